	.target	sm_103a

	.elftype	@"ET_EXEC"


//--------------------- .note.nv.tkinfo           --------------------------
	.section	.note.nv.tkinfo,"",@"SHT_NOTE"
	.sectionflags	@"SHF_NOTE_NV_TKINFO"
	.tkinfo
        /*0018*/ 	.word	0x00000002
        /*0030*/ 	.string	""
        /*0030*/ 	.string	"ptxas"
        /*0030*/ 	.string	"Cuda compilation tools, release 13.0, V13.0.88"
        /*0030*/ 	.string	"Build cuda_13.0.r13.0/compiler.36424714_0"
        /*0030*/ 	.string	"-arch sm_103a -m 64 "



//--------------------- .note.nv.cuinfo           --------------------------
	.section	.note.nv.cuinfo,"",@"SHT_NOTE"
	.sectionflags	@"SHF_NOTE_NV_CUINFO"
        /*0018*/ 	.short	0x0002
        /*001a*/ 	.short	0x0067
        /*001c*/ 	.short	0x0082
	.zero		2


//--------------------- .nv.info                  --------------------------
	.section	.nv.info,"",@"SHT_CUDA_INFO"
	.align	4


	//----- nvinfo : EIATTR_REGCOUNT
	.align		4
        /*0000*/ 	.byte	0x04, 0x2f
        /*0002*/ 	.short	(.L_36 - .L_35)
	.align		4
.L_35:
        /*0004*/ 	.word	index@(_ZN2at6native29vectorized_elementwise_kernelILi8EN48_GLOBAL__N__08322988_15_IGammaKernel_cu_cb51a28d10CalcIgammaIdEESt5arrayIPcLm3EEEEviT0_T1_)
        /*0008*/ 	.word	0x00000004


	//----- nvinfo : EIATTR_FRAME_SIZE
	.align		4
.L_36:
        /*000c*/ 	.byte	0x04, 0x11
        /*000e*/ 	.short	(.L_38 - .L_37)
	.align		4
.L_37:
        /*0010*/ 	.word	index@(_ZN2at6native29vectorized_elementwise_kernelILi8EN48_GLOBAL__N__08322988_15_IGammaKernel_cu_cb51a28d10CalcIgammaIdEESt5arrayIPcLm3EEEEviT0_T1_)
        /*0014*/ 	.word	0x00000000


	//----- nvinfo : EIATTR_REGCOUNT
	.align		4
.L_38:
        /*0018*/ 	.byte	0x04, 0x2f
        /*001a*/ 	.short	(.L_40 - .L_39)
	.align		4
.L_39:
        /*001c*/ 	.word	index@(_ZN2at6native29vectorized_elementwise_kernelILi4EN48_GLOBAL__N__08322988_15_IGammaKernel_cu_cb51a28d10CalcIgammaIdEESt5arrayIPcLm3EEEEviT0_T1_)
        /*0020*/ 	.word	0x00000050


	//----- nvinfo : EIATTR_FRAME_SIZE
	.align		4
.L_40:
        /*0024*/ 	.byte	0x04, 0x11
        /*0026*/ 	.short	(.L_42 - .L_41)
	.align		4
.L_41:
        /*0028*/ 	.word	index@($_ZN2at6native29vectorized_elementwise_kernelILi4EN48_GLOBAL__N__08322988_15_IGammaKernel_cu_cb51a28d10CalcIgammaIdEESt5arrayIPcLm3EEEEviT0_T1_$__internal_lgamma_pos)
        /*002c*/ 	.word	0x000028c0


	//----- nvinfo : EIATTR_FRAME_SIZE
	.align		4
.L_42:
        /*0030*/ 	.byte	0x04, 0x11
        /*0032*/ 	.short	(.L_44 - .L_43)
	.align		4
.L_43:
        /*0034*/ 	.word	index@($_ZN2at6native29vectorized_elementwise_kernelILi4EN48_GLOBAL__N__08322988_15_IGammaKernel_cu_cb51a28d10CalcIgammaIdEESt5arrayIPcLm3EEEEviT0_T1_$__internal_accurate_pow)
        /*0038*/ 	.word	0x000028c0


	//----- nvinfo : EIATTR_FRAME_SIZE
	.align		4
.L_44:
        /*003c*/ 	.byte	0x04, 0x11
        /*003e*/ 	.short	(.L_46 - .L_45)
	.align		4
.L_45:
        /*0040*/ 	.word	index@($__internal_29_$__cuda_sm20_dsqrt_rn_f64_mediumpath_v1)
        /*0044*/ 	.word	0x000028c0


	//----- nvinfo : EIATTR_FRAME_SIZE
	.align		4
.L_46:
        /*0048*/ 	.byte	0x04, 0x11
        /*004a*/ 	.short	(.L_48 - .L_47)
	.align		4
.L_47:
        /*004c*/ 	.word	index@($__internal_28_$__cuda_sm20_div_rn_f64_full)
        /*0050*/ 	.word	0x000028c0


	//----- nvinfo : EIATTR_FRAME_SIZE
	.align		4
.L_48:
        /*0054*/ 	.byte	0x04, 0x11
        /*0056*/ 	.short	(.L_50 - .L_49)
	.align		4
.L_49:
        /*0058*/ 	.word	index@($__internal_27_$__cuda_sm20_dblrcp_rn_slowpath_v3)
        /*005c*/ 	.word	0x000028c0


	//----- nvinfo : EIATTR_FRAME_SIZE
	.align		4
.L_50:
        /*0060*/ 	.byte	0x04, 0x11
        /*0062*/ 	.short	(.L_52 - .L_51)
	.align		4
.L_51:
        /*0064*/ 	.word	index@($_ZN2at6native29vectorized_elementwise_kernelILi4EN48_GLOBAL__N__08322988_15_IGammaKernel_cu_cb51a28d10CalcIgammaIdEESt5arrayIPcLm3EEEEviT0_T1_$_ZN46_INTERNAL_08322988_15_IGammaKernel_cu_cb51a28d48_GLOBAL__N__08322988_15_IGammaKernel_cu_cb51a28d12calc_igammacIdEET_S2_S2_)
        /*0068*/ 	.word	0x000028c0


	//----- nvinfo : EIATTR_FRAME_SIZE
	.align		4
.L_52:
        /*006c*/ 	.byte	0x04, 0x11
        /*006e*/ 	.short	(.L_54 - .L_53)
	.align		4
.L_53:
        /*0070*/ 	.word	index@($_ZN2at6native29vectorized_elementwise_kernelILi4EN48_GLOBAL__N__08322988_15_IGammaKernel_cu_cb51a28d10CalcIgammaIdEESt5arrayIPcLm3EEEEviT0_T1_$_ZN46_INTERNAL_08322988_15_IGammaKernel_cu_cb51a28d48_GLOBAL__N__08322988_15_IGammaKernel_cu_cb51a28d11calc_igammaIdEET_S2_S2_)
        /*0074*/ 	.word	0x000028c0


	//----- nvinfo : EIATTR_FRAME_SIZE
	.align		4
.L_54:
        /*0078*/ 	.byte	0x04, 0x11
        /*007a*/ 	.short	(.L_56 - .L_55)
	.align		4
.L_55:
        /*007c*/ 	.word	index@(_ZN2at6native29vectorized_elementwise_kernelILi4EN48_GLOBAL__N__08322988_15_IGammaKernel_cu_cb51a28d10CalcIgammaIdEESt5arrayIPcLm3EEEEviT0_T1_)
        /*0080*/ 	.word	0x000028c0


	//----- nvinfo : EIATTR_REGCOUNT
	.align		4
.L_56:
        /*0084*/ 	.byte	0x04, 0x2f
        /*0086*/ 	.short	(.L_58 - .L_57)
	.align		4
.L_57:
        /*0088*/ 	.word	index@(_ZN2at6native29vectorized_elementwise_kernelILi2EN48_GLOBAL__N__08322988_15_IGammaKernel_cu_cb51a28d10CalcIgammaIdEESt5arrayIPcLm3EEEEviT0_T1_)
        /*008c*/ 	.word	0x00000050


	//----- nvinfo : EIATTR_FRAME_SIZE
	.align		4
.L_58:
        /*0090*/ 	.byte	0x04, 0x11
        /*0092*/ 	.short	(.L_60 - .L_59)
	.align		4
.L_59:
        /*0094*/ 	.word	index@($_ZN2at6native29vectorized_elementwise_kernelILi2EN48_GLOBAL__N__08322988_15_IGammaKernel_cu_cb51a28d10CalcIgammaIdEESt5arrayIPcLm3EEEEviT0_T1_$__internal_lgamma_pos)
        /*0098*/ 	.word	0x000028c0


	//----- nvinfo : EIATTR_FRAME_SIZE
	.align		4
.L_60:
        /*009c*/ 	.byte	0x04, 0x11
        /*009e*/ 	.short	(.L_62 - .L_61)
	.align		4
.L_61:
        /*00a0*/ 	.word	index@($_ZN2at6native29vectorized_elementwise_kernelILi2EN48_GLOBAL__N__08322988_15_IGammaKernel_cu_cb51a28d10CalcIgammaIdEESt5arrayIPcLm3EEEEviT0_T1_$__internal_accurate_pow)
        /*00a4*/ 	.word	0x000028c0


	//----- nvinfo : EIATTR_FRAME_SIZE
	.align		4
.L_62:
        /*00a8*/ 	.byte	0x04, 0x11
        /*00aa*/ 	.short	(.L_64 - .L_63)
	.align		4
.L_63:
        /*00ac*/ 	.word	index@($__internal_26_$__cuda_sm20_dsqrt_rn_f64_mediumpath_v1)
        /*00b0*/ 	.word	0x000028c0


	//----- nvinfo : EIATTR_FRAME_SIZE
	.align		4
.L_64:
        /*00b4*/ 	.byte	0x04, 0x11
        /*00b6*/ 	.short	(.L_66 - .L_65)
	.align		4
.L_65:
        /*00b8*/ 	.word	index@($__internal_25_$__cuda_sm20_div_rn_f64_full)
        /*00bc*/ 	.word	0x000028c0


	//----- nvinfo : EIATTR_FRAME_SIZE
	.align		4
.L_66:
        /*00c0*/ 	.byte	0x04, 0x11
        /*00c2*/ 	.short	(.L_68 - .L_67)
	.align		4
.L_67:
        /*00c4*/ 	.word	index@($__internal_24_$__cuda_sm20_dblrcp_rn_slowpath_v3)
        /*00c8*/ 	.word	0x000028c0


	//----- nvinfo : EIATTR_FRAME_SIZE
	.align		4
.L_68:
        /*00cc*/ 	.byte	0x04, 0x11
        /*00ce*/ 	.short	(.L_70 - .L_69)
	.align		4
.L_69:
        /*00d0*/ 	.word	index@($_ZN2at6native29vectorized_elementwise_kernelILi2EN48_GLOBAL__N__08322988_15_IGammaKernel_cu_cb51a28d10CalcIgammaIdEESt5arrayIPcLm3EEEEviT0_T1_$_ZN46_INTERNAL_08322988_15_IGammaKernel_cu_cb51a28d48_GLOBAL__N__08322988_15_IGammaKernel_cu_cb51a28d12calc_igammacIdEET_S2_S2_)
        /*00d4*/ 	.word	0x000028c0


	//----- nvinfo : EIATTR_FRAME_SIZE
	.align		4
.L_70:
        /*00d8*/ 	.byte	0x04, 0x11
        /*00da*/ 	.short	(.L_72 - .L_71)
	.align		4
.L_71:
        /*00dc*/ 	.word	index@($_ZN2at6native29vectorized_elementwise_kernelILi2EN48_GLOBAL__N__08322988_15_IGammaKernel_cu_cb51a28d10CalcIgammaIdEESt5arrayIPcLm3EEEEviT0_T1_$_ZN46_INTERNAL_08322988_15_IGammaKernel_cu_cb51a28d48_GLOBAL__N__08322988_15_IGammaKernel_cu_cb51a28d11calc_igammaIdEET_S2_S2_)
        /*00e0*/ 	.word	0x000028c0


	//----- nvinfo : EIATTR_FRAME_SIZE
	.align		4
.L_72:
        /*00e4*/ 	.byte	0x04, 0x11
        /*00e6*/ 	.short	(.L_74 - .L_73)
	.align		4
.L_73:
        /*00e8*/ 	.word	index@(_ZN2at6native29vectorized_elementwise_kernelILi2EN48_GLOBAL__N__08322988_15_IGammaKernel_cu_cb51a28d10CalcIgammaIdEESt5arrayIPcLm3EEEEviT0_T1_)
        /*00ec*/ 	.word	0x000028c0


	//----- nvinfo : EIATTR_REGCOUNT
	.align		4
.L_74:
        /*00f0*/ 	.byte	0x04, 0x2f
        /*00f2*/ 	.short	(.L_76 - .L_75)
	.align		4
.L_75:
        /*00f4*/ 	.word	index@(_ZN2at6native27unrolled_elementwise_kernelIN48_GLOBAL__N__08322988_15_IGammaKernel_cu_cb51a28d10CalcIgammaIdEESt5arrayIPcLm3EELi4E23TrivialOffsetCalculatorILi2EjES8_ILi1EjENS0_6memory15LoadWithoutCastENSB_16StoreWithoutCastEEEviT_T0_T2_T3_T4_T5_)
        /*00f8*/ 	.word	0x00000040


	//----- nvinfo : EIATTR_FRAME_SIZE
	.align		4
.L_76:
        /*00fc*/ 	.byte	0x04, 0x11
        /*00fe*/ 	.short	(.L_78 - .L_77)
	.align		4
.L_77:
        /*0100*/ 	.word	index@($_ZN2at6native27unrolled_elementwise_kernelIN48_GLOBAL__N__08322988_15_IGammaKernel_cu_cb51a28d10CalcIgammaIdEESt5arrayIPcLm3EELi4E23TrivialOffsetCalculatorILi2EjES8_ILi1EjENS0_6memory15LoadWithoutCastENSB_16StoreWithoutCastEEEviT_T0_T2_T3_T4_T5_$__internal_lgamma_pos)
        /*0104*/ 	.word	0x000028a0


	//----- nvinfo : EIATTR_FRAME_SIZE
	.align		4
.L_78:
        /*0108*/ 	.byte	0x04, 0x11
        /*010a*/ 	.short	(.L_80 - .L_79)
	.align		4
.L_79:
        /*010c*/ 	.word	index@($_ZN2at6native27unrolled_elementwise_kernelIN48_GLOBAL__N__08322988_15_IGammaKernel_cu_cb51a28d10CalcIgammaIdEESt5arrayIPcLm3EELi4E23TrivialOffsetCalculatorILi2EjES8_ILi1EjENS0_6memory15LoadWithoutCastENSB_16StoreWithoutCastEEEviT_T0_T2_T3_T4_T5_$__internal_accurate_pow)
        /*0110*/ 	.word	0x000028a0


	//----- nvinfo : EIATTR_FRAME_SIZE
	.align		4
.L_80:
        /*0114*/ 	.byte	0x04, 0x11
        /*0116*/ 	.short	(.L_82 - .L_81)
	.align		4
.L_81:
        /*0118*/ 	.word	index@($__internal_23_$__cuda_sm20_dsqrt_rn_f64_mediumpath_v1)
        /*011c*/ 	.word	0x000028a0


	//----- nvinfo : EIATTR_FRAME_SIZE
	.align		4
.L_82:
        /*0120*/ 	.byte	0x04, 0x11
        /*0122*/ 	.short	(.L_84 - .L_83)
	.align		4
.L_83:
        /*0124*/ 	.word	index@($__internal_22_$__cuda_sm20_div_rn_f64_full)
        /*0128*/ 	.word	0x000028a0


	//----- nvinfo : EIATTR_FRAME_SIZE
	.align		4
.L_84:
        /*012c*/ 	.byte	0x04, 0x11
        /*012e*/ 	.short	(.L_86 - .L_85)
	.align		4
.L_85:
        /*0130*/ 	.word	index@($__internal_21_$__cuda_sm20_dblrcp_rn_slowpath_v3)
        /*0134*/ 	.word	0x000028a0


	//----- nvinfo : EIATTR_FRAME_SIZE
	.align		4
.L_86:
        /*0138*/ 	.byte	0x04, 0x11
        /*013a*/ 	.short	(.L_88 - .L_87)
	.align		4
.L_87:
        /*013c*/ 	.word	index@($_ZN2at6native27unrolled_elementwise_kernelIN48_GLOBAL__N__08322988_15_IGammaKernel_cu_cb51a28d10CalcIgammaIdEESt5arrayIPcLm3EELi4E23TrivialOffsetCalculatorILi2EjES8_ILi1EjENS0_6memory15LoadWithoutCastENSB_16StoreWithoutCastEEEviT_T0_T2_T3_T4_T5_$_ZN46_INTERNAL_08322988_15_IGammaKernel_cu_cb51a28d48_GLOBAL__N__08322988_15_IGammaKernel_cu_cb51a28d12calc_igammacIdEET_S2_S2_)
        /*0140*/ 	.word	0x000028a0


	//----- nvinfo : EIATTR_FRAME_SIZE
	.align		4
.L_88:
        /*0144*/ 	.byte	0x04, 0x11
        /*0146*/ 	.short	(.L_90 - .L_89)
	.align		4
.L_89:
        /*0148*/ 	.word	index@($_ZN2at6native27unrolled_elementwise_kernelIN48_GLOBAL__N__08322988_15_IGammaKernel_cu_cb51a28d10CalcIgammaIdEESt5arrayIPcLm3EELi4E23TrivialOffsetCalculatorILi2EjES8_ILi1EjENS0_6memory15LoadWithoutCastENSB_16StoreWithoutCastEEEviT_T0_T2_T3_T4_T5_$_ZN46_INTERNAL_08322988_15_IGammaKernel_cu_cb51a28d48_GLOBAL__N__08322988_15_IGammaKernel_cu_cb51a28d11calc_igammaIdEET_S2_S2_)
        /*014c*/ 	.word	0x000028a0


	//----- nvinfo : EIATTR_FRAME_SIZE
	.align		4
.L_90:
        /*0150*/ 	.byte	0x04, 0x11
        /*0152*/ 	.short	(.L_92 - .L_91)
	.align		4
.L_91:
        /*0154*/ 	.word	index@(_ZN2at6native27unrolled_elementwise_kernelIN48_GLOBAL__N__08322988_15_IGammaKernel_cu_cb51a28d10CalcIgammaIdEESt5arrayIPcLm3EELi4E23TrivialOffsetCalculatorILi2EjES8_ILi1EjENS0_6memory15LoadWithoutCastENSB_16StoreWithoutCastEEEviT_T0_T2_T3_T4_T5_)
        /*0158*/ 	.word	0x000028a0


	//----- nvinfo : EIATTR_REGCOUNT
	.align		4
.L_92:
        /*015c*/ 	.byte	0x04, 0x2f
        /*015e*/ 	.short	(.L_94 - .L_93)
	.align		4
.L_93:
        /*0160*/ 	.word	index@(_ZN2at6native18elementwise_kernelILi128ELi2EZNS0_22gpu_kernel_impl_nocastIN48_GLOBAL__N__08322988_15_IGammaKernel_cu_cb51a28d10CalcIgammaIdEEEEvRNS_18TensorIteratorBaseERKT_EUliE_EEviT1_)
        /*0164*/ 	.word	0x00000050


	//----- nvinfo : EIATTR_FRAME_SIZE
	.align		4
.L_94:
        /*0168*/ 	.byte	0x04, 0x11
        /*016a*/ 	.short	(.L_96 - .L_95)
	.align		4
.L_95:
        /*016c*/ 	.word	index@($_ZN2at6native18elementwise_kernelILi128ELi2EZNS0_22gpu_kernel_impl_nocastIN48_GLOBAL__N__08322988_15_IGammaKernel_cu_cb51a28d10CalcIgammaIdEEEEvRNS_18TensorIteratorBaseERKT_EUliE_EEviT1_$__internal_lgamma_pos)
        /*0170*/ 	.word	0x000028a0


	//----- nvinfo : EIATTR_FRAME_SIZE
	.align		4
.L_96:
        /*0174*/ 	.byte	0x04, 0x11
        /*0176*/ 	.short	(.L_98 - .L_97)
	.align		4
.L_97:
        /*0178*/ 	.word	index@($_ZN2at6native18elementwise_kernelILi128ELi2EZNS0_22gpu_kernel_impl_nocastIN48_GLOBAL__N__08322988_15_IGammaKernel_cu_cb51a28d10CalcIgammaIdEEEEvRNS_18TensorIteratorBaseERKT_EUliE_EEviT1_$__internal_accurate_pow)
        /*017c*/ 	.word	0x000028a0


	//----- nvinfo : EIATTR_FRAME_SIZE
	.align		4
.L_98:
        /*0180*/ 	.byte	0x04, 0x11
        /*0182*/ 	.short	(.L_100 - .L_99)
	.align		4
.L_99:
        /*0184*/ 	.word	index@($__internal_20_$__cuda_sm20_dsqrt_rn_f64_mediumpath_v1)
        /*0188*/ 	.word	0x000028a0


	//----- nvinfo : EIATTR_FRAME_SIZE
	.align		4
.L_100:
        /*018c*/ 	.byte	0x04, 0x11
        /*018e*/ 	.short	(.L_102 - .L_101)
	.align		4
.L_101:
        /*0190*/ 	.word	index@($__internal_19_$__cuda_sm20_div_rn_f64_full)
        /*0194*/ 	.word	0x000028a0


	//----- nvinfo : EIATTR_FRAME_SIZE
	.align		4
.L_102:
        /*0198*/ 	.byte	0x04, 0x11
        /*019a*/ 	.short	(.L_104 - .L_103)
	.align		4
.L_103:
        /*019c*/ 	.word	index@($__internal_18_$__cuda_sm20_dblrcp_rn_slowpath_v3)
        /*01a0*/ 	.word	0x000028a0


	//----- nvinfo : EIATTR_FRAME_SIZE
	.align		4
.L_104:
        /*01a4*/ 	.byte	0x04, 0x11
        /*01a6*/ 	.short	(.L_106 - .L_105)
	.align		4
.L_105:
        /*01a8*/ 	.word	index@($_ZN2at6native18elementwise_kernelILi128ELi2EZNS0_22gpu_kernel_impl_nocastIN48_GLOBAL__N__08322988_15_IGammaKernel_cu_cb51a28d10CalcIgammaIdEEEEvRNS_18TensorIteratorBaseERKT_EUliE_EEviT1_$_ZN46_INTERNAL_08322988_15_IGammaKernel_cu_cb51a28d48_GLOBAL__N__08322988_15_IGammaKernel_cu_cb51a28d12calc_igammacIdEET_S2_S2_)
        /*01ac*/ 	.word	0x000028a0


	//----- nvinfo : EIATTR_FRAME_SIZE
	.align		4
.L_106:
        /*01b0*/ 	.byte	0x04, 0x11
        /*01b2*/ 	.short	(.L_108 - .L_107)
	.align		4
.L_107:
        /*01b4*/ 	.word	index@($_ZN2at6native18elementwise_kernelILi128ELi2EZNS0_22gpu_kernel_impl_nocastIN48_GLOBAL__N__08322988_15_IGammaKernel_cu_cb51a28d10CalcIgammaIdEEEEvRNS_18TensorIteratorBaseERKT_EUliE_EEviT1_$_ZN46_INTERNAL_08322988_15_IGammaKernel_cu_cb51a28d48_GLOBAL__N__08322988_15_IGammaKernel_cu_cb51a28d11calc_igammaIdEET_S2_S2_)
        /*01b8*/ 	.word	0x000028a0


	//----- nvinfo : EIATTR_FRAME_SIZE
	.align		4
.L_108:
        /*01bc*/ 	.byte	0x04, 0x11
        /*01be*/ 	.short	(.L_110 - .L_109)
	.align		4
.L_109:
        /*01c0*/ 	.word	index@(_ZN2at6native18elementwise_kernelILi128ELi2EZNS0_22gpu_kernel_impl_nocastIN48_GLOBAL__N__08322988_15_IGammaKernel_cu_cb51a28d10CalcIgammaIdEEEEvRNS_18TensorIteratorBaseERKT_EUliE_EEviT1_)
        /*01c4*/ 	.word	0x000028a0


	//----- nvinfo : EIATTR_REGCOUNT
	.align		4
.L_110:
        /*01c8*/ 	.byte	0x04, 0x2f
        /*01ca*/ 	.short	(.L_112 - .L_111)
	.align		4
.L_111:
        /*01cc*/ 	.word	index@(_ZN2at6native27unrolled_elementwise_kernelIN48_GLOBAL__N__08322988_15_IGammaKernel_cu_cb51a28d10CalcIgammaIdEESt5arrayIPcLm3EELi4E23TrivialOffsetCalculatorILi2EjES8_ILi1EjENS0_6memory12LoadWithCastILi2EEENSB_13StoreWithCastILi1EEEEEviT_T0_T2_T3_T4_T5_)
        /*01d0*/ 	.word	0x00000047


	//----- nvinfo : EIATTR_FRAME_SIZE
	.align		4
.L_112:
        /*01d4*/ 	.byte	0x04, 0x11
        /*01d6*/ 	.short	(.L_114 - .L_113)
	.align		4
.L_113:
        /*01d8*/ 	.word	index@($_ZN2at6native27unrolled_elementwise_kernelIN48_GLOBAL__N__08322988_15_IGammaKernel_cu_cb51a28d10CalcIgammaIdEESt5arrayIPcLm3EELi4E23TrivialOffsetCalculatorILi2EjES8_ILi1EjENS0_6memory12LoadWithCastILi2EEENSB_13StoreWithCastILi1EEEEEviT_T0_T2_T3_T4_T5_$__internal_lgamma_pos)
        /*01dc*/ 	.word	0x000028a0


	//----- nvinfo : EIATTR_FRAME_SIZE
	.align		4
.L_114:
        /*01e0*/ 	.byte	0x04, 0x11
        /*01e2*/ 	.short	(.L_116 - .L_115)
	.align		4
.L_115:
        /*01e4*/ 	.word	index@($_ZN2at6native27unrolled_elementwise_kernelIN48_GLOBAL__N__08322988_15_IGammaKernel_cu_cb51a28d10CalcIgammaIdEESt5arrayIPcLm3EELi4E23TrivialOffsetCalculatorILi2EjES8_ILi1EjENS0_6memory12LoadWithCastILi2EEENSB_13StoreWithCastILi1EEEEEviT_T0_T2_T3_T4_T5_$__internal_accurate_pow)
        /*01e8*/ 	.word	0x000028a0


	//----- nvinfo : EIATTR_FRAME_SIZE
	.align		4
.L_116:
        /*01ec*/ 	.byte	0x04, 0x11
        /*01ee*/ 	.short	(.L_118 - .L_117)
	.align		4
.L_117:
        /*01f0*/ 	.word	index@($__internal_17_$__cuda_sm20_dsqrt_rn_f64_mediumpath_v1)
        /*01f4*/ 	.word	0x000028a0


	//----- nvinfo : EIATTR_FRAME_SIZE
	.align		4
.L_118:
        /*01f8*/ 	.byte	0x04, 0x11
        /*01fa*/ 	.short	(.L_120 - .L_119)
	.align		4
.L_119:
        /*01fc*/ 	.word	index@($__internal_16_$__cuda_sm20_div_rn_f64_full)
        /*0200*/ 	.word	0x000028a0


	//----- nvinfo : EIATTR_FRAME_SIZE
	.align		4
.L_120:
        /*0204*/ 	.byte	0x04, 0x11
        /*0206*/ 	.short	(.L_122 - .L_121)
	.align		4
.L_121:
        /*0208*/ 	.word	index@($__internal_15_$__cuda_sm20_dblrcp_rn_slowpath_v3)
        /*020c*/ 	.word	0x000028a0


	//----- nvinfo : EIATTR_FRAME_SIZE
	.align		4
.L_122:
        /*0210*/ 	.byte	0x04, 0x11
        /*0212*/ 	.short	(.L_124 - .L_123)
	.align		4
.L_123:
        /*0214*/ 	.word	index@($_ZN2at6native27unrolled_elementwise_kernelIN48_GLOBAL__N__08322988_15_IGammaKernel_cu_cb51a28d10CalcIgammaIdEESt5arrayIPcLm3EELi4E23TrivialOffsetCalculatorILi2EjES8_ILi1EjENS0_6memory12LoadWithCastILi2EEENSB_13StoreWithCastILi1EEEEEviT_T0_T2_T3_T4_T5_$_ZN46_INTERNAL_08322988_15_IGammaKernel_cu_cb51a28d48_GLOBAL__N__08322988_15_IGammaKernel_cu_cb51a28d12calc_igammacIdEET_S2_S2_)
        /*0218*/ 	.word	0x000028a0


	//----- nvinfo : EIATTR_FRAME_SIZE
	.align		4
.L_124:
        /*021c*/ 	.byte	0x04, 0x11
        /*021e*/ 	.short	(.L_126 - .L_125)
	.align		4
.L_125:
        /*0220*/ 	.word	index@($_ZN2at6native27unrolled_elementwise_kernelIN48_GLOBAL__N__08322988_15_IGammaKernel_cu_cb51a28d10CalcIgammaIdEESt5arrayIPcLm3EELi4E23TrivialOffsetCalculatorILi2EjES8_ILi1EjENS0_6memory12LoadWithCastILi2EEENSB_13StoreWithCastILi1EEEEEviT_T0_T2_T3_T4_T5_$_ZN46_INTERNAL_08322988_15_IGammaKernel_cu_cb51a28d48_GLOBAL__N__08322988_15_IGammaKernel_cu_cb51a28d11calc_igammaIdEET_S2_S2_)
        /*0224*/ 	.word	0x000028a0


	//----- nvinfo : EIATTR_FRAME_SIZE
	.align		4
.L_126:
        /*0228*/ 	.byte	0x04, 0x11
        /*022a*/ 	.short	(.L_128 - .L_127)
	.align		4
.L_127:
        /*022c*/ 	.word	index@(_ZN2at6native27unrolled_elementwise_kernelIN48_GLOBAL__N__08322988_15_IGammaKernel_cu_cb51a28d10CalcIgammaIdEESt5arrayIPcLm3EELi4E23TrivialOffsetCalculatorILi2EjES8_ILi1EjENS0_6memory12LoadWithCastILi2EEENSB_13StoreWithCastILi1EEEEEviT_T0_T2_T3_T4_T5_)
        /*0230*/ 	.word	0x000028a0


	//----- nvinfo : EIATTR_REGCOUNT
	.align		4
.L_128:
        /*0234*/ 	.byte	0x04, 0x2f
        /*0236*/ 	.short	(.L_130 - .L_129)
	.align		4
.L_129:
        /*0238*/ 	.word	index@(_ZN2at6native18elementwise_kernelILi128ELi4EZNS0_15gpu_kernel_implIN48_GLOBAL__N__08322988_15_IGammaKernel_cu_cb51a28d10CalcIgammaIdEEEEvRNS_18TensorIteratorBaseERKT_EUliE_EEviT1_)
        /*023c*/ 	.word	0x00000050


	//----- nvinfo : EIATTR_FRAME_SIZE
	.align		4
.L_130:
        /*0240*/ 	.byte	0x04, 0x11
        /*0242*/ 	.short	(.L_132 - .L_131)
	.align		4
.L_131:
        /*0244*/ 	.word	index@($_ZN2at6native18elementwise_kernelILi128ELi4EZNS0_15gpu_kernel_implIN48_GLOBAL__N__08322988_15_IGammaKernel_cu_cb51a28d10CalcIgammaIdEEEEvRNS_18TensorIteratorBaseERKT_EUliE_EEviT1_$__internal_lgamma_pos)
        /*0248*/ 	.word	0x000028a0


	//----- nvinfo : EIATTR_FRAME_SIZE
	.align		4
.L_132:
        /*024c*/ 	.byte	0x04, 0x11
        /*024e*/ 	.short	(.L_134 - .L_133)
	.align		4
.L_133:
        /*0250*/ 	.word	index@($_ZN2at6native18elementwise_kernelILi128ELi4EZNS0_15gpu_kernel_implIN48_GLOBAL__N__08322988_15_IGammaKernel_cu_cb51a28d10CalcIgammaIdEEEEvRNS_18TensorIteratorBaseERKT_EUliE_EEviT1_$__internal_accurate_pow)
        /*0254*/ 	.word	0x000028a0


	//----- nvinfo : EIATTR_FRAME_SIZE
	.align		4
.L_134:
        /*0258*/ 	.byte	0x04, 0x11
        /*025a*/ 	.short	(.L_136 - .L_135)
	.align		4
.L_135:
        /*025c*/ 	.word	index@($__internal_14_$__cuda_sm20_dsqrt_rn_f64_mediumpath_v1)
        /*0260*/ 	.word	0x000028a0


	//----- nvinfo : EIATTR_FRAME_SIZE
	.align		4
.L_136:
        /*0264*/ 	.byte	0x04, 0x11
        /*0266*/ 	.short	(.L_138 - .L_137)
	.align		4
.L_137:
        /*0268*/ 	.word	index@($__internal_13_$__cuda_sm20_div_rn_f64_full)
        /*026c*/ 	.word	0x000028a0


	//----- nvinfo : EIATTR_FRAME_SIZE
	.align		4
.L_138:
        /*0270*/ 	.byte	0x04, 0x11
        /*0272*/ 	.short	(.L_140 - .L_139)
	.align		4
.L_139:
        /*0274*/ 	.word	index@($__internal_12_$__cuda_sm20_dblrcp_rn_slowpath_v3)
        /*0278*/ 	.word	0x000028a0


	//----- nvinfo : EIATTR_FRAME_SIZE
	.align		4
.L_140:
        /*027c*/ 	.byte	0x04, 0x11
        /*027e*/ 	.short	(.L_142 - .L_141)
	.align		4
.L_141:
        /*0280*/ 	.word	index@($_ZN2at6native18elementwise_kernelILi128ELi4EZNS0_15gpu_kernel_implIN48_GLOBAL__N__08322988_15_IGammaKernel_cu_cb51a28d10CalcIgammaIdEEEEvRNS_18TensorIteratorBaseERKT_EUliE_EEviT1_$_ZN46_INTERNAL_08322988_15_IGammaKernel_cu_cb51a28d48_GLOBAL__N__08322988_15_IGammaKernel_cu_cb51a28d12calc_igammacIdEET_S2_S2_)
        /*0284*/ 	.word	0x000028a0


	//----- nvinfo : EIATTR_FRAME_SIZE
	.align		4
.L_142:
        /*0288*/ 	.byte	0x04, 0x11
        /*028a*/ 	.short	(.L_144 - .L_143)
	.align		4
.L_143:
        /*028c*/ 	.word	index@($_ZN2at6native18elementwise_kernelILi128ELi4EZNS0_15gpu_kernel_implIN48_GLOBAL__N__08322988_15_IGammaKernel_cu_cb51a28d10CalcIgammaIdEEEEvRNS_18TensorIteratorBaseERKT_EUliE_EEviT1_$_ZN46_INTERNAL_08322988_15_IGammaKernel_cu_cb51a28d48_GLOBAL__N__08322988_15_IGammaKernel_cu_cb51a28d11calc_igammaIdEET_S2_S2_)
        /*0290*/ 	.word	0x000028a0


	//----- nvinfo : EIATTR_FRAME_SIZE
	.align		4
.L_144:
        /*0294*/ 	.byte	0x04, 0x11
        /*0296*/ 	.short	(.L_146 - .L_145)
	.align		4
.L_145:
        /*0298*/ 	.word	index@(_ZN2at6native18elementwise_kernelILi128ELi4EZNS0_15gpu_kernel_implIN48_GLOBAL__N__08322988_15_IGammaKernel_cu_cb51a28d10CalcIgammaIdEEEEvRNS_18TensorIteratorBaseERKT_EUliE_EEviT1_)
        /*029c*/ 	.word	0x000028a0


	//----- nvinfo : EIATTR_REGCOUNT
	.align		4
.L_146:
        /*02a0*/ 	.byte	0x04, 0x2f
        /*02a2*/ 	.short	(.L_148 - .L_147)
	.align		4
.L_147:
        /*02a4*/ 	.word	index@(_ZN2at6native29vectorized_elementwise_kernelILi8EN48_GLOBAL__N__08322988_15_IGammaKernel_cu_cb51a28d10CalcIgammaIfEESt5arrayIPcLm3EEEEviT0_T1_)
        /*02a8*/ 	.word	0x00000004


	//----- nvinfo : EIATTR_FRAME_SIZE
	.align		4
.L_148:
        /*02ac*/ 	.byte	0x04, 0x11
        /*02ae*/ 	.short	(.L_150 - .L_149)
	.align		4
.L_149:
        /*02b0*/ 	.word	index@(_ZN2at6native29vectorized_elementwise_kernelILi8EN48_GLOBAL__N__08322988_15_IGammaKernel_cu_cb51a28d10CalcIgammaIfEESt5arrayIPcLm3EEEEviT0_T1_)
        /*02b4*/ 	.word	0x00000000


	//----- nvinfo : EIATTR_REGCOUNT
	.align		4
.L_150:
        /*02b8*/ 	.byte	0x04, 0x2f
        /*02ba*/ 	.short	(.L_152 - .L_151)
	.align		4
.L_151:
        /*02bc*/ 	.word	index@(_ZN2at6native29vectorized_elementwise_kernelILi4EN48_GLOBAL__N__08322988_15_IGammaKernel_cu_cb51a28d10CalcIgammaIfEESt5arrayIPcLm3EEEEviT0_T1_)
        /*02c0*/ 	.word	0x00000038


	//----- nvinfo : EIATTR_FRAME_SIZE
	.align		4
.L_152:
        /*02c4*/ 	.byte	0x04, 0x11
        /*02c6*/ 	.short	(.L_154 - .L_153)
	.align		4
.L_153:
        /*02c8*/ 	.word	index@($__internal_11_$__cuda_sm20_dsqrt_rn_f64_mediumpath_v1)
        /*02cc*/ 	.word	0x00001450


	//----- nvinfo : EIATTR_FRAME_SIZE
	.align		4
.L_154:
        /*02d0*/ 	.byte	0x04, 0x11
        /*02d2*/ 	.short	(.L_156 - .L_155)
	.align		4
.L_155:
        /*02d4*/ 	.word	index@($__internal_10_$__cuda_sm20_div_rn_f64_full)
        /*02d8*/ 	.word	0x00001450


	//----- nvinfo : EIATTR_FRAME_SIZE
	.align		4
.L_156:
        /*02dc*/ 	.byte	0x04, 0x11
        /*02de*/ 	.short	(.L_158 - .L_157)
	.align		4
.L_157:
        /*02e0*/ 	.word	index@($_ZN2at6native29vectorized_elementwise_kernelILi4EN48_GLOBAL__N__08322988_15_IGammaKernel_cu_cb51a28d10CalcIgammaIfEESt5arrayIPcLm3EEEEviT0_T1_$_ZN46_INTERNAL_08322988_15_IGammaKernel_cu_cb51a28d48_GLOBAL__N__08322988_15_IGammaKernel_cu_cb51a28d12calc_igammacIfEET_S2_S2_)
        /*02e4*/ 	.word	0x00001450


	//----- nvinfo : EIATTR_FRAME_SIZE
	.align		4
.L_158:
        /*02e8*/ 	.byte	0x04, 0x11
        /*02ea*/ 	.short	(.L_160 - .L_159)
	.align		4
.L_159:
        /*02ec*/ 	.word	index@($_ZN2at6native29vectorized_elementwise_kernelILi4EN48_GLOBAL__N__08322988_15_IGammaKernel_cu_cb51a28d10CalcIgammaIfEESt5arrayIPcLm3EEEEviT0_T1_$_ZN46_INTERNAL_08322988_15_IGammaKernel_cu_cb51a28d48_GLOBAL__N__08322988_15_IGammaKernel_cu_cb51a28d11calc_igammaIfEET_S2_S2_)
        /*02f0*/ 	.word	0x00001450


	//----- nvinfo : EIATTR_FRAME_SIZE
	.align		4
.L_160:
        /*02f4*/ 	.byte	0x04, 0x11
        /*02f6*/ 	.short	(.L_162 - .L_161)
	.align		4
.L_161:
        /*02f8*/ 	.word	index@(_ZN2at6native29vectorized_elementwise_kernelILi4EN48_GLOBAL__N__08322988_15_IGammaKernel_cu_cb51a28d10CalcIgammaIfEESt5arrayIPcLm3EEEEviT0_T1_)
        /*02fc*/ 	.word	0x00001450


	//----- nvinfo : EIATTR_REGCOUNT
	.align		4
.L_162:
        /*0300*/ 	.byte	0x04, 0x2f
        /*0302*/ 	.short	(.L_164 - .L_163)
	.align		4
.L_163:
        /*0304*/ 	.word	index@(_ZN2at6native29vectorized_elementwise_kernelILi2EN48_GLOBAL__N__08322988_15_IGammaKernel_cu_cb51a28d10CalcIgammaIfEESt5arrayIPcLm3EEEEviT0_T1_)
        /*0308*/ 	.word	0x00000030


	//----- nvinfo : EIATTR_FRAME_SIZE
	.align		4
.L_164:
        /*030c*/ 	.byte	0x04, 0x11
        /*030e*/ 	.short	(.L_166 - .L_165)
	.align		4
.L_165:
        /*0310*/ 	.word	index@($__internal_9_$__cuda_sm20_dsqrt_rn_f64_mediumpath_v1)
        /*0314*/ 	.word	0x00001458


	//----- nvinfo : EIATTR_FRAME_SIZE
	.align		4
.L_166:
        /*0318*/ 	.byte	0x04, 0x11
        /*031a*/ 	.short	(.L_168 - .L_167)
	.align		4
.L_167:
        /*031c*/ 	.word	index@($__internal_8_$__cuda_sm20_div_rn_f64_full)
        /*0320*/ 	.word	0x00001458


	//----- nvinfo : EIATTR_FRAME_SIZE
	.align		4
.L_168:
        /*0324*/ 	.byte	0x04, 0x11
        /*0326*/ 	.short	(.L_170 - .L_169)
	.align		4
.L_169:
        /*0328*/ 	.word	index@($_ZN2at6native29vectorized_elementwise_kernelILi2EN48_GLOBAL__N__08322988_15_IGammaKernel_cu_cb51a28d10CalcIgammaIfEESt5arrayIPcLm3EEEEviT0_T1_$_ZN46_INTERNAL_08322988_15_IGammaKernel_cu_cb51a28d48_GLOBAL__N__08322988_15_IGammaKernel_cu_cb51a28d12calc_igammacIfEET_S2_S2_)
        /*032c*/ 	.word	0x00001458


	//----- nvinfo : EIATTR_FRAME_SIZE
	.align		4
.L_170:
        /*0330*/ 	.byte	0x04, 0x11
        /*0332*/ 	.short	(.L_172 - .L_171)
	.align		4
.L_171:
        /*0334*/ 	.word	index@($_ZN2at6native29vectorized_elementwise_kernelILi2EN48_GLOBAL__N__08322988_15_IGammaKernel_cu_cb51a28d10CalcIgammaIfEESt5arrayIPcLm3EEEEviT0_T1_$_ZN46_INTERNAL_08322988_15_IGammaKernel_cu_cb51a28d48_GLOBAL__N__08322988_15_IGammaKernel_cu_cb51a28d11calc_igammaIfEET_S2_S2_)
        /*0338*/ 	.word	0x00001458


	//----- nvinfo : EIATTR_FRAME_SIZE
	.align		4
.L_172:
        /*033c*/ 	.byte	0x04, 0x11
        /*033e*/ 	.short	(.L_174 - .L_173)
	.align		4
.L_173:
        /*0340*/ 	.word	index@(_ZN2at6native29vectorized_elementwise_kernelILi2EN48_GLOBAL__N__08322988_15_IGammaKernel_cu_cb51a28d10CalcIgammaIfEESt5arrayIPcLm3EEEEviT0_T1_)
        /*0344*/ 	.word	0x00001458


	//----- nvinfo : EIATTR_REGCOUNT
	.align		4
.L_174:
        /*0348*/ 	.byte	0x04, 0x2f
        /*034a*/ 	.short	(.L_176 - .L_175)
	.align		4
.L_175:
        /*034c*/ 	.word	index@(_ZN2at6native27unrolled_elementwise_kernelIN48_GLOBAL__N__08322988_15_IGammaKernel_cu_cb51a28d10CalcIgammaIfEESt5arrayIPcLm3EELi4E23TrivialOffsetCalculatorILi2EjES8_ILi1EjENS0_6memory15LoadWithoutCastENSB_16StoreWithoutCastEEEviT_T0_T2_T3_T4_T5_)
        /*0350*/ 	.word	0x00000020


	//----- nvinfo : EIATTR_FRAME_SIZE
	.align		4
.L_176:
        /*0354*/ 	.byte	0x04, 0x11
        /*0356*/ 	.short	(.L_178 - .L_177)
	.align		4
.L_177:
        /*0358*/ 	.word	index@($__internal_7_$__cuda_sm20_dsqrt_rn_f64_mediumpath_v1)
        /*035c*/ 	.word	0x00001468


	//----- nvinfo : EIATTR_FRAME_SIZE
	.align		4
.L_178:
        /*0360*/ 	.byte	0x04, 0x11
        /*0362*/ 	.short	(.L_180 - .L_179)
	.align		4
.L_179:
        /*0364*/ 	.word	index@($__internal_6_$__cuda_sm20_div_rn_f64_full)
        /*0368*/ 	.word	0x00001468


	//----- nvinfo : EIATTR_FRAME_SIZE
	.align		4
.L_180:
        /*036c*/ 	.byte	0x04, 0x11
        /*036e*/ 	.short	(.L_182 - .L_181)
	.align		4
.L_181:
        /*0370*/ 	.word	index@($_ZN2at6native27unrolled_elementwise_kernelIN48_GLOBAL__N__08322988_15_IGammaKernel_cu_cb51a28d10CalcIgammaIfEESt5arrayIPcLm3EELi4E23TrivialOffsetCalculatorILi2EjES8_ILi1EjENS0_6memory15LoadWithoutCastENSB_16StoreWithoutCastEEEviT_T0_T2_T3_T4_T5_$_ZN46_INTERNAL_08322988_15_IGammaKernel_cu_cb51a28d48_GLOBAL__N__08322988_15_IGammaKernel_cu_cb51a28d12calc_igammacIfEET_S2_S2_)
        /*0374*/ 	.word	0x00001468


	//----- nvinfo : EIATTR_FRAME_SIZE
	.align		4
.L_182:
        /*0378*/ 	.byte	0x04, 0x11
        /*037a*/ 	.short	(.L_184 - .L_183)
	.align		4
.L_183:
        /*037c*/ 	.word	index@($_ZN2at6native27unrolled_elementwise_kernelIN48_GLOBAL__N__08322988_15_IGammaKernel_cu_cb51a28d10CalcIgammaIfEESt5arrayIPcLm3EELi4E23TrivialOffsetCalculatorILi2EjES8_ILi1EjENS0_6memory15LoadWithoutCastENSB_16StoreWithoutCastEEEviT_T0_T2_T3_T4_T5_$_ZN46_INTERNAL_08322988_15_IGammaKernel_cu_cb51a28d48_GLOBAL__N__08322988_15_IGammaKernel_cu_cb51a28d11calc_igammaIfEET_S2_S2_)
        /*0380*/ 	.word	0x00001468


	//----- nvinfo : EIATTR_FRAME_SIZE
	.align		4
.L_184:
        /*0384*/ 	.byte	0x04, 0x11
        /*0386*/ 	.short	(.L_186 - .L_185)
	.align		4
.L_185:
        /*0388*/ 	.word	index@(_ZN2at6native27unrolled_elementwise_kernelIN48_GLOBAL__N__08322988_15_IGammaKernel_cu_cb51a28d10CalcIgammaIfEESt5arrayIPcLm3EELi4E23TrivialOffsetCalculatorILi2EjES8_ILi1EjENS0_6memory15LoadWithoutCastENSB_16StoreWithoutCastEEEviT_T0_T2_T3_T4_T5_)
        /*038c*/ 	.word	0x00001468


	//----- nvinfo : EIATTR_REGCOUNT
	.align		4
.L_186:
        /*0390*/ 	.byte	0x04, 0x2f
        /*0392*/ 	.short	(.L_188 - .L_187)
	.align		4
.L_187:
        /*0394*/ 	.word	index@(_ZN2at6native18elementwise_kernelILi128ELi2EZNS0_22gpu_kernel_impl_nocastIN48_GLOBAL__N__08322988_15_IGammaKernel_cu_cb51a28d10CalcIgammaIfEEEEvRNS_18TensorIteratorBaseERKT_EUliE_EEviT1_)
        /*0398*/ 	.word	0x00000030


	//----- nvinfo : EIATTR_FRAME_SIZE
	.align		4
.L_188:
        /*039c*/ 	.byte	0x04, 0x11
        /*039e*/ 	.short	(.L_190 - .L_189)
	.align		4
.L_189:
        /*03a0*/ 	.word	index@($__internal_5_$__cuda_sm20_dsqrt_rn_f64_mediumpath_v1)
        /*03a4*/ 	.word	0x00001450


	//----- nvinfo : EIATTR_FRAME_SIZE
	.align		4
.L_190:
        /*03a8*/ 	.byte	0x04, 0x11
        /*03aa*/ 	.short	(.L_192 - .L_191)
	.align		4
.L_191:
        /*03ac*/ 	.word	index@($__internal_4_$__cuda_sm20_div_rn_f64_full)
        /*03b0*/ 	.word	0x00001450


	//----- nvinfo : EIATTR_FRAME_SIZE
	.align		4
.L_192:
        /*03b4*/ 	.byte	0x04, 0x11
        /*03b6*/ 	.short	(.L_194 - .L_193)
	.align		4
.L_193:
        /*03b8*/ 	.word	index@($_ZN2at6native18elementwise_kernelILi128ELi2EZNS0_22gpu_kernel_impl_nocastIN48_GLOBAL__N__08322988_15_IGammaKernel_cu_cb51a28d10CalcIgammaIfEEEEvRNS_18TensorIteratorBaseERKT_EUliE_EEviT1_$_ZN46_INTERNAL_08322988_15_IGammaKernel_cu_cb51a28d48_GLOBAL__N__08322988_15_IGammaKernel_cu_cb51a28d12calc_igammacIfEET_S2_S2_)
        /*03bc*/ 	.word	0x00001450


	//----- nvinfo : EIATTR_FRAME_SIZE
	.align		4
.L_194:
        /*03c0*/ 	.byte	0x04, 0x11
        /*03c2*/ 	.short	(.L_196 - .L_195)
	.align		4
.L_195:
        /*03c4*/ 	.word	index@($_ZN2at6native18elementwise_kernelILi128ELi2EZNS0_22gpu_kernel_impl_nocastIN48_GLOBAL__N__08322988_15_IGammaKernel_cu_cb51a28d10CalcIgammaIfEEEEvRNS_18TensorIteratorBaseERKT_EUliE_EEviT1_$_ZN46_INTERNAL_08322988_15_IGammaKernel_cu_cb51a28d48_GLOBAL__N__08322988_15_IGammaKernel_cu_cb51a28d11calc_igammaIfEET_S2_S2_)
        /*03c8*/ 	.word	0x00001450


	//----- nvinfo : EIATTR_FRAME_SIZE
	.align		4
.L_196:
        /*03cc*/ 	.byte	0x04, 0x11
        /*03ce*/ 	.short	(.L_198 - .L_197)
	.align		4
.L_197:
        /*03d0*/ 	.word	index@(_ZN2at6native18elementwise_kernelILi128ELi2EZNS0_22gpu_kernel_impl_nocastIN48_GLOBAL__N__08322988_15_IGammaKernel_cu_cb51a28d10CalcIgammaIfEEEEvRNS_18TensorIteratorBaseERKT_EUliE_EEviT1_)
        /*03d4*/ 	.word	0x00001450


	//----- nvinfo : EIATTR_REGCOUNT
	.align		4
.L_198:
        /*03d8*/ 	.byte	0x04, 0x2f
        /*03da*/ 	.short	(.L_200 - .L_199)
	.align		4
.L_199:
        /*03dc*/ 	.word	index@(_ZN2at6native27unrolled_elementwise_kernelIN48_GLOBAL__N__08322988_15_IGammaKernel_cu_cb51a28d10CalcIgammaIfEESt5arrayIPcLm3EELi4E23TrivialOffsetCalculatorILi2EjES8_ILi1EjENS0_6memory12LoadWithCastILi2EEENSB_13StoreWithCastILi1EEEEEviT_T0_T2_T3_T4_T5_)
        /*03e0*/ 	.word	0x0000002f


	//----- nvinfo : EIATTR_FRAME_SIZE
	.align		4
.L_200:
        /*03e4*/ 	.byte	0x04, 0x11
        /*03e6*/ 	.short	(.L_202 - .L_201)
	.align		4
.L_201:
        /*03e8*/ 	.word	index@($__internal_3_$__cuda_sm20_dsqrt_rn_f64_mediumpath_v1)
        /*03ec*/ 	.word	0x00001450


	//----- nvinfo : EIATTR_FRAME_SIZE
	.align		4
.L_202:
        /*03f0*/ 	.byte	0x04, 0x11
        /*03f2*/ 	.short	(.L_204 - .L_203)
	.align		4
.L_203:
        /*03f4*/ 	.word	index@($__internal_2_$__cuda_sm20_div_rn_f64_full)
        /*03f8*/ 	.word	0x00001450


	//----- nvinfo : EIATTR_FRAME_SIZE
	.align		4
.L_204:
        /*03fc*/ 	.byte	0x04, 0x11
        /*03fe*/ 	.short	(.L_206 - .L_205)
	.align		4
.L_205:
        /*0400*/ 	.word	index@($_ZN2at6native27unrolled_elementwise_kernelIN48_GLOBAL__N__08322988_15_IGammaKernel_cu_cb51a28d10CalcIgammaIfEESt5arrayIPcLm3EELi4E23TrivialOffsetCalculatorILi2EjES8_ILi1EjENS0_6memory12LoadWithCastILi2EEENSB_13StoreWithCastILi1EEEEEviT_T0_T2_T3_T4_T5_$_ZN46_INTERNAL_08322988_15_IGammaKernel_cu_cb51a28d48_GLOBAL__N__08322988_15_IGammaKernel_cu_cb51a28d12calc_igammacIfEET_S2_S2_)
        /*0404*/ 	.word	0x00001450


	//----- nvinfo : EIATTR_FRAME_SIZE
	.align		4
.L_206:
        /*0408*/ 	.byte	0x04, 0x11
        /*040a*/ 	.short	(.L_208 - .L_207)
	.align		4
.L_207:
        /*040c*/ 	.word	index@($_ZN2at6native27unrolled_elementwise_kernelIN48_GLOBAL__N__08322988_15_IGammaKernel_cu_cb51a28d10CalcIgammaIfEESt5arrayIPcLm3EELi4E23TrivialOffsetCalculatorILi2EjES8_ILi1EjENS0_6memory12LoadWithCastILi2EEENSB_13StoreWithCastILi1EEEEEviT_T0_T2_T3_T4_T5_$_ZN46_INTERNAL_08322988_15_IGammaKernel_cu_cb51a28d48_GLOBAL__N__08322988_15_IGammaKernel_cu_cb51a28d11calc_igammaIfEET_S2_S2_)
        /*0410*/ 	.word	0x00001450


	//----- nvinfo : EIATTR_FRAME_SIZE
	.align		4
.L_208:
        /*0414*/ 	.byte	0x04, 0x11
        /*0416*/ 	.short	(.L_210 - .L_209)
	.align		4
.L_209:
        /*0418*/ 	.word	index@(_ZN2at6native27unrolled_elementwise_kernelIN48_GLOBAL__N__08322988_15_IGammaKernel_cu_cb51a28d10CalcIgammaIfEESt5arrayIPcLm3EELi4E23TrivialOffsetCalculatorILi2EjES8_ILi1EjENS0_6memory12LoadWithCastILi2EEENSB_13StoreWithCastILi1EEEEEviT_T0_T2_T3_T4_T5_)
        /*041c*/ 	.word	0x00001450


	//----- nvinfo : EIATTR_REGCOUNT
	.align		4
.L_210:
        /*0420*/ 	.byte	0x04, 0x2f
        /*0422*/ 	.short	(.L_212 - .L_211)
	.align		4
.L_211:
        /*0424*/ 	.word	index@(_ZN2at6native18elementwise_kernelILi128ELi4EZNS0_15gpu_kernel_implIN48_GLOBAL__N__08322988_15_IGammaKernel_cu_cb51a28d10CalcIgammaIfEEEEvRNS_18TensorIteratorBaseERKT_EUliE_EEviT1_)
        /*0428*/ 	.word	0x00000038


	//----- nvinfo : EIATTR_FRAME_SIZE
	.align		4
.L_212:
        /*042c*/ 	.byte	0x04, 0x11
        /*042e*/ 	.short	(.L_214 - .L_213)
	.align		4
.L_213:
        /*0430*/ 	.word	index@($__internal_1_$__cuda_sm20_dsqrt_rn_f64_mediumpath_v1)
        /*0434*/ 	.word	0x00001450


	//----- nvinfo : EIATTR_FRAME_SIZE
	.align		4
.L_214:
        /*0438*/ 	.byte	0x04, 0x11
        /*043a*/ 	.short	(.L_216 - .L_215)
	.align		4
.L_215:
        /*043c*/ 	.word	index@($__internal_0_$__cuda_sm20_div_rn_f64_full)
        /*0440*/ 	.word	0x00001450


	//----- nvinfo : EIATTR_FRAME_SIZE
	.align		4
.L_216:
        /*0444*/ 	.byte	0x04, 0x11
        /*0446*/ 	.short	(.L_218 - .L_217)
	.align		4
.L_217:
        /*0448*/ 	.word	index@($_ZN2at6native18elementwise_kernelILi128ELi4EZNS0_15gpu_kernel_implIN48_GLOBAL__N__08322988_15_IGammaKernel_cu_cb51a28d10CalcIgammaIfEEEEvRNS_18TensorIteratorBaseERKT_EUliE_EEviT1_$_ZN46_INTERNAL_08322988_15_IGammaKernel_cu_cb51a28d48_GLOBAL__N__08322988_15_IGammaKernel_cu_cb51a28d12calc_igammacIfEET_S2_S2_)
        /*044c*/ 	.word	0x00001450


	//----- nvinfo : EIATTR_FRAME_SIZE
	.align		4
.L_218:
        /*0450*/ 	.byte	0x04, 0x11
        /*0452*/ 	.short	(.L_220 - .L_219)
	.align		4
.L_219:
        /*0454*/ 	.word	index@($_ZN2at6native18elementwise_kernelILi128ELi4EZNS0_15gpu_kernel_implIN48_GLOBAL__N__08322988_15_IGammaKernel_cu_cb51a28d10CalcIgammaIfEEEEvRNS_18TensorIteratorBaseERKT_EUliE_EEviT1_$_ZN46_INTERNAL_08322988_15_IGammaKernel_cu_cb51a28d48_GLOBAL__N__08322988_15_IGammaKernel_cu_cb51a28d11calc_igammaIfEET_S2_S2_)
        /*0458*/ 	.word	0x00001450


	//----- nvinfo : EIATTR_FRAME_SIZE
	.align		4
.L_220:
        /*045c*/ 	.byte	0x04, 0x11
        /*045e*/ 	.short	(.L_222 - .L_221)
	.align		4
.L_221:
        /*0460*/ 	.word	index@(_ZN2at6native18elementwise_kernelILi128ELi4EZNS0_15gpu_kernel_implIN48_GLOBAL__N__08322988_15_IGammaKernel_cu_cb51a28d10CalcIgammaIfEEEEvRNS_18TensorIteratorBaseERKT_EUliE_EEviT1_)
        /*0464*/ 	.word	0x00001450


	//----- nvinfo : EIATTR_MIN_STACK_SIZE
	.align		4
.L_222:
        /*0468*/ 	.byte	0x04, 0x12
        /*046a*/ 	.short	(.L_224 - .L_223)
	.align		4
.L_223:
        /*046c*/ 	.word	index@(_ZN2at6native27unrolled_elementwise_kernelIN48_GLOBAL__N__08322988_15_IGammaKernel_cu_cb51a28d10CalcIgammaIfEESt5arrayIPcLm3EELi4E23TrivialOffsetCalculatorILi2EjES8_ILi1EjENS0_6memory12LoadWithCastILi2EEENSB_13StoreWithCastILi1EEEEEviT_T0_T2_T3_T4_T5_)
        /*0470*/ 	.word	0x00001450


	//----- nvinfo : EIATTR_MIN_STACK_SIZE
	.align		4
.L_224:
        /*0474*/ 	.byte	0x04, 0x12
        /*0476*/ 	.short	(.L_226 - .L_225)
	.align		4
.L_225:
        /*0478*/ 	.word	index@(_ZN2at6native27unrolled_elementwise_kernelIN48_GLOBAL__N__08322988_15_IGammaKernel_cu_cb51a28d10CalcIgammaIfEESt5arrayIPcLm3EELi4E23TrivialOffsetCalculatorILi2EjES8_ILi1EjENS0_6memory15LoadWithoutCastENSB_16StoreWithoutCastEEEviT_T0_T2_T3_T4_T5_)
        /*047c*/ 	.word	0x00001468


	//----- nvinfo : EIATTR_MIN_STACK_SIZE
	.align		4
.L_226:
        /*0480*/ 	.byte	0x04, 0x12
        /*0482*/ 	.short	(.L_228 - .L_227)
	.align		4
.L_227:
        /*0484*/ 	.word	index@(_ZN2at6native29vectorized_elementwise_kernelILi2EN48_GLOBAL__N__08322988_15_IGammaKernel_cu_cb51a28d10CalcIgammaIfEESt5arrayIPcLm3EEEEviT0_T1_)
        /*0488*/ 	.word	0x00001458


	//----- nvinfo : EIATTR_MIN_STACK_SIZE
	.align		4
.L_228:
        /*048c*/ 	.byte	0x04, 0x12
        /*048e*/ 	.short	(.L_230 - .L_229)
	.align		4
.L_229:
        /*0490*/ 	.word	index@(_ZN2at6native29vectorized_elementwise_kernelILi4EN48_GLOBAL__N__08322988_15_IGammaKernel_cu_cb51a28d10CalcIgammaIfEESt5arrayIPcLm3EEEEviT0_T1_)
        /*0494*/ 	.word	0x00001450


	//----- nvinfo : EIATTR_MIN_STACK_SIZE
	.align		4
.L_230:
        /*0498*/ 	.byte	0x04, 0x12
        /*049a*/ 	.short	(.L_232 - .L_231)
	.align		4
.L_231:
        /*049c*/ 	.word	index@(_ZN2at6native29vectorized_elementwise_kernelILi8EN48_GLOBAL__N__08322988_15_IGammaKernel_cu_cb51a28d10CalcIgammaIfEESt5arrayIPcLm3EEEEviT0_T1_)
        /*04a0*/ 	.word	0x00000000


	//----- nvinfo : EIATTR_MIN_STACK_SIZE
	.align		4
.L_232:
        /*04a4*/ 	.byte	0x04, 0x12
        /*04a6*/ 	.short	(.L_234 - .L_233)
	.align		4
.L_233:
        /*04a8*/ 	.word	index@(_ZN2at6native27unrolled_elementwise_kernelIN48_GLOBAL__N__08322988_15_IGammaKernel_cu_cb51a28d10CalcIgammaIdEESt5arrayIPcLm3EELi4E23TrivialOffsetCalculatorILi2EjES8_ILi1EjENS0_6memory12LoadWithCastILi2EEENSB_13StoreWithCastILi1EEEEEviT_T0_T2_T3_T4_T5_)
        /*04ac*/ 	.word	0x000028a0


	//----- nvinfo : EIATTR_MIN_STACK_SIZE
	.align		4
.L_234:
        /*04b0*/ 	.byte	0x04, 0x12
        /*04b2*/ 	.short	(.L_236 - .L_235)
	.align		4
.L_235:
        /*04b4*/ 	.word	index@(_ZN2at6native27unrolled_elementwise_kernelIN48_GLOBAL__N__08322988_15_IGammaKernel_cu_cb51a28d10CalcIgammaIdEESt5arrayIPcLm3EELi4E23TrivialOffsetCalculatorILi2EjES8_ILi1EjENS0_6memory15LoadWithoutCastENSB_16StoreWithoutCastEEEviT_T0_T2_T3_T4_T5_)
        /*04b8*/ 	.word	0x000028a0


	//----- nvinfo : EIATTR_MIN_STACK_SIZE
	.align		4
.L_236:
        /*04bc*/ 	.byte	0x04, 0x12
        /*04be*/ 	.short	(.L_238 - .L_237)
	.align		4
.L_237:
        /*04c0*/ 	.word	index@(_ZN2at6native29vectorized_elementwise_kernelILi2EN48_GLOBAL__N__08322988_15_IGammaKernel_cu_cb51a28d10CalcIgammaIdEESt5arrayIPcLm3EEEEviT0_T1_)
        /*04c4*/ 	.word	0x000028c0


	//----- nvinfo : EIATTR_MIN_STACK_SIZE
	.align		4
.L_238:
        /*04c8*/ 	.byte	0x04, 0x12
        /*04ca*/ 	.short	(.L_240 - .L_239)
	.align		4
.L_239:
        /*04cc*/ 	.word	index@(_ZN2at6native29vectorized_elementwise_kernelILi4EN48_GLOBAL__N__08322988_15_IGammaKernel_cu_cb51a28d10CalcIgammaIdEESt5arrayIPcLm3EEEEviT0_T1_)
        /*04d0*/ 	.word	0x000028c0


	//----- nvinfo : EIATTR_MIN_STACK_SIZE
	.align		4
.L_240:
        /*04d4*/ 	.byte	0x04, 0x12
        /*04d6*/ 	.short	(.L_242 - .L_241)
	.align		4
.L_241:
        /*04d8*/ 	.word	index@(_ZN2at6native29vectorized_elementwise_kernelILi8EN48_GLOBAL__N__08322988_15_IGammaKernel_cu_cb51a28d10CalcIgammaIdEESt5arrayIPcLm3EEEEviT0_T1_)
        /*04dc*/ 	.word	0x00000000


	//----- nvinfo : EIATTR_MIN_STACK_SIZE
	.align		4
.L_242:
        /*04e0*/ 	.byte	0x04, 0x12
        /*04e2*/ 	.short	(.L_244 - .L_243)
	.align		4
.L_243:
        /*04e4*/ 	.word	index@(_ZN2at6native18elementwise_kernelILi128ELi4EZNS0_15gpu_kernel_implIN48_GLOBAL__N__08322988_15_IGammaKernel_cu_cb51a28d10CalcIgammaIfEEEEvRNS_18TensorIteratorBaseERKT_EUliE_EEviT1_)
        /*04e8*/ 	.word	0x00001450


	//----- nvinfo : EIATTR_MIN_STACK_SIZE
	.align		4
.L_244:
        /*04ec*/ 	.byte	0x04, 0x12
        /*04ee*/ 	.short	(.L_246 - .L_245)
	.align		4
.L_245:
        /*04f0*/ 	.word	index@(_ZN2at6native18elementwise_kernelILi128ELi2EZNS0_22gpu_kernel_impl_nocastIN48_GLOBAL__N__08322988_15_IGammaKernel_cu_cb51a28d10CalcIgammaIfEEEEvRNS_18TensorIteratorBaseERKT_EUliE_EEviT1_)
        /*04f4*/ 	.word	0x00001450


	//----- nvinfo : EIATTR_MIN_STACK_SIZE
	.align		4
.L_246:
        /*04f8*/ 	.byte	0x04, 0x12
        /*04fa*/ 	.short	(.L_248 - .L_247)
	.align		4
.L_247:
        /*04fc*/ 	.word	index@(_ZN2at6native18elementwise_kernelILi128ELi4EZNS0_15gpu_kernel_implIN48_GLOBAL__N__08322988_15_IGammaKernel_cu_cb51a28d10CalcIgammaIdEEEEvRNS_18TensorIteratorBaseERKT_EUliE_EEviT1_)
        /*0500*/ 	.word	0x000028a0


	//----- nvinfo : EIATTR_MIN_STACK_SIZE
	.align		4
.L_248:
        /*0504*/ 	.byte	0x04, 0x12
        /*0506*/ 	.short	(.L_250 - .L_249)
	.align		4
.L_249:
        /*0508*/ 	.word	index@(_ZN2at6native18elementwise_kernelILi128ELi2EZNS0_22gpu_kernel_impl_nocastIN48_GLOBAL__N__08322988_15_IGammaKernel_cu_cb51a28d10CalcIgammaIdEEEEvRNS_18TensorIteratorBaseERKT_EUliE_EEviT1_)
        /*050c*/ 	.word	0x000028a0
.L_250:


//--------------------- .nv.compat                --------------------------
	.section	.nv.compat,"",@"SHT_CUDA_COMPAT_INFO"
	.align	4
        /*0000*/ 	.byte	0x02, 0x09, 0x01, 0x00, 0x02, 0x02, 0x01, 0x00, 0x02, 0x05, 0x05, 0x00, 0x03, 0x07, 0x01, 0x01
        /*0010*/ 	.byte	0x02, 0x03, 0x00, 0x00, 0x02, 0x06, 0x01, 0x00, 0x04, 0x0b, 0x08, 0x00, 0x00, 0x00, 0x00, 0x00
        /*0020*/ 	.byte	0x00, 0x00, 0x00, 0x00


//--------------------- .nv.info._ZN2at6native18elementwise_kernelILi128ELi4EZNS0_15gpu_kernel_implIN48_GLOBAL__N__08322988_15_IGammaKernel_cu_cb51a28d10CalcIgammaIfEEEEvRNS_18TensorIteratorBaseERKT_EUliE_EEviT1_ --------------------------
	.section	.nv.info._ZN2at6native18elementwise_kernelILi128ELi4EZNS0_15gpu_kernel_implIN48_GLOBAL__N__08322988_15_IGammaKernel_cu_cb51a28d10CalcIgammaIfEEEEvRNS_18TensorIteratorBaseERKT_EUliE_EEviT1_,"",@"SHT_CUDA_INFO"
	.sectionflags	@""
	.align	4


	//----- nvinfo : EIATTR_CUDA_API_VERSION
	.align		4
        /*0000*/ 	.byte	0x04, 0x37
        /*0002*/ 	.short	(.L_252 - .L_251)
.L_251:
        /*0004*/ 	.word	0x00000082


	//----- nvinfo : EIATTR_KPARAM_INFO
	.align		4
.L_252:
        /*0008*/ 	.byte	0x04, 0x17
        /*000a*/ 	.short	(.L_254 - .L_253)
.L_253:
        /*000c*/ 	.word	0x00000000
        /*0010*/ 	.short	0x0001
        /*0012*/ 	.short	0x0008
        /*0014*/ 	.byte	0x00, 0xf0, 0x21, 0x0a


	//----- nvinfo : EIATTR_KPARAM_INFO
	.align		4
.L_254:
        /*0018*/ 	.byte	0x04, 0x17
        /*001a*/ 	.short	(.L_256 - .L_255)
.L_255:
        /*001c*/ 	.word	0x00000000
        /*0020*/ 	.short	0x0000
        /*0022*/ 	.short	0x0000
        /*0024*/ 	.byte	0x00, 0xf0, 0x11, 0x00


	//----- nvinfo : EIATTR_SPARSE_MMA_MASK
	.align		4
.L_256:
        /*0028*/ 	.byte	0x03, 0x50
        /*002a*/ 	.short	0x0000


	//----- nvinfo : EIATTR_MAXREG_COUNT
	.align		4
        /*002c*/ 	.byte	0x03, 0x1b
        /*002e*/ 	.short	0x0080


	//----- nvinfo : EIATTR_EXTERNS
	.align		4
        /*0030*/ 	.byte	0x04, 0x0f
        /*0032*/ 	.short	(.L_258 - .L_257)


	//   ....[0]....
	.align		4
.L_257:
        /*0034*/ 	.word	index@(__assertfail)


	//----- nvinfo : EIATTR_MERCURY_ISA_VERSION
	.align		4
.L_258:
        /*0038*/ 	.byte	0x03, 0x5f
        /*003a*/ 	.short	0x0101


	//----- nvinfo : EIATTR_VRC_CTA_INIT_COUNT
	.align		4
        /*003c*/ 	.byte	0x02, 0x4a
	.zero		1
	.zero		1


	//----- nvinfo : EIATTR_SYSCALL_OFFSETS
	.align		4
        /*0040*/ 	.byte	0x04, 0x46
        /*0042*/ 	.short	(.L_260 - .L_259)


	//   ....[0]....
.L_259:
        /*0044*/ 	.word	0x000024d0


	//   ....[1]....
        /*0048*/ 	.word	0x00003340


	//   ....[2]....
        /*004c*/ 	.word	0x000041d0


	//   ....[3]....
        /*0050*/ 	.word	0x000067a0


	//   ....[4]....
        /*0054*/ 	.word	0x00007610


	//   ....[5]....
        /*0058*/ 	.word	0x00008300


	//   ....[6]....
        /*005c*/ 	.word	0x0000a9e0


	//   ....[7]....
        /*0060*/ 	.word	0x0000b850


	//   ....[8]....
        /*0064*/ 	.word	0x0000c540


	//   ....[9]....
        /*0068*/ 	.word	0x0000ec30


	//   ....[10]....
        /*006c*/ 	.word	0x0000faa0


	//   ....[11]....
        /*0070*/ 	.word	0x00010780


	//----- nvinfo : EIATTR_EXIT_INSTR_OFFSETS
	.align		4
.L_260:
        /*0074*/ 	.byte	0x04, 0x1c
        /*0076*/ 	.short	(.L_262 - .L_261)


	//   ....[0]....
.L_261:
        /*0078*/ 	.word	0x0000c7f0


	//   ....[1]....
        /*007c*/ 	.word	0x0000fd00


	//   ....[2]....
        /*0080*/ 	.word	0x0000fd40


	//   ....[3]....
        /*0084*/ 	.word	0x0000fdd0


	//   ....[4]....
        /*0088*/ 	.word	0x0000fe00


	//   ....[5]....
        /*008c*/ 	.word	0x0000fe30


	//   ....[6]....
        /*0090*/ 	.word	0x0000feb0


	//   ....[7]....
        /*0094*/ 	.word	0x0000fee0


	//   ....[8]....
        /*0098*/ 	.word	0x0000ff70


	//   ....[9]....
        /*009c*/ 	.word	0x0000ffb0


	//   ....[10]....
        /*00a0*/ 	.word	0x0000fff0


	//   ....[11]....
        /*00a4*/ 	.word	0x000100c0


	//   ....[12]....
        /*00a8*/ 	.word	0x00010220


	//   ....[13]....
        /*00ac*/ 	.word	0x00010380


	//   ....[14]....
        /*00b0*/ 	.word	0x000104d0


	//   ....[15]....
        /*00b4*/ 	.word	0x00010500


	//   ....[16]....
        /*00b8*/ 	.word	0x00010530


	//   ....[17]....
        /*00bc*/ 	.word	0x000105d0


	//   ....[18]....
        /*00c0*/ 	.word	0x00010620


	//   ....[19]....
        /*00c4*/ 	.word	0x00010790


	//   ....[20]....
        /*00c8*/ 	.word	0x00010890


	//   ....[21]....
        /*00cc*/ 	.word	0x000109c0


	//   ....[22]....
        /*00d0*/ 	.word	0x000109f0


	//----- nvinfo : EIATTR_MAX_THREADS
	.align		4
.L_262:
        /*00d4*/ 	.byte	0x04, 0x05
        /*00d6*/ 	.short	(.L_264 - .L_263)
.L_263:
        /*00d8*/ 	.word	0x00000080
        /*00dc*/ 	.word	0x00000001
        /*00e0*/ 	.word	0x00000001


	//----- nvinfo : EIATTR_CRS_STACK_SIZE
	.align		4
.L_264:
        /*00e4*/ 	.byte	0x04, 0x1e
        /*00e6*/ 	.short	(.L_266 - .L_265)
.L_265:
        /*00e8*/ 	.word	0x00000000


	//----- nvinfo : EIATTR_CBANK_PARAM_SIZE
	.align		4
.L_266:
        /*00ec*/ 	.byte	0x03, 0x19
        /*00ee*/ 	.short	0x0290


	//----- nvinfo : EIATTR_PARAM_CBANK
	.align		4
        /*00f0*/ 	.byte	0x04, 0x0a
        /*00f2*/ 	.short	(.L_268 - .L_267)
	.align		4
.L_267:
        /*00f4*/ 	.word	index@(.nv.constant0._ZN2at6native18elementwise_kernelILi128ELi4EZNS0_15gpu_kernel_implIN48_GLOBAL__N__08322988_15_IGammaKernel_cu_cb51a28d10CalcIgammaIfEEEEvRNS_18TensorIteratorBaseERKT_EUliE_EEviT1_)
        /*00f8*/ 	.short	0x0380
        /*00fa*/ 	.short	0x0290


	//----- nvinfo : EIATTR_SW_WAR
	.align		4
.L_268:
        /*00fc*/ 	.byte	0x04, 0x36
        /*00fe*/ 	.short	(.L_270 - .L_269)
.L_269:
        /*0100*/ 	.word	0x00000008
.L_270:


//--------------------- .nv.info._ZN2at6native27unrolled_elementwise_kernelIN48_GLOBAL__N__08322988_15_IGammaKernel_cu_cb51a28d10CalcIgammaIfEESt5arrayIPcLm3EELi4E23TrivialOffsetCalculatorILi2EjES8_ILi1EjENS0_6memory12LoadWithCastILi2EEENSB_13StoreWithCastILi1EEEEEviT_T0_T2_T3_T4_T5_ --------------------------
	.section	.nv.info._ZN2at6native27unrolled_elementwise_kernelIN48_GLOBAL__N__08322988_15_IGammaKernel_cu_cb51a28d10CalcIgammaIfEESt5arrayIPcLm3EELi4E23TrivialOffsetCalculatorILi2EjES8_ILi1EjENS0_6memory12LoadWithCastILi2EEENSB_13StoreWithCastILi1EEEEEviT_T0_T2_T3_T4_T5_,"",@"SHT_CUDA_INFO"
	.sectionflags	@""
	.align	4


	//----- nvinfo : EIATTR_CUDA_API_VERSION
	.align		4
        /*0000*/ 	.byte	0x04, 0x37
        /*0002*/ 	.short	(.L_272 - .L_271)
.L_271:
        /*0004*/ 	.word	0x00000082


	//----- nvinfo : EIATTR_KPARAM_INFO
	.align		4
.L_272:
        /*0008*/ 	.byte	0x04, 0x17
        /*000a*/ 	.short	(.L_274 - .L_273)
.L_273:
        /*000c*/ 	.word	0x00000000
        /*0010*/ 	.short	0x0006
        /*0012*/ 	.short	0x0030
        /*0014*/ 	.byte	0x00, 0xf0, 0x21, 0x00


	//----- nvinfo : EIATTR_KPARAM_INFO
	.align		4
.L_274:
        /*0018*/ 	.byte	0x04, 0x17
        /*001a*/ 	.short	(.L_276 - .L_275)
.L_275:
        /*001c*/ 	.word	0x00000000
        /*0020*/ 	.short	0x0005
        /*0022*/ 	.short	0x0024
        /*0024*/ 	.byte	0x00, 0xf0, 0x31, 0x00


	//----- nvinfo : EIATTR_KPARAM_INFO
	.align		4
.L_276:
        /*0028*/ 	.byte	0x04, 0x17
        /*002a*/ 	.short	(.L_278 - .L_277)
.L_277:
        /*002c*/ 	.word	0x00000000
        /*0030*/ 	.short	0x0004
        /*0032*/ 	.short	0x0021
        /*0034*/ 	.byte	0x00, 0xf0, 0x05, 0x00


	//----- nvinfo : EIATTR_KPARAM_INFO
	.align		4
.L_278:
        /*0038*/ 	.byte	0x04, 0x17
        /*003a*/ 	.short	(.L_280 - .L_279)
.L_279:
        /*003c*/ 	.word	0x00000000
        /*0040*/ 	.short	0x0003
        /*0042*/ 	.short	0x0020
        /*0044*/ 	.byte	0x00, 0xf0, 0x05, 0x00


	//----- nvinfo : EIATTR_KPARAM_INFO
	.align		4
.L_280:
        /*0048*/ 	.byte	0x04, 0x17
        /*004a*/ 	.short	(.L_282 - .L_281)
.L_281:
        /*004c*/ 	.word	0x00000000
        /*0050*/ 	.short	0x0002
        /*0052*/ 	.short	0x0008
        /*0054*/ 	.byte	0x00, 0xf0, 0x61, 0x00


	//----- nvinfo : EIATTR_KPARAM_INFO
	.align		4
.L_282:
        /*0058*/ 	.byte	0x04, 0x17
        /*005a*/ 	.short	(.L_284 - .L_283)
.L_283:
        /*005c*/ 	.word	0x00000000
        /*0060*/ 	.short	0x0001
        /*0062*/ 	.short	0x0004
        /*0064*/ 	.byte	0x00, 0xf0, 0x05, 0x00


	//----- nvinfo : EIATTR_KPARAM_INFO
	.align		4
.L_284:
        /*0068*/ 	.byte	0x04, 0x17
        /*006a*/ 	.short	(.L_286 - .L_285)
.L_285:
        /*006c*/ 	.word	0x00000000
        /*0070*/ 	.short	0x0000
        /*0072*/ 	.short	0x0000
        /*0074*/ 	.byte	0x00, 0xf0, 0x11, 0x00


	//----- nvinfo : EIATTR_SPARSE_MMA_MASK
	.align		4
.L_286:
        /*0078*/ 	.byte	0x03, 0x50
        /*007a*/ 	.short	0x0000


	//----- nvinfo : EIATTR_MAXREG_COUNT
	.align		4
        /*007c*/ 	.byte	0x03, 0x1b
        /*007e*/ 	.short	0x00ff


	//----- nvinfo : EIATTR_EXTERNS
	.align		4
        /*0080*/ 	.byte	0x04, 0x0f
        /*0082*/ 	.short	(.L_288 - .L_287)


	//   ....[0]....
	.align		4
.L_287:
        /*0084*/ 	.word	index@(__assertfail)


	//----- nvinfo : EIATTR_MERCURY_ISA_VERSION
	.align		4
.L_288:
        /*0088*/ 	.byte	0x03, 0x5f
        /*008a*/ 	.short	0x0101


	//----- nvinfo : EIATTR_VRC_CTA_INIT_COUNT
	.align		4
        /*008c*/ 	.byte	0x02, 0x4a
	.zero		1
	.zero		1


	//----- nvinfo : EIATTR_SYSCALL_OFFSETS
	.align		4
        /*0090*/ 	.byte	0x04, 0x46
        /*0092*/ 	.short	(.L_290 - .L_289)


	//   ....[0]....
.L_289:
        /*0094*/ 	.word	0x00000e70


	//   ....[1]....
        /*0098*/ 	.word	0x00001d10


	//   ....[2]....
        /*009c*/ 	.word	0x00002c90


	//   ....[3]....
        /*00a0*/ 	.word	0x00003b30


	//   ....[4]....
        /*00a4*/ 	.word	0x00004a30


	//   ....[5]....
        /*00a8*/ 	.word	0x000058d0


	//   ....[6]....
        /*00ac*/ 	.word	0x000067f0


	//   ....[7]....
        /*00b0*/ 	.word	0x00007650


	//   ....[8]....
        /*00b4*/ 	.word	0x00008910


	//   ....[9]....
        /*00b8*/ 	.word	0x00009670


	//   ....[10]....
        /*00bc*/ 	.word	0x0000a4f0


	//   ....[11]....
        /*00c0*/ 	.word	0x0000b350


	//----- nvinfo : EIATTR_EXIT_INSTR_OFFSETS
	.align		4
.L_290:
        /*00c4*/ 	.byte	0x04, 0x1c
        /*00c6*/ 	.short	(.L_292 - .L_291)


	//   ....[0]....
.L_291:
        /*00c8*/ 	.word	0x0000a790


	//   ....[1]....
        /*00cc*/ 	.word	0x0000a8d0


	//   ....[2]....
        /*00d0*/ 	.word	0x0000a910


	//   ....[3]....
        /*00d4*/ 	.word	0x0000a9a0


	//   ....[4]....
        /*00d8*/ 	.word	0x0000a9d0


	//   ....[5]....
        /*00dc*/ 	.word	0x0000aa00


	//   ....[6]....
        /*00e0*/ 	.word	0x0000aa80


	//   ....[7]....
        /*00e4*/ 	.word	0x0000aab0


	//   ....[8]....
        /*00e8*/ 	.word	0x0000ab40


	//   ....[9]....
        /*00ec*/ 	.word	0x0000ab80


	//   ....[10]....
        /*00f0*/ 	.word	0x0000abc0


	//   ....[11]....
        /*00f4*/ 	.word	0x0000ac90


	//   ....[12]....
        /*00f8*/ 	.word	0x0000adf0


	//   ....[13]....
        /*00fc*/ 	.word	0x0000af50


	//   ....[14]....
        /*0100*/ 	.word	0x0000b0a0


	//   ....[15]....
        /*0104*/ 	.word	0x0000b0d0


	//   ....[16]....
        /*0108*/ 	.word	0x0000b100


	//   ....[17]....
        /*010c*/ 	.word	0x0000b1a0


	//   ....[18]....
        /*0110*/ 	.word	0x0000b1f0


	//   ....[19]....
        /*0114*/ 	.word	0x0000b360


	//   ....[20]....
        /*0118*/ 	.word	0x0000b460


	//   ....[21]....
        /*011c*/ 	.word	0x0000b590


	//   ....[22]....
        /*0120*/ 	.word	0x0000b5c0


	//----- nvinfo : EIATTR_MAX_THREADS
	.align		4
.L_292:
        /*0124*/ 	.byte	0x04, 0x05
        /*0126*/ 	.short	(.L_294 - .L_293)
.L_293:
        /*0128*/ 	.word	0x00000080
        /*012c*/ 	.word	0x00000001
        /*0130*/ 	.word	0x00000001


	//----- nvinfo : EIATTR_CRS_STACK_SIZE
	.align		4
.L_294:
        /*0134*/ 	.byte	0x04, 0x1e
        /*0136*/ 	.short	(.L_296 - .L_295)
.L_295:
        /*0138*/ 	.word	0x00000000


	//----- nvinfo : EIATTR_CBANK_PARAM_SIZE
	.align		4
.L_296:
        /*013c*/ 	.byte	0x03, 0x19
        /*013e*/ 	.short	0x0038


	//----- nvinfo : EIATTR_PARAM_CBANK
	.align		4
        /*0140*/ 	.byte	0x04, 0x0a
        /*0142*/ 	.short	(.L_298 - .L_297)
	.align		4
.L_297:
        /*0144*/ 	.word	index@(.nv.constant0._ZN2at6native27unrolled_elementwise_kernelIN48_GLOBAL__N__08322988_15_IGammaKernel_cu_cb51a28d10CalcIgammaIfEESt5arrayIPcLm3EELi4E23TrivialOffsetCalculatorILi2EjES8_ILi1EjENS0_6memory12LoadWithCastILi2EEENSB_13StoreWithCastILi1EEEEEviT_T0_T2_T3_T4_T5_)
        /*0148*/ 	.short	0x0380
        /*014a*/ 	.short	0x0038


	//----- nvinfo : EIATTR_SW_WAR
	.align		4
.L_298:
        /*014c*/ 	.byte	0x04, 0x36
        /*014e*/ 	.short	(.L_300 - .L_299)
.L_299:
        /*0150*/ 	.word	0x00000008
.L_300:


//--------------------- .nv.info._ZN2at6native18elementwise_kernelILi128ELi2EZNS0_22gpu_kernel_impl_nocastIN48_GLOBAL__N__08322988_15_IGammaKernel_cu_cb51a28d10CalcIgammaIfEEEEvRNS_18TensorIteratorBaseERKT_EUliE_EEviT1_ --------------------------
	.section	.nv.info._ZN2at6native18elementwise_kernelILi128ELi2EZNS0_22gpu_kernel_impl_nocastIN48_GLOBAL__N__08322988_15_IGammaKernel_cu_cb51a28d10CalcIgammaIfEEEEvRNS_18TensorIteratorBaseERKT_EUliE_EEviT1_,"",@"SHT_CUDA_INFO"
	.sectionflags	@""
	.align	4


	//----- nvinfo : EIATTR_CUDA_API_VERSION
	.align		4
        /*0000*/ 	.byte	0x04, 0x37
        /*0002*/ 	.short	(.L_302 - .L_301)
.L_301:
        /*0004*/ 	.word	0x00000082


	//----- nvinfo : EIATTR_KPARAM_INFO
	.align		4
.L_302:
        /*0008*/ 	.byte	0x04, 0x17
        /*000a*/ 	.short	(.L_304 - .L_303)
.L_303:
        /*000c*/ 	.word	0x00000000
        /*0010*/ 	.short	0x0001
        /*0012*/ 	.short	0x0008
        /*0014*/ 	.byte	0x00, 0xf0, 0x21, 0x0a


	//----- nvinfo : EIATTR_KPARAM_INFO
	.align		4
.L_304:
        /*0018*/ 	.byte	0x04, 0x17
        /*001a*/ 	.short	(.L_306 - .L_305)
.L_305:
        /*001c*/ 	.word	0x00000000
        /*0020*/ 	.short	0x0000
        /*0022*/ 	.short	0x0000
        /*0024*/ 	.byte	0x00, 0xf0, 0x11, 0x00


	//----- nvinfo : EIATTR_SPARSE_MMA_MASK
	.align		4
.L_306:
        /*0028*/ 	.byte	0x03, 0x50
        /*002a*/ 	.short	0x0000


	//----- nvinfo : EIATTR_MAXREG_COUNT
	.align		4
        /*002c*/ 	.byte	0x03, 0x1b
        /*002e*/ 	.short	0x0080


	//----- nvinfo : EIATTR_MERCURY_ISA_VERSION
	.align		4
        /*0030*/ 	.byte	0x03, 0x5f
        /*0032*/ 	.short	0x0101


	//----- nvinfo : EIATTR_VRC_CTA_INIT_COUNT
	.align		4
        /*0034*/ 	.byte	0x02, 0x4a
	.zero		1
	.zero		1


	//----- nvinfo : EIATTR_EXIT_INSTR_OFFSETS
	.align		4
        /*0038*/ 	.byte	0x04, 0x1c
        /*003a*/ 	.short	(.L_308 - .L_307)


	//   ....[0]....
.L_307:
        /*003c*/ 	.word	0x000001f0


	//   ....[1]....
        /*0040*/ 	.word	0x000002a0


	//   ....[2]....
        /*0044*/ 	.word	0x000003d0


	//   ....[3]....
        /*0048*/ 	.word	0x00000480


	//   ....[4]....
        /*004c*/ 	.word	0x00001c10


	//   ....[5]....
        /*0050*/ 	.word	0x000032d0


	//   ....[6]....
        /*0054*/ 	.word	0x00004a30


	//   ....[7]....
        /*0058*/ 	.word	0x000060f0


	//----- nvinfo : EIATTR_MAX_THREADS
	.align		4
.L_308:
        /*005c*/ 	.byte	0x04, 0x05
        /*005e*/ 	.short	(.L_310 - .L_309)
.L_309:
        /*0060*/ 	.word	0x00000080
        /*0064*/ 	.word	0x00000001
        /*0068*/ 	.word	0x00000001


	//----- nvinfo : EIATTR_CRS_STACK_SIZE
	.align		4
.L_310:
        /*006c*/ 	.byte	0x04, 0x1e
        /*006e*/ 	.short	(.L_312 - .L_311)
.L_311:
        /*0070*/ 	.word	0x00000000


	//----- nvinfo : EIATTR_CBANK_PARAM_SIZE
	.align		4
.L_312:
        /*0074*/ 	.byte	0x03, 0x19
        /*0076*/ 	.short	0x0290


	//----- nvinfo : EIATTR_PARAM_CBANK
	.align		4
        /*0078*/ 	.byte	0x04, 0x0a
        /*007a*/ 	.short	(.L_314 - .L_313)
	.align		4
.L_313:
        /*007c*/ 	.word	index@(.nv.constant0._ZN2at6native18elementwise_kernelILi128ELi2EZNS0_22gpu_kernel_impl_nocastIN48_GLOBAL__N__08322988_15_IGammaKernel_cu_cb51a28d10CalcIgammaIfEEEEvRNS_18TensorIteratorBaseERKT_EUliE_EEviT1_)
        /*0080*/ 	.short	0x0380
        /*0082*/ 	.short	0x0290


	//----- nvinfo : EIATTR_SW_WAR
	.align		4
.L_314:
        /*0084*/ 	.byte	0x04, 0x36
        /*0086*/ 	.short	(.L_316 - .L_315)
.L_315:
        /*0088*/ 	.word	0x00000008
.L_316:


//--------------------- .nv.info._ZN2at6native27unrolled_elementwise_kernelIN48_GLOBAL__N__08322988_15_IGammaKernel_cu_cb51a28d10CalcIgammaIfEESt5arrayIPcLm3EELi4E23TrivialOffsetCalculatorILi2EjES8_ILi1EjENS0_6memory15LoadWithoutCastENSB_16StoreWithoutCastEEEviT_T0_T2_T3_T4_T5_ --------------------------
	.section	.nv.info._ZN2at6native27unrolled_elementwise_kernelIN48_GLOBAL__N__08322988_15_IGammaKernel_cu_cb51a28d10CalcIgammaIfEESt5arrayIPcLm3EELi4E23TrivialOffsetCalculatorILi2EjES8_ILi1EjENS0_6memory15LoadWithoutCastENSB_16StoreWithoutCastEEEviT_T0_T2_T3_T4_T5_,"",@"SHT_CUDA_INFO"
	.sectionflags	@""
	.align	4


	//----- nvinfo : EIATTR_CUDA_API_VERSION
	.align		4
        /*0000*/ 	.byte	0x04, 0x37
        /*0002*/ 	.short	(.L_318 - .L_317)
.L_317:
        /*0004*/ 	.word	0x00000082


	//----- nvinfo : EIATTR_KPARAM_INFO
	.align		4
.L_318:
        /*0008*/ 	.byte	0x04, 0x17
        /*000a*/ 	.short	(.L_320 - .L_319)
.L_319:
        /*000c*/ 	.word	0x00000000
        /*0010*/ 	.short	0x0006
        /*0012*/ 	.short	0x0023
        /*0014*/ 	.byte	0x00, 0xf0, 0x05, 0x00


	//----- nvinfo : EIATTR_KPARAM_INFO
	.align		4
.L_320:
        /*0018*/ 	.byte	0x04, 0x17
        /*001a*/ 	.short	(.L_322 - .L_321)
.L_321:
        /*001c*/ 	.word	0x00000000
        /*0020*/ 	.short	0x0005
        /*0022*/ 	.short	0x0022
        /*0024*/ 	.byte	0x00, 0xf0, 0x05, 0x00


	//----- nvinfo : EIATTR_KPARAM_INFO
	.align		4
.L_322:
        /*0028*/ 	.byte	0x04, 0x17
        /*002a*/ 	.short	(.L_324 - .L_323)
.L_323:
        /*002c*/ 	.word	0x00000000
        /*0030*/ 	.short	0x0004
        /*0032*/ 	.short	0x0021
        /*0034*/ 	.byte	0x00, 0xf0, 0x05, 0x00


	//----- nvinfo : EIATTR_KPARAM_INFO
	.align		4
.L_324:
        /*0038*/ 	.byte	0x04, 0x17
        /*003a*/ 	.short	(.L_326 - .L_325)
.L_325:
        /*003c*/ 	.word	0x00000000
        /*0040*/ 	.short	0x0003
        /*0042*/ 	.short	0x0020
        /*0044*/ 	.byte	0x00, 0xf0, 0x05, 0x00


	//----- nvinfo : EIATTR_KPARAM_INFO
	.align		4
.L_326:
        /*0048*/ 	.byte	0x04, 0x17
        /*004a*/ 	.short	(.L_328 - .L_327)
.L_327:
        /*004c*/ 	.word	0x00000000
        /*0050*/ 	.short	0x0002
        /*0052*/ 	.short	0x0008
        /*0054*/ 	.byte	0x00, 0xf0, 0x61, 0x00


	//----- nvinfo : EIATTR_KPARAM_INFO
	.align		4
.L_328:
        /*0058*/ 	.byte	0x04, 0x17
        /*005a*/ 	.short	(.L_330 - .L_329)
.L_329:
        /*005c*/ 	.word	0x00000000
        /*0060*/ 	.short	0x0001
        /*0062*/ 	.short	0x0004
        /*0064*/ 	.byte	0x00, 0xf0, 0x05, 0x00


	//----- nvinfo : EIATTR_KPARAM_INFO
	.align		4
.L_330:
        /*0068*/ 	.byte	0x04, 0x17
        /*006a*/ 	.short	(.L_332 - .L_331)
.L_331:
        /*006c*/ 	.word	0x00000000
        /*0070*/ 	.short	0x0000
        /*0072*/ 	.short	0x0000
        /*0074*/ 	.byte	0x00, 0xf0, 0x11, 0x00


	//----- nvinfo : EIATTR_SPARSE_MMA_MASK
	.align		4
.L_332:
        /*0078*/ 	.byte	0x03, 0x50
        /*007a*/ 	.short	0x0000


	//----- nvinfo : EIATTR_MAXREG_COUNT
	.align		4
        /*007c*/ 	.byte	0x03, 0x1b
        /*007e*/ 	.short	0x00ff


	//----- nvinfo : EIATTR_ANNOTATIONS
	.align		4
        /*0080*/ 	.byte	0x04, 0x55
        /*0082*/ 	.short	(.L_334 - .L_333)


	//   ....[0]....
.L_333:
        /*0084*/ 	.word	0x00000001
        /* <DEDUP_REMOVED lines=12> */


	//----- nvinfo : EIATTR_MERCURY_ISA_VERSION
	.align		4
.L_334:
        /*0144*/ 	.byte	0x03, 0x5f
        /*0146*/ 	.short	0x0101


	//----- nvinfo : EIATTR_VRC_CTA_INIT_COUNT
	.align		4
        /*0148*/ 	.byte	0x02, 0x4a
	.zero		1
	.zero		1


	//----- nvinfo : EIATTR_EXIT_INSTR_OFFSETS
	.align		4
        /*014c*/ 	.byte	0x04, 0x1c
        /*014e*/ 	.short	(.L_336 - .L_335)


	//   ....[0]....
.L_335:
        /*0150*/ 	.word	0x00000ba0


	//   ....[1]....
        /*0154*/ 	.word	0x00000c00


	//----- nvinfo : EIATTR_MAX_THREADS
	.align		4
.L_336:
        /*0158*/ 	.byte	0x04, 0x05
        /*015a*/ 	.short	(.L_338 - .L_337)
.L_337:
        /*015c*/ 	.word	0x00000080
        /*0160*/ 	.word	0x00000001
        /*0164*/ 	.word	0x00000001


	//----- nvinfo : EIATTR_CRS_STACK_SIZE
	.align		4
.L_338:
        /*0168*/ 	.byte	0x04, 0x1e
        /*016a*/ 	.short	(.L_340 - .L_339)
.L_339:
        /*016c*/ 	.word	0x00000000


	//----- nvinfo : EIATTR_CBANK_PARAM_SIZE
	.align		4
.L_340:
        /*0170*/ 	.byte	0x03, 0x19
        /*0172*/ 	.short	0x0024


	//----- nvinfo : EIATTR_PARAM_CBANK
	.align		4
        /*0174*/ 	.byte	0x04, 0x0a
        /*0176*/ 	.short	(.L_342 - .L_341)
	.align		4
.L_341:
        /*0178*/ 	.word	index@(.nv.constant0._ZN2at6native27unrolled_elementwise_kernelIN48_GLOBAL__N__08322988_15_IGammaKernel_cu_cb51a28d10CalcIgammaIfEESt5arrayIPcLm3EELi4E23TrivialOffsetCalculatorILi2EjES8_ILi1EjENS0_6memory15LoadWithoutCastENSB_16StoreWithoutCastEEEviT_T0_T2_T3_T4_T5_)
        /*017c*/ 	.short	0x0380
        /*017e*/ 	.short	0x0024


	//----- nvinfo : EIATTR_SW_WAR
	.align		4
.L_342:
        /*0180*/ 	.byte	0x04, 0x36
        /*0182*/ 	.short	(.L_344 - .L_343)
.L_343:
        /*0184*/ 	.word	0x00000008
.L_344:


//--------------------- .nv.info._ZN2at6native29vectorized_elementwise_kernelILi2EN48_GLOBAL__N__08322988_15_IGammaKernel_cu_cb51a28d10CalcIgammaIfEESt5arrayIPcLm3EEEEviT0_T1_ --------------------------
	.section	.nv.info._ZN2at6native29vectorized_elementwise_kernelILi2EN48_GLOBAL__N__08322988_15_IGammaKernel_cu_cb51a28d10CalcIgammaIfEESt5arrayIPcLm3EEEEviT0_T1_,"",@"SHT_CUDA_INFO"
	.sectionflags	@""
	.align	4


	//----- nvinfo : EIATTR_CUDA_API_VERSION
	.align		4
        /*0000*/ 	.byte	0x04, 0x37
        /*0002*/ 	.short	(.L_346 - .L_345)
.L_345:
        /*0004*/ 	.word	0x00000082


	//----- nvinfo : EIATTR_KPARAM_INFO
	.align		4
.L_346:
        /*0008*/ 	.byte	0x04, 0x17
        /*000a*/ 	.short	(.L_348 - .L_347)
.L_347:
        /*000c*/ 	.word	0x00000000
        /*0010*/ 	.short	0x0002
        /*0012*/ 	.short	0x0008
        /*0014*/ 	.byte	0x00, 0xf0, 0x61, 0x00


	//----- nvinfo : EIATTR_KPARAM_INFO
	.align		4
.L_348:
        /*0018*/ 	.byte	0x04, 0x17
        /*001a*/ 	.short	(.L_350 - .L_349)
.L_349:
        /*001c*/ 	.word	0x00000000
        /*0020*/ 	.short	0x0001
        /*0022*/ 	.short	0x0004
        /*0024*/ 	.byte	0x00, 0xf0, 0x05, 0x00


	//----- nvinfo : EIATTR_KPARAM_INFO
	.align		4
.L_350:
        /*0028*/ 	.byte	0x04, 0x17
        /*002a*/ 	.short	(.L_352 - .L_351)
.L_351:
        /*002c*/ 	.word	0x00000000
        /*0030*/ 	.short	0x0000
        /*0032*/ 	.short	0x0000
        /*0034*/ 	.byte	0x00, 0xf0, 0x11, 0x00


	//----- nvinfo : EIATTR_SPARSE_MMA_MASK
	.align		4
.L_352:
        /*0038*/ 	.byte	0x03, 0x50
        /*003a*/ 	.short	0x0000


	//----- nvinfo : EIATTR_MAXREG_COUNT
	.align		4
        /*003c*/ 	.byte	0x03, 0x1b
        /*003e*/ 	.short	0x00ff


	//----- nvinfo : EIATTR_ANNOTATIONS
	.align		4
        /*0040*/ 	.byte	0x04, 0x55
        /*0042*/ 	.short	(.L_354 - .L_353)


	//   ....[0]....
.L_353:
        /*0044*/ 	.word	0x00000001
        /*0048*/ 	.byte	0x10, 0x05, 0x00, 0x00, 0x01, 0x00, 0x00, 0x00, 0x60, 0x06, 0x00, 0x00, 0x01, 0x00, 0x00, 0x00
        /*0058*/ 	.byte	0xc0, 0x06, 0x00, 0x00, 0x01, 0x00, 0x00, 0x00, 0x40, 0x0b, 0x00, 0x00, 0x01, 0x00, 0x00, 0x00
        /*0068*/ 	.byte	0xa0, 0x0b, 0x00, 0x00, 0x01, 0x00, 0x00, 0x00, 0xe0, 0x0f, 0x00, 0x00, 0x01, 0x00, 0x00, 0x00
        /*0078*/ 	.byte	0x80, 0x14, 0x00, 0x00, 0x01, 0x00, 0x00, 0x00, 0x20, 0x17, 0x00, 0x00, 0x01, 0x00, 0x00, 0x00
        /*0088*/ 	.byte	0x90, 0x17, 0x00, 0x00, 0x01, 0x00, 0x00, 0x00, 0xa0, 0x1a, 0x00, 0x00, 0x01, 0x00, 0x00, 0x00
        /*0098*/ 	.byte	0x10, 0x1b, 0x00, 0x00


	//----- nvinfo : EIATTR_MERCURY_ISA_VERSION
	.align		4
.L_354:
        /*009c*/ 	.byte	0x03, 0x5f
        /*009e*/ 	.short	0x0101


	//----- nvinfo : EIATTR_VRC_CTA_INIT_COUNT
	.align		4
        /*00a0*/ 	.byte	0x02, 0x4a
	.zero		1
	.zero		1


	//----- nvinfo : EIATTR_EXIT_INSTR_OFFSETS
	.align		4
        /*00a4*/ 	.byte	0x04, 0x1c
        /*00a6*/ 	.short	(.L_356 - .L_355)


	//   ....[0]....
.L_355:
        /*00a8*/ 	.word	0x00001320


	//   ....[1]....
        /*00ac*/ 	.word	0x00001370


	//   ....[2]....
        /*00b0*/ 	.word	0x00001c10


	//----- nvinfo : EIATTR_MAX_THREADS
	.align		4
.L_356:
        /*00b4*/ 	.byte	0x04, 0x05
        /*00b6*/ 	.short	(.L_358 - .L_357)
.L_357:
        /*00b8*/ 	.word	0x00000080
        /*00bc*/ 	.word	0x00000001
        /*00c0*/ 	.word	0x00000001


	//----- nvinfo : EIATTR_CRS_STACK_SIZE
	.align		4
.L_358:
        /*00c4*/ 	.byte	0x04, 0x1e
        /*00c6*/ 	.short	(.L_360 - .L_359)
.L_359:
        /*00c8*/ 	.word	0x00000000


	//----- nvinfo : EIATTR_CBANK_PARAM_SIZE
	.align		4
.L_360:
        /*00cc*/ 	.byte	0x03, 0x19
        /*00ce*/ 	.short	0x0020


	//----- nvinfo : EIATTR_PARAM_CBANK
	.align		4
        /*00d0*/ 	.byte	0x04, 0x0a
        /*00d2*/ 	.short	(.L_362 - .L_361)
	.align		4
.L_361:
        /*00d4*/ 	.word	index@(.nv.constant0._ZN2at6native29vectorized_elementwise_kernelILi2EN48_GLOBAL__N__08322988_15_IGammaKernel_cu_cb51a28d10CalcIgammaIfEESt5arrayIPcLm3EEEEviT0_T1_)
        /*00d8*/ 	.short	0x0380
        /*00da*/ 	.short	0x0020


	//----- nvinfo : EIATTR_SW_WAR
	.align		4
.L_362:
        /*00dc*/ 	.byte	0x04, 0x36
        /*00de*/ 	.short	(.L_364 - .L_363)
.L_363:
        /*00e0*/ 	.word	0x00000008
.L_364:


//--------------------- .nv.info._ZN2at6native29vectorized_elementwise_kernelILi4EN48_GLOBAL__N__08322988_15_IGammaKernel_cu_cb51a28d10CalcIgammaIfEESt5arrayIPcLm3EEEEviT0_T1_ --------------------------
	.section	.nv.info._ZN2at6native29vectorized_elementwise_kernelILi4EN48_GLOBAL__N__08322988_15_IGammaKernel_cu_cb51a28d10CalcIgammaIfEESt5arrayIPcLm3EEEEviT0_T1_,"",@"SHT_CUDA_INFO"
	.sectionflags	@""
	.align	4


	//----- nvinfo : EIATTR_CUDA_API_VERSION
	.align		4
        /*0000*/ 	.byte	0x04, 0x37
        /*0002*/ 	.short	(.L_366 - .L_365)
.L_365:
        /*0004*/ 	.word	0x00000082


	//----- nvinfo : EIATTR_KPARAM_INFO
	.align		4
.L_366:
        /*0008*/ 	.byte	0x04, 0x17
        /*000a*/ 	.short	(.L_368 - .L_367)
.L_367:
        /*000c*/ 	.word	0x00000000
        /*0010*/ 	.short	0x0002
        /*0012*/ 	.short	0x0008
        /*0014*/ 	.byte	0x00, 0xf0, 0x61, 0x00


	//----- nvinfo : EIATTR_KPARAM_INFO
	.align		4
.L_368:
        /*0018*/ 	.byte	0x04, 0x17
        /*001a*/ 	.short	(.L_370 - .L_369)
.L_369:
        /*001c*/ 	.word	0x00000000
        /*0020*/ 	.short	0x0001
        /*0022*/ 	.short	0x0004
        /*0024*/ 	.byte	0x00, 0xf0, 0x05, 0x00


	//----- nvinfo : EIATTR_KPARAM_INFO
	.align		4
.L_370:
        /*0028*/ 	.byte	0x04, 0x17
        /*002a*/ 	.short	(.L_372 - .L_371)
.L_371:
        /*002c*/ 	.word	0x00000000
        /*0030*/ 	.short	0x0000
        /*0032*/ 	.short	0x0000
        /*0034*/ 	.byte	0x00, 0xf0, 0x11, 0x00


	//----- nvinfo : EIATTR_SPARSE_MMA_MASK
	.align		4
.L_372:
        /*0038*/ 	.byte	0x03, 0x50
        /*003a*/ 	.short	0x0000


	//----- nvinfo : EIATTR_MAXREG_COUNT
	.align		4
        /*003c*/ 	.byte	0x03, 0x1b
        /*003e*/ 	.short	0x00ff


	//----- nvinfo : EIATTR_MERCURY_ISA_VERSION
	.align		4
        /*0040*/ 	.byte	0x03, 0x5f
        /*0042*/ 	.short	0x0101


	//----- nvinfo : EIATTR_VRC_CTA_INIT_COUNT
	.align		4
        /*0044*/ 	.byte	0x02, 0x4a
	.zero		1
	.zero		1


	//----- nvinfo : EIATTR_EXIT_INSTR_OFFSETS
	.align		4
        /*0048*/ 	.byte	0x04, 0x1c
        /*004a*/ 	.short	(.L_374 - .L_373)


	//   ....[0]....
.L_373:
        /*004c*/ 	.word	0x000012f0


	//   ....[1]....
        /*0050*/ 	.word	0x00001340


	//   ....[2]....
        /*0054*/ 	.word	0x00001b80


	//----- nvinfo : EIATTR_MAX_THREADS
	.align		4
.L_374:
        /*0058*/ 	.byte	0x04, 0x05
        /*005a*/ 	.short	(.L_376 - .L_375)
.L_375:
        /*005c*/ 	.word	0x00000080
        /*0060*/ 	.word	0x00000001
        /*0064*/ 	.word	0x00000001


	//----- nvinfo : EIATTR_CRS_STACK_SIZE
	.align		4
.L_376:
        /*0068*/ 	.byte	0x04, 0x1e
        /*006a*/ 	.short	(.L_378 - .L_377)
.L_377:
        /*006c*/ 	.word	0x00000000


	//----- nvinfo : EIATTR_CBANK_PARAM_SIZE
	.align		4
.L_378:
        /*0070*/ 	.byte	0x03, 0x19
        /*0072*/ 	.short	0x0020


	//----- nvinfo : EIATTR_PARAM_CBANK
	.align		4
        /*0074*/ 	.byte	0x04, 0x0a
        /*0076*/ 	.short	(.L_380 - .L_379)
	.align		4
.L_379:
        /*0078*/ 	.word	index@(.nv.constant0._ZN2at6native29vectorized_elementwise_kernelILi4EN48_GLOBAL__N__08322988_15_IGammaKernel_cu_cb51a28d10CalcIgammaIfEESt5arrayIPcLm3EEEEviT0_T1_)
        /*007c*/ 	.short	0x0380
        /*007e*/ 	.short	0x0020


	//----- nvinfo : EIATTR_SW_WAR
	.align		4
.L_380:
        /*0080*/ 	.byte	0x04, 0x36
        /*0082*/ 	.short	(.L_382 - .L_381)
.L_381:
        /*0084*/ 	.word	0x00000008
.L_382:


//--------------------- .nv.info._ZN2at6native29vectorized_elementwise_kernelILi8EN48_GLOBAL__N__08322988_15_IGammaKernel_cu_cb51a28d10CalcIgammaIfEESt5arrayIPcLm3EEEEviT0_T1_ --------------------------
	.section	.nv.info._ZN2at6native29vectorized_elementwise_kernelILi8EN48_GLOBAL__N__08322988_15_IGammaKernel_cu_cb51a28d10CalcIgammaIfEESt5arrayIPcLm3EEEEviT0_T1_,"",@"SHT_CUDA_INFO"
	.sectionflags	@""
	.align	4


	//----- nvinfo : EIATTR_CUDA_API_VERSION
	.align		4
        /*0000*/ 	.byte	0x04, 0x37
        /*0002*/ 	.short	(.L_384 - .L_383)
.L_383:
        /*0004*/ 	.word	0x00000082


	//----- nvinfo : EIATTR_KPARAM_INFO
	.align		4
.L_384:
        /*0008*/ 	.byte	0x04, 0x17
        /*000a*/ 	.short	(.L_386 - .L_385)
.L_385:
        /*000c*/ 	.word	0x00000000
        /*0010*/ 	.short	0x0002
        /*0012*/ 	.short	0x0008
        /*0014*/ 	.byte	0x00, 0xf0, 0x61, 0x00


	//----- nvinfo : EIATTR_KPARAM_INFO
	.align		4
.L_386:
        /*0018*/ 	.byte	0x04, 0x17
        /*001a*/ 	.short	(.L_388 - .L_387)
.L_387:
        /*001c*/ 	.word	0x00000000
        /*0020*/ 	.short	0x0001
        /*0022*/ 	.short	0x0004
        /*0024*/ 	.byte	0x00, 0xf0, 0x05, 0x00


	//----- nvinfo : EIATTR_KPARAM_INFO
	.align		4
.L_388:
        /*0028*/ 	.byte	0x04, 0x17
        /*002a*/ 	.short	(.L_390 - .L_389)
.L_389:
        /*002c*/ 	.word	0x00000000
        /*0030*/ 	.short	0x0000
        /*0032*/ 	.short	0x0000
        /*0034*/ 	.byte	0x00, 0xf0, 0x11, 0x00


	//----- nvinfo : EIATTR_SPARSE_MMA_MASK
	.align		4
.L_390:
        /*0038*/ 	.byte	0x03, 0x50
        /*003a*/ 	.short	0x0000


	//----- nvinfo : EIATTR_MAXREG_COUNT
	.align		4
        /*003c*/ 	.byte	0x03, 0x1b
        /*003e*/ 	.short	0x00ff


	//----- nvinfo : EIATTR_MERCURY_ISA_VERSION
	.align		4
        /*0040*/ 	.byte	0x03, 0x5f
        /*0042*/ 	.short	0x0101


	//----- nvinfo : EIATTR_VRC_CTA_INIT_COUNT
	.align		4
        /*0044*/ 	.byte	0x02, 0x4a
	.zero		1
	.zero		1


	//----- nvinfo : EIATTR_EXIT_INSTR_OFFSETS
	.align		4
        /*0048*/ 	.byte	0x04, 0x1c
        /*004a*/ 	.short	(.L_392 - .L_391)


	//   ....[0]....
.L_391:
        /*004c*/ 	.word	0x00000010


	//----- nvinfo : EIATTR_MAX_THREADS
	.align		4
.L_392:
        /*0050*/ 	.byte	0x04, 0x05
        /*0052*/ 	.short	(.L_394 - .L_393)
.L_393:
        /*0054*/ 	.word	0x00000080
        /*0058*/ 	.word	0x00000001
        /*005c*/ 	.word	0x00000001


	//----- nvinfo : EIATTR_CBANK_PARAM_SIZE
	.align		4
.L_394:
        /*0060*/ 	.byte	0x03, 0x19
        /*0062*/ 	.short	0x0020


	//----- nvinfo : EIATTR_PARAM_CBANK
	.align		4
        /*0064*/ 	.byte	0x04, 0x0a
        /*0066*/ 	.short	(.L_396 - .L_395)
	.align		4
.L_395:
        /*0068*/ 	.word	index@(.nv.constant0._ZN2at6native29vectorized_elementwise_kernelILi8EN48_GLOBAL__N__08322988_15_IGammaKernel_cu_cb51a28d10CalcIgammaIfEESt5arrayIPcLm3EEEEviT0_T1_)
        /*006c*/ 	.short	0x0380
        /*006e*/ 	.short	0x0020


	//----- nvinfo : EIATTR_SW_WAR
	.align		4
.L_396:
        /*0070*/ 	.byte	0x04, 0x36
        /*0072*/ 	.short	(.L_398 - .L_397)
.L_397:
        /*0074*/ 	.word	0x00000008
.L_398:


//--------------------- .nv.info._ZN2at6native18elementwise_kernelILi128ELi4EZNS0_15gpu_kernel_implIN48_GLOBAL__N__08322988_15_IGammaKernel_cu_cb51a28d10CalcIgammaIdEEEEvRNS_18TensorIteratorBaseERKT_EUliE_EEviT1_ --------------------------
	.section	.nv.info._ZN2at6native18elementwise_kernelILi128ELi4EZNS0_15gpu_kernel_implIN48_GLOBAL__N__08322988_15_IGammaKernel_cu_cb51a28d10CalcIgammaIdEEEEvRNS_18TensorIteratorBaseERKT_EUliE_EEviT1_,"",@"SHT_CUDA_INFO"
	.sectionflags	@""
	.align	4


	//----- nvinfo : EIATTR_CUDA_API_VERSION
	.align		4
        /*0000*/ 	.byte	0x04, 0x37
        /*0002*/ 	.short	(.L_400 - .L_399)
.L_399:
        /*0004*/ 	.word	0x00000082


	//----- nvinfo : EIATTR_KPARAM_INFO
	.align		4
.L_400:
        /*0008*/ 	.byte	0x04, 0x17
        /*000a*/ 	.short	(.L_402 - .L_401)
.L_401:
        /*000c*/ 	.word	0x00000000
        /*0010*/ 	.short	0x0001
        /*0012*/ 	.short	0x0008
        /*0014*/ 	.byte	0x00, 0xf0, 0x21, 0x0a


	//----- nvinfo : EIATTR_KPARAM_INFO
	.align		4
.L_402:
        /*0018*/ 	.byte	0x04, 0x17
        /*001a*/ 	.short	(.L_404 - .L_403)
.L_403:
        /*001c*/ 	.word	0x00000000
        /*0020*/ 	.short	0x0000
        /*0022*/ 	.short	0x0000
        /*0024*/ 	.byte	0x00, 0xf0, 0x11, 0x00


	//----- nvinfo : EIATTR_SPARSE_MMA_MASK
	.align		4
.L_404:
        /*0028*/ 	.byte	0x03, 0x50
        /*002a*/ 	.short	0x0000


	//----- nvinfo : EIATTR_MAXREG_COUNT
	.align		4
        /*002c*/ 	.byte	0x03, 0x1b
        /*002e*/ 	.short	0x0080


	//----- nvinfo : EIATTR_EXTERNS
	.align		4
        /*0030*/ 	.byte	0x04, 0x0f
        /*0032*/ 	.short	(.L_406 - .L_405)


	//   ....[0]....
	.align		4
.L_405:
        /*0034*/ 	.word	index@(__assertfail)


	//----- nvinfo : EIATTR_MERCURY_ISA_VERSION
	.align		4
.L_406:
        /*0038*/ 	.byte	0x03, 0x5f
        /*003a*/ 	.short	0x0101


	//----- nvinfo : EIATTR_VRC_CTA_INIT_COUNT
	.align		4
        /*003c*/ 	.byte	0x02, 0x4a
	.zero		1
	.zero		1


	//----- nvinfo : EIATTR_SYSCALL_OFFSETS
	.align		4
        /*0040*/ 	.byte	0x04, 0x46
        /*0042*/ 	.short	(.L_408 - .L_407)


	//   ....[0]....
.L_407:
        /*0044*/ 	.word	0x000024f0


	//   ....[1]....
        /*0048*/ 	.word	0x000033d0


	//   ....[2]....
        /*004c*/ 	.word	0x00004740


	//   ....[3]....
        /*0050*/ 	.word	0x00006e00


	//   ....[4]....
        /*0054*/ 	.word	0x00007ce0


	//   ....[5]....
        /*0058*/ 	.word	0x00008d50


	//   ....[6]....
        /*005c*/ 	.word	0x0000b640


	//   ....[7]....
        /*0060*/ 	.word	0x0000c520


	//   ....[8]....
        /*0064*/ 	.word	0x0000d590


	//   ....[9]....
        /*0068*/ 	.word	0x0000feb0


	//   ....[10]....
        /*006c*/ 	.word	0x00010d90


	//   ....[11]....
        /*0070*/ 	.word	0x00011dd0


	//----- nvinfo : EIATTR_EXIT_INSTR_OFFSETS
	.align		4
.L_408:
        /*0074*/ 	.byte	0x04, 0x1c
        /*0076*/ 	.short	(.L_410 - .L_409)


	//   ....[0]....
.L_409:
        /*0078*/ 	.word	0x0000d9f0


	//   ....[1]....
        /*007c*/ 	.word	0x00010fa0


	//   ....[2]....
        /*0080*/ 	.word	0x00010fe0


	//   ....[3]....
        /*0084*/ 	.word	0x00011070


	//   ....[4]....
        /*0088*/ 	.word	0x000110a0


	//   ....[5]....
        /*008c*/ 	.word	0x000110d0


	//   ....[6]....
        /*0090*/ 	.word	0x000111e0


	//   ....[7]....
        /*0094*/ 	.word	0x000112a0


	//   ....[8]....
        /*0098*/ 	.word	0x000113c0


	//   ....[9]....
        /*009c*/ 	.word	0x00011490


	//   ....[10]....
        /*00a0*/ 	.word	0x000114b0


	//   ....[11]....
        /*00a4*/ 	.word	0x00011580


	//   ....[12]....
        /*00a8*/ 	.word	0x00011770


	//   ....[13]....
        /*00ac*/ 	.word	0x00011960


	//   ....[14]....
        /*00b0*/ 	.word	0x00011b40


	//   ....[15]....
        /*00b4*/ 	.word	0x00011b70


	//   ....[16]....
        /*00b8*/ 	.word	0x00011ba0


	//   ....[17]....
        /*00bc*/ 	.word	0x00011c40


	//   ....[18]....
        /*00c0*/ 	.word	0x00011c70


	//   ....[19]....
        /*00c4*/ 	.word	0x00011de0


	//   ....[20]....
        /*00c8*/ 	.word	0x00011f70


	//   ....[21]....
        /*00cc*/ 	.word	0x00012130


	//   ....[22]....
        /*00d0*/ 	.word	0x000121f0


	//----- nvinfo : EIATTR_MAX_THREADS
	.align		4
.L_410:
        /*00d4*/ 	.byte	0x04, 0x05
        /*00d6*/ 	.short	(.L_412 - .L_411)
.L_411:
        /*00d8*/ 	.word	0x00000080
        /*00dc*/ 	.word	0x00000001
        /*00e0*/ 	.word	0x00000001


	//----- nvinfo : EIATTR_CRS_STACK_SIZE
	.align		4
.L_412:
        /*00e4*/ 	.byte	0x04, 0x1e
        /*00e6*/ 	.short	(.L_414 - .L_413)
.L_413:
        /*00e8*/ 	.word	0x00000000


	//----- nvinfo : EIATTR_CBANK_PARAM_SIZE
	.align		4
.L_414:
        /*00ec*/ 	.byte	0x03, 0x19
        /*00ee*/ 	.short	0x0290


	//----- nvinfo : EIATTR_PARAM_CBANK
	.align		4
        /*00f0*/ 	.byte	0x04, 0x0a
        /*00f2*/ 	.short	(.L_416 - .L_415)
	.align		4
.L_415:
        /*00f4*/ 	.word	index@(.nv.constant0._ZN2at6native18elementwise_kernelILi128ELi4EZNS0_15gpu_kernel_implIN48_GLOBAL__N__08322988_15_IGammaKernel_cu_cb51a28d10CalcIgammaIdEEEEvRNS_18TensorIteratorBaseERKT_EUliE_EEviT1_)
        /*00f8*/ 	.short	0x0380
        /*00fa*/ 	.short	0x0290


	//----- nvinfo : EIATTR_SW_WAR
	.align		4
.L_416:
        /*00fc*/ 	.byte	0x04, 0x36
        /*00fe*/ 	.short	(.L_418 - .L_417)
.L_417:
        /*0100*/ 	.word	0x00000008
.L_418:


//--------------------- .nv.info._ZN2at6native27unrolled_elementwise_kernelIN48_GLOBAL__N__08322988_15_IGammaKernel_cu_cb51a28d10CalcIgammaIdEESt5arrayIPcLm3EELi4E23TrivialOffsetCalculatorILi2EjES8_ILi1EjENS0_6memory12LoadWithCastILi2EEENSB_13StoreWithCastILi1EEEEEviT_T0_T2_T3_T4_T5_ --------------------------
	.section	.nv.info._ZN2at6native27unrolled_elementwise_kernelIN48_GLOBAL__N__08322988_15_IGammaKernel_cu_cb51a28d10CalcIgammaIdEESt5arrayIPcLm3EELi4E23TrivialOffsetCalculatorILi2EjES8_ILi1EjENS0_6memory12LoadWithCastILi2EEENSB_13StoreWithCastILi1EEEEEviT_T0_T2_T3_T4_T5_,"",@"SHT_CUDA_INFO"
	.sectionflags	@""
	.align	4


	//----- nvinfo : EIATTR_CUDA_API_VERSION
	.align		4
        /*0000*/ 	.byte	0x04, 0x37
        /*0002*/ 	.short	(.L_420 - .L_419)
.L_419:
        /*0004*/ 	.word	0x00000082


	//----- nvinfo : EIATTR_KPARAM_INFO
	.align		4
.L_420:
        /*0008*/ 	.byte	0x04, 0x17
        /*000a*/ 	.short	(.L_422 - .L_421)
.L_421:
        /*000c*/ 	.word	0x00000000
        /*0010*/ 	.short	0x0006
        /*0012*/ 	.short	0x0030
        /*0014*/ 	.byte	0x00, 0xf0, 0x21, 0x00


	//----- nvinfo : EIATTR_KPARAM_INFO
	.align		4
.L_422:
        /*0018*/ 	.byte	0x04, 0x17
        /*001a*/ 	.short	(.L_424 - .L_423)
.L_423:
        /*001c*/ 	.word	0x00000000
        /*0020*/ 	.short	0x0005
        /*0022*/ 	.short	0x0024
        /*0024*/ 	.byte	0x00, 0xf0, 0x31, 0x00


	//----- nvinfo : EIATTR_KPARAM_INFO
	.align		4
.L_424:
        /*0028*/ 	.byte	0x04, 0x17
        /*002a*/ 	.short	(.L_426 - .L_425)
.L_425:
        /*002c*/ 	.word	0x00000000
        /*0030*/ 	.short	0x0004
        /*0032*/ 	.short	0x0021
        /*0034*/ 	.byte	0x00, 0xf0, 0x05, 0x00


	//----- nvinfo : EIATTR_KPARAM_INFO
	.align		4
.L_426:
        /*0038*/ 	.byte	0x04, 0x17
        /*003a*/ 	.short	(.L_428 - .L_427)
.L_427:
        /*003c*/ 	.word	0x00000000
        /*0040*/ 	.short	0x0003
        /*0042*/ 	.short	0x0020
        /*0044*/ 	.byte	0x00, 0xf0, 0x05, 0x00


	//----- nvinfo : EIATTR_KPARAM_INFO
	.align		4
.L_428:
        /*0048*/ 	.byte	0x04, 0x17
        /*004a*/ 	.short	(.L_430 - .L_429)
.L_429:
        /*004c*/ 	.word	0x00000000
        /*0050*/ 	.short	0x0002
        /*0052*/ 	.short	0x0008
        /*0054*/ 	.byte	0x00, 0xf0, 0x61, 0x00


	//----- nvinfo : EIATTR_KPARAM_INFO
	.align		4
.L_430:
        /*0058*/ 	.byte	0x04, 0x17
        /*005a*/ 	.short	(.L_432 - .L_431)
.L_431:
        /*005c*/ 	.word	0x00000000
        /*0060*/ 	.short	0x0001
        /*0062*/ 	.short	0x0004
        /*0064*/ 	.byte	0x00, 0xf0, 0x05, 0x00


	//----- nvinfo : EIATTR_KPARAM_INFO
	.align		4
.L_432:
        /*0068*/ 	.byte	0x04, 0x17
        /*006a*/ 	.short	(.L_434 - .L_433)
.L_433:
        /*006c*/ 	.word	0x00000000
        /*0070*/ 	.short	0x0000
        /*0072*/ 	.short	0x0000
        /*0074*/ 	.byte	0x00, 0xf0, 0x11, 0x00


	//----- nvinfo : EIATTR_SPARSE_MMA_MASK
	.align		4
.L_434:
        /*0078*/ 	.byte	0x03, 0x50
        /*007a*/ 	.short	0x0000


	//----- nvinfo : EIATTR_MAXREG_COUNT
	.align		4
        /*007c*/ 	.byte	0x03, 0x1b
        /*007e*/ 	.short	0x00ff


	//----- nvinfo : EIATTR_EXTERNS
	.align		4
        /*0080*/ 	.byte	0x04, 0x0f
        /*0082*/ 	.short	(.L_436 - .L_435)


	//   ....[0]....
	.align		4
.L_435:
        /*0084*/ 	.word	index@(__assertfail)


	//----- nvinfo : EIATTR_MERCURY_ISA_VERSION
	.align		4
.L_436:
        /*0088*/ 	.byte	0x03, 0x5f
        /*008a*/ 	.short	0x0101


	//----- nvinfo : EIATTR_VRC_CTA_INIT_COUNT
	.align		4
        /*008c*/ 	.byte	0x02, 0x4a
	.zero		1
	.zero		1


	//----- nvinfo : EIATTR_SYSCALL_OFFSETS
	.align		4
        /*0090*/ 	.byte	0x04, 0x46
        /*0092*/ 	.short	(.L_438 - .L_437)


	//   ....[0]....
.L_437:
        /*0094*/ 	.word	0x00000eb0


	//   ....[1]....
        /*0098*/ 	.word	0x00001db0


	//   ....[2]....
        /*009c*/ 	.word	0x00002df0


	//   ....[3]....
        /*00a0*/ 	.word	0x00003cf0


	//   ....[4]....
        /*00a4*/ 	.word	0x00004c70


	//   ....[5]....
        /*00a8*/ 	.word	0x00005b70


	//   ....[6]....
        /*00ac*/ 	.word	0x00006b00


	//   ....[7]....
        /*00b0*/ 	.word	0x000079d0


	//   ....[8]....
        /*00b4*/ 	.word	0x000092e0


	//   ....[9]....
        /*00b8*/ 	.word	0x0000a480


	//   ....[10]....
        /*00bc*/ 	.word	0x0000b860


	//   ....[11]....
        /*00c0*/ 	.word	0x0000cc20


	//----- nvinfo : EIATTR_EXIT_INSTR_OFFSETS
	.align		4
.L_438:
        /*00c4*/ 	.byte	0x04, 0x1c
        /*00c6*/ 	.short	(.L_440 - .L_439)


	//   ....[0]....
.L_439:
        /*00c8*/ 	.word	0x0000bcb0


	//   ....[1]....
        /*00cc*/ 	.word	0x0000bdf0


	//   ....[2]....
        /*00d0*/ 	.word	0x0000be30


	//   ....[3]....
        /*00d4*/ 	.word	0x0000bec0


	//   ....[4]....
        /*00d8*/ 	.word	0x0000bef0


	//   ....[5]....
        /*00dc*/ 	.word	0x0000bf20


	//   ....[6]....
        /*00e0*/ 	.word	0x0000c030


	//   ....[7]....
        /*00e4*/ 	.word	0x0000c0f0


	//   ....[8]....
        /*00e8*/ 	.word	0x0000c210


	//   ....[9]....
        /*00ec*/ 	.word	0x0000c2e0


	//   ....[10]....
        /*00f0*/ 	.word	0x0000c300


	//   ....[11]....
        /*00f4*/ 	.word	0x0000c3d0


	//   ....[12]....
        /*00f8*/ 	.word	0x0000c5c0


	//   ....[13]....
        /*00fc*/ 	.word	0x0000c7b0


	//   ....[14]....
        /*0100*/ 	.word	0x0000c990


	//   ....[15]....
        /*0104*/ 	.word	0x0000c9c0


	//   ....[16]....
        /*0108*/ 	.word	0x0000c9f0


	//   ....[17]....
        /*010c*/ 	.word	0x0000ca90


	//   ....[18]....
        /*0110*/ 	.word	0x0000cac0


	//   ....[19]....
        /*0114*/ 	.word	0x0000cc30


	//   ....[20]....
        /*0118*/ 	.word	0x0000cdc0


	//   ....[21]....
        /*011c*/ 	.word	0x0000cf80


	//   ....[22]....
        /*0120*/ 	.word	0x0000d040


	//----- nvinfo : EIATTR_MAX_THREADS
	.align		4
.L_440:
        /*0124*/ 	.byte	0x04, 0x05
        /*0126*/ 	.short	(.L_442 - .L_441)
.L_441:
        /*0128*/ 	.word	0x00000080
        /*012c*/ 	.word	0x00000001
        /*0130*/ 	.word	0x00000001


	//----- nvinfo : EIATTR_CRS_STACK_SIZE
	.align		4
.L_442:
        /*0134*/ 	.byte	0x04, 0x1e
        /*0136*/ 	.short	(.L_444 - .L_443)
.L_443:
        /*0138*/ 	.word	0x00000000


	//----- nvinfo : EIATTR_CBANK_PARAM_SIZE
	.align		4
.L_444:
        /*013c*/ 	.byte	0x03, 0x19
        /*013e*/ 	.short	0x0038


	//----- nvinfo : EIATTR_PARAM_CBANK
	.align		4
        /*0140*/ 	.byte	0x04, 0x0a
        /*0142*/ 	.short	(.L_446 - .L_445)
	.align		4
.L_445:
        /*0144*/ 	.word	index@(.nv.constant0._ZN2at6native27unrolled_elementwise_kernelIN48_GLOBAL__N__08322988_15_IGammaKernel_cu_cb51a28d10CalcIgammaIdEESt5arrayIPcLm3EELi4E23TrivialOffsetCalculatorILi2EjES8_ILi1EjENS0_6memory12LoadWithCastILi2EEENSB_13StoreWithCastILi1EEEEEviT_T0_T2_T3_T4_T5_)
        /*0148*/ 	.short	0x0380
        /*014a*/ 	.short	0x0038


	//----- nvinfo : EIATTR_SW_WAR
	.align		4
.L_446:
        /*014c*/ 	.byte	0x04, 0x36
        /*014e*/ 	.short	(.L_448 - .L_447)
.L_447:
        /*0150*/ 	.word	0x00000008
.L_448:


//--------------------- .nv.info._ZN2at6native18elementwise_kernelILi128ELi2EZNS0_22gpu_kernel_impl_nocastIN48_GLOBAL__N__08322988_15_IGammaKernel_cu_cb51a28d10CalcIgammaIdEEEEvRNS_18TensorIteratorBaseERKT_EUliE_EEviT1_ --------------------------
	.section	.nv.info._ZN2at6native18elementwise_kernelILi128ELi2EZNS0_22gpu_kernel_impl_nocastIN48_GLOBAL__N__08322988_15_IGammaKernel_cu_cb51a28d10CalcIgammaIdEEEEvRNS_18TensorIteratorBaseERKT_EUliE_EEviT1_,"",@"SHT_CUDA_INFO"
	.sectionflags	@""
	.align	4


	//----- nvinfo : EIATTR_CUDA_API_VERSION
	.align		4
        /*0000*/ 	.byte	0x04, 0x37
        /*0002*/ 	.short	(.L_450 - .L_449)
.L_449:
        /*0004*/ 	.word	0x00000082


	//----- nvinfo : EIATTR_KPARAM_INFO
	.align		4
.L_450:
        /*0008*/ 	.byte	0x04, 0x17
        /*000a*/ 	.short	(.L_452 - .L_451)
.L_451:
        /*000c*/ 	.word	0x00000000
        /*0010*/ 	.short	0x0001
        /*0012*/ 	.short	0x0008
        /*0014*/ 	.byte	0x00, 0xf0, 0x21, 0x0a


	//----- nvinfo : EIATTR_KPARAM_INFO
	.align		4
.L_452:
        /*0018*/ 	.byte	0x04, 0x17
        /*001a*/ 	.short	(.L_454 - .L_453)
.L_453:
        /*001c*/ 	.word	0x00000000
        /*0020*/ 	.short	0x0000
        /*0022*/ 	.short	0x0000
        /*0024*/ 	.byte	0x00, 0xf0, 0x11, 0x00


	//----- nvinfo : EIATTR_SPARSE_MMA_MASK
	.align		4
.L_454:
        /*0028*/ 	.byte	0x03, 0x50
        /*002a*/ 	.short	0x0000


	//----- nvinfo : EIATTR_MAXREG_COUNT
	.align		4
        /*002c*/ 	.byte	0x03, 0x1b
        /*002e*/ 	.short	0x0080


	//----- nvinfo : EIATTR_MERCURY_ISA_VERSION
	.align		4
        /*0030*/ 	.byte	0x03, 0x5f
        /*0032*/ 	.short	0x0101


	//----- nvinfo : EIATTR_VRC_CTA_INIT_COUNT
	.align		4
        /*0034*/ 	.byte	0x02, 0x4a
	.zero		1
	.zero		1


	//----- nvinfo : EIATTR_EXIT_INSTR_OFFSETS
	.align		4
        /*0038*/ 	.byte	0x04, 0x1c
        /*003a*/ 	.short	(.L_456 - .L_455)


	//   ....[0]....
.L_455:
        /*003c*/ 	.word	0x00000210


	//   ....[1]....
        /*0040*/ 	.word	0x000002e0


	//   ....[2]....
        /*0044*/ 	.word	0x00000430


	//   ....[3]....
        /*0048*/ 	.word	0x00000500


	//   ....[4]....
        /*004c*/ 	.word	0x00001cb0


	//   ....[5]....
        /*0050*/ 	.word	0x00003390


	//   ....[6]....
        /*0054*/ 	.word	0x00004b10


	//   ....[7]....
        /*0058*/ 	.word	0x000061f0


	//----- nvinfo : EIATTR_MAX_THREADS
	.align		4
.L_456:
        /*005c*/ 	.byte	0x04, 0x05
        /*005e*/ 	.short	(.L_458 - .L_457)
.L_457:
        /*0060*/ 	.word	0x00000080
        /*0064*/ 	.word	0x00000001
        /*0068*/ 	.word	0x00000001


	//----- nvinfo : EIATTR_CRS_STACK_SIZE
	.align		4
.L_458:
        /*006c*/ 	.byte	0x04, 0x1e
        /*006e*/ 	.short	(.L_460 - .L_459)
.L_459:
        /*0070*/ 	.word	0x00000000


	//----- nvinfo : EIATTR_CBANK_PARAM_SIZE
	.align		4
.L_460:
        /*0074*/ 	.byte	0x03, 0x19
        /*0076*/ 	.short	0x0290


	//----- nvinfo : EIATTR_PARAM_CBANK
	.align		4
        /*0078*/ 	.byte	0x04, 0x0a
        /*007a*/ 	.short	(.L_462 - .L_461)
	.align		4
.L_461:
        /*007c*/ 	.word	index@(.nv.constant0._ZN2at6native18elementwise_kernelILi128ELi2EZNS0_22gpu_kernel_impl_nocastIN48_GLOBAL__N__08322988_15_IGammaKernel_cu_cb51a28d10CalcIgammaIdEEEEvRNS_18TensorIteratorBaseERKT_EUliE_EEviT1_)
        /*0080*/ 	.short	0x0380
        /*0082*/ 	.short	0x0290


	//----- nvinfo : EIATTR_SW_WAR
	.align		4
.L_462:
        /*0084*/ 	.byte	0x04, 0x36
        /*0086*/ 	.short	(.L_464 - .L_463)
.L_463:
        /*0088*/ 	.word	0x00000008
.L_464:


//--------------------- .nv.info._ZN2at6native27unrolled_elementwise_kernelIN48_GLOBAL__N__08322988_15_IGammaKernel_cu_cb51a28d10CalcIgammaIdEESt5arrayIPcLm3EELi4E23TrivialOffsetCalculatorILi2EjES8_ILi1EjENS0_6memory15LoadWithoutCastENSB_16StoreWithoutCastEEEviT_T0_T2_T3_T4_T5_ --------------------------
	.section	.nv.info._ZN2at6native27unrolled_elementwise_kernelIN48_GLOBAL__N__08322988_15_IGammaKernel_cu_cb51a28d10CalcIgammaIdEESt5arrayIPcLm3EELi4E23TrivialOffsetCalculatorILi2EjES8_ILi1EjENS0_6memory15LoadWithoutCastENSB_16StoreWithoutCastEEEviT_T0_T2_T3_T4_T5_,"",@"SHT_CUDA_INFO"
	.sectionflags	@""
	.align	4


	//----- nvinfo : EIATTR_CUDA_API_VERSION
	.align		4
        /*0000*/ 	.byte	0x04, 0x37
        /*0002*/ 	.short	(.L_466 - .L_465)
.L_465:
        /*0004*/ 	.word	0x00000082


	//----- nvinfo : EIATTR_KPARAM_INFO
	.align		4
.L_466:
        /*0008*/ 	.byte	0x04, 0x17
        /*000a*/ 	.short	(.L_468 - .L_467)
.L_467:
        /*000c*/ 	.word	0x00000000
        /*0010*/ 	.short	0x0006
        /*0012*/ 	.short	0x0023
        /*0014*/ 	.byte	0x00, 0xf0, 0x05, 0x00


	//----- nvinfo : EIATTR_KPARAM_INFO
	.align		4
.L_468:
        /*0018*/ 	.byte	0x04, 0x17
        /*001a*/ 	.short	(.L_470 - .L_469)
.L_469:
        /*001c*/ 	.word	0x00000000
        /*0020*/ 	.short	0x0005
        /*0022*/ 	.short	0x0022
        /*0024*/ 	.byte	0x00, 0xf0, 0x05, 0x00


	//----- nvinfo : EIATTR_KPARAM_INFO
	.align		4
.L_470:
        /*0028*/ 	.byte	0x04, 0x17
        /*002a*/ 	.short	(.L_472 - .L_471)
.L_471:
        /*002c*/ 	.word	0x00000000
        /*0030*/ 	.short	0x0004
        /*0032*/ 	.short	0x0021
        /*0034*/ 	.byte	0x00, 0xf0, 0x05, 0x00


	//----- nvinfo : EIATTR_KPARAM_INFO
	.align		4
.L_472:
        /*0038*/ 	.byte	0x04, 0x17
        /*003a*/ 	.short	(.L_474 - .L_473)
.L_473:
        /*003c*/ 	.word	0x00000000
        /*0040*/ 	.short	0x0003
        /*0042*/ 	.short	0x0020
        /*0044*/ 	.byte	0x00, 0xf0, 0x05, 0x00


	//----- nvinfo : EIATTR_KPARAM_INFO
	.align		4
.L_474:
        /*0048*/ 	.byte	0x04, 0x17
        /*004a*/ 	.short	(.L_476 - .L_475)
.L_475:
        /*004c*/ 	.word	0x00000000
        /*0050*/ 	.short	0x0002
        /*0052*/ 	.short	0x0008
        /*0054*/ 	.byte	0x00, 0xf0, 0x61, 0x00


	//----- nvinfo : EIATTR_KPARAM_INFO
	.align		4
.L_476:
        /*0058*/ 	.byte	0x04, 0x17
        /*005a*/ 	.short	(.L_478 - .L_477)
.L_477:
        /*005c*/ 	.word	0x00000000
        /*0060*/ 	.short	0x0001
        /*0062*/ 	.short	0x0004
        /*0064*/ 	.byte	0x00, 0xf0, 0x05, 0x00


	//----- nvinfo : EIATTR_KPARAM_INFO
	.align		4
.L_478:
        /*0068*/ 	.byte	0x04, 0x17
        /*006a*/ 	.short	(.L_480 - .L_479)
.L_479:
        /*006c*/ 	.word	0x00000000
        /*0070*/ 	.short	0x0000
        /*0072*/ 	.short	0x0000
        /*0074*/ 	.byte	0x00, 0xf0, 0x11, 0x00


	//----- nvinfo : EIATTR_SPARSE_MMA_MASK
	.align		4
.L_480:
        /*0078*/ 	.byte	0x03, 0x50
        /*007a*/ 	.short	0x0000


	//----- nvinfo : EIATTR_MAXREG_COUNT
	.align		4
        /*007c*/ 	.byte	0x03, 0x1b
        /*007e*/ 	.short	0x00ff


	//----- nvinfo : EIATTR_MERCURY_ISA_VERSION
	.align		4
        /*0080*/ 	.byte	0x03, 0x5f
        /*0082*/ 	.short	0x0101


	//----- nvinfo : EIATTR_VRC_CTA_INIT_COUNT
	.align		4
        /*0084*/ 	.byte	0x02, 0x4a
	.zero		1
	.zero		1


	//----- nvinfo : EIATTR_EXIT_INSTR_OFFSETS
	.align		4
        /*0088*/ 	.byte	0x04, 0x1c
        /*008a*/ 	.short	(.L_482 - .L_481)


	//   ....[0]....
.L_481:
        /*008c*/ 	.word	0x00000b10


	//   ....[1]....
        /*0090*/ 	.word	0x00000b70


	//----- nvinfo : EIATTR_MAX_THREADS
	.align		4
.L_482:
        /*0094*/ 	.byte	0x04, 0x05
        /*0096*/ 	.short	(.L_484 - .L_483)
.L_483:
        /*0098*/ 	.word	0x00000080
        /*009c*/ 	.word	0x00000001
        /*00a0*/ 	.word	0x00000001


	//----- nvinfo : EIATTR_CRS_STACK_SIZE
	.align		4
.L_484:
        /*00a4*/ 	.byte	0x04, 0x1e
        /*00a6*/ 	.short	(.L_486 - .L_485)
.L_485:
        /*00a8*/ 	.word	0x00000000


	//----- nvinfo : EIATTR_CBANK_PARAM_SIZE
	.align		4
.L_486:
        /*00ac*/ 	.byte	0x03, 0x19
        /*00ae*/ 	.short	0x0024


	//----- nvinfo : EIATTR_PARAM_CBANK
	.align		4
        /*00b0*/ 	.byte	0x04, 0x0a
        /*00b2*/ 	.short	(.L_488 - .L_487)
	.align		4
.L_487:
        /*00b4*/ 	.word	index@(.nv.constant0._ZN2at6native27unrolled_elementwise_kernelIN48_GLOBAL__N__08322988_15_IGammaKernel_cu_cb51a28d10CalcIgammaIdEESt5arrayIPcLm3EELi4E23TrivialOffsetCalculatorILi2EjES8_ILi1EjENS0_6memory15LoadWithoutCastENSB_16StoreWithoutCastEEEviT_T0_T2_T3_T4_T5_)
        /*00b8*/ 	.short	0x0380
        /*00ba*/ 	.short	0x0024


	//----- nvinfo : EIATTR_SW_WAR
	.align		4
.L_488:
        /*00bc*/ 	.byte	0x04, 0x36
        /*00be*/ 	.short	(.L_490 - .L_489)
.L_489:
        /*00c0*/ 	.word	0x00000008
.L_490:


//--------------------- .nv.info._ZN2at6native29vectorized_elementwise_kernelILi2EN48_GLOBAL__N__08322988_15_IGammaKernel_cu_cb51a28d10CalcIgammaIdEESt5arrayIPcLm3EEEEviT0_T1_ --------------------------
	.section	.nv.info._ZN2at6native29vectorized_elementwise_kernelILi2EN48_GLOBAL__N__08322988_15_IGammaKernel_cu_cb51a28d10CalcIgammaIdEESt5arrayIPcLm3EEEEviT0_T1_,"",@"SHT_CUDA_INFO"
	.sectionflags	@""
	.align	4


	//----- nvinfo : EIATTR_CUDA_API_VERSION
	.align		4
        /*0000*/ 	.byte	0x04, 0x37
        /*0002*/ 	.short	(.L_492 - .L_491)
.L_491:
        /*0004*/ 	.word	0x00000082


	//----- nvinfo : EIATTR_KPARAM_INFO
	.align		4
.L_492:
        /*0008*/ 	.byte	0x04, 0x17
        /*000a*/ 	.short	(.L_494 - .L_493)
.L_493:
        /*000c*/ 	.word	0x00000000
        /*0010*/ 	.short	0x0002
        /*0012*/ 	.short	0x0008
        /*0014*/ 	.byte	0x00, 0xf0, 0x61, 0x00


	//----- nvinfo : EIATTR_KPARAM_INFO
	.align		4
.L_494:
        /*0018*/ 	.byte	0x04, 0x17
        /*001a*/ 	.short	(.L_496 - .L_495)
.L_495:
        /*001c*/ 	.word	0x00000000
        /*0020*/ 	.short	0x0001
        /*0022*/ 	.short	0x0004
        /*0024*/ 	.byte	0x00, 0xf0, 0x05, 0x00


	//----- nvinfo : EIATTR_KPARAM_INFO
	.align		4
.L_496:
        /*0028*/ 	.byte	0x04, 0x17
        /*002a*/ 	.short	(.L_498 - .L_497)
.L_497:
        /*002c*/ 	.word	0x00000000
        /*0030*/ 	.short	0x0000
        /*0032*/ 	.short	0x0000
        /*0034*/ 	.byte	0x00, 0xf0, 0x11, 0x00


	//----- nvinfo : EIATTR_SPARSE_MMA_MASK
	.align		4
.L_498:
        /*0038*/ 	.byte	0x03, 0x50
        /*003a*/ 	.short	0x0000


	//----- nvinfo : EIATTR_MAXREG_COUNT
	.align		4
        /*003c*/ 	.byte	0x03, 0x1b
        /*003e*/ 	.short	0x00ff


	//----- nvinfo : EIATTR_ANNOTATIONS
	.align		4
        /*0040*/ 	.byte	0x04, 0x55
        /*0042*/ 	.short	(.L_500 - .L_499)


	//   ....[0]....
.L_499:
        /* <DEDUP_REMOVED lines=19> */


	//----- nvinfo : EIATTR_MERCURY_ISA_VERSION
	.align		4
.L_500:
        /*0164*/ 	.byte	0x03, 0x5f
        /*0166*/ 	.short	0x0101


	//----- nvinfo : EIATTR_VRC_CTA_INIT_COUNT
	.align		4
        /*0168*/ 	.byte	0x02, 0x4a
	.zero		1
	.zero		1


	//----- nvinfo : EIATTR_EXIT_INSTR_OFFSETS
	.align		4
        /*016c*/ 	.byte	0x04, 0x1c
        /*016e*/ 	.short	(.L_502 - .L_501)


	//   ....[0]....
.L_501:
        /*0170*/ 	.word	0x00001b00


	//   ....[1]....
        /*0174*/ 	.word	0x00001b70


	//   ....[2]....
        /*0178*/ 	.word	0x000027f0


	//----- nvinfo : EIATTR_MAX_THREADS
	.align		4
.L_502:
        /*017c*/ 	.byte	0x04, 0x05
        /*017e*/ 	.short	(.L_504 - .L_503)
.L_503:
        /*0180*/ 	.word	0x00000080
        /*0184*/ 	.word	0x00000001
        /*0188*/ 	.word	0x00000001


	//----- nvinfo : EIATTR_CRS_STACK_SIZE
	.align		4
.L_504:
        /*018c*/ 	.byte	0x04, 0x1e
        /*018e*/ 	.short	(.L_506 - .L_505)
.L_505:
        /*0190*/ 	.word	0x00000000


	//----- nvinfo : EIATTR_CBANK_PARAM_SIZE
	.align		4
.L_506:
        /*0194*/ 	.byte	0x03, 0x19
        /*0196*/ 	.short	0x0020


	//----- nvinfo : EIATTR_PARAM_CBANK
	.align		4
        /*0198*/ 	.byte	0x04, 0x0a
        /*019a*/ 	.short	(.L_508 - .L_507)
	.align		4
.L_507:
        /*019c*/ 	.word	index@(.nv.constant0._ZN2at6native29vectorized_elementwise_kernelILi2EN48_GLOBAL__N__08322988_15_IGammaKernel_cu_cb51a28d10CalcIgammaIdEESt5arrayIPcLm3EEEEviT0_T1_)
        /*01a0*/ 	.short	0x0380
        /*01a2*/ 	.short	0x0020


	//----- nvinfo : EIATTR_SW_WAR
	.align		4
.L_508:
        /*01a4*/ 	.byte	0x04, 0x36
        /*01a6*/ 	.short	(.L_510 - .L_509)
.L_509:
        /*01a8*/ 	.word	0x00000008
.L_510:


//--------------------- .nv.info._ZN2at6native29vectorized_elementwise_kernelILi4EN48_GLOBAL__N__08322988_15_IGammaKernel_cu_cb51a28d10CalcIgammaIdEESt5arrayIPcLm3EEEEviT0_T1_ --------------------------
	.section	.nv.info._ZN2at6native29vectorized_elementwise_kernelILi4EN48_GLOBAL__N__08322988_15_IGammaKernel_cu_cb51a28d10CalcIgammaIdEESt5arrayIPcLm3EEEEviT0_T1_,"",@"SHT_CUDA_INFO"
	.sectionflags	@""
	.align	4


	//----- nvinfo : EIATTR_CUDA_API_VERSION
	.align		4
        /*0000*/ 	.byte	0x04, 0x37
        /*0002*/ 	.short	(.L_512 - .L_511)
.L_511:
        /*0004*/ 	.word	0x00000082


	//----- nvinfo : EIATTR_KPARAM_INFO
	.align		4
.L_512:
        /*0008*/ 	.byte	0x04, 0x17
        /*000a*/ 	.short	(.L_514 - .L_513)
.L_513:
        /*000c*/ 	.word	0x00000000
        /*0010*/ 	.short	0x0002
        /*0012*/ 	.short	0x0008
        /*0014*/ 	.byte	0x00, 0xf0, 0x61, 0x00


	//----- nvinfo : EIATTR_KPARAM_INFO
	.align		4
.L_514:
        /*0018*/ 	.byte	0x04, 0x17
        /*001a*/ 	.short	(.L_516 - .L_515)
.L_515:
        /*001c*/ 	.word	0x00000000
        /*0020*/ 	.short	0x0001
        /*0022*/ 	.short	0x0004
        /*0024*/ 	.byte	0x00, 0xf0, 0x05, 0x00


	//----- nvinfo : EIATTR_KPARAM_INFO
	.align		4
.L_516:
        /*0028*/ 	.byte	0x04, 0x17
        /*002a*/ 	.short	(.L_518 - .L_517)
.L_517:
        /*002c*/ 	.word	0x00000000
        /*0030*/ 	.short	0x0000
        /*0032*/ 	.short	0x0000
        /*0034*/ 	.byte	0x00, 0xf0, 0x11, 0x00


	//----- nvinfo : EIATTR_SPARSE_MMA_MASK
	.align		4
.L_518:
        /*0038*/ 	.byte	0x03, 0x50
        /*003a*/ 	.short	0x0000


	//----- nvinfo : EIATTR_MAXREG_COUNT
	.align		4
        /*003c*/ 	.byte	0x03, 0x1b
        /*003e*/ 	.short	0x00ff


	//----- nvinfo : EIATTR_ANNOTATIONS
	.align		4
        /*0040*/ 	.byte	0x04, 0x55
        /*0042*/ 	.short	(.L_520 - .L_519)


	//   ....[0]....
.L_519:
        /* <DEDUP_REMOVED lines=19> */


	//----- nvinfo : EIATTR_MERCURY_ISA_VERSION
	.align		4
.L_520:
        /*0164*/ 	.byte	0x03, 0x5f
        /*0166*/ 	.short	0x0101


	//----- nvinfo : EIATTR_VRC_CTA_INIT_COUNT
	.align		4
        /*0168*/ 	.byte	0x02, 0x4a
	.zero		1
	.zero		1


	//----- nvinfo : EIATTR_EXIT_INSTR_OFFSETS
	.align		4
        /*016c*/ 	.byte	0x04, 0x1c
        /*016e*/ 	.short	(.L_522 - .L_521)


	//   ....[0]....
.L_521:
        /*0170*/ 	.word	0x00001b00


	//   ....[1]....
        /*0174*/ 	.word	0x00001b70


	//   ....[2]....
        /*0178*/ 	.word	0x00002790


	//----- nvinfo : EIATTR_MAX_THREADS
	.align		4
.L_522:
        /*017c*/ 	.byte	0x04, 0x05
        /*017e*/ 	.short	(.L_524 - .L_523)
.L_523:
        /*0180*/ 	.word	0x00000080
        /*0184*/ 	.word	0x00000001
        /*0188*/ 	.word	0x00000001


	//----- nvinfo : EIATTR_CRS_STACK_SIZE
	.align		4
.L_524:
        /*018c*/ 	.byte	0x04, 0x1e
        /*018e*/ 	.short	(.L_526 - .L_525)
.L_525:
        /*0190*/ 	.word	0x00000000


	//----- nvinfo : EIATTR_CBANK_PARAM_SIZE
	.align		4
.L_526:
        /*0194*/ 	.byte	0x03, 0x19
        /*0196*/ 	.short	0x0020


	//----- nvinfo : EIATTR_PARAM_CBANK
	.align		4
        /*0198*/ 	.byte	0x04, 0x0a
        /*019a*/ 	.short	(.L_528 - .L_527)
	.align		4
.L_527:
        /*019c*/ 	.word	index@(.nv.constant0._ZN2at6native29vectorized_elementwise_kernelILi4EN48_GLOBAL__N__08322988_15_IGammaKernel_cu_cb51a28d10CalcIgammaIdEESt5arrayIPcLm3EEEEviT0_T1_)
        /*01a0*/ 	.short	0x0380
        /*01a2*/ 	.short	0x0020


	//----- nvinfo : EIATTR_SW_WAR
	.align		4
.L_528:
        /*01a4*/ 	.byte	0x04, 0x36
        /*01a6*/ 	.short	(.L_530 - .L_529)
.L_529:
        /*01a8*/ 	.word	0x00000008
.L_530:


//--------------------- .nv.info._ZN2at6native29vectorized_elementwise_kernelILi8EN48_GLOBAL__N__08322988_15_IGammaKernel_cu_cb51a28d10CalcIgammaIdEESt5arrayIPcLm3EEEEviT0_T1_ --------------------------
	.section	.nv.info._ZN2at6native29vectorized_elementwise_kernelILi8EN48_GLOBAL__N__08322988_15_IGammaKernel_cu_cb51a28d10CalcIgammaIdEESt5arrayIPcLm3EEEEviT0_T1_,"",@"SHT_CUDA_INFO"
	.sectionflags	@""
	.align	4


	//----- nvinfo : EIATTR_CUDA_API_VERSION
	.align		4
        /*0000*/ 	.byte	0x04, 0x37
        /*0002*/ 	.short	(.L_532 - .L_531)
.L_531:
        /*0004*/ 	.word	0x00000082


	//----- nvinfo : EIATTR_KPARAM_INFO
	.align		4
.L_532:
        /*0008*/ 	.byte	0x04, 0x17
        /*000a*/ 	.short	(.L_534 - .L_533)
.L_533:
        /*000c*/ 	.word	0x00000000
        /*0010*/ 	.short	0x0002
        /*0012*/ 	.short	0x0008
        /*0014*/ 	.byte	0x00, 0xf0, 0x61, 0x00


	//----- nvinfo : EIATTR_KPARAM_INFO
	.align		4
.L_534:
        /*0018*/ 	.byte	0x04, 0x17
        /*001a*/ 	.short	(.L_536 - .L_535)
.L_535:
        /*001c*/ 	.word	0x00000000
        /*0020*/ 	.short	0x0001
        /*0022*/ 	.short	0x0004
        /*0024*/ 	.byte	0x00, 0xf0, 0x05, 0x00


	//----- nvinfo : EIATTR_KPARAM_INFO
	.align		4
.L_536:
        /*0028*/ 	.byte	0x04, 0x17
        /*002a*/ 	.short	(.L_538 - .L_537)
.L_537:
        /*002c*/ 	.word	0x00000000
        /*0030*/ 	.short	0x0000
        /*0032*/ 	.short	0x0000
        /*0034*/ 	.byte	0x00, 0xf0, 0x11, 0x00


	//----- nvinfo : EIATTR_SPARSE_MMA_MASK
	.align		4
.L_538:
        /*0038*/ 	.byte	0x03, 0x50
        /*003a*/ 	.short	0x0000


	//----- nvinfo : EIATTR_MAXREG_COUNT
	.align		4
        /*003c*/ 	.byte	0x03, 0x1b
        /*003e*/ 	.short	0x00ff


	//----- nvinfo : EIATTR_MERCURY_ISA_VERSION
	.align		4
        /*0040*/ 	.byte	0x03, 0x5f
        /*0042*/ 	.short	0x0101


	//----- nvinfo : EIATTR_VRC_CTA_INIT_COUNT
	.align		4
        /*0044*/ 	.byte	0x02, 0x4a
	.zero		1
	.zero		1


	//----- nvinfo : EIATTR_EXIT_INSTR_OFFSETS
	.align		4
        /*0048*/ 	.byte	0x04, 0x1c
        /*004a*/ 	.short	(.L_540 - .L_539)


	//   ....[0]....
.L_539:
        /*004c*/ 	.word	0x00000010


	//----- nvinfo : EIATTR_MAX_THREADS
	.align		4
.L_540:
        /*0050*/ 	.byte	0x04, 0x05
        /*0052*/ 	.short	(.L_542 - .L_541)
.L_541:
        /*0054*/ 	.word	0x00000080
        /*0058*/ 	.word	0x00000001
        /*005c*/ 	.word	0x00000001


	//----- nvinfo : EIATTR_CBANK_PARAM_SIZE
	.align		4
.L_542:
        /*0060*/ 	.byte	0x03, 0x19
        /*0062*/ 	.short	0x0020


	//----- nvinfo : EIATTR_PARAM_CBANK
	.align		4
        /*0064*/ 	.byte	0x04, 0x0a
        /*0066*/ 	.short	(.L_544 - .L_543)
	.align		4
.L_543:
        /*0068*/ 	.word	index@(.nv.constant0._ZN2at6native29vectorized_elementwise_kernelILi8EN48_GLOBAL__N__08322988_15_IGammaKernel_cu_cb51a28d10CalcIgammaIdEESt5arrayIPcLm3EEEEviT0_T1_)
        /*006c*/ 	.short	0x0380
        /*006e*/ 	.short	0x0020


	//----- nvinfo : EIATTR_SW_WAR
	.align		4
.L_544:
        /*0070*/ 	.byte	0x04, 0x36
        /*0072*/ 	.short	(.L_546 - .L_545)
.L_545:
        /*0074*/ 	.word	0x00000008
.L_546:


//--------------------- .nv.callgraph             --------------------------
	.section	.nv.callgraph,"",@"SHT_CUDA_CALLGRAPH"
	.align	4
	.sectionentsize	8
	.align		4
        /*0000*/ 	.word	0x00000000
	.align		4
        /*0004*/ 	.word	0xffffffff
	.align		4
        /*0008*/ 	.word	index@(_ZN2at6native18elementwise_kernelILi128ELi4EZNS0_15gpu_kernel_implIN48_GLOBAL__N__08322988_15_IGammaKernel_cu_cb51a28d10CalcIgammaIfEEEEvRNS_18TensorIteratorBaseERKT_EUliE_EEviT1_)
	.align		4
        /*000c*/ 	.word	index@(__assertfail)
	.align		4
        /*0010*/ 	.word	index@(_ZN2at6native27unrolled_elementwise_kernelIN48_GLOBAL__N__08322988_15_IGammaKernel_cu_cb51a28d10CalcIgammaIfEESt5arrayIPcLm3EELi4E23TrivialOffsetCalculatorILi2EjES8_ILi1EjENS0_6memory12LoadWithCastILi2EEENSB_13StoreWithCastILi1EEEEEviT_T0_T2_T3_T4_T5_)
	.align		4
        /*0014*/ 	.word	index@(__assertfail)
	.align		4
        /*0018*/ 	.word	index@(_ZN2at6native18elementwise_kernelILi128ELi4EZNS0_15gpu_kernel_implIN48_GLOBAL__N__08322988_15_IGammaKernel_cu_cb51a28d10CalcIgammaIdEEEEvRNS_18TensorIteratorBaseERKT_EUliE_EEviT1_)
	.align		4
        /*001c*/ 	.word	index@(__assertfail)
	.align		4
        /*0020*/ 	.word	index@(_ZN2at6native27unrolled_elementwise_kernelIN48_GLOBAL__N__08322988_15_IGammaKernel_cu_cb51a28d10CalcIgammaIdEESt5arrayIPcLm3EELi4E23TrivialOffsetCalculatorILi2EjES8_ILi1EjENS0_6memory12LoadWithCastILi2EEENSB_13StoreWithCastILi1EEEEEviT_T0_T2_T3_T4_T5_)
	.align		4
        /*0024*/ 	.word	index@(__assertfail)
	.align		4
        /*0028*/ 	.word	0x00000000
	.align		4
        /*002c*/ 	.word	0xfffffffe
	.align		4
        /*0030*/ 	.word	0x00000000
	.align		4
        /*0034*/ 	.word	0xfffffffd
	.align		4
        /*0038*/ 	.word	0x00000000
	.align		4
        /*003c*/ 	.word	0xfffffffc


//--------------------- .nv.constant4             --------------------------
	.section	.nv.constant4,"a",@progbits
	.align	8
	.align		8
.nv.constant4:
        /*0000*/ 	.dword	__assertfail
	.align		8
        /*0008*/ 	.dword	__unnamed_1
	.align		8
        /*0010*/ 	.dword	__unnamed_2
	.align		8
        /*0018*/ 	.dword	__unnamed_3
	.align		8
        /*0020*/ 	.dword	__unnamed_4
	.align		8
        /*0028*/ 	.dword	_ZN46_INTERNAL_08322988_15_IGammaKernel_cu_cb51a28d4cuda3std3__45__cpo5beginE
	.align		8
        /*0030*/ 	.dword	_ZN46_INTERNAL_08322988_15_IGammaKernel_cu_cb51a28d4cuda3std3__45__cpo3endE
	.align		8
        /*0038*/ 	.dword	_ZN46_INTERNAL_08322988_15_IGammaKernel_cu_cb51a28d4cuda3std3__45__cpo6cbeginE
	.align		8
        /*0040*/ 	.dword	_ZN46_INTERNAL_08322988_15_IGammaKernel_cu_cb51a28d4cuda3std3__45__cpo4cendE
	.align		8
        /*0048*/ 	.dword	_ZN46_INTERNAL_08322988_15_IGammaKernel_cu_cb51a28d4cuda3std3__45__cpo6rbeginE
	.align		8
        /*0050*/ 	.dword	_ZN46_INTERNAL_08322988_15_IGammaKernel_cu_cb51a28d4cuda3std3__45__cpo4rendE
	.align		8
        /*0058*/ 	.dword	_ZN46_INTERNAL_08322988_15_IGammaKernel_cu_cb51a28d4cuda3std3__45__cpo7crbeginE
	.align		8
        /*0060*/ 	.dword	_ZN46_INTERNAL_08322988_15_IGammaKernel_cu_cb51a28d4cuda3std3__45__cpo5crendE
	.align		8
        /*0068*/ 	.dword	_ZN46_INTERNAL_08322988_15_IGammaKernel_cu_cb51a28d4cuda3std3__448_GLOBAL__N__08322988_15_IGammaKernel_cu_cb51a28d6ignoreE
	.align		8
        /*0070*/ 	.dword	_ZN46_INTERNAL_08322988_15_IGammaKernel_cu_cb51a28d4cuda3std3__419piecewise_constructE
	.align		8
        /*0078*/ 	.dword	_ZN46_INTERNAL_08322988_15_IGammaKernel_cu_cb51a28d4cuda3std3__48in_placeE
	.align		8
        /*0080*/ 	.dword	_ZN46_INTERNAL_08322988_15_IGammaKernel_cu_cb51a28d4cuda3std3__420unreachable_sentinelE
	.align		8
        /*0088*/ 	.dword	_ZN46_INTERNAL_08322988_15_IGammaKernel_cu_cb51a28d4cuda3std6ranges3__45__cpo4swapE
	.align		8
        /*0090*/ 	.dword	_ZN46_INTERNAL_08322988_15_IGammaKernel_cu_cb51a28d4cuda3std6ranges3__45__cpo9iter_moveE
	.align		8
        /*0098*/ 	.dword	_ZN46_INTERNAL_08322988_15_IGammaKernel_cu_cb51a28d4cuda3std6ranges3__45__cpo5beginE
	.align		8
        /*00a0*/ 	.dword	_ZN46_INTERNAL_08322988_15_IGammaKernel_cu_cb51a28d4cuda3std6ranges3__45__cpo3endE
	.align		8
        /*00a8*/ 	.dword	_ZN46_INTERNAL_08322988_15_IGammaKernel_cu_cb51a28d4cuda3std6ranges3__45__cpo6cbeginE
	.align		8
        /*00b0*/ 	.dword	_ZN46_INTERNAL_08322988_15_IGammaKernel_cu_cb51a28d4cuda3std6ranges3__45__cpo4cendE
	.align		8
        /*00b8*/ 	.dword	_ZN46_INTERNAL_08322988_15_IGammaKernel_cu_cb51a28d4cuda3std6ranges3__45__cpo7advanceE
	.align		8
        /*00c0*/ 	.dword	_ZN46_INTERNAL_08322988_15_IGammaKernel_cu_cb51a28d4cuda3std6ranges3__45__cpo9iter_swapE
	.align		8
        /*00c8*/ 	.dword	_ZN46_INTERNAL_08322988_15_IGammaKernel_cu_cb51a28d4cuda3std6ranges3__45__cpo4nextE
	.align		8
        /*00d0*/ 	.dword	_ZN46_INTERNAL_08322988_15_IGammaKernel_cu_cb51a28d4cuda3std6ranges3__45__cpo4prevE
	.align		8
        /*00d8*/ 	.dword	_ZN46_INTERNAL_08322988_15_IGammaKernel_cu_cb51a28d4cuda3std6ranges3__45__cpo4dataE
	.align		8
        /*00e0*/ 	.dword	_ZN46_INTERNAL_08322988_15_IGammaKernel_cu_cb51a28d4cuda3std6ranges3__45__cpo5cdataE
	.align		8
        /*00e8*/ 	.dword	_ZN46_INTERNAL_08322988_15_IGammaKernel_cu_cb51a28d4cuda3std6ranges3__45__cpo4sizeE
	.align		8
        /*00f0*/ 	.dword	_ZN46_INTERNAL_08322988_15_IGammaKernel_cu_cb51a28d4cuda3std6ranges3__45__cpo5ssizeE
	.align		8
        /*00f8*/ 	.dword	_ZN46_INTERNAL_08322988_15_IGammaKernel_cu_cb51a28d4cuda3std6ranges3__45__cpo8distanceE
	.align		8
        /*0100*/ 	.dword	_ZN46_INTERNAL_08322988_15_IGammaKernel_cu_cb51a28d6thrust24THRUST_300001_SM_1030_NS6system6detail10sequential3seqE
	.align		8
        /*0108*/ 	.dword	$str$6
	.align		8
        /*0110*/ 	.dword	$str$7
	.align		8
        /*0118*/ 	.dword	__cudart_sin_cos_coeffs


//--------------------- .text._ZN2at6native18elementwise_kernelILi128ELi4EZNS0_15gpu_kernel_implIN48_GLOBAL__N__08322988_15_IGammaKernel_cu_cb51a28d10CalcIgammaIfEEEEvRNS_18TensorIteratorBaseERKT_EUliE_EEviT1_ --------------------------
	.section	.text._ZN2at6native18elementwise_kernelILi128ELi4EZNS0_15gpu_kernel_implIN48_GLOBAL__N__08322988_15_IGammaKernel_cu_cb51a28d10CalcIgammaIfEEEEvRNS_18TensorIteratorBaseERKT_EUliE_EEviT1_,"ax",@progbits
	.align	128
        .global         _ZN2at6native18elementwise_kernelILi128ELi4EZNS0_15gpu_kernel_implIN48_GLOBAL__N__08322988_15_IGammaKernel_cu_cb51a28d10CalcIgammaIfEEEEvRNS_18TensorIteratorBaseERKT_EUliE_EEviT1_
        .type           _ZN2at6native18elementwise_kernelILi128ELi4EZNS0_15gpu_kernel_implIN48_GLOBAL__N__08322988_15_IGammaKernel_cu_cb51a28d10CalcIgammaIfEEEEvRNS_18TensorIteratorBaseERKT_EUliE_EEviT1_,@function
        .size           _ZN2at6native18elementwise_kernelILi128ELi4EZNS0_15gpu_kernel_implIN48_GLOBAL__N__08322988_15_IGammaKernel_cu_cb51a28d10CalcIgammaIfEEEEvRNS_18TensorIteratorBaseERKT_EUliE_EEviT1_,(.L_x_10033 - _ZN2at6native18elementwise_kernelILi128ELi4EZNS0_15gpu_kernel_implIN48_GLOBAL__N__08322988_15_IGammaKernel_cu_cb51a28d10CalcIgammaIfEEEEvRNS_18TensorIteratorBaseERKT_EUliE_EEviT1_)
        .other          _ZN2at6native18elementwise_kernelILi128ELi4EZNS0_15gpu_kernel_implIN48_GLOBAL__N__08322988_15_IGammaKernel_cu_cb51a28d10CalcIgammaIfEEEEvRNS_18TensorIteratorBaseERKT_EUliE_EEviT1_,@"STO_CUDA_ENTRY STV_DEFAULT"
_ZN2at6native18elementwise_kernelILi128ELi4EZNS0_15gpu_kernel_implIN48_GLOBAL__N__08322988_15_IGammaKernel_cu_cb51a28d10CalcIgammaIfEEEEvRNS_18TensorIteratorBaseERKT_EUliE_EEviT1_:
.text._ZN2at6native18elementwise_kernelILi128ELi4EZNS0_15gpu_kernel_implIN48_GLOBAL__N__08322988_15_IGammaKernel_cu_cb51a28d10CalcIgammaIfEEEEvRNS_18TensorIteratorBaseERKT_EUliE_EEviT1_:
[----:B------:R-:W0:Y:S01]  /*0000*/  LDC R1, c[0x0][0x37c] ;  /* 0x0000df00ff017b82 */ /* 0x000e220000000800 */
[----:B------:R-:W1:Y:S07]  /*0010*/  S2R R17, SR_TID.X ;  /* 0x0000000000117919 */ /* 0x000e6e0000002100 */
[----:B------:R-:W2:Y:S01]  /*0020*/  S2UR UR4, SR_CTAID.X ;  /* 0x00000000000479c3 */ /* 0x000ea20000002500 */
[----:B------:R-:W3:Y:S01]  /*0030*/  LDCU UR40, c[0x0][0x388] ;  /* 0x00007100ff2877ac */ /* 0x000ee20008000800 */
[----:B------:R-:W-:Y:S01]  /*0040*/  BSSY.RECONVERGENT B6, `(.L_x_0) ;  /* 0x0000430000067945 */ /* 0x000fe20003800200 */
[----:B0-----:R-:W-:Y:S01]  /*0050*/  IADD3 R1, PT, PT, R1, -0x1450, RZ ;  /* 0xffffebb001017810 */ /* 0x001fe20007ffe0ff */
[----:B------:R-:W0:Y:S01]  /*0060*/  LDCU UR5, c[0x0][0x380] ;  /* 0x00007000ff0577ac */ /* 0x000e220008000800 */
[----:B------:R-:W4:Y:S01]  /*0070*/  LDCU UR39, c[0x0][0x600] ;  /* 0x0000c000ff2777ac */ /* 0x000f220008000800 */
[----:B------:R-:W0:Y:S01]  /*0080*/  LDCU.64 UR36, c[0x0][0x358] ;  /* 0x00006b00ff2477ac */ /* 0x000e220008000a00 */
[----:B---3--:R-:W-:-:S04]  /*0090*/  UIADD3 UR44, UPT, UPT, UR40, -0x1, URZ ;  /* 0xffffffff282c7890 */ /* 0x008fc8000fffe0ff */
[----:B------:R-:W-:Y:S02]  /*00a0*/  UISETP.LT.U32.AND UP0, UPT, UR44, 0x18, UPT ;  /* 0x000000182c00788c */ /* 0x000fe4000bf01070 */
[----:B--2---:R-:W-:Y:S02]  /*00b0*/  USHF.L.U32 UR4, UR4, 0x9, URZ ;  /* 0x0000000904047899 */ /* 0x004fe400080006ff */
[----:B------:R-:W-:Y:S02]  /*00c0*/  USEL UR38, UR44, 0x18, UP0 ;  /* 0x000000182c267887 */ /* 0x000fe40008000000 */
[----:B----4-:R-:W-:Y:S02]  /*00d0*/  UPRMT UR43, UR39, 0x7770, URZ ;  /* 0x00007770272b7896 */ /* 0x010fe400080000ff */
[----:B-1----:R-:W-:Y:S01]  /*00e0*/  LOP3.LUT R17, R17, UR4, RZ, 0xfc, !PT ;  /* 0x0000000411117c12 */ /* 0x002fe2000f8efcff */
[----:B------:R-:W-:Y:S02]  /*00f0*/  UPRMT UR42, UR39, 0x7771, URZ ;  /* 0x00007771272a7896 */ /* 0x000fe400080000ff */
[----:B------:R-:W-:Y:S01]  /*0100*/  UPRMT UR41, UR39, 0x7772, URZ ;  /* 0x0000777227297896 */ /* 0x000fe200080000ff */
[----:B0-----:R-:W-:Y:S01]  /*0110*/  ISETP.GE.AND P0, PT, R17, UR5, PT ;  /* 0x0000000511007c0c */ /* 0x001fe2000bf06270 */
[----:B------:R-:W-:-:S02]  /*0120*/  UPRMT UR45, UR39, 0x7773, URZ ;  /* 0x00007773272d7896 */ /* 0x000fc400080000ff */
[----:B------:R-:W-:-:S10]  /*0130*/  UIADD3 UR38, UPT, UPT, UR38, 0x1, URZ ;  /* 0x0000000126267890 */ /* 0x000fd4000fffe0ff */
[----:B------:R-:W-:Y:S05]  /*0140*/  @P0 BRA `(.L_x_1) ;  /* 0x00000040007c0947 */ /* 0x000fea0003800000 */
[----:B------:R-:W-:Y:S01]  /*0150*/  UISETP.NE.AND UP0, UPT, UR40, URZ, UPT ;  /* 0x000000ff2800728c */ /* 0x000fe2000bf05270 */
[----:B------:R-:W-:Y:S02]  /*0160*/  HFMA2 R0, -RZ, RZ, 0, 0 ;  /* 0x00000000ff007431 */ /* 0x000fe400000001ff */
[----:B------:R-:W-:Y:S02]  /*0170*/  IMAD.MOV.U32 R16, RZ, RZ, RZ ;  /* 0x000000ffff107224 */ /* 0x000fe400078e00ff */
[----:B------:R-:W-:-:S04]  /*0180*/  IMAD.MOV.U32 R2, RZ, RZ, RZ ;  /* 0x000000ffff027224 */ /* 0x000fc800078e00ff */
[----:B------:R-:W-:Y:S05]  /*0190*/  BRA.U !UP0, `(.L_x_2) ;  /* 0x0000001508707547 */ /* 0x000fea000b800000 */
[----:B------:R-:W0:Y:S01]  /*01a0*/  LDCU.64 UR4, c[0x0][0x390] ;  /* 0x00007200ff0477ac */ /* 0x000e220008000a00 */
[----:B------:R-:W-:Y:S01]  /*01b0*/  MOV R16, RZ ;  /* 0x000000ff00107202 */ /* 0x000fe20000000f00 */
[----:B------:R-:W1:Y:S01]  /*01c0*/  LDCU UR6, c[0x0][0x38c] ;  /* 0x00007180ff0677ac */ /* 0x000e620008000800 */
[----:B------:R-:W2:Y:S01]  /*01d0*/  LDCU.64 UR8, c[0x0][0x4b8] ;  /* 0x00009700ff0877ac */ /* 0x000ea20008000a00 */
[----:B------:R-:W-:Y:S02]  /*01e0*/  UISETP.NE.AND UP0, UPT, UR44, URZ, UPT ;  /* 0x000000ff2c00728c */ /* 0x000fe4000bf05270 */
[----:B0-----:R-:W-:Y:S01]  /*01f0*/  IMAD.HI.U32 R4, R17, UR4, R16 ;  /* 0x0000000411047c27 */ /* 0x001fe2000f8e0010 */
[----:B------:R-:W0:Y:S04]  /*0200*/  LDCU UR4, c[0x0][0x4c0] ;  /* 0x00009800ff0477ac */ /* 0x000e280008000800 */
[----:B------:R-:W-:-:S05]  /*0210*/  SHF.R.U32.HI R5, RZ, UR5, R4 ;  /* 0x00000005ff057c19 */ /* 0x000fca0008011604 */
[----:B------:R-:W-:-:S04]  /*0220*/  IMAD.MOV R16, RZ, RZ, -R5 ;  /* 0x000000ffff107224 */ /* 0x000fc800078e0a05 */
[----:B-1----:R-:W-:-:S04]  /*0230*/  IMAD R16, R16, UR6, R17 ;  /* 0x0000000610107c24 */ /* 0x002fc8000f8e0211 */
[C---:B--2---:R-:W-:Y:S02]  /*0240*/  IMAD R2, R16.reuse, UR8, RZ ;  /* 0x0000000810027c24 */ /* 0x044fe4000f8e02ff */
[C---:B------:R-:W-:Y:S02]  /*0250*/  IMAD R0, R16.reuse, UR9, RZ ;  /* 0x0000000910007c24 */ /* 0x040fe4000f8e02ff */
[----:B0-----:R-:W-:Y:S01]  /*0260*/  IMAD R16, R16, UR4, RZ ;  /* 0x0000000410107c24 */ /* 0x001fe2000f8e02ff */
[----:B------:R-:W-:Y:S06]  /*0270*/  BRA.U !UP0, `(.L_x_2) ;  /* 0x0000001508387547 */ /* 0x000fec000b800000 */
[----:B------:R-:W0:Y:S01]  /*0280*/  LDCU.64 UR6, c[0x0][0x398] ;  /* 0x00007300ff0677ac */ /* 0x000e220008000a00 */
[----:B------:R-:W-:Y:S01]  /*0290*/  MOV R4, RZ ;  /* 0x000000ff00047202 */ /* 0x000fe20000000f00 */
[----:B------:R-:W1:Y:S01]  /*02a0*/  LDCU UR4, c[0x0][0x3a0] ;  /* 0x00007400ff0477ac */ /* 0x000e620008000800 */
[----:B------:R-:W2:Y:S01]  /*02b0*/  LDCU UR5, c[0x0][0x4c4] ;  /* 0x00009880ff0577ac */ /* 0x000ea20008000800 */
[----:B------:R-:W3:Y:S01]  /*02c0*/  LDCU.64 UR8, c[0x0][0x4c8] ;  /* 0x00009900ff0877ac */ /* 0x000ee20008000a00 */
[----:B------:R-:W-:Y:S01]  /*02d0*/  UISETP.NE.AND UP0, UPT, UR38, 0x2, UPT ;  /* 0x000000022600788c */ /* 0x000fe2000bf05270 */
[----:B0-----:R-:W-:-:S05]  /*02e0*/  IMAD.HI.U32 R6, R5, UR7, R4 ;  /* 0x0000000705067c27 */ /* 0x001fca000f8e0004 */
[----:B-1----:R-:W-:-:S05]  /*02f0*/  SHF.R.U32.HI R7, RZ, UR4, R6 ;  /* 0x00000004ff077c19 */ /* 0x002fca0008011606 */
[----:B------:R-:W-:-:S04]  /*0300*/  IMAD.MOV R3, RZ, RZ, -R7 ;  /* 0x000000ffff037224 */ /* 0x000fc800078e0a07 */
[----:B------:R-:W-:-:S04]  /*0310*/  IMAD R5, R3, UR6, R5 ;  /* 0x0000000603057c24 */ /* 0x000fc8000f8e0205 */
[C---:B--2---:R-:W-:Y:S02]  /*0320*/  IMAD R2, R5.reuse, UR5, R2 ;  /* 0x0000000505027c24 */ /* 0x044fe4000f8e0202 */
[C---:B---3--:R-:W-:Y:S02]  /*0330*/  IMAD R0, R5.reuse, UR8, R0 ;  /* 0x0000000805007c24 */ /* 0x048fe4000f8e0200 */
[----:B------:R-:W-:Y:S01]  /*0340*/  IMAD R16, R5, UR9, R16 ;  /* 0x0000000905107c24 */ /* 0x000fe2000f8e0210 */
[----:B------:R-:W-:Y:S06]  /*0350*/  BRA.U !UP0, `(.L_x_2) ;  /* 0x0000001508007547 */ /* 0x000fec000b800000 */
[----:B------:R-:W0:Y:S01]  /*0360*/  LDCU.64 UR4, c[0x0][0x3a8] ;  /* 0x00007500ff0477ac */ /* 0x000e220008000a00 */
[----:B------:R-:W-:Y:S01]  /*0370*/  HFMA2 R6, -RZ, RZ, 0, 0 ;  /* 0x00000000ff067431 */ /* 0x000fe200000001ff */
[----:B------:R-:W1:Y:S01]  /*0380*/  LDCU UR6, c[0x0][0x3a4] ;  /* 0x00007480ff0677ac */ /* 0x000e620008000800 */
[----:B------:R-:W2:Y:S01]  /*0390*/  LDCU.64 UR8, c[0x0][0x4d0] ;  /* 0x00009a00ff0877ac */ /* 0x000ea20008000a00 */
[----:B------:R-:W-:Y:S02]  /*03a0*/  UISETP.NE.AND UP0, UPT, UR38, 0x3, UPT ;  /* 0x000000032600788c */ /* 0x000fe4000bf05270 */
[----:B0-----:R-:W-:Y:S01]  /*03b0*/  IMAD.HI.U32 R4, R7, UR4, R6 ;  /* 0x0000000407047c27 */ /* 0x001fe2000f8e0006 */
[----:B------:R-:W0:Y:S04]  /*03c0*/  LDCU UR4, c[0x0][0x4d8] ;  /* 0x00009b00ff0477ac */ /* 0x000e280008000800 */
[----:B------:R-:W-:-:S05]  /*03d0*/  SHF.R.U32.HI R5, RZ, UR5, R4 ;  /* 0x00000005ff057c19 */ /* 0x000fca0008011604 */
[----:B------:R-:W-:-:S04]  /*03e0*/  IMAD.MOV R3, RZ, RZ, -R5 ;  /* 0x000000ffff037224 */ /* 0x000fc800078e0a05 */
[----:B-1----:R-:W-:-:S04]  /*03f0*/  IMAD R7, R3, UR6, R7 ;  /* 0x0000000603077c24 */ /* 0x002fc8000f8e0207 */
[C---:B--2---:R-:W-:Y:S02]  /*0400*/  IMAD R2, R7.reuse, UR8, R2 ;  /* 0x0000000807027c24 */ /* 0x044fe4000f8e0202 */
[C---:B------:R-:W-:Y:S02]  /*0410*/  IMAD R0, R7.reuse, UR9, R0 ;  /* 0x0000000907007c24 */ /* 0x040fe4000f8e0200 */
[----:B0-----:R-:W-:Y:S01]  /*0420*/  IMAD R16, R7, UR4, R16 ;  /* 0x0000000407107c24 */ /* 0x001fe2000f8e0210 */
        /* <DEDUP_REMOVED lines=16> */
[----:B------:R-:W-:Y:S01]  /*0530*/  MOV R6, RZ ;  /* 0x000000ff00067202 */ /* 0x000fe20000000f00 */
        /* <DEDUP_REMOVED lines=13> */
[----:B------:R-:W-:Y:S01]  /*0610*/  HFMA2 R4, -RZ, RZ, 0, 0 ;  /* 0x00000000ff047431 */ /* 0x000fe200000001ff */
        /* <DEDUP_REMOVED lines=267> */
[----:B------:R-:W2:Y:S03]  /*16d0*/  LDCU.64 UR8, c[0x0][0x5d8] ;  /* 0x0000bb00ff0877ac */ /* 0x000ea60008000a00 */
[----:B0-----:R-:W-:Y:S01]  /*16e0*/  IMAD.HI.U32 R3, R7, UR4, R6 ;  /* 0x0000000407037c27 */ /* 0x001fe2000f8e0006 */
[----:B------:R-:W0:Y:S04]  /*16f0*/  LDCU UR4, c[0x0][0x5e0] ;  /* 0x0000bc00ff0477ac */ /* 0x000e280008000800 */
[----:B------:R-:W-:-:S05]  /*1700*/  SHF.R.U32.HI R3, RZ, UR5, R3 ;  /* 0x00000005ff037c19 */ /* 0x000fca0008011603 */
[----:B------:R-:W-:-:S04]  /*1710*/  IMAD.MOV R3, RZ, RZ, -R3 ;  /* 0x000000ffff037224 */ /* 0x000fc800078e0a03 */
[----:B-1----:R-:W-:-:S04]  /*1720*/  IMAD R7, R3, UR6, R7 ;  /* 0x0000000603077c24 */ /* 0x002fc8000f8e0207 */
[C---:B--2---:R-:W-:Y:S02]  /*1730*/  IMAD R2, R7.reuse, UR8, R2 ;  /* 0x0000000807027c24 */ /* 0x044fe4000f8e0202 */
[C---:B------:R-:W-:Y:S02]  /*1740*/  IMAD R0, R7.reuse, UR9, R0 ;  /* 0x0000000907007c24 */ /* 0x040fe4000f8e0200 */
[----:B0-----:R-:W-:-:S07]  /*1750*/  IMAD R16, R7, UR4, R16 ;  /* 0x0000000407107c24 */ /* 0x001fce000f8e0210 */
.L_x_2:
[----:B------:R-:W0:Y:S01]  /*1760*/  LDCU.64 UR6, c[0x0][0x5f0] ;  /* 0x0000be00ff0677ac */ /* 0x000e220008000a00 */
[----:B------:R-:W-:Y:S01]  /*1770*/  BSSY.RECONVERGENT B7, `(.L_x_3) ;  /* 0x00000e6000077945 */ /* 0x000fe20003800200 */
[----:B------:R-:W-:-:S04]  /*1780*/  UPRMT UR4, UR39, 0x7772, URZ ;  /* 0x0000777227047896 */ /* 0x000fc800080000ff */
[----:B------:R-:W-:Y:S01]  /*1790*/  UISETP.GT.AND UP0, UPT, UR4, 0x9, UPT ;  /* 0x000000090400788c */ /* 0x000fe2000bf04270 */
[----:B0-----:R-:W-:-:S04]  /*17a0*/  IADD3 R4, P0, PT, R0, UR6, RZ ;  /* 0x0000000600047c10 */ /* 0x001fc8000ff1e0ff */
[----:B------:R-:W-:-:S04]  /*17b0*/  IADD3.X R5, PT, PT, RZ, UR7, RZ, P0, !PT ;  /* 0x00000007ff057c10 */ /* 0x000fc800087fe4ff */
[----:B------:R-:W-:Y:S05]  /*17c0*/  BRA.U UP0, `(.L_x_4) ;  /* 0x0000000100f87547 */ /* 0x000fea000b800000 */
[----:B------:R-:W-:-:S09]  /*17d0*/  UISETP.GT.AND UP0, UPT, UR4, 0x4, UPT ;  /* 0x000000040400788c */ /* 0x000fd2000bf04270 */
[----:B------:R-:W-:Y:S05]  /*17e0*/  BRA.U UP0, `(.L_x_5) ;  /* 0x00000001006c7547 */ /* 0x000fea000b800000 */
[----:B------:R-:W-:-:S09]  /*17f0*/  UISETP.GT.AND UP0, UPT, UR4, 0x1, UPT ;  /* 0x000000010400788c */ /* 0x000fd2000bf04270 */
[----:B------:R-:W-:Y:S05]  /*1800*/  BRA.U UP0, `(.L_x_6) ;  /* 0x0000000100287547 */ /* 0x000fea000b800000 */
[----:B------:R-:W-:-:S09]  /*1810*/  UISETP.NE.AND UP0, UPT, UR41, URZ, UPT ;  /* 0x000000ff2900728c */ /* 0x000fd2000bf05270 */
[----:B------:R-:W-:Y:S05]  /*1820*/  BRA.U !UP0, `(.L_x_7) ;  /* 0x0000000108147547 */ /* 0x000fea000b800000 */
[----:B------:R-:W-:-:S09]  /*1830*/  UISETP.NE.AND UP0, UPT, UR4, 0x1, UPT ;  /* 0x000000010400788c */ /* 0x000fd2000bf05270 */
[----:B------:R-:W-:Y:S05]  /*1840*/  BRA.U UP0, `(.L_x_8) ;  /* 0x0000000900e47547 */ /* 0x000fea000b800000 */
[----:B------:R-:W2:Y:S02]  /*1850*/  LDG.E.S8 R4, desc[UR36][R4.64] ;  /* 0x0000002404047981 */ /* 0x000ea4000c1e1300 */
[----:B--2---:R4:W0:Y:S01]  /*1860*/  I2F.S16 R18, R4 ;  /* 0x0000000400127306 */ /* 0x0048220000101400 */
[----:B------:R-:W-:Y:S05]  /*1870*/  BRA `(.L_x_9) ;  /* 0x0000000c00547947 */ /* 0x000fea0003800000 */
.L_x_7:
[----:B------:R-:W2:Y:S02]  /*1880*/  LDG.E.U8 R4, desc[UR36][R4.64] ;  /* 0x0000002404047981 */ /* 0x000ea4000c1e1100 */
[----:B--2---:R-:W-:Y:S01]  /*1890*/  I2FP.F32.U32 R18, R4 ;  /* 0x0000000400127245 */ /* 0x004fe20000201000 */
[----:B------:R-:W-:Y:S06]  /*18a0*/  BRA `(.L_x_9) ;  /* 0x0000000c00487947 */ /* 0x000fec0003800000 */
.L_x_6:
[----:B------:R-:W-:-:S09]  /*18b0*/  UISETP.NE.AND UP0, UPT, UR4, 0x2, UPT ;  /* 0x000000020400788c */ /* 0x000fd2000bf05270 */
[----:B------:R-:W-:Y:S05]  /*18c0*/  BRA.U !UP0, `(.L_x_10) ;  /* 0x0000000108287547 */ /* 0x000fea000b800000 */
[----:B------:R-:W-:-:S09]  /*18d0*/  UISETP.NE.AND UP0, UPT, UR4, 0x3, UPT ;  /* 0x000000030400788c */ /* 0x000fd2000bf05270 */
[----:B------:R-:W-:Y:S05]  /*18e0*/  BRA.U !UP0, `(.L_x_11) ;  /* 0x0000000108147547 */ /* 0x000fea000b800000 */
[----:B------:R-:W-:-:S09]  /*18f0*/  UISETP.NE.AND UP0, UPT, UR4, 0x4, UPT ;  /* 0x000000040400788c */ /* 0x000fd2000bf05270 */
[----:B------:R-:W-:Y:S05]  /*1900*/  BRA.U UP0, `(.L_x_8) ;  /* 0x0000000900b47547 */ /* 0x000fea000b800000 */
[----:B------:R-:W2:Y:S02]  /*1910*/  LDG.E.64 R18, desc[UR36][R4.64] ;  /* 0x0000002404127981 */ /* 0x000ea4000c1e1b00 */
[----:B--2---:R2:W3:Y:S02]  /*1920*/  I2F.S64 R18, R18 ;  /* 0x0000001200127312 */ /* 0x0044e40000301400 */
[----:B--23--:R-:W-:Y:S05]  /*1930*/  BRA `(.L_x_9) ;  /* 0x0000000c00247947 */ /* 0x00cfea0003800000 */
.L_x_11:
[----:B------:R-:W2:Y:S02]  /*1940*/  LDG.E R4, desc[UR36][R4.64] ;  /* 0x0000002404047981 */ /* 0x000ea4000c1e1900 */
[----:B--2---:R-:W-:Y:S01]  /*1950*/  I2FP.F32.S32 R18, R4 ;  /* 0x0000000400127245 */ /* 0x004fe20000201400 */
[----:B------:R-:W-:Y:S06]  /*1960*/  BRA `(.L_x_9) ;  /* 0x0000000c00187947 */ /* 0x000fec0003800000 */
.L_x_10:
[----:B------:R-:W2:Y:S02]  /*1970*/  LDG.E.U16 R4, desc[UR36][R4.64] ;  /* 0x0000002404047981 */ /* 0x000ea4000c1e1500 */
[----:B--2---:R2:W3:Y:S01]  /*1980*/  I2F.S16 R18, R4 ;  /* 0x0000000400127306 */ /* 0x0044e20000101400 */
[----:B------:R-:W-:Y:S05]  /*1990*/  BRA `(.L_x_9) ;  /* 0x0000000c000c7947 */ /* 0x000fea0003800000 */
.L_x_5:
[----:B------:R-:W-:-:S09]  /*19a0*/  UISETP.GT.AND UP0, UPT, UR4, 0x6, UPT ;  /* 0x000000060400788c */ /* 0x000fd2000bf04270 */
[----:B------:R-:W-:Y:S05]  /*19b0*/  BRA.U UP0, `(.L_x_12) ;  /* 0x0000000100247547 */ /* 0x000fea000b800000 */
[----:B------:R-:W-:-:S09]  /*19c0*/  UISETP.NE.AND UP0, UPT, UR4, 0x5, UPT ;  /* 0x000000050400788c */ /* 0x000fd2000bf05270 */
[----:B------:R-:W-:Y:S05]  /*19d0*/  BRA.U !UP0, `(.L_x_13) ;  /* 0x0000000108107547 */ /* 0x000fea000b800000 */
[----:B------:R-:W-:-:S09]  /*19e0*/  UISETP.NE.AND UP0, UPT, UR4, 0x6, UPT ;  /* 0x000000060400788c */ /* 0x000fd2000bf05270 */
[----:B------:R-:W-:Y:S05]  /*19f0*/  BRA.U UP0, `(.L_x_8) ;  /* 0x0000000900787547 */ /* 0x000fea000b800000 */
[----:B------:R0:W5:Y:S01]  /*1a00*/  LDG.E R18, desc[UR36][R4.64] ;  /* 0x0000002404127981 */ /* 0x000162000c1e1900 */
[----:B------:R-:W-:Y:S05]  /*1a10*/  BRA `(.L_x_9) ;  /* 0x0000000800ec7947 */ /* 0x000fea0003800000 */
.L_x_13:
[----:B------:R-:W2:Y:S02]  /*1a20*/  LDG.E.U16 R4, desc[UR36][R4.64] ;  /* 0x0000002404047981 */ /* 0x000ea4000c1e1500 */
[----:B--2---:R-:W-:Y:S01]  /*1a30*/  HADD2.F32 R18, -RZ, R4.H0_H0 ;  /* 0x20000004ff127230 */ /* 0x004fe20000004100 */
[----:B------:R-:W-:Y:S06]  /*1a40*/  BRA `(.L_x_9) ;  /* 0x0000000800e07947 */ /* 0x000fec0003800000 */
.L_x_12:
[----:B------:R-:W-:-:S09]  /*1a50*/  UISETP.NE.AND UP0, UPT, UR4, 0x7, UPT ;  /* 0x000000070400788c */ /* 0x000fd2000bf05270 */
[----:B------:R-:W-:Y:S05]  /*1a60*/  BRA.U !UP0, `(.L_x_14) ;  /* 0x0000000108247547 */ /* 0x000fea000b800000 */
[----:B------:R-:W-:-:S09]  /*1a70*/  UISETP.NE.AND UP0, UPT, UR4, 0x8, UPT ;  /* 0x000000080400788c */ /* 0x000fd2000bf05270 */
[----:B------:R-:W-:Y:S05]  /*1a80*/  BRA.U !UP0, `(.L_x_15) ;  /* 0x0000000108107547 */ /* 0x000fea000b800000 */
[----:B------:R-:W-:-:S09]  /*1a90*/  UISETP.NE.AND UP0, UPT, UR4, 0x9, UPT ;  /* 0x000000090400788c */ /* 0x000fd2000bf05270 */
[----:B------:R-:W-:Y:S05]  /*1aa0*/  BRA.U UP0, `(.L_x_8) ;  /* 0x00000009004c7547 */ /* 0x000fea000b800000 */
[----:B------:R1:W5:Y:S01]  /*1ab0*/  LDG.E R18, desc[UR36][R4.64] ;  /* 0x0000002404127981 */ /* 0x000362000c1e1900 */
[----:B------:R-:W-:Y:S05]  /*1ac0*/  BRA `(.L_x_9) ;  /* 0x0000000800c07947 */ /* 0x000fea0003800000 */
.L_x_15:
[----:B------:R-:W2:Y:S02]  /*1ad0*/  LDG.E.U16 R4, desc[UR36][R4.64] ;  /* 0x0000002404047981 */ /* 0x000ea4000c1e1500 */
[----:B--2---:R-:W-:Y:S01]  /*1ae0*/  HADD2.F32 R18, -RZ, R4.H0_H0 ;  /* 0x20000004ff127230 */ /* 0x004fe20000004100 */
[----:B------:R-:W-:Y:S06]  /*1af0*/  BRA `(.L_x_9) ;  /* 0x0000000800b47947 */ /* 0x000fec0003800000 */
.L_x_14:
[----:B------:R-:W2:Y:S01]  /*1b00*/  LDG.E.64 R4, desc[UR36][R4.64] ;  /* 0x0000002404047981 */ /* 0x000ea2000c1e1b00 */
[----:B------:R-:W-:Y:S01]  /*1b10*/  UMOV UR4, 0xf0000000 ;  /* 0xf000000000047882 */ /* 0x000fe20000000000 */
[----:B------:R-:W-:Y:S02]  /*1b20*/  UMOV UR5, 0x380fffff ;  /* 0x380fffff00057882 */ /* 0x000fe40000000000 */
[----:B--2---:R-:W0:-:S15]  /*1b30*/  DSETP.GEU.AND P0, PT, |R4|, UR4, PT ;  /* 0x0000000404007e2a */ /* 0x004e1e000bf0e200 */
[----:B------:R-:W-:-:S15]  /*1b40*/  NOP ;  /* 0x0000000000007918 */ /* 0x000fde0000000000 */
[----:B------:R-:W-:-:S15]  /*1b50*/  NOP ;  /* 0x0000000000007918 */ /* 0x000fde0000000000 */
[----:B------:R-:W-:-:S15]  /*1b60*/  NOP ;  /* 0x0000000000007918 */ /* 0x000fde0000000000 */
[----:B------:R-:W-:-:S04]  /*1b70*/  NOP ;  /* 0x0000000000007918 */ /* 0x000fc80000000000 */
[----:B------:R-:W0:Y:S02]  /*1b80*/  F2F.F32.F64 R18, R4 ;  /* 0x0000000400127310 */ /* 0x000e240000301000 */
[----:B0-----:R-:W-:Y:S01]  /*1b90*/  @!P0 FMUL R18, R18, 1.175494350822287508e-38 ;  /* 0x0080000012128820 */ /* 0x001fe20000400000 */
[----:B------:R-:W-:Y:S06]  /*1ba0*/  BRA `(.L_x_9) ;  /* 0x0000000800887947 */ /* 0x000fec0003800000 */
.L_x_4:
[----:B------:R-:W-:-:S09]  /*1bb0*/  UISETP.GT.AND UP0, UPT, UR4, 0x18, UPT ;  /* 0x000000180400788c */ /* 0x000fd2000bf04270 */
[----:B------:R-:W-:Y:S05]  /*1bc0*/  BRA.U UP0, `(.L_x_16) ;  /* 0x0000000100f87547 */ /* 0x000fea000b800000 */
[----:B------:R-:W-:-:S09]  /*1bd0*/  UISETP.GT.AND UP0, UPT, UR4, 0xe, UPT ;  /* 0x0000000e0400788c */ /* 0x000fd2000bf04270 */
[----:B------:R-:W-:Y:S05]  /*1be0*/  BRA.U UP0, `(.L_x_17) ;  /* 0x00000001004c7547 */ /* 0x000fea000b800000 */
[----:B------:R-:W-:-:S09]  /*1bf0*/  UISETP.NE.AND UP0, UPT, UR4, 0xa, UPT ;  /* 0x0000000a0400788c */ /* 0x000fd2000bf05270 */
[----:B------:R-:W-:Y:S05]  /*1c00*/  BRA.U !UP0, `(.L_x_18) ;  /* 0x0000000108187547 */ /* 0x000fea000b800000 */
[----:B------:R-:W-:-:S09]  /*1c10*/  UISETP.NE.AND UP0, UPT, UR4, 0xb, UPT ;  /* 0x0000000b0400788c */ /* 0x000fd2000bf05270 */
[----:B------:R-:W-:Y:S05]  /*1c20*/  BRA.U UP0, `(.L_x_8) ;  /* 0x0000000500ec7547 */ /* 0x000fea000b800000 */
[----:B------:R-:W2:Y:S02]  /*1c30*/  LDG.E.U8 R4, desc[UR36][R4.64] ;  /* 0x0000002404047981 */ /* 0x000ea4000c1e1100 */
[----:B--2---:R-:W-:-:S04]  /*1c40*/  ISETP.NE.AND P0, PT, R4, RZ, PT ;  /* 0x000000ff0400720c */ /* 0x004fc80003f05270 */
[----:B------:R-:W-:Y:S01]  /*1c50*/  FSEL R18, RZ, 1, !P0 ;  /* 0x3f800000ff127808 */ /* 0x000fe20004000000 */
[----:B------:R-:W-:Y:S08]  /*1c60*/  BRA `(.L_x_9) ;  /* 0x0000000800587947 */ /* 0x000ff00003800000 */
.L_x_18:
        /* <DEDUP_REMOVED lines=11> */
.L_x_17:
[----:B------:R-:W-:-:S09]  /*1d20*/  UISETP.NE.AND UP0, UPT, UR4, 0xf, UPT ;  /* 0x0000000f0400788c */ /* 0x000fd2000bf05270 */
[----:B------:R-:W-:Y:S05]  /*1d30*/  BRA.U !UP0, `(.L_x_19) ;  /* 0x0000000108907547 */ /* 0x000fea000b800000 */
[----:B------:R-:W-:-:S09]  /*1d40*/  UISETP.NE.AND UP0, UPT, UR4, 0x17, UPT ;  /* 0x000000170400788c */ /* 0x000fd2000bf05270 */
[----:B------:R-:W-:Y:S05]  /*1d50*/  BRA.U !UP0, `(.L_x_20) ;  /* 0x0000000108547547 */ /* 0x000fea000b800000 */
[----:B------:R-:W-:-:S09]  /*1d60*/  UISETP.NE.AND UP0, UPT, UR4, 0x18, UPT ;  /* 0x000000180400788c */ /* 0x000fd2000bf05270 */
[----:B------:R-:W-:Y:S05]  /*1d70*/  BRA.U UP0, `(.L_x_8) ;  /* 0x0000000500987547 */ /* 0x000fea000b800000 */
[----:B------:R-:W2:Y:S01]  /*1d80*/  LDG.E.U8 R18, desc[UR36][R4.64] ;  /* 0x0000002404127981 */ /* 0x000ea2000c1e1100 */
[----:B------:R-:W-:Y:S01]  /*1d90*/  MOV R6, 0x1f ;  /* 0x0000001f00067802 */ /* 0x000fe20000000f00 */
[----:B--2---:R-:W-:-:S05]  /*1da0*/  IMAD.SHL.U32 R18, R18, 0x1000000, RZ ;  /* 0x0100000012127824 */ /* 0x004fca00078e00ff */
[C---:B------:R-:W-:Y:S02]  /*1db0*/  LOP3.LUT R0, R18.reuse, 0x7f000000, RZ, 0xc0, !PT ;  /* 0x7f00000012007812 */ /* 0x040fe400078ec0ff */
[----:B------:R-:W-:Y:S02]  /*1dc0*/  LOP3.LUT P0, RZ, R18, 0x7f000000, RZ, 0xc0, !PT ;  /* 0x7f00000012ff7812 */ /* 0x000fe4000780c0ff */
[----:B------:R-:W0:Y:S02]  /*1dd0*/  FLO.U32 R3, R0 ;  /* 0x0000000000037300 */ /* 0x000e2400000e0000 */
[----:B0-----:R-:W-:-:S05]  /*1de0*/  IMAD.MOV R3, RZ, RZ, -R3 ;  /* 0x000000ffff037224 */ /* 0x001fca00078e0a03 */
[----:B------:R-:W-:-:S04]  /*1df0*/  VIADDMNMX.U32 R3, R3, R6, 0x4, !PT ;  /* 0x0000000403037446 */ /* 0x000fc80007800006 */
[----:B------:R-:W-:-:S04]  /*1e00*/  IADD3 R3, PT, PT, R3, -0x4, RZ ;  /* 0xfffffffc03037810 */ /* 0x000fc80007ffe0ff */
[C---:B------:R-:W-:Y:S01]  /*1e10*/  SHF.L.U32 R6, R0.reuse, R3, RZ ;  /* 0x0000000300067219 */ /* 0x040fe200000006ff */
[----:B------:R-:W-:Y:S01]  /*1e20*/  IMAD.SHL.U32 R7, R3, 0x800000, RZ ;  /* 0x0080000003077824 */ /* 0x000fe200078e00ff */
[----:B------:R-:W-:-:S04]  /*1e30*/  IADD3 R3, PT, PT, R0, 0x1000000, RZ ;  /* 0x0100000000037810 */ /* 0x000fc80007ffe0ff */
[----:B------:R-:W-:Y:S02]  /*1e40*/  LEA.HI R6, R6, -R7, RZ, 0x1c ;  /* 0x8000000706067211 */ /* 0x000fe400078fe0ff */
[----:B------:R-:W-:-:S03]  /*1e50*/  SHF.R.S32.HI R3, RZ, 0x8, R3 ;  /* 0x00000008ff037819 */ /* 0x000fc60000011403 */
[----:B------:R-:W-:-:S05]  /*1e60*/  VIADD R6, R6, 0x3c000000 ;  /* 0x3c00000006067836 */ /* 0x000fca0000000000 */
[----:B------:R-:W-:-:S04]  /*1e70*/  LOP3.LUT R3, R6, 0x7f800000, R3, 0xf8, !PT ;  /* 0x7f80000006037812 */ /* 0x000fc800078ef803 */
[----:B------:R-:W-:-:S04]  /*1e80*/  SEL R3, R3, RZ, P0 ;  /* 0x000000ff03037207 */ /* 0x000fc80000000000 */
[----:B------:R-:W-:Y:S01]  /*1e90*/  LOP3.LUT R18, R3, 0x80000000, R18, 0xf8, !PT ;  /* 0x8000000003127812 */ /* 0x000fe200078ef812 */
[----:B------:R-:W-:Y:S06]  /*1ea0*/  BRA `(.L_x_9) ;  /* 0x0000000400c87947 */ /* 0x000fec0003800000 */
.L_x_20:
[----:B------:R-:W2:Y:S02]  /*1eb0*/  LDG.E.U8 R4, desc[UR36][R4.64] ;  /* 0x0000002404047981 */ /* 0x000ea4000c1e1100 */
[C---:B--2---:R-:W-:Y:S01]  /*1ec0*/  SHF.L.U32 R3, R4.reuse, 0x19, RZ ;  /* 0x0000001904037819 */ /* 0x044fe200000006ff */
[----:B------:R-:W-:-:S03]  /*1ed0*/  IMAD.SHL.U32 R6, R4, 0x100, RZ ;  /* 0x0000010004067824 */ /* 0x000fc600078e00ff */
[----:B------:R-:W-:-:S13]  /*1ee0*/  ISETP.GT.U32.AND P0, PT, R3, 0x7ffffff, PT ;  /* 0x07ffffff0300780c */ /* 0x000fda0003f04070 */
[----:B------:R-:W-:Y:S02]  /*1ef0*/  @!P0 LOP3.LUT R0, R6, 0x7f00, RZ, 0xc0, !PT ;  /* 0x00007f0006008812 */ /* 0x000fe400078ec0ff */
[----:B------:R-:W-:Y:S02]  /*1f00*/  @P0 LEA.HI R3, R3, 0x70000000, RZ, 0x1c ;  /* 0x7000000003030811 */ /* 0x000fe400078fe0ff */
[----:B------:R-:W-:Y:S02]  /*1f10*/  @!P0 LOP3.LUT R0, R0, 0x3f000000, RZ, 0xfc, !PT ;  /* 0x3f00000000008812 */ /* 0x000fe400078efcff */
[----:B------:R-:W-:-:S03]  /*1f20*/  PRMT R6, R6, 0x9910, RZ ;  /* 0x0000991006067816 */ /* 0x000fc600000000ff */
[----:B------:R-:W-:Y:S01]  /*1f30*/  @!P0 FADD.FTZ R0, R0, -0.5 ;  /* 0xbf00000000008421 */ /* 0x000fe20000010000 */
[----:B------:R-:W-:Y:S01]  /*1f40*/  @P0 FMUL.FTZ R0, R3, 1.9259299443872358531e-34 ;  /* 0x0780000003000820 */ /* 0x000fe20000410000 */
[----:B------:R-:W-:-:S04]  /*1f50*/  MOV R3, R6 ;  /* 0x0000000600037202 */ /* 0x000fc80000000f00 */
[----:B------:R-:W-:Y:S01]  /*1f60*/  LOP3.LUT R18, R0, 0x80000000, R3, 0xf8, !PT ;  /* 0x8000000000127812 */ /* 0x000fe200078ef803 */
[----:B------:R-:W-:Y:S06]  /*1f70*/  BRA `(.L_x_9) ;  /* 0x0000000400947947 */ /* 0x000fec0003800000 */
.L_x_19:
[----:B------:R-:W2:Y:S02]  /*1f80*/  LDG.E.U16 R4, desc[UR36][R4.64] ;  /* 0x0000002404047981 */ /* 0x000ea4000c1e1500 */
[----:B--2---:R-:W-:Y:S01]  /*1f90*/  IMAD.U32 R18, R4, 0x10000, RZ ;  /* 0x0001000004127824 */ /* 0x004fe200078e00ff */
[----:B------:R-:W-:Y:S06]  /*1fa0*/  BRA `(.L_x_9) ;  /* 0x0000000400887947 */ /* 0x000fec0003800000 */
.L_x_16:
[----:B------:R-:W-:-:S09]  /*1fb0*/  UISETP.GT.AND UP0, UPT, UR4, 0x1b, UPT ;  /* 0x0000001b0400788c */ /* 0x000fd2000bf04270 */
[----:B------:R-:W-:Y:S05]  /*1fc0*/  BRA.U UP0, `(.L_x_21) ;  /* 0x0000000100ec7547 */ /* 0x000fea000b800000 */
[----:B------:R-:W-:-:S09]  /*1fd0*/  UISETP.NE.AND UP0, UPT, UR4, 0x19, UPT ;  /* 0x000000190400788c */ /* 0x000fd2000bf05270 */
[----:B------:R-:W-:Y:S05]  /*1fe0*/  BRA.U !UP0, `(.L_x_22) ;  /* 0x0000000108807547 */ /* 0x000fea000b800000 */
[----:B------:R-:W-:-:S09]  /*1ff0*/  UISETP.NE.AND UP0, UPT, UR4, 0x1a, UPT ;  /* 0x0000001a0400788c */ /* 0x000fd2000bf05270 */
[----:B------:R-:W-:Y:S05]  /*2000*/  BRA.U !UP0, `(.L_x_23) ;  /* 0x0000000108147547 */ /* 0x000fea000b800000 */
[----:B------:R-:W-:-:S09]  /*2010*/  UISETP.NE.AND UP0, UPT, UR4, 0x1b, UPT ;  /* 0x0000001b0400788c */ /* 0x000fd2000bf05270 */
[----:B------:R-:W-:Y:S05]  /*2020*/  BRA.U UP0, `(.L_x_8) ;  /* 0x0000000100ec7547 */ /* 0x000fea000b800000 */
[----:B------:R-:W2:Y:S02]  /*2030*/  LDG.E.U16 R4, desc[UR36][R4.64] ;  /* 0x0000002404047981 */ /* 0x000ea4000c1e1500 */
[----:B--2---:R-:W-:Y:S01]  /*2040*/  I2FP.F32.U32 R18, R4 ;  /* 0x0000000400127245 */ /* 0x004fe20000201000 */
[----:B------:R-:W-:Y:S06]  /*2050*/  BRA `(.L_x_9) ;  /* 0x00000004005c7947 */ /* 0x000fec0003800000 */
.L_x_23:
[----:B------:R-:W2:Y:S01]  /*2060*/  LDG.E.U8 R4, desc[UR36][R4.64] ;  /* 0x0000002404047981 */ /* 0x000ea2000c1e1100 */
[----:B------:R-:W-:Y:S01]  /*2070*/  HFMA2 R18, -RZ, RZ, 0, 0 ;  /* 0x00000000ff127431 */ /* 0x000fe200000001ff */
[----:B--2---:R-:W-:-:S13]  /*2080*/  ISETP.NE.AND P0, PT, R4, RZ, PT ;  /* 0x000000ff0400720c */ /* 0x004fda0003f05270 */
[----:B------:R-:W-:Y:S05]  /*2090*/  @!P0 BRA `(.L_x_9) ;  /* 0x00000004004c8947 */ /* 0x000fea0003800000 */
[----:B------:R-:W-:-:S13]  /*20a0*/  ISETP.NE.AND P0, PT, R4, 0x80, PT ;  /* 0x000000800400780c */ /* 0x000fda0003f05270 */
[----:B------:R-:W-:Y:S01]  /*20b0*/  @!P0 IMAD.MOV.U32 R18, RZ, RZ, 0x7f800001 ;  /* 0x7f800001ff128424 */ /* 0x000fe200078e00ff */
[----:B------:R-:W-:Y:S06]  /*20c0*/  @!P0 BRA `(.L_x_9) ;  /* 0x0000000400408947 */ /* 0x000fec0003800000 */
[--C-:B------:R-:W-:Y:S01]  /*20d0*/  SHF.R.U32.HI R0, RZ, 0x3, R4.reuse ;  /* 0x00000003ff007819 */ /* 0x100fe20000011604 */
[----:B------:R-:W-:Y:S03]  /*20e0*/  BSSY.RECONVERGENT B0, `(.L_x_24) ;  /* 0x000000c000007945 */ /* 0x000fe60003800200 */
[----:B------:R-:W-:Y:S02]  /*20f0*/  LOP3.LUT P0, R3, R0, 0xf, RZ, 0xc0, !PT ;  /* 0x0000000f00037812 */ /* 0x000fe4000780c0ff */
[----:B------:R-:W-:-:S04]  /*2100*/  SHF.R.U32.HI R0, RZ, 0x7, R4 ;  /* 0x00000007ff007819 */ /* 0x000fc80000011604 */
[----:B------:R-:W-:Y:S02]  /*2110*/  SHF.L.U32 R7, R0, 0x1f, RZ ;  /* 0x0000001f00077819 */ /* 0x000fe400000006ff */
[----:B------:R-:W-:-:S05]  /*2120*/  LOP3.LUT R0, R4, 0x7, RZ, 0xc0, !PT ;  /* 0x0000000704007812 */ /* 0x000fca00078ec0ff */
[----:B------:R-:W-:Y:S05]  /*2130*/  @P0 BRA `(.L_x_25) ;  /* 0x0000000000180947 */ /* 0x000fea0003800000 */
[----:B------:R-:W0:Y:S02]  /*2140*/  FLO.U32 R4, R0 ;  /* 0x0000000000047300 */ /* 0x000e2400000e0000 */
[----:B0-----:R-:W-:-:S04]  /*2150*/  IADD3 R4, PT, PT, -R4, 0x1f, RZ ;  /* 0x0000001f04047810 */ /* 0x001fc80007ffe1ff */
[----:B------:R-:W-:Y:S01]  /*2160*/  IADD3 R3, PT, PT, R3, 0x1d, -R4 ;  /* 0x0000001d03037810 */ /* 0x000fe20007ffe804 */
[----:B------:R-:W-:-:S05]  /*2170*/  VIADD R5, R4, 0xffffffe4 ;  /* 0xffffffe404057836 */ /* 0x000fca0000000000 */
[----:B------:R-:W-:-:S04]  /*2180*/  SHF.L.U32 R5, R0, R5, RZ ;  /* 0x0000000500057219 */ /* 0x000fc800000006ff */
[----:B------:R-:W-:-:S07]  /*2190*/  LOP3.LUT R0, R5, 0x7, RZ, 0xc0, !PT ;  /* 0x0000000705007812 */ /* 0x000fce00078ec0ff */
.L_x_25:
[----:B------:R-:W-:Y:S05]  /*21a0*/  BSYNC.RECONVERGENT B0 ;  /* 0x0000000000007941 */ /* 0x000fea0003800200 */
.L_x_24:
[----:B------:R-:W-:Y:S02]  /*21b0*/  SHF.L.U32 R0, R0, 0x14, RZ ;  /* 0x0000001400007819 */ /* 0x000fe400000006ff */
[----:B------:R-:W-:-:S04]  /*21c0*/  LEA R3, R3, 0x3b800000, 0x17 ;  /* 0x3b80000003037811 */ /* 0x000fc800078eb8ff */
[----:B------:R-:W-:Y:S01]  /*21d0*/  LOP3.LUT R18, R3, R0, R7, 0xfe, !PT ;  /* 0x0000000003127212 */ /* 0x000fe200078efe07 */
[----:B------:R-:W-:Y:S06]  /*21e0*/  BRA `(.L_x_9) ;  /* 0x0000000000f87947 */ /* 0x000fec0003800000 */
.L_x_22:
[----:B------:R-:W2:Y:S01]  /*21f0*/  LDG.E.U8 R4, desc[UR36][R4.64] ;  /* 0x0000002404047981 */ /* 0x000ea2000c1e1100 */
[----:B------:R-:W-:Y:S01]  /*2200*/  IMAD.MOV.U32 R18, RZ, RZ, RZ ;  /* 0x000000ffff127224 */ /* 0x000fe200078e00ff */
[----:B--2---:R-:W-:-:S13]  /*2210*/  ISETP.NE.AND P0, PT, R4, RZ, PT ;  /* 0x000000ff0400720c */ /* 0x004fda0003f05270 */
[----:B------:R-:W-:Y:S05]  /*2220*/  @!P0 BRA `(.L_x_9) ;  /* 0x0000000000e88947 */ /* 0x000fea0003800000 */
[----:B------:R-:W-:-:S13]  /*2230*/  ISETP.NE.AND P0, PT, R4, 0x80, PT ;  /* 0x000000800400780c */ /* 0x000fda0003f05270 */
[----:B------:R-:W-:Y:S01]  /*2240*/  @!P0 MOV R18, 0x7f800001 ;  /* 0x7f80000100128802 */ /* 0x000fe20000000f00 */
[----:B------:R-:W-:Y:S06]  /*2250*/  @!P0 BRA `(.L_x_9) ;  /* 0x0000000000dc8947 */ /* 0x000fec0003800000 */
[--C-:B------:R-:W-:Y:S01]  /*2260*/  SHF.R.U32.HI R0, RZ, 0x2, R4.reuse ;  /* 0x00000002ff007819 */ /* 0x100fe20000011604 */
[----:B------:R-:W-:Y:S03]  /*2270*/  BSSY.RECONVERGENT B0, `(.L_x_26) ;  /* 0x000000c000007945 */ /* 0x000fe60003800200 */
[----:B------:R-:W-:Y:S02]  /*2280*/  LOP3.LUT P0, R3, R0, 0x1f, RZ, 0xc0, !PT ;  /* 0x0000001f00037812 */ /* 0x000fe4000780c0ff */
[----:B------:R-:W-:-:S05]  /*2290*/  SHF.R.U32.HI R0, RZ, 0x7, R4 ;  /* 0x00000007ff007819 */ /* 0x000fca0000011604 */
[----:B------:R-:W-:Y:S01]  /*22a0*/  IMAD.U32 R7, R0, -0x80000000, RZ ;  /* 0x8000000000077824 */ /* 0x000fe200078e00ff */
[----:B------:R-:W-:-:S05]  /*22b0*/  LOP3.LUT R0, R4, 0x3, RZ, 0xc0, !PT ;  /* 0x0000000304007812 */ /* 0x000fca00078ec0ff */
[----:B------:R-:W-:Y:S05]  /*22c0*/  @P0 BRA `(.L_x_27) ;  /* 0x0000000000180947 */ /* 0x000fea0003800000 */
[----:B------:R-:W0:Y:S02]  /*22d0*/  FLO.U32 R4, R0 ;  /* 0x0000000000047300 */ /* 0x000e2400000e0000 */
[----:B0-----:R-:W-:-:S04]  /*22e0*/  IADD3 R4, PT, PT, -R4, 0x1f, RZ ;  /* 0x0000001f04047810 */ /* 0x001fc80007ffe1ff */
[----:B------:R-:W-:Y:S02]  /*22f0*/  IADD3 R5, PT, PT, R4, -0x1d, RZ ;  /* 0xffffffe304057810 */ /* 0x000fe40007ffe0ff */
[----:B------:R-:W-:Y:S02]  /*2300*/  IADD3 R3, PT, PT, R3, 0x1e, -R4 ;  /* 0x0000001e03037810 */ /* 0x000fe40007ffe804 */
[----:B------:R-:W-:-:S04]  /*2310*/  SHF.L.U32 R5, R0, R5, RZ ;  /* 0x0000000500057219 */ /* 0x000fc800000006ff */
[----:B------:R-:W-:-:S07]  /*2320*/  LOP3.LUT R0, R5, 0x3, RZ, 0xc0, !PT ;  /* 0x0000000305007812 */ /* 0x000fce00078ec0ff */
.L_x_27:
[----:B------:R-:W-:Y:S05]  /*2330*/  BSYNC.RECONVERGENT B0 ;  /* 0x0000000000007941 */ /* 0x000fea0003800200 */
.L_x_26:
[----:B------:R-:W-:Y:S01]  /*2340*/  IMAD.SHL.U32 R0, R0, 0x200000, RZ ;  /* 0x0020000000007824 */ /* 0x000fe200078e00ff */
[----:B------:R-:W-:-:S04]  /*2350*/  LEA R3, R3, 0x37800000, 0x17 ;  /* 0x3780000003037811 */ /* 0x000fc800078eb8ff */
[----:B------:R-:W-:Y:S01]  /*2360*/  LOP3.LUT R18, R3, R0, R7, 0xfe, !PT ;  /* 0x0000000003127212 */ /* 0x000fe200078efe07 */
[----:B------:R-:W-:Y:S06]  /*2370*/  BRA `(.L_x_9) ;  /* 0x0000000000947947 */ /* 0x000fec0003800000 */
.L_x_21:
[----:B------:R-:W-:-:S09]  /*2380*/  UISETP.NE.AND UP0, UPT, UR4, 0x1c, UPT ;  /* 0x0000001c0400788c */ /* 0x000fd2000bf05270 */
[----:B------:R-:W-:Y:S05]  /*2390*/  BRA.U !UP0, `(.L_x_28) ;  /* 0x0000000108847547 */ /* 0x000fea000b800000 */
[----:B------:R-:W-:-:S09]  /*23a0*/  UISETP.NE.AND UP0, UPT, UR4, 0x1d, UPT ;  /* 0x0000001d0400788c */ /* 0x000fd2000bf05270 */
[----:B------:R-:W-:Y:S05]  /*23b0*/  BRA.U !UP0, `(.L_x_29) ;  /* 0x0000000108707547 */ /* 0x000fea000b800000 */
[----:B------:R-:W-:-:S09]  /*23c0*/  UISETP.NE.AND UP0, UPT, UR4, 0x2c, UPT ;  /* 0x0000002c0400788c */ /* 0x000fd2000bf05270 */
[----:B------:R-:W-:Y:S05]  /*23d0*/  BRA.U !UP0, `(.L_x_30) ;  /* 0x0000000108487547 */ /* 0x000fea000b800000 */
.L_x_8:
[----:B------:R-:W-:Y:S01]  /*23e0*/  MOV R0, 0x0 ;  /* 0x0000000000007802 */ /* 0x000fe20000000f00 */
[----:B------:R-:W0:Y:S01]  /*23f0*/  LDCU.64 UR4, c[0x4][0x108] ;  /* 0x01002100ff0477ac */ /* 0x000e220008000a00 */
[----:B------:R-:W-:Y:S02]  /*2400*/  HFMA2 R8, -RZ, RZ, 0, 4.64916229248046875e-06 ;  /* 0x0000004eff087431 */ /* 0x000fe400000001ff */
[----:B------:R-:W-:Y:S01]  /*2410*/  IMAD.MOV.U32 R12, RZ, RZ, 0x1 ;  /* 0x00000001ff0c7424 */ /* 0x000fe200078e00ff */
[----:B------:R1:W2:Y:S01]  /*2420*/  LDC.64 R14, c[0x4][R0] ;  /* 0x01000000000e7b82 */ /* 0x0002a20000000a00 */
[----:B------:R-:W3:Y:S01]  /*2430*/  LDCU.64 UR6, c[0x4][0x110] ;  /* 0x01002200ff0677ac */ /* 0x000ee20008000a00 */
[----:B------:R-:W-:Y:S01]  /*2440*/  MOV R13, RZ ;  /* 0x000000ff000d7202 */ /* 0x000fe20000000f00 */
[----:B------:R-:W4:Y:S01]  /*2450*/  LDCU.64 UR8, c[0x4][0x18] ;  /* 0x01000300ff0877ac */ /* 0x000f220008000a00 */
[----:B0-----:R-:W-:Y:S01]  /*2460*/  MOV R4, UR4 ;  /* 0x0000000400047c02 */ /* 0x001fe20008000f00 */
[----:B------:R-:W-:Y:S01]  /*2470*/  IMAD.U32 R5, RZ, RZ, UR5 ;  /* 0x00000005ff057e24 */ /* 0x000fe2000f8e00ff */
[----:B---3--:R-:W-:Y:S01]  /*2480*/  MOV R6, UR6 ;  /* 0x0000000600067c02 */ /* 0x008fe20008000f00 */
[----:B------:R-:W-:Y:S01]  /*2490*/  IMAD.U32 R7, RZ, RZ, UR7 ;  /* 0x00000007ff077e24 */ /* 0x000fe2000f8e00ff */
[----:B----4-:R-:W-:Y:S01]  /*24a0*/  MOV R10, UR8 ;  /* 0x00000008000a7c02 */ /* 0x010fe20008000f00 */
[----:B-1----:R-:W-:-:S07]  /*24b0*/  IMAD.U32 R11, RZ, RZ, UR9 ;  /* 0x00000009ff0b7e24 */ /* 0x002fce000f8e00ff */
[----:B------:R-:W-:-:S07]  /*24c0*/  LEPC R20, `(.L_x_31) ;  /* 0x000000001014794e */ /* 0x000fce0000000000 */
[----:B--2---:R-:W-:Y:S05]  /*24d0*/  CALL.ABS.NOINC R14 ;  /* 0x000000000e007343 */ /* 0x004fea0003c00000 */
.L_x_31:
[----:B------:R-:W-:Y:S01]  /*24e0*/  IMAD.MOV.U32 R18, RZ, RZ, RZ ;  /* 0x000000ffff127224 */ /* 0x000fe200078e00ff */
[----:B------:R-:W-:Y:S06]  /*24f0*/  BRA `(.L_x_9) ;  /* 0x0000000000347947 */ /* 0x000fec0003800000 */
.L_x_30:
[----:B------:R-:W2:Y:S01]  /*2500*/  LDG.E.U8 R4, desc[UR36][R4.64] ;  /* 0x0000002404047981 */ /* 0x000ea2000c1e1100 */
[----:B------:R-:W-:Y:S01]  /*2510*/  HFMA2 R18, -RZ, RZ, 3.814697265625e-06, 0 ;  /* 0x00400000ff127431 */ /* 0x000fe200000001ff */
[----:B--2---:R-:W-:-:S13]  /*2520*/  ISETP.NE.AND P0, PT, R4, RZ, PT ;  /* 0x000000ff0400720c */ /* 0x004fda0003f05270 */
[----:B------:R-:W-:Y:S05]  /*2530*/  @!P0 BRA `(.L_x_9) ;  /* 0x0000000000248947 */ /* 0x000fea0003800000 */
[----:B------:R-:W-:-:S13]  /*2540*/  ISETP.NE.AND P0, PT, R4, 0xff, PT ;  /* 0x000000ff0400780c */ /* 0x000fda0003f05270 */
[----:B------:R-:W-:Y:S01]  /*2550*/  @!P0 IMAD.MOV.U32 R18, RZ, RZ, 0x7f800001 ;  /* 0x7f800001ff128424 */ /* 0x000fe200078e00ff */
[----:B------:R-:W-:Y:S01]  /*2560*/  @P0 SHF.L.U32 R18, R4, 0x17, RZ ;  /* 0x0000001704120819 */ /* 0x000fe200000006ff */
[----:B------:R-:W-:Y:S06]  /*2570*/  BRA `(.L_x_9) ;  /* 0x0000000000147947 */ /* 0x000fec0003800000 */
.L_x_29:
[----:B------:R-:W2:Y:S02]  /*2580*/  LDG.E.64 R18, desc[UR36][R4.64] ;  /* 0x0000002404127981 */ /* 0x000ea4000c1e1b00 */
[----:B--2---:R0:W1:Y:S02]  /*2590*/  I2F.U64 R18, R18 ;  /* 0x0000001200127312 */ /* 0x0040640000301000 */
[----:B01----:R-:W-:Y:S05]  /*25a0*/  BRA `(.L_x_9) ;  /* 0x0000000000087947 */ /* 0x003fea0003800000 */
.L_x_28:
[----:B------:R-:W2:Y:S02]  /*25b0*/  LDG.E R4, desc[UR36][R4.64] ;  /* 0x0000002404047981 */ /* 0x000ea4000c1e1900 */
[----:B--2---:R-:W-:-:S07]  /*25c0*/  I2FP.F32.U32 R18, R4 ;  /* 0x0000000400127245 */ /* 0x004fce0000201000 */
.L_x_9:
[----:B------:R-:W-:Y:S05]  /*25d0*/  BSYNC.RECONVERGENT B7 ;  /* 0x0000000000077941 */ /* 0x000fea0003800200 */
.L_x_3:
[----:B------:R-:W0:Y:S01]  /*25e0*/  LDCU.64 UR6, c[0x0][0x5f8] ;  /* 0x0000bf00ff0677ac */ /* 0x000e220008000a00 */
[----:B------:R-:W-:Y:S01]  /*25f0*/  BSSY.RECONVERGENT B7, `(.L_x_32) ;  /* 0x00000e5000077945 */ /* 0x000fe20003800200 */
[----:B------:R-:W-:-:S04]  /*2600*/  UPRMT UR4, UR39, 0x7773, URZ ;  /* 0x0000777327047896 */ /* 0x000fc800080000ff */
[----:B------:R-:W-:Y:S01]  /*2610*/  UISETP.GT.AND UP0, UPT, UR4, 0x9, UPT ;  /* 0x000000090400788c */ /* 0x000fe2000bf04270 */
[----:B012-4-:R-:W-:-:S05]  /*2620*/  IADD3 R4, P0, PT, R16, UR6, RZ ;  /* 0x0000000610047c10 */ /* 0x017fca000ff1e0ff */
[----:B------:R-:W-:-:S03]  /*2630*/  IMAD.X R5, RZ, RZ, UR7, P0 ;  /* 0x00000007ff057e24 */ /* 0x000fc600080e06ff */
        /* <DEDUP_REMOVED lines=10> */
[----:B--2---:R0:W1:Y:S01]  /*26e0*/  I2F.S16 R7, R4 ;  /* 0x0000000400077306 */ /* 0x0040620000101400 */
[----:B------:R-:W-:Y:S05]  /*26f0*/  BRA `(.L_x_38) ;  /* 0x0000000c00507947 */ /* 0x000fea0003800000 */
.L_x_36:
[----:B------:R-:W2:Y:S02]  /*2700*/  LDG.E.U8 R4, desc[UR36][R4.64] ;  /* 0x0000002404047981 */ /* 0x000ea4000c1e1100 */
[----:B--2---:R-:W-:Y:S01]  /*2710*/  I2FP.F32.U32 R7, R4 ;  /* 0x0000000400077245 */ /* 0x004fe20000201000 */
[----:B------:R-:W-:Y:S06]  /*2720*/  BRA `(.L_x_38) ;  /* 0x0000000c00447947 */ /* 0x000fec0003800000 */
.L_x_35:
[----:B------:R-:W-:-:S09]  /*2730*/  UISETP.NE.AND UP0, UPT, UR4, 0x2, UPT ;  /* 0x000000020400788c */ /* 0x000fd2000bf05270 */
[----:B------:R-:W-:Y:S05]  /*2740*/  BRA.U !UP0, `(.L_x_39) ;  /* 0x0000000108287547 */ /* 0x000fea000b800000 */
[----:B------:R-:W-:-:S09]  /*2750*/  UISETP.NE.AND UP0, UPT, UR4, 0x3, UPT ;  /* 0x000000030400788c */ /* 0x000fd2000bf05270 */
[----:B------:R-:W-:Y:S05]  /*2760*/  BRA.U !UP0, `(.L_x_40) ;  /* 0x0000000108147547 */ /* 0x000fea000b800000 */
[----:B------:R-:W-:-:S09]  /*2770*/  UISETP.NE.AND UP0, UPT, UR4, 0x4, UPT ;  /* 0x000000040400788c */ /* 0x000fd2000bf05270 */
[----:B------:R-:W-:Y:S05]  /*2780*/  BRA.U UP0, `(.L_x_37) ;  /* 0x0000000900b07547 */ /* 0x000fea000b800000 */
[----:B------:R-:W2:Y:S02]  /*2790*/  LDG.E.64 R4, desc[UR36][R4.64] ;  /* 0x0000002404047981 */ /* 0x000ea4000c1e1b00 */
[----:B--2---:R0:W1:Y:S02]  /*27a0*/  I2F.S64 R7, R4 ;  /* 0x0000000400077312 */ /* 0x0040640000301400 */
[----:B01----:R-:W-:Y:S05]  /*27b0*/  BRA `(.L_x_38) ;  /* 0x0000000c00207947 */ /* 0x003fea0003800000 */
.L_x_40:
[----:B------:R-:W2:Y:S02]  /*27c0*/  LDG.E R4, desc[UR36][R4.64] ;  /* 0x0000002404047981 */ /* 0x000ea4000c1e1900 */
[----:B--2---:R-:W-:Y:S01]  /*27d0*/  I2FP.F32.S32 R7, R4 ;  /* 0x0000000400077245 */ /* 0x004fe20000201400 */
[----:B------:R-:W-:Y:S06]  /*27e0*/  BRA `(.L_x_38) ;  /* 0x0000000c00147947 */ /* 0x000fec0003800000 */
.L_x_39:
[----:B------:R-:W2:Y:S02]  /*27f0*/  LDG.E.U16 R4, desc[UR36][R4.64] ;  /* 0x0000002404047981 */ /* 0x000ea4000c1e1500 */
[----:B--2---:R2:W4:Y:S01]  /*2800*/  I2F.S16 R7, R4 ;  /* 0x0000000400077306 */ /* 0x0045220000101400 */
[----:B------:R-:W-:Y:S05]  /*2810*/  BRA `(.L_x_38) ;  /* 0x0000000c00087947 */ /* 0x000fea0003800000 */
.L_x_34:
        /* <DEDUP_REMOVED lines=8> */
.L_x_42:
[----:B------:R-:W2:Y:S02]  /*28a0*/  LDG.E.U16 R4, desc[UR36][R4.64] ;  /* 0x0000002404047981 */ /* 0x000ea4000c1e1500 */
[----:B--2---:R-:W-:Y:S01]  /*28b0*/  HADD2.F32 R7, -RZ, R4.H0_H0 ;  /* 0x20000004ff077230 */ /* 0x004fe20000004100 */
[----:B------:R-:W-:Y:S06]  /*28c0*/  BRA `(.L_x_38) ;  /* 0x0000000800dc7947 */ /* 0x000fec0003800000 */
.L_x_41:
        /* <DEDUP_REMOVED lines=8> */
.L_x_44:
[----:B------:R-:W2:Y:S02]  /*2950*/  LDG.E.U16 R4, desc[UR36][R4.64] ;  /* 0x0000002404047981 */ /* 0x000ea4000c1e1500 */
[----:B--2---:R-:W-:Y:S01]  /*2960*/  HADD2.F32 R7, -RZ, R4.H0_H0 ;  /* 0x20000004ff077230 */ /* 0x004fe20000004100 */
[----:B------:R-:W-:Y:S06]  /*2970*/  BRA `(.L_x_38) ;  /* 0x0000000800b07947 */ /* 0x000fec0003800000 */
.L_x_43:
        /* <DEDUP_REMOVED lines=11> */
.L_x_33:
        /* <DEDUP_REMOVED lines=12> */
.L_x_47:
        /* <DEDUP_REMOVED lines=11> */
.L_x_46:
[----:B------:R-:W-:-:S09]  /*2ba0*/  UISETP.NE.AND UP0, UPT, UR4, 0xf, UPT ;  /* 0x0000000f0400788c */ /* 0x000fd2000bf05270 */
[----:B------:R-:W-:Y:S05]  /*2bb0*/  BRA.U !UP0, `(.L_x_48) ;  /* 0x00000001088c7547 */ /* 0x000fea000b800000 */
[----:B------:R-:W-:-:S09]  /*2bc0*/  UISETP.NE.AND UP0, UPT, UR4, 0x17, UPT ;  /* 0x000000170400788c */ /* 0x000fd2000bf05270 */
[----:B------:R-:W-:Y:S05]  /*2bd0*/  BRA.U !UP0, `(.L_x_49) ;  /* 0x0000000108547547 */ /* 0x000fea000b800000 */
[----:B------:R-:W-:-:S09]  /*2be0*/  UISETP.NE.AND UP0, UPT, UR4, 0x18, UPT ;  /* 0x000000180400788c */ /* 0x000fd2000bf05270 */
[----:B------:R-:W-:Y:S05]  /*2bf0*/  BRA.U UP0, `(.L_x_37) ;  /* 0x0000000500947547 */ /* 0x000fea000b800000 */
[----:B------:R-:W2:Y:S01]  /*2c00*/  LDG.E.U8 R7, desc[UR36][R4.64] ;  /* 0x0000002404077981 */ /* 0x000ea2000c1e1100 */
[----:B------:R-:W-:Y:S01]  /*2c10*/  IMAD.MOV.U32 R6, RZ, RZ, 0x1f ;  /* 0x0000001fff067424 */ /* 0x000fe200078e00ff */
[----:B--2---:R-:W-:-:S04]  /*2c20*/  SHF.L.U32 R7, R7, 0x18, RZ ;  /* 0x0000001807077819 */ /* 0x004fc800000006ff */
[C---:B------:R-:W-:Y:S02]  /*2c30*/  LOP3.LUT R0, R7.reuse, 0x7f000000, RZ, 0xc0, !PT ;  /* 0x7f00000007007812 */ /* 0x040fe400078ec0ff */
[----:B------:R-:W-:Y:S02]  /*2c40*/  LOP3.LUT P0, RZ, R7, 0x7f000000, RZ, 0xc0, !PT ;  /* 0x7f00000007ff7812 */ /* 0x000fe4000780c0ff */
[----:B------:R-:W0:Y:S02]  /*2c50*/  FLO.U32 R3, R0 ;  /* 0x0000000000037300 */ /* 0x000e2400000e0000 */
[----:B0-----:R-:W-:-:S04]  /*2c60*/  IADD3 R3, PT, PT, -R3, RZ, RZ ;  /* 0x000000ff03037210 */ /* 0x001fc80007ffe1ff */
[----:B------:R-:W-:-:S05]  /*2c70*/  VIADDMNMX.U32 R3, R3, R6, 0x4, !PT ;  /* 0x0000000403037446 */ /* 0x000fca0007800006 */
[----:B------:R-:W-:-:S05]  /*2c80*/  VIADD R3, R3, 0xfffffffc ;  /* 0xfffffffc03037836 */ /* 0x000fca0000000000 */
[C---:B------:R-:W-:Y:S02]  /*2c90*/  SHF.L.U32 R6, R0.reuse, R3, RZ ;  /* 0x0000000300067219 */ /* 0x040fe400000006ff */
[----:B------:R-:W-:Y:S01]  /*2ca0*/  SHF.L.U32 R9, R3, 0x17, RZ ;  /* 0x0000001703097819 */ /* 0x000fe200000006ff */
[----:B------:R-:W-:-:S03]  /*2cb0*/  VIADD R3, R0, 0x1000000 ;  /* 0x0100000000037836 */ /* 0x000fc60000000000 */
[----:B------:R-:W-:Y:S02]  /*2cc0*/  LEA.HI R6, R6, -R9, RZ, 0x1c ;  /* 0x8000000906067211 */ /* 0x000fe400078fe0ff */
[----:B------:R-:W-:Y:S02]  /*2cd0*/  SHF.R.S32.HI R3, RZ, 0x8, R3 ;  /* 0x00000008ff037819 */ /* 0x000fe40000011403 */
[----:B------:R-:W-:-:S04]  /*2ce0*/  IADD3 R6, PT, PT, R6, 0x3c000000, RZ ;  /* 0x3c00000006067810 */ /* 0x000fc80007ffe0ff */
[----:B------:R-:W-:-:S04]  /*2cf0*/  LOP3.LUT R3, R6, 0x7f800000, R3, 0xf8, !PT ;  /* 0x7f80000006037812 */ /* 0x000fc800078ef803 */
[----:B------:R-:W-:-:S04]  /*2d00*/  SEL R0, R3, RZ, P0 ;  /* 0x000000ff03007207 */ /* 0x000fc80000000000 */
[----:B------:R-:W-:Y:S01]  /*2d10*/  LOP3.LUT R7, R0, 0x80000000, R7, 0xf8, !PT ;  /* 0x8000000000077812 */ /* 0x000fe200078ef807 */
[----:B------:R-:W-:Y:S06]  /*2d20*/  BRA `(.L_x_38) ;  /* 0x0000000400c47947 */ /* 0x000fec0003800000 */
.L_x_49:
[----:B------:R-:W2:Y:S02]  /*2d30*/  LDG.E.U8 R4, desc[UR36][R4.64] ;  /* 0x0000002404047981 */ /* 0x000ea4000c1e1100 */
[C---:B--2---:R-:W-:Y:S01]  /*2d40*/  IMAD.SHL.U32 R3, R4.reuse, 0x2000000, RZ ;  /* 0x0200000004037824 */ /* 0x044fe200078e00ff */
[----:B------:R-:W-:-:S04]  /*2d50*/  SHF.L.U32 R6, R4, 0x8, RZ ;  /* 0x0000000804067819 */ /* 0x000fc800000006ff */
[----:B------:R-:W-:Y:S02]  /*2d60*/  ISETP.GT.U32.AND P0, PT, R3, 0x7ffffff, PT ;  /* 0x07ffffff0300780c */ /* 0x000fe40003f04070 */
[----:B------:R-:W-:-:S11]  /*2d70*/  PRMT R7, R6, 0x9910, RZ ;  /* 0x0000991006077816 */ /* 0x000fd600000000ff */
[----:B------:R-:W-:Y:S02]  /*2d80*/  @!P0 LOP3.LUT R0, R6, 0x7f00, RZ, 0xc0, !PT ;  /* 0x00007f0006008812 */ /* 0x000fe400078ec0ff */
[----:B------:R-:W-:Y:S02]  /*2d90*/  @P0 LEA.HI R3, R3, 0x70000000, RZ, 0x1c ;  /* 0x7000000003030811 */ /* 0x000fe400078fe0ff */
[----:B------:R-:W-:-:S05]  /*2da0*/  @!P0 LOP3.LUT R0, R0, 0x3f000000, RZ, 0xfc, !PT ;  /* 0x3f00000000008812 */ /* 0x000fca00078efcff */
[----:B------:R-:W-:Y:S01]  /*2db0*/  @!P0 FADD.FTZ R0, R0, -0.5 ;  /* 0xbf00000000008421 */ /* 0x000fe20000010000 */
[----:B------:R-:W-:-:S05]  /*2dc0*/  @P0 FMUL.FTZ R0, R3, 1.9259299443872358531e-34 ;  /* 0x0780000003000820 */ /* 0x000fca0000410000 */
[----:B------:R-:W-:Y:S01]  /*2dd0*/  LOP3.LUT R7, R0, 0x80000000, R7, 0xf8, !PT ;  /* 0x8000000000077812 */ /* 0x000fe200078ef807 */
[----:B------:R-:W-:Y:S06]  /*2de0*/  BRA `(.L_x_38) ;  /* 0x0000000400947947 */ /* 0x000fec0003800000 */
.L_x_48:
[----:B------:R-:W2:Y:S02]  /*2df0*/  LDG.E.U16 R4, desc[UR36][R4.64] ;  /* 0x0000002404047981 */ /* 0x000ea4000c1e1500 */
[----:B--2---:R-:W-:Y:S01]  /*2e00*/  IMAD.U32 R7, R4, 0x10000, RZ ;  /* 0x0001000004077824 */ /* 0x004fe200078e00ff */
[----:B------:R-:W-:Y:S06]  /*2e10*/  BRA `(.L_x_38) ;  /* 0x0000000400887947 */ /* 0x000fec0003800000 */
.L_x_45:
        /* <DEDUP_REMOVED lines=11> */
.L_x_52:
[----:B------:R-:W2:Y:S01]  /*2ed0*/  LDG.E.U8 R4, desc[UR36][R4.64] ;  /* 0x0000002404047981 */ /* 0x000ea2000c1e1100 */
[----:B------:R-:W-:Y:S02]  /*2ee0*/  MOV R7, RZ ;  /* 0x000000ff00077202 */ /* 0x000fe40000000f00 */
        /* <DEDUP_REMOVED lines=18> */
.L_x_54:
[----:B------:R-:W-:Y:S05]  /*3010*/  BSYNC.RECONVERGENT B0 ;  /* 0x0000000000007941 */ /* 0x000fea0003800200 */
.L_x_53:
[----:B------:R-:W-:Y:S02]  /*3020*/  SHF.L.U32 R0, R0, 0x14, RZ ;  /* 0x0000001400007819 */ /* 0x000fe400000006ff */
[----:B------:R-:W-:-:S04]  /*3030*/  LEA R3, R3, 0x3b800000, 0x17 ;  /* 0x3b80000003037811 */ /* 0x000fc800078eb8ff */
[----:B------:R-:W-:Y:S01]  /*3040*/  LOP3.LUT R7, R3, R0, R7, 0xfe, !PT ;  /* 0x0000000003077212 */ /* 0x000fe200078efe07 */
[----:B------:R-:W-:Y:S06]  /*3050*/  BRA `(.L_x_38) ;  /* 0x0000000000f87947 */ /* 0x000fec0003800000 */
.L_x_51:
        /* <DEDUP_REMOVED lines=20> */
.L_x_56:
[----:B------:R-:W-:Y:S05]  /*31a0*/  BSYNC.RECONVERGENT B0 ;  /* 0x0000000000007941 */ /* 0x000fea0003800200 */
.L_x_55:
[----:B------:R-:W-:Y:S01]  /*31b0*/  IMAD.SHL.U32 R0, R0, 0x200000, RZ ;  /* 0x0020000000007824 */ /* 0x000fe200078e00ff */
[----:B------:R-:W-:-:S04]  /*31c0*/  LEA R3, R3, 0x37800000, 0x17 ;  /* 0x3780000003037811 */ /* 0x000fc800078eb8ff */
[----:B------:R-:W-:Y:S01]  /*31d0*/  LOP3.LUT R7, R3, R0, R7, 0xfe, !PT ;  /* 0x0000000003077212 */ /* 0x000fe200078efe07 */
[----:B------:R-:W-:Y:S06]  /*31e0*/  BRA `(.L_x_38) ;  /* 0x0000000000947947 */ /* 0x000fec0003800000 */
.L_x_50:
[----:B------:R-:W-:-:S09]  /*31f0*/  UISETP.NE.AND UP0, UPT, UR4, 0x1c, UPT ;  /* 0x0000001c0400788c */ /* 0x000fd2000bf05270 */
[----:B------:R-:W-:Y:S05]  /*3200*/  BRA.U !UP0, `(.L_x_57) ;  /* 0x0000000108847547 */ /* 0x000fea000b800000 */
[----:B------:R-:W-:-:S09]  /*3210*/  UISETP.NE.AND UP0, UPT, UR4, 0x1d, UPT ;  /* 0x0000001d0400788c */ /* 0x000fd2000bf05270 */
[----:B------:R-:W-:Y:S05]  /*3220*/  BRA.U !UP0, `(.L_x_58) ;  /* 0x0000000108707547 */ /* 0x000fea000b800000 */
[----:B------:R-:W-:-:S09]  /*3230*/  UISETP.NE.AND UP0, UPT, UR4, 0x2c, UPT ;  /* 0x0000002c0400788c */ /* 0x000fd2000bf05270 */
[----:B------:R-:W-:Y:S05]  /*3240*/  BRA.U !UP0, `(.L_x_59) ;  /* 0x0000000108487547 */ /* 0x000fea000b800000 */
.L_x_37:
[----:B------:R-:W-:Y:S01]  /*3250*/  MOV R0, 0x0 ;  /* 0x0000000000007802 */ /* 0x000fe20000000f00 */
[----:B------:R-:W0:Y:S01]  /*3260*/  LDCU.64 UR4, c[0x4][0x108] ;  /* 0x01002100ff0477ac */ /* 0x000e220008000a00 */
[----:B------:R-:W-:Y:S02]  /*3270*/  HFMA2 R8, -RZ, RZ, 0, 4.64916229248046875e-06 ;  /* 0x0000004eff087431 */ /* 0x000fe400000001ff */
[----:B------:R-:W-:Y:S01]  /*3280*/  IMAD.MOV.U32 R12, RZ, RZ, 0x1 ;  /* 0x00000001ff0c7424 */ /* 0x000fe200078e00ff */
[----:B------:R1:W2:Y:S01]  /*3290*/  LDC.64 R14, c[0x4][R0] ;  /* 0x01000000000e7b82 */ /* 0x0002a20000000a00 */
[----:B------:R-:W4:Y:S01]  /*32a0*/  LDCU.64 UR6, c[0x4][0x110] ;  /* 0x01002200ff0677ac */ /* 0x000f220008000a00 */
[----:B------:R-:W-:Y:S01]  /*32b0*/  MOV R13, RZ ;  /* 0x000000ff000d7202 */ /* 0x000fe20000000f00 */
[----:B------:R-:W3:Y:S01]  /*32c0*/  LDCU.64 UR8, c[0x4][0x18] ;  /* 0x01000300ff0877ac */ /* 0x000ee20008000a00 */
[----:B0-----:R-:W-:Y:S01]  /*32d0*/  MOV R4, UR4 ;  /* 0x0000000400047c02 */ /* 0x001fe20008000f00 */
[----:B------:R-:W-:Y:S01]  /*32e0*/  IMAD.U32 R5, RZ, RZ, UR5 ;  /* 0x00000005ff057e24 */ /* 0x000fe2000f8e00ff */
[----:B----4-:R-:W-:Y:S01]  /*32f0*/  MOV R6, UR6 ;  /* 0x0000000600067c02 */ /* 0x010fe20008000f00 */
[----:B------:R-:W-:Y:S01]  /*3300*/  IMAD.U32 R7, RZ, RZ, UR7 ;  /* 0x00000007ff077e24 */ /* 0x000fe2000f8e00ff */
[----:B---3--:R-:W-:Y:S01]  /*3310*/  MOV R10, UR8 ;  /* 0x00000008000a7c02 */ /* 0x008fe20008000f00 */
[----:B-1----:R-:W-:-:S07]  /*3320*/  IMAD.U32 R11, RZ, RZ, UR9 ;  /* 0x00000009ff0b7e24 */ /* 0x002fce000f8e00ff */
[----:B------:R-:W-:-:S07]  /*3330*/  LEPC R20, `(.L_x_60) ;  /* 0x000000001014794e */ /* 0x000fce0000000000 */
[----:B--2--5:R-:W-:Y:S05]  /*3340*/  CALL.ABS.NOINC R14 ;  /* 0x000000000e007343 */ /* 0x024fea0003c00000 */
.L_x_60:
[----:B------:R-:W-:Y:S01]  /*3350*/  IMAD.MOV.U32 R7, RZ, RZ, RZ ;  /* 0x000000ffff077224 */ /* 0x000fe200078e00ff */
[----:B------:R-:W-:Y:S06]  /*3360*/  BRA `(.L_x_38) ;  /* 0x0000000000347947 */ /* 0x000fec0003800000 */
.L_x_59:
        /* <DEDUP_REMOVED lines=8> */
.L_x_58:
[----:B------:R-:W2:Y:S02]  /*33f0*/  LDG.E.64 R4, desc[UR36][R4.64] ;  /* 0x0000002404047981 */ /* 0x000ea4000c1e1b00 */
[----:B--2---:R0:W1:Y:S02]  /*3400*/  I2F.U64 R7, R4 ;  /* 0x0000000400077312 */ /* 0x0040640000301000 */
[----:B01----:R-:W-:Y:S05]  /*3410*/  BRA `(.L_x_38) ;  /* 0x0000000000087947 */ /* 0x003fea0003800000 */
.L_x_57:
[----:B------:R-:W2:Y:S02]  /*3420*/  LDG.E R4, desc[UR36][R4.64] ;  /* 0x0000002404047981 */ /* 0x000ea4000c1e1900 */
[----:B--2---:R-:W-:-:S07]  /*3430*/  I2FP.F32.U32 R7, R4 ;  /* 0x0000000400077245 */ /* 0x004fce0000201000 */
.L_x_38:
[----:B------:R-:W-:Y:S05]  /*3440*/  BSYNC.RECONVERGENT B7 ;  /* 0x0000000000077941 */ /* 0x000fea0003800200 */
.L_x_32:
[----:B------:R-:W-:-:S09]  /*3450*/  UISETP.NE.AND UP0, UPT, UR43, URZ, UPT ;  /* 0x000000ff2b00728c */ /* 0x000fd2000bf05270 */
[----:B------:R-:W-:Y:S05]  /*3460*/  BRA.U !UP0, `(.L_x_61) ;  /* 0x00000001081c7547 */ /* 0x000fea000b800000 */
[----:B------:R-:W-:Y:S01]  /*3470*/  BSSY.RECONVERGENT B1, `(.L_x_62) ;  /* 0x0000005000017945 */ /* 0x000fe20003800200 */
[----:B01-3-5:R-:W-:Y:S01]  /*3480*/  IMAD.MOV.U32 R5, RZ, RZ, R18 ;  /* 0x000000ffff057224 */ /* 0x02bfe200078e0012 */
[----:B--2-4-:R-:W-:Y:S02]  /*3490*/  MOV R4, R7 ;  /* 0x0000000700047202 */ /* 0x014fe40000000f00 */
[----:B------:R-:W-:-:S07]  /*34a0*/  MOV R8, 0x34c0 ;  /* 0x000034c000087802 */ /* 0x000fce0000000f00 */
[----:B------:R-:W-:Y:S05]  /*34b0*/  CALL.REL.NOINC `($_ZN2at6native18elementwise_kernelILi128ELi4EZNS0_15gpu_kernel_implIN48_GLOBAL__N__08322988_15_IGammaKernel_cu_cb51a28d10CalcIgammaIfEEEEvRNS_18TensorIteratorBaseERKT_EUliE_EEviT1_$_ZN46_INTERNAL_08322988_15_IGammaKernel_cu_cb51a28d48_GLOBAL__N__08322988_15_IGammaKernel_cu_cb51a28d12calc_igammacIfEET_S2_S2_) ;  /* 0x00000208009c7944 */ /* 0x000fea0003c00000 */
[----:B------:R-:W-:Y:S05]  /*34c0*/  BSYNC.RECONVERGENT B1 ;  /* 0x0000000000017941 */ /* 0x000fea0003800200 */
.L_x_62:
[----:B------:R-:W-:Y:S05]  /*34d0*/  BRA `(.L_x_63) ;  /* 0x0000000000147947 */ /* 0x000fea0003800000 */
.L_x_61:
[----:B------:R-:W-:Y:S01]  /*34e0*/  BSSY.RECONVERGENT B5, `(.L_x_63) ;  /* 0x0000004000057945 */ /* 0x000fe20003800200 */
[----:B---3-5:R-:W-:Y:S01]  /*34f0*/  IMAD.MOV.U32 R8, RZ, RZ, R18 ;  /* 0x000000ffff087224 */ /* 0x028fe200078e0012 */
[----:B------:R-:W-:-:S07]  /*3500*/  MOV R6, 0x3520 ;  /* 0x0000352000067802 */ /* 0x000fce0000000f00 */
[----:B012-4-:R-:W-:Y:S05]  /*3510*/  CALL.REL.NOINC `($_ZN2at6native18elementwise_kernelILi128ELi4EZNS0_15gpu_kernel_implIN48_GLOBAL__N__08322988_15_IGammaKernel_cu_cb51a28d10CalcIgammaIfEEEEvRNS_18TensorIteratorBaseERKT_EUliE_EEviT1_$_ZN46_INTERNAL_08322988_15_IGammaKernel_cu_cb51a28d48_GLOBAL__N__08322988_15_IGammaKernel_cu_cb51a28d11calc_igammaIfEET_S2_S2_) ;  /* 0x000000d400387944 */ /* 0x017fea0003c00000 */
[----:B------:R-:W-:Y:S05]  /*3520*/  BSYNC.RECONVERGENT B5 ;  /* 0x0000000000057941 */ /* 0x000fea0003800200 */
.L_x_63:
[----:B------:R-:W0:Y:S01]  /*3530*/  LDCU.64 UR6, c[0x0][0x5e8] ;  /* 0x0000bd00ff0677ac */ /* 0x000e220008000a00 */
        /* <DEDUP_REMOVED lines=13> */
[----:B------:R-:W0:Y:S02]  /*3610*/  F2I.FTZ.TRUNC.NTZ R5, R4 ;  /* 0x0000000400057305 */ /* 0x000e24000021f100 */
[----:B0-----:R0:W-:Y:S01]  /*3620*/  STG.E.U8 desc[UR36][R2.64], R5 ;  /* 0x0000000502007986 */ /* 0x0011e2000c101124 */
[----:B------:R-:W-:Y:S05]  /*3630*/  BRA `(.L_x_69) ;  /* 0x0000000c003c7947 */ /* 0x000fea0003800000 */
.L_x_67:
[----:B------:R-:W0:Y:S02]  /*3640*/  F2I.S64.TRUNC R4, R4 ;  /* 0x0000000400047311 */ /* 0x000e24000020d900 */
[----:B0-----:R-:W-:-:S05]  /*3650*/  IMAD.MOV.U32 R7, RZ, RZ, R4 ;  /* 0x000000ffff077224 */ /* 0x001fca00078e0004 */
[----:B------:R0:W-:Y:S01]  /*3660*/  STG.E.U8 desc[UR36][R2.64], R7 ;  /* 0x0000000702007986 */ /* 0x0001e2000c101124 */
[----:B------:R-:W-:Y:S05]  /*3670*/  BRA `(.L_x_69) ;  /* 0x0000000c002c7947 */ /* 0x000fea0003800000 */
.L_x_66:
[----:B------:R-:W-:-:S09]  /*3680*/  UISETP.NE.AND UP0, UPT, UR4, 0x2, UPT ;  /* 0x000000020400788c */ /* 0x000fd2000bf05270 */
[----:B------:R-:W-:Y:S05]  /*3690*/  BRA.U !UP0, `(.L_x_70) ;  /* 0x0000000108287547 */ /* 0x000fea000b800000 */
[----:B------:R-:W-:-:S09]  /*36a0*/  UISETP.NE.AND UP0, UPT, UR4, 0x3, UPT ;  /* 0x000000030400788c */ /* 0x000fd2000bf05270 */
[----:B------:R-:W-:Y:S05]  /*36b0*/  BRA.U !UP0, `(.L_x_71) ;  /* 0x0000000108147547 */ /* 0x000fea000b800000 */
[----:B------:R-:W-:-:S09]  /*36c0*/  UISETP.NE.AND UP0, UPT, UR4, 0x4, UPT ;  /* 0x000000040400788c */ /* 0x000fd2000bf05270 */
[----:B------:R-:W-:Y:S05]  /*36d0*/  BRA.U UP0, `(.L_x_68) ;  /* 0x0000000900807547 */ /* 0x000fea000b800000 */
[----:B------:R-:W0:Y:S02]  /*36e0*/  F2I.S64.TRUNC R4, R4 ;  /* 0x0000000400047311 */ /* 0x000e24000020d900 */
[----:B0-----:R0:W-:Y:S01]  /*36f0*/  STG.E.64 desc[UR36][R2.64], R4 ;  /* 0x0000000402007986 */ /* 0x0011e2000c101b24 */
[----:B------:R-:W-:Y:S05]  /*3700*/  BRA `(.L_x_69) ;  /* 0x0000000c00087947 */ /* 0x000fea0003800000 */
.L_x_71:
[----:B------:R-:W0:Y:S02]  /*3710*/  F2I.FTZ.TRUNC.NTZ R5, R4 ;  /* 0x0000000400057305 */ /* 0x000e24000021f100 */
[----:B0-----:R0:W-:Y:S01]  /*3720*/  STG.E desc[UR36][R2.64], R5 ;  /* 0x0000000502007986 */ /* 0x0011e2000c101924 */
[----:B------:R-:W-:Y:S05]  /*3730*/  BRA `(.L_x_69) ;  /* 0x0000000800fc7947 */ /* 0x000fea0003800000 */
.L_x_70:
[----:B------:R-:W0:Y:S02]  /*3740*/  F2I.FTZ.TRUNC.NTZ R5, R4 ;  /* 0x0000000400057305 */ /* 0x000e24000021f100 */
[----:B0-----:R0:W-:Y:S01]  /*3750*/  STG.E.U16 desc[UR36][R2.64], R5 ;  /* 0x0000000502007986 */ /* 0x0011e2000c101524 */
[----:B------:R-:W-:Y:S05]  /*3760*/  BRA `(.L_x_69) ;  /* 0x0000000800f07947 */ /* 0x000fea0003800000 */
.L_x_65:
[----:B------:R-:W-:-:S09]  /*3770*/  UISETP.GT.AND UP0, UPT, UR4, 0x6, UPT ;  /* 0x000000060400788c */ /* 0x000fd2000bf04270 */
[----:B------:R-:W-:Y:S05]  /*3780*/  BRA.U UP0, `(.L_x_72) ;  /* 0x0000000100247547 */ /* 0x000fea000b800000 */
[----:B------:R-:W-:-:S09]  /*3790*/  UISETP.NE.AND UP0, UPT, UR4, 0x5, UPT ;  /* 0x000000050400788c */ /* 0x000fd2000bf05270 */
[----:B------:R-:W-:Y:S05]  /*37a0*/  BRA.U !UP0, `(.L_x_73) ;  /* 0x0000000108107547 */ /* 0x000fea000b800000 */
[----:B------:R-:W-:-:S09]  /*37b0*/  UISETP.NE.AND UP0, UPT, UR4, 0x6, UPT ;  /* 0x000000060400788c */ /* 0x000fd2000bf05270 */
[----:B------:R-:W-:Y:S05]  /*37c0*/  BRA.U UP0, `(.L_x_68) ;  /* 0x0000000900447547 */ /* 0x000fea000b800000 */
[----:B------:R1:W-:Y:S01]  /*37d0*/  STG.E desc[UR36][R2.64], R4 ;  /* 0x0000000402007986 */ /* 0x0003e2000c101924 */
[----:B------:R-:W-:Y:S05]  /*37e0*/  BRA `(.L_x_69) ;  /* 0x0000000800d07947 */ /* 0x000fea0003800000 */
.L_x_73:
[----:B------:R-:W-:-:S05]  /*37f0*/  F2FP.F16.F32.PACK_AB R4, RZ, R4 ;  /* 0x00000004ff04723e */ /* 0x000fca00000000ff */
[----:B------:R0:W-:Y:S01]  /*3800*/  STG.E.U16 desc[UR36][R2.64], R4 ;  /* 0x0000000402007986 */ /* 0x0001e2000c101524 */
[----:B------:R-:W-:Y:S05]  /*3810*/  BRA `(.L_x_69) ;  /* 0x0000000800c47947 */ /* 0x000fea0003800000 */
.L_x_72:
[----:B------:R-:W-:-:S09]  /*3820*/  UISETP.NE.AND UP0, UPT, UR4, 0x7, UPT ;  /* 0x000000070400788c */ /* 0x000fd2000bf05270 */
[----:B------:R-:W-:Y:S05]  /*3830*/  BRA.U !UP0, `(.L_x_74) ;  /* 0x00000001082c7547 */ /* 0x000fea000b800000 */
[----:B------:R-:W-:-:S09]  /*3840*/  UISETP.NE.AND UP0, UPT, UR4, 0x8, UPT ;  /* 0x000000080400788c */ /* 0x000fd2000bf05270 */
[----:B------:R-:W-:Y:S05]  /*3850*/  BRA.U !UP0, `(.L_x_75) ;  /* 0x0000000108147547 */ /* 0x000fea000b800000 */
[----:B------:R-:W-:-:S09]  /*3860*/  UISETP.NE.AND UP0, UPT, UR4, 0x9, UPT ;  /* 0x000000090400788c */ /* 0x000fd2000bf05270 */
[----:B------:R-:W-:Y:S05]  /*3870*/  BRA.U UP0, `(.L_x_68) ;  /* 0x0000000900187547 */ /* 0x000fea000b800000 */
[----:B------:R-:W-:-:S05]  /*3880*/  HFMA2 R5, -RZ, RZ, 0, 0 ;  /* 0x00000000ff057431 */ /* 0x000fca00000001ff */
[----:B------:R3:W-:Y:S01]  /*3890*/  STG.E.64 desc[UR36][R2.64], R4 ;  /* 0x0000000402007986 */ /* 0x0007e2000c101b24 */
[----:B------:R-:W-:Y:S05]  /*38a0*/  BRA `(.L_x_69) ;  /* 0x0000000800a07947 */ /* 0x000fea0003800000 */
.L_x_75:
[----:B------:R-:W-:-:S04]  /*38b0*/  F2FP.F16.F32.PACK_AB R5, RZ, R4 ;  /* 0x00000004ff05723e */ /* 0x000fc800000000ff */
[----:B------:R-:W-:-:S05]  /*38c0*/  PRMT R5, R5, 0x5410, RZ ;  /* 0x0000541005057816 */ /* 0x000fca00000000ff */
[----:B------:R2:W-:Y:S01]  /*38d0*/  STG.E desc[UR36][R2.64], R5 ;  /* 0x0000000502007986 */ /* 0x0005e2000c101924 */
[----:B------:R-:W-:Y:S05]  /*38e0*/  BRA `(.L_x_69) ;  /* 0x0000000800907947 */ /* 0x000fea0003800000 */
.L_x_74:
[----:B------:R-:W-:-:S06]  /*38f0*/  FMUL.FTZ R4, R4, 1 ;  /* 0x3f80000004047820 */ /* 0x000fcc0000410000 */
[----:B------:R-:W0:Y:S02]  /*3900*/  F2F.F64.F32 R4, R4 ;  /* 0x0000000400047310 */ /* 0x000e240000201800 */
[----:B0-----:R4:W-:Y:S01]  /*3910*/  STG.E.64 desc[UR36][R2.64], R4 ;  /* 0x0000000402007986 */ /* 0x0019e2000c101b24 */
[----:B------:R-:W-:Y:S05]  /*3920*/  BRA `(.L_x_69) ;  /* 0x0000000800807947 */ /* 0x000fea0003800000 */
.L_x_64:
        /* <DEDUP_REMOVED lines=8> */
[----:B------:R-:W-:-:S04]  /*39b0*/  FSETP.NEU.FTZ.AND P0, PT, R4, RZ, PT ;  /* 0x000000ff0400720b */ /* 0x000fc80003f1d000 */
[----:B------:R-:W-:-:S05]  /*39c0*/  SEL R5, RZ, 0x1, !P0 ;  /* 0x00000001ff057807 */ /* 0x000fca0004000000 */
[----:B------:R0:W-:Y:S01]  /*39d0*/  STG.E.U8 desc[UR36][R2.64], R5 ;  /* 0x0000000502007986 */ /* 0x0001e2000c101124 */
[----:B------:R-:W-:Y:S05]  /*39e0*/  BRA `(.L_x_69) ;  /* 0x0000000800507947 */ /* 0x000fea0003800000 */
.L_x_78:
[----:B------:R-:W-:Y:S01]  /*39f0*/  FMUL.FTZ R4, R4, 1 ;  /* 0x3f80000004047820 */ /* 0x000fe20000410000 */
[----:B------:R-:W-:-:S05]  /*3a00*/  CS2R R6, SRZ ;  /* 0x0000000000067805 */ /* 0x000fca000001ff00 */
[----:B------:R-:W0:Y:S02]  /*3a10*/  F2F.F64.F32 R4, R4 ;  /* 0x0000000400047310 */ /* 0x000e240000201800 */
[----:B0-----:R0:W-:Y:S01]  /*3a20*/  STG.E.128 desc[UR36][R2.64], R4 ;  /* 0x0000000402007986 */ /* 0x0011e2000c101d24 */
[----:B------:R-:W-:Y:S05]  /*3a30*/  BRA `(.L_x_69) ;  /* 0x00000008003c7947 */ /* 0x000fea0003800000 */
.L_x_77:
[----:B------:R-:W-:-:S09]  /*3a40*/  UISETP.NE.AND UP0, UPT, UR4, 0xf, UPT ;  /* 0x0000000f0400788c */ /* 0x000fd2000bf05270 */
[----:B------:R-:W-:Y:S05]  /*3a50*/  BRA.U !UP0, `(.L_x_79) ;  /* 0x0000000108987547 */ /* 0x000fea000b800000 */
[----:B------:R-:W-:-:S09]  /*3a60*/  UISETP.NE.AND UP0, UPT, UR4, 0x17, UPT ;  /* 0x000000170400788c */ /* 0x000fd2000bf05270 */
[----:B------:R-:W-:Y:S05]  /*3a70*/  BRA.U !UP0, `(.L_x_80) ;  /* 0x0000000108487547 */ /* 0x000fea000b800000 */
[----:B------:R-:W-:-:S09]  /*3a80*/  UISETP.NE.AND UP0, UPT, UR4, 0x18, UPT ;  /* 0x000000180400788c */ /* 0x000fd2000bf05270 */
[----:B------:R-:W-:Y:S05]  /*3a90*/  BRA.U UP0, `(.L_x_68) ;  /* 0x0000000500907547 */ /* 0x000fea000b800000 */
[----:B------:R-:W-:Y:S01]  /*3aa0*/  LOP3.LUT R6, R4, 0x7fffffff, RZ, 0xc0, !PT ;  /* 0x7fffffff04067812 */ /* 0x000fe200078ec0ff */
[----:B------:R-:W-:Y:S01]  /*3ab0*/  BSSY.RECONVERGENT B0, `(.L_x_81) ;  /* 0x000000b000007945 */ /* 0x000fe20003800200 */
[----:B------:R-:W-:Y:S01]  /*3ac0*/  SHF.R.U32.HI R7, RZ, 0x18, R4 ;  /* 0x00000018ff077819 */ /* 0x000fe20000011604 */
[----:B------:R-:W-:Y:S01]  /*3ad0*/  IMAD.MOV.U32 R0, RZ, RZ, 0x7f ;  /* 0x0000007fff007424 */ /* 0x000fe200078e00ff */
[----:B------:R-:W-:-:S13]  /*3ae0*/  ISETP.GT.U32.AND P0, PT, R6, 0x43efffff, PT ;  /* 0x43efffff0600780c */ /* 0x000fda0003f04070 */
[----:B------:R-:W-:Y:S05]  /*3af0*/  @P0 BRA `(.L_x_82) ;  /* 0x0000000000180947 */ /* 0x000fea0003800000 */
[----:B------:R-:W-:-:S13]  /*3b00*/  ISETP.GT.U32.AND P0, PT, R6, 0x3c7fffff, PT ;  /* 0x3c7fffff0600780c */ /* 0x000fda0003f04070 */
[----:B------:R-:W-:-:S04]  /*3b10*/  @P0 SHF.R.U32.HI R0, RZ, 0x14, R4 ;  /* 0x00000014ff000819 */ /* 0x000fc80000011604 */
[----:B------:R-:W-:Y:S01]  /*3b20*/  @P0 LOP3.LUT R5, R0, 0x1, RZ, 0xc0, !PT ;  /* 0x0000000100050812 */ /* 0x000fe200078ec0ff */
[----:B------:R-:W-:-:S03]  /*3b30*/  @!P0 FADD.FTZ R0, R6, 16384 ;  /* 0x4680000006008421 */ /* 0x000fc60000010000 */
[----:B------:R-:W-:-:S04]  /*3b40*/  @P0 IADD3 R5, PT, PT, R4, 0x407ffff, R5 ;  /* 0x0407ffff04050810 */ /* 0x000fc80007ffe005 */
[----:B------:R-:W-:-:S07]  /*3b50*/  @P0 SHF.R.U32.HI R0, RZ, 0x14, R5 ;  /* 0x00000014ff000819 */ /* 0x000fce0000011605 */
.L_x_82:
[----:B------:R-:W-:Y:S05]  /*3b60*/  BSYNC.RECONVERGENT B0 ;  /* 0x0000000000007941 */ /* 0x000fea0003800200 */
.L_x_81:
[----:B------:R-:W-:-:S05]  /*3b70*/  LOP3.LUT R7, R0, 0x80, R7, 0xf8, !PT ;  /* 0x0000008000077812 */ /* 0x000fca00078ef807 */
[----:B------:R0:W-:Y:S01]  /*3b80*/  STG.E.U8 desc[UR36][R2.64], R7 ;  /* 0x0000000702007986 */ /* 0x0001e2000c101124 */
[----:B------:R-:W-:Y:S05]  /*3b90*/  BRA `(.L_x_69) ;  /* 0x0000000400e47947 */ /* 0x000fea0003800000 */
.L_x_80:
[----:B------:R-:W-:Y:S01]  /*3ba0*/  LOP3.LUT R6, R4, 0x7fffffff, RZ, 0xc0, !PT ;  /* 0x7fffffff04067812 */ /* 0x000fe200078ec0ff */
[----:B------:R-:W-:Y:S01]  /*3bb0*/  BSSY.RECONVERGENT B0, `(.L_x_83) ;  /* 0x000000d000007945 */ /* 0x000fe20003800200 */
[----:B------:R-:W-:Y:S02]  /*3bc0*/  SHF.R.U32.HI R7, RZ, 0x18, R4 ;  /* 0x00000018ff077819 */ /* 0x000fe40000011604 */
[----:B------:R-:W-:-:S13]  /*3bd0*/  ISETP.GE.U32.AND P1, PT, R6, 0x47800000, PT ;  /* 0x478000000600780c */ /* 0x000fda0003f26070 */
[----:B------:R-:W-:Y:S02]  /*3be0*/  @P1 ISETP.GT.U32.AND P0, PT, R6, 0x7f800000, PT ;  /* 0x7f8000000600180c */ /* 0x000fe40003f04070 */
[----:B------:R-:W-:-:S04]  /*3bf0*/  @P1 MOV R0, 0x7f ;  /* 0x0000007f00001802 */ /* 0x000fc80000000f00 */
[----:B------:R-:W-:Y:S01]  /*3c00*/  @P1 SEL R0, R0, 0x7c, P0 ;  /* 0x0000007c00001807 */ /* 0x000fe20000000000 */
[----:B------:R-:W-:Y:S06]  /*3c10*/  @P1 BRA `(.L_x_84) ;  /* 0x0000000000181947 */ /* 0x000fec0003800000 */
[----:B------:R-:W-:-:S13]  /*3c20*/  ISETP.GT.U32.AND P0, PT, R6, 0x387fffff, PT ;  /* 0x387fffff0600780c */ /* 0x000fda0003f04070 */
[----:B------:R-:W-:-:S04]  /*3c30*/  @P0 SHF.R.U32.HI R0, RZ, 0x15, R4 ;  /* 0x00000015ff000819 */ /* 0x000fc80000011604 */
[----:B------:R-:W-:Y:S01]  /*3c40*/  @P0 LOP3.LUT R5, R0, 0x1, RZ, 0xc0, !PT ;  /* 0x0000000100050812 */ /* 0x000fe200078ec0ff */
[----:B------:R-:W-:-:S03]  /*3c50*/  @!P0 FADD.FTZ R0, R6, 128 ;  /* 0x4300000006008421 */ /* 0x000fc60000010000 */
[----:B------:R-:W-:-:S04]  /*3c60*/  @P0 IADD3 R5, PT, PT, R4, 0x80fffff, R5 ;  /* 0x080fffff04050810 */ /* 0x000fc80007ffe005 */
[----:B------:R-:W-:-:S07]  /*3c70*/  @P0 SHF.R.U32.HI R0, RZ, 0x15, R5 ;  /* 0x00000015ff000819 */ /* 0x000fce0000011605 */
.L_x_84:
[----:B------:R-:W-:Y:S05]  /*3c80*/  BSYNC.RECONVERGENT B0 ;  /* 0x0000000000007941 */ /* 0x000fea0003800200 */
.L_x_83:
[----:B------:R-:W-:-:S05]  /*3c90*/  LOP3.LUT R5, R0, 0x80, R7, 0xf8, !PT ;  /* 0x0000008000057812 */ /* 0x000fca00078ef807 */
[----:B------:R0:W-:Y:S01]  /*3ca0*/  STG.E.U8 desc[UR36][R2.64], R5 ;  /* 0x0000000502007986 */ /* 0x0001e2000c101124 */
[----:B------:R-:W-:Y:S05]  /*3cb0*/  BRA `(.L_x_69) ;  /* 0x00000004009c7947 */ /* 0x000fea0003800000 */
.L_x_79:
[----:B------:R-:W-:-:S05]  /*3cc0*/  F2FP.BF16.F32.PACK_AB R4, RZ, R4 ;  /* 0x00000004ff04723e */ /* 0x000fca00000010ff */
[----:B------:R0:W-:Y:S01]  /*3cd0*/  STG.E.U16 desc[UR36][R2.64], R4 ;  /* 0x0000000402007986 */ /* 0x0001e2000c101524 */
[----:B------:R-:W-:Y:S05]  /*3ce0*/  BRA `(.L_x_69) ;  /* 0x0000000400907947 */ /* 0x000fea0003800000 */
.L_x_76:
        /* <DEDUP_REMOVED lines=8> */
[----:B------:R-:W0:Y:S02]  /*3d70*/  F2I.FTZ.U32.TRUNC.NTZ R5, R4 ;  /* 0x0000000400057305 */ /* 0x000e24000021f000 */
[----:B0-----:R0:W-:Y:S01]  /*3d80*/  STG.E.U16 desc[UR36][R2.64], R5 ;  /* 0x0000000502007986 */ /* 0x0011e2000c101524 */
[----:B------:R-:W-:Y:S05]  /*3d90*/  BRA `(.L_x_69) ;  /* 0x0000000400647947 */ /* 0x000fea0003800000 */
.L_x_87:
[----:B------:R-:W-:Y:S01]  /*3da0*/  LOP3.LUT R5, R4, 0x7fffffff, RZ, 0xc0, !PT ;  /* 0x7fffffff04057812 */ /* 0x000fe200078ec0ff */
[----:B------:R-:W-:Y:S01]  /*3db0*/  BSSY.RECONVERGENT B0, `(.L_x_88) ;  /* 0x0000013000007945 */ /* 0x000fe20003800200 */
[----:B------:R-:W-:Y:S02]  /*3dc0*/  IMAD.MOV.U32 R0, RZ, RZ, 0x80 ;  /* 0x00000080ff007424 */ /* 0x000fe400078e00ff */
[----:B------:R-:W-:-:S13]  /*3dd0*/  ISETP.GT.U32.AND P0, PT, R5, 0x437fffff, PT ;  /* 0x437fffff0500780c */ /* 0x000fda0003f04070 */
[----:B------:R-:W-:Y:S05]  /*3de0*/  @P0 BRA `(.L_x_89) ;  /* 0x00000000003c0947 */ /* 0x000fea0003800000 */
[----:B------:R-:W-:-:S13]  /*3df0*/  ISETP.GT.U32.AND P0, PT, R5, 0x3bffffff, PT ;  /* 0x3bffffff0500780c */ /* 0x000fda0003f04070 */
[----:B------:R-:W-:Y:S05]  /*3e00*/  @P0 BRA `(.L_x_90) ;  /* 0x0000000000140947 */ /* 0x000fea0003800000 */
[----:B------:R-:W-:-:S05]  /*3e10*/  FADD.FTZ R0, R5, 8192 ;  /* 0x4600000005007421 */ /* 0x000fca0000010000 */
[----:B------:R-:W-:Y:S02]  /*3e20*/  LOP3.LUT P0, R5, R0, 0xff, RZ, 0xc0, !PT ;  /* 0x000000ff00057812 */ /* 0x000fe4000780c0ff */
[----:B------:R-:W-:-:S11]  /*3e30*/  PRMT R0, RZ, 0x7610, R0 ;  /* 0x00007610ff007816 */ /* 0x000fd60000000000 */
[----:B------:R-:W-:Y:S05]  /*3e40*/  @!P0 BRA `(.L_x_89) ;  /* 0x0000000000248947 */ /* 0x000fea0003800000 */
[----:B------:R-:W-:Y:S05]  /*3e50*/  BRA `(.L_x_91) ;  /* 0x0000000000147947 */ /* 0x000fea0003800000 */
.L_x_90:
[----:B------:R-:W-:-:S04]  /*3e60*/  SHF.R.U32.HI R0, RZ, 0x14, R4 ;  /* 0x00000014ff007819 */ /* 0x000fc80000011604 */
[----:B------:R-:W-:-:S04]  /*3e70*/  LOP3.LUT R5, R0, 0x1, RZ, 0xc0, !PT ;  /* 0x0000000100057812 */ /* 0x000fc800078ec0ff */
[----:B------:R-:W-:-:S04]  /*3e80*/  IADD3 R0, PT, PT, R4, 0x487ffff, R5 ;  /* 0x0487ffff04007810 */ /* 0x000fc80007ffe005 */
[----:B------:R-:W-:-:S04]  /*3e90*/  SHF.R.U32.HI R0, RZ, 0x14, R0 ;  /* 0x00000014ff007819 */ /* 0x000fc80000011600 */
[----:B------:R-:W-:-:S07]  /*3ea0*/  LOP3.LUT R5, R0, 0xff, RZ, 0xc0, !PT ;  /* 0x000000ff00057812 */ /* 0x000fce00078ec0ff */
.L_x_91:
[----:B------:R-:W-:-:S04]  /*3eb0*/  SHF.R.U32.HI R4, RZ, 0x18, R4 ;  /* 0x00000018ff047819 */ /* 0x000fc80000011604 */
[----:B------:R-:W-:-:S04]  /*3ec0*/  LOP3.LUT R5, R5, 0x80, R4, 0xf8, !PT ;  /* 0x0000008005057812 */ /* 0x000fc800078ef804 */
[----:B------:R-:W-:-:S07]  /*3ed0*/  PRMT R0, R5, 0x7610, R0 ;  /* 0x0000761005007816 */ /* 0x000fce0000000000 */
.L_x_89:
[----:B------:R-:W-:Y:S05]  /*3ee0*/  BSYNC.RECONVERGENT B0 ;  /* 0x0000000000007941 */ /* 0x000fea0003800200 */
.L_x_88:
[----:B------:R0:W-:Y:S01]  /*3ef0*/  STG.E.U8 desc[UR36][R2.64], R0 ;  /* 0x0000000002007986 */ /* 0x0001e2000c101124 */
[----:B------:R-:W-:Y:S05]  /*3f00*/  BRA `(.L_x_69) ;  /* 0x0000000400087947 */ /* 0x000fea0003800000 */
.L_x_86:
[----:B------:R-:W-:Y:S01]  /*3f10*/  LOP3.LUT R5, R4, 0x7fffffff, RZ, 0xc0, !PT ;  /* 0x7fffffff04057812 */ /* 0x000fe200078ec0ff */
[----:B------:R-:W-:Y:S01]  /*3f20*/  BSSY.RECONVERGENT B0, `(.L_x_92) ;  /* 0x0000013000007945 */ /* 0x000fe20003800200 */
[----:B------:R-:W-:Y:S02]  /*3f30*/  HFMA2 R0, -RZ, RZ, 0, 7.62939453125e-06 ;  /* 0x00000080ff007431 */ /* 0x000fe400000001ff */
        /* <DEDUP_REMOVED lines=9> */
.L_x_94:
[----:B------:R-:W-:-:S04]  /*3fd0*/  SHF.R.U32.HI R0, RZ, 0x15, R4 ;  /* 0x00000015ff007819 */ /* 0x000fc80000011604 */
[----:B------:R-:W-:-:S04]  /*3fe0*/  LOP3.LUT R5, R0, 0x1, RZ, 0xc0, !PT ;  /* 0x0000000100057812 */ /* 0x000fc800078ec0ff */
[----:B------:R-:W-:-:S04]  /*3ff0*/  IADD3 R0, PT, PT, R4, 0x88fffff, R5 ;  /* 0x088fffff04007810 */ /* 0x000fc80007ffe005 */
[----:B------:R-:W-:-:S04]  /*4000*/  SHF.R.U32.HI R0, RZ, 0x15, R0 ;  /* 0x00000015ff007819 */ /* 0x000fc80000011600 */
[----:B------:R-:W-:-:S07]  /*4010*/  LOP3.LUT R5, R0, 0xff, RZ, 0xc0, !PT ;  /* 0x000000ff00057812 */ /* 0x000fce00078ec0ff */
.L_x_95:
[----:B------:R-:W-:-:S04]  /*4020*/  SHF.R.U32.HI R4, RZ, 0x18, R4 ;  /* 0x00000018ff047819 */ /* 0x000fc80000011604 */
[----:B------:R-:W-:-:S04]  /*4030*/  LOP3.LUT R5, R5, 0x80, R4, 0xf8, !PT ;  /* 0x0000008005057812 */ /* 0x000fc800078ef804 */
[----:B------:R-:W-:-:S07]  /*4040*/  PRMT R0, R5, 0x7610, R0 ;  /* 0x0000761005007816 */ /* 0x000fce0000000000 */
.L_x_93:
[----:B------:R-:W-:Y:S05]  /*4050*/  BSYNC.RECONVERGENT B0 ;  /* 0x0000000000007941 */ /* 0x000fea0003800200 */
.L_x_92:
[----:B------:R0:W-:Y:S01]  /*4060*/  STG.E.U8 desc[UR36][R2.64], R0 ;  /* 0x0000000002007986 */ /* 0x0001e2000c101124 */
[----:B------:R-:W-:Y:S05]  /*4070*/  BRA `(.L_x_69) ;  /* 0x0000000000ac7947 */ /* 0x000fea0003800000 */
.L_x_85:
[----:B------:R-:W-:-:S09]  /*4080*/  UISETP.NE.AND UP0, UPT, UR4, 0x1c, UPT ;  /* 0x0000001c0400788c */ /* 0x000fd2000bf05270 */
[----:B------:R-:W-:Y:S05]  /*4090*/  BRA.U !UP0, `(.L_x_96) ;  /* 0x00000001089c7547 */ /* 0x000fea000b800000 */
[----:B------:R-:W-:-:S09]  /*40a0*/  UISETP.NE.AND UP0, UPT, UR4, 0x1d, UPT ;  /* 0x0000001d0400788c */ /* 0x000fd2000bf05270 */
[----:B------:R-:W-:Y:S05]  /*40b0*/  BRA.U !UP0, `(.L_x_97) ;  /* 0x0000000108887547 */ /* 0x000fea000b800000 */
[----:B------:R-:W-:-:S09]  /*40c0*/  UISETP.NE.AND UP0, UPT, UR4, 0x2c, UPT ;  /* 0x0000002c0400788c */ /* 0x000fd2000bf05270 */
[----:B------:R-:W-:Y:S05]  /*40d0*/  BRA.U !UP0, `(.L_x_98) ;  /* 0x0000000108447547 */ /* 0x000fea000b800000 */
.L_x_68:
[----:B------:R-:W-:Y:S01]  /*40e0*/  MOV R0, 0x0 ;  /* 0x0000000000007802 */ /* 0x000fe20000000f00 */
[----:B------:R-:W0:Y:S01]  /*40f0*/  LDCU.64 UR6, c[0x4][0x108] ;  /* 0x01002100ff0677ac */ /* 0x000e220008000a00 */
[----:B------:R-:W-:Y:S02]  /*4100*/  HFMA2 R12, -RZ, RZ, 0, 5.9604644775390625e-08 ;  /* 0x00000001ff0c7431 */ /* 0x000fe400000001ff */
[----:B------:R-:W-:Y:S01]  /*4110*/  IMAD.MOV.U32 R8, RZ, RZ, 0x65 ;  /* 0x00000065ff087424 */ /* 0x000fe200078e00ff */
[----:B------:R1:W2:Y:S01]  /*4120*/  LDC.64 R2, c[0x4][R0] ;  /* 0x0100000000027b82 */ /* 0x0002a20000000a00 */
[----:B------:R-:W3:Y:S01]  /*4130*/  LDCU.64 UR8, c[0x4][0x110] ;  /* 0x01002200ff0877ac */ /* 0x000ee20008000a00 */
[----:B------:R-:W-:Y:S01]  /*4140*/  IMAD.MOV.U32 R13, RZ, RZ, RZ ;  /* 0x000000ffff0d7224 */ /* 0x000fe200078e00ff */
[----:B------:R-:W4:Y:S01]  /*4150*/  LDCU.64 UR4, c[0x4][0x20] ;  /* 0x01000400ff0477ac */ /* 0x000f220008000a00 */
[----:B0-----:R-:W-:Y:S01]  /*4160*/  IMAD.U32 R4, RZ, RZ, UR6 ;  /* 0x00000006ff047e24 */ /* 0x001fe2000f8e00ff */
[----:B------:R-:W-:Y:S01]  /*4170*/  MOV R5, UR7 ;  /* 0x0000000700057c02 */ /* 0x000fe20008000f00 */
[----:B---3--:R-:W-:Y:S01]  /*4180*/  IMAD.U32 R6, RZ, RZ, UR8 ;  /* 0x00000008ff067e24 */ /* 0x008fe2000f8e00ff */
[----:B------:R-:W-:Y:S01]  /*4190*/  MOV R7, UR9 ;  /* 0x0000000900077c02 */ /* 0x000fe20008000f00 */
[----:B----4-:R-:W-:Y:S01]  /*41a0*/  IMAD.U32 R10, RZ, RZ, UR4 ;  /* 0x00000004ff0a7e24 */ /* 0x010fe2000f8e00ff */
[----:B-1----:R-:W-:-:S07]  /*41b0*/  MOV R11, UR5 ;  /* 0x00000005000b7c02 */ /* 0x002fce0008000f00 */
[----:B------:R-:W-:-:S07]  /*41c0*/  LEPC R20, `(.L_x_99) ;  /* 0x000000001014794e */ /* 0x000fce0000000000 */
[----:B--2---:R-:W-:Y:S05]  /*41d0*/  CALL.ABS.NOINC R2 ;  /* 0x0000000002007343 */ /* 0x004fea0003c00000 */
.L_x_99:
[----:B------:R-:W-:Y:S05]  /*41e0*/  BRA `(.L_x_69) ;  /* 0x0000000000507947 */ /* 0x000fea0003800000 */
.L_x_98:
[----:B------:R-:W-:-:S04]  /*41f0*/  SHF.R.U32.HI R6, RZ, 0x17, R4 ;  /* 0x00000017ff067819 */ /* 0x000fc80000011604 */
[----:B------:R-:W-:-:S04]  /*4200*/  LOP3.LUT R5, R6, 0xff, RZ, 0xc0, !PT ;  /* 0x000000ff06057812 */ /* 0x000fc800078ec0ff */
[----:B------:R-:W-:-:S13]  /*4210*/  ISETP.NE.AND P2, PT, R5, 0xff, PT ;  /* 0x000000ff0500780c */ /* 0x000fda0003f45270 */
[--C-:B------:R-:W-:Y:S02]  /*4220*/  @P2 SHF.R.U32.HI R0, RZ, 0x16, R4.reuse ;  /* 0x00000016ff002819 */ /* 0x100fe40000011604 */
[----:B------:R-:W-:Y:S01]  /*4230*/  @P2 LOP3.LUT P0, RZ, R5, 0x3fffff, R4, 0xf8, !PT ;  /* 0x003fffff05ff2812 */ /* 0x000fe2000780f804 */
[----:B------:R-:W-:Y:S01]  /*4240*/  HFMA2 R5, -RZ, RZ, 0, 1.5199184417724609375e-05 ;  /* 0x000000ffff057431 */ /* 0x000fe200000001ff */
[----:B------:R-:W-:-:S04]  /*4250*/  @P2 LOP3.LUT R0, R0, 0x1, RZ, 0xc0, !PT ;  /* 0x0000000100002812 */ /* 0x000fc800078ec0ff */
[----:B------:R-:W-:Y:S01]  /*4260*/  @P2 ISETP.EQ.U32.AND P1, PT, R0, 0x1, P0 ;  /* 0x000000010000280c */ /* 0x000fe20000722070 */
[----:B------:R-:W-:Y:S01]  /*4270*/  @P2 VIADD R0, R6, 0x1 ;  /* 0x0000000106002836 */ /* 0x000fe20000000000 */
[----:B------:R-:W-:Y:S02]  /*4280*/  PLOP3.LUT P0, PT, PT, PT, PT, 0x80, 0x8 ;  /* 0x000000000008781c */ /* 0x000fe40003f0f070 */
[----:B------:R-:W-:-:S13]  /*4290*/  @P2 PLOP3.LUT P0, PT, P1, PT, PT, 0x80, 0x8 ;  /* 0x000000000008281c */ /* 0x000fda0000f0f070 */
[----:B------:R-:W-:-:S05]  /*42a0*/  @!P0 IADD3 R0, PT, PT, R6, RZ, RZ ;  /* 0x000000ff06008210 */ /* 0x000fca0007ffe0ff */
[----:B------:R-:W-:-:S05]  /*42b0*/  @P2 IMAD.MOV.U32 R5, RZ, RZ, R0 ;  /* 0x000000ffff052224 */ /* 0x000fca00078e0000 */
[----:B------:R0:W-:Y:S01]  /*42c0*/  STG.E.U8 desc[UR36][R2.64], R5 ;  /* 0x0000000502007986 */ /* 0x0001e2000c101124 */
[----:B------:R-:W-:Y:S05]  /*42d0*/  BRA `(.L_x_69) ;  /* 0x0000000000147947 */ /* 0x000fea0003800000 */
.L_x_97:
[----:B------:R-:W0:Y:S02]  /*42e0*/  F2I.U64.TRUNC R4, R4 ;  /* 0x0000000400047311 */ /* 0x000e24000020d800 */
[----:B0-----:R0:W-:Y:S01]  /*42f0*/  STG.E.64 desc[UR36][R2.64], R4 ;  /* 0x0000000402007986 */ /* 0x0011e2000c101b24 */
[----:B------:R-:W-:Y:S05]  /*4300*/  BRA `(.L_x_69) ;  /* 0x0000000000087947 */ /* 0x000fea0003800000 */
.L_x_96:
[----:B------:R-:W0:Y:S02]  /*4310*/  F2I.FTZ.U32.TRUNC.NTZ R5, R4 ;  /* 0x0000000400057305 */ /* 0x000e24000021f000 */
[----:B0-----:R0:W-:Y:S02]  /*4320*/  STG.E desc[UR36][R2.64], R5 ;  /* 0x0000000502007986 */ /* 0x0011e4000c101924 */
.L_x_69:
[----:B------:R-:W-:-:S07]  /*4330*/  IADD3 R17, PT, PT, R17, 0x80, RZ ;  /* 0x0000008011117810 */ /* 0x000fce0007ffe0ff */
.L_x_1:
[----:B------:R-:W-:Y:S05]  /*4340*/  BSYNC.RECONVERGENT B6 ;  /* 0x0000000000067941 */ /* 0x000fea0003800200 */
.L_x_0:
[----:B------:R-:W5:Y:S01]  /*4350*/  LDCU UR4, c[0x0][0x380] ;  /* 0x00007000ff0477ac */ /* 0x000f620008000800 */
[----:B------:R-:W-:Y:S01]  /*4360*/  BSSY.RECONVERGENT B6, `(.L_x_100) ;  /* 0x0000422000067945 */ /* 0x000fe20003800200 */
[----:B-----5:R-:W-:-:S13]  /*4370*/  ISETP.GE.AND P0, PT, R17, UR4, PT ;  /* 0x0000000411007c0c */ /* 0x020fda000bf06270 */
[----:B------:R-:W-:Y:S05]  /*4380*/  @P0 BRA `(.L_x_101) ;  /* 0x00000040007c0947 */ /* 0x000fea0003800000 */
[----:B------:R-:W5:Y:S01]  /*4390*/  LDCU UR4, c[0x0][0x388] ;  /* 0x00007100ff0477ac */ /* 0x000f620008000800 */
[----:B------:R-:W-:Y:S01]  /*43a0*/  IMAD.MOV.U32 R16, RZ, RZ, RZ ;  /* 0x000000ffff107224 */ /* 0x000fe200078e00ff */
[----:B0-----:R-:W-:Y:S01]  /*43b0*/  MOV R0, RZ ;  /* 0x000000ff00007202 */ /* 0x001fe20000000f00 */
[----:B-1234-:R-:W-:Y:S01]  /*43c0*/  IMAD.MOV.U32 R2, RZ, RZ, RZ ;  /* 0x000000ffff027224 */ /* 0x01efe200078e00ff */
[----:B-----5:R-:W-:-:S09]  /*43d0*/  UISETP.NE.AND UP0, UPT, UR4, URZ, UPT ;  /* 0x000000ff0400728c */ /* 0x020fd2000bf05270 */
[----:B------:R-:W-:Y:S05]  /*43e0*/  BRA.U !UP0, `(.L_x_102) ;  /* 0x0000001508707547 */ /* 0x000fea000b800000 */
[----:B------:R-:W0:Y:S01]  /*43f0*/  LDCU.64 UR4, c[0x0][0x390] ;  /* 0x00007200ff0477ac */ /* 0x000e220008000a00 */
[----:B------:R-:W-:Y:S01]  /*4400*/  HFMA2 R16, -RZ, RZ, 0, 0 ;  /* 0x00000000ff107431 */ /* 0x000fe200000001ff */
        /* <DEDUP_REMOVED lines=346> */
.L_x_102:
        /* <DEDUP_REMOVED lines=16> */
[----:B--2---:R2:W3:Y:S01]  /*5ab0*/  I2F.S16 R18, R4 ;  /* 0x0000000400127306 */ /* 0x0044e20000101400 */
[----:B------:R-:W-:Y:S05]  /*5ac0*/  BRA `(.L_x_109) ;  /* 0x0000000c00547947 */ /* 0x000fea0003800000 */
.L_x_107:
[----:B------:R-:W2:Y:S02]  /*5ad0*/  LDG.E.U8 R4, desc[UR36][R4.64] ;  /* 0x0000002404047981 */ /* 0x000ea4000c1e1100 */
[----:B--2---:R-:W-:Y:S01]  /*5ae0*/  I2FP.F32.U32 R18, R4 ;  /* 0x0000000400127245 */ /* 0x004fe20000201000 */
[----:B------:R-:W-:Y:S06]  /*5af0*/  BRA `(.L_x_109) ;  /* 0x0000000c00487947 */ /* 0x000fec0003800000 */
.L_x_106:
        /* <DEDUP_REMOVED lines=9> */
.L_x_111:
[----:B------:R-:W2:Y:S02]  /*5b90*/  LDG.E R4, desc[UR36][R4.64] ;  /* 0x0000002404047981 */ /* 0x000ea4000c1e1900 */
[----:B--2---:R-:W-:Y:S01]  /*5ba0*/  I2FP.F32.S32 R18, R4 ;  /* 0x0000000400127245 */ /* 0x004fe20000201400 */
[----:B------:R-:W-:Y:S06]  /*5bb0*/  BRA `(.L_x_109) ;  /* 0x0000000c00187947 */ /* 0x000fec0003800000 */
.L_x_110:
[----:B------:R-:W2:Y:S02]  /*5bc0*/  LDG.E.U16 R4, desc[UR36][R4.64] ;  /* 0x0000002404047981 */ /* 0x000ea4000c1e1500 */
[----:B--2---:R0:W1:Y:S01]  /*5bd0*/  I2F.S16 R18, R4 ;  /* 0x0000000400127306 */ /* 0x0040620000101400 */
[----:B------:R-:W-:Y:S05]  /*5be0*/  BRA `(.L_x_109) ;  /* 0x0000000c000c7947 */ /* 0x000fea0003800000 */
.L_x_105:
        /* <DEDUP_REMOVED lines=8> */
.L_x_113:
[----:B------:R-:W2:Y:S02]  /*5c70*/  LDG.E.U16 R4, desc[UR36][R4.64] ;  /* 0x0000002404047981 */ /* 0x000ea4000c1e1500 */
[----:B--2---:R-:W-:Y:S01]  /*5c80*/  HADD2.F32 R18, -RZ, R4.H0_H0 ;  /* 0x20000004ff127230 */ /* 0x004fe20000004100 */
[----:B------:R-:W-:Y:S06]  /*5c90*/  BRA `(.L_x_109) ;  /* 0x0000000800e07947 */ /* 0x000fec0003800000 */
.L_x_112:
        /* <DEDUP_REMOVED lines=8> */
.L_x_115:
[----:B------:R-:W2:Y:S02]  /*5d20*/  LDG.E.U16 R4, desc[UR36][R4.64] ;  /* 0x0000002404047981 */ /* 0x000ea4000c1e1500 */
[----:B--2---:R-:W-:Y:S01]  /*5d30*/  HADD2.F32 R18, -RZ, R4.H0_H0 ;  /* 0x20000004ff127230 */ /* 0x004fe20000004100 */
[----:B------:R-:W-:Y:S06]  /*5d40*/  BRA `(.L_x_109) ;  /* 0x0000000800b47947 */ /* 0x000fec0003800000 */
.L_x_114:
        /* <DEDUP_REMOVED lines=11> */
.L_x_104:
        /* <DEDUP_REMOVED lines=12> */
.L_x_118:
        /* <DEDUP_REMOVED lines=11> */
.L_x_117:
        /* <DEDUP_REMOVED lines=25> */
.L_x_120:
[----:B------:R-:W2:Y:S02]  /*6100*/  LDG.E.U8 R4, desc[UR36][R4.64] ;  /* 0x0000002404047981 */ /* 0x000ea4000c1e1100 */
[C---:B--2---:R-:W-:Y:S01]  /*6110*/  SHF.L.U32 R0, R4.reuse, 0x19, RZ ;  /* 0x0000001904007819 */ /* 0x044fe200000006ff */
[----:B------:R-:W-:-:S03]  /*6120*/  IMAD.SHL.U32 R6, R4, 0x100, RZ ;  /* 0x0000010004067824 */ /* 0x000fc600078e00ff */
[----:B------:R-:W-:-:S13]  /*6130*/  ISETP.GE.U32.AND P0, PT, R0, 0x8000000, PT ;  /* 0x080000000000780c */ /* 0x000fda0003f06070 */
[----:B------:R-:W-:Y:S02]  /*6140*/  @!P0 LOP3.LUT R3, R6, 0x7f00, RZ, 0xc0, !PT ;  /* 0x00007f0006038812 */ /* 0x000fe400078ec0ff */
[----:B------:R-:W-:Y:S02]  /*6150*/  @P0 LEA.HI R0, R0, 0x70000000, RZ, 0x1c ;  /* 0x7000000000000811 */ /* 0x000fe400078fe0ff */
[----:B------:R-:W-:Y:S02]  /*6160*/  @!P0 LOP3.LUT R3, R3, 0x3f000000, RZ, 0xfc, !PT ;  /* 0x3f00000003038812 */ /* 0x000fe400078efcff */
[----:B------:R-:W-:Y:S01]  /*6170*/  PRMT R6, R6, 0x9910, RZ ;  /* 0x0000991006067816 */ /* 0x000fe200000000ff */
[----:B------:R-:W-:Y:S02]  /*6180*/  @P0 FMUL.FTZ R0, R0, 1.9259299443872358531e-34 ;  /* 0x0780000000000820 */ /* 0x000fe40000410000 */
[----:B------:R-:W-:Y:S01]  /*6190*/  @!P0 FADD.FTZ R0, R3, -0.5 ;  /* 0xbf00000003008421 */ /* 0x000fe20000010000 */
[----:B------:R-:W-:-:S04]  /*61a0*/  MOV R3, R6 ;  /* 0x0000000600037202 */ /* 0x000fc80000000f00 */
[----:B------:R-:W-:Y:S01]  /*61b0*/  LOP3.LUT R18, R0, 0x80000000, R3, 0xf8, !PT ;  /* 0x8000000000127812 */ /* 0x000fe200078ef803 */
[----:B------:R-:W-:Y:S06]  /*61c0*/  BRA `(.L_x_109) ;  /* 0x0000000400947947 */ /* 0x000fec0003800000 */
.L_x_119:
[----:B------:R-:W2:Y:S02]  /*61d0*/  LDG.E.U16 R4, desc[UR36][R4.64] ;  /* 0x0000002404047981 */ /* 0x000ea4000c1e1500 */
[----:B--2---:R-:W-:Y:S01]  /*61e0*/  IMAD.U32 R18, R4, 0x10000, RZ ;  /* 0x0001000004127824 */ /* 0x004fe200078e00ff */
[----:B------:R-:W-:Y:S06]  /*61f0*/  BRA `(.L_x_109) ;  /* 0x0000000400887947 */ /* 0x000fec0003800000 */
.L_x_116:
        /* <DEDUP_REMOVED lines=11> */
.L_x_123:
        /* <DEDUP_REMOVED lines=20> */
.L_x_125:
[----:B------:R-:W-:Y:S05]  /*63f0*/  BSYNC.RECONVERGENT B0 ;  /* 0x0000000000007941 */ /* 0x000fea0003800200 */
.L_x_124:
[----:B------:R-:W-:Y:S02]  /*6400*/  SHF.L.U32 R0, R0, 0x14, RZ ;  /* 0x0000001400007819 */ /* 0x000fe400000006ff */
[----:B------:R-:W-:-:S04]  /*6410*/  LEA R3, R3, 0x3b800000, 0x17 ;  /* 0x3b80000003037811 */ /* 0x000fc800078eb8ff */
[----:B------:R-:W-:Y:S01]  /*6420*/  LOP3.LUT R18, R3, R0, R7, 0xfe, !PT ;  /* 0x0000000003127212 */ /* 0x000fe200078efe07 */
[----:B------:R-:W-:Y:S06]  /*6430*/  BRA `(.L_x_109) ;  /* 0x0000000000f87947 */ /* 0x000fec0003800000 */
.L_x_122:
        /* <DEDUP_REMOVED lines=20> */
.L_x_127:
[----:B------:R-:W-:Y:S05]  /*6580*/  BSYNC.RECONVERGENT B0 ;  /* 0x0000000000007941 */ /* 0x000fea0003800200 */
.L_x_126:
[----:B------:R-:W-:Y:S01]  /*6590*/  IMAD.SHL.U32 R0, R0, 0x200000, RZ ;  /* 0x0020000000007824 */ /* 0x000fe200078e00ff */
[----:B------:R-:W-:-:S04]  /*65a0*/  LEA R3, R3, 0x37800000, 0x17 ;  /* 0x3780000003037811 */ /* 0x000fc800078eb8ff */
[----:B------:R-:W-:Y:S01]  /*65b0*/  LOP3.LUT R18, R3, R0, R7, 0xfe, !PT ;  /* 0x0000000003127212 */ /* 0x000fe200078efe07 */
[----:B------:R-:W-:Y:S06]  /*65c0*/  BRA `(.L_x_109) ;  /* 0x0000000000947947 */ /* 0x000fec0003800000 */
.L_x_121:
[----:B------:R-:W-:-:S09]  /*65d0*/  UISETP.NE.AND UP0, UPT, UR4, 0x1c, UPT ;  /* 0x0000001c0400788c */ /* 0x000fd2000bf05270 */
[----:B------:R-:W-:Y:S05]  /*65e0*/  BRA.U !UP0, `(.L_x_128) ;  /* 0x0000000108847547 */ /* 0x000fea000b800000 */
[----:B------:R-:W-:-:S09]  /*65f0*/  UISETP.NE.AND UP0, UPT, UR4, 0x1d, UPT ;  /* 0x0000001d0400788c */ /* 0x000fd2000bf05270 */
[----:B------:R-:W-:Y:S05]  /*6600*/  BRA.U !UP0, `(.L_x_129) ;  /* 0x0000000108707547 */ /* 0x000fea000b800000 */
[----:B------:R-:W-:-:S09]  /*6610*/  UISETP.NE.AND UP0, UPT, UR4, 0x2c, UPT ;  /* 0x0000002c0400788c */ /* 0x000fd2000bf05270 */
[----:B------:R-:W-:Y:S05]  /*6620*/  BRA.U UP0, `(.L_x_108) ;  /* 0x0000000100207547 */ /* 0x000fea000b800000 */
        /* <DEDUP_REMOVED lines=8> */
.L_x_108:
        /* <DEDUP_REMOVED lines=16> */
.L_x_130:
[----:B------:R-:W-:Y:S01]  /*67b0*/  MOV R18, RZ ;  /* 0x000000ff00127202 */ /* 0x000fe20000000f00 */
[----:B------:R-:W-:Y:S06]  /*67c0*/  BRA `(.L_x_109) ;  /* 0x0000000000147947 */ /* 0x000fec0003800000 */
.L_x_129:
[----:B------:R-:W2:Y:S02]  /*67d0*/  LDG.E.64 R18, desc[UR36][R4.64] ;  /* 0x0000002404127981 */ /* 0x000ea4000c1e1b00 */
[----:B--2---:R0:W1:Y:S02]  /*67e0*/  I2F.U64 R18, R18 ;  /* 0x0000001200127312 */ /* 0x0040640000301000 */
[----:B01----:R-:W-:Y:S05]  /*67f0*/  BRA `(.L_x_109) ;  /* 0x0000000000087947 */ /* 0x003fea0003800000 */
.L_x_128:
[----:B------:R-:W2:Y:S02]  /*6800*/  LDG.E R4, desc[UR36][R4.64] ;  /* 0x0000002404047981 */ /* 0x000ea4000c1e1900 */
[----:B--2---:R-:W-:-:S07]  /*6810*/  I2FP.F32.U32 R18, R4 ;  /* 0x0000000400127245 */ /* 0x004fce0000201000 */
.L_x_109:
[----:B------:R-:W-:Y:S05]  /*6820*/  BSYNC.RECONVERGENT B7 ;  /* 0x0000000000077941 */ /* 0x000fea0003800200 */
.L_x_103:
[----:B------:R-:W0:Y:S01]  /*6830*/  LDCU.64 UR6, c[0x0][0x5f8] ;  /* 0x0000bf00ff0677ac */ /* 0x000e220008000a00 */
[----:B------:R-:W-:Y:S01]  /*6840*/  BSSY.RECONVERGENT B7, `(.L_x_131) ;  /* 0x00000e5000077945 */ /* 0x000fe20003800200 */
[----:B------:R-:W-:-:S04]  /*6850*/  UPRMT UR4, UR39, 0x7773, URZ ;  /* 0x0000777327047896 */ /* 0x000fc800080000ff */
[----:B------:R-:W-:Y:S01]  /*6860*/  UISETP.GT.AND UP0, UPT, UR4, 0x9, UPT ;  /* 0x000000090400788c */ /* 0x000fe2000bf04270 */
[----:B0-2-4-:R-:W-:-:S05]  /*6870*/  IADD3 R4, P0, PT, R16, UR6, RZ ;  /* 0x0000000610047c10 */ /* 0x015fca000ff1e0ff */
        /* <DEDUP_REMOVED lines=13> */
.L_x_135:
[----:B------:R-:W2:Y:S02]  /*6950*/  LDG.E.U8 R4, desc[UR36][R4.64] ;  /* 0x0000002404047981 */ /* 0x000ea4000c1e1100 */
[----:B--2---:R-:W-:Y:S01]  /*6960*/  I2FP.F32.U32 R7, R4 ;  /* 0x0000000400077245 */ /* 0x004fe20000201000 */
[----:B------:R-:W-:Y:S06]  /*6970*/  BRA `(.L_x_137) ;  /* 0x0000000c00447947 */ /* 0x000fec0003800000 */
.L_x_134:
[----:B------:R-:W-:-:S09]  /*6980*/  UISETP.NE.AND UP0, UPT, UR4, 0x2, UPT ;  /* 0x000000020400788c */ /* 0x000fd2000bf05270 */
[----:B------:R-:W-:Y:S05]  /*6990*/  BRA.U !UP0, `(.L_x_138) ;  /* 0x0000000108287547 */ /* 0x000fea000b800000 */
[----:B------:R-:W-:-:S09]  /*69a0*/  UISETP.NE.AND UP0, UPT, UR4, 0x3, UPT ;  /* 0x000000030400788c */ /* 0x000fd2000bf05270 */
[----:B------:R-:W-:Y:S05]  /*69b0*/  BRA.U !UP0, `(.L_x_139) ;  /* 0x0000000108147547 */ /* 0x000fea000b800000 */
[----:B------:R-:W-:-:S09]  /*69c0*/  UISETP.NE.AND UP0, UPT, UR4, 0x4, UPT ;  /* 0x000000040400788c */ /* 0x000fd2000bf05270 */
[----:B------:R-:W-:Y:S05]  /*69d0*/  BRA.U UP0, `(.L_x_136) ;  /* 0x0000000900d07547 */ /* 0x000fea000b800000 */
[----:B------:R-:W2:Y:S02]  /*69e0*/  LDG.E.64 R4, desc[UR36][R4.64] ;  /* 0x0000002404047981 */ /* 0x000ea4000c1e1b00 */
[----:B--2---:R0:W2:Y:S02]  /*69f0*/  I2F.S64 R7, R4 ;  /* 0x0000000400077312 */ /* 0x0040a40000301400 */
[----:B0-2---:R-:W-:Y:S05]  /*6a00*/  BRA `(.L_x_137) ;  /* 0x0000000c00207947 */ /* 0x005fea0003800000 */
.L_x_139:
[----:B------:R-:W2:Y:S02]  /*6a10*/  LDG.E R4, desc[UR36][R4.64] ;  /* 0x0000002404047981 */ /* 0x000ea4000c1e1900 */
[----:B--2---:R-:W-:Y:S01]  /*6a20*/  I2FP.F32.S32 R7, R4 ;  /* 0x0000000400077245 */ /* 0x004fe20000201400 */
[----:B------:R-:W-:Y:S06]  /*6a30*/  BRA `(.L_x_137) ;  /* 0x0000000c00147947 */ /* 0x000fec0003800000 */
.L_x_138:
[----:B------:R-:W2:Y:S02]  /*6a40*/  LDG.E.U16 R4, desc[UR36][R4.64] ;  /* 0x0000002404047981 */ /* 0x000ea4000c1e1500 */
[----:B--2---:R0:W2:Y:S01]  /*6a50*/  I2F.S16 R7, R4 ;  /* 0x0000000400077306 */ /* 0x0040a20000101400 */
[----:B------:R-:W-:Y:S05]  /*6a60*/  BRA `(.L_x_137) ;  /* 0x0000000c00087947 */ /* 0x000fea0003800000 */
.L_x_133:
        /* <DEDUP_REMOVED lines=8> */
.L_x_141:
[----:B------:R-:W2:Y:S02]  /*6af0*/  LDG.E.U16 R4, desc[UR36][R4.64] ;  /* 0x0000002404047981 */ /* 0x000ea4000c1e1500 */
[----:B--2---:R-:W-:Y:S01]  /*6b00*/  HADD2.F32 R7, -RZ, R4.H0_H0 ;  /* 0x20000004ff077230 */ /* 0x004fe20000004100 */
[----:B------:R-:W-:Y:S06]  /*6b10*/  BRA `(.L_x_137) ;  /* 0x0000000800dc7947 */ /* 0x000fec0003800000 */
.L_x_140:
        /* <DEDUP_REMOVED lines=8> */
.L_x_143:
[----:B------:R-:W2:Y:S02]  /*6ba0*/  LDG.E.U16 R4, desc[UR36][R4.64] ;  /* 0x0000002404047981 */ /* 0x000ea4000c1e1500 */
[----:B--2---:R-:W-:Y:S01]  /*6bb0*/  HADD2.F32 R7, -RZ, R4.H0_H0 ;  /* 0x20000004ff077230 */ /* 0x004fe20000004100 */
[----:B------:R-:W-:Y:S06]  /*6bc0*/  BRA `(.L_x_137) ;  /* 0x0000000800b07947 */ /* 0x000fec0003800000 */
.L_x_142:
        /* <DEDUP_REMOVED lines=11> */
.L_x_132:
        /* <DEDUP_REMOVED lines=12> */
.L_x_146:
        /* <DEDUP_REMOVED lines=11> */
.L_x_145:
        /* <DEDUP_REMOVED lines=25> */
.L_x_148:
[----:B------:R-:W2:Y:S02]  /*6f80*/  LDG.E.U8 R4, desc[UR36][R4.64] ;  /* 0x0000002404047981 */ /* 0x000ea4000c1e1100 */
[C---:B--2---:R-:W-:Y:S01]  /*6f90*/  IMAD.SHL.U32 R0, R4.reuse, 0x2000000, RZ ;  /* 0x0200000004007824 */ /* 0x044fe200078e00ff */
[----:B------:R-:W-:-:S04]  /*6fa0*/  SHF.L.U32 R6, R4, 0x8, RZ ;  /* 0x0000000804067819 */ /* 0x000fc800000006ff */
[----:B------:R-:W-:Y:S02]  /*6fb0*/  ISETP.GE.U32.AND P0, PT, R0, 0x8000000, PT ;  /* 0x080000000000780c */ /* 0x000fe40003f06070 */
[----:B------:R-:W-:-:S11]  /*6fc0*/  PRMT R7, R6, 0x9910, RZ ;  /* 0x0000991006077816 */ /* 0x000fd600000000ff */
[----:B------:R-:W-:Y:S02]  /*6fd0*/  @!P0 LOP3.LUT R3, R6, 0x7f00, RZ, 0xc0, !PT ;  /* 0x00007f0006038812 */ /* 0x000fe400078ec0ff */
[----:B------:R-:W-:Y:S02]  /*6fe0*/  @P0 LEA.HI R0, R0, 0x70000000, RZ, 0x1c ;  /* 0x7000000000000811 */ /* 0x000fe400078fe0ff */
[----:B------:R-:W-:-:S03]  /*6ff0*/  @!P0 LOP3.LUT R3, R3, 0x3f000000, RZ, 0xfc, !PT ;  /* 0x3f00000003038812 */ /* 0x000fc600078efcff */
[----:B------:R-:W-:Y:S02]  /*7000*/  @P0 FMUL.FTZ R0, R0, 1.9259299443872358531e-34 ;  /* 0x0780000000000820 */ /* 0x000fe40000410000 */
[----:B------:R-:W-:-:S05]  /*7010*/  @!P0 FADD.FTZ R0, R3, -0.5 ;  /* 0xbf00000003008421 */ /* 0x000fca0000010000 */
[----:B------:R-:W-:Y:S01]  /*7020*/  LOP3.LUT R7, R0, 0x80000000, R7, 0xf8, !PT ;  /* 0x8000000000077812 */ /* 0x000fe200078ef807 */
[----:B------:R-:W-:Y:S06]  /*7030*/  BRA `(.L_x_137) ;  /* 0x0000000400947947 */ /* 0x000fec0003800000 */
.L_x_147:
[----:B------:R-:W2:Y:S02]  /*7040*/  LDG.E.U16 R4, desc[UR36][R4.64] ;  /* 0x0000002404047981 */ /* 0x000ea4000c1e1500 */
[----:B--2---:R-:W-:Y:S01]  /*7050*/  IMAD.U32 R7, R4, 0x10000, RZ ;  /* 0x0001000004077824 */ /* 0x004fe200078e00ff */
[----:B------:R-:W-:Y:S06]  /*7060*/  BRA `(.L_x_137) ;  /* 0x0000000400887947 */ /* 0x000fec0003800000 */
.L_x_144:
        /* <DEDUP_REMOVED lines=11> */
.L_x_151:
        /* <DEDUP_REMOVED lines=20> */
.L_x_153:
[----:B------:R-:W-:Y:S05]  /*7260*/  BSYNC.RECONVERGENT B0 ;  /* 0x0000000000007941 */ /* 0x000fea0003800200 */
.L_x_152:
[----:B------:R-:W-:Y:S02]  /*7270*/  SHF.L.U32 R0, R0, 0x14, RZ ;  /* 0x0000001400007819 */ /* 0x000fe400000006ff */
[----:B------:R-:W-:-:S04]  /*7280*/  LEA R3, R3, 0x3b800000, 0x17 ;  /* 0x3b80000003037811 */ /* 0x000fc800078eb8ff */
[----:B------:R-:W-:Y:S01]  /*7290*/  LOP3.LUT R7, R3, R0, R7, 0xfe, !PT ;  /* 0x0000000003077212 */ /* 0x000fe200078efe07 */
[----:B------:R-:W-:Y:S06]  /*72a0*/  BRA `(.L_x_137) ;  /* 0x0000000000f87947 */ /* 0x000fec0003800000 */
.L_x_150:
        /* <DEDUP_REMOVED lines=20> */
.L_x_155:
[----:B------:R-:W-:Y:S05]  /*73f0*/  BSYNC.RECONVERGENT B0 ;  /* 0x0000000000007941 */ /* 0x000fea0003800200 */
.L_x_154:
[----:B------:R-:W-:Y:S01]  /*7400*/  IMAD.SHL.U32 R0, R0, 0x200000, RZ ;  /* 0x0020000000007824 */ /* 0x000fe200078e00ff */
[----:B------:R-:W-:-:S04]  /*7410*/  LEA R3, R3, 0x37800000, 0x17 ;  /* 0x3780000003037811 */ /* 0x000fc800078eb8ff */
[----:B------:R-:W-:Y:S01]  /*7420*/  LOP3.LUT R7, R3, R0, R7, 0xfe, !PT ;  /* 0x0000000003077212 */ /* 0x000fe200078efe07 */
[----:B------:R-:W-:Y:S06]  /*7430*/  BRA `(.L_x_137) ;  /* 0x0000000000947947 */ /* 0x000fec0003800000 */
.L_x_149:
        /* <DEDUP_REMOVED lines=14> */
.L_x_136:
[----:B------:R-:W-:Y:S01]  /*7520*/  MOV R0, 0x0 ;  /* 0x0000000000007802 */ /* 0x000fe20000000f00 */
[----:B------:R-:W0:Y:S01]  /*7530*/  LDCU.64 UR4, c[0x4][0x108] ;  /* 0x01002100ff0477ac */ /* 0x000e220008000a00 */
[----:B------:R-:W-:Y:S02]  /*7540*/  HFMA2 R12, -RZ, RZ, 0, 5.9604644775390625e-08 ;  /* 0x00000001ff0c7431 */ /* 0x000fe400000001ff */
[----:B------:R-:W-:Y:S01]  /*7550*/  IMAD.MOV.U32 R8, RZ, RZ, 0x4e ;  /* 0x0000004eff087424 */ /* 0x000fe200078e00ff */
[----:B------:R2:W4:Y:S01]  /*7560*/  LDC.64 R14, c[0x4][R0] ;  /* 0x01000000000e7b82 */ /* 0x0005220000000a00 */
[----:B------:R-:W1:Y:S01]  /*7570*/  LDCU.64 UR6, c[0x4][0x110] ;  /* 0x01002200ff0677ac */ /* 0x000e620008000a00 */
[----:B------:R-:W-:Y:S01]  /*7580*/  IMAD.MOV.U32 R13, RZ, RZ, RZ ;  /* 0x000000ffff0d7224 */ /* 0x000fe200078e00ff */
[----:B------:R-:W3:Y:S01]  /*7590*/  LDCU.64 UR8, c[0x4][0x18] ;  /* 0x01000300ff0877ac */ /* 0x000ee20008000a00 */
[----:B0-----:R-:W-:Y:S01]  /*75a0*/  IMAD.U32 R4, RZ, RZ, UR4 ;  /* 0x00000004ff047e24 */ /* 0x001fe2000f8e00ff */
[----:B------:R-:W-:Y:S01]  /*75b0*/  MOV R5, UR5 ;  /* 0x0000000500057c02 */ /* 0x000fe20008000f00 */
[----:B-1----:R-:W-:Y:S01]  /*75c0*/  IMAD.U32 R6, RZ, RZ, UR6 ;  /* 0x00000006ff067e24 */ /* 0x002fe2000f8e00ff */
[----:B------:R-:W-:Y:S01]  /*75d0*/  MOV R7, UR7 ;  /* 0x0000000700077c02 */ /* 0x000fe20008000f00 */
[----:B---3--:R-:W-:Y:S01]  /*75e0*/  IMAD.U32 R10, RZ, RZ, UR8 ;  /* 0x00000008ff0a7e24 */ /* 0x008fe2000f8e00ff */
[----:B--2---:R-:W-:-:S07]  /*75f0*/  MOV R11, UR9 ;  /* 0x00000009000b7c02 */ /* 0x004fce0008000f00 */
[----:B------:R-:W-:-:S07]  /*7600*/  LEPC R20, `(.L_x_158) ;  /* 0x000000001014794e */ /* 0x000fce0000000000 */
[----:B----45:R-:W-:Y:S05]  /*7610*/  CALL.ABS.NOINC R14 ;  /* 0x000000000e007343 */ /* 0x030fea0003c00000 */
.L_x_158:
[----:B------:R-:W-:Y:S01]  /*7620*/  MOV R7, RZ ;  /* 0x000000ff00077202 */ /* 0x000fe20000000f00 */
[----:B------:R-:W-:Y:S06]  /*7630*/  BRA `(.L_x_137) ;  /* 0x0000000000147947 */ /* 0x000fec0003800000 */
.L_x_157:
[----:B------:R-:W2:Y:S02]  /*7640*/  LDG.E.64 R4, desc[UR36][R4.64] ;  /* 0x0000002404047981 */ /* 0x000ea4000c1e1b00 */
[----:B--2---:R0:W2:Y:S02]  /*7650*/  I2F.U64 R7, R4 ;  /* 0x0000000400077312 */ /* 0x0040a40000301000 */
[----:B0-2---:R-:W-:Y:S05]  /*7660*/  BRA `(.L_x_137) ;  /* 0x0000000000087947 */ /* 0x005fea0003800000 */
.L_x_156:
[----:B------:R-:W2:Y:S02]  /*7670*/  LDG.E R4, desc[UR36][R4.64] ;  /* 0x0000002404047981 */ /* 0x000ea4000c1e1900 */
[----:B--2---:R-:W-:-:S07]  /*7680*/  I2FP.F32.U32 R7, R4 ;  /* 0x0000000400077245 */ /* 0x004fce0000201000 */
.L_x_137:
[----:B------:R-:W-:Y:S05]  /*7690*/  BSYNC.RECONVERGENT B7 ;  /* 0x0000000000077941 */ /* 0x000fea0003800200 */
.L_x_131:
[----:B------:R-:W-:-:S09]  /*76a0*/  UISETP.NE.AND UP0, UPT, UR43, URZ, UPT ;  /* 0x000000ff2b00728c */ /* 0x000fd2000bf05270 */
[----:B------:R-:W-:Y:S05]  /*76b0*/  BRA.U !UP0, `(.L_x_159) ;  /* 0x00000001081c7547 */ /* 0x000fea000b800000 */
[----:B------:R-:W-:Y:S01]  /*76c0*/  BSSY.RECONVERGENT B1, `(.L_x_160) ;  /* 0x0000005000017945 */ /* 0x000fe20003800200 */
[----:B0123-5:R-:W-:Y:S01]  /*76d0*/  IMAD.MOV.U32 R5, RZ, RZ, R18 ;  /* 0x000000ffff057224 */ /* 0x02ffe200078e0012 */
[----:B----4-:R-:W-:Y:S02]  /*76e0*/  MOV R4, R7 ;  /* 0x0000000700047202 */ /* 0x010fe40000000f00 */
[----:B------:R-:W-:-:S07]  /*76f0*/  MOV R8, 0x7710 ;  /* 0x0000771000087802 */ /* 0x000fce0000000f00 */
[----:B------:R-:W-:Y:S05]  /*7700*/  CALL.REL.NOINC `($_ZN2at6native18elementwise_kernelILi128ELi4EZNS0_15gpu_kernel_implIN48_GLOBAL__N__08322988_15_IGammaKernel_cu_cb51a28d10CalcIgammaIfEEEEvRNS_18TensorIteratorBaseERKT_EUliE_EEviT1_$_ZN46_INTERNAL_08322988_15_IGammaKernel_cu_cb51a28d48_GLOBAL__N__08322988_15_IGammaKernel_cu_cb51a28d12calc_igammacIfEET_S2_S2_) ;  /* 0x000001c800087944 */ /* 0x000fea0003c00000 */
[----:B------:R-:W-:Y:S05]  /*7710*/  BSYNC.RECONVERGENT B1 ;  /* 0x0000000000017941 */ /* 0x000fea0003800200 */
.L_x_160:
[----:B------:R-:W-:Y:S05]  /*7720*/  BRA `(.L_x_161) ;  /* 0x0000000000147947 */ /* 0x000fea0003800000 */
.L_x_159:
[----:B------:R-:W-:Y:S01]  /*7730*/  BSSY.RECONVERGENT B5, `(.L_x_161) ;  /* 0x0000004000057945 */ /* 0x000fe20003800200 */
[----:B-1-3-5:R-:W-:Y:S01]  /*7740*/  IMAD.MOV.U32 R8, RZ, RZ, R18 ;  /* 0x000000ffff087224 */ /* 0x02afe200078e0012 */
[----:B------:R-:W-:-:S07]  /*7750*/  MOV R6, 0x7770 ;  /* 0x0000777000067802 */ /* 0x000fce0000000f00 */
[----:B0-2-4-:R-:W-:Y:S05]  /*7760*/  CALL.REL.NOINC `($_ZN2at6native18elementwise_kernelILi128ELi4EZNS0_15gpu_kernel_implIN48_GLOBAL__N__08322988_15_IGammaKernel_cu_cb51a28d10CalcIgammaIfEEEEvRNS_18TensorIteratorBaseERKT_EUliE_EEviT1_$_ZN46_INTERNAL_08322988_15_IGammaKernel_cu_cb51a28d48_GLOBAL__N__08322988_15_IGammaKernel_cu_cb51a28d11calc_igammaIfEET_S2_S2_) ;  /* 0x0000009000a47944 */ /* 0x015fea0003c00000 */
[----:B------:R-:W-:Y:S05]  /*7770*/  BSYNC.RECONVERGENT B5 ;  /* 0x0000000000057941 */ /* 0x000fea0003800200 */
.L_x_161:
        /* <DEDUP_REMOVED lines=17> */
.L_x_165:
[----:B------:R-:W0:Y:S02]  /*7890*/  F2I.S64.TRUNC R4, R4 ;  /* 0x0000000400047311 */ /* 0x000e24000020d900 */
[----:B0-----:R-:W-:-:S05]  /*78a0*/  IMAD.MOV.U32 R7, RZ, RZ, R4 ;  /* 0x000000ffff077224 */ /* 0x001fca00078e0004 */
[----:B------:R0:W-:Y:S01]  /*78b0*/  STG.E.U8 desc[UR36][R2.64], R7 ;  /* 0x0000000702007986 */ /* 0x0001e2000c101124 */
[----:B------:R-:W-:Y:S05]  /*78c0*/  BRA `(.L_x_167) ;  /* 0x0000000c00287947 */ /* 0x000fea0003800000 */
.L_x_164:
        /* <DEDUP_REMOVED lines=9> */
.L_x_169:
[----:B------:R-:W0:Y:S02]  /*7960*/  F2I.FTZ.TRUNC.NTZ R5, R4 ;  /* 0x0000000400057305 */ /* 0x000e24000021f100 */
[----:B0-----:R0:W-:Y:S01]  /*7970*/  STG.E desc[UR36][R2.64], R5 ;  /* 0x0000000502007986 */ /* 0x0011e2000c101924 */
[----:B------:R-:W-:Y:S05]  /*7980*/  BRA `(.L_x_167) ;  /* 0x0000000800f87947 */ /* 0x000fea0003800000 */
.L_x_168:
[----:B------:R-:W0:Y:S02]  /*7990*/  F2I.FTZ.TRUNC.NTZ R5, R4 ;  /* 0x0000000400057305 */ /* 0x000e24000021f100 */
[----:B0-----:R0:W-:Y:S01]  /*79a0*/  STG.E.U16 desc[UR36][R2.64], R5 ;  /* 0x0000000502007986 */ /* 0x0011e2000c101524 */
[----:B------:R-:W-:Y:S05]  /*79b0*/  BRA `(.L_x_167) ;  /* 0x0000000800ec7947 */ /* 0x000fea0003800000 */
.L_x_163:
        /* <DEDUP_REMOVED lines=8> */
.L_x_171:
[----:B------:R-:W-:-:S05]  /*7a40*/  F2FP.F16.F32.PACK_AB R4, RZ, R4 ;  /* 0x00000004ff04723e */ /* 0x000fca00000000ff */
[----:B------:R0:W-:Y:S01]  /*7a50*/  STG.E.U16 desc[UR36][R2.64], R4 ;  /* 0x0000000402007986 */ /* 0x0001e2000c101524 */
[----:B------:R-:W-:Y:S05]  /*7a60*/  BRA `(.L_x_167) ;  /* 0x0000000800c07947 */ /* 0x000fea0003800000 */
.L_x_170:
        /* <DEDUP_REMOVED lines=9> */
.L_x_173:
[----:B------:R-:W-:-:S04]  /*7b00*/  F2FP.F16.F32.PACK_AB R5, RZ, R4 ;  /* 0x00000004ff05723e */ /* 0x000fc800000000ff */
[----:B------:R-:W-:-:S05]  /*7b10*/  PRMT R5, R5, 0x5410, RZ ;  /* 0x0000541005057816 */ /* 0x000fca00000000ff */
[----:B------:R0:W-:Y:S01]  /*7b20*/  STG.E desc[UR36][R2.64], R5 ;  /* 0x0000000502007986 */ /* 0x0001e2000c101924 */
[----:B------:R-:W-:Y:S05]  /*7b30*/  BRA `(.L_x_167) ;  /* 0x00000008008c7947 */ /* 0x000fea0003800000 */
.L_x_172:
[----:B------:R-:W-:-:S06]  /*7b40*/  FMUL.FTZ R4, R4, 1 ;  /* 0x3f80000004047820 */ /* 0x000fcc0000410000 */
[----:B------:R-:W0:Y:S02]  /*7b50*/  F2F.F64.F32 R4, R4 ;  /* 0x0000000400047310 */ /* 0x000e240000201800 */
[----:B0-----:R0:W-:Y:S01]  /*7b60*/  STG.E.64 desc[UR36][R2.64], R4 ;  /* 0x0000000402007986 */ /* 0x0011e2000c101b24 */
[----:B------:R-:W-:Y:S05]  /*7b70*/  BRA `(.L_x_167) ;  /* 0x00000008007c7947 */ /* 0x000fea0003800000 */
.L_x_162:
[----:B------:R-:W-:-:S09]  /*7b80*/  UISETP.GT.AND UP0, UPT, UR4, 0x18, UPT ;  /* 0x000000180400788c */ /* 0x000fd2000bf04270 */
[----:B------:R-:W-:Y:S05]  /*7b90*/  BRA.U !UP0, `(.L_x_174) ;  /* 0x0000000508487547 */ /* 0x000fea000b800000 */
        /* <DEDUP_REMOVED lines=11> */
.L_x_177:
[----:B------:R-:W-:Y:S01]  /*7c50*/  LOP3.LUT R6, R4, 0x7fffffff, RZ, 0xc0, !PT ;  /* 0x7fffffff04067812 */ /* 0x000fe200078ec0ff */
[----:B------:R-:W-:Y:S01]  /*7c60*/  BSSY.RECONVERGENT B0, `(.L_x_178) ;  /* 0x0000012000007945 */ /* 0x000fe20003800200 */
[----:B------:R-:W-:Y:S02]  /*7c70*/  IMAD.MOV.U32 R0, RZ, RZ, 0x80 ;  /* 0x00000080ff007424 */ /* 0x000fe400078e00ff */
[----:B------:R-:W-:-:S13]  /*7c80*/  ISETP.GT.U32.AND P0, PT, R6, 0x437fffff, PT ;  /* 0x437fffff0600780c */ /* 0x000fda0003f04070 */
[----:B------:R-:W-:Y:S05]  /*7c90*/  @P0 BRA `(.L_x_179) ;  /* 0x0000000000380947 */ /* 0x000fea0003800000 */
[----:B------:R-:W-:-:S13]  /*7ca0*/  ISETP.GE.U32.AND P0, PT, R6, 0x3c000000, PT ;  /* 0x3c0000000600780c */ /* 0x000fda0003f06070 */
[----:B------:R-:W-:-:S04]  /*7cb0*/  @P0 SHF.R.U32.HI R0, RZ, 0x14, R4 ;  /* 0x00000014ff000819 */ /* 0x000fc80000011604 */
[----:B------:R-:W-:-:S04]  /*7cc0*/  @P0 LOP3.LUT R5, R0, 0x1, RZ, 0xc0, !PT ;  /* 0x0000000100050812 */ /* 0x000fc800078ec0ff */
[----:B------:R-:W-:-:S04]  /*7cd0*/  @P0 IADD3 R5, PT, PT, R4, 0x487ffff, R5 ;  /* 0x0487ffff04050810 */ /* 0x000fc80007ffe005 */
[----:B------:R-:W-:-:S04]  /*7ce0*/  @P0 SHF.R.U32.HI R5, RZ, 0x14, R5 ;  /* 0x00000014ff050819 */ /* 0x000fc80000011605 */
[----:B------:R-:W-:Y:S01]  /*7cf0*/  @P0 LOP3.LUT R5, R5, 0xff, RZ, 0xc0, !PT ;  /* 0x000000ff05050812 */ /* 0x000fe200078ec0ff */
[----:B------:R-:W-:Y:S06]  /*7d00*/  @P0 BRA `(.L_x_180) ;  /* 0x0000000000100947 */ /* 0x000fec0003800000 */
[----:B------:R-:W-:-:S05]  /*7d10*/  FADD.FTZ R0, R6, 8192 ;  /* 0x4600000006007421 */ /* 0x000fca0000010000 */
[----:B------:R-:W-:Y:S02]  /*7d20*/  LOP3.LUT P0, R5, R0, 0xff, RZ, 0xc0, !PT ;  /* 0x000000ff00057812 */ /* 0x000fe4000780c0ff */
[----:B------:R-:W-:-:S11]  /*7d30*/  PRMT R0, RZ, 0x7610, R0 ;  /* 0x00007610ff007816 */ /* 0x000fd60000000000 */
[----:B------:R-:W-:Y:S05]  /*7d40*/  @!P0 BRA `(.L_x_179) ;  /* 0x00000000000c8947 */ /* 0x000fea0003800000 */
.L_x_180:
[----:B------:R-:W-:-:S04]  /*7d50*/  SHF.R.U32.HI R4, RZ, 0x18, R4 ;  /* 0x00000018ff047819 */ /* 0x000fc80000011604 */
[----:B------:R-:W-:-:S04]  /*7d60*/  LOP3.LUT R4, R5, 0x80, R4, 0xf8, !PT ;  /* 0x0000008005047812 */ /* 0x000fc800078ef804 */
[----:B------:R-:W-:-:S07]  /*7d70*/  PRMT R0, R4, 0x7610, R0 ;  /* 0x0000761004007816 */ /* 0x000fce0000000000 */
.L_x_179:
[----:B------:R-:W-:Y:S05]  /*7d80*/  BSYNC.RECONVERGENT B0 ;  /* 0x0000000000007941 */ /* 0x000fea0003800200 */
.L_x_178:
[----:B------:R0:W-:Y:S01]  /*7d90*/  STG.E.U8 desc[UR36][R2.64], R0 ;  /* 0x0000000002007986 */ /* 0x0001e2000c101124 */
[----:B------:R-:W-:Y:S05]  /*7da0*/  BRA `(.L_x_167) ;  /* 0x0000000400f07947 */ /* 0x000fea0003800000 */
.L_x_176:
[----:B------:R-:W-:Y:S01]  /*7db0*/  LOP3.LUT R6, R4, 0x7fffffff, RZ, 0xc0, !PT ;  /* 0x7fffffff04067812 */ /* 0x000fe200078ec0ff */
[----:B------:R-:W-:Y:S01]  /*7dc0*/  BSSY.RECONVERGENT B0, `(.L_x_181) ;  /* 0x0000012000007945 */ /* 0x000fe20003800200 */
[----:B------:R-:W-:Y:S02]  /*7dd0*/  MOV R0, 0x80 ;  /* 0x0000008000007802 */ /* 0x000fe40000000f00 */
        /* <DEDUP_REMOVED lines=13> */
.L_x_183:
[----:B------:R-:W-:-:S04]  /*7eb0*/  SHF.R.U32.HI R4, RZ, 0x18, R4 ;  /* 0x00000018ff047819 */ /* 0x000fc80000011604 */
[----:B------:R-:W-:-:S04]  /*7ec0*/  LOP3.LUT R5, R5, 0x80, R4, 0xf8, !PT ;  /* 0x0000008005057812 */ /* 0x000fc800078ef804 */
[----:B------:R-:W-:-:S07]  /*7ed0*/  PRMT R0, R5, 0x7610, R0 ;  /* 0x0000761005007816 */ /* 0x000fce0000000000 */
.L_x_182:
[----:B------:R-:W-:Y:S05]  /*7ee0*/  BSYNC.RECONVERGENT B0 ;  /* 0x0000000000007941 */ /* 0x000fea0003800200 */
.L_x_181:
[----:B------:R0:W-:Y:S01]  /*7ef0*/  STG.E.U8 desc[UR36][R2.64], R0 ;  /* 0x0000000002007986 */ /* 0x0001e2000c101124 */
[----:B------:R-:W-:Y:S05]  /*7f00*/  BRA `(.L_x_167) ;  /* 0x0000000400987947 */ /* 0x000fea0003800000 */
.L_x_175:
[----:B------:R-:W-:-:S09]  /*7f10*/  UISETP.NE.AND UP0, UPT, UR4, 0x1c, UPT ;  /* 0x0000001c0400788c */ /* 0x000fd2000bf05270 */
[----:B------:R-:W-:Y:S05]  /*7f20*/  BRA.U !UP0, `(.L_x_184) ;  /* 0x0000000108587547 */ /* 0x000fea000b800000 */
[----:B------:R-:W-:-:S09]  /*7f30*/  UISETP.NE.AND UP0, UPT, UR4, 0x1d, UPT ;  /* 0x0000001d0400788c */ /* 0x000fd2000bf05270 */
[----:B------:R-:W-:Y:S05]  /*7f40*/  BRA.U !UP0, `(.L_x_185) ;  /* 0x0000000108447547 */ /* 0x000fea000b800000 */
[----:B------:R-:W-:-:S09]  /*7f50*/  UISETP.NE.AND UP0, UPT, UR4, 0x2c, UPT ;  /* 0x0000002c0400788c */ /* 0x000fd2000bf05270 */
[----:B------:R-:W-:Y:S05]  /*7f60*/  BRA.U UP0, `(.L_x_166) ;  /* 0x0000000100a87547 */ /* 0x000fea000b800000 */
[----:B------:R-:W-:-:S04]  /*7f70*/  SHF.R.U32.HI R6, RZ, 0x17, R4 ;  /* 0x00000017ff067819 */ /* 0x000fc80000011604 */
[----:B------:R-:W-:-:S04]  /*7f80*/  LOP3.LUT R5, R6, 0xff, RZ, 0xc0, !PT ;  /* 0x000000ff06057812 */ /* 0x000fc800078ec0ff */
[----:B------:R-:W-:-:S13]  /*7f90*/  ISETP.NE.AND P2, PT, R5, 0xff, PT ;  /* 0x000000ff0500780c */ /* 0x000fda0003f45270 */
[--C-:B------:R-:W-:Y:S02]  /*7fa0*/  @P2 SHF.R.U32.HI R0, RZ, 0x16, R4.reuse ;  /* 0x00000016ff002819 */ /* 0x100fe40000011604 */
[----:B------:R-:W-:Y:S01]  /*7fb0*/  @P2 LOP3.LUT P0, RZ, R5, 0x3fffff, R4, 0xf8, !PT ;  /* 0x003fffff05ff2812 */ /* 0x000fe2000780f804 */
[----:B------:R-:W-:Y:S01]  /*7fc0*/  IMAD.MOV.U32 R5, RZ, RZ, 0xff ;  /* 0x000000ffff057424 */ /* 0x000fe200078e00ff */
[----:B------:R-:W-:-:S04]  /*7fd0*/  @P2 LOP3.LUT R0, R0, 0x1, RZ, 0xc0, !PT ;  /* 0x0000000100002812 */ /* 0x000fc800078ec0ff */
[----:B------:R-:W-:Y:S02]  /*7fe0*/  @P2 ISETP.EQ.U32.AND P1, PT, R0, 0x1, P0 ;  /* 0x000000010000280c */ /* 0x000fe40000722070 */
[----:B------:R-:W-:Y:S02]  /*7ff0*/  PLOP3.LUT P0, PT, PT, PT, PT, 0x80, 0x8 ;  /* 0x000000000008781c */ /* 0x000fe40003f0f070 */
[----:B------:R-:W-:Y:S02]  /*8000*/  @P2 PLOP3.LUT P0, PT, P1, PT, PT, 0x80, 0x8 ;  /* 0x000000000008281c */ /* 0x000fe40000f0f070 */
[----:B------:R-:W-:-:S11]  /*8010*/  @P2 IADD3 R0, PT, PT, R6, 0x1, RZ ;  /* 0x0000000106002810 */ /* 0x000fd60007ffe0ff */
[----:B------:R-:W-:-:S05]  /*8020*/  @!P0 IMAD.MOV R0, RZ, RZ, R6 ;  /* 0x000000ffff008224 */ /* 0x000fca00078e0206 */
[----:B------:R-:W-:-:S05]  /*8030*/  @P2 MOV R5, R0 ;  /* 0x0000000000052202 */ /* 0x000fca0000000f00 */
[----:B------:R0:W-:Y:S01]  /*8040*/  STG.E.U8 desc[UR36][R2.64], R5 ;  /* 0x0000000502007986 */ /* 0x0001e2000c101124 */
[----:B------:R-:W-:Y:S05]  /*8050*/  BRA `(.L_x_167) ;  /* 0x0000000400447947 */ /* 0x000fea0003800000 */
.L_x_185:
[----:B------:R-:W0:Y:S02]  /*8060*/  F2I.U64.TRUNC R4, R4 ;  /* 0x0000000400047311 */ /* 0x000e24000020d800 */
[----:B0-----:R0:W-:Y:S01]  /*8070*/  STG.E.64 desc[UR36][R2.64], R4 ;  /* 0x0000000402007986 */ /* 0x0011e2000c101b24 */
[----:B------:R-:W-:Y:S05]  /*8080*/  BRA `(.L_x_167) ;  /* 0x0000000400387947 */ /* 0x000fea0003800000 */
.L_x_184:
[----:B------:R-:W0:Y:S02]  /*8090*/  F2I.FTZ.U32.TRUNC.NTZ R5, R4 ;  /* 0x0000000400057305 */ /* 0x000e24000021f000 */
[----:B0-----:R0:W-:Y:S01]  /*80a0*/  STG.E desc[UR36][R2.64], R5 ;  /* 0x0000000502007986 */ /* 0x0011e2000c101924 */
[----:B------:R-:W-:Y:S05]  /*80b0*/  BRA `(.L_x_167) ;  /* 0x00000004002c7947 */ /* 0x000fea0003800000 */
.L_x_174:
        /* <DEDUP_REMOVED lines=10> */
.L_x_187:
[----:B------:R-:W-:Y:S01]  /*8160*/  FMUL.FTZ R4, R4, 1 ;  /* 0x3f80000004047820 */ /* 0x000fe20000410000 */
[----:B------:R-:W-:-:S05]  /*8170*/  CS2R R6, SRZ ;  /* 0x0000000000067805 */ /* 0x000fca000001ff00 */
[----:B------:R-:W0:Y:S02]  /*8180*/  F2F.F64.F32 R4, R4 ;  /* 0x0000000400047310 */ /* 0x000e240000201800 */
[----:B0-----:R3:W-:Y:S01]  /*8190*/  STG.E.128 desc[UR36][R2.64], R4 ;  /* 0x0000000402007986 */ /* 0x0017e2000c101d24 */
[----:B------:R-:W-:Y:S05]  /*81a0*/  BRA `(.L_x_167) ;  /* 0x0000000000f07947 */ /* 0x000fea0003800000 */
.L_x_186:
[----:B------:R-:W-:-:S09]  /*81b0*/  UISETP.NE.AND UP0, UPT, UR4, 0xf, UPT ;  /* 0x0000000f0400788c */ /* 0x000fd2000bf05270 */
[----:B------:R-:W-:Y:S05]  /*81c0*/  BRA.U !UP0, `(.L_x_188) ;  /* 0x0000000108e07547 */ /* 0x000fea000b800000 */
[----:B------:R-:W-:-:S09]  /*81d0*/  UISETP.NE.AND UP0, UPT, UR4, 0x17, UPT ;  /* 0x000000170400788c */ /* 0x000fd2000bf05270 */
[----:B------:R-:W-:Y:S05]  /*81e0*/  BRA.U !UP0, `(.L_x_189) ;  /* 0x00000001088c7547 */ /* 0x000fea000b800000 */
[----:B------:R-:W-:-:S09]  /*81f0*/  UISETP.NE.AND UP0, UPT, UR4, 0x18, UPT ;  /* 0x000000180400788c */ /* 0x000fd2000bf05270 */
[----:B------:R-:W-:Y:S05]  /*8200*/  BRA.U !UP0, `(.L_x_190) ;  /* 0x0000000108447547 */ /* 0x000fea000b800000 */
.L_x_166:
        /* <DEDUP_REMOVED lines=16> */
.L_x_191:
[----:B------:R-:W-:Y:S05]  /*8310*/  BRA `(.L_x_167) ;  /* 0x0000000000947947 */ /* 0x000fea0003800000 */
.L_x_190:
[----:B------:R-:W-:Y:S01]  /*8320*/  LOP3.LUT R6, R4, 0x7fffffff, RZ, 0xc0, !PT ;  /* 0x7fffffff04067812 */ /* 0x000fe200078ec0ff */
[----:B------:R-:W-:Y:S01]  /*8330*/  BSSY.RECONVERGENT B0, `(.L_x_192) ;  /* 0x000000b000007945 */ /* 0x000fe20003800200 */
[----:B------:R-:W-:Y:S02]  /*8340*/  SHF.R.U32.HI R7, RZ, 0x18, R4 ;  /* 0x00000018ff077819 */ /* 0x000fe40000011604 */
[----:B------:R-:W-:Y:S02]  /*8350*/  ISETP.GT.U32.AND P0, PT, R6, 0x43efffff, PT ;  /* 0x43efffff0600780c */ /* 0x000fe40003f04070 */
[----:B------:R-:W-:-:S11]  /*8360*/  MOV R0, 0x7f ;  /* 0x0000007f00007802 */ /* 0x000fd60000000f00 */
[----:B------:R-:W-:Y:S05]  /*8370*/  @P0 BRA `(.L_x_193) ;  /* 0x0000000000180947 */ /* 0x000fea0003800000 */
[----:B------:R-:W-:-:S13]  /*8380*/  ISETP.GE.U32.AND P0, PT, R6, 0x3c800000, PT ;  /* 0x3c8000000600780c */ /* 0x000fda0003f06070 */
[----:B------:R-:W-:-:S04]  /*8390*/  @P0 SHF.R.U32.HI R0, RZ, 0x14, R4 ;  /* 0x00000014ff000819 */ /* 0x000fc80000011604 */
[----:B------:R-:W-:-:S04]  /*83a0*/  @P0 LOP3.LUT R5, R0, 0x1, RZ, 0xc0, !PT ;  /* 0x0000000100050812 */ /* 0x000fc800078ec0ff */
[----:B------:R-:W-:-:S04]  /*83b0*/  @P0 IADD3 R0, PT, PT, R4, 0x407ffff, R5 ;  /* 0x0407ffff04000810 */ /* 0x000fc80007ffe005 */
[----:B------:R-:W-:Y:S01]  /*83c0*/  @P0 SHF.R.U32.HI R0, RZ, 0x14, R0 ;  /* 0x00000014ff000819 */ /* 0x000fe20000011600 */
[----:B------:R-:W-:-:S07]  /*83d0*/  @!P0 FADD.FTZ R0, R6, 16384 ;  /* 0x4680000006008421 */ /* 0x000fce0000010000 */
.L_x_193:
[----:B------:R-:W-:Y:S05]  /*83e0*/  BSYNC.RECONVERGENT B0 ;  /* 0x0000000000007941 */ /* 0x000fea0003800200 */
.L_x_192:
[----:B------:R-:W-:-:S05]  /*83f0*/  LOP3.LUT R5, R0, 0x80, R7, 0xf8, !PT ;  /* 0x0000008000057812 */ /* 0x000fca00078ef807 */
[----:B------:R1:W-:Y:S01]  /*8400*/  STG.E.U8 desc[UR36][R2.64], R5 ;  /* 0x0000000502007986 */ /* 0x0003e2000c101124 */
[----:B------:R-:W-:Y:S05]  /*8410*/  BRA `(.L_x_167) ;  /* 0x0000000000547947 */ /* 0x000fea0003800000 */
.L_x_189:
[----:B------:R-:W-:Y:S01]  /*8420*/  LOP3.LUT R6, R4, 0x7fffffff, RZ, 0xc0, !PT ;  /* 0x7fffffff04067812 */ /* 0x000fe200078ec0ff */
[----:B------:R-:W-:Y:S03]  /*8430*/  BSSY.RECONVERGENT B0, `(.L_x_194) ;  /* 0x000000d000007945 */ /* 0x000fe60003800200 */
[----:B------:R-:W-:-:S13]  /*8440*/  ISETP.GT.U32.AND P0, PT, R6, 0x477fffff, PT ;  /* 0x477fffff0600780c */ /* 0x000fda0003f04070 */
[----:B------:R-:W-:Y:S05]  /*8450*/  @P0 BRA `(.L_x_195) ;  /* 0x00000000001c0947 */ /* 0x000fea0003800000 */
[----:B------:R-:W-:-:S13]  /*8460*/  ISETP.GE.U32.AND P0, PT, R6, 0x38800000, PT ;  /* 0x388000000600780c */ /* 0x000fda0003f06070 */
[----:B------:R-:W-:-:S04]  /*8470*/  @P0 SHF.R.U32.HI R0, RZ, 0x15, R4 ;  /* 0x00000015ff000819 */ /* 0x000fc80000011604 */
[----:B------:R-:W-:-:S04]  /*8480*/  @P0 LOP3.LUT R5, R0, 0x1, RZ, 0xc0, !PT ;  /* 0x0000000100050812 */ /* 0x000fc800078ec0ff */
[----:B------:R-:W-:-:S04]  /*8490*/  @P0 IADD3 R0, PT, PT, R4, 0x80fffff, R5 ;  /* 0x080fffff04000810 */ /* 0x000fc80007ffe005 */
[----:B------:R-:W-:Y:S01]  /*84a0*/  @P0 SHF.R.U32.HI R0, RZ, 0x15, R0 ;  /* 0x00000015ff000819 */ /* 0x000fe20000011600 */
[----:B------:R-:W-:Y:S01]  /*84b0*/  @!P0 FADD.FTZ R0, R6, 128 ;  /* 0x4300000006008421 */ /* 0x000fe20000010000 */
[----:B------:R-:W-:Y:S06]  /*84c0*/  BRA `(.L_x_196) ;  /* 0x00000000000c7947 */ /* 0x000fec0003800000 */
.L_x_195:
[----:B------:R-:W-:Y:S01]  /*84d0*/  IMAD.MOV.U32 R0, RZ, RZ, 0x7f ;  /* 0x0000007fff007424 */ /* 0x000fe200078e00ff */
[----:B------:R-:W-:-:S04]  /*84e0*/  ISETP.GT.U32.AND P0, PT, R6, 0x7f800000, PT ;  /* 0x7f8000000600780c */ /* 0x000fc80003f04070 */
[----:B------:R-:W-:-:S09]  /*84f0*/  SEL R0, R0, 0x7c, P0 ;  /* 0x0000007c00007807 */ /* 0x000fd20000000000 */
.L_x_196:
[----:B------:R-:W-:Y:S05]  /*8500*/  BSYNC.RECONVERGENT B0 ;  /* 0x0000000000007941 */ /* 0x000fea0003800200 */
.L_x_194:
[----:B------:R-:W-:-:S04]  /*8510*/  SHF.R.U32.HI R5, RZ, 0x18, R4 ;  /* 0x00000018ff057819 */ /* 0x000fc80000011604 */
[----:B------:R-:W-:-:S05]  /*8520*/  LOP3.LUT R5, R0, 0x80, R5, 0xf8, !PT ;  /* 0x0000008000057812 */ /* 0x000fca00078ef805 */
[----:B------:R2:W-:Y:S01]  /*8530*/  STG.E.U8 desc[UR36][R2.64], R5 ;  /* 0x0000000502007986 */ /* 0x0005e2000c101124 */
[----:B------:R-:W-:Y:S05]  /*8540*/  BRA `(.L_x_167) ;  /* 0x0000000000087947 */ /* 0x000fea0003800000 */
.L_x_188:
[----:B------:R-:W-:-:S05]  /*8550*/  F2FP.BF16.F32.PACK_AB R4, RZ, R4 ;  /* 0x00000004ff04723e */ /* 0x000fca00000010ff */
[----:B------:R0:W-:Y:S02]  /*8560*/  STG.E.U16 desc[UR36][R2.64], R4 ;  /* 0x0000000402007986 */ /* 0x0001e4000c101524 */
.L_x_167:
[----:B------:R-:W-:-:S07]  /*8570*/  IADD3 R17, PT, PT, R17, 0x80, RZ ;  /* 0x0000008011117810 */ /* 0x000fce0007ffe0ff */
.L_x_101:
[----:B------:R-:W-:Y:S05]  /*8580*/  BSYNC.RECONVERGENT B6 ;  /* 0x0000000000067941 */ /* 0x000fea0003800200 */
.L_x_100:
[----:B------:R-:W5:Y:S01]  /*8590*/  LDCU UR4, c[0x0][0x380] ;  /* 0x00007000ff0477ac */ /* 0x000f620008000800 */
[----:B------:R-:W-:Y:S01]  /*85a0*/  BSSY.RECONVERGENT B6, `(.L_x_197) ;  /* 0x0000422000067945 */ /* 0x000fe20003800200 */
[----:B-----5:R-:W-:-:S13]  /*85b0*/  ISETP.GE.AND P0, PT, R17, UR4, PT ;  /* 0x0000000411007c0c */ /* 0x020fda000bf06270 */
[----:B------:R-:W-:Y:S05]  /*85c0*/  @P0 BRA `(.L_x_198) ;  /* 0x00000040007c0947 */ /* 0x000fea0003800000 */
[----:B------:R-:W5:Y:S01]  /*85d0*/  LDCU UR4, c[0x0][0x388] ;  /* 0x00007100ff0477ac */ /* 0x000f620008000800 */
[----:B0-----:R-:W-:Y:S02]  /*85e0*/  HFMA2 R0, -RZ, RZ, 0, 0 ;  /* 0x00000000ff007431 */ /* 0x001fe400000001ff */
[----:B------:R-:W-:Y:S02]  /*85f0*/  IMAD.MOV.U32 R16, RZ, RZ, RZ ;  /* 0x000000ffff107224 */ /* 0x000fe400078e00ff */
[----:B-1234-:R-:W-:Y:S01]  /*8600*/  IMAD.MOV.U32 R2, RZ, RZ, RZ ;  /* 0x000000ffff027224 */ /* 0x01efe200078e00ff */
[----:B-----5:R-:W-:-:S09]  /*8610*/  UISETP.NE.AND UP0, UPT, UR4, URZ, UPT ;  /* 0x000000ff0400728c */ /* 0x020fd2000bf05270 */
        /* <DEDUP_REMOVED lines=349> */
.L_x_199:
        /* <DEDUP_REMOVED lines=18> */
.L_x_204:
[----:B------:R-:W2:Y:S02]  /*9d10*/  LDG.E.U8 R4, desc[UR36][R4.64] ;  /* 0x0000002404047981 */ /* 0x000ea4000c1e1100 */
[----:B--2---:R-:W-:Y:S01]  /*9d20*/  I2FP.F32.U32 R18, R4 ;  /* 0x0000000400127245 */ /* 0x004fe20000201000 */
[----:B------:R-:W-:Y:S06]  /*9d30*/  BRA `(.L_x_206) ;  /* 0x0000000c00487947 */ /* 0x000fec0003800000 */
.L_x_203:
        /* <DEDUP_REMOVED lines=9> */
.L_x_208:
[----:B------:R-:W2:Y:S02]  /*9dd0*/  LDG.E R4, desc[UR36][R4.64] ;  /* 0x0000002404047981 */ /* 0x000ea4000c1e1900 */
[----:B--2---:R-:W-:Y:S01]  /*9de0*/  I2FP.F32.S32 R18, R4 ;  /* 0x0000000400127245 */ /* 0x004fe20000201400 */
[----:B------:R-:W-:Y:S06]  /*9df0*/  BRA `(.L_x_206) ;  /* 0x0000000c00187947 */ /* 0x000fec0003800000 */
.L_x_207:
[----:B------:R-:W2:Y:S02]  /*9e00*/  LDG.E.U16 R4, desc[UR36][R4.64] ;  /* 0x0000002404047981 */ /* 0x000ea4000c1e1500 */
[----:B--2---:R2:W3:Y:S01]  /*9e10*/  I2F.S16 R18, R4 ;  /* 0x0000000400127306 */ /* 0x0044e20000101400 */
[----:B------:R-:W-:Y:S05]  /*9e20*/  BRA `(.L_x_206) ;  /* 0x0000000c000c7947 */ /* 0x000fea0003800000 */
.L_x_202:
        /* <DEDUP_REMOVED lines=8> */
.L_x_210:
[----:B------:R-:W2:Y:S02]  /*9eb0*/  LDG.E.U16 R4, desc[UR36][R4.64] ;  /* 0x0000002404047981 */ /* 0x000ea4000c1e1500 */
[----:B--2---:R-:W-:Y:S01]  /*9ec0*/  HADD2.F32 R18, -RZ, R4.H0_H0 ;  /* 0x20000004ff127230 */ /* 0x004fe20000004100 */
[----:B------:R-:W-:Y:S06]  /*9ed0*/  BRA `(.L_x_206) ;  /* 0x0000000800e07947 */ /* 0x000fec0003800000 */
.L_x_209:
        /* <DEDUP_REMOVED lines=8> */
.L_x_212:
[----:B------:R-:W2:Y:S02]  /*9f60*/  LDG.E.U16 R4, desc[UR36][R4.64] ;  /* 0x0000002404047981 */ /* 0x000ea4000c1e1500 */
[----:B--2---:R-:W-:Y:S01]  /*9f70*/  HADD2.F32 R18, -RZ, R4.H0_H0 ;  /* 0x20000004ff127230 */ /* 0x004fe20000004100 */
[----:B------:R-:W-:Y:S06]  /*9f80*/  BRA `(.L_x_206) ;  /* 0x0000000800b47947 */ /* 0x000fec0003800000 */
.L_x_211:
        /* <DEDUP_REMOVED lines=11> */
.L_x_201:
        /* <DEDUP_REMOVED lines=12> */
.L_x_215:
        /* <DEDUP_REMOVED lines=11> */
.L_x_214:
        /* <DEDUP_REMOVED lines=25> */
.L_x_217:
        /* <DEDUP_REMOVED lines=13> */
.L_x_216:
[----:B------:R-:W2:Y:S02]  /*a410*/  LDG.E.U16 R4, desc[UR36][R4.64] ;  /* 0x0000002404047981 */ /* 0x000ea4000c1e1500 */
[----:B--2---:R-:W-:Y:S01]  /*a420*/  IMAD.U32 R18, R4, 0x10000, RZ ;  /* 0x0001000004127824 */ /* 0x004fe200078e00ff */
[----:B------:R-:W-:Y:S06]  /*a430*/  BRA `(.L_x_206) ;  /* 0x0000000400887947 */ /* 0x000fec0003800000 */
.L_x_213:
        /* <DEDUP_REMOVED lines=11> */
.L_x_220:
        /* <DEDUP_REMOVED lines=20> */
.L_x_222:
[----:B------:R-:W-:Y:S05]  /*a630*/  BSYNC.RECONVERGENT B0 ;  /* 0x0000000000007941 */ /* 0x000fea0003800200 */
.L_x_221:
[----:B------:R-:W-:Y:S02]  /*a640*/  SHF.L.U32 R0, R0, 0x14, RZ ;  /* 0x0000001400007819 */ /* 0x000fe400000006ff */
[----:B------:R-:W-:-:S04]  /*a650*/  LEA R3, R3, 0x3b800000, 0x17 ;  /* 0x3b80000003037811 */ /* 0x000fc800078eb8ff */
[----:B------:R-:W-:Y:S01]  /*a660*/  LOP3.LUT R18, R3, R0, R7, 0xfe, !PT ;  /* 0x0000000003127212 */ /* 0x000fe200078efe07 */
[----:B------:R-:W-:Y:S06]  /*a670*/  BRA `(.L_x_206) ;  /* 0x0000000000f87947 */ /* 0x000fec0003800000 */
.L_x_219:
        /* <DEDUP_REMOVED lines=20> */
.L_x_224:
[----:B------:R-:W-:Y:S05]  /*a7c0*/  BSYNC.RECONVERGENT B0 ;  /* 0x0000000000007941 */ /* 0x000fea0003800200 */
.L_x_223:
[----:B------:R-:W-:Y:S01]  /*a7d0*/  IMAD.SHL.U32 R0, R0, 0x200000, RZ ;  /* 0x0020000000007824 */ /* 0x000fe200078e00ff */
[----:B------:R-:W-:-:S04]  /*a7e0*/  LEA R3, R3, 0x37800000, 0x17 ;  /* 0x3780000003037811 */ /* 0x000fc800078eb8ff */
[----:B------:R-:W-:Y:S01]  /*a7f0*/  LOP3.LUT R18, R3, R0, R7, 0xfe, !PT ;  /* 0x0000000003127212 */ /* 0x000fe200078efe07 */
[----:B------:R-:W-:Y:S06]  /*a800*/  BRA `(.L_x_206) ;  /* 0x0000000000947947 */ /* 0x000fec0003800000 */
.L_x_218:
        /* <DEDUP_REMOVED lines=14> */
.L_x_205:
        /* <DEDUP_REMOVED lines=16> */
.L_x_227:
[----:B------:R-:W-:Y:S01]  /*a9f0*/  MOV R18, RZ ;  /* 0x000000ff00127202 */ /* 0x000fe20000000f00 */
[----:B------:R-:W-:Y:S06]  /*aa00*/  BRA `(.L_x_206) ;  /* 0x0000000000147947 */ /* 0x000fec0003800000 */
.L_x_226:
[----:B------:R-:W2:Y:S02]  /*aa10*/  LDG.E.64 R18, desc[UR36][R4.64] ;  /* 0x0000002404127981 */ /* 0x000ea4000c1e1b00 */
[----:B--2---:R0:W1:Y:S02]  /*aa20*/  I2F.U64 R18, R18 ;  /* 0x0000001200127312 */ /* 0x0040640000301000 */
[----:B01----:R-:W-:Y:S05]  /*aa30*/  BRA `(.L_x_206) ;  /* 0x0000000000087947 */ /* 0x003fea0003800000 */
.L_x_225:
[----:B------:R-:W2:Y:S02]  /*aa40*/  LDG.E R4, desc[UR36][R4.64] ;  /* 0x0000002404047981 */ /* 0x000ea4000c1e1900 */
[----:B--2---:R-:W-:-:S07]  /*aa50*/  I2FP.F32.U32 R18, R4 ;  /* 0x0000000400127245 */ /* 0x004fce0000201000 */
.L_x_206:
[----:B------:R-:W-:Y:S05]  /*aa60*/  BSYNC.RECONVERGENT B7 ;  /* 0x0000000000077941 */ /* 0x000fea0003800200 */
.L_x_200:
        /* <DEDUP_REMOVED lines=18> */
.L_x_232:
[----:B------:R-:W2:Y:S02]  /*ab90*/  LDG.E.U8 R4, desc[UR36][R4.64] ;  /* 0x0000002404047981 */ /* 0x000ea4000c1e1100 */
[----:B--2---:R-:W-:Y:S01]  /*aba0*/  I2FP.F32.U32 R7, R4 ;  /* 0x0000000400077245 */ /* 0x004fe20000201000 */
[----:B------:R-:W-:Y:S06]  /*abb0*/  BRA `(.L_x_234) ;  /* 0x0000000c00447947 */ /* 0x000fec0003800000 */
.L_x_231:
        /* <DEDUP_REMOVED lines=9> */
.L_x_236:
[----:B------:R-:W2:Y:S02]  /*ac50*/  LDG.E R4, desc[UR36][R4.64] ;  /* 0x0000002404047981 */ /* 0x000ea4000c1e1900 */
[----:B--2---:R-:W-:Y:S01]  /*ac60*/  I2FP.F32.S32 R7, R4 ;  /* 0x0000000400077245 */ /* 0x004fe20000201400 */
[----:B------:R-:W-:Y:S06]  /*ac70*/  BRA `(.L_x_234) ;  /* 0x0000000c00147947 */ /* 0x000fec0003800000 */
.L_x_235:
[----:B------:R-:W2:Y:S02]  /*ac80*/  LDG.E.U16 R4, desc[UR36][R4.64] ;  /* 0x0000002404047981 */ /* 0x000ea4000c1e1500 */
[----:B--2---:R2:W4:Y:S01]  /*ac90*/  I2F.S16 R7, R4 ;  /* 0x0000000400077306 */ /* 0x0045220000101400 */
[----:B------:R-:W-:Y:S05]  /*aca0*/  BRA `(.L_x_234) ;  /* 0x0000000c00087947 */ /* 0x000fea0003800000 */
.L_x_230:
        /* <DEDUP_REMOVED lines=8> */
.L_x_238:
[----:B------:R-:W2:Y:S02]  /*ad30*/  LDG.E.U16 R4, desc[UR36][R4.64] ;  /* 0x0000002404047981 */ /* 0x000ea4000c1e1500 */
[----:B--2---:R-:W-:Y:S01]  /*ad40*/  HADD2.F32 R7, -RZ, R4.H0_H0 ;  /* 0x20000004ff077230 */ /* 0x004fe20000004100 */
[----:B------:R-:W-:Y:S06]  /*ad50*/  BRA `(.L_x_234) ;  /* 0x0000000800dc7947 */ /* 0x000fec0003800000 */
.L_x_237:
        /* <DEDUP_REMOVED lines=8> */
.L_x_240:
[----:B------:R-:W2:Y:S02]  /*ade0*/  LDG.E.U16 R4, desc[UR36][R4.64] ;  /* 0x0000002404047981 */ /* 0x000ea4000c1e1500 */
[----:B--2---:R-:W-:Y:S01]  /*adf0*/  HADD2.F32 R7, -RZ, R4.H0_H0 ;  /* 0x20000004ff077230 */ /* 0x004fe20000004100 */
[----:B------:R-:W-:Y:S06]  /*ae00*/  BRA `(.L_x_234) ;  /* 0x0000000800b07947 */ /* 0x000fec0003800000 */
.L_x_239:
        /* <DEDUP_REMOVED lines=11> */
.L_x_229:
        /* <DEDUP_REMOVED lines=12> */
.L_x_243:
        /* <DEDUP_REMOVED lines=11> */
.L_x_242:
        /* <DEDUP_REMOVED lines=25> */
.L_x_245:
        /* <DEDUP_REMOVED lines=12> */
.L_x_244:
[----:B------:R-:W2:Y:S02]  /*b280*/  LDG.E.U16 R4, desc[UR36][R4.64] ;  /* 0x0000002404047981 */ /* 0x000ea4000c1e1500 */
[----:B--2---:R-:W-:Y:S01]  /*b290*/  IMAD.U32 R7, R4, 0x10000, RZ ;  /* 0x0001000004077824 */ /* 0x004fe200078e00ff */
[----:B------:R-:W-:Y:S06]  /*b2a0*/  BRA `(.L_x_234) ;  /* 0x0000000400887947 */ /* 0x000fec0003800000 */
.L_x_241:
        /* <DEDUP_REMOVED lines=11> */
.L_x_248:
        /* <DEDUP_REMOVED lines=20> */
.L_x_250:
[----:B------:R-:W-:Y:S05]  /*b4a0*/  BSYNC.RECONVERGENT B0 ;  /* 0x0000000000007941 */ /* 0x000fea0003800200 */
.L_x_249:
[----:B------:R-:W-:Y:S02]  /*b4b0*/  SHF.L.U32 R0, R0, 0x14, RZ ;  /* 0x0000001400007819 */ /* 0x000fe400000006ff */
[----:B------:R-:W-:-:S04]  /*b4c0*/  LEA R3, R3, 0x3b800000, 0x17 ;  /* 0x3b80000003037811 */ /* 0x000fc800078eb8ff */
[----:B------:R-:W-:Y:S01]  /*b4d0*/  LOP3.LUT R7, R3, R0, R7, 0xfe, !PT ;  /* 0x0000000003077212 */ /* 0x000fe200078efe07 */
[----:B------:R-:W-:Y:S06]  /*b4e0*/  BRA `(.L_x_234) ;  /* 0x0000000000f87947 */ /* 0x000fec0003800000 */
.L_x_247:
        /* <DEDUP_REMOVED lines=20> */
.L_x_252:
[----:B------:R-:W-:Y:S05]  /*b630*/  BSYNC.RECONVERGENT B0 ;  /* 0x0000000000007941 */ /* 0x000fea0003800200 */
.L_x_251:
[----:B------:R-:W-:Y:S01]  /*b640*/  IMAD.SHL.U32 R0, R0, 0x200000, RZ ;  /* 0x0020000000007824 */ /* 0x000fe200078e00ff */
[----:B------:R-:W-:-:S04]  /*b650*/  LEA R3, R3, 0x37800000, 0x17 ;  /* 0x3780000003037811 */ /* 0x000fc800078eb8ff */
[----:B------:R-:W-:Y:S01]  /*b660*/  LOP3.LUT R7, R3, R0, R7, 0xfe, !PT ;  /* 0x0000000003077212 */ /* 0x000fe200078efe07 */
[----:B------:R-:W-:Y:S06]  /*b670*/  BRA `(.L_x_234) ;  /* 0x0000000000947947 */ /* 0x000fec0003800000 */
.L_x_246:
        /* <DEDUP_REMOVED lines=14> */
.L_x_233:
[----:B------:R-:W-:Y:S01]  /*b760*/  MOV R0, 0x0 ;  /* 0x0000000000007802 */ /* 0x000fe20000000f00 */
[----:B------:R-:W0:Y:S01]  /*b770*/  LDCU.64 UR4, c[0x4][0x108] ;  /* 0x01002100ff0477ac */ /* 0x000e220008000a00 */
[----:B------:R-:W-:Y:S02]  /*b780*/  HFMA2 R12, -RZ, RZ, 0, 5.9604644775390625e-08 ;  /* 0x00000001ff0c7431 */ /* 0x000fe400000001ff */
[----:B------:R-:W-:Y:S01]  /*b790*/  IMAD.MOV.U32 R8, RZ, RZ, 0x4e ;  /* 0x0000004eff087424 */ /* 0x000fe200078e00ff */
[----:B------:R1:W2:Y:S01]  /*b7a0*/  LDC.64 R14, c[0x4][R0] ;  /* 0x01000000000e7b82 */ /* 0x0002a20000000a00 */
[----:B------:R-:W4:Y:S01]  /*b7b0*/  LDCU.64 UR6, c[0x4][0x110] ;  /* 0x01002200ff0677ac */ /* 0x000f220008000a00 */
[----:B------:R-:W-:Y:S01]  /*b7c0*/  IMAD.MOV.U32 R13, RZ, RZ, RZ ;  /* 0x000000ffff0d7224 */ /* 0x000fe200078e00ff */
[----:B------:R-:W3:Y:S01]  /*b7d0*/  LDCU.64 UR8, c[0x4][0x18] ;  /* 0x01000300ff0877ac */ /* 0x000ee20008000a00 */
[----:B0-----:R-:W-:Y:S01]  /*b7e0*/  IMAD.U32 R4, RZ, RZ, UR4 ;  /* 0x00000004ff047e24 */ /* 0x001fe2000f8e00ff */
[----:B------:R-:W-:Y:S01]  /*b7f0*/  MOV R5, UR5 ;  /* 0x0000000500057c02 */ /* 0x000fe20008000f00 */
[----:B----4-:R-:W-:Y:S01]  /*b800*/  IMAD.U32 R6, RZ, RZ, UR6 ;  /* 0x00000006ff067e24 */ /* 0x010fe2000f8e00ff */
[----:B------:R-:W-:Y:S01]  /*b810*/  MOV R7, UR7 ;  /* 0x0000000700077c02 */ /* 0x000fe20008000f00 */
[----:B---3--:R-:W-:Y:S01]  /*b820*/  IMAD.U32 R10, RZ, RZ, UR8 ;  /* 0x00000008ff0a7e24 */ /* 0x008fe2000f8e00ff */
[----:B-1----:R-:W-:-:S07]  /*b830*/  MOV R11, UR9 ;  /* 0x00000009000b7c02 */ /* 0x002fce0008000f00 */
[----:B------:R-:W-:-:S07]  /*b840*/  LEPC R20, `(.L_x_255) ;  /* 0x000000001014794e */ /* 0x000fce0000000000 */
[----:B--2--5:R-:W-:Y:S05]  /*b850*/  CALL.ABS.NOINC R14 ;  /* 0x000000000e007343 */ /* 0x024fea0003c00000 */
.L_x_255:
[----:B------:R-:W-:Y:S01]  /*b860*/  MOV R7, RZ ;  /* 0x000000ff00077202 */ /* 0x000fe20000000f00 */
[----:B------:R-:W-:Y:S06]  /*b870*/  BRA `(.L_x_234) ;  /* 0x0000000000147947 */ /* 0x000fec0003800000 */
.L_x_254:
[----:B------:R-:W2:Y:S02]  /*b880*/  LDG.E.64 R4, desc[UR36][R4.64] ;  /* 0x0000002404047981 */ /* 0x000ea4000c1e1b00 */
[----:B--2---:R0:W1:Y:S02]  /*b890*/  I2F.U64 R7, R4 ;  /* 0x0000000400077312 */ /* 0x0040640000301000 */
[----:B01----:R-:W-:Y:S05]  /*b8a0*/  BRA `(.L_x_234) ;  /* 0x0000000000087947 */ /* 0x003fea0003800000 */
.L_x_253:
[----:B------:R-:W2:Y:S02]  /*b8b0*/  LDG.E R4, desc[UR36][R4.64] ;  /* 0x0000002404047981 */ /* 0x000ea4000c1e1900 */
[----:B--2---:R-:W-:-:S07]  /*b8c0*/  I2FP.F32.U32 R7, R4 ;  /* 0x0000000400077245 */ /* 0x004fce0000201000 */
.L_x_234:
[----:B------:R-:W-:Y:S05]  /*b8d0*/  BSYNC.RECONVERGENT B7 ;  /* 0x0000000000077941 */ /* 0x000fea0003800200 */
.L_x_228:
        /* <DEDUP_REMOVED lines=8> */
.L_x_257:
[----:B------:R-:W-:Y:S05]  /*b960*/  BRA `(.L_x_258) ;  /* 0x0000000000147947 */ /* 0x000fea0003800000 */
.L_x_256:
[----:B------:R-:W-:Y:S01]  /*b970*/  BSSY.RECONVERGENT B5, `(.L_x_258) ;  /* 0x0000004000057945 */ /* 0x000fe20003800200 */
[----:B---3-5:R-:W-:Y:S01]  /*b980*/  IMAD.MOV.U32 R8, RZ, RZ, R18 ;  /* 0x000000ffff087224 */ /* 0x028fe200078e0012 */
[----:B------:R-:W-:-:S07]  /*b990*/  MOV R6, 0xb9b0 ;  /* 0x0000b9b000067802 */ /* 0x000fce0000000f00 */
[----:B012-4-:R-:W-:Y:S05]  /*b9a0*/  CALL.REL.NOINC `($_ZN2at6native18elementwise_kernelILi128ELi4EZNS0_15gpu_kernel_implIN48_GLOBAL__N__08322988_15_IGammaKernel_cu_cb51a28d10CalcIgammaIfEEEEvRNS_18TensorIteratorBaseERKT_EUliE_EEviT1_$_ZN46_INTERNAL_08322988_15_IGammaKernel_cu_cb51a28d48_GLOBAL__N__08322988_15_IGammaKernel_cu_cb51a28d11calc_igammaIfEET_S2_S2_) ;  /* 0x0000005000147944 */ /* 0x017fea0003c00000 */
[----:B------:R-:W-:Y:S05]  /*b9b0*/  BSYNC.RECONVERGENT B5 ;  /* 0x0000000000057941 */ /* 0x000fea0003800200 */
.L_x_258:
        /* <DEDUP_REMOVED lines=17> */
.L_x_262:
[----:B------:R-:W0:Y:S02]  /*bad0*/  F2I.S64.TRUNC R4, R4 ;  /* 0x0000000400047311 */ /* 0x000e24000020d900 */
[----:B0-----:R-:W-:-:S05]  /*bae0*/  IMAD.MOV.U32 R7, RZ, RZ, R4 ;  /* 0x000000ffff077224 */ /* 0x001fca00078e0004 */
[----:B------:R0:W-:Y:S01]  /*baf0*/  STG.E.U8 desc[UR36][R2.64], R7 ;  /* 0x0000000702007986 */ /* 0x0001e2000c101124 */
[----:B------:R-:W-:Y:S05]  /*bb00*/  BRA `(.L_x_264) ;  /* 0x0000000c00287947 */ /* 0x000fea0003800000 */
.L_x_261:
        /* <DEDUP_REMOVED lines=9> */
.L_x_266:
[----:B------:R-:W0:Y:S02]  /*bba0*/  F2I.FTZ.TRUNC.NTZ R5, R4 ;  /* 0x0000000400057305 */ /* 0x000e24000021f100 */
[----:B0-----:R0:W-:Y:S01]  /*bbb0*/  STG.E desc[UR36][R2.64], R5 ;  /* 0x0000000502007986 */ /* 0x0011e2000c101924 */
[----:B------:R-:W-:Y:S05]  /*bbc0*/  BRA `(.L_x_264) ;  /* 0x0000000800f87947 */ /* 0x000fea0003800000 */
.L_x_265:
[----:B------:R-:W0:Y:S02]  /*bbd0*/  F2I.FTZ.TRUNC.NTZ R5, R4 ;  /* 0x0000000400057305 */ /* 0x000e24000021f100 */
[----:B0-----:R0:W-:Y:S01]  /*bbe0*/  STG.E.U16 desc[UR36][R2.64], R5 ;  /* 0x0000000502007986 */ /* 0x0011e2000c101524 */
[----:B------:R-:W-:Y:S05]  /*bbf0*/  BRA `(.L_x_264) ;  /* 0x0000000800ec7947 */ /* 0x000fea0003800000 */
.L_x_260:
        /* <DEDUP_REMOVED lines=8> */
.L_x_268:
[----:B------:R-:W-:-:S05]  /*bc80*/  F2FP.F16.F32.PACK_AB R4, RZ, R4 ;  /* 0x00000004ff04723e */ /* 0x000fca00000000ff */
[----:B------:R0:W-:Y:S01]  /*bc90*/  STG.E.U16 desc[UR36][R2.64], R4 ;  /* 0x0000000402007986 */ /* 0x0001e2000c101524 */
[----:B------:R-:W-:Y:S05]  /*bca0*/  BRA `(.L_x_264) ;  /* 0x0000000800c07947 */ /* 0x000fea0003800000 */
.L_x_267:
        /* <DEDUP_REMOVED lines=9> */
.L_x_270:
[----:B------:R-:W-:-:S04]  /*bd40*/  F2FP.F16.F32.PACK_AB R5, RZ, R4 ;  /* 0x00000004ff05723e */ /* 0x000fc800000000ff */
[----:B------:R-:W-:-:S05]  /*bd50*/  PRMT R5, R5, 0x5410, RZ ;  /* 0x0000541005057816 */ /* 0x000fca00000000ff */
[----:B------:R0:W-:Y:S01]  /*bd60*/  STG.E desc[UR36][R2.64], R5 ;  /* 0x0000000502007986 */ /* 0x0001e2000c101924 */
[----:B------:R-:W-:Y:S05]  /*bd70*/  BRA `(.L_x_264) ;  /* 0x00000008008c7947 */ /* 0x000fea0003800000 */
.L_x_269:
[----:B------:R-:W-:-:S06]  /*bd80*/  FMUL.FTZ R4, R4, 1 ;  /* 0x3f80000004047820 */ /* 0x000fcc0000410000 */
[----:B------:R-:W0:Y:S02]  /*bd90*/  F2F.F64.F32 R4, R4 ;  /* 0x0000000400047310 */ /* 0x000e240000201800 */
[----:B0-----:R0:W-:Y:S01]  /*bda0*/  STG.E.64 desc[UR36][R2.64], R4 ;  /* 0x0000000402007986 */ /* 0x0011e2000c101b24 */
[----:B------:R-:W-:Y:S05]  /*bdb0*/  BRA `(.L_x_264) ;  /* 0x00000008007c7947 */ /* 0x000fea0003800000 */
.L_x_259:
        /* <DEDUP_REMOVED lines=13> */
.L_x_274:
        /* <DEDUP_REMOVED lines=16> */
.L_x_277:
[----:B------:R-:W-:-:S04]  /*bf90*/  SHF.R.U32.HI R4, RZ, 0x18, R4 ;  /* 0x00000018ff047819 */ /* 0x000fc80000011604 */
[----:B------:R-:W-:-:S04]  /*bfa0*/  LOP3.LUT R4, R5, 0x80, R4, 0xf8, !PT ;  /* 0x0000008005047812 */ /* 0x000fc800078ef804 */
[----:B------:R-:W-:-:S07]  /*bfb0*/  PRMT R0, R4, 0x7610, R0 ;  /* 0x0000761004007816 */ /* 0x000fce0000000000 */
.L_x_276:
[----:B------:R-:W-:Y:S05]  /*bfc0*/  BSYNC.RECONVERGENT B0 ;  /* 0x0000000000007941 */ /* 0x000fea0003800200 */
.L_x_275:
[----:B------:R0:W-:Y:S01]  /*bfd0*/  STG.E.U8 desc[UR36][R2.64], R0 ;  /* 0x0000000002007986 */ /* 0x0001e2000c101124 */
[----:B------:R-:W-:Y:S05]  /*bfe0*/  BRA `(.L_x_264) ;  /* 0x0000000400f07947 */ /* 0x000fea0003800000 */
.L_x_273:
        /* <DEDUP_REMOVED lines=16> */
.L_x_280:
[----:B------:R-:W-:-:S04]  /*c0f0*/  SHF.R.U32.HI R4, RZ, 0x18, R4 ;  /* 0x00000018ff047819 */ /* 0x000fc80000011604 */
[----:B------:R-:W-:-:S04]  /*c100*/  LOP3.LUT R5, R5, 0x80, R4, 0xf8, !PT ;  /* 0x0000008005057812 */ /* 0x000fc800078ef804 */
[----:B------:R-:W-:-:S07]  /*c110*/  PRMT R0, R5, 0x7610, R0 ;  /* 0x0000761005007816 */ /* 0x000fce0000000000 */
.L_x_279:
[----:B------:R-:W-:Y:S05]  /*c120*/  BSYNC.RECONVERGENT B0 ;  /* 0x0000000000007941 */ /* 0x000fea0003800200 */
.L_x_278:
[----:B------:R0:W-:Y:S01]  /*c130*/  STG.E.U8 desc[UR36][R2.64], R0 ;  /* 0x0000000002007986 */ /* 0x0001e2000c101124 */
[----:B------:R-:W-:Y:S05]  /*c140*/  BRA `(.L_x_264) ;  /* 0x0000000400987947 */ /* 0x000fea0003800000 */
.L_x_272:
        /* <DEDUP_REMOVED lines=21> */
.L_x_282:
[----:B------:R-:W0:Y:S02]  /*c2a0*/  F2I.U64.TRUNC R4, R4 ;  /* 0x0000000400047311 */ /* 0x000e24000020d800 */
[----:B0-----:R0:W-:Y:S01]  /*c2b0*/  STG.E.64 desc[UR36][R2.64], R4 ;  /* 0x0000000402007986 */ /* 0x0011e2000c101b24 */
[----:B------:R-:W-:Y:S05]  /*c2c0*/  BRA `(.L_x_264) ;  /* 0x0000000400387947 */ /* 0x000fea0003800000 */
.L_x_281:
[----:B------:R-:W0:Y:S02]  /*c2d0*/  F2I.FTZ.U32.TRUNC.NTZ R5, R4 ;  /* 0x0000000400057305 */ /* 0x000e24000021f000 */
[----:B0-----:R0:W-:Y:S01]  /*c2e0*/  STG.E desc[UR36][R2.64], R5 ;  /* 0x0000000502007986 */ /* 0x0011e2000c101924 */
[----:B------:R-:W-:Y:S05]  /*c2f0*/  BRA `(.L_x_264) ;  /* 0x00000004002c7947 */ /* 0x000fea0003800000 */
.L_x_271:
        /* <DEDUP_REMOVED lines=10> */
.L_x_284:
[----:B------:R-:W-:Y:S01]  /*c3a0*/  FMUL.FTZ R4, R4, 1 ;  /* 0x3f80000004047820 */ /* 0x000fe20000410000 */
[----:B------:R-:W-:-:S05]  /*c3b0*/  CS2R R6, SRZ ;  /* 0x0000000000067805 */ /* 0x000fca000001ff00 */
[----:B------:R-:W0:Y:S02]  /*c3c0*/  F2F.F64.F32 R4, R4 ;  /* 0x0000000400047310 */ /* 0x000e240000201800 */
[----:B0-----:R4:W-:Y:S01]  /*c3d0*/  STG.E.128 desc[UR36][R2.64], R4 ;  /* 0x0000000402007986 */ /* 0x0019e2000c101d24 */
[----:B------:R-:W-:Y:S05]  /*c3e0*/  BRA `(.L_x_264) ;  /* 0x0000000000f07947 */ /* 0x000fea0003800000 */
.L_x_283:
[----:B------:R-:W-:-:S09]  /*c3f0*/  UISETP.NE.AND UP0, UPT, UR4, 0xf, UPT ;  /* 0x0000000f0400788c */ /* 0x000fd2000bf05270 */
[----:B------:R-:W-:Y:S05]  /*c400*/  BRA.U !UP0, `(.L_x_285) ;  /* 0x0000000108e07547 */ /* 0x000fea000b800000 */
[----:B------:R-:W-:-:S09]  /*c410*/  UISETP.NE.AND UP0, UPT, UR4, 0x17, UPT ;  /* 0x000000170400788c */ /* 0x000fd2000bf05270 */
[----:B------:R-:W-:Y:S05]  /*c420*/  BRA.U !UP0, `(.L_x_286) ;  /* 0x00000001088c7547 */ /* 0x000fea000b800000 */
[----:B------:R-:W-:-:S09]  /*c430*/  UISETP.NE.AND UP0, UPT, UR4, 0x18, UPT ;  /* 0x000000180400788c */ /* 0x000fd2000bf05270 */
[----:B------:R-:W-:Y:S05]  /*c440*/  BRA.U !UP0, `(.L_x_287) ;  /* 0x0000000108447547 */ /* 0x000fea000b800000 */
.L_x_263:
        /* <DEDUP_REMOVED lines=16> */
.L_x_288:
[----:B------:R-:W-:Y:S05]  /*c550*/  BRA `(.L_x_264) ;  /* 0x0000000000947947 */ /* 0x000fea0003800000 */
.L_x_287:
        /* <DEDUP_REMOVED lines=12> */
.L_x_290:
[----:B------:R-:W-:Y:S05]  /*c620*/  BSYNC.RECONVERGENT B0 ;  /* 0x0000000000007941 */ /* 0x000fea0003800200 */
.L_x_289:
[----:B------:R-:W-:-:S05]  /*c630*/  LOP3.LUT R5, R0, 0x80, R7, 0xf8, !PT ;  /* 0x0000008000057812 */ /* 0x000fca00078ef807 */
[----:B------:R1:W-:Y:S01]  /*c640*/  STG.E.U8 desc[UR36][R2.64], R5 ;  /* 0x0000000502007986 */ /* 0x0003e2000c101124 */
[----:B------:R-:W-:Y:S05]  /*c650*/  BRA `(.L_x_264) ;  /* 0x0000000000547947 */ /* 0x000fea0003800000 */
.L_x_286:
        /* <DEDUP_REMOVED lines=11> */
.L_x_292:
[----:B------:R-:W-:Y:S01]  /*c710*/  IMAD.MOV.U32 R0, RZ, RZ, 0x7f ;  /* 0x0000007fff007424 */ /* 0x000fe200078e00ff */
[----:B------:R-:W-:-:S04]  /*c720*/  ISETP.GT.U32.AND P0, PT, R6, 0x7f800000, PT ;  /* 0x7f8000000600780c */ /* 0x000fc80003f04070 */
[----:B------:R-:W-:-:S09]  /*c730*/  SEL R0, R0, 0x7c, P0 ;  /* 0x0000007c00007807 */ /* 0x000fd20000000000 */
.L_x_293:
[----:B------:R-:W-:Y:S05]  /*c740*/  BSYNC.RECONVERGENT B0 ;  /* 0x0000000000007941 */ /* 0x000fea0003800200 */
.L_x_291:
[----:B------:R-:W-:-:S04]  /*c750*/  SHF.R.U32.HI R5, RZ, 0x18, R4 ;  /* 0x00000018ff057819 */ /* 0x000fc80000011604 */
[----:B------:R-:W-:-:S05]  /*c760*/  LOP3.LUT R5, R0, 0x80, R5, 0xf8, !PT ;  /* 0x0000008000057812 */ /* 0x000fca00078ef805 */
[----:B------:R0:W-:Y:S01]  /*c770*/  STG.E.U8 desc[UR36][R2.64], R5 ;  /* 0x0000000502007986 */ /* 0x0001e2000c101124 */
[----:B------:R-:W-:Y:S05]  /*c780*/  BRA `(.L_x_264) ;  /* 0x0000000000087947 */ /* 0x000fea0003800000 */
.L_x_285:
[----:B------:R-:W-:-:S05]  /*c790*/  F2FP.BF16.F32.PACK_AB R4, RZ, R4 ;  /* 0x00000004ff04723e */ /* 0x000fca00000010ff */
[----:B------:R2:W-:Y:S02]  /*c7a0*/  STG.E.U16 desc[UR36][R2.64], R4 ;  /* 0x0000000402007986 */ /* 0x0005e4000c101524 */
.L_x_264:
[----:B------:R-:W-:-:S07]  /*c7b0*/  IADD3 R17, PT, PT, R17, 0x80, RZ ;  /* 0x0000008011117810 */ /* 0x000fce0007ffe0ff */
.L_x_198:
[----:B------:R-:W-:Y:S05]  /*c7c0*/  BSYNC.RECONVERGENT B6 ;  /* 0x0000000000067941 */ /* 0x000fea0003800200 */
.L_x_197:
[----:B------:R-:W5:Y:S02]  /*c7d0*/  LDCU UR4, c[0x0][0x380] ;  /* 0x00007000ff0477ac */ /* 0x000f640008000800 */
[----:B-----5:R-:W-:-:S13]  /*c7e0*/  ISETP.GE.AND P0, PT, R17, UR4, PT ;  /* 0x0000000411007c0c */ /* 0x020fda000bf06270 */
[----:B------:R-:W-:Y:S05]  /*c7f0*/  @P0 EXIT ;  /* 0x000000000000094d */ /* 0x000fea0003800000 */
[----:B------:R-:W5:Y:S01]  /*c800*/  LDCU UR4, c[0x0][0x388] ;  /* 0x00007100ff0477ac */ /* 0x000f620008000800 */
[----:B0-----:R-:W-:Y:S02]  /*c810*/  HFMA2 R0, -RZ, RZ, 0, 0 ;  /* 0x00000000ff007431 */ /* 0x001fe400000001ff */
[----:B------:R-:W-:Y:S02]  /*c820*/  IMAD.MOV.U32 R18, RZ, RZ, RZ ;  /* 0x000000ffff127224 */ /* 0x000fe400078e00ff */
[----:B------:R-:W-:Y:S01]  /*c830*/  IMAD.MOV.U32 R16, RZ, RZ, RZ ;  /* 0x000000ffff107224 */ /* 0x000fe200078e00ff */
[----:B-----5:R-:W-:-:S09]  /*c840*/  UISETP.NE.AND UP0, UPT, UR4, URZ, UPT ;  /* 0x000000ff0400728c */ /* 0x020fd2000bf05270 */
[----:B------:R-:W-:Y:S05]  /*c850*/  BRA.U !UP0, `(.L_x_294) ;  /* 0x0000001508707547 */ /* 0x000fea000b800000 */
[----:B------:R-:W1:Y:S01]  /*c860*/  LDCU.64 UR4, c[0x0][0x390] ;  /* 0x00007200ff0477ac */ /* 0x000e620008000a00 */
[----:B------:R-:W-:Y:S01]  /*c870*/  MOV R16, RZ ;  /* 0x000000ff00107202 */ /* 0x000fe20000000f00 */
[----:B------:R-:W0:Y:S01]  /*c880*/  LDCU UR6, c[0x0][0x38c] ;  /* 0x00007180ff0677ac */ /* 0x000e220008000800 */
[----:B------:R-:W5:Y:S01]  /*c890*/  LDCU.64 UR8, c[0x0][0x4b8] ;  /* 0x00009700ff0877ac */ /* 0x000f620008000a00 */
[----:B------:R-:W-:Y:S02]  /*c8a0*/  UISETP.NE.AND UP0, UPT, UR44, URZ, UPT ;  /* 0x000000ff2c00728c */ /* 0x000fe4000bf05270 */
[----:B-1234-:R-:W-:Y:S01]  /*c8b0*/  IMAD.HI.U32 R2, R17, UR4, R16 ;  /* 0x0000000411027c27 */ /* 0x01efe2000f8e0010 */
[----:B------:R-:W1:Y:S04]  /*c8c0*/  LDCU UR4, c[0x0][0x4c0] ;  /* 0x00009800ff0477ac */ /* 0x000e680008000800 */
[----:B------:R-:W-:-:S05]  /*c8d0*/  SHF.R.U32.HI R3, RZ, UR5, R2 ;  /* 0x00000005ff037c19 */ /* 0x000fca0008011602 */
[----:B------:R-:W-:-:S04]  /*c8e0*/  IMAD.MOV R0, RZ, RZ, -R3 ;  /* 0x000000ffff007224 */ /* 0x000fc800078e0a03 */
[----:B0-----:R-:W-:-:S04]  /*c8f0*/  IMAD R17, R0, UR6, R17 ;  /* 0x0000000600117c24 */ /* 0x001fc8000f8e0211 */
[C---:B-----5:R-:W-:Y:S02]  /*c900*/  IMAD R16, R17.reuse, UR8, RZ ;  /* 0x0000000811107c24 */ /* 0x060fe4000f8e02ff */
[C---:B------:R-:W-:Y:S02]  /*c910*/  IMAD R0, R17.reuse, UR9, RZ ;  /* 0x0000000911007c24 */ /* 0x040fe4000f8e02ff */
[----:B-1----:R-:W-:Y:S01]  /*c920*/  IMAD R18, R17, UR4, RZ ;  /* 0x0000000411127c24 */ /* 0x002fe2000f8e02ff */
        /* <DEDUP_REMOVED lines=335> */
.L_x_294:
[----:B------:R-:W1:Y:S01]  /*de20*/  LDCU.64 UR8, c[0x0][0x5f0] ;  /* 0x0000be00ff0877ac */ /* 0x000e620008000a00 */
[----:B------:R-:W-:Y:S01]  /*de30*/  BSSY.RECONVERGENT B6, `(.L_x_295) ;  /* 0x00000e8000067945 */ /* 0x000fe20003800200 */
[----:B------:R-:W0:Y:S01]  /*de40*/  LDCU.64 UR6, c[0x0][0x5e8] ;  /* 0x0000bd00ff0677ac */ /* 0x000e220008000a00 */
[----:B------:R-:W-:-:S04]  /*de50*/  UPRMT UR4, UR39, 0x7772, URZ ;  /* 0x0000777227047896 */ /* 0x000fc800080000ff */
[----:B------:R-:W-:Y:S01]  /*de60*/  UISETP.GT.AND UP0, UPT, UR4, 0x9, UPT ;  /* 0x000000090400788c */ /* 0x000fe2000bf04270 */
[----:B-1234-:R-:W-:Y:S02]  /*de70*/  IADD3 R2, P1, PT, R0, UR8, RZ ;  /* 0x0000000800027c10 */ /* 0x01efe4000ff3e0ff */
[----:B0-----:R-:W-:-:S03]  /*de80*/  IADD3 R16, P0, PT, R16, UR6, RZ ;  /* 0x0000000610107c10 */ /* 0x001fc6000ff1e0ff */
[----:B------:R-:W-:Y:S01]  /*de90*/  IMAD.X R3, RZ, RZ, UR9, P1 ;  /* 0x00000009ff037e24 */ /* 0x000fe200088e06ff */
[----:B------:R-:W-:Y:S02]  /*dea0*/  IADD3.X R17, PT, PT, RZ, UR7, RZ, P0, !PT ;  /* 0x00000007ff117c10 */ /* 0x000fe400087fe4ff */
[----:B------:R-:W-:Y:S07]  /*deb0*/  BRA.U UP0, `(.L_x_296) ;  /* 0x0000000100f87547 */ /* 0x000fee000b800000 */
        /* <DEDUP_REMOVED lines=11> */
.L_x_299:
[----:B------:R-:W2:Y:S02]  /*df70*/  LDG.E.U8 R2, desc[UR36][R2.64] ;  /* 0x0000002402027981 */ /* 0x000ea4000c1e1100 */
[----:B--2---:R-:W-:Y:S01]  /*df80*/  I2FP.F32.U32 R19, R2 ;  /* 0x0000000200137245 */ /* 0x004fe20000201000 */
[----:B------:R-:W-:Y:S06]  /*df90*/  BRA `(.L_x_301) ;  /* 0x0000000c00447947 */ /* 0x000fec0003800000 */
.L_x_298:
[----:B------:R-:W-:-:S09]  /*dfa0*/  UISETP.NE.AND UP0, UPT, UR4, 0x2, UPT ;  /* 0x000000020400788c */ /* 0x000fd2000bf05270 */
[----:B------:R-:W-:Y:S05]  /*dfb0*/  BRA.U !UP0, `(.L_x_302) ;  /* 0x0000000108287547 */ /* 0x000fea000b800000 */
[----:B------:R-:W-:-:S09]  /*dfc0*/  UISETP.NE.AND UP0, UPT, UR4, 0x3, UPT ;  /* 0x000000030400788c */ /* 0x000fd2000bf05270 */
[----:B------:R-:W-:Y:S05]  /*dfd0*/  BRA.U !UP0, `(.L_x_303) ;  /* 0x0000000108147547 */ /* 0x000fea000b800000 */
[----:B------:R-:W-:-:S09]  /*dfe0*/  UISETP.NE.AND UP0, UPT, UR4, 0x4, UPT ;  /* 0x000000040400788c */ /* 0x000fd2000bf05270 */
[----:B------:R-:W-:Y:S05]  /*dff0*/  BRA.U UP0, `(.L_x_300) ;  /* 0x0000000900d07547 */ /* 0x000fea000b800000 */
[----:B------:R-:W2:Y:S02]  /*e000*/  LDG.E.64 R2, desc[UR36][R2.64] ;  /* 0x0000002402027981 */ /* 0x000ea4000c1e1b00 */
[----:B--2---:R4:W0:Y:S02]  /*e010*/  I2F.S64 R19, R2 ;  /* 0x0000000200137312 */ /* 0x0048240000301400 */
[----:B0---4-:R-:W-:Y:S05]  /*e020*/  BRA `(.L_x_301) ;  /* 0x0000000c00207947 */ /* 0x011fea0003800000 */
.L_x_303:
[----:B------:R-:W2:Y:S02]  /*e030*/  LDG.E R2, desc[UR36][R2.64] ;  /* 0x0000002402027981 */ /* 0x000ea4000c1e1900 */
[----:B--2---:R-:W-:Y:S01]  /*e040*/  I2FP.F32.S32 R19, R2 ;  /* 0x0000000200137245 */ /* 0x004fe20000201400 */
[----:B------:R-:W-:Y:S06]  /*e050*/  BRA `(.L_x_301) ;  /* 0x0000000c00147947 */ /* 0x000fec0003800000 */
.L_x_302:
[----:B------:R-:W2:Y:S02]  /*e060*/  LDG.E.U16 R2, desc[UR36][R2.64] ;  /* 0x0000002402027981 */ /* 0x000ea4000c1e1500 */
[----:B--2---:R4:W0:Y:S01]  /*e070*/  I2F.S16 R19, R2 ;  /* 0x0000000200137306 */ /* 0x0048220000101400 */
[----:B------:R-:W-:Y:S05]  /*e080*/  BRA `(.L_x_301) ;  /* 0x0000000c00087947 */ /* 0x000fea0003800000 */
.L_x_297:
        /* <DEDUP_REMOVED lines=8> */
.L_x_305:
[----:B------:R-:W2:Y:S02]  /*e110*/  LDG.E.U16 R2, desc[UR36][R2.64] ;  /* 0x0000002402027981 */ /* 0x000ea4000c1e1500 */
[----:B--2---:R-:W-:Y:S01]  /*e120*/  HADD2.F32 R19, -RZ, R2.H0_H0 ;  /* 0x20000002ff137230 */ /* 0x004fe20000004100 */
[----:B------:R-:W-:Y:S06]  /*e130*/  BRA `(.L_x_301) ;  /* 0x0000000800dc7947 */ /* 0x000fec0003800000 */
.L_x_304:
        /* <DEDUP_REMOVED lines=8> */
.L_x_307:
[----:B------:R-:W2:Y:S02]  /*e1c0*/  LDG.E.U16 R2, desc[UR36][R2.64] ;  /* 0x0000002402027981 */ /* 0x000ea4000c1e1500 */
[----:B--2---:R-:W-:Y:S01]  /*e1d0*/  HADD2.F32 R19, -RZ, R2.H0_H0 ;  /* 0x20000002ff137230 */ /* 0x004fe20000004100 */
[----:B------:R-:W-:Y:S06]  /*e1e0*/  BRA `(.L_x_301) ;  /* 0x0000000800b07947 */ /* 0x000fec0003800000 */
.L_x_306:
        /* <DEDUP_REMOVED lines=11> */
.L_x_296:
        /* <DEDUP_REMOVED lines=12> */
.L_x_310:
        /* <DEDUP_REMOVED lines=11> */
.L_x_309:
        /* <DEDUP_REMOVED lines=14> */
[----:B------:R-:W-:Y:S02]  /*e4f0*/  VIADD R5, R4, 0xfffffffc ;  /* 0xfffffffc04057836 */ /* 0x000fe40000000000 */
[----:B------:R-:W-:-:S03]  /*e500*/  VIADD R4, R0, 0x1000000 ;  /* 0x0100000000047836 */ /* 0x000fc60000000000 */
[----:B------:R-:W-:Y:S02]  /*e510*/  SHF.L.U32 R6, R0, R5, RZ ;  /* 0x0000000500067219 */ /* 0x000fe400000006ff */
[----:B------:R-:W-:Y:S02]  /*e520*/  SHF.L.U32 R5, R5, 0x17, RZ ;  /* 0x0000001705057819 */ /* 0x000fe400000006ff */
[----:B------:R-:W-:Y:S02]  /*e530*/  SHF.R.S32.HI R4, RZ, 0x8, R4 ;  /* 0x00000008ff047819 */ /* 0x000fe40000011404 */
[----:B------:R-:W-:-:S04]  /*e540*/  LEA.HI R5, R6, -R5, RZ, 0x1c ;  /* 0x8000000506057211 */ /* 0x000fc800078fe0ff */
[----:B------:R-:W-:-:S04]  /*e550*/  IADD3 R5, PT, PT, R5, 0x3c000000, RZ ;  /* 0x3c00000005057810 */ /* 0x000fc80007ffe0ff */
[----:B------:R-:W-:-:S04]  /*e560*/  LOP3.LUT R4, R5, 0x7f800000, R4, 0xf8, !PT ;  /* 0x7f80000005047812 */ /* 0x000fc800078ef804 */
[----:B------:R-:W-:-:S04]  /*e570*/  SEL R4, R4, RZ, P0 ;  /* 0x000000ff04047207 */ /* 0x000fc80000000000 */
[----:B------:R-:W-:Y:S01]  /*e580*/  LOP3.LUT R19, R4, 0x80000000, R19, 0xf8, !PT ;  /* 0x8000000004137812 */ /* 0x000fe200078ef813 */
[----:B------:R-:W-:Y:S06]  /*e590*/  BRA `(.L_x_301) ;  /* 0x0000000400c47947 */ /* 0x000fec0003800000 */
.L_x_312:
        /* <DEDUP_REMOVED lines=12> */
.L_x_311:
[----:B------:R-:W2:Y:S02]  /*e660*/  LDG.E.U16 R2, desc[UR36][R2.64] ;  /* 0x0000002402027981 */ /* 0x000ea4000c1e1500 */
[----:B--2---:R-:W-:Y:S01]  /*e670*/  IMAD.U32 R19, R2, 0x10000, RZ ;  /* 0x0001000002137824 */ /* 0x004fe200078e00ff */
[----:B------:R-:W-:Y:S06]  /*e680*/  BRA `(.L_x_301) ;  /* 0x0000000400887947 */ /* 0x000fec0003800000 */
.L_x_308:
        /* <DEDUP_REMOVED lines=11> */
.L_x_315:
        /* <DEDUP_REMOVED lines=20> */
.L_x_317:
[----:B------:R-:W-:Y:S05]  /*e880*/  BSYNC.RECONVERGENT B0 ;  /* 0x0000000000007941 */ /* 0x000fea0003800200 */
.L_x_316:
[----:B------:R-:W-:Y:S02]  /*e890*/  SHF.L.U32 R0, R0, 0x14, RZ ;  /* 0x0000001400007819 */ /* 0x000fe400000006ff */
[----:B------:R-:W-:-:S04]  /*e8a0*/  LEA R2, R2, 0x3b800000, 0x17 ;  /* 0x3b80000002027811 */ /* 0x000fc800078eb8ff */
[----:B------:R-:W-:Y:S01]  /*e8b0*/  LOP3.LUT R19, R2, R0, R19, 0xfe, !PT ;  /* 0x0000000002137212 */ /* 0x000fe200078efe13 */
[----:B------:R-:W-:Y:S06]  /*e8c0*/  BRA `(.L_x_301) ;  /* 0x0000000000f87947 */ /* 0x000fec0003800000 */
.L_x_314:
        /* <DEDUP_REMOVED lines=20> */
.L_x_319:
[----:B------:R-:W-:Y:S05]  /*ea10*/  BSYNC.RECONVERGENT B0 ;  /* 0x0000000000007941 */ /* 0x000fea0003800200 */
.L_x_318:
[----:B------:R-:W-:Y:S01]  /*ea20*/  IMAD.SHL.U32 R0, R0, 0x200000, RZ ;  /* 0x0020000000007824 */ /* 0x000fe200078e00ff */
[----:B------:R-:W-:-:S04]  /*ea30*/  LEA R2, R2, 0x37800000, 0x17 ;  /* 0x3780000002027811 */ /* 0x000fc800078eb8ff */
[----:B------:R-:W-:Y:S01]  /*ea40*/  LOP3.LUT R19, R2, R0, R19, 0xfe, !PT ;  /* 0x0000000002137212 */ /* 0x000fe200078efe13 */
[----:B------:R-:W-:Y:S06]  /*ea50*/  BRA `(.L_x_301) ;  /* 0x0000000000947947 */ /* 0x000fec0003800000 */
.L_x_313:
        /* <DEDUP_REMOVED lines=14> */
.L_x_300:
        /* <DEDUP_REMOVED lines=16> */
.L_x_322:
[----:B------:R-:W-:Y:S01]  /*ec40*/  MOV R19, RZ ;  /* 0x000000ff00137202 */ /* 0x000fe20000000f00 */
[----:B------:R-:W-:Y:S06]  /*ec50*/  BRA `(.L_x_301) ;  /* 0x0000000000147947 */ /* 0x000fec0003800000 */
.L_x_321:
[----:B------:R-:W2:Y:S02]  /*ec60*/  LDG.E.64 R2, desc[UR36][R2.64] ;  /* 0x0000002402027981 */ /* 0x000ea4000c1e1b00 */
[----:B--2---:R0:W1:Y:S02]  /*ec70*/  I2F.U64 R19, R2 ;  /* 0x0000000200137312 */ /* 0x0040640000301000 */
[----:B01----:R-:W-:Y:S05]  /*ec80*/  BRA `(.L_x_301) ;  /* 0x0000000000087947 */ /* 0x003fea0003800000 */
.L_x_320:
[----:B------:R-:W2:Y:S02]  /*ec90*/  LDG.E R2, desc[UR36][R2.64] ;  /* 0x0000002402027981 */ /* 0x000ea4000c1e1900 */
[----:B--2---:R-:W-:-:S07]  /*eca0*/  I2FP.F32.U32 R19, R2 ;  /* 0x0000000200137245 */ /* 0x004fce0000201000 */
.L_x_301:
[----:B------:R-:W-:Y:S05]  /*ecb0*/  BSYNC.RECONVERGENT B6 ;  /* 0x0000000000067941 */ /* 0x000fea0003800200 */
.L_x_295:
        /* <DEDUP_REMOVED lines=18> */
.L_x_327:
[----:B------:R-:W2:Y:S02]  /*ede0*/  LDG.E.U8 R2, desc[UR36][R2.64] ;  /* 0x0000002402027981 */ /* 0x000ea4000c1e1100 */
[----:B--2---:R-:W-:Y:S01]  /*edf0*/  I2FP.F32.U32 R7, R2 ;  /* 0x0000000200077245 */ /* 0x004fe20000201000 */
[----:B------:R-:W-:Y:S06]  /*ee00*/  BRA `(.L_x_329) ;  /* 0x0000000c00447947 */ /* 0x000fec0003800000 */
.L_x_326:
[----:B------:R-:W-:-:S09]  /*ee10*/  UISETP.NE.AND UP0, UPT, UR4, 0x2, UPT ;  /* 0x000000020400788c */ /* 0x000fd2000bf05270 */
[----:B------:R-:W-:Y:S05]  /*ee20*/  BRA.U !UP0, `(.L_x_330) ;  /* 0x0000000108287547 */ /* 0x000fea000b800000 */
[----:B------:R-:W-:-:S09]  /*ee30*/  UISETP.NE.AND UP0, UPT, UR4, 0x3, UPT ;  /* 0x000000030400788c */ /* 0x000fd2000bf05270 */
[----:B------:R-:W-:Y:S05]  /*ee40*/  BRA.U !UP0, `(.L_x_331) ;  /* 0x0000000108147547 */ /* 0x000fea000b800000 */
[----:B------:R-:W-:-:S09]  /*ee50*/  UISETP.NE.AND UP0, UPT, UR4, 0x4, UPT ;  /* 0x000000040400788c */ /* 0x000fd2000bf05270 */
[----:B------:R-:W-:Y:S05]  /*ee60*/  BRA.U UP0, `(.L_x_328) ;  /* 0x0000000900d07547 */ /* 0x000fea000b800000 */
[----:B------:R-:W2:Y:S02]  /*ee70*/  LDG.E.64 R2, desc[UR36][R2.64] ;  /* 0x0000002402027981 */ /* 0x000ea4000c1e1b00 */
[----:B--2---:R2:W4:Y:S02]  /*ee80*/  I2F.S64 R7, R2 ;  /* 0x0000000200077312 */ /* 0x0045240000301400 */
[----:B--2-4-:R-:W-:Y:S05]  /*ee90*/  BRA `(.L_x_329) ;  /* 0x0000000c00207947 */ /* 0x014fea0003800000 */
.L_x_331:
[----:B------:R-:W2:Y:S02]  /*eea0*/  LDG.E R2, desc[UR36][R2.64] ;  /* 0x0000002402027981 */ /* 0x000ea4000c1e1900 */
[----:B--2---:R-:W-:Y:S01]  /*eeb0*/  I2FP.F32.S32 R7, R2 ;  /* 0x0000000200077245 */ /* 0x004fe20000201400 */
[----:B------:R-:W-:Y:S06]  /*eec0*/  BRA `(.L_x_329) ;  /* 0x0000000c00147947 */ /* 0x000fec0003800000 */
.L_x_330:
[----:B------:R-:W2:Y:S02]  /*eed0*/  LDG.E.U16 R2, desc[UR36][R2.64] ;  /* 0x0000002402027981 */ /* 0x000ea4000c1e1500 */
[----:B--2---:R2:W4:Y:S01]  /*eee0*/  I2F.S16 R7, R2 ;  /* 0x0000000200077306 */ /* 0x0045220000101400 */
[----:B------:R-:W-:Y:S05]  /*eef0*/  BRA `(.L_x_329) ;  /* 0x0000000c00087947 */ /* 0x000fea0003800000 */
.L_x_325:
        /* <DEDUP_REMOVED lines=8> */
.L_x_333:
[----:B------:R-:W2:Y:S02]  /*ef80*/  LDG.E.U16 R2, desc[UR36][R2.64] ;  /* 0x0000002402027981 */ /* 0x000ea4000c1e1500 */
[----:B--2---:R-:W-:Y:S01]  /*ef90*/  HADD2.F32 R7, -RZ, R2.H0_H0 ;  /* 0x20000002ff077230 */ /* 0x004fe20000004100 */
[----:B------:R-:W-:Y:S06]  /*efa0*/  BRA `(.L_x_329) ;  /* 0x0000000800dc7947 */ /* 0x000fec0003800000 */
.L_x_332:
        /* <DEDUP_REMOVED lines=8> */
.L_x_335:
[----:B------:R-:W2:Y:S02]  /*f030*/  LDG.E.U16 R2, desc[UR36][R2.64] ;  /* 0x0000002402027981 */ /* 0x000ea4000c1e1500 */
[----:B--2---:R-:W-:Y:S01]  /*f040*/  HADD2.F32 R7, -RZ, R2.H0_H0 ;  /* 0x20000002ff077230 */ /* 0x004fe20000004100 */
[----:B------:R-:W-:Y:S06]  /*f050*/  BRA `(.L_x_329) ;  /* 0x0000000800b07947 */ /* 0x000fec0003800000 */
.L_x_334:
        /* <DEDUP_REMOVED lines=11> */
.L_x_324:
        /* <DEDUP_REMOVED lines=12> */
.L_x_338:
        /* <DEDUP_REMOVED lines=11> */
.L_x_337:
        /* <DEDUP_REMOVED lines=25> */
.L_x_340:
        /* <DEDUP_REMOVED lines=12> */
.L_x_339:
[----:B------:R-:W2:Y:S02]  /*f4d0*/  LDG.E.U16 R2, desc[UR36][R2.64] ;  /* 0x0000002402027981 */ /* 0x000ea4000c1e1500 */
[----:B--2---:R-:W-:Y:S01]  /*f4e0*/  IMAD.U32 R7, R2, 0x10000, RZ ;  /* 0x0001000002077824 */ /* 0x004fe200078e00ff */
[----:B------:R-:W-:Y:S06]  /*f4f0*/  BRA `(.L_x_329) ;  /* 0x0000000400887947 */ /* 0x000fec0003800000 */
.L_x_336:
        /* <DEDUP_REMOVED lines=11> */
.L_x_343:
        /* <DEDUP_REMOVED lines=20> */
.L_x_345:
[----:B------:R-:W-:Y:S05]  /*f6f0*/  BSYNC.RECONVERGENT B0 ;  /* 0x0000000000007941 */ /* 0x000fea0003800200 */
.L_x_344:
[----:B------:R-:W-:Y:S02]  /*f700*/  SHF.L.U32 R0, R0, 0x14, RZ ;  /* 0x0000001400007819 */ /* 0x000fe400000006ff */
[----:B------:R-:W-:-:S04]  /*f710*/  LEA R2, R2, 0x3b800000, 0x17 ;  /* 0x3b80000002027811 */ /* 0x000fc800078eb8ff */
[----:B------:R-:W-:Y:S01]  /*f720*/  LOP3.LUT R7, R2, R0, R7, 0xfe, !PT ;  /* 0x0000000002077212 */ /* 0x000fe200078efe07 */
[----:B------:R-:W-:Y:S06]  /*f730*/  BRA `(.L_x_329) ;  /* 0x0000000000f87947 */ /* 0x000fec0003800000 */
.L_x_342:
        /* <DEDUP_REMOVED lines=20> */
.L_x_347:
[----:B------:R-:W-:Y:S05]  /*f880*/  BSYNC.RECONVERGENT B0 ;  /* 0x0000000000007941 */ /* 0x000fea0003800200 */
.L_x_346:
[----:B------:R-:W-:Y:S01]  /*f890*/  IMAD.SHL.U32 R0, R0, 0x200000, RZ ;  /* 0x0020000000007824 */ /* 0x000fe200078e00ff */
[----:B------:R-:W-:-:S04]  /*f8a0*/  LEA R2, R2, 0x37800000, 0x17 ;  /* 0x3780000002027811 */ /* 0x000fc800078eb8ff */
[----:B------:R-:W-:Y:S01]  /*f8b0*/  LOP3.LUT R7, R2, R0, R7, 0xfe, !PT ;  /* 0x0000000002077212 */ /* 0x000fe200078efe07 */
[----:B------:R-:W-:Y:S06]  /*f8c0*/  BRA `(.L_x_329) ;  /* 0x0000000000947947 */ /* 0x000fec0003800000 */
.L_x_341:
        /* <DEDUP_REMOVED lines=14> */
.L_x_328:
        /* <DEDUP_REMOVED lines=16> */
.L_x_350:
[----:B------:R-:W-:Y:S01]  /*fab0*/  MOV R7, RZ ;  /* 0x000000ff00077202 */ /* 0x000fe20000000f00 */
[----:B------:R-:W-:Y:S06]  /*fac0*/  BRA `(.L_x_329) ;  /* 0x0000000000147947 */ /* 0x000fec0003800000 */
.L_x_349:
[----:B------:R-:W2:Y:S02]  /*fad0*/  LDG.E.64 R2, desc[UR36][R2.64] ;  /* 0x0000002402027981 */ /* 0x000ea4000c1e1b00 */
[----:B--2---:R0:W1:Y:S02]  /*fae0*/  I2F.U64 R7, R2 ;  /* 0x0000000200077312 */ /* 0x0040640000301000 */
[----:B01----:R-:W-:Y:S05]  /*faf0*/  BRA `(.L_x_329) ;  /* 0x0000000000087947 */ /* 0x003fea0003800000 */
.L_x_348:
[----:B------:R-:W2:Y:S02]  /*fb00*/  LDG.E R2, desc[UR36][R2.64] ;  /* 0x0000002402027981 */ /* 0x000ea4000c1e1900 */
[----:B--2---:R-:W-:-:S07]  /*fb10*/  I2FP.F32.U32 R7, R2 ;  /* 0x0000000200077245 */ /* 0x004fce0000201000 */
.L_x_329:
[----:B------:R-:W-:Y:S05]  /*fb20*/  BSYNC.RECONVERGENT B6 ;  /* 0x0000000000067941 */ /* 0x000fea0003800200 */
.L_x_323:
[----:B------:R-:W-:-:S09]  /*fb30*/  UISETP.NE.AND UP0, UPT, UR43, URZ, UPT ;  /* 0x000000ff2b00728c */ /* 0x000fd2000bf05270 */
[----:B------:R-:W-:Y:S05]  /*fb40*/  BRA.U !UP0, `(.L_x_351) ;  /* 0x0000000108207547 */ /* 0x000fea000b800000 */
[----:B------:R-:W-:Y:S01]  /*fb50*/  BSSY.RECONVERGENT B1, `(.L_x_352) ;  /* 0x0000005000017945 */ /* 0x000fe20003800200 */
[----:B---3-5:R-:W-:Y:S01]  /*fb60*/  IMAD.MOV.U32 R5, RZ, RZ, R19 ;  /* 0x000000ffff057224 */ /* 0x028fe200078e0013 */
[----:B-1--4-:R-:W-:Y:S02]  /*fb70*/  MOV R4, R7 ;  /* 0x0000000700047202 */ /* 0x012fe40000000f00 */
[----:B------:R-:W-:-:S07]  /*fb80*/  MOV R8, 0xfba0 ;  /* 0x0000fba000087802 */ /* 0x000fce0000000f00 */
[----:B0-2---:R-:W-:Y:S05]  /*fb90*/  CALL.REL.NOINC `($_ZN2at6native18elementwise_kernelILi128ELi4EZNS0_15gpu_kernel_implIN48_GLOBAL__N__08322988_15_IGammaKernel_cu_cb51a28d10CalcIgammaIfEEEEvRNS_18TensorIteratorBaseERKT_EUliE_EEviT1_$_ZN46_INTERNAL_08322988_15_IGammaKernel_cu_cb51a28d48_GLOBAL__N__08322988_15_IGammaKernel_cu_cb51a28d12calc_igammacIfEET_S2_S2_) ;  /* 0x0000014000e47944 */ /* 0x005fea0003c00000 */
[----:B------:R-:W-:Y:S05]  /*fba0*/  BSYNC.RECONVERGENT B1 ;  /* 0x0000000000017941 */ /* 0x000fea0003800200 */
.L_x_352:
[----:B------:R-:W-:Y:S01]  /*fbb0*/  IMAD.MOV.U32 R2, RZ, RZ, R4 ;  /* 0x000000ffff027224 */ /* 0x000fe200078e0004 */
[----:B------:R-:W-:Y:S06]  /*fbc0*/  BRA `(.L_x_353) ;  /* 0x0000000000187947 */ /* 0x000fec0003800000 */
.L_x_351:
[----:B------:R-:W-:Y:S01]  /*fbd0*/  BSSY.RECONVERGENT B5, `(.L_x_354) ;  /* 0x0000004000057945 */ /* 0x000fe20003800200 */
[----:B---3-5:R-:W-:Y:S02]  /*fbe0*/  MOV R8, R19 ;  /* 0x0000001300087202 */ /* 0x028fe40000000f00 */
[----:B------:R-:W-:-:S07]  /*fbf0*/  MOV R6, 0xfc10 ;  /* 0x0000fc1000067802 */ /* 0x000fce0000000f00 */
[----:B012-4-:R-:W-:Y:S05]  /*fc00*/  CALL.REL.NOINC `($_ZN2at6native18elementwise_kernelILi128ELi4EZNS0_15gpu_kernel_implIN48_GLOBAL__N__08322988_15_IGammaKernel_cu_cb51a28d10CalcIgammaIfEEEEvRNS_18TensorIteratorBaseERKT_EUliE_EEviT1_$_ZN46_INTERNAL_08322988_15_IGammaKernel_cu_cb51a28d48_GLOBAL__N__08322988_15_IGammaKernel_cu_cb51a28d11calc_igammaIfEET_S2_S2_) ;  /* 0x0000000c007c7944 */ /* 0x017fea0003c00000 */
[----:B------:R-:W-:Y:S05]  /*fc10*/  BSYNC.RECONVERGENT B5 ;  /* 0x0000000000057941 */ /* 0x000fea0003800200 */
.L_x_354:
[----:B------:R-:W-:-:S07]  /*fc20*/  IMAD.MOV.U32 R2, RZ, RZ, R4 ;  /* 0x000000ffff027224 */ /* 0x000fce00078e0004 */
.L_x_353:
[----:B------:R-:W-:-:S04]  /*fc30*/  UPRMT UR4, UR39, 0x7771, URZ ;  /* 0x0000777127047896 */ /* 0x000fc800080000ff */
[----:B------:R-:W-:-:S09]  /*fc40*/  UISETP.GT.AND UP0, UPT, UR4, 0x9, UPT ;  /* 0x000000090400788c */ /* 0x000fd2000bf04270 */
        /* <DEDUP_REMOVED lines=10> */
[----:B0-----:R-:W-:Y:S01]  /*fcf0*/  STG.E.U8 desc[UR36][R16.64], R3 ;  /* 0x0000000310007986 */ /* 0x001fe2000c101124 */
[----:B------:R-:W-:Y:S05]  /*fd00*/  EXIT ;  /* 0x000000000000794d */ /* 0x000fea0003800000 */
.L_x_358:
[----:B------:R-:W0:Y:S02]  /*fd10*/  F2I.S64.TRUNC R2, R2 ;  /* 0x0000000200027311 */ /* 0x000e24000020d900 */
[----:B0-----:R-:W-:-:S05]  /*fd20*/  MOV R5, R2 ;  /* 0x0000000200057202 */ /* 0x001fca0000000f00 */
[----:B------:R-:W-:Y:S01]  /*fd30*/  STG.E.U8 desc[UR36][R16.64], R5 ;  /* 0x0000000510007986 */ /* 0x000fe2000c101124 */
[----:B------:R-:W-:Y:S05]  /*fd40*/  EXIT ;  /* 0x000000000000794d */ /* 0x000fea0003800000 */
.L_x_357:
[----:B------:R-:W-:-:S09]  /*fd50*/  UISETP.NE.AND UP0, UPT, UR4, 0x2, UPT ;  /* 0x000000020400788c */ /* 0x000fd2000bf05270 */
[----:B------:R-:W-:Y:S05]  /*fd60*/  BRA.U !UP0, `(.L_x_360) ;  /* 0x0000000108287547 */ /* 0x000fea000b800000 */
[----:B------:R-:W-:-:S09]  /*fd70*/  UISETP.NE.AND UP0, UPT, UR4, 0x3, UPT ;  /* 0x000000030400788c */ /* 0x000fd2000bf05270 */
[----:B------:R-:W-:Y:S05]  /*fd80*/  BRA.U !UP0, `(.L_x_361) ;  /* 0x0000000108147547 */ /* 0x000fea000b800000 */
[----:B------:R-:W-:-:S09]  /*fd90*/  UISETP.NE.AND UP0, UPT, UR4, 0x4, UPT ;  /* 0x000000040400788c */ /* 0x000fd2000bf05270 */
[----:B------:R-:W-:Y:S05]  /*fda0*/  BRA.U UP0, `(.L_x_359) ;  /* 0x0000000900387547 */ /* 0x000fea000b800000 */
[----:B------:R-:W0:Y:S02]  /*fdb0*/  F2I.S64.TRUNC R2, R2 ;  /* 0x0000000200027311 */ /* 0x000e24000020d900 */
[----:B0-----:R-:W-:Y:S01]  /*fdc0*/  STG.E.64 desc[UR36][R16.64], R2 ;  /* 0x0000000210007986 */ /* 0x001fe2000c101b24 */
[----:B------:R-:W-:Y:S05]  /*fdd0*/  EXIT ;  /* 0x000000000000794d */ /* 0x000fea0003800000 */
.L_x_361:
[----:B------:R-:W0:Y:S02]  /*fde0*/  F2I.FTZ.TRUNC.NTZ R3, R2 ;  /* 0x0000000200037305 */ /* 0x000e24000021f100 */
[----:B0-----:R-:W-:Y:S01]  /*fdf0*/  STG.E desc[UR36][R16.64], R3 ;  /* 0x0000000310007986 */ /* 0x001fe2000c101924 */
[----:B------:R-:W-:Y:S05]  /*fe00*/  EXIT ;  /* 0x000000000000794d */ /* 0x000fea0003800000 */
.L_x_360:
[----:B------:R-:W0:Y:S02]  /*fe10*/  F2I.FTZ.TRUNC.NTZ R3, R2 ;  /* 0x0000000200037305 */ /* 0x000e24000021f100 */
[----:B0-----:R-:W-:Y:S01]  /*fe20*/  STG.E.U16 desc[UR36][R16.64], R3 ;  /* 0x0000000310007986 */ /* 0x001fe2000c101524 */
[----:B------:R-:W-:Y:S05]  /*fe30*/  EXIT ;  /* 0x000000000000794d */ /* 0x000fea0003800000 */
.L_x_356:
[----:B------:R-:W-:-:S09]  /*fe40*/  UISETP.GT.AND UP0, UPT, UR4, 0x6, UPT ;  /* 0x000000060400788c */ /* 0x000fd2000bf04270 */
[----:B------:R-:W-:Y:S05]  /*fe50*/  BRA.U UP0, `(.L_x_362) ;  /* 0x0000000100247547 */ /* 0x000fea000b800000 */
[----:B------:R-:W-:-:S09]  /*fe60*/  UISETP.NE.AND UP0, UPT, UR4, 0x5, UPT ;  /* 0x000000050400788c */ /* 0x000fd2000bf05270 */
[----:B------:R-:W-:Y:S05]  /*fe70*/  BRA.U !UP0, `(.L_x_363) ;  /* 0x0000000108107547 */ /* 0x000fea000b800000 */
[----:B------:R-:W-:-:S09]  /*fe80*/  UISETP.NE.AND UP0, UPT, UR4, 0x6, UPT ;  /* 0x000000060400788c */ /* 0x000fd2000bf05270 */
[----:B------:R-:W-:Y:S05]  /*fe90*/  BRA.U UP0, `(.L_x_359) ;  /* 0x0000000500fc7547 */ /* 0x000fea000b800000 */
[----:B------:R-:W-:Y:S01]  /*fea0*/  STG.E desc[UR36][R16.64], R2 ;  /* 0x0000000210007986 */ /* 0x000fe2000c101924 */
[----:B------:R-:W-:Y:S05]  /*feb0*/  EXIT ;  /* 0x000000000000794d */ /* 0x000fea0003800000 */
.L_x_363:
[----:B------:R-:W-:-:S05]  /*fec0*/  F2FP.F16.F32.PACK_AB R2, RZ, R2 ;  /* 0x00000002ff02723e */ /* 0x000fca00000000ff */
[----:B------:R-:W-:Y:S01]  /*fed0*/  STG.E.U16 desc[UR36][R16.64], R2 ;  /* 0x0000000210007986 */ /* 0x000fe2000c101524 */
[----:B------:R-:W-:Y:S05]  /*fee0*/  EXIT ;  /* 0x000000000000794d */ /* 0x000fea0003800000 */
.L_x_362:
[----:B------:R-:W-:-:S09]  /*fef0*/  UISETP.NE.AND UP0, UPT, UR4, 0x7, UPT ;  /* 0x000000070400788c */ /* 0x000fd2000bf05270 */
[----:B------:R-:W-:Y:S05]  /*ff00*/  BRA.U !UP0, `(.L_x_364) ;  /* 0x00000001082c7547 */ /* 0x000fea000b800000 */
[----:B------:R-:W-:-:S09]  /*ff10*/  UISETP.NE.AND UP0, UPT, UR4, 0x8, UPT ;  /* 0x000000080400788c */ /* 0x000fd2000bf05270 */
[----:B------:R-:W-:Y:S05]  /*ff20*/  BRA.U !UP0, `(.L_x_365) ;  /* 0x0000000108147547 */ /* 0x000fea000b800000 */
[----:B------:R-:W-:-:S09]  /*ff30*/  UISETP.NE.AND UP0, UPT, UR4, 0x9, UPT ;  /* 0x000000090400788c */ /* 0x000fd2000bf05270 */
[----:B------:R-:W-:Y:S05]  /*ff40*/  BRA.U UP0, `(.L_x_359) ;  /* 0x0000000500d07547 */ /* 0x000fea000b800000 */
[----:B------:R-:W-:-:S05]  /*ff50*/  IMAD.MOV.U32 R3, RZ, RZ, RZ ;  /* 0x000000ffff037224 */ /* 0x000fca00078e00ff */
[----:B------:R-:W-:Y:S01]  /*ff60*/  STG.E.64 desc[UR36][R16.64], R2 ;  /* 0x0000000210007986 */ /* 0x000fe2000c101b24 */
[----:B------:R-:W-:Y:S05]  /*ff70*/  EXIT ;  /* 0x000000000000794d */ /* 0x000fea0003800000 */
.L_x_365:
[----:B------:R-:W-:-:S04]  /*ff80*/  F2FP.F16.F32.PACK_AB R3, RZ, R2 ;  /* 0x00000002ff03723e */ /* 0x000fc800000000ff */
[----:B------:R-:W-:-:S05]  /*ff90*/  PRMT R3, R3, 0x5410, RZ ;  /* 0x0000541003037816 */ /* 0x000fca00000000ff */
[----:B------:R-:W-:Y:S01]  /*ffa0*/  STG.E desc[UR36][R16.64], R3 ;  /* 0x0000000310007986 */ /* 0x000fe2000c101924 */
[----:B------:R-:W-:Y:S05]  /*ffb0*/  EXIT ;  /* 0x000000000000794d */ /* 0x000fea0003800000 */
.L_x_364:
[----:B------:R-:W-:-:S06]  /*ffc0*/  FMUL.FTZ R2, R2, 1 ;  /* 0x3f80000002027820 */ /* 0x000fcc0000410000 */
[----:B------:R-:W0:Y:S02]  /*ffd0*/  F2F.F64.F32 R2, R2 ;  /* 0x0000000200027310 */ /* 0x000e240000201800 */
[----:B0-----:R-:W-:Y:S01]  /*ffe0*/  STG.E.64 desc[UR36][R16.64], R2 ;  /* 0x0000000210007986 */ /* 0x001fe2000c101b24 */
[----:B------:R-:W-:Y:S05]  /*fff0*/  EXIT ;  /* 0x000000000000794d */ /* 0x000fea0003800000 */
.L_x_355:
        /* <DEDUP_REMOVED lines=11> */
[----:B0-----:R-:W-:Y:S01]  /*100b0*/  STG.E.U16 desc[UR36][R16.64], R3 ;  /* 0x0000000310007986 */ /* 0x001fe2000c101524 */
[----:B------:R-:W-:Y:S05]  /*100c0*/  EXIT ;  /* 0x000000000000794d */ /* 0x000fea0003800000 */
.L_x_369:
[----:B------:R-:W-:Y:S01]  /*100d0*/  LOP3.LUT R4, R2, 0x7fffffff, RZ, 0xc0, !PT ;  /* 0x7fffffff02047812 */ /* 0x000fe200078ec0ff */
[----:B------:R-:W-:Y:S01]  /*100e0*/  BSSY.RECONVERGENT B0, `(.L_x_370) ;  /* 0x0000012000007945 */ /* 0x000fe20003800200 */
[----:B------:R-:W-:Y:S02]  /*100f0*/  HFMA2 R8, -RZ, RZ, 0, 7.62939453125e-06 ;  /* 0x00000080ff087431 */ /* 0x000fe400000001ff */
        /* <DEDUP_REMOVED lines=9> */
[----:B------:R-:W-:Y:S01]  /*10190*/  FADD.FTZ R0, R4, 8192 ;  /* 0x4600000004007421 */ /* 0x000fe20000010000 */
[----:B------:R-:W-:-:S04]  /*101a0*/  PRMT R8, RZ, 0x7610, R8 ;  /* 0x00007610ff087816 */ /* 0x000fc80000000008 */
[----:B------:R-:W-:-:S13]  /*101b0*/  LOP3.LUT P0, R3, R0, 0xff, RZ, 0xc0, !PT ;  /* 0x000000ff00037812 */ /* 0x000fda000780c0ff */
[----:B------:R-:W-:Y:S05]  /*101c0*/  @!P0 BRA `(.L_x_371) ;  /* 0x00000000000c8947 */ /* 0x000fea0003800000 */
.L_x_372:
[----:B------:R-:W-:-:S04]  /*101d0*/  SHF.R.U32.HI R2, RZ, 0x18, R2 ;  /* 0x00000018ff027819 */ /* 0x000fc80000011602 */
[----:B------:R-:W-:-:S04]  /*101e0*/  LOP3.LUT R2, R3, 0x80, R2, 0xf8, !PT ;  /* 0x0000008003027812 */ /* 0x000fc800078ef802 */
[----:B------:R-:W-:-:S07]  /*101f0*/  PRMT R8, R2, 0x7610, R8 ;  /* 0x0000761002087816 */ /* 0x000fce0000000008 */
.L_x_371:
[----:B------:R-:W-:Y:S05]  /*10200*/  BSYNC.RECONVERGENT B0 ;  /* 0x0000000000007941 */ /* 0x000fea0003800200 */
.L_x_370:
[----:B------:R-:W-:Y:S01]  /*10210*/  STG.E.U8 desc[UR36][R16.64], R8 ;  /* 0x0000000810007986 */ /* 0x000fe2000c101124 */
[----:B------:R-:W-:Y:S05]  /*10220*/  EXIT ;  /* 0x000000000000794d */ /* 0x000fea0003800000 */
.L_x_368:
        /* <DEDUP_REMOVED lines=16> */
.L_x_375:
[----:B------:R-:W-:-:S04]  /*10330*/  SHF.R.U32.HI R2, RZ, 0x18, R2 ;  /* 0x00000018ff027819 */ /* 0x000fc80000011602 */
[----:B------:R-:W-:-:S04]  /*10340*/  LOP3.LUT R3, R3, 0x80, R2, 0xf8, !PT ;  /* 0x0000008003037812 */ /* 0x000fc800078ef802 */
[----:B------:R-:W-:-:S07]  /*10350*/  PRMT R8, R3, 0x7610, R8 ;  /* 0x0000761003087816 */ /* 0x000fce0000000008 */
.L_x_374:
[----:B------:R-:W-:Y:S05]  /*10360*/  BSYNC.RECONVERGENT B0 ;  /* 0x0000000000007941 */ /* 0x000fea0003800200 */
.L_x_373:
[----:B------:R-:W-:Y:S01]  /*10370*/  STG.E.U8 desc[UR36][R16.64], R8 ;  /* 0x0000000810007986 */ /* 0x000fe2000c101124 */
[----:B------:R-:W-:Y:S05]  /*10380*/  EXIT ;  /* 0x000000000000794d */ /* 0x000fea0003800000 */
.L_x_367:
        /* <DEDUP_REMOVED lines=19> */
[----:B------:R-:W-:Y:S01]  /*104c0*/  STG.E.U8 desc[UR36][R16.64], R3 ;  /* 0x0000000310007986 */ /* 0x000fe2000c101124 */
[----:B------:R-:W-:Y:S05]  /*104d0*/  EXIT ;  /* 0x000000000000794d */ /* 0x000fea0003800000 */
.L_x_377:
[----:B------:R-:W0:Y:S02]  /*104e0*/  F2I.U64.TRUNC R2, R2 ;  /* 0x0000000200027311 */ /* 0x000e24000020d800 */
[----:B0-----:R-:W-:Y:S01]  /*104f0*/  STG.E.64 desc[UR36][R16.64], R2 ;  /* 0x0000000210007986 */ /* 0x001fe2000c101b24 */
[----:B------:R-:W-:Y:S05]  /*10500*/  EXIT ;  /* 0x000000000000794d */ /* 0x000fea0003800000 */
.L_x_376:
[----:B------:R-:W0:Y:S02]  /*10510*/  F2I.FTZ.U32.TRUNC.NTZ R3, R2 ;  /* 0x0000000200037305 */ /* 0x000e24000021f000 */
[----:B0-----:R-:W-:Y:S01]  /*10520*/  STG.E desc[UR36][R16.64], R3 ;  /* 0x0000000310007986 */ /* 0x001fe2000c101924 */
[----:B------:R-:W-:Y:S05]  /*10530*/  EXIT ;  /* 0x000000000000794d */ /* 0x000fea0003800000 */
.L_x_366:
        /* <DEDUP_REMOVED lines=8> */
[----:B------:R-:W-:Y:S01]  /*105c0*/  STG.E.U8 desc[UR36][R16.64], R3 ;  /* 0x0000000310007986 */ /* 0x000fe2000c101124 */
[----:B------:R-:W-:Y:S05]  /*105d0*/  EXIT ;  /* 0x000000000000794d */ /* 0x000fea0003800000 */
.L_x_379:
[----:B------:R-:W-:Y:S01]  /*105e0*/  FMUL.FTZ R4, R2, 1 ;  /* 0x3f80000002047820 */ /* 0x000fe20000410000 */
[----:B------:R-:W-:-:S05]  /*105f0*/  CS2R R6, SRZ ;  /* 0x0000000000067805 */ /* 0x000fca000001ff00 */
[----:B------:R-:W0:Y:S02]  /*10600*/  F2F.F64.F32 R4, R4 ;  /* 0x0000000400047310 */ /* 0x000e240000201800 */
[----:B0-----:R-:W-:Y:S01]  /*10610*/  STG.E.128 desc[UR36][R16.64], R4 ;  /* 0x0000000410007986 */ /* 0x001fe2000c101d24 */
[----:B------:R-:W-:Y:S05]  /*10620*/  EXIT ;  /* 0x000000000000794d */ /* 0x000fea0003800000 */
.L_x_378:
[----:B------:R-:W-:-:S09]  /*10630*/  UISETP.NE.AND UP0, UPT, UR4, 0xf, UPT ;  /* 0x0000000f0400788c */ /* 0x000fd2000bf05270 */
[----:B------:R-:W-:Y:S05]  /*10640*/  BRA.U !UP0, `(.L_x_380) ;  /* 0x0000000108e07547 */ /* 0x000fea000b800000 */
[----:B------:R-:W-:-:S09]  /*10650*/  UISETP.NE.AND UP0, UPT, UR4, 0x17, UPT ;  /* 0x000000170400788c */ /* 0x000fd2000bf05270 */
[----:B------:R-:W-:Y:S05]  /*10660*/  BRA.U !UP0, `(.L_x_381) ;  /* 0x00000001088c7547 */ /* 0x000fea000b800000 */
[----:B------:R-:W-:-:S09]  /*10670*/  UISETP.NE.AND UP0, UPT, UR4, 0x18, UPT ;  /* 0x000000180400788c */ /* 0x000fd2000bf05270 */
[----:B------:R-:W-:Y:S05]  /*10680*/  BRA.U !UP0, `(.L_x_382) ;  /* 0x0000000108447547 */ /* 0x000fea000b800000 */
.L_x_359:
[----:B------:R-:W-:Y:S01]  /*10690*/  MOV R0, 0x0 ;  /* 0x0000000000007802 */ /* 0x000fe20000000f00 */
[----:B------:R-:W0:Y:S01]  /*106a0*/  LDCU.64 UR4, c[0x4][0x108] ;  /* 0x01002100ff0477ac */ /* 0x000e220008000a00 */
[----:B------:R-:W-:Y:S02]  /*106b0*/  HFMA2 R8, -RZ, RZ, 0, 6.020069122314453125e-06 ;  /* 0x00000065ff087431 */ /* 0x000fe400000001ff */
        /* <DEDUP_REMOVED lines=13> */
.L_x_383:
[----:B------:R-:W-:Y:S05]  /*10790*/  EXIT ;  /* 0x000000000000794d */ /* 0x000fea0003800000 */
.L_x_382:
[----:B------:R-:W-:Y:S01]  /*107a0*/  LOP3.LUT R4, R2, 0x7fffffff, RZ, 0xc0, !PT ;  /* 0x7fffffff02047812 */ /* 0x000fe200078ec0ff */
[----:B------:R-:W-:Y:S01]  /*107b0*/  BSSY.RECONVERGENT B0, `(.L_x_384) ;  /* 0x000000b000007945 */ /* 0x000fe20003800200 */
[----:B------:R-:W-:Y:S01]  /*107c0*/  SHF.R.U32.HI R5, RZ, 0x18, R2 ;  /* 0x00000018ff057819 */ /* 0x000fe20000011602 */
[----:B------:R-:W-:Y:S01]  /*107d0*/  IMAD.MOV.U32 R0, RZ, RZ, 0x7f ;  /* 0x0000007fff007424 */ /* 0x000fe200078e00ff */
[----:B------:R-:W-:-:S13]  /*107e0*/  ISETP.GT.U32.AND P0, PT, R4, 0x43efffff, PT ;  /* 0x43efffff0400780c */ /* 0x000fda0003f04070 */
[----:B------:R-:W-:Y:S05]  /*107f0*/  @P0 BRA `(.L_x_385) ;  /* 0x0000000000180947 */ /* 0x000fea0003800000 */
[----:B------:R-:W-:-:S13]  /*10800*/  ISETP.GE.U32.AND P0, PT, R4, 0x3c800000, PT ;  /* 0x3c8000000400780c */ /* 0x000fda0003f06070 */
[----:B------:R-:W-:-:S04]  /*10810*/  @P0 SHF.R.U32.HI R0, RZ, 0x14, R2 ;  /* 0x00000014ff000819 */ /* 0x000fc80000011602 */
[----:B------:R-:W-:-:S04]  /*10820*/  @P0 LOP3.LUT R3, R0, 0x1, RZ, 0xc0, !PT ;  /* 0x0000000100030812 */ /* 0x000fc800078ec0ff */
[----:B------:R-:W-:-:S04]  /*10830*/  @P0 IADD3 R0, PT, PT, R2, 0x407ffff, R3 ;  /* 0x0407ffff02000810 */ /* 0x000fc80007ffe003 */
[----:B------:R-:W-:Y:S01]  /*10840*/  @P0 SHF.R.U32.HI R0, RZ, 0x14, R0 ;  /* 0x00000014ff000819 */ /* 0x000fe20000011600 */
[----:B------:R-:W-:-:S07]  /*10850*/  @!P0 FADD.FTZ R0, R4, 16384 ;  /* 0x4680000004008421 */ /* 0x000fce0000010000 */
.L_x_385:
[----:B------:R-:W-:Y:S05]  /*10860*/  BSYNC.RECONVERGENT B0 ;  /* 0x0000000000007941 */ /* 0x000fea0003800200 */
.L_x_384:
[----:B------:R-:W-:-:S05]  /*10870*/  LOP3.LUT R3, R0, 0x80, R5, 0xf8, !PT ;  /* 0x0000008000037812 */ /* 0x000fca00078ef805 */
[----:B------:R-:W-:Y:S01]  /*10880*/  STG.E.U8 desc[UR36][R16.64], R3 ;  /* 0x0000000310007986 */ /* 0x000fe2000c101124 */
[----:B------:R-:W-:Y:S05]  /*10890*/  EXIT ;  /* 0x000000000000794d */ /* 0x000fea0003800000 */
.L_x_381:
        /* <DEDUP_REMOVED lines=11> */
.L_x_387:
[----:B------:R-:W-:Y:S01]  /*10950*/  HFMA2 R0, -RZ, RZ, 0, 7.569789886474609375e-06 ;  /* 0x0000007fff007431 */ /* 0x000fe200000001ff */
[----:B------:R-:W-:-:S04]  /*10960*/  ISETP.GT.U32.AND P0, PT, R4, 0x7f800000, PT ;  /* 0x7f8000000400780c */ /* 0x000fc80003f04070 */
[----:B------:R-:W-:-:S09]  /*10970*/  SEL R0, R0, 0x7c, P0 ;  /* 0x0000007c00007807 */ /* 0x000fd20000000000 */
.L_x_388:
[----:B------:R-:W-:Y:S05]  /*10980*/  BSYNC.RECONVERGENT B0 ;  /* 0x0000000000007941 */ /* 0x000fea0003800200 */
.L_x_386:
[----:B------:R-:W-:-:S04]  /*10990*/  SHF.R.U32.HI R3, RZ, 0x18, R2 ;  /* 0x00000018ff037819 */ /* 0x000fc80000011602 */
[----:B------:R-:W-:-:S05]  /*109a0*/  LOP3.LUT R3, R0, 0x80, R3, 0xf8, !PT ;  /* 0x0000008000037812 */ /* 0x000fca00078ef803 */
[----:B------:R-:W-:Y:S01]  /*109b0*/  STG.E.U8 desc[UR36][R16.64], R3 ;  /* 0x0000000310007986 */ /* 0x000fe2000c101124 */
[----:B------:R-:W-:Y:S05]  /*109c0*/  EXIT ;  /* 0x000000000000794d */ /* 0x000fea0003800000 */
.L_x_380:
[----:B------:R-:W-:-:S05]  /*109d0*/  F2FP.BF16.F32.PACK_AB R2, RZ, R2 ;  /* 0x00000002ff02723e */ /* 0x000fca00000010ff */
[----:B------:R-:W-:Y:S01]  /*109e0*/  STG.E.U16 desc[UR36][R16.64], R2 ;  /* 0x0000000210007986 */ /* 0x000fe2000c101524 */
[----:B------:R-:W-:Y:S05]  /*109f0*/  EXIT ;  /* 0x000000000000794d */ /* 0x000fea0003800000 */
        .type           $_ZN2at6native18elementwise_kernelILi128ELi4EZNS0_15gpu_kernel_implIN48_GLOBAL__N__08322988_15_IGammaKernel_cu_cb51a28d10CalcIgammaIfEEEEvRNS_18TensorIteratorBaseERKT_EUliE_EEviT1_$_ZN46_INTERNAL_08322988_15_IGammaKernel_cu_cb51a28d48_GLOBAL__N__08322988_15_IGammaKernel_cu_cb51a28d11calc_igammaIfEET_S2_S2_,@function
        .size           $_ZN2at6native18elementwise_kernelILi128ELi4EZNS0_15gpu_kernel_implIN48_GLOBAL__N__08322988_15_IGammaKernel_cu_cb51a28d10CalcIgammaIfEEEEvRNS_18TensorIteratorBaseERKT_EUliE_EEviT1_$_ZN46_INTERNAL_08322988_15_IGammaKernel_cu_cb51a28d48_GLOBAL__N__08322988_15_IGammaKernel_cu_cb51a28d11calc_igammaIfEET_S2_S2_,($_ZN2at6native18elementwise_kernelILi128ELi4EZNS0_15gpu_kernel_implIN48_GLOBAL__N__08322988_15_IGammaKernel_cu_cb51a28d10CalcIgammaIfEEEEvRNS_18TensorIteratorBaseERKT_EUliE_EEviT1_$_ZN46_INTERNAL_08322988_15_IGammaKernel_cu_cb51a28d48_GLOBAL__N__08322988_15_IGammaKernel_cu_cb51a28d12calc_igammacIfEET_S2_S2_ - $_ZN2at6native18elementwise_kernelILi128ELi4EZNS0_15gpu_kernel_implIN48_GLOBAL__N__08322988_15_IGammaKernel_cu_cb51a28d10CalcIgammaIfEEEEvRNS_18TensorIteratorBaseERKT_EUliE_EEviT1_$_ZN46_INTERNAL_08322988_15_IGammaKernel_cu_cb51a28d48_GLOBAL__N__08322988_15_IGammaKernel_cu_cb51a28d11calc_igammaIfEET_S2_S2_)
$_ZN2at6native18elementwise_kernelILi128ELi4EZNS0_15gpu_kernel_implIN48_GLOBAL__N__08322988_15_IGammaKernel_cu_cb51a28d10CalcIgammaIfEEEEvRNS_18TensorIteratorBaseERKT_EUliE_EEviT1_$_ZN46_INTERNAL_08322988_15_IGammaKernel_cu_cb51a28d48_GLOBAL__N__08322988_15_IGammaKernel_cu_cb51a28d11calc_igammaIfEET_S2_S2_:
[----:B------:R-:W-:Y:S01]  /*10a00*/  FMNMX.FTZ R0, R8, R7, PT ;  /* 0x0000000708007209 */ /* 0x000fe20003810000 */
[----:B------:R-:W-:Y:S03]  /*10a10*/  BSSY.RECONVERGENT B1, `(.L_x_389) ;  /* 0x000134e000017945 */ /* 0x000fe60003800200 */
[----:B------:R-:W-:Y:S01]  /*10a20*/  FSETP.GEU.FTZ.AND P0, PT, R0, RZ, PT ;  /* 0x000000ff0000720b */ /* 0x000fe20003f1e000 */
[----:B------:R-:W-:-:S12]  /*10a30*/  IMAD.MOV.U32 R0, RZ, RZ, 0x7fc00000 ;  /* 0x7fc00000ff007424 */ /* 0x000fd800078e00ff */
[----:B------:R-:W-:Y:S05]  /*10a40*/  @!P0 BRA `(.L_x_390) ;  /* 0x0000013400288947 */ /* 0x000fea0003800000 */
[----:B------:R-:W-:Y:S02]  /*10a50*/  FSETP.NEU.FTZ.AND P0, PT, R8, RZ, PT ;  /* 0x000000ff0800720b */ /* 0x000fe40003f1d000 */
[----:B------:R-:W-:-:S11]  /*10a60*/  MOV R0, 0x7fc00000 ;  /* 0x7fc0000000007802 */ /* 0x000fd60000000f00 */
[----:B------:R-:W-:-:S04]  /*10a70*/  @!P0 FSETP.GT.FTZ.AND P1, PT, R7, RZ, PT ;  /* 0x000000ff0700820b */ /* 0x000fc80003f34000 */
[----:B------:R-:W-:Y:S01]  /*10a80*/  @!P0 FSEL R0, R0, 1, !P1 ;  /* 0x3f80000000008808 */ /* 0x000fe20004800000 */
[----:B------:R-:W-:Y:S08]  /*10a90*/  @!P0 BRA `(.L_x_390) ;  /* 0x0000013400148947 */ /* 0x000ff00003800000 */
[----:B------:R-:W-:Y:S01]  /*10aa0*/  FSETP.NEU.FTZ.AND P0, PT, R7, RZ, PT ;  /* 0x000000ff0700720b */ /* 0x000fe20003f1d000 */
[----:B------:R-:W-:-:S12]  /*10ab0*/  IMAD.MOV.U32 R0, RZ, RZ, RZ ;  /* 0x000000ffff007224 */ /* 0x000fd800078e00ff */
[----:B------:R-:W-:Y:S05]  /*10ac0*/  @!P0 BRA `(.L_x_390) ;  /* 0x0000013400088947 */ /* 0x000fea0003800000 */
[----:B------:R-:W-:-:S13]  /*10ad0*/  FSETP.NEU.FTZ.AND P0, PT, |R8|, +INF , PT ;  /* 0x7f8000000800780b */ /* 0x000fda0003f1d200 */
[----:B------:R-:W-:-:S04]  /*10ae0*/  @!P0 FSETP.NEU.FTZ.AND P1, PT, |R7|, +INF , PT ;  /* 0x7f8000000700880b */ /* 0x000fc80003f3d200 */
[----:B------:R-:W-:Y:S01]  /*10af0*/  @!P0 FSEL R0, RZ, +QNAN , P1 ;  /* 0x7fc00000ff008808 */ /* 0x000fe20000800000 */
[----:B------:R-:W-:Y:S08]  /*10b00*/  @!P0 BRA `(.L_x_390) ;  /* 0x0000013000f88947 */ /* 0x000ff00003800000 */
[----:B------:R-:W-:Y:S01]  /*10b10*/  FSETP.NEU.FTZ.AND P0, PT, |R7|, +INF , PT ;  /* 0x7f8000000700780b */ /* 0x000fe20003f1d200 */
[----:B------:R-:W-:-:S12]  /*10b20*/  HFMA2 R0, -RZ, RZ, 1.875, 0 ;  /* 0x3f800000ff007431 */ /* 0x000fd800000001ff */
[----:B------:R-:W-:Y:S05]  /*10b30*/  @!P0 BRA `(.L_x_390) ;  /* 0x0000013000ec8947 */ /* 0x000fea0003800000 */
[----:B------:R-:W0:Y:S01]  /*10b40*/  MUFU.RCP R29, R8 ;  /* 0x00000008001d7308 */ /* 0x000e220000001000 */
[C---:B------:R-:W-:Y:S01]  /*10b50*/  FADD.FTZ R28, -R8.reuse, R7 ;  /* 0x00000007081c7221 */ /* 0x040fe20000010100 */
[C---:B------:R-:W-:Y:S01]  /*10b60*/  FSETP.GT.FTZ.AND P2, PT, R8.reuse, 20, PT ;  /* 0x41a000000800780b */ /* 0x040fe20003f54000 */
[C---:B------:R-:W-:Y:S01]  /*10b70*/  FADD.FTZ R3, |R8|.reuse, -RZ ;  /* 0x800000ff08037221 */ /* 0x040fe20000010200 */
[----:B------:R-:W-:Y:S01]  /*10b80*/  FSETP.GEU.FTZ.AND P0, PT, R8, 200, PT ;  /* 0x434800000800780b */ /* 0x000fe20003f1e000 */
[----:B------:R-:W-:Y:S02]  /*10b90*/  IMAD.MOV.U32 R5, RZ, RZ, 0x3f800000 ;  /* 0x3f800000ff057424 */ /* 0x000fe400078e00ff */
[----:B0-----:R-:W-:-:S05]  /*10ba0*/  FMUL.FTZ R9, |R28|, R29 ;  /* 0x0000001d1c097220 */ /* 0x001fca0000410200 */
[----:B------:R-:W-:-:S04]  /*10bb0*/  FSETP.GEU.FTZ.AND P1, PT, R9, 0.30000001192092895508, PT ;  /* 0x3e99999a0900780b */ /* 0x000fc80003f3e000 */
[----:B------:R-:W-:-:S13]  /*10bc0*/  PLOP3.LUT P1, PT, P2, P0, P1, 0xef, 0x0 ;  /* 0x000000000000781c */ /* 0x000fda0001721d17 */
[----:B------:R-:W-:Y:S05]  /*10bd0*/  @P1 BRA `(.L_x_391) ;  /* 0x0000008400201947 */ /* 0x000fea0003800000 */
[----:B------:R-:W-:Y:S01]  /*10be0*/  MOV R10, 0xbeaaaaab ;  /* 0xbeaaaaab000a7802 */ /* 0x000fe20000000f00 */
[----:B------:R-:W-:Y:S02]  /*10bf0*/  IMAD.MOV.U32 R11, RZ, RZ, 0x3daaaaab ;  /* 0x3daaaaabff0b7424 */ /* 0x000fe400078e00ff */
[----:B------:R-:W-:Y:S02]  /*10c00*/  HFMA2 R12, -RZ, RZ, -1.111328125, -0.7294921875 ;  /* 0xbc72b9d6ff0c7431 */ /* 0x000fe400000001ff */
[----:B------:R-:W-:Y:S01]  /*10c10*/  IMAD.MOV.U32 R13, RZ, RZ, 0x3a97b426 ;  /* 0x3a97b426ff0d7424 */ /* 0x000fe200078e00ff */
[----:B------:R-:W-:Y:S01]  /*10c20*/  MOV R14, 0x39b8ef1d ;  /* 0x39b8ef1d000e7802 */ /* 0x000fe20000000f00 */
[----:B------:R-:W-:Y:S02]  /*10c30*/  IMAD.MOV.U32 R15, RZ, RZ, -0x46c48fc8 ;  /* 0xb93b7038ff0f7424 */ /* 0x000fe400078e00ff */
[----:B------:R-:W-:Y:S02]  /*10c40*/  HFMA2 R18, -RZ, RZ, 0.517578125, 866.5 ;  /* 0x382462c5ff127431 */ /* 0x000fe400000001ff */
[----:B------:R-:W-:Y:S01]  /*10c50*/  IMAD.MOV.U32 R19, RZ, RZ, -0x49ed5648 ;  /* 0xb612a9b8ff137424 */ /* 0x000fe200078e00ff */
[----:B------:R0:W-:Y:S01]  /*10c60*/  STL.64 [R1], R10 ;  /* 0x0000000a01007387 */ /* 0x0001e20000100a00 */
[----:B------:R-:W-:Y:S01]  /*10c70*/  MOV R20, 0xb5f8d918 ;  /* 0xb5f8d91800147802 */ /* 0x000fe20000000f00 */
[----:B------:R-:W-:-:S02]  /*10c80*/  IMAD.MOV.U32 R21, RZ, RZ, 0x355eb691 ;  /* 0x355eb691ff157424 */ /* 0x000fc400078e00ff */
[----:B------:R-:W-:Y:S01]  /*10c90*/  HFMA2 R22, -RZ, RZ, -0.264892578125, -0.12188720703125 ;  /* 0xb43dafcdff167431 */ /* 0x000fe200000001ff */
[----:B------:R1:W-:Y:S01]  /*10ca0*/  STL.64 [R1+0x8], R12 ;  /* 0x0000080c01007387 */ /* 0x0003e20000100a00 */
[----:B------:R-:W-:Y:S01]  /*10cb0*/  IMAD.MOV.U32 R23, RZ, RZ, 0x31e67ae7 ;  /* 0x31e67ae7ff177424 */ /* 0x000fe200078e00ff */
[----:B------:R-:W-:Y:S01]  /*10cc0*/  MOV R24, 0x32304beb ;  /* 0x32304beb00187802 */ /* 0x000fe20000000f00 */
[----:B------:R-:W-:Y:S01]  /*10cd0*/  IMAD.MOV.U32 R25, RZ, RZ, -0x4e696f34 ;  /* 0xb19690ccff197424 */ /* 0x000fe200078e00ff */
[----:B------:R2:W-:Y:S01]  /*10ce0*/  STL.64 [R1+0x10], R14 ;  /* 0x0000100e01007387 */ /* 0x0005e20000100a00 */
[----:B------:R-:W-:Y:S02]  /*10cf0*/  HFMA2 R26, -RZ, RZ, 0.1400146484375, 14776 ;  /* 0x307b7337ff1a7431 */ /* 0x000fe400000001ff */
[----:B------:R-:W-:Y:S02]  /*10d00*/  IMAD.MOV.U32 R27, RZ, RZ, -0x521f9325 ;  /* 0xade06cdbff1b7424 */ /* 0x000fe400078e00ff */
[----:B------:R-:W-:Y:S01]  /*10d10*/  HFMA2 R4, -RZ, RZ, 1.7431640625, 3.181640625 ;  /* 0x3ef9425dff047431 */ /* 0x000fe200000001ff */
[----:B------:R3:W-:Y:S01]  /*10d20*/  STL.64 [R1+0x18], R18 ;  /* 0x0000181201007387 */ /* 0x0007e20000100a00 */
[----:B0-----:R-:W-:Y:S01]  /*10d30*/  MOV R10, 0xae803854 ;  /* 0xae803854000a7802 */ /* 0x001fe20000000f00 */
[----:B------:R-:W-:-:S02]  /*10d40*/  IMAD.MOV.U32 R11, RZ, RZ, 0x2dd64a3b ;  /* 0x2dd64a3bff0b7424 */ /* 0x000fc400078e00ff */
[----:B------:R-:W-:Y:S01]  /*10d50*/  FMUL.FTZ R7, R7, R29 ;  /* 0x0000001d07077220 */ /* 0x000fe20000410000 */
[----:B-1----:R-:W-:Y:S02]  /*10d60*/  HFMA2 R12, -RZ, RZ, -0.0732421875, -1336 ;  /* 0xacb0e538ff0c7431 */ /* 0x002fe400000001ff */
[----:B------:R-:W-:Y:S01]  /*10d70*/  IMAD.MOV.U32 R13, RZ, RZ, 0x29f7cc00 ;  /* 0x29f7cc00ff0d7424 */ /* 0x000fe200078e00ff */
[----:B------:R0:W-:Y:S01]  /*10d80*/  STL.64 [R1+0x20], R20 ;  /* 0x0000201401007387 */ /* 0x0001e20000100a00 */
[----:B------:R-:W-:Y:S01]  /*10d90*/  BSSY.RECONVERGENT B0, `(.L_x_392) ;  /* 0x00003e2000007945 */ /* 0x000fe20003800200 */
[----:B--2---:R-:W-:Y:S01]  /*10da0*/  MOV R14, 0x2abdd03b ;  /* 0x2abdd03b000e7802 */ /* 0x004fe20000000f00 */
[----:B------:R-:W-:Y:S01]  /*10db0*/  IMAD.MOV.U32 R15, RZ, RZ, -0x55e33b21 ;  /* 0xaa1cc4dfff0f7424 */ /* 0x000fe200078e00ff */
[----:B------:R1:W-:Y:S01]  /*10dc0*/  STL.64 [R1+0x40], R10 ;  /* 0x0000400a01007387 */ /* 0x0003e20000100a00 */
[----:B------:R-:W-:Y:S01]  /*10dd0*/  FSETP.GT.FTZ.AND P0, PT, R7, 1, PT ;  /* 0x3f8000000700780b */ /* 0x000fe20003f14000 */
[----:B---3--:R-:W-:-:S02]  /*10de0*/  HFMA2 R18, -RZ, RZ, 0.0390625, -3.802776336669921875e-05 ;  /* 0x2900827eff127431 */ /* 0x008fc400000001ff */
[----:B------:R-:W-:Y:S01]  /*10df0*/  IMAD.MOV.U32 R19, RZ, RZ, -0x59ebe00c ;  /* 0xa6141ff4ff137424 */ /* 0x000fe200078e00ff */
[----:B------:R2:W-:Y:S01]  /*10e00*/  STL.64 [R1+0x48], R12 ;  /* 0x0000480c01007387 */ /* 0x0005e20000100a00 */
[----:B------:R-:W-:Y:S01]  /*10e10*/  FMUL.FTZ R3, R28, R29 ;  /* 0x0000001d1c037220 */ /* 0x000fe20000410000 */
[----:B------:R-:W-:Y:S02]  /*10e20*/  IADD3 R0, PT, PT, R1, 0x9c4, RZ ;  /* 0x000009c401007810 */ /* 0x000fe40007ffe0ff */
[----:B0-----:R-:W-:Y:S01]  /*10e30*/  MOV R20, 0xa70e548a ;  /* 0xa70e548a00147802 */ /* 0x001fe20000000f00 */
[----:B------:R-:W-:Y:S01]  /*10e40*/  IMAD.MOV.U32 R21, RZ, RZ, -0x450d462a ;  /* 0xbaf2b9d6ff157424 */ /* 0x000fe200078e00ff */
[----:B------:R0:W-:Y:S01]  /*10e50*/  STL.64 [R1+0x50], R14 ;  /* 0x0000500e01007387 */ /* 0x0001e20000100a00 */
[----:B-1----:R-:W-:Y:S01]  /*10e60*/  MOV R10, 0xba81ca7b ;  /* 0xba81ca7b000a7802 */ /* 0x002fe20000000f00 */
[----:B------:R-:W-:Y:S02]  /*10e70*/  IMAD.MOV.U32 R11, RZ, RZ, 0x3957c1a2 ;  /* 0x3957c1a2ff0b7424 */ /* 0x000fe400078e00ff */
[----:B------:R1:W-:Y:S01]  /*10e80*/  STL.64 [R1+0x58], R18 ;  /* 0x0000581201007387 */ /* 0x0003e20000100a00 */
[----:B--2---:R-:W-:-:S02]  /*10e90*/  HFMA2 R12, -RZ, RZ, 0.1756591796875, -0.0714111328125 ;  /* 0x319fac92ff0c7431 */ /* 0x004fc400000001ff */
[----:B------:R-:W-:Y:S01]  /*10ea0*/  IMAD.MOV.U32 R13, RZ, RZ, 0x34140796 ;  /* 0x34140796ff0d7424 */ /* 0x000fe200078e00ff */
[----:B------:R2:W-:Y:S01]  /*10eb0*/  STL.64 [R1+0x28], R22 ;  /* 0x0000281601007387 */ /* 0x0005e20000100a00 */
[----:B0-----:R-:W-:Y:S01]  /*10ec0*/  MOV R14, 0xb37711e8 ;  /* 0xb37711e8000e7802 */ /* 0x001fe20000000f00 */
[----:B------:R-:W-:Y:S02]  /*10ed0*/  IMAD.MOV.U32 R15, RZ, RZ, 0x324d53d2 ;  /* 0x324d53d2ff0f7424 */ /* 0x000fe400078e00ff */
[----:B------:R0:W-:Y:S01]  /*10ee0*/  STL.64 [R1+0x60], R20 ;  /* 0x0000601401007387 */ /* 0x0001e20000100a00 */
[----:B-1----:R-:W-:Y:S02]  /*10ef0*/  HFMA2 R18, -RZ, RZ, -0.0875244140625, 31.46875 ;  /* 0xad9a4fdeff127431 */ /* 0x002fe400000001ff */
[----:B------:R-:W-:Y:S01]  /*10f00*/  IMAD.MOV.U32 R19, RZ, RZ, -0x4f754d8a ;  /* 0xb08ab276ff137424 */ /* 0x000fe200078e00ff */
[----:B------:R1:W-:Y:S01]  /*10f10*/  STL.64 [R1+0x70], R10 ;  /* 0x0000700a01007387 */ /* 0x0003e20000100a00 */
[----:B--2---:R-:W-:-:S02]  /*10f20*/  HFMA2 R22, -RZ, RZ, -0.92333984375, -0.0003798007965087890625 ;  /* 0xbb638e39ff167431 */ /* 0x004fc400000001ff */
[----:B------:R-:W-:Y:S01]  /*10f30*/  IMAD.MOV.U32 R23, RZ, RZ, 0x3b2d602b ;  /* 0x3b2d602bff177424 */ /* 0x000fe200078e00ff */
[----:B------:R2:W-:Y:S04]  /*10f40*/  STL.64 [R1+0x88], R12 ;  /* 0x0000880c01007387 */ /* 0x0005e80000100a00 */
[----:B------:R3:W-:Y:S01]  /*10f50*/  STL.64 [R1+0x90], R14 ;  /* 0x0000900e01007387 */ /* 0x0007e20000100a00 */
[----:B0-----:R-:W-:Y:S01]  /*10f60*/  MOV R20, 0x2fe4da1a ;  /* 0x2fe4da1a00147802 */ /* 0x001fe20000000f00 */
[----:B------:R-:W-:Y:S02]  /*10f70*/  IMAD.MOV.U32 R21, RZ, RZ, -0x5143ad7d ;  /* 0xaebc5283ff157424 */ /* 0x000fe400078e00ff */
[----:B------:R0:W-:Y:S01]  /*10f80*/  STL.64 [R1+0x98], R18 ;  /* 0x0000981201007387 */ /* 0x0001e20000100a00 */
[----:B-1----:R-:W-:Y:S01]  /*10f90*/  MOV R10, 0xac4e6798 ;  /* 0xac4e6798000a7802 */ /* 0x002fe20000000f00 */
[----:B------:R-:W-:Y:S01]  /*10fa0*/  IMAD.MOV.U32 R11, RZ, RZ, 0x2b28cac0 ;  /* 0x2b28cac0ff0b7424 */ /* 0x000fe200078e00ff */
[----:B--2---:R-:W-:Y:S01]  /*10fb0*/  MOV R12, 0x28b6c54f ;  /* 0x28b6c54f000c7802 */ /* 0x004fe20000000f00 */
[----:B------:R-:W-:Y:S01]  /*10fc0*/  IMAD.MOV.U32 R13, RZ, RZ, -0x586b27e4 ;  /* 0xa794d81cff0d7424 */ /* 0x000fe200078e00ff */
[----:B------:R1:W-:Y:S01]  /*10fd0*/  STL.64 [R1+0x68], R22 ;  /* 0x0000681601007387 */ /* 0x0003e20000100a00 */
[----:B---3--:R-:W-:-:S02]  /*10fe0*/  HFMA2 R14, -RZ, RZ, 0.94091796875, 14608 ;  /* 0x3b877322ff0e7431 */ /* 0x008fc400000001ff */
[----:B------:R-:W-:Y:S01]  /*10ff0*/  IMAD.MOV.U32 R15, RZ, RZ, -0x44d046cc ;  /* 0xbb2fb934ff0f7424 */ /* 0x000fe200078e00ff */
[----:B------:R2:W-:Y:S01]  /*11000*/  STL.64 [R1+0xa0], R20 ;  /* 0x0000a01401007387 */ /* 0x0005e20000100a00 */
[----:B0-----:R-:W-:Y:S02]  /*11010*/  HFMA2 R18, -RZ, RZ, -0.60986328125, 0.046630859375 ;  /* 0xb8e129f8ff127431 */ /* 0x001fe400000001ff */
[----:B------:R-:W-:Y:S01]  /*11020*/  IMAD.MOV.U32 R19, RZ, RZ, 0x385dfa1f ;  /* 0x385dfa1fff137424 */ /* 0x000fe200078e00ff */
[----:B------:R0:W-:Y:S01]  /*11030*/  STL.64 [R1+0xb0], R10 ;  /* 0x0000b00a01007387 */ /* 0x0001e20000100a00 */
[----:B-1----:R-:W-:Y:S02]  /*11040*/  HFMA2 R22, -RZ, RZ, 0.043212890625, -0.006946563720703125 ;  /* 0x29889f1dff167431 */ /* 0x002fe400000001ff */
[----:B------:R-:W-:Y:S01]  /*11050*/  IMAD.MOV.U32 R23, RZ, RZ, 0x2cfc020e ;  /* 0x2cfc020eff177424 */ /* 0x000fe200078e00ff */
[----:B------:R1:W-:Y:S01]  /*11060*/  STL.64 [R1+0xc0], R12 ;  /* 0x0000c00c01007387 */ /* 0x0003e20000100a00 */
[----:B--2---:R-:W-:Y:S01]  /*11070*/  MOV R20, 0xb7561683 ;  /* 0xb756168300147802 */ /* 0x004fe20000000f00 */
[----:B------:R-:W-:-:S02]  /*11080*/  IMAD.MOV.U32 R21, RZ, RZ, 0x33130aa5 ;  /* 0x33130aa5ff157424 */ /* 0x000fc400078e00ff */
[----:B------:R2:W-:Y:S01]  /*11090*/  STL.64 [R1+0xc8], R14 ;  /* 0x0000c80e01007387 */ /* 0x0005e20000100a00 */
[----:B0-----:R-:W-:Y:S02]  /*110a0*/  HFMA2 R10, -RZ, RZ, 0.357421875, 0.06695556640625 ;  /* 0x35b82c49ff0a7431 */ /* 0x001fe400000001ff */
[----:B------:R-:W-:Y:S01]  /*110b0*/  IMAD.MOV.U32 R11, RZ, RZ, -0x4ad6e9a8 ;  /* 0xb5291658ff0b7424 */ /* 0x000fe200078e00ff */
[----:B------:R0:W-:Y:S01]  /*110c0*/  STL.64 [R1+0xd8], R18 ;  /* 0x0000d81201007387 */ /* 0x0001e20000100a00 */
[----:B-1----:R-:W-:Y:S01]  /*110d0*/  MOV R12, 0xb0bbe2c1 ;  /* 0xb0bbe2c1000c7802 */ /* 0x002fe20000000f00 */
[----:B------:R-:W-:Y:S02]  /*110e0*/  IMAD.MOV.U32 R13, RZ, RZ, 0x2b84b13c ;  /* 0x2b84b13cff0d7424 */ /* 0x000fe400078e00ff */
[----:B------:R1:W-:Y:S01]  /*110f0*/  STL.64 [R1+0xa8], R22 ;  /* 0x0000a81601007387 */ /* 0x0003e20000100a00 */
[----:B--2---:R-:W-:Y:S02]  /*11100*/  HFMA2 R14, -RZ, RZ, 0.11016845703125, -0.00012719631195068359375 ;  /* 0x2f0d882bff0e7431 */ /* 0x004fe400000001ff */
[----:B------:R-:W-:Y:S01]  /*11110*/  IMAD.MOV.U32 R15, RZ, RZ, -0x518b4439 ;  /* 0xae74bbc7ff0f7424 */ /* 0x000fe200078e00ff */
[----:B------:R2:W-:Y:S01]  /*11120*/  STL.64 [R1+0xe0], R20 ;  /* 0x0000e01401007387 */ /* 0x0005e20000100a00 */
[----:B0-----:R-:W-:Y:S01]  /*11130*/  MOV R18, 0x2d52aed2 ;  /* 0x2d52aed200127802 */ /* 0x001fe20000000f00 */
[----:B------:R-:W-:-:S02]  /*11140*/  IMAD.MOV.U32 R19, RZ, RZ, -0x5869cbf6 ;  /* 0xa796340aff137424 */ /* 0x000fc400078e00ff */
[----:B------:R0:W-:Y:S01]  /*11150*/  STL.64 [R1+0xe8], R10 ;  /* 0x0000e80a01007387 */ /* 0x0001e20000100a00 */
[----:B-1----:R-:W-:Y:S01]  /*11160*/  MOV R22, 0x34195641 ;  /* 0x3419564100167802 */ /* 0x002fe20000000f00 */
[----:B------:R-:W-:Y:S02]  /*11170*/  IMAD.MOV.U32 R23, RZ, RZ, -0x509eda18 ;  /* 0xaf6125e8ff177424 */ /* 0x000fe400078e00ff */
[----:B------:R1:W-:Y:S01]  /*11180*/  STL.64 [R1+0x100], R12 ;  /* 0x0001000c01007387 */ /* 0x0003e20000100a00 */
[----:B--2---:R-:W-:Y:S02]  /*11190*/  HFMA2 R20, -RZ, RZ, -0.059356689453125, -47616 ;  /* 0xab99f9d0ff147431 */ /* 0x004fe400000001ff */
[----:B------:R-:W-:Y:S01]  /*111a0*/  IMAD.MOV.U32 R21, RZ, RZ, 0x2b033afb ;  /* 0x2b033afbff157424 */ /* 0x000fe200078e00ff */
[----:B------:R2:W-:Y:S01]  /*111b0*/  STL.64 [R1+0x108], R14 ;  /* 0x0001080e01007387 */ /* 0x0005e20000100a00 */
[----:B0-----:R-:W-:Y:S02]  /*111c0*/  HFMA2 R10, -RZ, RZ, 0.032196044921875, -0.00194072723388671875 ;  /* 0x281f97f3ff0a7431 */ /* 0x001fe400000001ff */
[----:B------:R-:W-:Y:S01]  /*111d0*/  IMAD.MOV.U32 R11, RZ, RZ, 0x3a2a3eca ;  /* 0x3a2a3ecaff0b7424 */ /* 0x000fe200078e00ff */
[----:B------:R0:W-:Y:S01]  /*111e0*/  STL.64 [R1+0x110], R18 ;  /* 0x0001101201007387 */ /* 0x0001e20000100a00 */
[----:B-1----:R-:W-:-:S02]  /*111f0*/  HFMA2 R12, -RZ, RZ, 0.693359375, 310.75 ;  /* 0x398c5cdbff0c7431 */ /* 0x002fc400000001ff */
[----:B------:R-:W-:Y:S01]  /*11200*/  IMAD.MOV.U32 R13, RZ, RZ, -0x47616ae3 ;  /* 0xb89e951dff0d7424 */ /* 0x000fe200078e00ff */
[----:B------:R1:W-:Y:S01]  /*11210*/  STL.64 [R1+0xf0], R22 ;  /* 0x0000f01601007387 */ /* 0x0003e20000100a00 */
[----:B--2---:R-:W-:Y:S01]  /*11220*/  MOV R14, 0xb480a951 ;  /* 0xb480a951000e7802 */ /* 0x004fe20000000f00 */
[----:B------:R-:W-:Y:S02]  /*11230*/  IMAD.MOV.U32 R15, RZ, RZ, 0x3739efa3 ;  /* 0x3739efa3ff0f7424 */ /* 0x000fe400078e00ff */
[----:B------:R2:W-:Y:S01]  /*11240*/  STL.64 [R1+0x118], R20 ;  /* 0x0001181401007387 */ /* 0x0005e20000100a00 */
[----:B0-----:R-:W-:Y:S01]  /*11250*/  MOV R18, 0xadf51193 ;  /* 0xadf5119300127802 */ /* 0x001fe20000000f00 */
[----:B------:R-:W-:Y:S02]  /*11260*/  IMAD.MOV.U32 R19, RZ, RZ, -0x4bc9e918 ;  /* 0xb43616e8ff137424 */ /* 0x000fe400078e00ff */
[----:B------:R0:W-:Y:S01]  /*11270*/  STL.64 [R1+0x128], R10 ;  /* 0x0001280a01007387 */ /* 0x0001e20000100a00 */
[----:B-1----:R-:W-:Y:S01]  /*11280*/  MOV R22, 0x39709e72 ;  /* 0x39709e7200167802 */ /* 0x002fe20000000f00 */
[----:B------:R-:W-:-:S02]  /*11290*/  IMAD.MOV.U32 R23, RZ, RZ, -0x460a0274 ;  /* 0xb9f5fd8cff177424 */ /* 0x000fc400078e00ff */
[----:B------:R1:W-:Y:S01]  /*112a0*/  STL.64 [R1+0x138], R12 ;  /* 0x0001380c01007387 */ /* 0x0003e20000100a00 */
[----:B--2---:R-:W-:Y:S02]  /*112b0*/  HFMA2 R20, -RZ, RZ, 0.2398681640625, -7452 ;  /* 0x33adef47ff147431 */ /* 0x004fe400000001ff */
[----:B------:R-:W-:Y:S01]  /*112c0*/  IMAD.MOV.U32 R21, RZ, RZ, -0x4d5bd619 ;  /* 0xb2a429e7ff157424 */ /* 0x000fe200078e00ff */
[----:B------:R2:W-:Y:S01]  /*112d0*/  STL.64 [R1+0x140], R14 ;  /* 0x0001400e01007387 */ /* 0x0005e20000100a00 */
[----:B0-----:R-:W-:Y:S01]  /*112e0*/  MOV R10, 0x2c2861f8 ;  /* 0x2c2861f8000a7802 */ /* 0x001fe20000000f00 */
[----:B------:R-:W-:Y:S02]  /*112f0*/  IMAD.MOV.U32 R11, RZ, RZ, 0x310db352 ;  /* 0x310db352ff0b7424 */ /* 0x000fe400078e00ff */
[----:B------:R0:W-:Y:S01]  /*11300*/  STL.64 [R1+0x150], R18 ;  /* 0x0001501201007387 */ /* 0x0001e20000100a00 */
[----:B-1----:R-:W-:Y:S02]  /*11310*/  HFMA2 R12, -RZ, RZ, 0.080810546875, 1.6845703125 ;  /* 0x2d2c3ebdff0c7431 */ /* 0x002fe400000001ff */
[----:B------:R-:W-:Y:S01]  /*11320*/  IMAD.MOV.U32 R13, RZ, RZ, -0x53e6b8b1 ;  /* 0xac19474fff0d7424 */ /* 0x000fe200078e00ff */
[----:B------:R1:W-:Y:S01]  /*11330*/  STL.64 [R1+0x130], R22 ;  /* 0x0001301601007387 */ /* 0x0003e20000100a00 */
[----:B--2---:R-:W-:Y:S01]  /*11340*/  MOV R14, 0x248f2a67 ;  /* 0x248f2a67000e7802 */ /* 0x004fe20000000f00 */
[----:B------:R-:W-:-:S02]  /*11350*/  IMAD.MOV.U32 R15, RZ, RZ, 0x2a6f79fa ;  /* 0x2a6f79faff0f7424 */ /* 0x000fc400078e00ff */
[----:B------:R2:W-:Y:S01]  /*11360*/  STL.64 [R1+0x158], R20 ;  /* 0x0001581401007387 */ /* 0x0005e20000100a00 */
[----:B0-----:R-:W-:Y:S02]  /*11370*/  HFMA2 R18, -RZ, RZ, -0.04547119140625, 4572 ;  /* 0xa9d26c77ff127431 */ /* 0x001fe400000001ff */
[----:B------:R-:W-:Y:S01]  /*11380*/  IMAD.MOV.U32 R19, RZ, RZ, 0x28b83af4 ;  /* 0x28b83af4ff137424 */ /* 0x000fe200078e00ff */
[----:B------:R0:W-:Y:S01]  /*11390*/  STL.64 [R1+0x160], R10 ;  /* 0x0001600a01007387 */ /* 0x0001e20000100a00 */
[----:B-1----:R-:W-:Y:S02]  /*113a0*/  HFMA2 R22, -RZ, RZ, -0.140869140625, 9.405612945556640625e-05 ;  /* 0xb082062aff167431 */ /* 0x002fe400000001ff */
[----:B------:R-:W-:Y:S01]  /*113b0*/  IMAD.MOV.U32 R23, RZ, RZ, 0x2f6cd8aa ;  /* 0x2f6cd8aaff177424 */ /* 0x000fe200078e00ff */
[----:B------:R1:W-:Y:S01]  /*113c0*/  STL.64 [R1+0x178], R12 ;  /* 0x0001780c01007387 */ /* 0x0003e20000100a00 */
[----:B--2---:R-:W-:Y:S01]  /*113d0*/  MOV R20, 0xba61f058 ;  /* 0xba61f05800147802 */ /* 0x004fe20000000f00 */
[----:B------:R-:W-:-:S02]  /*113e0*/  IMAD.MOV.U32 R21, RZ, RZ, 0x3a4d87fb ;  /* 0x3a4d87fbff157424 */ /* 0x000fc400078e00ff */
[----:B------:R2:W-:Y:S01]  /*113f0*/  STL.64 [R1+0x180], R14 ;  /* 0x0001800e01007387 */ /* 0x0005e20000100a00 */
[----:B0-----:R-:W-:Y:S01]  /*11400*/  MOV R10, 0x388b4846 ;  /* 0x388b4846000a7802 */ /* 0x001fe20000000f00 */
[----:B------:R-:W-:Y:S02]  /*11410*/  IMAD.MOV.U32 R11, RZ, RZ, -0x47d98e01 ;  /* 0xb82671ffff0b7424 */ /* 0x000fe400078e00ff */
[----:B------:R0:W-:Y:S01]  /*11420*/  STL.64 [R1+0x188], R18 ;  /* 0x0001881201007387 */ /* 0x0001e20000100a00 */
[----:B-1----:R-:W-:Y:S01]  /*11430*/  MOV R12, 0xb5e38e04 ;  /* 0xb5e38e04000c7802 */ /* 0x002fe20000000f00 */
[----:B------:R-:W-:Y:S02]  /*11440*/  IMAD.MOV.U32 R13, RZ, RZ, 0x356f1bed ;  /* 0x356f1bedff0d7424 */ /* 0x000fe400078e00ff */
[----:B------:R1:W-:Y:S01]  /*11450*/  STL.64 [R1+0x168], R22 ;  /* 0x0001681601007387 */ /* 0x0003e20000100a00 */
[----:B--2---:R-:W-:Y:S02]  /*11460*/  HFMA2 R14, -RZ, RZ, -0.27880859375, 0.240966796875 ;  /* 0xb47633b6ff0e7431 */ /* 0x004fe400000001ff */
[----:B------:R-:W-:Y:S01]  /*11470*/  IMAD.MOV.U32 R15, RZ, RZ, 0x2e020a8b ;  /* 0x2e020a8bff0f7424 */ /* 0x000fe200078e00ff */
[----:B------:R2:W-:Y:S01]  /*11480*/  STL.64 [R1+0x190], R20 ;  /* 0x0001901401007387 */ /* 0x0005e20000100a00 */
[----:B0-----:R-:W-:-:S02]  /*11490*/  HFMA2 R18, -RZ, RZ, 0.16943359375, -79.5625 ;  /* 0x316cd4f9ff127431 */ /* 0x001fc400000001ff */
[----:B------:R-:W-:Y:S01]  /*114a0*/  IMAD.MOV.U32 R19, RZ, RZ, -0x557e622c ;  /* 0xaa819dd4ff137424 */ /* 0x000fe200078e00ff */
[----:B------:R0:W-:Y:S01]  /*114b0*/  STL.64 [R1+0x1a0], R10 ;  /* 0x0001a00a01007387 */ /* 0x0001e20000100a00 */
[----:B-1----:R-:W-:Y:S02]  /*114c0*/  HFMA2 R22, -RZ, RZ, 0.45263671875, -204 ;  /* 0x373eda60ff167431 */ /* 0x002fe400000001ff */
[----:B------:R-:W-:Y:S01]  /*114d0*/  IMAD.MOV.U32 R23, RZ, RZ, 0x2f89d9e3 ;  /* 0x2f89d9e3ff177424 */ /* 0x000fe200078e00ff */
[----:B------:R1:W-:Y:S01]  /*114e0*/  STL.64 [R1+0x1b0], R12 ;  /* 0x0001b00c01007387 */ /* 0x0003e20000100a00 */
[----:B--2---:R-:W-:Y:S01]  /*114f0*/  MOV R20, 0xafd8a791 ;  /* 0xafd8a79100147802 */ /* 0x004fe20000000f00 */
[----:B------:R-:W-:Y:S02]  /*11500*/  IMAD.MOV.U32 R21, RZ, RZ, 0x2f4c88ee ;  /* 0x2f4c88eeff157424 */ /* 0x000fe400078e00ff */
[----:B------:R2:W-:Y:S01]  /*11510*/  STL.64 [R1+0x1b8], R14 ;  /* 0x0001b80e01007387 */ /* 0x0005e20000100a00 */
[----:B0-----:R-:W-:-:S02]  /*11520*/  HFMA2 R10, -RZ, RZ, -0.09759521484375, -0.0019130706787109375 ;  /* 0xae3f97d6ff0a7431 */ /* 0x001fc400000001ff */
[----:B------:R-:W-:Y:S01]  /*11530*/  IMAD.MOV.U32 R11, RZ, RZ, 0x26b84405 ;  /* 0x26b84405ff0b7424 */ /* 0x000fe200078e00ff */
[----:B------:R0:W-:Y:S01]  /*11540*/  STL.64 [R1+0x1c8], R18 ;  /* 0x0001c81201007387 */ /* 0x0001e20000100a00 */
[----:B-1----:R-:W-:Y:S01]  /*11550*/  MOV R12, 0xa96338b8 ;  /* 0xa96338b8000c7802 */ /* 0x002fe20000000f00 */
[----:B------:R-:W-:Y:S02]  /*11560*/  IMAD.MOV.U32 R13, RZ, RZ, -0x464f6baa ;  /* 0xb9b09456ff0d7424 */ /* 0x000fe400078e00ff */
[----:B------:R1:W-:Y:S01]  /*11570*/  STL.64 [R1+0x30], R24 ;  /* 0x0000301801007387 */ /* 0x0003e20000100a00 */
[----:B--2---:R-:W-:Y:S02]  /*11580*/  HFMA2 R14, -RZ, RZ, -0.5712890625, 0.8759765625 ;  /* 0xb8923b02ff0e7431 */ /* 0x004fe400000001ff */
[----:B------:R-:W-:Y:S01]  /*11590*/  IMAD.MOV.U32 R15, RZ, RZ, 0x39915f44 ;  /* 0x39915f44ff0f7424 */ /* 0x000fe200078e00ff */
[----:B------:R2:W-:Y:S01]  /*115a0*/  STL.64 [R1+0x38], R26 ;  /* 0x0000381a01007387 */ /* 0x0005e20000100a00 */
[----:B0-----:R-:W-:Y:S01]  /*115b0*/  MOV R18, 0xb9510216 ;  /* 0xb951021600127802 */ /* 0x001fe20000000f00 */
[----:B------:R-:W-:-:S02]  /*115c0*/  IMAD.MOV.U32 R19, RZ, RZ, 0x388e8f4e ;  /* 0x388e8f4eff137424 */ /* 0x000fc400078e00ff */
[----:B------:R0:W-:Y:S01]  /*115d0*/  STL.64 [R1+0x1a8], R22 ;  /* 0x0001a81601007387 */ /* 0x0001e20000100a00 */
[----:B-1----:R-:W-:Y:S02]  /*115e0*/  HFMA2 R24, -RZ, RZ, -0.302490234375, -2.81640625 ;  /* 0xb4d7c1a2ff187431 */ /* 0x002fe400000001ff */
[----:B------:R-:W-:Y:S01]  /*115f0*/  IMAD.MOV.U32 R25, RZ, RZ, -0x48682da9 ;  /* 0xb797d257ff197424 */ /* 0x000fe200078e00ff */
[----:B------:R1:W-:Y:S01]  /*11600*/  STL.64 [R1+0x1d0], R20 ;  /* 0x0001d01401007387 */ /* 0x0003e20000100a00 */
[----:B--2---:R-:W-:Y:S01]  /*11610*/  MOV R26, 0x370054e5 ;  /* 0x370054e5001a7802 */ /* 0x004fe20000000f00 */
[----:B------:R-:W-:Y:S02]  /*11620*/  IMAD.MOV.U32 R27, RZ, RZ, -0x4a27a102 ;  /* 0xb5d85efeff1b7424 */ /* 0x000fe400078e00ff */
[----:B------:R2:W-:Y:S01]  /*11630*/  STL.64 [R1+0x1d8], R10 ;  /* 0x0001d80a01007387 */ /* 0x0005e20000100a00 */
[----:B0-----:R-:W-:Y:S01]  /*11640*/  MOV R22, 0x2ca4a32a ;  /* 0x2ca4a32a00167802 */ /* 0x001fe20000000f00 */
[----:B------:R-:W-:-:S02]  /*11650*/  IMAD.MOV.U32 R23, RZ, RZ, -0x53e8c29e ;  /* 0xac173d62ff177424 */ /* 0x000fc400078e00ff */
[----:B------:R0:W-:Y:S04]  /*11660*/  STL.64 [R1+0x1f0], R12 ;  /* 0x0001f00c01007387 */ /* 0x0001e80000100a00 */
[----:B------:R3:W-:Y:S01]  /*11670*/  STL.64 [R1+0x1f8], R14 ;  /* 0x0001f80e01007387 */ /* 0x0007e20000100a00 */
[----:B-1----:R-:W-:Y:S02]  /*11680*/  HFMA2 R20, -RZ, RZ, 0.255859375, 442 ;  /* 0x34185ee8ff147431 */ /* 0x002fe400000001ff */
[----:B------:R-:W-:Y:S01]  /*11690*/  IMAD.MOV.U32 R21, RZ, RZ, -0x489bee02 ;  /* 0xb76411feff157424 */ /* 0x000fe200078e00ff */
[----:B------:R1:W-:Y:S01]  /*116a0*/  STL.64 [R1+0x200], R18 ;  /* 0x0002001201007387 */ /* 0x0003e20000100a00 */
[----:B--2---:R-:W-:Y:S02]  /*116b0*/  HFMA2 R10, -RZ, RZ, -0.1202392578125, -25.984375 ;  /* 0xafb2ce7fff0a7431 */ /* 0x004fe400000001ff */
[----:B------:R-:W-:-:S02]  /*116c0*/  IMAD.MOV.U32 R11, RZ, RZ, 0x34ba0a82 ;  /* 0x34ba0a82ff0b7424 */ /* 0x000fc400078e00ff */
[----:B0-----:R-:W-:Y:S02]  /*116d0*/  HFMA2 R12, -RZ, RZ, -0.03619384765625, 0.00014913082122802734375 ;  /* 0xa8a208e3ff0c7431 */ /* 0x001fe400000001ff */
[----:B------:R-:W-:Y:S01]  /*116e0*/  IMAD.MOV.U32 R13, RZ, RZ, -0x4e275220 ;  /* 0xb1d8ade0ff0d7424 */ /* 0x000fe200078e00ff */
[----:B------:R0:W-:Y:S01]  /*116f0*/  STL.64 [R1+0x78], R24 ;  /* 0x0000781801007387 */ /* 0x0001e20000100a00 */
[----:B---3--:R-:W-:Y:S01]  /*11700*/  MOV R14, 0x315951d7 ;  /* 0x315951d7000e7802 */ /* 0x008fe20000000f00 */
[----:B------:R-:W-:Y:S02]  /*11710*/  IMAD.MOV.U32 R15, RZ, RZ, -0x4fa87867 ;  /* 0xb0578799ff0f7424 */ /* 0x000fe400078e00ff */
[----:B------:R2:W-:Y:S01]  /*11720*/  STL.64 [R1+0x80], R26 ;  /* 0x0000801a01007387 */ /* 0x0005e20000100a00 */
[----:B-1----:R-:W-:Y:S01]  /*11730*/  MOV R18, 0xae4680a9 ;  /* 0xae4680a900127802 */ /* 0x002fe20000000f00 */
[----:B------:R-:W-:Y:S02]  /*11740*/  IMAD.MOV.U32 R19, RZ, RZ, 0x2d3dfaf5 ;  /* 0x2d3dfaf5ff137424 */ /* 0x000fe400078e00ff */
[----:B------:R1:W-:Y:S01]  /*11750*/  STL.64 [R1+0x1e0], R22 ;  /* 0x0001e01601007387 */ /* 0x0003e20000100a00 */
[----:B0-----:R-:W-:-:S02]  /*11760*/  HFMA2 R24, -RZ, RZ, -0.0213775634765625, -250.375 ;  /* 0xa579dbd3ff187431 */ /* 0x001fc400000001ff */
[----:B------:R-:W-:Y:S01]  /*11770*/  IMAD.MOV.U32 R25, RZ, RZ, -0x569fcba6 ;  /* 0xa960345aff197424 */ /* 0x000fe200078e00ff */
[----:B------:R0:W-:Y:S01]  /*11780*/  STL.64 [R1+0x208], R20 ;  /* 0x0002081401007387 */ /* 0x0001e20000100a00 */
[----:B--2---:R-:W-:Y:S01]  /*11790*/  MOV R26, 0x3a4a4588 ;  /* 0x3a4a4588001a7802 */ /* 0x004fe20000000f00 */
[----:B------:R-:W-:Y:S02]  /*117a0*/  IMAD.MOV.U32 R27, RZ, RZ, 0x3606d905 ;  /* 0x3606d905ff1b7424 */ /* 0x000fe400078e00ff */
[----:B------:R2:W-:Y:S01]  /*117b0*/  STL.64 [R1+0x218], R10 ;  /* 0x0002180a01007387 */ /* 0x0005e20000100a00 */
[----:B-1----:R-:W-:Y:S01]  /*117c0*/  MOV R22, 0xb446133e ;  /* 0xb446133e00167802 */ /* 0x002fe20000000f00 */
[----:B------:R-:W-:Y:S02]  /*117d0*/  IMAD.MOV.U32 R23, RZ, RZ, 0x334f3181 ;  /* 0x334f3181ff177424 */ /* 0x000fe400078e00ff */
[----:B------:R1:W-:Y:S01]  /*117e0*/  STL.64 [R1+0x228], R12 ;  /* 0x0002280c01007387 */ /* 0x0003e20000100a00 */
[----:B0-----:R-:W-:-:S02]  /*117f0*/  HFMA2 R20, -RZ, RZ, -0.0162353515625, -507.25 ;  /* 0xa428dfedff147431 */ /* 0x001fc400000001ff */
[----:B------:R-:W-:Y:S01]  /*11800*/  IMAD.MOV.U32 R21, RZ, RZ, -0x545594a8 ;  /* 0xabaa6b58ff157424 */ /* 0x000fe200078e00ff */
[----:B------:R0:W-:Y:S01]  /*11810*/  STL.64 [R1+0x230], R14 ;  /* 0x0002300e01007387 */ /* 0x0001e20000100a00 */
[----:B--2---:R-:W-:Y:S01]  /*11820*/  MOV R10, 0x2b1fe612 ;  /* 0x2b1fe612000a7802 */ /* 0x004fe20000000f00 */
[----:B------:R-:W-:Y:S02]  /*11830*/  IMAD.MOV.U32 R11, RZ, RZ, -0x55ead275 ;  /* 0xaa152d8bff0b7424 */ /* 0x000fe400078e00ff */
[----:B------:R2:W-:Y:S01]  /*11840*/  STL.64 [R1+0x240], R18 ;  /* 0x0002401201007387 */ /* 0x0005e20000100a00 */
[----:B-1----:R-:W-:Y:S02]  /*11850*/  HFMA2 R12, -RZ, RZ, -0.58349609375, 4.41074371337890625e-06 ;  /* 0xb8ab004aff0c7431 */ /* 0x002fe400000001ff */
[----:B------:R-:W-:Y:S01]  /*11860*/  IMAD.MOV.U32 R13, RZ, RZ, 0x386b5efc ;  /* 0x386b5efcff0d7424 */ /* 0x000fe200078e00ff */
[----:B------:R1:W-:Y:S01]  /*11870*/  STL.64 [R1+0xb8], R24 ;  /* 0x0000b81801007387 */ /* 0x0003e20000100a00 */
[----:B0-----:R-:W-:Y:S01]  /*11880*/  MOV R14, 0xb799c17a ;  /* 0xb799c17a000e7802 */ /* 0x001fe20000000f00 */
[----:B------:R-:W-:-:S02]  /*11890*/  IMAD.MOV.U32 R15, RZ, RZ, -0x4eac5ede ;  /* 0xb153a122ff0f7424 */ /* 0x000fc400078e00ff */
[----:B------:R0:W-:Y:S01]  /*118a0*/  STL.64 [R1+0xd0], R26 ;  /* 0x0000d01a01007387 */ /* 0x0001e20000100a00 */
[----:B--2---:R-:W-:Y:S02]  /*118b0*/  HFMA2 R18, -RZ, RZ, 0.400390625, -0.0002110004425048828125 ;  /* 0x36688aeaff127431 */ /* 0x004fe400000001ff */
[----:B------:R-:W-:Y:S01]  /*118c0*/  IMAD.MOV.U32 R19, RZ, RZ, -0x49f7d3c4 ;  /* 0xb6082c3cff137424 */ /* 0x000fe200078e00ff */
[----:B------:R2:W-:Y:S01]  /*118d0*/  STL.64 [R1+0x220], R22 ;  /* 0x0002201601007387 */ /* 0x0005e20000100a00 */
[----:B-1----:R-:W-:Y:S02]  /*118e0*/  HFMA2 R24, -RZ, RZ, -0.201416015625, 0.003711700439453125 ;  /* 0xb2721b9aff187431 */ /* 0x002fe400000001ff */
[----:B------:R-:W-:Y:S01]  /*118f0*/  IMAD.MOV.U32 R25, RZ, RZ, 0x31d606a3 ;  /* 0x31d606a3ff197424 */ /* 0x000fe200078e00ff */
[----:B------:R1:W-:Y:S01]  /*11900*/  STL.64 [R1+0x248], R20 ;  /* 0x0002481401007387 */ /* 0x0003e20000100a00 */
[----:B0-----:R-:W-:Y:S01]  /*11910*/  MOV R26, 0xa9df0b0c ;  /* 0xa9df0b0c001a7802 */ /* 0x001fe20000000f00 */
[----:B------:R-:W-:-:S02]  /*11920*/  IMAD.MOV.U32 R27, RZ, RZ, 0x23ae9da1 ;  /* 0x23ae9da1ff1b7424 */ /* 0x000fc400078e00ff */
[----:B------:R0:W-:Y:S01]  /*11930*/  STL.64 [R1+0x250], R10 ;  /* 0x0002500a01007387 */ /* 0x0001e20000100a00 */
[----:B--2---:R-:W-:Y:S02]  /*11940*/  HFMA2 R22, -RZ, RZ, 0.75537109375, 7.47265625 ;  /* 0x3a0b4779ff167431 */ /* 0x004fe400000001ff */
[----:B------:R-:W-:Y:S01]  /*11950*/  IMAD.MOV.U32 R23, RZ, RZ, -0x45e4c462 ;  /* 0xba1b3b9eff177424 */ /* 0x000fe200078e00ff */
[----:B------:R2:W-:Y:S01]  /*11960*/  STL.64 [R1+0x268], R12 ;  /* 0x0002680c01007387 */ /* 0x0005e20000100a00 */
[----:B-1----:R-:W-:Y:S01]  /*11970*/  MOV R20, 0x351b6448 ;  /* 0x351b644800147802 */ /* 0x002fe20000000f00 */
[----:B------:R-:W-:Y:S02]  /*11980*/  IMAD.MOV.U32 R21, RZ, RZ, 0x2a83a738 ;  /* 0x2a83a738ff157424 */ /* 0x000fe400078e00ff */
[----:B------:R1:W-:Y:S04]  /*11990*/  STL.64 [R1+0x270], R14 ;  /* 0x0002700e01007387 */ /* 0x0003e80000100a00 */
[----:B------:R3:W-:Y:S01]  /*119a0*/  STL.64 [R1+0x278], R18 ;  /* 0x0002781201007387 */ /* 0x0007e20000100a00 */
[----:B0-----:R-:W-:Y:S01]  /*119b0*/  MOV R10, 0xb2578752 ;  /* 0xb2578752000a7802 */ /* 0x001fe20000000f00 */
[----:B------:R-:W-:Y:S01]  /*119c0*/  IMAD.MOV.U32 R11, RZ, RZ, 0x29c2c5d5 ;  /* 0x29c2c5d5ff0b7424 */ /* 0x000fe200078e00ff */
[----:B--2---:R-:W-:Y:S01]  /*119d0*/  MOV R12, 0x2f6d7999 ;  /* 0x2f6d7999000c7802 */ /* 0x004fe20000000f00 */
[----:B------:R-:W-:Y:S01]  /*119e0*/  IMAD.MOV.U32 R13, RZ, RZ, -0x59a49046 ;  /* 0xa65b6fbaff0d7424 */ /* 0x000fe200078e00ff */
[----:B------:R0:W-:Y:S01]  /*119f0*/  STL.64 [R1+0xf8], R24 ;  /* 0x0000f81801007387 */ /* 0x0001e20000100a00 */
[----:B-1----:R-:W-:-:S02]  /*11a00*/  HFMA2 R14, -RZ, RZ, -0.0924072265625, 60.375 ;  /* 0xadea538cff0e7431 */ /* 0x002fc400000001ff */
[----:B------:R-:W-:Y:S01]  /*11a10*/  IMAD.MOV.U32 R15, RZ, RZ, 0x2d65daaf ;  /* 0x2d65daafff0f7424 */ /* 0x000fe200078e00ff */
[----:B------:R1:W-:Y:S01]  /*11a20*/  STL.64 [R1+0x120], R26 ;  /* 0x0001201a01007387 */ /* 0x0003e20000100a00 */
[----:B---3--:R-:W-:Y:S02]  /*11a30*/  HFMA2 R18, -RZ, RZ, 0.053192138671875, -1.634765625 ;  /* 0x2acfbe8aff127431 */ /* 0x008fe400000001ff */
[----:B------:R-:W-:Y:S01]  /*11a40*/  IMAD.MOV.U32 R19, RZ, RZ, 0x39b48c3d ;  /* 0x39b48c3dff137424 */ /* 0x000fe200078e00ff */
[----:B------:R2:W-:Y:S01]  /*11a50*/  STL.64 [R1+0x258], R22 ;  /* 0x0002581601007387 */ /* 0x0005e20000100a00 */
[----:B0-----:R-:W-:Y:S02]  /*11a60*/  HFMA2 R24, -RZ, RZ, -0.42138671875, 3826 ;  /* 0xb6be6b79ff187431 */ /* 0x001fe400000001ff */
[----:B------:R-:W-:Y:S01]  /*11a70*/  IMAD.MOV.U32 R25, RZ, RZ, 0x35bf0101 ;  /* 0x35bf0101ff197424 */ /* 0x000fe200078e00ff */
[----:B------:R0:W-:Y:S01]  /*11a80*/  STL.64 [R1+0x280], R20 ;  /* 0x0002801401007387 */ /* 0x0001e20000100a00 */
[----:B-1----:R-:W-:Y:S01]  /*11a90*/  MOV R26, 0xa87a302c ;  /* 0xa87a302c001a7802 */ /* 0x002fe20000000f00 */
[----:B------:R-:W-:-:S02]  /*11aa0*/  IMAD.MOV.U32 R27, RZ, RZ, -0x523f6961 ;  /* 0xadc0969fff1b7424 */ /* 0x000fc400078e00ff */
[----:B------:R1:W-:Y:S01]  /*11ab0*/  STL.64 [R1+0x290], R10 ;  /* 0x0002900a01007387 */ /* 0x0003e20000100a00 */
[----:B--2---:R-:W-:Y:S02]  /*11ac0*/  HFMA2 R22, -RZ, RZ, 0.1531982421875, -0.00011903047561645507812 ;  /* 0x30e787cdff167431 */ /* 0x004fe400000001ff */
[----:B------:R-:W-:Y:S01]  /*11ad0*/  IMAD.MOV.U32 R23, RZ, RZ, -0x4f944755 ;  /* 0xb06bb8abff177424 */ /* 0x000fe200078e00ff */
[----:B------:R2:W-:Y:S01]  /*11ae0*/  STL.64 [R1+0x2a0], R12 ;  /* 0x0002a00c01007387 */ /* 0x0005e20000100a00 */
[----:B0-----:R-:W-:Y:S01]  /*11af0*/  MOV R20, 0x3858ebaf ;  /* 0x3858ebaf00147802 */ /* 0x001fe20000000f00 */
[----:B------:R-:W-:Y:S02]  /*11b00*/  IMAD.MOV.U32 R21, RZ, RZ, -0x4650663d ;  /* 0xb9af99c3ff157424 */ /* 0x000fe400078e00ff */
[----:B------:R0:W-:Y:S01]  /*11b10*/  STL.64 [R1+0x2a8], R14 ;  /* 0x0002a80e01007387 */ /* 0x0001e20000100a00 */
[----:B-1----:R-:W-:Y:S02]  /*11b20*/  HFMA2 R10, -RZ, RZ, 0.69677734375, 30128 ;  /* 0x3993775bff0a7431 */ /* 0x002fe400000001ff */
[----:B------:R-:W-:Y:S01]  /*11b30*/  IMAD.MOV.U32 R11, RZ, RZ, -0x4719cdec ;  /* 0xb8e63214ff0b7424 */ /* 0x000fe200078e00ff */
[----:B------:R1:W-:Y:S01]  /*11b40*/  STL.64 [R1+0x2b8], R18 ;  /* 0x0002b81201007387 */ /* 0x0003e20000100a00 */
[----:B--2---:R-:W-:Y:S01]  /*11b50*/  MOV R12, 0x3007c16d ;  /* 0x3007c16d000c7802 */ /* 0x004fe20000000f00 */
[----:B------:R-:W-:-:S02]  /*11b60*/  IMAD.MOV.U32 R13, RZ, RZ, -0x4a71ca99 ;  /* 0xb58e3567ff0d7424 */ /* 0x000fc400078e00ff */
[----:B------:R2:W-:Y:S01]  /*11b70*/  STL.64 [R1+0x148], R24 ;  /* 0x0001481801007387 */ /* 0x0005e20000100a00 */
[----:B0-----:R-:W-:Y:S02]  /*11b80*/  HFMA2 R14, -RZ, RZ, 0.321533203125, -0.00016295909881591796875 ;  /* 0x35258957ff0e7431 */ /* 0x001fe400000001ff */
[----:B------:R-:W-:Y:S01]  /*11b90*/  IMAD.MOV.U32 R15, RZ, RZ, -0x4bc36b44 ;  /* 0xb43c94bcff0f7424 */ /* 0x000fe200078e00ff */
[----:B------:R0:W-:Y:S01]  /*11ba0*/  STL.64 [R1+0x170], R26 ;  /* 0x0001701a01007387 */ /* 0x0001e20000100a00 */
[----:B-1----:R-:W-:Y:S01]  /*11bb0*/  MOV R18, 0xabb69977 ;  /* 0xabb6997700127802 */ /* 0x002fe20000000f00 */
[----:B------:R-:W-:Y:S02]  /*11bc0*/  IMAD.MOV.U32 R19, RZ, RZ, 0x32e788fe ;  /* 0x32e788feff137424 */ /* 0x000fe400078e00ff */
[----:B------:R1:W-:Y:S01]  /*11bd0*/  STL.64 [R1+0x298], R22 ;  /* 0x0002981601007387 */ /* 0x0003e20000100a00 */
[----:B--2---:R-:W-:Y:S02]  /*11be0*/  HFMA2 R24, -RZ, RZ, -0.701171875, -19.3125 ;  /* 0xb99cccd4ff187431 */ /* 0x004fe400000001ff */
[----:B------:R-:W-:Y:S01]  /*11bf0*/  IMAD.MOV.U32 R25, RZ, RZ, -0x4a3b86a9 ;  /* 0xb5c47957ff197424 */ /* 0x000fe200078e00ff */
[----:B------:R2:W-:Y:S01]  /*11c00*/  STL.64 [R1+0x2c0], R20 ;  /* 0x0002c01401007387 */ /* 0x0005e20000100a00 */
[----:B0-----:R-:W-:Y:S01]  /*11c10*/  MOV R26, 0x32f7f4a2 ;  /* 0x32f7f4a2001a7802 */ /* 0x001fe20000000f00 */
[----:B------:R-:W-:-:S02]  /*11c20*/  IMAD.MOV.U32 R27, RZ, RZ, -0x4d8c38de ;  /* 0xb273c722ff1b7424 */ /* 0x000fc400078e00ff */
[----:B------:R0:W-:Y:S01]  /*11c30*/  STL.64 [R1+0x2c8], R10 ;  /* 0x0002c80a01007387 */ /* 0x0001e20000100a00 */
[----:B-1----:R-:W-:Y:S01]  /*11c40*/  MOV R22, 0xb408ce38 ;  /* 0xb408ce3800167802 */ /* 0x002fe20000000f00 */
[----:B------:R-:W-:Y:S02]  /*11c50*/  IMAD.MOV.U32 R23, RZ, RZ, 0x37e8bcc2 ;  /* 0x37e8bcc2ff177424 */ /* 0x000fe400078e00ff */
[----:B------:R1:W-:Y:S01]  /*11c60*/  STL.64 [R1+0x2e0], R12 ;  /* 0x0002e00c01007387 */ /* 0x0003e20000100a00 */
[----:B--2---:R-:W-:Y:S02]  /*11c70*/  HFMA2 R20, -RZ, RZ, -0.202392578125, 17504 ;  /* 0xb27a7446ff147431 */ /* 0x004fe400000001ff */
[----:B------:R-:W-:Y:S01]  /*11c80*/  IMAD.MOV.U32 R21, RZ, RZ, 0x31859418 ;  /* 0x31859418ff157424 */ /* 0x000fe200078e00ff */
[----:B------:R2:W-:Y:S04]  /*11c90*/  STL.64 [R1+0x2e8], R14 ;  /* 0x0002e80e01007387 */ /* 0x0005e80000100a00 */
[----:B------:R3:W-:Y:S01]  /*11ca0*/  STL.64 [R1+0x2f0], R18 ;  /* 0x0002f01201007387 */ /* 0x0007e20000100a00 */
[----:B0-----:R-:W-:-:S02]  /*11cb0*/  HFMA2 R10, -RZ, RZ, 0.1185302734375, -120.3125 ;  /* 0x2f96d785ff0a7431 */ /* 0x001fc400000001ff */
[----:B------:R-:W-:Y:S02]  /*11cc0*/  IMAD.MOV.U32 R11, RZ, RZ, -0x5166292b ;  /* 0xae99d6d5ff0b7424 */ /* 0x000fe400078e00ff */
[----:B-1----:R-:W-:Y:S02]  /*11cd0*/  HFMA2 R12, -RZ, RZ, -0.0718994140625, -4320 ;  /* 0xac9aec38ff0c7431 */ /* 0x002fe400000001ff */
[----:B------:R-:W-:Y:S01]  /*11ce0*/  IMAD.MOV.U32 R13, RZ, RZ, 0x2b98eb50 ;  /* 0x2b98eb50ff0d7424 */ /* 0x000fe200078e00ff */
[----:B------:R0:W-:Y:S01]  /*11cf0*/  STL.64 [R1+0x198], R24 ;  /* 0x0001981801007387 */ /* 0x0001e20000100a00 */
[----:B--2---:R-:W-:Y:S01]  /*11d00*/  MOV R14, 0xba2b14da ;  /* 0xba2b14da000e7802 */ /* 0x004fe20000000f00 */
[----:B------:R-:W-:Y:S02]  /*11d10*/  IMAD.MOV.U32 R15, RZ, RZ, 0x3a5c11ce ;  /* 0x3a5c11ceff0f7424 */ /* 0x000fe400078e00ff */
[----:B------:R1:W-:Y:S01]  /*11d20*/  STL.64 [R1+0x1c0], R26 ;  /* 0x0001c01a01007387 */ /* 0x0003e20000100a00 */
[----:B---3--:R-:W-:Y:S01]  /*11d30*/  MOV R18, 0x392e88ac ;  /* 0x392e88ac00127802 */ /* 0x008fe20000000f00 */
[----:B------:R-:W-:-:S02]  /*11d40*/  IMAD.MOV.U32 R19, RZ, RZ, -0x46f9f482 ;  /* 0xb9060b7eff137424 */ /* 0x000fc400078e00ff */
[----:B------:R2:W-:Y:S01]  /*11d50*/  STL.64 [R1+0x2d0], R22 ;  /* 0x0002d01601007387 */ /* 0x0005e20000100a00 */
[----:B0-----:R-:W-:Y:S02]  /*11d60*/  HFMA2 R24, -RZ, RZ, 0.05499267578125, 0.060516357421875 ;  /* 0x2b0a2bbfff187431 */ /* 0x001fe400000001ff */
[----:B------:R-:W-:Y:S01]  /*11d70*/  IMAD.MOV.U32 R25, RZ, RZ, -0x5d1625b2 ;  /* 0xa2e9da4eff197424 */ /* 0x000fe200078e00ff */
[----:B------:R0:W-:Y:S01]  /*11d80*/  STL.64 [R1+0x2f8], R20 ;  /* 0x0002f81401007387 */ /* 0x0001e20000100a00 */
[----:B-1----:R-:W-:Y:S01]  /*11d90*/  MOV R26, 0x37068711 ;  /* 0x37068711001a7802 */ /* 0x002fe20000000f00 */
[----:B------:R-:W-:Y:S02]  /*11da0*/  IMAD.MOV.U32 R27, RZ, RZ, -0x49e638a7 ;  /* 0xb619c759ff1b7424 */ /* 0x000fe400078e00ff */
[----:B------:R1:W-:Y:S01]  /*11db0*/  STL.64 [R1+0x308], R10 ;  /* 0x0003080a01007387 */ /* 0x0003e20000100a00 */
[----:B--2---:R-:W-:Y:S01]  /*11dc0*/  MOV R22, 0x23eee253 ;  /* 0x23eee25300167802 */ /* 0x004fe20000000f00 */
[----:B------:R-:W-:-:S02]  /*11dd0*/  IMAD.MOV.U32 R23, RZ, RZ, 0x2d1bcefb ;  /* 0x2d1bcefbff177424 */ /* 0x000fc400078e00ff */
[----:B------:R2:W-:Y:S01]  /*11de0*/  STL.64 [R1+0x318], R12 ;  /* 0x0003180c01007387 */ /* 0x0005e20000100a00 */
[----:B0-----:R-:W-:Y:S02]  /*11df0*/  HFMA2 R20, -RZ, RZ, 0.5322265625, 0.1795654296875 ;  /* 0x384231bfff147431 */ /* 0x001fe400000001ff */
[----:B------:R-:W-:Y:S01]  /*11e00*/  IMAD.MOV.U32 R21, RZ, RZ, 0x319c9bcd ;  /* 0x319c9bcdff157424 */ /* 0x000fe200078e00ff */
[----:B------:R0:W-:Y:S01]  /*11e10*/  STL.64 [R1+0x320], R14 ;  /* 0x0003200e01007387 */ /* 0x0001e20000100a00 */
[----:B-1----:R-:W-:Y:S01]  /*11e20*/  MOV R10, 0xb731c258 ;  /* 0xb731c258000a7802 */ /* 0x002fe20000000f00 */
[----:B------:R-:W-:Y:S02]  /*11e30*/  IMAD.MOV.U32 R11, RZ, RZ, 0x36e39c79 ;  /* 0x36e39c79ff0b7424 */ /* 0x000fe400078e00ff */
[----:B------:R1:W-:Y:S01]  /*11e40*/  STL.64 [R1+0x330], R18 ;  /* 0x0003301201007387 */ /* 0x0003e20000100a00 */
[----:B--2---:R-:W-:Y:S02]  /*11e50*/  HFMA2 R12, -RZ, RZ, 0.2349853515625, -0.0009937286376953125 ;  /* 0x33859412ff0c7431 */ /* 0x004fe400000001ff */
[----:B------:R-:W-:Y:S01]  /*11e60*/  IMAD.MOV.U32 R13, RZ, RZ, 0x263e2a76 ;  /* 0x263e2a76ff0d7424 */ /* 0x000fe200078e00ff */
[----:B------:R2:W-:Y:S01]  /*11e70*/  STL.64 [R1+0x1e8], R24 ;  /* 0x0001e81801007387 */ /* 0x0005e20000100a00 */
[----:B0-----:R-:W-:Y:S01]  /*11e80*/  MOV R14, 0xb224c2f7 ;  /* 0xb224c2f7000e7802 */ /* 0x001fe20000000f00 */
[----:B------:R-:W-:-:S02]  /*11e90*/  IMAD.MOV.U32 R15, RZ, RZ, 0x31b31feb ;  /* 0x31b31febff0f7424 */ /* 0x000fc400078e00ff */
[----:B------:R0:W-:Y:S01]  /*11ea0*/  STL.64 [R1+0x210], R26 ;  /* 0x0002101a01007387 */ /* 0x0001e20000100a00 */
[----:B-1----:R-:W-:Y:S02]  /*11eb0*/  HFMA2 R18, -RZ, RZ, -0.1484375, 18.125 ;  /* 0xb0c04c88ff127431 */ /* 0x002fe400000001ff */
[----:B------:R-:W-:Y:S01]  /*11ec0*/  IMAD.MOV.U32 R19, RZ, RZ, 0x261b2096 ;  /* 0x261b2096ff137424 */ /* 0x000fe200078e00ff */
[----:B------:R1:W-:Y:S01]  /*11ed0*/  STL.64 [R1+0x310], R22 ;  /* 0x0003101601007387 */ /* 0x0003e20000100a00 */
[----:B--2---:R-:W-:Y:S02]  /*11ee0*/  HFMA2 R24, -RZ, RZ, 0.0301971435546875, 0.00146770477294921875 ;  /* 0x27bb1603ff187431 */ /* 0x004fe400000001ff */
[----:B------:R-:W-:Y:S01]  /*11ef0*/  IMAD.MOV.U32 R25, RZ, RZ, 0x2ecdce2c ;  /* 0x2ecdce2cff197424 */ /* 0x000fe200078e00ff */
[----:B------:R2:W-:Y:S01]  /*11f00*/  STL.64 [R1+0x338], R20 ;  /* 0x0003381401007387 */ /* 0x0005e20000100a00 */
[----:B0-----:R-:W-:Y:S01]  /*11f10*/  MOV R26, 0x398e04a8 ;  /* 0x398e04a8001a7802 */ /* 0x001fe20000000f00 */
[----:B------:R-:W-:-:S02]  /*11f20*/  IMAD.MOV.U32 R27, RZ, RZ, 0x3554208f ;  /* 0x3554208fff1b7424 */ /* 0x000fc400078e00ff */
[----:B------:R0:W-:Y:S01]  /*11f30*/  STL.64 [R1+0x340], R10 ;  /* 0x0003400a01007387 */ /* 0x0001e20000100a00 */
[----:B-1----:R-:W-:Y:S02]  /*11f40*/  HFMA2 R22, -RZ, RZ, -0.378173828125, 7572 ;  /* 0xb60d6f65ff167431 */ /* 0x002fe400000001ff */
[----:B------:R-:W-:Y:S01]  /*11f50*/  IMAD.MOV.U32 R23, RZ, RZ, -0x5268961f ;  /* 0xad9769e1ff177424 */ /* 0x000fe200078e00ff */
[----:B------:R1:W-:Y:S01]  /*11f60*/  STL.64 [R1+0x358], R12 ;  /* 0x0003580c01007387 */ /* 0x0003e20000100a00 */
[----:B--2---:R-:W-:Y:S01]  /*11f70*/  MOV R20, 0x2f563c98 ;  /* 0x2f563c9800147802 */ /* 0x004fe20000000f00 */
[----:B------:R-:W-:Y:S02]  /*11f80*/  IMAD.MOV.U32 R21, RZ, RZ, -0x51214c70 ;  /* 0xaedeb390ff157424 */ /* 0x000fe400078e00ff */
[----:B------:R2:W-:Y:S04]  /*11f90*/  STL.64 [R1+0x360], R14 ;  /* 0x0003600e01007387 */ /* 0x0005e80000100a00 */
[----:B------:R3:W-:Y:S01]  /*11fa0*/  STL.64 [R1+0x368], R18 ;  /* 0x0003681201007387 */ /* 0x0007e20000100a00 */
[----:B0-----:R-:W-:Y:S01]  /*11fb0*/  MOV R10, 0xac6d4b31 ;  /* 0xac6d4b31000a7802 */ /* 0x001fe20000000f00 */
[----:B------:R-:W-:Y:S01]  /*11fc0*/  IMAD.MOV.U32 R11, RZ, RZ, -0x45e39007 ;  /* 0xba1c6ff9ff0b7424 */ /* 0x000fe200078e00ff */
[----:B-1----:R-:W-:Y:S01]  /*11fd0*/  MOV R12, 0xba27cf93 ;  /* 0xba27cf93000c7802 */ /* 0x002fe20000000f00 */
[----:B------:R-:W-:Y:S01]  /*11fe0*/  IMAD.MOV.U32 R13, RZ, RZ, 0x39917d90 ;  /* 0x39917d90ff0d7424 */ /* 0x000fe200078e00ff */
[----:B------:R0:W-:Y:S01]  /*11ff0*/  STL.64 [R1+0x238], R24 ;  /* 0x0002381801007387 */ /* 0x0001e20000100a00 */
[----:B--2---:R-:W-:-:S02]  /*12000*/  HFMA2 R14, -RZ, RZ, 0.266357421875, 967 ;  /* 0x3443638eff0e7431 */ /* 0x004fc400000001ff */
[----:B------:R-:W-:Y:S01]  /*12010*/  IMAD.MOV.U32 R15, RZ, RZ, -0x474e2bfe ;  /* 0xb8b1d402ff0f7424 */ /* 0x000fe200078e00ff */
[----:B------:R1:W-:Y:S01]  /*12020*/  STL.64 [R1+0x260], R26 ;  /* 0x0002601a01007387 */ /* 0x0003e20000100a00 */
[----:B---3--:R-:W-:Y:S02]  /*12030*/  HFMA2 R18, -RZ, RZ, -0.1390380859375, -1.1861324310302734375e-05 ;  /* 0xb07380c7ff127431 */ /* 0x008fe400000001ff */
[----:B------:R-:W-:Y:S01]  /*12040*/  IMAD.MOV.U32 R19, RZ, RZ, 0x3697f31f ;  /* 0x3697f31fff137424 */ /* 0x000fe200078e00ff */
[----:B------:R2:W-:Y:S01]  /*12050*/  STL.64 [R1+0x348], R22 ;  /* 0x0003481601007387 */ /* 0x0005e20000100a00 */
[----:B0-----:R-:W-:Y:S02]  /*12060*/  HFMA2 R24, -RZ, RZ, -0.2418212890625, -0.00189113616943359375 ;  /* 0xb3bd97bfff187431 */ /* 0x001fe400000001ff */
[----:B------:R-:W-:Y:S01]  /*12070*/  IMAD.MOV.U32 R25, RZ, RZ, 0x334bbc63 ;  /* 0x334bbc63ff197424 */ /* 0x000fe200078e00ff */
[----:B------:R0:W-:Y:S01]  /*12080*/  STL.64 [R1+0x370], R20 ;  /* 0x0003701401007387 */ /* 0x0001e20000100a00 */
[----:B-1----:R-:W-:Y:S01]  /*12090*/  MOV R26, 0xac5fc448 ;  /* 0xac5fc448001a7802 */ /* 0x002fe20000000f00 */
[----:B------:R-:W-:-:S02]  /*120a0*/  IMAD.MOV.U32 R27, RZ, RZ, 0x22adcde9 ;  /* 0x22adcde9ff1b7424 */ /* 0x000fc400078e00ff */
[----:B------:R1:W-:Y:S01]  /*120b0*/  STL.64 [R1+0x380], R10 ;  /* 0x0003800a01007387 */ /* 0x0003e20000100a00 */
[----:B--2---:R-:W-:Y:S02]  /*120c0*/  HFMA2 R22, -RZ, RZ, -0.57373046875, 0.0024356842041015625 ;  /* 0xb89718fdff167431 */ /* 0x004fe400000001ff */
[----:B------:R-:W-:Y:S01]  /*120d0*/  IMAD.MOV.U32 R23, RZ, RZ, 0x3a31cb4e ;  /* 0x3a31cb4eff177424 */ /* 0x000fe200078e00ff */
[----:B------:R2:W-:Y:S01]  /*120e0*/  STL.64 [R1+0x390], R12 ;  /* 0x0003900c01007387 */ /* 0x0005e20000100a00 */
[----:B0-----:R-:W-:Y:S01]  /*120f0*/  MOV R20, 0xb63ec69d ;  /* 0xb63ec69d00147802 */ /* 0x001fe20000000f00 */
[----:B------:R-:W-:Y:S02]  /*12100*/  IMAD.MOV.U32 R21, RZ, RZ, 0x3569c288 ;  /* 0x3569c288ff157424 */ /* 0x000fe400078e00ff */
[----:B------:R0:W-:Y:S01]  /*12110*/  STL.64 [R1+0x398], R14 ;  /* 0x0003980e01007387 */ /* 0x0001e20000100a00 */
[----:B-1----:R-:W-:Y:S02]  /*12120*/  HFMA2 R10, -RZ, RZ, 0.07037353515625, -8.09375 ;  /* 0x2c81c80cff0a7431 */ /* 0x002fe400000001ff */
[----:B------:R-:W-:Y:S01]  /*12130*/  IMAD.MOV.U32 R11, RZ, RZ, -0x4bdb3cd3 ;  /* 0xb424c32dff0b7424 */ /* 0x000fe200078e00ff */
[----:B------:R1:W-:Y:S01]  /*12140*/  STL.64 [R1+0x3a8], R18 ;  /* 0x0003a81201007387 */ /* 0x0003e20000100a00 */
[----:B--2---:R-:W-:Y:S01]  /*12150*/  MOV R12, 0xb11225d7 ;  /* 0xb11225d7000c7802 */ /* 0x004fe20000000f00 */
[----:B------:R-:W-:-:S02]  /*12160*/  IMAD.MOV.U32 R13, RZ, RZ, 0x301db2a5 ;  /* 0x301db2a5ff0d7424 */ /* 0x000fc400078e00ff */
[----:B------:R2:W-:Y:S01]  /*12170*/  STL.64 [R1+0x288], R24 ;  /* 0x0002881801007387 */ /* 0x0005e20000100a00 */
[----:B0-----:R-:W-:Y:S02]  /*12180*/  HFMA2 R14, -RZ, RZ, -0.0085296630859375, -367.25 ;  /* 0xa05eddbdff0e7431 */ /* 0x001fe400000001ff */
[----:B------:R-:W-:Y:S01]  /*12190*/  IMAD.MOV.U32 R15, RZ, RZ, -0x514e0798 ;  /* 0xaeb1f868ff0f7424 */ /* 0x000fe200078e00ff */
[----:B------:R0:W-:Y:S01]  /*121a0*/  STL.64 [R1+0x2b0], R26 ;  /* 0x0002b01a01007387 */ /* 0x0001e20000100a00 */
[----:B-1----:R-:W-:Y:S01]  /*121b0*/  MOV R18, 0x2e3a66b4 ;  /* 0x2e3a66b400127802 */ /* 0x002fe20000000f00 */
[----:B------:R-:W-:Y:S02]  /*121c0*/  IMAD.MOV.U32 R19, RZ, RZ, -0x52be7263 ;  /* 0xad418d9dff137424 */ /* 0x000fe400078e00ff */
[----:B------:R1:W-:Y:S01]  /*121d0*/  STL.64 [R1+0x388], R22 ;  /* 0x0003881601007387 */ /* 0x0003e20000100a00 */
[----:B--2---:R-:W-:Y:S02]  /*121e0*/  HFMA2 R24, -RZ, RZ, -0.474853515625, 0.283935546875 ;  /* 0xb799348bff187431 */ /* 0x004fe400000001ff */
[----:B------:R-:W-:Y:S01]  /*121f0*/  IMAD.MOV.U32 R25, RZ, RZ, 0x36c233ec ;  /* 0x36c233ecff197424 */ /* 0x000fe200078e00ff */
[----:B------:R2:W-:Y:S01]  /*12200*/  STL.64 [R1+0x3b0], R20 ;  /* 0x0003b01401007387 */ /* 0x0005e20000100a00 */
[----:B0-----:R-:W-:Y:S01]  /*12210*/  MOV R26, 0xa432faca ;  /* 0xa432faca001a7802 */ /* 0x001fe20000000f00 */
[----:B------:R-:W-:-:S02]  /*12220*/  IMAD.MOV.U32 R27, RZ, RZ, -0x4fed8b93 ;  /* 0xb012746dff1b7424 */ /* 0x000fc400078e00ff */
[----:B------:R0:W-:Y:S01]  /*12230*/  STL.64 [R1+0x3b8], R10 ;  /* 0x0003b80a01007387 */ /* 0x0001e20000100a00 */
[----:B-1----:R-:W-:Y:S01]  /*12240*/  MOV R22, 0x33be51ed ;  /* 0x33be51ed00167802 */ /* 0x002fe20000000f00 */
[----:B------:R-:W-:Y:S02]  /*12250*/  IMAD.MOV.U32 R23, RZ, RZ, -0x4d27aa03 ;  /* 0xb2d855fdff177424 */ /* 0x000fe400078e00ff */
[----:B------:R1:W-:Y:S01]  /*12260*/  STL.64 [R1+0x3d0], R12 ;  /* 0x0003d00c01007387 */ /* 0x0003e20000100a00 */
[----:B--2---:R-:W-:Y:S02]  /*12270*/  HFMA2 R20, -RZ, RZ, 0.8349609375, -0.0212860107421875 ;  /* 0x3aaea573ff147431 */ /* 0x004fe400000001ff */
[----:B------:R-:W-:Y:S01]  /*12280*/  IMAD.MOV.U32 R21, RZ, RZ, -0x4505121b ;  /* 0xbafaede5ff157424 */ /* 0x000fe200078e00ff */
[----:B------:R2:W-:Y:S04]  /*12290*/  STL.64 [R1+0x3d8], R14 ;  /* 0x0003d80e01007387 */ /* 0x0005e80000100a00 */
[----:B------:R3:W-:Y:S01]  /*122a0*/  STL.64 [R1+0x3e0], R18 ;  /* 0x0003e01201007387 */ /* 0x0007e20000100a00 */
[----:B0-----:R-:W-:-:S02]  /*122b0*/  HFMA2 R10, -RZ, RZ, -0.75244140625, 339.25 ;  /* 0xba055d4dff0a7431 */ /* 0x001fc400000001ff */
[----:B------:R-:W-:Y:S02]  /*122c0*/  IMAD.MOV.U32 R11, RZ, RZ, 0x39e00e06 ;  /* 0x39e00e06ff0b7424 */ /* 0x000fe400078e00ff */
[----:B-1----:R-:W-:Y:S02]  /*122d0*/  HFMA2 R12, -RZ, RZ, 0.52978515625, -7944 ;  /* 0x383defc2ff0c7431 */ /* 0x002fe400000001ff */
[----:B------:R-:W-:Y:S01]  /*122e0*/  IMAD.MOV.U32 R13, RZ, RZ, -0x47fcd784 ;  /* 0xb803287cff0d7424 */ /* 0x000fe200078e00ff */
[----:B------:R0:W-:Y:S01]  /*122f0*/  STL.64 [R1+0x2d8], R24 ;  /* 0x0002d81801007387 */ /* 0x0001e20000100a00 */
[----:B--2---:R-:W-:Y:S01]  /*12300*/  MOV R14, 0x372f51d8 ;  /* 0x372f51d8000e7802 */ /* 0x004fe20000000f00 */
[----:B------:R-:W-:Y:S02]  /*12310*/  IMAD.MOV.U32 R15, RZ, RZ, 0x2e550537 ;  /* 0x2e550537ff0f7424 */ /* 0x000fe400078e00ff */
[----:B------:R1:W-:Y:S01]  /*12320*/  STL.64 [R1+0x300], R26 ;  /* 0x0003001a01007387 */ /* 0x0003e20000100a00 */
[----:B---3--:R-:W-:Y:S01]  /*12330*/  MOV R18, 0xb4d855fb ;  /* 0xb4d855fb00127802 */ /* 0x008fe20000000f00 */
[----:B------:R-:W-:-:S02]  /*12340*/  IMAD.MOV.U32 R19, RZ, RZ, -0x55ba340a ;  /* 0xaa45cbf6ff137424 */ /* 0x000fc400078e00ff */
[----:B------:R2:W-:Y:S01]  /*12350*/  STL.64 [R1+0x3c0], R22 ;  /* 0x0003c01601007387 */ /* 0x0005e20000100a00 */
[----:B0-----:R-:W-:Y:S02]  /*12360*/  HFMA2 R24, -RZ, RZ, -0.73681640625, -14.484375 ;  /* 0xb9e5cb3eff187431 */ /* 0x001fe400000001ff */
[----:B------:R-:W-:Y:S01]  /*12370*/  IMAD.MOV.U32 R25, RZ, RZ, -0x4ac4ecc5 ;  /* 0xb53b133bff197424 */ /* 0x000fe200078e00ff */
[----:B------:R0:W-:Y:S01]  /*12380*/  STL.64 [R1+0x3e8], R20 ;  /* 0x0003e81401007387 */ /* 0x0001e20000100a00 */
[----:B-1----:R-:W-:Y:S01]  /*12390*/  MOV R26, 0x34ca97cc ;  /* 0x34ca97cc001a7802 */ /* 0x002fe20000000f00 */
[----:B------:R-:W-:Y:S02]  /*123a0*/  IMAD.MOV.U32 R27, RZ, RZ, -0x4b95330e ;  /* 0xb46accf2ff1b7424 */ /* 0x000fe400078e00ff */
[----:B------:R1:W-:Y:S01]  /*123b0*/  STL.64 [R1+0x3f8], R10 ;  /* 0x0003f80a01007387 */ /* 0x0003e20000100a00 */
[----:B--2---:R-:W-:Y:S01]  /*123c0*/  MOV R22, 0xb930c724 ;  /* 0xb930c72400167802 */ /* 0x004fe20000000f00 */
[----:B------:R-:W-:-:S02]  /*123d0*/  IMAD.MOV.U32 R23, RZ, RZ, -0x4df4530d ;  /* 0xb20bacf3ff177424 */ /* 0x000fc400078e00ff */
[----:B------:R2:W-:Y:S01]  /*123e0*/  STL.64 [R1+0x408], R12 ;  /* 0x0004080c01007387 */ /* 0x0005e20000100a00 */
[----:B0-----:R-:W-:Y:S02]  /*123f0*/  HFMA2 R20, -RZ, RZ, 0.237060546875, -0.01297760009765625 ;  /* 0x3396a2a5ff147431 */ /* 0x001fe400000001ff */
[----:B------:R-:W-:Y:S01]  /*12400*/  IMAD.MOV.U32 R21, RZ, RZ, -0x4cd27312 ;  /* 0xb32d8ceeff157424 */ /* 0x000fe200078e00ff */
[----:B------:R0:W-:Y:S01]  /*12410*/  STL.64 [R1+0x410], R14 ;  /* 0x0004100e01007387 */ /* 0x0001e20000100a00 */
[----:B-1----:R-:W-:Y:S01]  /*12420*/  MOV R10, 0x32451f4e ;  /* 0x32451f4e000a7802 */ /* 0x002fe20000000f00 */
[----:B------:R-:W-:Y:S02]  /*12430*/  IMAD.MOV.U32 R11, RZ, RZ, 0x22924184 ;  /* 0x22924184ff0b7424 */ /* 0x000fe400078e00ff */
[----:B------:R1:W-:Y:S01]  /*12440*/  STL.64 [R1+0x420], R18 ;  /* 0x0004201201007387 */ /* 0x0003e20000100a00 */
[----:B--2---:R-:W-:Y:S02]  /*12450*/  HFMA2 R12, -RZ, RZ, 0.09600830078125, -0.000927448272705078125 ;  /* 0x2e259399ff0c7431 */ /* 0x004fe400000001ff */
[----:B------:R-:W-:Y:S01]  /*12460*/  IMAD.MOV.U32 R13, RZ, RZ, 0x3acf0edd ;  /* 0x3acf0eddff0d7424 */ /* 0x000fe200078e00ff */
[----:B------:R2:W-:Y:S01]  /*12470*/  STL.64 [R1+0x328], R24 ;  /* 0x0003281801007387 */ /* 0x0005e20000100a00 */
[----:B0-----:R-:W-:Y:S01]  /*12480*/  MOV R14, 0x392a6921 ;  /* 0x392a6921000e7802 */ /* 0x001fe20000000f00 */
[----:B------:R-:W-:-:S02]  /*12490*/  IMAD.MOV.U32 R15, RZ, RZ, -0x44f8c6dd ;  /* 0xbb073923ff0f7424 */ /* 0x000fc400078e00ff */
[----:B------:R0:W-:Y:S01]  /*124a0*/  STL.64 [R1+0x350], R26 ;  /* 0x0003501a01007387 */ /* 0x0001e20000100a00 */
[----:B-1----:R-:W-:Y:S02]  /*124b0*/  HFMA2 R18, -RZ, RZ, 0.880859375, 0.0927734375 ;  /* 0x3b0c2df0ff127431 */ /* 0x002fe400000001ff */
[----:B------:R-:W-:Y:S01]  /*124c0*/  IMAD.MOV.U32 R19, RZ, RZ, -0x457b814e ;  /* 0xba847eb2ff137424 */ /* 0x000fe200078e00ff */
[----:B------:R1:W-:Y:S01]  /*124d0*/  STL.64 [R1+0x400], R22 ;  /* 0x0004001601007387 */ /* 0x0003e20000100a00 */
[----:B--2---:R-:W-:Y:S02]  /*124e0*/  HFMA2 R24, -RZ, RZ, 0.09210205078125, 635.5 ;  /* 0x2de560f7ff187431 */ /* 0x004fe400000001ff */
[----:B------:R-:W-:Y:S01]  /*124f0*/  IMAD.MOV.U32 R25, RZ, RZ, -0x5d44325b ;  /* 0xa2bbcda5ff197424 */ /* 0x000fe200078e00ff */
[----:B------:R2:W-:Y:S01]  /*12500*/  STL.64 [R1+0x428], R20 ;  /* 0x0004281401007387 */ /* 0x0005e20000100a00 */
[----:B0-----:R-:W-:Y:S01]  /*12510*/  MOV R26, 0x38800900 ;  /* 0x38800900001a7802 */ /* 0x001fe20000000f00 */
[----:B------:R-:W-:-:S02]  /*12520*/  IMAD.MOV.U32 R27, RZ, RZ, -0x484f381a ;  /* 0xb7b0c7e6ff1b7424 */ /* 0x000fc400078e00ff */
[----:B------:R0:W-:Y:S01]  /*12530*/  STL.64 [R1+0x430], R10 ;  /* 0x0004300a01007387 */ /* 0x0001e20000100a00 */
[----:B-1----:R-:W-:Y:S02]  /*12540*/  HFMA2 R22, -RZ, RZ, -0.15478515625, -0.347412109375 ;  /* 0xb0f4b58fff167431 */ /* 0x002fe400000001ff */
[----:B------:R-:W-:Y:S01]  /*12550*/  IMAD.MOV.U32 R23, RZ, RZ, 0x3085f9d1 ;  /* 0x3085f9d1ff177424 */ /* 0x000fe200078e00ff */
[----:B------:R1:W-:Y:S01]  /*12560*/  STL.64 [R1+0x448], R12 ;  /* 0x0004480c01007387 */ /* 0x0003e20000100a00 */
[----:B--2---:R-:W-:Y:S01]  /*12570*/  MOV R20, 0xb4d6479b ;  /* 0xb4d6479b00147802 */ /* 0x004fe20000000f00 */
[----:B------:R-:W-:Y:S02]  /*12580*/  IMAD.MOV.U32 R21, RZ, RZ, 0x39bdf9d4 ;  /* 0x39bdf9d4ff157424 */ /* 0x000fe400078e00ff */
[----:B------:R2:W-:Y:S04]  /*12590*/  STL.64 [R1+0x450], R14 ;  /* 0x0004500e01007387 */ /* 0x0005e80000100a00 */
[----:B------:R3:W-:Y:S01]  /*125a0*/  STL.64 [R1+0x458], R18 ;  /* 0x0004581201007387 */ /* 0x0007e20000100a00 */
[----:B0-----:R-:W-:Y:S01]  /*125b0*/  MOV R10, 0x3111c386 ;  /* 0x3111c386000a7802 */ /* 0x001fe20000000f00 */
[----:B------:R-:W-:Y:S01]  /*125c0*/  IMAD.MOV.U32 R11, RZ, RZ, -0x4827bf1f ;  /* 0xb7d840e1ff0b7424 */ /* 0x000fe200078e00ff */
[----:B-1----:R-:W-:Y:S01]  /*125d0*/  MOV R12, 0xad41f120 ;  /* 0xad41f120000c7802 */ /* 0x002fe20000000f00 */
[----:B------:R-:W-:Y:S01]  /*125e0*/  IMAD.MOV.U32 R13, RZ, RZ, 0x3596a2b5 ;  /* 0x3596a2b5ff0d7424 */ /* 0x000fe200078e00ff */
[----:B------:R0:W-:Y:S01]  /*125f0*/  STL.64 [R1+0x378], R24 ;  /* 0x0003781801007387 */ /* 0x0001e20000100a00 */
[----:B--2---:R-:W-:-:S02]  /*12600*/  HFMA2 R14, -RZ, RZ, -0.326171875, 1470 ;  /* 0xb53865beff0e7431 */ /* 0x004fc400000001ff */
[----:B------:R-:W-:Y:S01]  /*12610*/  IMAD.MOV.U32 R15, RZ, RZ, 0x345dc32f ;  /* 0x345dc32fff0f7424 */ /* 0x000fe200078e00ff */
[----:B------:R1:W-:Y:S01]  /*12620*/  STL.64 [R1+0x3a0], R26 ;  /* 0x0003a01a01007387 */ /* 0x0003e20000100a00 */
[----:B---3--:R-:W-:Y:S02]  /*12630*/  HFMA2 R18, -RZ, RZ, 0.2088623046875, -126.1875 ;  /* 0x32afd7e3ff127431 */ /* 0x008fe400000001ff */
[----:B------:R-:W-:Y:S01]  /*12640*/  IMAD.MOV.U32 R19, RZ, RZ, -0x4e3865f7 ;  /* 0xb1c79a09ff137424 */ /* 0x000fe200078e00ff */
[----:B------:R2:W-:Y:S01]  /*12650*/  STL.64 [R1+0x438], R22 ;  /* 0x0004381601007387 */ /* 0x0005e20000100a00 */
[----:B0-----:R-:W-:Y:S02]  /*12660*/  HFMA2 R24, -RZ, RZ, -0.032958984375, 0.41845703125 ;  /* 0xa83836b2ff187431 */ /* 0x001fe400000001ff */
[----:B------:R-:W-:Y:S01]  /*12670*/  IMAD.MOV.U32 R25, RZ, RZ, 0x3185e5e9 ;  /* 0x3185e5e9ff197424 */ /* 0x000fe200078e00ff */
[----:B------:R0:W-:Y:S01]  /*12680*/  STL.64 [R1+0x460], R20 ;  /* 0x0004601401007387 */ /* 0x0001e20000100a00 */
[----:B-1----:R-:W-:Y:S01]  /*12690*/  MOV R26, 0x3a9159c0 ;  /* 0x3a9159c0001a7802 */ /* 0x002fe20000000f00 */
[----:B------:R-:W-:-:S02]  /*126a0*/  IMAD.MOV.U32 R27, RZ, RZ, 0x35854f7b ;  /* 0x35854f7bff1b7424 */ /* 0x000fc400078e00ff */
[----:B------:R1:W-:Y:S01]  /*126b0*/  STL.64 [R1+0x470], R10 ;  /* 0x0004700a01007387 */ /* 0x0003e20000100a00 */
[----:B--2---:R-:W-:Y:S02]  /*126c0*/  HFMA2 R22, -RZ, RZ, 0.47265625, -36224 ;  /* 0x3790f86cff167431 */ /* 0x004fe400000001ff */
[----:B------:R-:W-:Y:S01]  /*126d0*/  IMAD.MOV.U32 R23, RZ, RZ, -0x4942b4f0 ;  /* 0xb6bd4b10ff177424 */ /* 0x000fe200078e00ff */
[----:B------:R2:W-:Y:S01]  /*126e0*/  STL.64 [R1+0x480], R12 ;  /* 0x0004800c01007387 */ /* 0x0005e20000100a00 */
[----:B0-----:R-:W-:Y:S01]  /*126f0*/  MOV R20, 0xa519a9f1 ;  /* 0xa519a9f100147802 */ /* 0x001fe20000000f00 */
[----:B------:R-:W-:Y:S02]  /*12700*/  IMAD.MOV.U32 R21, RZ, RZ, 0x30785d67 ;  /* 0x30785d67ff157424 */ /* 0x000fe400078e00ff */
[----:B------:R0:W-:Y:S01]  /*12710*/  STL.64 [R1+0x488], R14 ;  /* 0x0004880e01007387 */ /* 0x0001e20000100a00 */
[----:B-1----:R-:W-:Y:S02]  /*12720*/  HFMA2 R10, -RZ, RZ, -0.1259765625, 96.625 ;  /* 0xb008560aff0a7431 */ /* 0x002fe400000001ff */
[----:B------:R-:W-:Y:S01]  /*12730*/  IMAD.MOV.U32 R11, RZ, RZ, 0x2f143b5a ;  /* 0x2f143b5aff0b7424 */ /* 0x000fe200078e00ff */
[----:B------:R1:W-:Y:S01]  /*12740*/  STL.64 [R1+0x498], R18 ;  /* 0x0004981201007387 */ /* 0x0003e20000100a00 */
[----:B--2---:R-:W-:Y:S01]  /*12750*/  MOV R12, 0x3b0e7a69 ;  /* 0x3b0e7a69000c7802 */ /* 0x004fe20000000f00 */
[----:B------:R-:W-:-:S02]  /*12760*/  IMAD.MOV.U32 R13, RZ, RZ, -0x44fee425 ;  /* 0xbb011bdbff0d7424 */ /* 0x000fc400078e00ff */
[----:B------:R2:W-:Y:S01]  /*12770*/  STL.64 [R1+0x3c8], R24 ;  /* 0x0003c81801007387 */ /* 0x0005e20000100a00 */
[----:B0-----:R-:W-:Y:S02]  /*12780*/  HFMA2 R14, -RZ, RZ, 0.79443359375, 0.01556396484375 ;  /* 0x3a5b23f8ff0e7431 */ /* 0x001fe400000001ff */
[----:B------:R-:W-:Y:S01]  /*12790*/  IMAD.MOV.U32 R15, RZ, RZ, 0x32a708fe ;  /* 0x32a708feff0f7424 */ /* 0x000fe200078e00ff */
[----:B------:R0:W-:Y:S01]  /*127a0*/  STL.64 [R1+0x3f0], R26 ;  /* 0x0003f01a01007387 */ /* 0x0001e20000100a00 */
[----:B-1----:R-:W-:Y:S01]  /*127b0*/  MOV R18, 0xb9872882 ;  /* 0xb987288200127802 */ /* 0x002fe20000000f00 */
[----:B------:R-:W-:Y:S02]  /*127c0*/  IMAD.MOV.U32 R19, RZ, RZ, 0x3947558c ;  /* 0x3947558cff137424 */ /* 0x000fe400078e00ff */
[----:B------:R1:W-:Y:S01]  /*127d0*/  STL.64 [R1+0x478], R22 ;  /* 0x0004781601007387 */ /* 0x0003e20000100a00 */
[----:B--2---:R-:W-:Y:S02]  /*127e0*/  HFMA2 R24, -RZ, RZ, -0.37890625, 0.0528564453125 ;  /* 0xb6102ac4ff187431 */ /* 0x004fe400000001ff */
[----:B------:R-:W-:Y:S01]  /*127f0*/  IMAD.MOV.U32 R25, RZ, RZ, 0x35b26ccc ;  /* 0x35b26cccff197424 */ /* 0x000fe200078e00ff */
[----:B------:R2:W-:Y:S01]  /*12800*/  STL.64 [R1+0x4a0], R20 ;  /* 0x0004a01401007387 */ /* 0x0005e20000100a00 */
[----:B0-----:R-:W-:Y:S01]  /*12810*/  MOV R26, 0xaf912a36 ;  /* 0xaf912a36001a7802 */ /* 0x001fe20000000f00 */
[----:B------:R-:W-:-:S02]  /*12820*/  IMAD.MOV.U32 R27, RZ, RZ, 0x22d5cb0c ;  /* 0x22d5cb0cff1b7424 */ /* 0x000fc400078e00ff */
[----:B------:R0:W-:Y:S01]  /*12830*/  STL.64 [R1+0x4a8], R10 ;  /* 0x0004a80a01007387 */ /* 0x0001e20000100a00 */
[----:B-1----:R-:W-:Y:S01]  /*12840*/  MOV R22, 0xbb8572b5 ;  /* 0xbb8572b500167802 */ /* 0x002fe20000000f00 */
[----:B------:R-:W-:Y:S02]  /*12850*/  IMAD.MOV.U32 R23, RZ, RZ, 0x3bd1d34d ;  /* 0x3bd1d34dff177424 */ /* 0x000fe400078e00ff */
[----:B------:R1:W-:Y:S01]  /*12860*/  STL.64 [R1+0x4c0], R12 ;  /* 0x0004c00c01007387 */ /* 0x0003e20000100a00 */
[----:B--2---:R-:W-:Y:S02]  /*12870*/  HFMA2 R20, -RZ, RZ, -0.56884765625, -35072 ;  /* 0xb88df848ff147431 */ /* 0x004fe400000001ff */
[----:B------:R-:W-:Y:S01]  /*12880*/  IMAD.MOV.U32 R21, RZ, RZ, -0x50e1393e ;  /* 0xaf1ec6c2ff157424 */ /* 0x000fe200078e00ff */
[----:B------:R2:W-:Y:S04]  /*12890*/  STL.64 [R1+0x4c8], R14 ;  /* 0x0004c80e01007387 */ /* 0x0005e80000100a00 */
[----:B------:R3:W-:Y:S01]  /*128a0*/  STL.64 [R1+0x4d0], R18 ;  /* 0x0004d01201007387 */ /* 0x0007e20000100a00 */
[----:B0-----:R-:W-:-:S02]  /*128b0*/  HFMA2 R10, -RZ, RZ, 0.397705078125, -3.591796875 ;  /* 0x365dc32fff0a7431 */ /* 0x001fc400000001ff */
[----:B------:R-:W-:Y:S02]  /*128c0*/  IMAD.MOV.U32 R11, RZ, RZ, 0x2b60b368 ;  /* 0x2b60b368ff0b7424 */ /* 0x000fe400078e00ff */
[----:B-1----:R-:W-:Y:S02]  /*128d0*/  HFMA2 R12, -RZ, RZ, -0.2491455078125, -8.285045623779296875e-06 ;  /* 0xb3f9808bff0c7431 */ /* 0x002fe400000001ff */
[----:B------:R-:W-:Y:S01]  /*128e0*/  IMAD.MOV.U32 R13, RZ, RZ, -0x58b5070d ;  /* 0xa74af8f3ff0d7424 */ /* 0x000fe200078e00ff */
[----:B------:R0:W-:Y:S01]  /*128f0*/  STL.64 [R1+0x418], R24 ;  /* 0x0004181801007387 */ /* 0x0001e20000100a00 */
[----:B--2---:R-:W-:Y:S01]  /*12900*/  MOV R14, 0x32aac036 ;  /* 0x32aac036000e7802 */ /* 0x004fe20000000f00 */
[----:B------:R-:W-:Y:S02]  /*12910*/  IMAD.MOV.U32 R15, RZ, RZ, -0x4dbc0451 ;  /* 0xb243fbafff0f7424 */ /* 0x000fe400078e00ff */
[----:B------:R1:W-:Y:S01]  /*12920*/  STL.64 [R1+0x440], R26 ;  /* 0x0004401a01007387 */ /* 0x0003e20000100a00 */
[----:B---3--:R-:W-:Y:S01]  /*12930*/  MOV R18, 0xb00a9a1c ;  /* 0xb00a9a1c00127802 */ /* 0x008fe20000000f00 */
[----:B------:R-:W-:-:S02]  /*12940*/  IMAD.MOV.U32 R19, RZ, RZ, -0x443d1c1a ;  /* 0xbbc2e3e6ff137424 */ /* 0x000fc400078e00ff */
[----:B------:R2:W-:Y:S01]  /*12950*/  STL.64 [R1+0x4b0], R22 ;  /* 0x0004b01601007387 */ /* 0x0005e20000100a00 */
[----:B0-----:R-:W-:Y:S02]  /*12960*/  HFMA2 R24, -RZ, RZ, -0.69677734375, -0.0003726482391357421875 ;  /* 0xb9938e1bff187431 */ /* 0x001fe400000001ff */
[----:B------:R-:W-:Y:S01]  /*12970*/  IMAD.MOV.U32 R25, RZ, RZ, 0x38db2466 ;  /* 0x38db2466ff197424 */ /* 0x000fe200078e00ff */
[----:B------:R0:W-:Y:S01]  /*12980*/  STL.64 [R1+0x4d8], R20 ;  /* 0x0004d81401007387 */ /* 0x0001e20000100a00 */
[----:B-1----:R-:W-:Y:S01]  /*12990*/  MOV R26, 0x29526277 ;  /* 0x29526277001a7802 */ /* 0x002fe20000000f00 */
[----:B------:R-:W-:Y:S02]  /*129a0*/  IMAD.MOV.U32 R27, RZ, RZ, -0x4ce70e84 ;  /* 0xb318f17cff1b7424 */ /* 0x000fe400078e00ff */
[----:B------:R1:W-:Y:S01]  /*129b0*/  STL.64 [R1+0x4e8], R10 ;  /* 0x0004e80a01007387 */ /* 0x0003e20000100a00 */
[----:B--2---:R-:W-:Y:S01]  /*129c0*/  MOV R22, 0xb52c0fab ;  /* 0xb52c0fab00167802 */ /* 0x004fe20000000f00 */
[----:B------:R-:W-:-:S02]  /*129d0*/  IMAD.MOV.U32 R23, RZ, RZ, 0x34d0d05d ;  /* 0x34d0d05dff177424 */ /* 0x000fc400078e00ff */
[----:B------:R2:W-:Y:S01]  /*129e0*/  STL.64 [R1+0x4f8], R12 ;  /* 0x0004f80c01007387 */ /* 0x0005e20000100a00 */
[----:B0-----:R-:W-:Y:S02]  /*129f0*/  HFMA2 R20, -RZ, RZ, -0.75634765625, -0.0028533935546875 ;  /* 0xba0d99d8ff147431 */ /* 0x001fe400000001ff */
[----:B------:R-:W-:Y:S01]  /*12a00*/  IMAD.MOV.U32 R21, RZ, RZ, 0x3c10084d ;  /* 0x3c10084dff157424 */ /* 0x000fe200078e00ff */
[----:B------:R0:W-:Y:S01]  /*12a10*/  STL.64 [R1+0x500], R14 ;  /* 0x0005000e01007387 */ /* 0x0001e20000100a00 */
[----:B-1----:R-:W-:Y:S01]  /*12a20*/  MOV R10, 0xbc2181e7 ;  /* 0xbc2181e7000a7802 */ /* 0x002fe20000000f00 */
[----:B------:R-:W-:Y:S02]  /*12a30*/  IMAD.MOV.U32 R11, RZ, RZ, 0x3ba44808 ;  /* 0x3ba44808ff0b7424 */ /* 0x000fe400078e00ff */
[----:B------:R1:W-:Y:S01]  /*12a40*/  STL.64 [R1+0x510], R18 ;  /* 0x0005101201007387 */ /* 0x0003e20000100a00 */
[----:B--2---:R-:W-:Y:S02]  /*12a50*/  HFMA2 R12, -RZ, RZ, -0.1851806640625, 0.007030487060546875 ;  /* 0xb1ed1f33ff0c7431 */ /* 0x004fe400000001ff */
[----:B------:R-:W-:Y:S01]  /*12a60*/  IMAD.MOV.U32 R13, RZ, RZ, 0x3945b5d9 ;  /* 0x3945b5d9ff0d7424 */ /* 0x000fe200078e00ff */
[----:B------:R2:W-:Y:S01]  /*12a70*/  STL.64 [R1+0x468], R24 ;  /* 0x0004681801007387 */ /* 0x0005e20000100a00 */
[----:B0-----:R-:W-:Y:S01]  /*12a80*/  MOV R14, 0xb90c7582 ;  /* 0xb90c7582000e7802 */ /* 0x001fe20000000f00 */
[----:B------:R-:W-:-:S02]  /*12a90*/  IMAD.MOV.U32 R15, RZ, RZ, 0x38420ab7 ;  /* 0x38420ab7ff0f7424 */ /* 0x000fc400078e00ff */
[----:B------:R0:W-:Y:S01]  /*12aa0*/  STL.64 [R1+0x490], R26 ;  /* 0x0004901a01007387 */ /* 0x0001e20000100a00 */
[----:B-1----:R-:W-:Y:S02]  /*12ab0*/  HFMA2 R18, -RZ, RZ, 0.0966796875, 0.000797748565673828125 ;  /* 0x2e301289ff127431 */ /* 0x002fe400000001ff */
[----:B------:R-:W-:Y:S01]  /*12ac0*/  IMAD.MOV.U32 R19, RZ, RZ, -0x48d3f04e ;  /* 0xb72c0fb2ff137424 */ /* 0x000fe200078e00ff */
[----:B------:R1:W-:Y:S01]  /*12ad0*/  STL.64 [R1+0x4f0], R22 ;  /* 0x0004f01601007387 */ /* 0x0003e20000100a00 */
[----:B--2---:R-:W-:Y:S02]  /*12ae0*/  HFMA2 R24, -RZ, RZ, -0.939453125, 3328 ;  /* 0xbb846a80ff187431 */ /* 0x004fe400000001ff */
[----:B------:R-:W-:Y:S01]  /*12af0*/  IMAD.MOV.U32 R25, RZ, RZ, -0x49ed73c2 ;  /* 0xb6128c3eff197424 */ /* 0x000fe200078e00ff */
[----:B------:R2:W-:Y:S01]  /*12b00*/  STL.64 [R1+0x518], R20 ;  /* 0x0005181401007387 */ /* 0x0005e20000100a00 */
[----:B0-----:R-:W-:Y:S01]  /*12b10*/  MOV R26, 0x3783ce5d ;  /* 0x3783ce5d001a7802 */ /* 0x001fe20000000f00 */
[----:B------:R-:W-:-:S02]  /*12b20*/  IMAD.MOV.U32 R27, RZ, RZ, -0x48d3209f ;  /* 0xb72cdf61ff1b7424 */ /* 0x000fc400078e00ff */
[----:B------:R0:W-:Y:S01]  /*12b30*/  STL.64 [R1+0x520], R10 ;  /* 0x0005200a01007387 */ /* 0x0001e20000100a00 */
[----:B-1----:R-:W-:Y:S02]  /*12b40*/  HFMA2 R22, -RZ, RZ, 0.354248046875, -1615 ;  /* 0x35abe64fff167431 */ /* 0x002fe400000001ff */
[----:B------:R-:W-:Y:S01]  /*12b50*/  IMAD.MOV.U32 R23, RZ, RZ, -0x44f8d348 ;  /* 0xbb072cb8ff177424 */ /* 0x000fe200078e00ff */
[----:B------:R1:W-:Y:S01]  /*12b60*/  STL.64 [R1+0x538], R12 ;  /* 0x0005380c01007387 */ /* 0x0003e20000100a00 */
[----:B--2---:R-:W-:Y:S01]  /*12b70*/  MOV R20, 0x36dddd64 ;  /* 0x36dddd6400147802 */ /* 0x004fe20000000f00 */
[----:B------:R-:W-:Y:S02]  /*12b80*/  IMAD.MOV.U32 R21, RZ, RZ, -0x49f3a7b4 ;  /* 0xb60c584cff157424 */ /* 0x000fe400078e00ff */
[----:B------:R2:W-:Y:S04]  /*12b90*/  STL.64 [R1+0x540], R14 ;  /* 0x0005400e01007387 */ /* 0x0005e80000100a00 */
[----:B------:R3:W-:Y:S01]  /*12ba0*/  STL.64 [R1+0x548], R18 ;  /* 0x0005481201007387 */ /* 0x0007e20000100a00 */
[----:B0-----:R-:W-:Y:S01]  /*12bb0*/  MOV R10, 0xb4809d2b ;  /* 0xb4809d2b000a7802 */ /* 0x001fe20000000f00 */
[----:B------:R-:W-:Y:S01]  /*12bc0*/  IMAD.MOV.U32 R11, RZ, RZ, 0x3398dd34 ;  /* 0x3398dd34ff0b7424 */ /* 0x000fe200078e00ff */
[----:B-1----:R-:W-:Y:S01]  /*12bd0*/  MOV R12, 0x31ee4973 ;  /* 0x31ee4973000c7802 */ /* 0x002fe20000000f00 */
[----:B------:R-:W-:Y:S01]  /*12be0*/  IMAD.MOV.U32 R13, RZ, RZ, -0x4ef8e330 ;  /* 0xb1071cd0ff0d7424 */ /* 0x000fe200078e00ff */
[----:B------:R0:W-:Y:S01]  /*12bf0*/  STL.64 [R1+0x4b8], R24 ;  /* 0x0004b81801007387 */ /* 0x0001e20000100a00 */
[----:B--2---:R-:W-:-:S02]  /*12c00*/  HFMA2 R14, -RZ, RZ, 1.138671875, -0.0004088878631591796875 ;  /* 0x3c8e8eb3ff0e7431 */ /* 0x004fc400000001ff */
[----:B------:R-:W-:Y:S01]  /*12c10*/  IMAD.MOV.U32 R15, RZ, RZ, -0x430e1b8c ;  /* 0xbcf1e474ff0f7424 */ /* 0x000fe200078e00ff */
[----:B------:R1:W-:Y:S01]  /*12c20*/  STL.64 [R1+0x4e0], R26 ;  /* 0x0004e01a01007387 */ /* 0x0003e20000100a00 */
[----:B---3--:R-:W-:Y:S02]  /*12c30*/  HFMA2 R18, -RZ, RZ, -1.072265625, -3.138671875 ;  /* 0xbc4ac247ff127431 */ /* 0x008fe400000001ff */
[----:B------:R-:W-:Y:S01]  /*12c40*/  IMAD.MOV.U32 R19, RZ, RZ, 0x3c443837 ;  /* 0x3c443837ff137424 */ /* 0x000fe200078e00ff */
[----:B------:R2:W-:Y:S01]  /*12c50*/  STL.64 [R1+0x528], R22 ;  /* 0x0005281601007387 */ /* 0x0005e20000100a00 */
[----:B0-----:R-:W-:Y:S02]  /*12c60*/  HFMA2 R24, -RZ, RZ, 0.167724609375, 160.875 ;  /* 0x315e5907ff187431 */ /* 0x001fe400000001ff */
[----:B------:R-:W-:Y:S01]  /*12c70*/  IMAD.MOV.U32 R25, RZ, RZ, 0x1f453419 ;  /* 0x1f453419ff197424 */ /* 0x000fe200078e00ff */
[----:B------:R0:W-:Y:S01]  /*12c80*/  STL.64 [R1+0x550], R20 ;  /* 0x0005501401007387 */ /* 0x0001e20000100a00 */
[----:B-1----:R-:W-:Y:S01]  /*12c90*/  MOV R26, 0x3ae040b6 ;  /* 0x3ae040b6001a7802 */ /* 0x002fe20000000f00 */
[----:B------:R-:W-:-:S02]  /*12ca0*/  IMAD.MOV.U32 R27, RZ, RZ, -0x45ce8a72 ;  /* 0xba31758eff1b7424 */ /* 0x000fc400078e00ff */
[----:B------:R1:W-:Y:S01]  /*12cb0*/  STL.64 [R1+0x560], R10 ;  /* 0x0005600a01007387 */ /* 0x0003e20000100a00 */
[----:B--2---:R-:W-:Y:S02]  /*12cc0*/  HFMA2 R22, -RZ, RZ, 0.025390625, -0.01085662841796875 ;  /* 0x2680a18fff167431 */ /* 0x004fe400000001ff */
[----:B------:R-:W-:Y:S01]  /*12cd0*/  IMAD.MOV.U32 R23, RZ, RZ, -0x4db018d5 ;  /* 0xb24fe72bff177424 */ /* 0x000fe200078e00ff */
[----:B------:R2:W-:Y:S01]  /*12ce0*/  STL.64 [R1+0x570], R12 ;  /* 0x0005700c01007387 */ /* 0x0005e20000100a00 */
[----:B0-----:R-:W-:Y:S01]  /*12cf0*/  MOV R20, 0xbbb17561 ;  /* 0xbbb1756100147802 */ /* 0x001fe20000000f00 */
[----:B------:R-:W-:Y:S02]  /*12d00*/  IMAD.MOV.U32 R21, RZ, RZ, -0x4c781577 ;  /* 0xb387ea89ff157424 */ /* 0x000fe400078e00ff */
[----:B------:R0:W-:Y:S01]  /*12d10*/  STL.64 [R1+0x578], R14 ;  /* 0x0005780e01007387 */ /* 0x0001e20000100a00 */
[----:B-1----:R-:W-:Y:S02]  /*12d20*/  HFMA2 R10, -RZ, RZ, 0.87060546875, 0.01421356201171875 ;  /* 0x3af72347ff0a7431 */ /* 0x002fe400000001ff */
[----:B------:R-:W-:Y:S01]  /*12d30*/  IMAD.MOV.U32 R11, RZ, RZ, -0x453ede71 ;  /* 0xbac1218fff0b7424 */ /* 0x000fe200078e00ff */
[----:B------:R1:W-:Y:S01]  /*12d40*/  STL.64 [R1+0x588], R18 ;  /* 0x0005881201007387 */ /* 0x0003e20000100a00 */
[----:B--2---:R-:W-:Y:S01]  /*12d50*/  MOV R12, 0xb80c584c ;  /* 0xb80c584c000c7802 */ /* 0x004fe20000000f00 */
[----:B------:R-:W-:-:S02]  /*12d60*/  IMAD.MOV.U32 R13, RZ, RZ, -0x53846403 ;  /* 0xac7b9bfdff0d7424 */ /* 0x000fc400078e00ff */
[----:B------:R2:W-:Y:S01]  /*12d70*/  STL.64 [R1+0x508], R24 ;  /* 0x0005081801007387 */ /* 0x0005e20000100a00 */
[----:B0-----:R-:W-:Y:S02]  /*12d80*/  HFMA2 R14, -RZ, RZ, 0.43359375, 0.00615692138671875 ;  /* 0x36f01e4eff0e7431 */ /* 0x001fe400000001ff */
[----:B------:R-:W-:Y:S01]  /*12d90*/  IMAD.MOV.U32 R15, RZ, RZ, -0x4967455d ;  /* 0xb698baa3ff0f7424 */ /* 0x000fe200078e00ff */
[----:B------:R0:W-:Y:S01]  /*12da0*/  STL.64 [R1+0x530], R26 ;  /* 0x0005301a01007387 */ /* 0x0001e20000100a00 */
[----:B-1----:R-:W-:Y:S01]  /*12db0*/  MOV R18, 0x35bf1481 ;  /* 0x35bf148100127802 */ /* 0x002fe20000000f00 */
[----:B------:R-:W-:Y:S02]  /*12dc0*/  IMAD.MOV.U32 R19, RZ, RZ, 0x28a95d1c ;  /* 0x28a95d1cff137424 */ /* 0x000fe400078e00ff */
[----:B------:R1:W-:Y:S01]  /*12dd0*/  STL.64 [R1+0x568], R22 ;  /* 0x0005681601007387 */ /* 0x0003e20000100a00 */
[----:B--2---:R-:W-:Y:S02]  /*12de0*/  HFMA2 R24, -RZ, RZ, -0.050140380859375, -1378 ;  /* 0xaa6be562ff187431 */ /* 0x004fe400000001ff */
        /* <DEDUP_REMOVED lines=8> */
[----:B--2---:R-:W-:Y:S02]  /*12e70*/  HFMA2 R20, -RZ, RZ, -0.28466796875, -7092 ;  /* 0xb48eeeedff147431 */ /* 0x004fe400000001ff */
[----:B------:R-:W-:Y:S01]  /*12e80*/  IMAD.MOV.U32 R21, RZ, RZ, 0x342b44cb ;  /* 0x342b44cbff157424 */ /* 0x000fe200078e00ff */
[----:B------:R2:W-:Y:S04]  /*12e90*/  STL.64 [R1+0x5b8], R14 ;  /* 0x0005b80e01007387 */ /* 0x0005e80000100a00 */
[----:B------:R3:W-:Y:S01]  /*12ea0*/  STL.64 [R1+0x5c0], R18 ;  /* 0x0005c01201007387 */ /* 0x0007e20000100a00 */
[----:B0-----:R-:W-:Y:S01]  /*12eb0*/  IMAD.MOV.U32 R10, RZ, RZ, 0x32091641 ;  /* 0x32091641ff0a7424 */ /* 0x001fe200078e00ff */
[----:B------:R-:W-:-:S02]  /*12ec0*/  MOV R11, 0x3cf7cd03 ;  /* 0x3cf7cd03000b7802 */ /* 0x000fc40000000f00 */
[----:B-1----:R-:W-:Y:S01]  /*12ed0*/  MOV R12, 0x3d756a1b ;  /* 0x3d756a1b000c7802 */ /* 0x002fe20000000f00 */
[----:B------:R-:W-:Y:S01]  /*12ee0*/  HFMA2 R13, -RZ, RZ, -1.2548828125, 0.0003120899200439453125 ;  /* 0xbd050d1dff0d7431 */ /* 0x000fe200000001ff */
[----:B------:R0:W-:Y:S01]  /*12ef0*/  STL.64 [R1+0x558], R24 ;  /* 0x0005581801007387 */ /* 0x0001e20000100a00 */
[----:B--2---:R-:W-:Y:S01]  /*12f00*/  IMAD.MOV.U32 R14, RZ, RZ, -0x4940066f ;  /* 0xb6bff991ff0e7424 */ /* 0x004fe200078e00ff */
[----:B------:R-:W-:Y:S02]  /*12f10*/  MOV R15, 0x3c772822 ;  /* 0x3c772822000f7802 */ /* 0x000fe40000000f00 */
[----:B------:R1:W-:Y:S01]  /*12f20*/  STL.64 [R1+0x580], R26 ;  /* 0x0005801a01007387 */ /* 0x0003e20000100a00 */
[----:B---3--:R-:W-:Y:S01]  /*12f30*/  MOV R18, 0x3301fab9 ;  /* 0x3301fab900127802 */ /* 0x008fe20000000f00 */
[----:B------:R-:W-:Y:S02]  /*12f40*/  HFMA2 R19, -RZ, RZ, -0.85986328125, -76.3125 ;  /* 0xbae1d4c5ff137431 */ /* 0x000fe400000001ff */
[----:B------:R2:W-:Y:S01]  /*12f50*/  STL.64 [R1+0x5a0], R22 ;  /* 0x0005a01601007387 */ /* 0x0005e20000100a00 */
[----:B0-----:R-:W-:-:S02]  /*12f60*/  HFMA2 R24, -RZ, RZ, -0.6357421875, -0.0003497600555419921875 ;  /* 0xb9168dbbff187431 */ /* 0x001fc400000001ff */
[----:B------:R-:W-:Y:S01]  /*12f70*/  IMAD.MOV.U32 R25, RZ, RZ, 0x38cfff8d ;  /* 0x38cfff8dff197424 */ /* 0x000fe200078e00ff */
[----:B------:R0:W-:Y:S01]  /*12f80*/  STL.64 [R1+0x5c8], R20 ;  /* 0x0005c81401007387 */ /* 0x0001e20000100a00 */
[----:B-1----:R-:W-:Y:S01]  /*12f90*/  MOV R26, 0xb34aab39 ;  /* 0xb34aab39001a7802 */ /* 0x002fe20000000f00 */
[----:B------:R-:W-:Y:S02]  /*12fa0*/  HFMA2 R27, -RZ, RZ, -0.017913818359375, 0.00958251953125 ;  /* 0xa49620e8ff1b7431 */ /* 0x000fe400000001ff */
[----:B------:R1:W-:Y:S01]  /*12fb0*/  STL.64 [R1+0x5d8], R10 ;  /* 0x0005d80a01007387 */ /* 0x0003e20000100a00 */
[----:B--2---:R-:W-:Y:S02]  /*12fc0*/  HFMA2 R22, -RZ, RZ, 0.8916015625, -0.0185546875 ;  /* 0x3b22a4c0ff167431 */ /* 0x004fe400000001ff */
[----:B------:R-:W-:Y:S01]  /*12fd0*/  IMAD.MOV.U32 R23, RZ, RZ, -0x42b37306 ;  /* 0xbd4c8cfaff177424 */ /* 0x000fe200078e00ff */
[----:B------:R2:W-:Y:S01]  /*12fe0*/  STL.64 [R1+0x5e8], R12 ;  /* 0x0005e80c01007387 */ /* 0x0005e20000100a00 */
[----:B0-----:R-:W-:Y:S01]  /*12ff0*/  IMAD.MOV.U32 R20, RZ, RZ, 0x3aa8ffa4 ;  /* 0x3aa8ffa4ff147424 */ /* 0x001fe200078e00ff */
[----:B------:R-:W-:-:S02]  /*13000*/  MOV R21, 0xb9f59a7b ;  /* 0xb9f59a7b00157802 */ /* 0x000fc40000000f00 */
[----:B------:R0:W-:Y:S01]  /*13010*/  STL.64 [R1+0x5f0], R14 ;  /* 0x0005f00e01007387 */ /* 0x0001e20000100a00 */
[----:B-1----:R-:W-:Y:S02]  /*13020*/  HFMA2 R10, -RZ, RZ, -0.11383056640625, 1.3095703125 ;  /* 0xaf493d3dff0a7431 */ /* 0x002fe400000001ff */
[----:B------:R-:W-:Y:S01]  /*13030*/  IMAD.MOV.U32 R11, RZ, RZ, 0x38f01e51 ;  /* 0x38f01e51ff0b7424 */ /* 0x000fe200078e00ff */
[----:B------:R1:W-:Y:S01]  /*13040*/  STL.64 [R1+0x600], R18 ;  /* 0x0006001201007387 */ /* 0x0003e20000100a00 */
[----:B--2---:R-:W-:Y:S02]  /*13050*/  HFMA2 R12, -RZ, RZ, 0.3984375, -12.578125 ;  /* 0x3660ca4aff0c7431 */ /* 0x004fe400000001ff */
[----:B------:R-:W-:Y:S01]  /*13060*/  IMAD.MOV.U32 R13, RZ, RZ, -0x4a74aa49 ;  /* 0xb58b55b7ff0d7424 */ /* 0x000fe200078e00ff */
[----:B------:R2:W-:Y:S01]  /*13070*/  STL.64 [R1+0x5a8], R24 ;  /* 0x0005a81801007387 */ /* 0x0005e20000100a00 */
[----:B0-----:R-:W-:Y:S01]  /*13080*/  MOV R14, 0xa7ca1510 ;  /* 0xa7ca1510000e7802 */ /* 0x001fe20000000f00 */
[----:B------:R-:W-:-:S02]  /*13090*/  HFMA2 R15, -RZ, RZ, 0.268798828125, -0.01050567626953125 ;  /* 0x344da161ff0f7431 */ /* 0x000fc400000001ff */
[----:B------:R0:W-:Y:S01]  /*130a0*/  STL.64 [R1+0x5d0], R26 ;  /* 0x0005d01a01007387 */ /* 0x0001e20000100a00 */
[----:B-1----:R-:W-:Y:S01]  /*130b0*/  IMAD.MOV.U32 R18, RZ, RZ, -0x4c0acadf ;  /* 0xb3f53521ff127424 */ /* 0x002fe200078e00ff */
[----:B------:R-:W-:Y:S02]  /*130c0*/  MOV R19, 0x33108b6f ;  /* 0x33108b6f00137802 */ /* 0x000fe40000000f00 */
[----:B------:R1:W-:Y:S01]  /*130d0*/  STL.64 [R1+0x5e0], R22 ;  /* 0x0005e01601007387 */ /* 0x0003e20000100a00 */
[----:B--2---:R-:W-:Y:S02]  /*130e0*/  HFMA2 R24, -RZ, RZ, -1.0869140625, 6.0234375 ;  /* 0xbc594606ff187431 */ /* 0x004fe400000001ff */
[----:B------:R-:W-:Y:S01]  /*130f0*/  IMAD.MOV.U32 R25, RZ, RZ, 0x3bb5e994 ;  /* 0x3bb5e994ff197424 */ /* 0x000fe200078e00ff */
[----:B------:R2:W-:Y:S01]  /*13100*/  STL.64 [R1+0x608], R20 ;  /* 0x0006081401007387 */ /* 0x0005e20000100a00 */
[----:B0-----:R-:W-:Y:S01]  /*13110*/  IMAD.MOV.U32 R26, RZ, RZ, 0x2b978533 ;  /* 0x2b978533ff1a7424 */ /* 0x001fe200078e00ff */
[----:B------:R-:W-:-:S02]  /*13120*/  MOV R27, 0xb6b2aaa9 ;  /* 0xb6b2aaa9001b7802 */ /* 0x000fc40000000f00 */
[----:B------:R0:W-:Y:S01]  /*13130*/  STL.64 [R1+0x610], R10 ;  /* 0x0006100a01007387 */ /* 0x0001e20000100a00 */
[----:B-1----:R-:W-:Y:S01]  /*13140*/  MOV R22, 0xb8a2464d ;  /* 0xb8a2464d00167802 */ /* 0x002fe20000000f00 */
[----:B------:R-:W-:Y:S02]  /*13150*/  HFMA2 R23, -RZ, RZ, 0.48974609375, -28928 ;  /* 0x37d6f710ff177431 */ /* 0x000fe400000001ff */
[----:B------:R1:W-:Y:S01]  /*13160*/  STL.64 [R1+0x628], R12 ;  /* 0x0006280c01007387 */ /* 0x0003e20000100a00 */
[----:B--2---:R-:W-:Y:S02]  /*13170*/  HFMA2 R20, -RZ, RZ, -1.447265625, -232.375 ;  /* 0xbdcadb43ff147431 */ /* 0x004fe400000001ff */
[----:B------:R-:W-:Y:S01]  /*13180*/  IMAD.MOV.U32 R21, RZ, RZ, 0x3e37d95d ;  /* 0x3e37d95dff157424 */ /* 0x000fe200078e00ff */
[----:B------:R2:W-:Y:S04]  /*13190*/  STL.64 [R1+0x630], R14 ;  /* 0x0006300e01007387 */ /* 0x0005e80000100a00 */
[----:B------:R3:W-:Y:S01]  /*131a0*/  STL.64 [R1+0x638], R18 ;  /* 0x0006381201007387 */ /* 0x0007e20000100a00 */
[----:B0-----:R-:W-:Y:S01]  /*131b0*/  IMAD.MOV.U32 R10, RZ, RZ, 0x3db95da4 ;  /* 0x3db95da4ff0a7424 */ /* 0x001fe200078e00ff */
[----:B------:R-:W-:Y:S01]  /*131c0*/  MOV R11, 0xbdbe1d0a ;  /* 0xbdbe1d0a000b7802 */ /* 0x000fe20000000f00 */
[----:B-1----:R-:W-:-:S02]  /*131d0*/  HFMA2 R12, -RZ, RZ, 1.3017578125, -2804 ;  /* 0x3d35e97aff0c7431 */ /* 0x002fc400000001ff */
[----:B------:R-:W-:Y:S01]  /*131e0*/  IMAD.MOV.U32 R13, RZ, RZ, 0x3495237e ;  /* 0x3495237eff0d7424 */ /* 0x000fe200078e00ff */
[----:B------:R0:W-:Y:S01]  /*131f0*/  STL.64 [R1+0x5f8], R24 ;  /* 0x0005f81801007387 */ /* 0x0001e20000100a00 */
[----:B--2---:R-:W-:Y:S01]  /*13200*/  MOV R14, 0xbc8d24f9 ;  /* 0xbc8d24f9000e7802 */ /* 0x004fe20000000f00 */
[----:B------:R-:W-:Y:S02]  /*13210*/  HFMA2 R15, -RZ, RZ, 1.1015625, 480 ;  /* 0x3c685f80ff0f7431 */ /* 0x000fe400000001ff */
[----:B------:R1:W-:Y:S01]  /*13220*/  STL.64 [R1+0x618], R22 ;  /* 0x0006181601007387 */ /* 0x0003e20000100a00 */
[----:B---3--:R-:W-:Y:S01]  /*13230*/  MOV R18, 0x39d6f710 ;  /* 0x39d6f71000127802 */ /* 0x008fe20000000f00 */
[----:B------:R-:W-:Y:S02]  /*13240*/  HFMA2 R19, -RZ, RZ, 0.08795166015625, -0.0002505779266357421875 ;  /* 0x2da18c1bff137431 */ /* 0x000fe400000001ff */
[----:B------:R2:W-:Y:S04]  /*13250*/  STL.64 [R1+0x620], R26 ;  /* 0x0006201a01007387 */ /* 0x0005e80000100a00 */
[----:B------:R3:W-:Y:S01]  /*13260*/  STL.64 [R1+0x640], R20 ;  /* 0x0006401401007387 */ /* 0x0007e20000100a00 */
[----:B0-----:R-:W-:Y:S01]  /*13270*/  MOV R24, 0xbe050379 ;  /* 0xbe05037900187802 */ /* 0x001fe20000000f00 */
[----:B------:R-:W-:-:S02]  /*13280*/  HFMA2 R25, -RZ, RZ, -0.501953125, 0.00012767314910888671875 ;  /* 0xb804082fff197431 */ /* 0x000fc400000001ff */
[----:B------:R0:W-:Y:S01]  /*13290*/  STL.64 [R1+0x650], R10 ;  /* 0x0006500a01007387 */ /* 0x0001e20000100a00 */
[----:B-1----:R-:W-:Y:S01]  /*132a0*/  IMAD.MOV.U32 R22, RZ, RZ, -0x4447cc25 ;  /* 0xbbb833dbff167424 */ /* 0x002fe200078e00ff */
[----:B------:R-:W-:Y:S02]  /*132b0*/  MOV R23, 0xb124a69e ;  /* 0xb124a69e00177802 */ /* 0x000fe40000000f00 */
[----:B------:R1:W-:Y:S01]  /*132c0*/  STL.64 [R1+0x658], R12 ;  /* 0x0006580c01007387 */ /* 0x0003e20000100a00 */
[----:B--2---:R-:W-:Y:S02]  /*132d0*/  HFMA2 R26, -RZ, RZ, 0.8525390625, 0.0031871795654296875 ;  /* 0x3ad21a87ff1a7431 */ /* 0x004fe400000001ff */
[----:B------:R-:W-:Y:S01]  /*132e0*/  IMAD.MOV.U32 R27, RZ, RZ, -0x4567de18 ;  /* 0xba9821e8ff1b7424 */ /* 0x000fe200078e00ff */
[----:B------:R2:W-:Y:S01]  /*132f0*/  STL.64 [R1+0x660], R14 ;  /* 0x0006600e01007387 */ /* 0x0005e20000100a00 */
[----:B---3--:R-:W-:Y:S02]  /*13300*/  HFMA2 R20, -RZ, RZ, -0.47998046875, 0.055816650390625 ;  /* 0xb7ae2b25ff147431 */ /* 0x008fe400000001ff */
[----:B------:R-:W-:Y:S01]  /*13310*/  IMAD.MOV.U32 R21, RZ, RZ, -0x55fb1376 ;  /* 0xaa04ec8aff157424 */ /* 0x000fe200078e00ff */
[----:B------:R3:W-:Y:S01]  /*13320*/  STL.64 [R1+0x678], R18 ;  /* 0x0006781201007387 */ /* 0x0007e20000100a00 */
[----:B0-----:R-:W-:Y:S01]  /*13330*/  IMAD.MOV.U32 R10, RZ, RZ, -0x47370002 ;  /* 0xb8c8fffeff0a7424 */ /* 0x001fe200078e00ff */
[----:B------:R-:W-:Y:S01]  /*13340*/  MOV R11, 0x3885781c ;  /* 0x3885781c000b7802 */ /* 0x000fe20000000f00 */
[----:B-1----:R-:W-:Y:S01]  /*13350*/  IMAD.MOV.U32 R12, RZ, RZ, 0x3558d126 ;  /* 0x3558d126ff0c7424 */ /* 0x002fe200078e00ff */
[----:B------:R-:W-:Y:S01]  /*13360*/  MOV R13, 0x262d4d18 ;  /* 0x262d4d18000d7802 */ /* 0x000fe20000000f00 */
[----:B------:R0:W-:Y:S01]  /*13370*/  STL.64 [R1+0x668], R22 ;  /* 0x0006681601007387 */ /* 0x0001e20000100a00 */
[----:B--2---:R-:W-:-:S02]  /*13380*/  HFMA2 R14, -RZ, RZ, -0.25732421875, 0.037445068359375 ;  /* 0xb41e28cbff0e7431 */ /* 0x004fc400000001ff */
[----:B------:R-:W-:Y:S01]  /*13390*/  IMAD.MOV.U32 R15, RZ, RZ, -0x41b34182 ;  /* 0xbe4cbe7eff0f7424 */ /* 0x000fe200078e00ff */
[----:B------:R1:W-:Y:S01]  /*133a0*/  STL.64 [R1+0x680], R10 ;  /* 0x0006800a01007387 */ /* 0x0003e20000100a00 */
[----:B---3--:R-:W-:Y:S01]  /*133b0*/  MOV R18, 0xbc76adea ;  /* 0xbc76adea00127802 */ /* 0x008fe20000000f00 */
[----:B------:R-:W-:Y:S02]  /*133c0*/  HFMA2 R19, -RZ, RZ, 1.681640625, -0.7841796875 ;  /* 0x3ebaba46ff137431 */ /* 0x000fe400000001ff */
[----:B------:R2:W-:Y:S04]  /*133d0*/  STL.64 [R1+0x688], R20 ;  /* 0x0006881401007387 */ /* 0x0005e80000100a00 */
[----:B------:R3:W-:Y:S01]  /*133e0*/  STL.64 [R1+0x698], R12 ;  /* 0x0006980c01007387 */ /* 0x0007e20000100a00 */
[----:B0-----:R-:W-:Y:S01]  /*133f0*/  IMAD.MOV.U32 R22, RZ, RZ, -0x41124077 ;  /* 0xbeedbf89ff167424 */ /* 0x001fe200078e00ff */
[----:B------:R-:W-:-:S02]  /*13400*/  MOV R23, 0x3e8866ce ;  /* 0x3e8866ce00177802 */ /* 0x000fc40000000f00 */
[----:B------:R0:W-:Y:S01]  /*13410*/  STL.64 [R1+0x6a0], R14 ;  /* 0x0006a00e01007387 */ /* 0x0001e20000100a00 */
[----:B-1----:R-:W-:Y:S01]  /*13420*/  MOV R10, 0x3e02b5d2 ;  /* 0x3e02b5d2000a7802 */ /* 0x002fe20000000f00 */
[----:B------:R-:W-:Y:S02]  /*13430*/  HFMA2 R11, -RZ, RZ, -1.349609375, 2.236328125 ;  /* 0xbd664079ff0b7431 */ /* 0x000fe400000001ff */
[----:B------:R1:W-:Y:S01]  /*13440*/  STL.64 [R1+0x6a8], R18 ;  /* 0x0006a81201007387 */ /* 0x0003e20000100a00 */
[----:B--2---:R-:W-:Y:S01]  /*13450*/  IMAD.MOV.U32 R20, RZ, RZ, -0x4bc3c1c1 ;  /* 0xb43c3e3fff147424 */ /* 0x004fe200078e00ff */
[----:B------:R-:W-:Y:S01]  /*13460*/  MOV R21, 0x3c9d93f6 ;  /* 0x3c9d93f600157802 */ /* 0x000fe20000000f00 */
[----:B---3--:R-:W-:Y:S02]  /*13470*/  HFMA2 R12, -RZ, RZ, -1.1162109375, 0.44384765625 ;  /* 0xbc77371aff0c7431 */ /* 0x008fe400000001ff */
[----:B------:R-:W-:Y:S01]  /*13480*/  IMAD.MOV.U32 R13, RZ, RZ, 0x3bbc182a ;  /* 0x3bbc182aff0d7424 */ /* 0x000fe200078e00ff */
[----:B------:R2:W-:Y:S01]  /*13490*/  STL.64 [R1+0x6b0], R22 ;  /* 0x0006b01601007387 */ /* 0x0005e20000100a00 */
[----:B0-----:R-:W-:Y:S01]  /*134a0*/  MOV R14, 0x3091fe30 ;  /* 0x3091fe30000e7802 */ /* 0x001fe20000000f00 */
[----:B------:R-:W-:-:S02]  /*134b0*/  HFMA2 R15, -RZ, RZ, -0.84814453125, 0 ;  /* 0xbac90000ff0f7431 */ /* 0x000fc400000001ff */
[----:B------:R0:W-:Y:S01]  /*134c0*/  STL.64 [R1+0x6c0], R10 ;  /* 0x0006c00a01007387 */ /* 0x0001e20000100a00 */
[----:B-1----:R-:W-:Y:S02]  /*134d0*/  HFMA2 R18, -RZ, RZ, -0.07666015625, -43.65625 ;  /* 0xace8d175ff127431 */ /* 0x002fe400000001ff */
[----:B------:R-:W-:Y:S01]  /*134e0*/  IMAD.MOV.U32 R19, RZ, RZ, 0x38b0b6af ;  /* 0x38b0b6afff137424 */ /* 0x000fe200078e00ff */
[----:B------:R1:W-:Y:S04]  /*134f0*/  STL.64 [R1+0x6c8], R20 ;  /* 0x0006c81401007387 */ /* 0x0003e80000100a00 */
[----:B------:R3:W-:Y:S01]  /*13500*/  STL.64 [R1+0x6d0], R12 ;  /* 0x0006d00c01007387 */ /* 0x0007e20000100a00 */
[----:B--2---:R-:W-:Y:S01]  /*13510*/  MOV R22, 0xb867519f ;  /* 0xb867519f00167802 */ /* 0x004fe20000000f00 */
[----:B------:R-:W-:-:S02]  /*13520*/  HFMA2 R23, -RZ, RZ, 0.473876953125, 0.000475406646728515625 ;  /* 0x37950fcaff177431 */ /* 0x000fc400000001ff */
[----:B------:R2:W-:Y:S01]  /*13530*/  STL.64 [R1+0x6d8], R14 ;  /* 0x0006d80e01007387 */ /* 0x0005e20000100a00 */
[----:B0-----:R-:W-:Y:S01]  /*13540*/  IMAD.MOV.U32 R10, RZ, RZ, 0x292edd8c ;  /* 0x292edd8cff0a7424 */ /* 0x001fe200078e00ff */
[----:B------:R-:W-:Y:S02]  /*13550*/  MOV R11, 0xb66d3d31 ;  /* 0xb66d3d31000b7802 */ /* 0x000fe40000000f00 */
[----:B------:R0:W-:Y:S01]  /*13560*/  STL.64 [R1+0x6e8], R18 ;  /* 0x0006e81201007387 */ /* 0x0001e20000100a00 */
[----:B-1----:R-:W-:Y:S02]  /*13570*/  HFMA2 R20, -RZ, RZ, 0.37939453125, -1.3037109375 ;  /* 0x3612bd37ff147431 */ /* 0x002fe400000001ff */
[----:B------:R-:W-:Y:S02]  /*13580*/  IMAD.MOV.U32 R21, RZ, RZ, -0x4acca68f ;  /* 0xb5335971ff157424 */ /* 0x000fe400078e00ff */
[----:B---3--:R-:W-:Y:S01]  /*13590*/  IMAD.MOV.U32 R12, RZ, RZ, 0x3f885f7f ;  /* 0x3f885f7fff0c7424 */ /* 0x008fe200078e00ff */
[----:B------:R-:W-:Y:S01]  /*135a0*/  MOV R13, 0x3944bb29 ;  /* 0x3944bb29000d7802 */ /* 0x000fe20000000f00 */
[----:B------:R1:W-:Y:S01]  /*135b0*/  STL.64 [R1+0x648], R24 ;  /* 0x0006481801007387 */ /* 0x0003e20000100a00 */
[----:B--2---:R-:W-:-:S02]  /*135c0*/  HFMA2 R14, -RZ, RZ, -1.8310546875, -0.73486328125 ;  /* 0xbf53b9e1ff0e7431 */ /* 0x004fc400000001ff */
[----:B------:R-:W-:Y:S01]  /*135d0*/  IMAD.MOV.U32 R15, RZ, RZ, 0x3f64be03 ;  /* 0x3f64be03ff0f7424 */ /* 0x000fe200078e00ff */
[----:B------:R2:W-:Y:S01]  /*135e0*/  STL.64 [R1+0x6f0], R22 ;  /* 0x0006f01601007387 */ /* 0x0005e20000100a00 */
[----:B0-----:R-:W-:Y:S01]  /*135f0*/  MOV R18, 0xbee64065 ;  /* 0xbee6406500127802 */ /* 0x001fe20000000f00 */
[----:B------:R-:W-:Y:S02]  /*13600*/  HFMA2 R19, -RZ, RZ, -0.365234375, 0.14404296875 ;  /* 0xb5d8309cff137431 */ /* 0x000fe400000001ff */
[----:B------:R0:W-:Y:S04]  /*13610*/  STL.64 [R1+0x6f8], R10 ;  /* 0x0006f80a01007387 */ /* 0x0001e80000100a00 */
[----:B------:R3:W-:Y:S01]  /*13620*/  STL.64 [R1+0x700], R20 ;  /* 0x0007001401007387 */ /* 0x0007e20000100a00 */
[----:B-1----:R-:W-:Y:S01]  /*13630*/  MOV R24, 0x368d5ef3 ;  /* 0x368d5ef300187802 */ /* 0x002fe20000000f00 */
[----:B------:R-:W-:-:S02]  /*13640*/  HFMA2 R25, -RZ, RZ, -0.38671875, 1.546875 ;  /* 0xb6303e30ff197431 */ /* 0x000fc400000001ff */
[----:B------:R1:W-:Y:S01]  /*13650*/  STL.64 [R1+0x710], R12 ;  /* 0x0007100c01007387 */ /* 0x0003e20000100a00 */
[----:B--2---:R-:W-:Y:S01]  /*13660*/  IMAD.MOV.U32 R22, RZ, RZ, 0x3e44f8f2 ;  /* 0x3e44f8f2ff167424 */ /* 0x004fe200078e00ff */
[----:B------:R-:W-:Y:S02]  /*13670*/  MOV R23, 0xbe29f5e1 ;  /* 0xbe29f5e100177802 */ /* 0x000fe40000000f00 */
[----:B------:R2:W-:Y:S01]  /*13680*/  STL.64 [R1+0x718], R14 ;  /* 0x0007180e01007387 */ /* 0x0005e20000100a00 */
[----:B0-----:R-:W-:Y:S01]  /*13690*/  MOV R10, 0xbcafe000 ;  /* 0xbcafe000000a7802 */ /* 0x001fe20000000f00 */
[----:B------:R-:W-:Y:S02]  /*136a0*/  HFMA2 R11, -RZ, RZ, 1.12890625, -13600 ;  /* 0x3c84f2a4ff0b7431 */ /* 0x000fe400000001ff */
[----:B------:R0:W-:Y:S01]  /*136b0*/  STL.64 [R1+0x720], R18 ;  /* 0x0007201201007387 */ /* 0x0001e20000100a00 */
[----:B---3--:R-:W-:Y:S01]  /*136c0*/  IMAD.MOV.U32 R20, RZ, RZ, -0x443c0f77 ;  /* 0xbbc3f089ff147424 */ /* 0x008fe200078e00ff */
[----:B------:R-:W-:Y:S01]  /*136d0*/  MOV R21, 0xaef836cd ;  /* 0xaef836cd00157802 */ /* 0x000fe20000000f00 */
[----:B-1----:R-:W-:-:S02]  /*136e0*/  HFMA2 R12, -RZ, RZ, 0.8466796875, -22.078125 ;  /* 0x3ac6cd85ff0c7431 */ /* 0x002fc400000001ff */
[----:B------:R-:W-:Y:S01]  /*136f0*/  IMAD.MOV.U32 R13, RZ, RZ, -0x4576a78a ;  /* 0xba895876ff0d7424 */ /* 0x000fe200078e00ff */
[----:B------:R1:W-:Y:S01]  /*13700*/  STL.64 [R1+0x670], R26 ;  /* 0x0006701a01007387 */ /* 0x0003e20000100a00 */
[----:B--2---:R-:W-:Y:S01]  /*13710*/  MOV R14, 0x39ba53bc ;  /* 0x39ba53bc000e7802 */ /* 0x004fe20000000f00 */
[----:B------:R-:W-:Y:S02]  /*13720*/  HFMA2 R15, -RZ, RZ, 0.057769775390625, -50528 ;  /* 0x2b65fa2bff0f7431 */ /* 0x000fe400000001ff */
[----:B------:R2:W-:Y:S01]  /*13730*/  STL.64 [R1+0x690], R24 ;  /* 0x0006901801007387 */ /* 0x0005e20000100a00 */
[----:B0-----:R-:W-:Y:S02]  /*13740*/  HFMA2 R18, -RZ, RZ, -0.47021484375, -4.7028064727783203125e-05 ;  /* 0xb7868315ff127431 */ /* 0x001fe400000001ff */
[----:B------:R-:W-:Y:S01]  /*13750*/  IMAD.MOV.U32 R19, RZ, RZ, 0x2860a0bf ;  /* 0x2860a0bfff137424 */ /* 0x000fe200078e00ff */
[----:B------:R0:W-:Y:S04]  /*13760*/  STL.64 [R1+0x728], R22 ;  /* 0x0007281601007387 */ /* 0x0001e80000100a00 */
[----:B------:R3:W-:Y:S01]  /*13770*/  STL.64 [R1+0x738], R10 ;  /* 0x0007380a01007387 */ /* 0x0007e20000100a00 */
[----:B-1----:R-:W-:-:S02]  /*13780*/  HFMA2 R26, -RZ, RZ, 0.5068359375, -4.30859375 ;  /* 0x380ec44fff1a7431 */ /* 0x002fc400000001ff */
[----:B------:R-:W-:Y:S01]  /*13790*/  IMAD.MOV.U32 R27, RZ, RZ, -0x41f2d92f ;  /* 0xbe0d26d1ff1b7424 */ /* 0x000fe200078e00ff */
[----:B------:R1:W-:Y:S01]  /*137a0*/  STL.64 [R1+0x740], R20 ;  /* 0x0007401401007387 */ /* 0x0003e20000100a00 */
[----:B--2---:R-:W-:Y:S01]  /*137b0*/  IMAD.MOV.U32 R24, RZ, RZ, 0x3a8dcf9e ;  /* 0x3a8dcf9eff187424 */ /* 0x004fe200078e00ff */
[----:B------:R-:W-:Y:S02]  /*137c0*/  MOV R25, 0xb9c3f089 ;  /* 0xb9c3f08900197802 */ /* 0x000fe40000000f00 */
[----:B------:R2:W-:Y:S01]  /*137d0*/  STL.64 [R1+0x748], R12 ;  /* 0x0007480c01007387 */ /* 0x0005e20000100a00 */
[----:B0-----:R-:W-:Y:S01]  /*137e0*/  MOV R22, 0x365283b7 ;  /* 0x365283b700167802 */ /* 0x001fe20000000f00 */
[----:B------:R-:W-:Y:S02]  /*137f0*/  HFMA2 R23, -RZ, RZ, 1.9580078125, 308.25 ;  /* 0x3fd55cd1ff177431 */ /* 0x000fe400000001ff */
[----:B------:R0:W-:Y:S01]  /*13800*/  STL.64 [R1+0x750], R14 ;  /* 0x0007500e01007387 */ /* 0x0001e20000100a00 */
[----:B---3--:R-:W-:Y:S01]  /*13810*/  IMAD.MOV.U32 R10, RZ, RZ, 0x3deeafd0 ;  /* 0x3deeafd0ff0a7424 */ /* 0x008fe200078e00ff */
[----:B------:R-:W-:-:S02]  /*13820*/  MOV R11, 0xc0550bb4 ;  /* 0xc0550bb4000b7802 */ /* 0x000fc40000000f00 */
[----:B------:R3:W-:Y:S01]  /*13830*/  STL.64 [R1+0x760], R18 ;  /* 0x0007601201007387 */ /* 0x0007e20000100a00 */
[----:B-1----:R-:W-:Y:S02]  /*13840*/  HFMA2 R20, -RZ, RZ, 2.279296875, 6.03199005126953125e-05 ;  /* 0x408f03f4ff147431 */ /* 0x002fe400000001ff */
[----:B------:R-:W-:Y:S02]  /*13850*/  IMAD.MOV.U32 R21, RZ, RZ, -0x3fd357bf ;  /* 0xc02ca841ff157424 */ /* 0x000fe400078e00ff */
[----:B--2---:R-:W-:Y:S01]  /*13860*/  IMAD.MOV.U32 R12, RZ, RZ, -0x4040cb49 ;  /* 0xbfbf34b7ff0c7424 */ /* 0x004fe200078e00ff */
[----:B------:R-:W-:Y:S01]  /*13870*/  MOV R13, 0x3f30567c ;  /* 0x3f30567c000d7802 */ /* 0x000fe20000000f00 */
[----:B------:R1:W-:Y:S01]  /*13880*/  STL.64 [R1+0x6b8], R26 ;  /* 0x0006b81a01007387 */ /* 0x0003e20000100a00 */
[----:B0-----:R-:W-:Y:S02]  /*13890*/  HFMA2 R14, -RZ, RZ, 0.355224609375, -8.9824199676513671875e-05 ;  /* 0x35af85e3ff0e7431 */ /* 0x001fe400000001ff */
[----:B------:R-:W-:Y:S01]  /*138a0*/  IMAD.MOV.U32 R15, RZ, RZ, -0x417c17f8 ;  /* 0xbe83e808ff0f7424 */ /* 0x000fe200078e00ff */
[----:B------:R0:W-:Y:S01]  /*138b0*/  STL.64 [R1+0x6e0], R24 ;  /* 0x0006e01801007387 */ /* 0x0001e20000100a00 */
[----:B---3--:R-:W-:Y:S01]  /*138c0*/  MOV R18, 0x3e580a4b ;  /* 0x3e580a4b00127802 */ /* 0x008fe20000000f00 */
[----:B------:R-:W-:-:S02]  /*138d0*/  HFMA2 R19, -RZ, RZ, -1.4169921875, 13232 ;  /* 0xbdab7276ff137431 */ /* 0x000fc400000001ff */
[----:B------:R2:W-:Y:S04]  /*138e0*/  STL.64 [R1+0x768], R22 ;  /* 0x0007681601007387 */ /* 0x0005e80000100a00 */
[----:B------:R3:W-:Y:S01]  /*138f0*/  STL.64 [R1+0x770], R10 ;  /* 0x0007700a01007387 */ /* 0x0007e20000100a00 */
[----:B-1----:R-:W-:Y:S01]  /*13900*/  MOV R26, 0x3f39715e ;  /* 0x3f39715e001a7802 */ /* 0x002fe20000000f00 */
[----:B------:R-:W-:Y:S02]  /*13910*/  HFMA2 R27, -RZ, RZ, -1.923828125, 0.025543212890625 ;  /* 0xbfb2268aff1b7431 */ /* 0x000fe400000001ff */
[----:B------:R1:W-:Y:S01]  /*13920*/  STL.64 [R1+0x778], R20 ;  /* 0x0007781401007387 */ /* 0x0003e20000100a00 */
[----:B0-----:R-:W-:Y:S02]  /*13930*/  HFMA2 R24, -RZ, RZ, 1.3876953125, 0.000747203826904296875 ;  /* 0x3d8d121fff187431 */ /* 0x001fe400000001ff */
[----:B------:R-:W-:Y:S01]  /*13940*/  IMAD.MOV.U32 R25, RZ, RZ, 0x326ef93b ;  /* 0x326ef93bff197424 */ /* 0x000fe200078e00ff */
[----:B------:R0:W-:Y:S01]  /*13950*/  STL.64 [R1+0x788], R12 ;  /* 0x0007880c01007387 */ /* 0x0001e20000100a00 */
[----:B--2---:R-:W-:Y:S01]  /*13960*/  IMAD.MOV.U32 R22, RZ, RZ, -0x4dfa223c ;  /* 0xb205ddc4ff167424 */ /* 0x004fe200078e00ff */
[----:B------:R-:W-:-:S02]  /*13970*/  MOV R23, 0x3cc6cd86 ;  /* 0x3cc6cd8600177802 */ /* 0x000fc40000000f00 */
[----:B------:R2:W-:Y:S01]  /*13980*/  STL.64 [R1+0x790], R14 ;  /* 0x0007900e01007387 */ /* 0x0005e20000100a00 */
[----:B---3--:R-:W-:Y:S01]  /*13990*/  MOV R10, 0x2e596624 ;  /* 0x2e596624000a7802 */ /* 0x008fe20000000f00 */
[----:B------:R-:W-:Y:S02]  /*139a0*/  HFMA2 R11, -RZ, RZ, -0.84912109375, -587 ;  /* 0xbacbe096ff0b7431 */ /* 0x000fe400000001ff */
[----:B------:R3:W-:Y:S01]  /*139b0*/  STL.64 [R1+0x798], R18 ;  /* 0x0007981201007387 */ /* 0x0007e20000100a00 */
[----:B-1----:R-:W-:Y:S01]  /*139c0*/  IMAD.MOV.U32 R20, RZ, RZ, 0x3a8a6d7f ;  /* 0x3a8a6d7fff147424 */ /* 0x002fe200078e00ff */
[----:B------:R-:W-:Y:S01]  /*139d0*/  MOV R21, 0xb9b8f43c ;  /* 0xb9b8f43c00157802 */ /* 0x000fe20000000f00 */
[----:B0-----:R-:W-:Y:S02]  /*139e0*/  HFMA2 R12, -RZ, RZ, 0.045440673828125, 4296 ;  /* 0x29d16c32ff0c7431 */ /* 0x001fe400000001ff */
[----:B------:R-:W-:Y:S01]  /*139f0*/  IMAD.MOV.U32 R13, RZ, RZ, 0x389de2c9 ;  /* 0x389de2c9ff0d7424 */ /* 0x000fe200078e00ff */
[----:B------:R0:W-:Y:S01]  /*13a00*/  STL.64 [R1+0x708], R26 ;  /* 0x0007081a01007387 */ /* 0x0001e20000100a00 */
[----:B--2---:R-:W-:Y:S01]  /*13a10*/  MOV R14, 0xb84a1be1 ;  /* 0xb84a1be1000e7802 */ /* 0x004fe20000000f00 */
[----:B------:R-:W-:-:S02]  /*13a20*/  HFMA2 R15, -RZ, RZ, 0.468505859375, 37952 ;  /* 0x377f78a2ff0f7431 */ /* 0x000fc400000001ff */
[----:B------:R1:W-:Y:S01]  /*13a30*/  STL.64 [R1+0x730], R24 ;  /* 0x0007301801007387 */ /* 0x0003e20000100a00 */
[----:B---3--:R-:W-:Y:S02]  /*13a40*/  HFMA2 R18, -RZ, RZ, -2.5859375, -0.0101165771484375 ;  /* 0xc12ca12eff127431 */ /* 0x008fe400000001ff */
[----:B------:R-:W-:Y:S01]  /*13a50*/  IMAD.MOV.U32 R19, RZ, RZ, -0x4543e1d3 ;  /* 0xbabc1e2dff137424 */ /* 0x000fe200078e00ff */
[----:B------:R2:W-:Y:S04]  /*13a60*/  STL.64 [R1+0x7a0], R22 ;  /* 0x0007a01601007387 */ /* 0x0005e80000100a00 */
[----:B------:R3:W-:Y:S01]  /*13a70*/  STL.64 [R1+0x7b0], R10 ;  /* 0x0007b00a01007387 */ /* 0x0007e20000100a00 */
[----:B0-----:R-:W-:Y:S01]  /*13a80*/  IMAD.MOV.U32 R26, RZ, RZ, -0x475ce5ee ;  /* 0xb8a31a12ff1a7424 */ /* 0x001fe200078e00ff */
[----:B------:R-:W-:-:S02]  /*13a90*/  MOV R27, 0x3852efff ;  /* 0x3852efff001b7802 */ /* 0x000fc40000000f00 */
[----:B------:R0:W-:Y:S01]  /*13aa0*/  STL.64 [R1+0x7b8], R20 ;  /* 0x0007b81401007387 */ /* 0x0001e20000100a00 */
[----:B-1----:R-:W-:Y:S01]  /*13ab0*/  MOV R24, 0xb9885993 ;  /* 0xb988599300187802 */ /* 0x002fe20000000f00 */
[----:B------:R-:W-:Y:S02]  /*13ac0*/  HFMA2 R25, -RZ, RZ, 1.94140625, -55168 ;  /* 0x3fc4fabcff197431 */ /* 0x000fe400000001ff */
[----:B------:R1:W-:Y:S01]  /*13ad0*/  STL.64 [R1+0x7c0], R12 ;  /* 0x0007c00c01007387 */ /* 0x0003e20000100a00 */
[----:B--2---:R-:W-:Y:S01]  /*13ae0*/  MOV R22, 0x4113bbe2 ;  /* 0x4113bbe200167802 */ /* 0x004fe20000000f00 */
[----:B------:R-:W-:Y:S02]  /*13af0*/  HFMA2 R23, -RZ, RZ, -2.576171875, 24.15625 ;  /* 0xc1274e0aff177431 */ /* 0x000fe400000001ff */
[----:B------:R2:W-:Y:S01]  /*13b00*/  STL.64 [R1+0x7c8], R14 ;  /* 0x0007c80e01007387 */ /* 0x0005e20000100a00 */
[----:B---3--:R-:W-:Y:S01]  /*13b10*/  IMAD.MOV.U32 R10, RZ, RZ, 0x40b05672 ;  /* 0x40b05672ff0a7424 */ /* 0x008fe200078e00ff */
[----:B------:R-:W-:-:S02]  /*13b20*/  MOV R11, 0x3749bc93 ;  /* 0x3749bc93000b7802 */ /* 0x000fc40000000f00 */
[----:B------:R3:W-:Y:S01]  /*13b30*/  STL.64 [R1+0x7d8], R18 ;  /* 0x0007d81201007387 */ /* 0x0007e20000100a00 */
[----:B0-----:R-:W-:Y:S02]  /*13b40*/  HFMA2 R20, -RZ, RZ, -2.0703125, -772.5 ;  /* 0xc024e209ff147431 */ /* 0x001fe400000001ff */
[----:B------:R-:W-:Y:S02]  /*13b50*/  IMAD.MOV.U32 R21, RZ, RZ, 0x40148713 ;  /* 0x40148713ff157424 */ /* 0x000fe400078e00ff */
[----:B-1----:R-:W-:Y:S01]  /*13b60*/  IMAD.MOV.U32 R12, RZ, RZ, 0x3eadf3d5 ;  /* 0x3eadf3d5ff0c7424 */ /* 0x002fe200078e00ff */
[----:B------:R-:W-:Y:S01]  /*13b70*/  MOV R13, 0xbe88cf1e ;  /* 0xbe88cf1e000d7802 */ /* 0x000fe20000000f00 */
[----:B------:R0:W-:Y:S01]  /*13b80*/  STL.64 [R1+0x758], R26 ;  /* 0x0007581a01007387 */ /* 0x0001e20000100a00 */
[----:B--2---:R-:W-:Y:S02]  /*13b90*/  HFMA2 R14, -RZ, RZ, 1.4541015625, -0.0060577392578125 ;  /* 0x3dd19e34ff0e7431 */ /* 0x004fe400000001ff */
[----:B------:R-:W-:Y:S01]  /*13ba0*/  IMAD.MOV.U32 R15, RZ, RZ, 0x3067cdc6 ;  /* 0x3067cdc6ff0f7424 */ /* 0x000fe200078e00ff */
[----:B------:R1:W-:Y:S01]  /*13bb0*/  STL.64 [R1+0x780], R24 ;  /* 0x0007801801007387 */ /* 0x0003e20000100a00 */
[----:B---3--:R-:W-:Y:S01]  /*13bc0*/  MOV R18, 0xbce55ca9 ;  /* 0xbce55ca900127802 */ /* 0x008fe20000000f00 */
[----:B------:R-:W-:-:S02]  /*13bd0*/  HFMA2 R19, -RZ, RZ, 1.16015625, 771.5 ;  /* 0x3ca46207ff137431 */ /* 0x000fc400000001ff */
[----:B------:R2:W-:Y:S04]  /*13be0*/  STL.64 [R1+0x7e0], R22 ;  /* 0x0007e01601007387 */ /* 0x0005e80000100a00 */
[----:B------:R3:W-:Y:S01]  /*13bf0*/  STL.64 [R1+0x7e8], R10 ;  /* 0x0007e80a01007387 */ /* 0x0007e20000100a00 */
[----:B0-----:R-:W-:Y:S02]  /*13c00*/  HFMA2 R26, -RZ, RZ, -1.1416015625, -6136 ;  /* 0xbc91edfeff1a7431 */ /* 0x001fe400000001ff */
[----:B------:R-:W-:Y:S01]  /*13c10*/  IMAD.MOV.U32 R27, RZ, RZ, 0x3bd19e34 ;  /* 0x3bd19e34ff1b7424 */ /* 0x000fe200078e00ff */
[----:B------:R0:W-:Y:S01]  /*13c20*/  STL.64 [R1+0x7f0], R20 ;  /* 0x0007f01401007387 */ /* 0x0001e20000100a00 */
[----:B-1----:R-:W-:Y:S01]  /*13c30*/  IMAD.MOV.U32 R24, RZ, RZ, -0x3f2c328c ;  /* 0xc0d3cd74ff187424 */ /* 0x002fe200078e00ff */
[----:B------:R-:W-:-:S02]  /*13c40*/  MOV R25, 0x41565e26 ;  /* 0x41565e2600197802 */ /* 0x000fc40000000f00 */
[----:B------:R1:W-:Y:S01]  /*13c50*/  STL.64 [R1+0x800], R12 ;  /* 0x0008000c01007387 */ /* 0x0003e20000100a00 */
[----:B--2---:R-:W-:Y:S01]  /*13c60*/  IMAD.MOV.U32 R22, RZ, RZ, -0x4418ceb5 ;  /* 0xbbe7314bff167424 */ /* 0x004fe200078e00ff */
[----:B------:R-:W-:Y:S02]  /*13c70*/  MOV R23, 0x2c0887f7 ;  /* 0x2c0887f700177802 */ /* 0x000fe40000000f00 */
[----:B------:R2:W-:Y:S01]  /*13c80*/  STL.64 [R1+0x808], R14 ;  /* 0x0008080e01007387 */ /* 0x0005e20000100a00 */
[----:B---3--:R-:W-:Y:S01]  /*13c90*/  MOV R10, 0x39bf9a7a ;  /* 0x39bf9a7a000a7802 */ /* 0x008fe20000000f00 */
[----:B------:R-:W-:Y:S02]  /*13ca0*/  HFMA2 R11, -RZ, RZ, -0.09967041015625, -0.000908374786376953125 ;  /* 0xae619371ff0b7431 */ /* 0x000fe400000001ff */
[----:B------:R3:W-:Y:S01]  /*13cb0*/  STL.64 [R1+0x810], R18 ;  /* 0x0008101201007387 */ /* 0x0007e20000100a00 */
[----:B0-----:R-:W-:Y:S01]  /*13cc0*/  IMAD.MOV.U32 R20, RZ, RZ, -0x475fe738 ;  /* 0xb8a018c8ff147424 */ /* 0x001fe200078e00ff */
[----:B------:R-:W-:Y:S01]  /*13cd0*/  MOV R21, 0xc188e6d2 ;  /* 0xc188e6d200157802 */ /* 0x000fe20000000f00 */
[----:B-1----:R-:W-:-:S02]  /*13ce0*/  HFMA2 R12, -RZ, RZ, -1.8896484375, 26704 ;  /* 0xbf8f7685ff0c7431 */ /* 0x002fc400000001ff */
[----:B------:R-:W-:Y:S01]  /*13cf0*/  IMAD.MOV.U32 R13, RZ, RZ, 0x42148722 ;  /* 0x42148722ff0d7424 */ /* 0x000fe200078e00ff */
[----:B------:R0:W-:Y:S01]  /*13d00*/  STL.64 [R1+0x7a8], R26 ;  /* 0x0007a81a01007387 */ /* 0x0001e20000100a00 */
[----:B--2---:R-:W-:Y:S01]  /*13d10*/  MOV R14, 0xc251316e ;  /* 0xc251316e000e7802 */ /* 0x004fe20000000f00 */
[----:B------:R-:W-:Y:S02]  /*13d20*/  HFMA2 R15, -RZ, RZ, 3.0078125, 0.99951171875 ;  /* 0x42043bffff0f7431 */ /* 0x000fe400000001ff */
[----:B------:R1:W-:Y:S01]  /*13d30*/  STL.64 [R1+0x7d0], R24 ;  /* 0x0007d01801007387 */ /* 0x0003e20000100a00 */
[----:B---3--:R-:W-:Y:S02]  /*13d40*/  HFMA2 R18, -RZ, RZ, 2.826171875, 0.0019626617431640625 ;  /* 0x41a71805ff127431 */ /* 0x008fe400000001ff */
[----:B------:R-:W-:Y:S01]  /*13d50*/  IMAD.MOV.U32 R19, RZ, RZ, -0x3edf44cc ;  /* 0xc120bb34ff137424 */ /* 0x000fe200078e00ff */
[----:B------:R2:W-:Y:S04]  /*13d60*/  STL.64 [R1+0x818], R22 ;  /* 0x0008181601007387 */ /* 0x0005e80000100a00 */
[----:B------:R3:W-:Y:S01]  /*13d70*/  STL.64 [R1+0x828], R10 ;  /* 0x0008280a01007387 */ /* 0x0007e20000100a00 */
[----:B0-----:R-:W-:Y:S01]  /*13d80*/  MOV R26, 0xbf8095d8 ;  /* 0xbf8095d8001a7802 */ /* 0x001fe20000000f00 */
[----:B------:R-:W-:-:S02]  /*13d90*/  HFMA2 R27, -RZ, RZ, -0.2454833984375, 0.384765625 ;  /* 0xb3db3628ff1b7431 */ /* 0x000fc400000001ff */
[----:B------:R0:W-:Y:S01]  /*13da0*/  STL.64 [R1+0x830], R20 ;  /* 0x0008301401007387 */ /* 0x0001e20000100a00 */
[----:B-1----:R-:W-:Y:S02]  /*13db0*/  HFMA2 R24, -RZ, RZ, 0.85595703125, 0.00191211700439453125 ;  /* 0x3ad917d5ff187431 */ /* 0x002fe400000001ff */
[----:B------:R-:W-:Y:S01]  /*13dc0*/  IMAD.MOV.U32 R25, RZ, RZ, -0x456ebbf7 ;  /* 0xba914409ff197424 */ /* 0x000fe200078e00ff */
[----:B------:R1:W-:Y:S01]  /*13dd0*/  STL.64 [R1+0x838], R12 ;  /* 0x0008380c01007387 */ /* 0x0003e20000100a00 */
[----:B--2---:R-:W-:Y:S01]  /*13de0*/  MOV R22, 0xb74d552d ;  /* 0xb74d552d00167802 */ /* 0x004fe20000000f00 */
[----:B------:R-:W-:Y:S02]  /*13df0*/  HFMA2 R23, -RZ, RZ, 2.25390625, 28240 ;  /* 0x408276e5ff177431 */ /* 0x000fe400000001ff */
[----:B------:R2:W-:Y:S01]  /*13e00*/  STL.64 [R1+0x840], R14 ;  /* 0x0008400e01007387 */ /* 0x0005e20000100a00 */
[----:B---3--:R-:W-:Y:S01]  /*13e10*/  IMAD.MOV.U32 R10, RZ, RZ, -0x3fa1af6f ;  /* 0xc05e5091ff0a7424 */ /* 0x008fe200078e00ff */
[----:B------:R-:W-:-:S02]  /*13e20*/  MOV R11, 0x3fb76a6c ;  /* 0x3fb76a6c000b7802 */ /* 0x000fc40000000f00 */
[----:B------:R3:W-:Y:S01]  /*13e30*/  STL.64 [R1+0x850], R18 ;  /* 0x0008501201007387 */ /* 0x0007e20000100a00 */
[----:B0-----:R-:W-:Y:S02]  /*13e40*/  HFMA2 R20, -RZ, RZ, 0.2374267578125, 1.6318359375 ;  /* 0x33993e87ff147431 */ /* 0x001fe400000001ff */
[----:B------:R-:W-:Y:S02]  /*13e50*/  IMAD.MOV.U32 R21, RZ, RZ, -0x411aa357 ;  /* 0xbee55ca9ff157424 */ /* 0x000fe400078e00ff */
[----:B-1----:R-:W-:Y:S01]  /*13e60*/  IMAD.MOV.U32 R12, RZ, RZ, -0x5060d352 ;  /* 0xaf9f2caeff0c7424 */ /* 0x002fe200078e00ff */
[----:B------:R-:W-:Y:S01]  /*13e70*/  MOV R13, 0x3d07aee5 ;  /* 0x3d07aee5000d7802 */ /* 0x000fe20000000f00 */
[----:B------:R0:W-:Y:S01]  /*13e80*/  STL.64 [R1+0x7f8], R26 ;  /* 0x0007f81a01007387 */ /* 0x0001e20000100a00 */
[----:B--2---:R-:W-:Y:S02]  /*13e90*/  HFMA2 R14, -RZ, RZ, -1.185546875, -0.0413818359375 ;  /* 0xbcbea94cff0e7431 */ /* 0x004fe400000001ff */
[----:B------:R-:W-:Y:S01]  /*13ea0*/  IMAD.MOV.U32 R15, RZ, RZ, 0x3c03ba34 ;  /* 0x3c03ba34ff0f7424 */ /* 0x000fe200078e00ff */
[----:B------:R1:W-:Y:S01]  /*13eb0*/  STL.64 [R1+0x820], R24 ;  /* 0x0008201801007387 */ /* 0x0003e20000100a00 */
[----:B---3--:R-:W-:Y:S01]  /*13ec0*/  MOV R18, 0xb0a1e056 ;  /* 0xb0a1e05600127802 */ /* 0x008fe20000000f00 */
[----:B------:R-:W-:-:S02]  /*13ed0*/  HFMA2 R19, -RZ, RZ, -0.8671875, 0.02020263671875 ;  /* 0xbaf0252cff137431 */ /* 0x000fc400000001ff */
[----:B------:R2:W-:Y:S04]  /*13ee0*/  STL.64 [R1+0x858], R22 ;  /* 0x0008581601007387 */ /* 0x0005e80000100a00 */
[----:B------:R3:W-:Y:S01]  /*13ef0*/  STL.64 [R1+0x860], R10 ;  /* 0x0008600a01007387 */ /* 0x0007e20000100a00 */
[----:B0-----:R-:W-:Y:S01]  /*13f00*/  IMAD.MOV.U32 R26, RZ, RZ, 0x3b2278e6 ;  /* 0x3b2278e6ff1a7424 */ /* 0x001fe200078e00ff */
[----:B------:R-:W-:Y:S02]  /*13f10*/  MOV R27, 0xc1a4e31c ;  /* 0xc1a4e31c001b7802 */ /* 0x000fe40000000f00 */
[----:B------:R0:W-:Y:S01]  /*13f20*/  STL.64 [R1+0x868], R20 ;  /* 0x0008681401007387 */ /* 0x0001e20000100a00 */
[----:B-1----:R-:W-:Y:S01]  /*13f30*/  MOV R24, 0x3eaea827 ;  /* 0x3eaea82700187802 */ /* 0x002fe20000000f00 */
[----:B------:R-:W-:-:S02]  /*13f40*/  HFMA2 R25, -RZ, RZ, -1.501953125, 0.0002357959747314453125 ;  /* 0xbe020bbaff197431 */ /* 0x000fc400000001ff */
[----:B------:R1:W-:Y:S01]  /*13f50*/  STL.64 [R1+0x878], R12 ;  /* 0x0008780c01007387 */ /* 0x0003e20000100a00 */
[----:B--2---:R-:W-:Y:S01]  /*13f60*/  IMAD.MOV.U32 R22, RZ, RZ, 0x3a9eb4a8 ;  /* 0x3a9eb4a8ff167424 */ /* 0x004fe200078e00ff */
[----:B------:R-:W-:Y:S02]  /*13f70*/  MOV R23, 0xb9cefd15 ;  /* 0xb9cefd1500177802 */ /* 0x000fe40000000f00 */
[----:B------:R2:W-:Y:S01]  /*13f80*/  STL.64 [R1+0x880], R14 ;  /* 0x0008800e01007387 */ /* 0x0005e20000100a00 */
[----:B---3--:R-:W-:Y:S01]  /*13f90*/  MOV R10, 0x430437bf ;  /* 0x430437bf000a7802 */ /* 0x008fe20000000f00 */
[----:B------:R-:W-:Y:S02]  /*13fa0*/  HFMA2 R11, -RZ, RZ, 1.09375, 130.875 ;  /* 0x3c605817ff0b7431 */ /* 0x000fe400000001ff */
[----:B------:R3:W-:Y:S01]  /*13fb0*/  STL.64 [R1+0x888], R18 ;  /* 0x0008881201007387 */ /* 0x0007e20000100a00 */
[----:B0-----:R-:W-:Y:S01]  /*13fc0*/  IMAD.MOV.U32 R20, RZ, RZ, -0x3d08ab89 ;  /* 0xc2f75477ff147424 */ /* 0x001fe200078e00ff */
[----:B------:R-:W-:Y:S01]  /*13fd0*/  MOV R21, 0x431234f7 ;  /* 0x431234f700157802 */ /* 0x000fe20000000f00 */
[----:B-1----:R-:W-:-:S02]  /*13fe0*/  HFMA2 R12, -RZ, RZ, -3.3125, -0.8974609375 ;  /* 0xc2a0bb2eff0c7431 */ /* 0x002fc400000001ff */
[----:B------:R-:W-:Y:S01]  /*13ff0*/  IMAD.MOV.U32 R13, RZ, RZ, -0x4713dd22 ;  /* 0xb8ec22deff0d7424 */ /* 0x000fe200078e00ff */
[----:B------:R0:W-:Y:S01]  /*14000*/  STL.64 [R1+0x848], R26 ;  /* 0x0008481a01007387 */ /* 0x0001e20000100a00 */
[----:B--2---:R-:W-:Y:S01]  /*14010*/  MOV R14, 0x4223149e ;  /* 0x4223149e000e7802 */ /* 0x004fe20000000f00 */
[----:B------:R-:W-:Y:S02]  /*14020*/  HFMA2 R15, -RZ, RZ, -3.046875, -118.1875 ;  /* 0xc218d763ff0f7431 */ /* 0x000fe400000001ff */
[----:B------:R1:W-:Y:S01]  /*14030*/  STL.64 [R1+0x870], R24 ;  /* 0x0008701801007387 */ /* 0x0003e20000100a00 */
[----:B---3--:R-:W-:Y:S02]  /*14040*/  HFMA2 R18, -RZ, RZ, -2.390625, -0.15869140625 ;  /* 0xc0c8b114ff127431 */ /* 0x008fe400000001ff */
[----:B------:R-:W-:Y:S01]  /*14050*/  IMAD.MOV.U32 R19, RZ, RZ, 0x40a3bda5 ;  /* 0x40a3bda5ff137424 */ /* 0x000fe200078e00ff */
[----:B------:R2:W-:Y:S04]  /*14060*/  STL.64 [R1+0x890], R22 ;  /* 0x0008901601007387 */ /* 0x0005e80000100a00 */
[----:B------:R3:W-:Y:S01]  /*14070*/  STL.64 [R1+0x8a0], R10 ;  /* 0x0008a00a01007387 */ /* 0x0007e20000100a00 */
[----:B0-----:R-:W-:-:S02]  /*14080*/  HFMA2 R26, -RZ, RZ, 3.287109375, -7.8515625 ;  /* 0x4293c7daff1a7431 */ /* 0x001fc400000001ff */
[----:B------:R-:W-:Y:S01]  /*14090*/  IMAD.MOV.U32 R27, RZ, RZ, -0x3ce332d7 ;  /* 0xc31ccd29ff1b7424 */ /* 0x000fe200078e00ff */
[----:B------:R0:W-:Y:S01]  /*140a0*/  STL.64 [R1+0x8a8], R20 ;  /* 0x0008a81401007387 */ /* 0x0001e20000100a00 */
[----:B-1----:R-:W-:Y:S01]  /*140b0*/  IMAD.MOV.U32 R24, RZ, RZ, 0x41898fd1 ;  /* 0x41898fd1ff187424 */ /* 0x002fe200078e00ff */
[----:B------:R-:W-:Y:S02]  /*140c0*/  MOV R25, 0x357b0a41 ;  /* 0x357b0a4100197802 */ /* 0x000fe40000000f00 */
[----:B------:R1:W-:Y:S01]  /*140d0*/  STL.64 [R1+0x8b0], R12 ;  /* 0x0008b00c01007387 */ /* 0x0003e20000100a00 */
[----:B--2---:R-:W-:Y:S01]  /*140e0*/  MOV R22, 0xc0020bba ;  /* 0xc0020bba00167802 */ /* 0x004fe20000000f00 */
[----:B------:R-:W-:Y:S02]  /*140f0*/  HFMA2 R23, -RZ, RZ, -0.177001953125, 0.003421783447265625 ;  /* 0xb1aa1b02ff177431 */ /* 0x000fe400000001ff */
[----:B------:R2:W-:Y:S01]  /*14100*/  STL.64 [R1+0x8b8], R14 ;  /* 0x0008b80e01007387 */ /* 0x0005e20000100a00 */
[----:B---3--:R-:W-:Y:S01]  /*14110*/  IMAD.MOV.U32 R10, RZ, RZ, 0x3f18a4c1 ;  /* 0x3f18a4c1ff0a7424 */ /* 0x008fe200078e00ff */
[----:B------:R-:W-:-:S02]  /*14120*/  MOV R11, 0xbee2690b ;  /* 0xbee2690b000b7802 */ /* 0x000fc40000000f00 */
[----:B------:R3:W-:Y:S01]  /*14130*/  STL.64 [R1+0x8c8], R18 ;  /* 0x0008c81201007387 */ /* 0x0007e20000100a00 */
[----:B0-----:R-:W-:Y:S02]  /*14140*/  HFMA2 R20, -RZ, RZ, 1.53515625, -0.037109375 ;  /* 0x3e24a8c0ff147431 */ /* 0x001fe400000001ff */
[----:B------:R-:W-:Y:S02]  /*14150*/  IMAD.MOV.U32 R21, RZ, RZ, -0x4d2b89d4 ;  /* 0xb2d4762cff157424 */ /* 0x000fe400078e00ff */
[----:B-1----:R-:W-:Y:S01]  /*14160*/  IMAD.MOV.U32 R12, RZ, RZ, -0x43e4c231 ;  /* 0xbc1b3dcfff0c7424 */ /* 0x002fe200078e00ff */
[----:B------:R-:W-:Y:S01]  /*14170*/  MOV R13, 0x36d76ab6 ;  /* 0x36d76ab6000d7802 */ /* 0x000fe20000000f00 */
[----:B------:R0:W-:Y:S01]  /*14180*/  STL.64 [R1+0x898], R26 ;  /* 0x0008981a01007387 */ /* 0x0001e20000100a00 */
[----:B--2---:R-:W-:Y:S02]  /*14190*/  HFMA2 R14, -RZ, RZ, 0.88037109375, 3.943359375 ;  /* 0x3b0b43e3ff0e7431 */ /* 0x004fe400000001ff */
[----:B------:R-:W-:Y:S01]  /*141a0*/  IMAD.MOV.U32 R15, RZ, RZ, 0x43542b1a ;  /* 0x43542b1aff0f7424 */ /* 0x000fe200078e00ff */
[----:B------:R1:W-:Y:S01]  /*141b0*/  STL.64 [R1+0x8c0], R24 ;  /* 0x0008c01801007387 */ /* 0x0003e20000100a00 */
[----:B---3--:R-:W-:-:S02]  /*141c0*/  MOV R18, 0x4151b9cf ;  /* 0x4151b9cf00127802 */ /* 0x008fc40000000f00 */
[----:B------:R-:W-:Y:S01]  /*141d0*/  MOV R19, 0xc3f87dce ;  /* 0xc3f87dce00137802 */ /* 0x000fe20000000f00 */
[----:B------:R2:W-:Y:S01]  /*141e0*/  STL.64 [R1+0x8d0], R22 ;  /* 0x0008d01601007387 */ /* 0x0005e20000100a00 */
[----:B0-----:R-:W-:-:S03]  /*141f0*/  MOV R26, 0xbd25198e ;  /* 0xbd25198e001a7802 */ /* 0x001fc60000000f00 */
[----:B------:R0:W-:Y:S01]  /*14200*/  STL.64 [R1+0x8d8], R10 ;  /* 0x0008d80a01007387 */ /* 0x0001e20000100a00 */
[----:B------:R-:W-:Y:S01]  /*14210*/  HFMA2 R27, -RZ, RZ, 1.22265625, 0.01502227783203125 ;  /* 0x3ce423b1ff1b7431 */ /* 0x000fe200000001ff */
[----:B-1----:R-:W-:Y:S02]  /*14220*/  MOV R24, 0xbcec1227 ;  /* 0xbcec122700187802 */ /* 0x002fe40000000f00 */
[----:B------:R1:W-:Y:S01]  /*14230*/  STL.64 [R1+0x8e0], R20 ;  /* 0x0008e01401007387 */ /* 0x0003e20000100a00 */
[----:B------:R-:W-:-:S03]  /*14240*/  IMAD.MOV.U32 R25, RZ, RZ, 0x43a31567 ;  /* 0x43a31567ff197424 */ /* 0x000fc600078e00ff */
[----:B------:R3:W-:Y:S01]  /*14250*/  STL.64 [R1+0x8f0], R12 ;  /* 0x0008f00c01007387 */ /* 0x0007e20000100a00 */
[----:B--2---:R-:W-:Y:S02]  /*14260*/  IMAD.MOV.U32 R22, RZ, RZ, 0x4436cdd2 ;  /* 0x4436cdd2ff167424 */ /* 0x004fe400078e00ff */
[----:B------:R-:W-:Y:S01]  /*14270*/  HFMA2 R23, -RZ, RZ, -3.970703125, 0.000694751739501953125 ;  /* 0xc3f111b1ff177431 */ /* 0x000fe200000001ff */
[----:B------:R2:W-:Y:S01]  /*14280*/  STL.64 [R1+0x8f8], R14 ;  /* 0x0008f80e01007387 */ /* 0x0005e20000100a00 */
[----:B0-----:R-:W-:Y:S01]  /*14290*/  HFMA2 R10, -RZ, RZ, -3.833984375, -13016 ;  /* 0xc3abf25bff0a7431 */ /* 0x001fe200000001ff */
[----:B------:R-:W-:Y:S02]  /*142a0*/  MOV R11, 0x432bf3b2 ;  /* 0x432bf3b2000b7802 */ /* 0x000fe40000000f00 */
[----:B------:R0:W-:Y:S01]  /*142b0*/  STL.64 [R1+0x900], R18 ;  /* 0x0009001201007387 */ /* 0x0001e20000100a00 */
[----:B-1----:R-:W-:Y:S02]  /*142c0*/  IMAD.MOV.U32 R20, RZ, RZ, 0x3913332d ;  /* 0x3913332dff147424 */ /* 0x002fe400078e00ff */
[----:B------:R-:W-:Y:S01]  /*142d0*/  HFMA2 R21, -RZ, RZ, -3.29296875, -7.3611736297607421875e-05 ;  /* 0xc29684d3ff157431 */ /* 0x000fe200000001ff */
[----:B---3--:R-:W-:Y:S01]  /*142e0*/  MOV R12, 0x42850a16 ;  /* 0x42850a16000c7802 */ /* 0x008fe20000000f00 */
[----:B------:R-:W-:Y:S01]  /*142f0*/  IMAD.MOV.U32 R13, RZ, RZ, -0x3e1c6b7b ;  /* 0xc1e39485ff0d7424 */ /* 0x000fe200078e00ff */
[----:B------:R1:W-:Y:S01]  /*14300*/  STL.64 [R1+0x8e8], R26 ;  /* 0x0008e81a01007387 */ /* 0x0003e20000100a00 */
[----:B--2---:R-:W-:Y:S01]  /*14310*/  HFMA2 R14, -RZ, RZ, -0.3310546875, 635.5 ;  /* 0xb54c60f7ff0e7431 */ /* 0x004fe200000001ff */
[----:B------:R-:W-:-:S02]  /*14320*/  MOV R15, 0x4118a4c2 ;  /* 0x4118a4c2000f7802 */ /* 0x000fc40000000f00 */
[----:B------:R2:W-:Y:S01]  /*14330*/  STL.64 [R1+0x908], R22 ;  /* 0x0009081601007387 */ /* 0x0005e20000100a00 */
[----:B0-----:R-:W-:Y:S01]  /*14340*/  MOV R18, 0xb4fa3f50 ;  /* 0xb4fa3f5000127802 */ /* 0x001fe20000000f00 */
[----:B------:R-:W-:Y:S02]  /*14350*/  IMAD.MOV.U32 R19, RZ, RZ, -0x40b1a00e ;  /* 0xbf4e5ff2ff137424 */ /* 0x000fe400078e00ff */
[----:B------:R0:W-:Y:S04]  /*14360*/  STL.64 [R1+0x910], R24 ;  /* 0x0009101801007387 */ /* 0x0001e80000100a00 */
[----:B------:R3:W-:Y:S01]  /*14370*/  STL.64 [R1+0x918], R10 ;  /* 0x0009180a01007387 */ /* 0x0007e20000100a00 */
[----:B-1----:R-:W-:Y:S02]  /*14380*/  IMAD.MOV.U32 R26, RZ, RZ, -0x3f0f7065 ;  /* 0xc0f08f9bff1a7424 */ /* 0x002fe400078e00ff */
[----:B------:R-:W-:Y:S01]  /*14390*/  HFMA2 R27, -RZ, RZ, 2.111328125, 1.4609375 ;  /* 0x40393dd8ff1b7431 */ /* 0x000fe200000001ff */
[----:B------:R1:W-:Y:S01]  /*143a0*/  STL.64 [R1+0x920], R20 ;  /* 0x0009201401007387 */ /* 0x0003e20000100a00 */
[----:B--2---:R-:W-:Y:S01]  /*143b0*/  HFMA2 R22, -RZ, RZ, 1.7705078125, -0.4638671875 ;  /* 0x3f15b76cff167431 */ /* 0x004fe200000001ff */
[----:B------:R-:W-:-:S02]  /*143c0*/  MOV R23, 0xbe5574fd ;  /* 0xbe5574fd00177802 */ /* 0x000fc40000000f00 */
[----:B------:R2:W-:Y:S01]  /*143d0*/  STL.64 [R1+0x928], R12 ;  /* 0x0009280c01007387 */ /* 0x0005e20000100a00 */
[----:B0-----:R-:W-:Y:S01]  /*143e0*/  HFMA2 R24, -RZ, RZ, -4.46484375, 1580 ;  /* 0xc477662cff187431 */ /* 0x001fe200000001ff */
[----:B------:R-:W-:Y:S02]  /*143f0*/  MOV R25, 0x450908e3 ;  /* 0x450908e300197802 */ /* 0x000fe40000000f00 */
[----:B------:R0:W-:Y:S01]  /*14400*/  STL.64 [R1+0x930], R14 ;  /* 0x0009300e01007387 */ /* 0x0001e20000100a00 */
[----:B---3--:R-:W-:Y:S02]  /*14410*/  IMAD.MOV.U32 R10, RZ, RZ, 0x391ad4b2 ;  /* 0x391ad4b2ff0a7424 */ /* 0x008fe400078e00ff */
[----:B------:R-:W-:Y:S01]  /*14420*/  HFMA2 R11, -RZ, RZ, 1.328125, -1493 ;  /* 0x3d50e5d5ff0b7431 */ /* 0x000fe200000001ff */
[----:B------:R3:W-:Y:S01]  /*14430*/  STL.64 [R1+0x940], R18 ;  /* 0x0009401201007387 */ /* 0x0007e20000100a00 */
[----:B-1----:R-:W-:Y:S01]  /*14440*/  MOV R20, 0xbd07707a ;  /* 0xbd07707a00147802 */ /* 0x002fe20000000f00 */
[----:B------:R-:W-:-:S02]  /*14450*/  IMAD.MOV.U32 R21, RZ, RZ, 0x3c778cda ;  /* 0x3c778cdaff157424 */ /* 0x000fc400078e00ff */
[----:B--2---:R-:W-:Y:S02]  /*14460*/  IMAD.MOV.U32 R12, RZ, RZ, -0x3b0ef486 ;  /* 0xc4f10b7aff0c7424 */ /* 0x004fe400078e00ff */
[----:B------:R-:W-:Y:S01]  /*14470*/  HFMA2 R13, -RZ, RZ, -1.5341796875, 0.0010662078857421875 ;  /* 0xbe23145eff0d7431 */ /* 0x000fe200000001ff */
[----:B------:R1:W-:Y:S01]  /*14480*/  STL.64 [R1+0x938], R26 ;  /* 0x0009381a01007387 */ /* 0x0003e20000100a00 */
[----:B0-----:R-:W-:Y:S01]  /*14490*/  MOV R14, 0x44f49ff4 ;  /* 0x44f49ff4000e7802 */ /* 0x001fe20000000f00 */
[----:B------:R-:W-:Y:S02]  /*144a0*/  IMAD.MOV.U32 R15, RZ, RZ, -0x3ae98bfa ;  /* 0xc5167406ff0f7424 */ /* 0x000fe400078e00ff */
[----:B------:R0:W-:Y:S01]  /*144b0*/  STL.64 [R1+0x948], R22 ;  /* 0x0009481601007387 */ /* 0x0001e20000100a00 */
[----:B---3--:R-:W-:Y:S01]  /*144c0*/  HFMA2 R18, -RZ, RZ, 4.66796875, -15728 ;  /* 0x44abf3aeff127431 */ /* 0x008fe200000001ff */
[----:B------:R-:W-:Y:S02]  /*144d0*/  MOV R19, 0x3aa95acb ;  /* 0x3aa95acb00137802 */ /* 0x000fe40000000f00 */
[----:B------:R2:W-:Y:S04]  /*144e0*/  STL.64 [R1+0x950], R10 ;  /* 0x0009500a01007387 */ /* 0x0005e80000100a00 */
[----:B------:R3:W-:Y:S01]  /*144f0*/  STL.64 [R1+0x958], R20 ;  /* 0x0009581401007387 */ /* 0x0007e20000100a00 */
[----:B-1----:R-:W-:Y:S01]  /*14500*/  MOV R26, 0xc3aaaf64 ;  /* 0xc3aaaf64001a7802 */ /* 0x002fe20000000f00 */
[----:B------:R-:W-:-:S02]  /*14510*/  IMAD.MOV.U32 R27, RZ, RZ, -0x48d87794 ;  /* 0xb727886cff1b7424 */ /* 0x000fc400078e00ff */
[----:B------:R1:W-:Y:S01]  /*14520*/  STL.64 [R1+0x960], R24 ;  /* 0x0009601801007387 */ /* 0x0003e20000100a00 */
[----:B0-----:R-:W-:Y:S02]  /*14530*/  IMAD.MOV.U32 R22, RZ, RZ, -0x3bc3d9f9 ;  /* 0xc43c2607ff167424 */ /* 0x001fe400078e00ff */
[----:B------:R-:W-:Y:S01]  /*14540*/  HFMA2 R23, -RZ, RZ, 4.2109375, -6008 ;  /* 0x4436eddeff177431 */ /* 0x000fe200000001ff */
[----:B------:R0:W-:Y:S01]  /*14550*/  STL.64 [R1+0x968], R12 ;  /* 0x0009680c01007387 */ /* 0x0001e20000100a00 */
[----:B--2---:R-:W-:Y:S01]  /*14560*/  HFMA2 R10, -RZ, RZ, 3.509765625, -0.000507831573486328125 ;  /* 0x43059029ff0a7431 */ /* 0x004fe200000001ff */
[----:B------:R-:W-:Y:S02]  /*14570*/  MOV R11, 0xc2e186a2 ;  /* 0xc2e186a2000b7802 */ /* 0x000fe40000000f00 */
[----:B------:R2:W-:Y:S01]  /*14580*/  STL.64 [R1+0x970], R14 ;  /* 0x0009700e01007387 */ /* 0x0005e20000100a00 */
[----:B---3--:R-:W-:Y:S02]  /*14590*/  IMAD.MOV.U32 R20, RZ, RZ, 0x42393dd8 ;  /* 0x42393dd8ff147424 */ /* 0x008fe400078e00ff */
[----:B------:R-:W-:Y:S01]  /*145a0*/  HFMA2 R21, -RZ, RZ, -0.4384765625, -8600 ;  /* 0xb704f033ff157431 */ /* 0x000fe200000001ff */
[----:B------:R3:W-:Y:S01]  /*145b0*/  STL.64 [R1+0x978], R18 ;  /* 0x0009781201007387 */ /* 0x0007e20000100a00 */
[----:B-1----:R-:W-:-:S02]  /*145c0*/  IMAD.MOV.U32 R24, RZ, RZ, 0x3f8f9e02 ;  /* 0x3f8f9e02ff187424 */ /* 0x002fc400078e00ff */
[----:B------:R-:W-:Y:S01]  /*145d0*/  HFMA2 R25, -RZ, RZ, -1.814453125, -0.177734375 ;  /* 0xbf42b1b0ff197431 */ /* 0x000fe200000001ff */
[----:B0-----:R-:W-:Y:S01]  /*145e0*/  MOV R12, 0xc1682bf0 ;  /* 0xc1682bf0000c7802 */ /* 0x001fe20000000f00 */
[----:B------:R-:W-:Y:S01]  /*145f0*/  IMAD.MOV.U32 R13, RZ, RZ, 0x4131c9d1 ;  /* 0x4131c9d1ff0d7424 */ /* 0x000fe200078e00ff */
[----:B------:R0:W-:Y:S01]  /*14600*/  STL.64 [R1+0x980], R22 ;  /* 0x0009801601007387 */ /* 0x0001e20000100a00 */
[----:B--2---:R-:W-:Y:S01]  /*14610*/  HFMA2 R14, -RZ, RZ, -2.259765625, 2620 ;  /* 0xc085691eff0e7431 */ /* 0x004fe200000001ff */
[----:B------:R-:W-:Y:S02]  /*14620*/  MOV R15, 0x3b4b3729 ;  /* 0x3b4b3729000f7802 */ /* 0x000fe40000000f00 */
[----:B------:R0:W-:Y:S01]  /*14630*/  STL.64 [R1+0x988], R26 ;  /* 0x0009881a01007387 */ /* 0x0001e20000100a00 */
[----:B---3--:R-:W-:Y:S01]  /*14640*/  MOV R18, 0x3eb9a9a3 ;  /* 0x3eb9a9a300127802 */ /* 0x008fe20000000f00 */
[----:B------:R-:W-:Y:S02]  /*14650*/  IMAD.MOV.U32 R19, RZ, RZ, 0x3e6301dc ;  /* 0x3e6301dcff137424 */ /* 0x000fe400078e00ff */
[----:B------:R0:W-:Y:S04]  /*14660*/  STL.64 [R1+0x990], R10 ;  /* 0x0009900a01007387 */ /* 0x0001e80000100a00 */
[----:B------:R0:W-:Y:S04]  /*14670*/  STL.64 [R1+0x998], R20 ;  /* 0x0009981401007387 */ /* 0x0001e80000100a00 */
[----:B------:R0:W-:Y:S04]  /*14680*/  STL.64 [R1+0x9a0], R12 ;  /* 0x0009a00c01007387 */ /* 0x0001e80000100a00 */
[----:B------:R0:W-:Y:S04]  /*14690*/  STL.64 [R1+0x9a8], R14 ;  /* 0x0009a80e01007387 */ /* 0x0001e80000100a00 */
[----:B------:R0:W-:Y:S04]  /*146a0*/  STL.64 [R1+0x9b0], R24 ;  /* 0x0009b01801007387 */ /* 0x0001e80000100a00 */
[----:B------:R0:W-:Y:S04]  /*146b0*/  STL.64 [R1+0x9b8], R18 ;  /* 0x0009b81201007387 */ /* 0x0001e80000100a00 */
[----:B------:R0:W-:Y:S04]  /*146c0*/  STL.64 [R1+0x9c0], R4 ;  /* 0x0009c00401007387 */ /* 0x0001e80000100a00 */
[----:B------:R0:W-:Y:S04]  /*146d0*/  STL.64 [R1+0x9c8], RZ ;  /* 0x0009c8ff01007387 */ /* 0x0001e80000100a00 */
        /* <DEDUP_REMOVED lines=10> */
[----:B------:R0:W-:Y:S01]  /*14780*/  STL.64 [R1+0xa20], RZ ;  /* 0x000a20ff01007387 */ /* 0x0001e20000100a00 */
[----:B------:R-:W-:Y:S05]  /*14790*/  @!P0 BRA `(.L_x_393) ;  /* 0x00000000007c8947 */ /* 0x000fea0003800000 */
[C---:B0-----:R-:W-:Y:S01]  /*147a0*/  FADD.FTZ.RZ R4, R3.reuse, 1 ;  /* 0x3f80000003047421 */ /* 0x041fe2000001c000 */
[----:B------:R-:W-:Y:S02]  /*147b0*/  MOV R12, 0x3d39bf78 ;  /* 0x3d39bf78000c7802 */ /* 0x000fe40000000f00 */
[----:B------:R-:W-:Y:S01]  /*147c0*/  ISETP.GE.U32.AND P0, PT, R3, 0x7f800000, PT ;  /* 0x7f8000000300780c */ /* 0x000fe20003f06070 */
[----:B------:R-:W-:-:S03]  /*147d0*/  VIADD R4, R4, 0xc0c00000 ;  /* 0xc0c0000004047836 */ /* 0x000fc60000000000 */
[----:B------:R-:W-:Y:S02]  /*147e0*/  ISETP.GT.AND P1, PT, R3, -0x40800000, P0 ;  /* 0xbf8000000300780c */ /* 0x000fe40000724270 */
[----:B------:R-:W-:-:S04]  /*147f0*/  LOP3.LUT R4, R4, 0xff800000, RZ, 0xc0, !PT ;  /* 0xff80000004047812 */ /* 0x000fc800078ec0ff */
[----:B------:R-:W-:Y:S02]  /*14800*/  IADD3 R10, PT, PT, -R4, 0x40800000, RZ ;  /* 0x40800000040a7810 */ /* 0x000fe40007ffe1ff */
[-C--:B------:R-:W-:Y:S02]  /*14810*/  IADD3 R7, PT, PT, R3, -R4.reuse, RZ ;  /* 0x8000000403077210 */ /* 0x080fe40007ffe0ff */
[----:B------:R-:W-:Y:S01]  /*14820*/  I2FP.F32.S32 R4, R4 ;  /* 0x0000000400047245 */ /* 0x000fe20000201400 */
[----:B------:R-:W-:-:S04]  /*14830*/  FFMA.FTZ R10, R10, 0.25, -R5 ;  /* 0x3e8000000a0a7823 */ /* 0x000fc80000010805 */
[----:B------:R-:W-:Y:S01]  /*14840*/  FADD.FTZ R7, R7, R10 ;  /* 0x0000000a07077221 */ /* 0x000fe20000010000 */
[----:B------:R-:W-:-:S03]  /*14850*/  FMUL.FTZ R4, R4, 1.1920928955078125e-07 ;  /* 0x3400000004047820 */ /* 0x000fc60000410000 */
[----:B------:R-:W-:-:S04]  /*14860*/  FFMA.FTZ R10, R7, -R12, 0.10546888411045074463 ;  /* 0x3dd80012070a7423 */ /* 0x000fc8000001080c */
[----:B------:R-:W-:-:S04]  /*14870*/  FFMA.FTZ R10, R7, R10, -0.13229703903198242188 ;  /* 0xbe0778e0070a7423 */ /* 0x000fc8000001000a */
[----:B------:R-:W-:-:S04]  /*14880*/  FFMA.FTZ R10, R7, R10, 0.14491446316242218018 ;  /* 0x3e146475070a7423 */ /* 0x000fc8000001000a */
[----:B------:R-:W-:-:S04]  /*14890*/  FFMA.FTZ R10, R7, R10, -0.16641564667224884033 ;  /* 0xbe2a68dd070a7423 */ /* 0x000fc8000001000a */
[----:B------:R-:W-:-:S04]  /*148a0*/  FFMA.FTZ R10, R7, R10, 0.19988867640495300293 ;  /* 0x3e4caf9e070a7423 */ /* 0x000fc8000001000a */
[----:B------:R-:W-:-:S04]  /*148b0*/  FFMA.FTZ R10, R7, R10, -0.25000196695327758789 ;  /* 0xbe800042070a7423 */ /* 0x000fc8000001000a */
[----:B------:R-:W-:-:S04]  /*148c0*/  FFMA.FTZ R10, R7, R10, 0.33333510160446166992 ;  /* 0x3eaaaae6070a7423 */ /* 0x000fc8000001000a */
[----:B------:R-:W-:-:S04]  /*148d0*/  FFMA.FTZ R10, R7, R10, -0.5 ;  /* 0xbf000000070a7423 */ /* 0x000fc8000001000a */
[----:B------:R-:W-:-:S04]  /*148e0*/  FMUL.FTZ R10, R7, R10 ;  /* 0x0000000a070a7220 */ /* 0x000fc80000410000 */
[----:B------:R-:W-:Y:S01]  /*148f0*/  FFMA.FTZ R7, R7, R10, R7 ;  /* 0x0000000a07077223 */ /* 0x000fe20000010007 */
[----:B------:R-:W-:-:S03]  /*14900*/  @P0 IMAD.MOV.U32 R10, RZ, RZ, 0x7f800000 ;  /* 0x7f800000ff0a0424 */ /* 0x000fc600078e00ff */
[----:B------:R-:W-:Y:S01]  /*14910*/  FFMA.FTZ R4, R4, 0.69314718246459960938, R7 ;  /* 0x3f31721804047823 */ /* 0x000fe20000010007 */
[C---:B------:R-:W-:Y:S01]  /*14920*/  @P1 FFMA.FTZ R4, R3.reuse, R10, +INF ;  /* 0x7f80000003041423 */ /* 0x040fe2000001000a */
[----:B------:R-:W-:-:S04]  /*14930*/  @P0 FSETP.NEU.FTZ.AND P1, PT, R3, RZ, PT ;  /* 0x000000ff0300020b */ /* 0x000fc80003f3d000 */
[----:B------:R-:W-:-:S05]  /*14940*/  @P0 FSEL R4, R4, -RZ, P1 ;  /* 0x800000ff04040208 */ /* 0x000fca0000800000 */
[----:B------:R-:W-:-:S04]  /*14950*/  FADD.FTZ R3, -R3, R4 ;  /* 0x0000000403037221 */ /* 0x000fc80000010100 */
[----:B------:R-:W-:-:S04]  /*14960*/  FMUL.FTZ R3, R3, -2 ;  /* 0xc000000003037820 */ /* 0x000fc80000410000 */
[----:B------:R0:W1:Y:S01]  /*14970*/  MUFU.SQRT R4, R3 ;  /* 0x0000000300047308 */ /* 0x0000620000002000 */
[----:B------:R-:W-:Y:S05]  /*14980*/  BRA `(.L_x_394) ;  /* 0x0000000000887947 */ /* 0x000fea0003800000 */
.L_x_393:
[----:B------:R-:W-:Y:S02]  /*14990*/  FSETP.GEU.FTZ.AND P0, PT, R7, 1, PT ;  /* 0x3f8000000700780b */ /* 0x000fe40003f1e000 */
[----:B0-----:R-:W-:-:S11]  /*149a0*/  MOV R4, RZ ;  /* 0x000000ff00047202 */ /* 0x001fd60000000f00 */
[----:B------:R-:W-:Y:S05]  /*149b0*/  @P0 BRA `(.L_x_394) ;  /* 0x00000000007c0947 */ /* 0x000fea0003800000 */
[C---:B------:R-:W-:Y:S01]  /*149c0*/  FADD.FTZ.RZ R4, R3.reuse, 1 ;  /* 0x3f80000003047421 */ /* 0x040fe2000001c000 */
[----:B------:R-:W-:Y:S02]  /*149d0*/  MOV R12, 0x3d39bf78 ;  /* 0x3d39bf78000c7802 */ /* 0x000fe40000000f00 */
[C---:B------:R-:W-:Y:S02]  /*149e0*/  ISETP.GE.U32.AND P0, PT, R3.reuse, 0x7f800000, PT ;  /* 0x7f8000000300780c */ /* 0x040fe40003f06070 */
[----:B------:R-:W-:Y:S02]  /*149f0*/  IADD3 R4, PT, PT, R4, -0x3f400000, RZ ;  /* 0xc0c0000004047810 */ /* 0x000fe40007ffe0ff */
[----:B------:R-:W-:Y:S02]  /*14a00*/  ISETP.GT.AND P1, PT, R3, -0x40800000, P0 ;  /* 0xbf8000000300780c */ /* 0x000fe40000724270 */
[----:B------:R-:W-:-:S04]  /*14a10*/  LOP3.LUT R4, R4, 0xff800000, RZ, 0xc0, !PT ;  /* 0xff80000004047812 */ /* 0x000fc800078ec0ff */
[----:B------:R-:W-:Y:S01]  /*14a20*/  IADD3 R10, PT, PT, -R4, 0x40800000, RZ ;  /* 0x40800000040a7810 */ /* 0x000fe20007ffe1ff */
[----:B------:R-:W-:Y:S01]  /*14a30*/  IMAD.IADD R7, R3, 0x1, -R4 ;  /* 0x0000000103077824 */ /* 0x000fe200078e0a04 */
[----:B------:R-:W-:-:S03]  /*14a40*/  I2FP.F32.S32 R4, R4 ;  /* 0x0000000400047245 */ /* 0x000fc60000201400 */
[----:B------:R-:W-:Y:S02]  /*14a50*/  FFMA.FTZ R10, R10, 0.25, -R5 ;  /* 0x3e8000000a0a7823 */ /* 0x000fe40000010805 */
[----:B------:R-:W-:Y:S02]  /*14a60*/  FMUL.FTZ R4, R4, 1.1920928955078125e-07 ;  /* 0x3400000004047820 */ /* 0x000fe40000410000 */
[----:B------:R-:W-:Y:S01]  /*14a70*/  FADD.FTZ R7, R7, R10 ;  /* 0x0000000a07077221 */ /* 0x000fe20000010000 */
[----:B------:R-:W-:-:S03]  /*14a80*/  @P0 MOV R10, 0x7f800000 ;  /* 0x7f800000000a0802 */ /* 0x000fc60000000f00 */
        /* <DEDUP_REMOVED lines=9> */
[----:B------:R-:W-:-:S04]  /*14b20*/  FFMA.FTZ R7, R7, R12, R7 ;  /* 0x0000000c07077223 */ /* 0x000fc80000010007 */
[----:B------:R-:W-:Y:S01]  /*14b30*/  FFMA.FTZ R4, R4, 0.69314718246459960938, R7 ;  /* 0x3f31721804047823 */ /* 0x000fe20000010007 */
[C---:B------:R-:W-:Y:S01]  /*14b40*/  @P1 FFMA.FTZ R4, R3.reuse, R10, +INF ;  /* 0x7f80000003041423 */ /* 0x040fe2000001000a */
[----:B------:R-:W-:-:S04]  /*14b50*/  @P0 FSETP.NEU.FTZ.AND P1, PT, R3, RZ, PT ;  /* 0x000000ff0300020b */ /* 0x000fc80003f3d000 */
[----:B------:R-:W-:-:S05]  /*14b60*/  @P0 FSEL R4, R4, -RZ, P1 ;  /* 0x800000ff04040208 */ /* 0x000fca0000800000 */
[----:B------:R-:W-:-:S04]  /*14b70*/  FADD.FTZ R3, -R3, R4 ;  /* 0x0000000403037221 */ /* 0x000fc80000010100 */
[----:B------:R-:W-:-:S06]  /*14b80*/  FMUL.FTZ R3, R3, -2 ;  /* 0xc000000003037820 */ /* 0x000fcc0000410000 */
[----:B------:R-:W0:Y:S02]  /*14b90*/  MUFU.SQRT R3, R3 ;  /* 0x0000000300037308 */ /* 0x000e240000002000 */
[----:B0-----:R-:W-:-:S07]  /*14ba0*/  FADD.FTZ R4, -R3, -RZ ;  /* 0x800000ff03047221 */ /* 0x001fce0000010100 */
.L_x_394:
[----:B------:R-:W-:Y:S05]  /*14bb0*/  BSYNC.RECONVERGENT B0 ;  /* 0x0000000000007941 */ /* 0x000fea0003800200 */
.L_x_392:
[----:B------:R-:W-:Y:S01]  /*14bc0*/  HFMA2 R10, -RZ, RZ, 0, 5.9604644775390625e-08 ;  /* 0x00000001ff0a7431 */ /* 0x000fe200000001ff */
[----:B------:R-:W-:Y:S01]  /*14bd0*/  BSSY.RECONVERGENT B0, `(.L_x_395) ;  /* 0x0000016000007945 */ /* 0x000fe20003800200 */
[----:B------:R-:W-:Y:S01]  /*14be0*/  IMAD.MOV.U32 R5, RZ, RZ, RZ ;  /* 0x000000ffff057224 */ /* 0x000fe200078e00ff */
[----:B0-----:R-:W-:-:S07]  /*14bf0*/  MOV R3, 0xbeaaaaab ;  /* 0xbeaaaaab00037802 */ /* 0x001fce0000000f00 */
.L_x_396:
[----:B------:R-:W-:-:S13]  /*14c00*/  ISETP.GT.AND P1, PT, R10, R5, PT ;  /* 0x000000050a00720c */ /* 0x000fda0003f24270 */
[C---:B------:R-:W-:Y:S01]  /*14c10*/  @P1 VIADD R9, R10.reuse, 0xffffffff ;  /* 0xffffffff0a091836 */ /* 0x040fe20000000000 */
[----:B------:R-:W-:-:S04]  /*14c20*/  @!P1 LEA R7, R10, R0, 0x2 ;  /* 0x000000000a079211 */ /* 0x000fc800078e10ff */
[----:B------:R-:W-:Y:S02]  /*14c30*/  @P1 LEA R12, R9, R0, 0x2 ;  /* 0x00000000090c1211 */ /* 0x000fe400078e10ff */
[----:B------:R-:W2:Y:S04]  /*14c40*/  @!P1 LDL R9, [R7] ;  /* 0x0000000007099983 */ /* 0x000ea80000100800 */
[----:B------:R-:W1:Y:S02]  /*14c50*/  @P1 LDL R11, [R12] ;  /* 0x000000000c0b1983 */ /* 0x000e640000100800 */
[----:B-1----:R-:W-:Y:S01]  /*14c60*/  @P1 FMUL.FTZ R9, R11, R4 ;  /* 0x000000040b091220 */ /* 0x002fe20000410000 */
[----:B------:R-:W-:-:S04]  /*14c70*/  IMAD R11, R10, 0x4, R1 ;  /* 0x000000040a0b7824 */ /* 0x000fc800078e0201 */
[----:B------:R0:W-:Y:S04]  /*14c80*/  @P1 STL [R12+0x4], R9 ;  /* 0x000004090c001387 */ /* 0x0001e80000100800 */
[----:B------:R-:W2:Y:S01]  /*14c90*/  LDL R14, [R11] ;  /* 0x000000000b0e7983 */ /* 0x000ea20000100800 */
[C---:B------:R-:W-:Y:S02]  /*14ca0*/  ISETP.LT.U32.AND P2, PT, R10.reuse, 0x18, PT ;  /* 0x000000180a00780c */ /* 0x040fe40003f41070 */
[----:B------:R-:W-:Y:S02]  /*14cb0*/  IADD3 R10, PT, PT, R10, 0x1, RZ ;  /* 0x000000010a0a7810 */ /* 0x000fe40007ffe0ff */
[----:B------:R-:W-:Y:S01]  /*14cc0*/  @P1 IADD3 R5, PT, PT, R5, 0x1, RZ ;  /* 0x0000000105051810 */ /* 0x000fe20007ffe0ff */
[----:B--2---:R-:W-:-:S04]  /*14cd0*/  FMUL.FTZ R14, R14, R9 ;  /* 0x000000090e0e7220 */ /* 0x004fc80000410000 */
[----:B------:R-:W-:-:S04]  /*14ce0*/  FADD.FTZ R18, R14, R3 ;  /* 0x000000030e127221 */ /* 0x000fc80000010000 */
[----:B------:R-:W-:-:S05]  /*14cf0*/  FMUL.FTZ R3, |R18|, 5.9604644775390625e-08 ;  /* 0x3380000012037820 */ /* 0x000fca0000410200 */
[----:B------:R-:W-:Y:S01]  /*14d00*/  FSETP.GEU.FTZ.AND P0, PT, |R14|, R3, PT ;  /* 0x000000030e00720b */ /* 0x000fe20003f1e200 */
[----:B------:R-:W-:-:S12]  /*14d10*/  IMAD.MOV.U32 R3, RZ, RZ, R18 ;  /* 0x000000ffff037224 */ /* 0x000fd800078e0012 */
[----:B0-----:R-:W-:Y:S05]  /*14d20*/  @P0 BRA P2, `(.L_x_396) ;  /* 0xfffffffc00b40947 */ /* 0x001fea000103ffff */
[----:B------:R-:W-:Y:S05]  /*14d30*/  BSYNC.RECONVERGENT B0 ;  /* 0x0000000000007941 */ /* 0x000fea0003800200 */
.L_x_395:
[----:B------:R-:W-:Y:S01]  /*14d40*/  FADD.FTZ R3, RZ, R3 ;  /* 0x00000003ff037221 */ /* 0x000fe20000010000 */
[----:B------:R-:W-:Y:S03]  /*14d50*/  BSSY.RECONVERGENT B0, `(.L_x_397) ;  /* 0x00002e7000007945 */ /* 0x000fe60003800200 */
[----:B------:R-:W-:-:S05]  /*14d60*/  FMUL.FTZ R7, |R3|, 5.9604644775390625e-08 ;  /* 0x3380000003077820 */ /* 0x000fca0000410200 */
[----:B------:R-:W-:-:S13]  /*14d70*/  FSETP.GEU.FTZ.AND P0, PT, |R18|, R7, PT ;  /* 0x000000071200720b */ /* 0x000fda0003f1e200 */
[----:B------:R-:W-:Y:S05]  /*14d80*/  @!P0 BRA `(.L_x_398) ;  /* 0x0000002c008c8947 */ /* 0x000fea0003800000 */
[----:B------:R0:W1:Y:S01]  /*14d90*/  MUFU.RCP R22, R8 ;  /* 0x0000000800167308 */ /* 0x0000620000001000 */
[----:B------:R-:W-:Y:S01]  /*14da0*/  HFMA2 R10, -RZ, RZ, 0, 5.9604644775390625e-08 ;  /* 0x00000001ff0a7431 */ /* 0x000fe200000001ff */
[----:B------:R-:W-:Y:S01]  /*14db0*/  BSSY.RECONVERGENT B2, `(.L_x_399) ;  /* 0x0000014000027945 */ /* 0x000fe20003800200 */
[----:B------:R-:W-:-:S07]  /*14dc0*/  MOV R7, 0xbaf2b9d6 ;  /* 0xbaf2b9d600077802 */ /* 0x000fce0000000f00 */
.L_x_400:
[----:B------:R-:W-:-:S13]  /*14dd0*/  ISETP.GT.AND P1, PT, R10, R5, PT ;  /* 0x000000050a00720c */ /* 0x000fda0003f24270 */
[C---:B------:R-:W-:Y:S01]  /*14de0*/  @P1 VIADD R11, R10.reuse, 0xffffffff ;  /* 0xffffffff0a0b1836 */ /* 0x040fe20000000000 */
[----:B------:R-:W-:-:S04]  /*14df0*/  @!P1 LEA R9, R10, R0, 0x2 ;  /* 0x000000000a099211 */ /* 0x000fc800078e10ff */
[----:B------:R-:W-:Y:S02]  /*14e00*/  @P1 LEA R12, R11, R0, 0x2 ;  /* 0x000000000b0c1211 */ /* 0x000fe400078e10ff */
[----:B------:R-:W2:Y:S04]  /*14e10*/  @!P1 LDL R11, [R9] ;  /* 0x00000000090b9983 */ /* 0x000ea80000100800 */
[----:B------:R-:W3:Y:S02]  /*14e20*/  @P1 LDL R13, [R12] ;  /* 0x000000000c0d1983 */ /* 0x000ee40000100800 */
[----:B---3--:R-:W-:Y:S01]  /*14e30*/  @P1 FMUL.FTZ R11, R13, R4 ;  /* 0x000000040d0b1220 */ /* 0x008fe20000410000 */
[----:B------:R-:W-:-:S04]  /*14e40*/  IMAD R13, R10, 0x4, R1 ;  /* 0x000000040a0d7824 */ /* 0x000fc800078e0201 */
[----:B------:R3:W-:Y:S04]  /*14e50*/  @P1 STL [R12+0x4], R11 ;  /* 0x0000040b0c001387 */ /* 0x0007e80000100800 */
[----:B------:R-:W2:Y:S01]  /*14e60*/  LDL R14, [R13+0x64] ;  /* 0x000064000d0e7983 */ /* 0x000ea20000100800 */
[C---:B------:R-:W-:Y:S02]  /*14e70*/  ISETP.LT.U32.AND P2, PT, R10.reuse, 0x18, PT ;  /* 0x000000180a00780c */ /* 0x040fe40003f41070 */
[----:B------:R-:W-:Y:S02]  /*14e80*/  IADD3 R10, PT, PT, R10, 0x1, RZ ;  /* 0x000000010a0a7810 */ /* 0x000fe40007ffe0ff */
[----:B------:R-:W-:Y:S01]  /*14e90*/  @P1 IADD3 R5, PT, PT, R5, 0x1, RZ ;  /* 0x0000000105051810 */ /* 0x000fe20007ffe0ff */
[----:B--2---:R-:W-:-:S04]  /*14ea0*/  FMUL.FTZ R14, R14, R11 ;  /* 0x0000000b0e0e7220 */ /* 0x004fc80000410000 */
[----:B------:R-:W-:-:S04]  /*14eb0*/  FADD.FTZ R7, R14, R7 ;  /* 0x000000070e077221 */ /* 0x000fc80000010000 */
[----:B------:R-:W-:-:S05]  /*14ec0*/  FMUL.FTZ R15, |R7|, 5.9604644775390625e-08 ;  /* 0x33800000070f7820 */ /* 0x000fca0000410200 */
[----:B------:R-:W-:-:S13]  /*14ed0*/  FSETP.GEU.FTZ.AND P0, PT, |R14|, R15, PT ;  /* 0x0000000f0e00720b */ /* 0x000fda0003f1e200 */
[----:B---3--:R-:W-:Y:S05]  /*14ee0*/  @P0 BRA P2, `(.L_x_400) ;  /* 0xfffffffc00b80947 */ /* 0x008fea000103ffff */
[----:B------:R-:W-:Y:S05]  /*14ef0*/  BSYNC.RECONVERGENT B2 ;  /* 0x0000000000027941 */ /* 0x000fea0003800200 */
.L_x_399:
[----:B-1----:R-:W-:-:S05]  /*14f00*/  FMUL.FTZ R20, R7, R22 ;  /* 0x0000001607147220 */ /* 0x002fca0000410000 */
[----:B------:R-:W-:-:S13]  /*14f10*/  FSETP.GT.FTZ.AND P0, PT, |R20|, |R18|, PT ;  /* 0x400000121400720b */ /* 0x000fda0003f14200 */
[----:B------:R-:W-:Y:S05]  /*14f20*/  @P0 BRA `(.L_x_398) ;  /* 0x0000002c00240947 */ /* 0x000fea0003800000 */
[----:B------:R-:W-:-:S04]  /*14f30*/  FADD.FTZ R3, R3, R20 ;  /* 0x0000001403037221 */ /* 0x000fc80000010000 */
[----:B------:R-:W-:-:S05]  /*14f40*/  FMUL.FTZ R7, |R3|, 5.9604644775390625e-08 ;  /* 0x3380000003077820 */ /* 0x000fca0000410200 */
[----:B------:R-:W-:-:S13]  /*14f50*/  FSETP.GEU.FTZ.AND P0, PT, |R20|, R7, PT ;  /* 0x000000071400720b */ /* 0x000fda0003f1e200 */
[----:B------:R-:W-:Y:S05]  /*14f60*/  @!P0 BRA `(.L_x_398) ;  /* 0x0000002c00148947 */ /* 0x000fea0003800000 */
[----:B------:R-:W1:Y:S01]  /*14f70*/  MUFU.RCP R9, R8 ;  /* 0x0000000800097308 */ /* 0x000e620000001000 */
[----:B------:R-:W-:Y:S01]  /*14f80*/  HFMA2 R7, -RZ, RZ, 0.94091796875, 14608 ;  /* 0x3b877322ff077431 */ /* 0x000fe200000001ff */
[----:B------:R-:W-:Y:S01]  /*14f90*/  BSSY.RECONVERGENT B2, `(.L_x_401) ;  /* 0x0000015000027945 */ /* 0x000fe20003800200 */
[----:B------:R-:W-:Y:S02]  /*14fa0*/  IMAD.MOV.U32 R10, RZ, RZ, 0x1 ;  /* 0x00000001ff0a7424 */ /* 0x000fe400078e00ff */
[----:B-1----:R-:W-:-:S07]  /*14fb0*/  FMUL.FTZ R18, R9, R22 ;  /* 0x0000001609127220 */ /* 0x002fce0000410000 */
.L_x_402:
[----:B------:R-:W-:-:S13]  /*14fc0*/  ISETP.GT.AND P1, PT, R10, R5, PT ;  /* 0x000000050a00720c */ /* 0x000fda0003f24270 */
[C---:B------:R-:W-:Y:S01]  /*14fd0*/  @P1 IADD3 R11, PT, PT, R10.reuse, -0x1, RZ ;  /* 0xffffffff0a0b1810 */ /* 0x040fe20007ffe0ff */
[----:B------:R-:W-:-:S03]  /*14fe0*/  @!P1 IMAD R9, R10, 0x4, R0 ;  /* 0x000000040a099824 */ /* 0x000fc600078e0200 */
[----:B------:R-:W-:Y:S02]  /*14ff0*/  @P1 LEA R12, R11, R0, 0x2 ;  /* 0x000000000b0c1211 */ /* 0x000fe400078e10ff */
[----:B------:R-:W2:Y:S04]  /*15000*/  @!P1 LDL R11, [R9] ;  /* 0x00000000090b9983 */ /* 0x000ea80000100800 */
[----:B------:R-:W3:Y:S02]  /*15010*/  @P1 LDL R13, [R12] ;  /* 0x000000000c0d1983 */ /* 0x000ee40000100800 */
[----:B---3--:R-:W-:Y:S01]  /*15020*/  @P1 FMUL.FTZ R11, R13, R4 ;  /* 0x000000040d0b1220 */ /* 0x008fe20000410000 */
[----:B------:R-:W-:-:S04]  /*15030*/  LEA R13, R10, R1, 0x2 ;  /* 0x000000010a0d7211 */ /* 0x000fc800078e10ff */
[----:B------:R1:W-:Y:S04]  /*15040*/  @P1 STL [R12+0x4], R11 ;  /* 0x0000040b0c001387 */ /* 0x0003e80000100800 */
[----:B------:R-:W2:Y:S01]  /*15050*/  LDL R14, [R13+0xc8] ;  /* 0x0000c8000d0e7983 */ /* 0x000ea20000100800 */
[C---:B------:R-:W-:Y:S01]  /*15060*/  ISETP.LT.U32.AND P2, PT, R10.reuse, 0x18, PT ;  /* 0x000000180a00780c */ /* 0x040fe20003f41070 */
[----:B------:R-:W-:Y:S01]  /*15070*/  VIADD R10, R10, 0x1 ;  /* 0x000000010a0a7836 */ /* 0x000fe20000000000 */
[----:B------:R-:W-:Y:S01]  /*15080*/  @P1 IADD3 R5, PT, PT, R5, 0x1, RZ ;  /* 0x0000000105051810 */ /* 0x000fe20007ffe0ff */
[----:B--2---:R-:W-:-:S04]  /*15090*/  FMUL.FTZ R14, R14, R11 ;  /* 0x0000000b0e0e7220 */ /* 0x004fc80000410000 */
[----:B------:R-:W-:-:S04]  /*150a0*/  FADD.FTZ R7, R14, R7 ;  /* 0x000000070e077221 */ /* 0x000fc80000010000 */
[----:B------:R-:W-:-:S05]  /*150b0*/  FMUL.FTZ R15, |R7|, 5.9604644775390625e-08 ;  /* 0x33800000070f7820 */ /* 0x000fca0000410200 */
[----:B------:R-:W-:-:S13]  /*150c0*/  FSETP.GEU.FTZ.AND P0, PT, |R14|, R15, PT ;  /* 0x0000000f0e00720b */ /* 0x000fda0003f1e200 */
[----:B-1----:R-:W-:Y:S05]  /*150d0*/  @P0 BRA P2, `(.L_x_402) ;  /* 0xfffffffc00b80947 */ /* 0x002fea000103ffff */
[----:B------:R-:W-:Y:S05]  /*150e0*/  BSYNC.RECONVERGENT B2 ;  /* 0x0000000000027941 */ /* 0x000fea0003800200 */
.L_x_401:
[----:B------:R-:W-:-:S05]  /*150f0*/  FMUL.FTZ R22, R18, R7 ;  /* 0x0000000712167220 */ /* 0x000fca0000410000 */
[----:B------:R-:W-:-:S13]  /*15100*/  FSETP.GT.FTZ.AND P0, PT, |R22|, |R20|, PT ;  /* 0x400000141600720b */ /* 0x000fda0003f14200 */
[----:B------:R-:W-:Y:S05]  /*15110*/  @P0 BRA `(.L_x_398) ;  /* 0x0000002800a80947 */ /* 0x000fea0003800000 */
[----:B------:R-:W-:-:S04]  /*15120*/  FADD.FTZ R3, R3, R22 ;  /* 0x0000001603037221 */ /* 0x000fc80000010000 */
[----:B------:R-:W-:-:S05]  /*15130*/  FMUL.FTZ R7, |R3|, 5.9604644775390625e-08 ;  /* 0x3380000003077820 */ /* 0x000fca0000410200 */
[----:B------:R-:W-:-:S13]  /*15140*/  FSETP.GEU.FTZ.AND P0, PT, |R22|, R7, PT ;  /* 0x000000071600720b */ /* 0x000fda0003f1e200 */
[----:B------:R-:W-:Y:S05]  /*15150*/  @!P0 BRA `(.L_x_398) ;  /* 0x0000002800988947 */ /* 0x000fea0003800000 */
[----:B------:R-:W1:Y:S01]  /*15160*/  MUFU.RCP R9, R8 ;  /* 0x0000000800097308 */ /* 0x000e620000001000 */
[----:B------:R-:W-:Y:S01]  /*15170*/  BSSY.RECONVERGENT B2, `(.L_x_403) ;  /* 0x0000016000027945 */ /* 0x000fe20003800200 */
[----:B------:R-:W-:Y:S01]  /*15180*/  MOV R10, 0x1 ;  /* 0x00000001000a7802 */ /* 0x000fe20000000f00 */
[----:B------:R-:W-:Y:S02]  /*15190*/  IMAD.MOV.U32 R7, RZ, RZ, 0x3a2a3eca ;  /* 0x3a2a3ecaff077424 */ /* 0x000fe400078e00ff */
[----:B-1----:R-:W-:-:S07]  /*151a0*/  FMUL.FTZ R18, R18, R9 ;  /* 0x0000000912127220 */ /* 0x002fce0000410000 */
.L_x_404:
[----:B------:R-:W-:-:S13]  /*151b0*/  ISETP.GT.AND P1, PT, R10, R5, PT ;  /* 0x000000050a00720c */ /* 0x000fda0003f24270 */
[C---:B------:R-:W-:Y:S02]  /*151c0*/  @P1 IADD3 R11, PT, PT, R10.reuse, -0x1, RZ ;  /* 0xffffffff0a0b1810 */ /* 0x040fe40007ffe0ff */
[----:B------:R-:W-:-:S03]  /*151d0*/  @!P1 LEA R9, R10, R0, 0x2 ;  /* 0x000000000a099211 */ /* 0x000fc600078e10ff */
[----:B------:R-:W-:Y:S02]  /*151e0*/  @P1 IMAD R12, R11, 0x4, R0 ;  /* 0x000000040b0c1824 */ /* 0x000fe400078e0200 */
[----:B------:R-:W2:Y:S04]  /*151f0*/  @!P1 LDL R11, [R9] ;  /* 0x00000000090b9983 */ /* 0x000ea80000100800 */
[----:B------:R-:W3:Y:S02]  /*15200*/  @P1 LDL R13, [R12] ;  /* 0x000000000c0d1983 */ /* 0x000ee40000100800 */
[----:B---3--:R-:W-:Y:S01]  /*15210*/  @P1 FMUL.FTZ R11, R13, R4 ;  /* 0x000000040d0b1220 */ /* 0x008fe20000410000 */
[----:B------:R-:W-:-:S04]  /*15220*/  LEA R13, R10, R1, 0x2 ;  /* 0x000000010a0d7211 */ /* 0x000fc800078e10ff */
[----:B------:R1:W-:Y:S04]  /*15230*/  @P1 STL [R12+0x4], R11 ;  /* 0x0000040b0c001387 */ /* 0x0003e80000100800 */
[----:B------:R-:W2:Y:S01]  /*15240*/  LDL R14, [R13+0x12c] ;  /* 0x00012c000d0e7983 */ /* 0x000ea20000100800 */
[C---:B------:R-:W-:Y:S01]  /*15250*/  ISETP.LT.U32.AND P2, PT, R10.reuse, 0x18, PT ;  /* 0x000000180a00780c */ /* 0x040fe20003f41070 */
[----:B------:R-:W-:Y:S01]  /*15260*/  @P1 VIADD R5, R5, 0x1 ;  /* 0x0000000105051836 */ /* 0x000fe20000000000 */
[----:B------:R-:W-:Y:S01]  /*15270*/  IADD3 R10, PT, PT, R10, 0x1, RZ ;  /* 0x000000010a0a7810 */ /* 0x000fe20007ffe0ff */
[----:B--2---:R-:W-:-:S04]  /*15280*/  FMUL.FTZ R14, R14, R11 ;  /* 0x0000000b0e0e7220 */ /* 0x004fc80000410000 */
[----:B------:R-:W-:-:S04]  /*15290*/  FADD.FTZ R7, R14, R7 ;  /* 0x000000070e077221 */ /* 0x000fc80000010000 */
[----:B------:R-:W-:-:S05]  /*152a0*/  FMUL.FTZ R15, |R7|, 5.9604644775390625e-08 ;  /* 0x33800000070f7820 */ /* 0x000fca0000410200 */
[----:B------:R-:W-:-:S13]  /*152b0*/  FSETP.GEU.FTZ.AND P0, PT, |R14|, R15, PT ;  /* 0x0000000f0e00720b */ /* 0x000fda0003f1e200 */
[----:B-1----:R-:W-:Y:S05]  /*152c0*/  @P0 BRA P2, `(.L_x_404) ;  /* 0xfffffffc00b80947 */ /* 0x002fea000103ffff */
[----:B------:R-:W-:Y:S05]  /*152d0*/  BSYNC.RECONVERGENT B2 ;  /* 0x0000000000027941 */ /* 0x000fea0003800200 */
.L_x_403:
        /* <DEDUP_REMOVED lines=8> */
[----:B------:R-:W-:Y:S01]  /*15360*/  HFMA2 R10, -RZ, RZ, 0, 5.9604644775390625e-08 ;  /* 0x00000001ff0a7431 */ /* 0x000fe200000001ff */
[----:B------:R-:W-:Y:S01]  /*15370*/  BSSY.RECONVERGENT B2, `(.L_x_405) ;  /* 0x0000015000027945 */ /* 0x000fe20003800200 */
[----:B------:R-:W-:Y:S01]  /*15380*/  MOV R7, 0xba61f058 ;  /* 0xba61f05800077802 */ /* 0x000fe20000000f00 */
[----:B-1----:R-:W-:-:S07]  /*15390*/  FMUL.FTZ R18, R18, R9 ;  /* 0x0000000912127220 */ /* 0x002fce0000410000 */
.L_x_406:
        /* <DEDUP_REMOVED lines=17> */
[----:B-1----:R-:W-:Y:S05]  /*154b0*/  @P0 BRA P2, `(.L_x_406) ;  /* 0xfffffffc00b80947 */ /* 0x002fea000103ffff */
[----:B------:R-:W-:Y:S05]  /*154c0*/  BSYNC.RECONVERGENT B2 ;  /* 0x0000000000027941 */ /* 0x000fea0003800200 */
.L_x_405:
        /* <DEDUP_REMOVED lines=8> */
[----:B------:R-:W-:Y:S01]  /*15550*/  HFMA2 R7, -RZ, RZ, -0.7109375, -0.0010585784912109375 ;  /* 0xb9b09456ff077431 */ /* 0x000fe200000001ff */
[----:B------:R-:W-:Y:S01]  /*15560*/  BSSY.RECONVERGENT B2, `(.L_x_407) ;  /* 0x0000015000027945 */ /* 0x000fe20003800200 */
[----:B------:R-:W-:Y:S02]  /*15570*/  IMAD.MOV.U32 R10, RZ, RZ, 0x1 ;  /* 0x00000001ff0a7424 */ /* 0x000fe400078e00ff */
[----:B-1----:R-:W-:-:S07]  /*15580*/  FMUL.FTZ R18, R18, R9 ;  /* 0x0000000912127220 */ /* 0x002fce0000410000 */
.L_x_408:
        /* <DEDUP_REMOVED lines=19> */
.L_x_407:
        /* <DEDUP_REMOVED lines=12> */
.L_x_410:
        /* <DEDUP_REMOVED lines=19> */
.L_x_409:
        /* <DEDUP_REMOVED lines=12> */
.L_x_412:
        /* <DEDUP_REMOVED lines=19> */
.L_x_411:
        /* <DEDUP_REMOVED lines=8> */
[----:B------:R-:W-:Y:S01]  /*15b20*/  HFMA2 R7, -RZ, RZ, -0.77099609375, 0.0011844635009765625 ;  /* 0xba2b14daff077431 */ /* 0x000fe200000001ff */
[----:B------:R-:W-:Y:S01]  /*15b30*/  BSSY.RECONVERGENT B2, `(.L_x_413) ;  /* 0x0000015000027945 */ /* 0x000fe20003800200 */
[----:B------:R-:W-:Y:S02]  /*15b40*/  IMAD.MOV.U32 R10, RZ, RZ, 0x1 ;  /* 0x00000001ff0a7424 */ /* 0x000fe400078e00ff */
[----:B-1----:R-:W-:-:S07]  /*15b50*/  FMUL.FTZ R18, R18, R9 ;  /* 0x0000000912127220 */ /* 0x002fce0000410000 */
.L_x_414:
        /* <DEDUP_REMOVED lines=19> */
.L_x_413:
        /* <DEDUP_REMOVED lines=10> */
[----:B------:R-:W-:Y:S02]  /*15d30*/  IMAD.MOV.U32 R7, RZ, RZ, -0x45e39007 ;  /* 0xba1c6ff9ff077424 */ /* 0x000fe400078e00ff */
[----:B-1----:R-:W-:-:S07]  /*15d40*/  FMUL.FTZ R18, R18, R9 ;  /* 0x0000000912127220 */ /* 0x002fce0000410000 */
.L_x_416:
        /* <DEDUP_REMOVED lines=19> */
.L_x_415:
        /* <DEDUP_REMOVED lines=12> */
.L_x_418:
        /* <DEDUP_REMOVED lines=19> */
.L_x_417:
        /* <DEDUP_REMOVED lines=8> */
[----:B------:R-:W-:Y:S01]  /*160f0*/  HFMA2 R7, -RZ, RZ, 0.85107421875, 0.0004189014434814453125 ;  /* 0x3acf0eddff077431 */ /* 0x000fe200000001ff */
[----:B------:R-:W-:Y:S01]  /*16100*/  BSSY.RECONVERGENT B2, `(.L_x_419) ;  /* 0x0000015000027945 */ /* 0x000fe20003800200 */
[----:B------:R-:W-:Y:S02]  /*16110*/  IMAD.MOV.U32 R10, RZ, RZ, 0x1 ;  /* 0x00000001ff0a7424 */ /* 0x000fe400078e00ff */
[----:B-1----:R-:W-:-:S07]  /*16120*/  FMUL.FTZ R18, R18, R9 ;  /* 0x0000000912127220 */ /* 0x002fce0000410000 */
.L_x_420:
        /* <DEDUP_REMOVED lines=19> */
.L_x_419:
        /* <DEDUP_REMOVED lines=12> */
.L_x_422:
        /* <DEDUP_REMOVED lines=19> */
.L_x_421:
        /* <DEDUP_REMOVED lines=12> */
.L_x_424:
        /* <DEDUP_REMOVED lines=19> */
.L_x_423:
        /* <DEDUP_REMOVED lines=8> */
[----:B------:R-:W-:Y:S01]  /*166c0*/  HFMA2 R7, -RZ, RZ, 1.138671875, -0.0004088878631591796875 ;  /* 0x3c8e8eb3ff077431 */ /* 0x000fe200000001ff */
[----:B------:R-:W-:Y:S01]  /*166d0*/  BSSY.RECONVERGENT B2, `(.L_x_425) ;  /* 0x0000015000027945 */ /* 0x000fe20003800200 */
[----:B------:R-:W-:Y:S02]  /*166e0*/  IMAD.MOV.U32 R10, RZ, RZ, 0x1 ;  /* 0x00000001ff0a7424 */ /* 0x000fe400078e00ff */
[----:B-1----:R-:W-:-:S07]  /*166f0*/  FMUL.FTZ R18, R18, R9 ;  /* 0x0000000912127220 */ /* 0x002fce0000410000 */
.L_x_426:
        /* <DEDUP_REMOVED lines=19> */
.L_x_425:
        /* <DEDUP_REMOVED lines=12> */
.L_x_428:
        /* <DEDUP_REMOVED lines=19> */
.L_x_427:
        /* <DEDUP_REMOVED lines=12> */
.L_x_430:
        /* <DEDUP_REMOVED lines=19> */
.L_x_429:
        /* <DEDUP_REMOVED lines=8> */
[----:B------:R-:W-:Y:S01]  /*16c90*/  HFMA2 R7, -RZ, RZ, -1.57421875, -1.623046875 ;  /* 0xbe4cbe7eff077431 */ /* 0x000fe200000001ff */
[----:B------:R-:W-:Y:S01]  /*16ca0*/  BSSY.RECONVERGENT B2, `(.L_x_431) ;  /* 0x0000015000027945 */ /* 0x000fe20003800200 */
[----:B------:R-:W-:Y:S02]  /*16cb0*/  IMAD.MOV.U32 R10, RZ, RZ, 0x1 ;  /* 0x00000001ff0a7424 */ /* 0x000fe400078e00ff */
[----:B-1----:R-:W-:-:S07]  /*16cc0*/  FMUL.FTZ R18, R18, R9 ;  /* 0x0000000912127220 */ /* 0x002fce0000410000 */
.L_x_432:
        /* <DEDUP_REMOVED lines=19> */
.L_x_431:
        /* <DEDUP_REMOVED lines=12> */
.L_x_434:
        /* <DEDUP_REMOVED lines=19> */
.L_x_433:
        /* <DEDUP_REMOVED lines=12> */
.L_x_436:
        /* <DEDUP_REMOVED lines=19> */
.L_x_435:
        /* <DEDUP_REMOVED lines=8> */
[----:B------:R-:W-:Y:S01]  /*17260*/  HFMA2 R7, -RZ, RZ, -2.412109375, -21.8125 ;  /* 0xc0d3cd74ff077431 */ /* 0x000fe200000001ff */
[----:B------:R-:W-:Y:S01]  /*17270*/  BSSY.RECONVERGENT B2, `(.L_x_437) ;  /* 0x0000015000027945 */ /* 0x000fe20003800200 */
[----:B------:R-:W-:Y:S02]  /*17280*/  IMAD.MOV.U32 R10, RZ, RZ, 0x1 ;  /* 0x00000001ff0a7424 */ /* 0x000fe400078e00ff */
[----:B-1----:R-:W-:-:S07]  /*17290*/  FMUL.FTZ R18, R18, R9 ;  /* 0x0000000912127220 */ /* 0x002fce0000410000 */
.L_x_438:
        /* <DEDUP_REMOVED lines=19> */
.L_x_437:
        /* <DEDUP_REMOVED lines=12> */
.L_x_440:
        /* <DEDUP_REMOVED lines=19> */
.L_x_439:
        /* <DEDUP_REMOVED lines=12> */
.L_x_442:
        /* <DEDUP_REMOVED lines=19> */
.L_x_441:
        /* <DEDUP_REMOVED lines=8> */
[----:B------:R-:W-:Y:S01]  /*17830*/  HFMA2 R7, -RZ, RZ, 3.6640625, 0.05548095703125 ;  /* 0x43542b1aff077431 */ /* 0x000fe200000001ff */
[----:B------:R-:W-:Y:S01]  /*17840*/  BSSY.RECONVERGENT B2, `(.L_x_443) ;  /* 0x0000015000027945 */ /* 0x000fe20003800200 */
[----:B------:R-:W-:Y:S02]  /*17850*/  IMAD.MOV.U32 R10, RZ, RZ, 0x1 ;  /* 0x00000001ff0a7424 */ /* 0x000fe400078e00ff */
[----:B-1----:R-:W-:-:S07]  /*17860*/  FMUL.FTZ R18, R18, R9 ;  /* 0x0000000912127220 */ /* 0x002fce0000410000 */
.L_x_444:
        /* <DEDUP_REMOVED lines=19> */
.L_x_443:
[----:B------:R-:W-:-:S05]  /*179a0*/  FMUL.FTZ R20, R18, R7 ;  /* 0x0000000712147220 */ /* 0x000fca0000410000 */
[----:B------:R-:W-:-:S13]  /*179b0*/  FSETP.GT.FTZ.AND P0, PT, |R20|, |R22|, PT ;  /* 0x400000161400720b */ /* 0x000fda0003f14200 */
[----:B------:R-:W-:Y:S05]  /*179c0*/  @P0 BRA `(.L_x_398) ;  /* 0x00000000007c0947 */ /* 0x000fea0003800000 */
[----:B------:R-:W-:-:S04]  /*179d0*/  FADD.FTZ R3, R3, R20 ;  /* 0x0000001403037221 */ /* 0x000fc80000010000 */
[----:B------:R-:W-:-:S05]  /*179e0*/  FMUL.FTZ R7, |R3|, 5.9604644775390625e-08 ;  /* 0x3380000003077820 */ /* 0x000fca0000410200 */
[----:B------:R-:W-:-:S13]  /*179f0*/  FSETP.GEU.FTZ.AND P0, PT, |R20|, R7, PT ;  /* 0x000000071400720b */ /* 0x000fda0003f1e200 */
[----:B------:R-:W-:Y:S05]  /*17a00*/  @!P0 BRA `(.L_x_398) ;  /* 0x00000000006c8947 */ /* 0x000fea0003800000 */
[----:B------:R-:W-:Y:S01]  /*17a10*/  BSSY.RECONVERGENT B2, `(.L_x_445) ;  /* 0x0000015000027945 */ /* 0x000fe20003800200 */
[----:B------:R-:W-:Y:S01]  /*17a20*/  MOV R10, 0x1 ;  /* 0x00000001000a7802 */ /* 0x000fe20000000f00 */
[----:B------:R-:W-:-:S07]  /*17a30*/  IMAD.MOV.U32 R7, RZ, RZ, -0x3b8899d4 ;  /* 0xc477662cff077424 */ /* 0x000fce00078e00ff */
.L_x_446:
        /* <DEDUP_REMOVED lines=19> */
.L_x_445:
[----:B------:R-:W1:Y:S02]  /*17b70*/  MUFU.RCP R5, R8 ;  /* 0x0000000800057308 */ /* 0x000e640000001000 */
[----:B-1----:R-:W-:-:S04]  /*17b80*/  FMUL.FTZ R0, R18, R5 ;  /* 0x0000000512007220 */ /* 0x002fc80000410000 */
[----:B------:R-:W-:-:S05]  /*17b90*/  FMUL.FTZ R0, R7, R0 ;  /* 0x0000000007007220 */ /* 0x000fca0000410000 */
[----:B------:R-:W-:-:S13]  /*17ba0*/  FSETP.GT.FTZ.AND P0, PT, |R0|, |R20|, PT ;  /* 0x400000140000720b */ /* 0x000fda0003f14200 */
[----:B------:R-:W-:-:S07]  /*17bb0*/  @!P0 FADD.FTZ R3, R3, R0 ;  /* 0x0000000003038221 */ /* 0x000fce0000010000 */
.L_x_398:
[----:B------:R-:W-:Y:S05]  /*17bc0*/  BSYNC.RECONVERGENT B0 ;  /* 0x0000000000007941 */ /* 0x000fea0003800200 */
.L_x_397:
[----:B------:R-:W-:Y:S01]  /*17bd0*/  FMUL.FTZ R10, R8, 1 ;  /* 0x3f800000080a7820 */ /* 0x000fe20000410000 */
[----:B------:R-:W-:Y:S01]  /*17be0*/  FMUL.FTZ R0, R4, 1 ;  /* 0x3f80000004007820 */ /* 0x000fe20000410000 */
[----:B------:R-:W-:Y:S01]  /*17bf0*/  UMOV UR4, 0xfefa39ef ;  /* 0xfefa39ef00047882 */ /* 0x000fe20000000000 */
[----:B------:R-:W-:Y:S01]  /*17c00*/  UMOV UR5, 0x3fe62e42 ;  /* 0x3fe62e4200057882 */ /* 0x000fe20000000000 */
[----:B------:R-:W-:Y:S01]  /*17c10*/  BSSY.RECONVERGENT B0, `(.L_x_447) ;  /* 0x0000092000007945 */ /* 0x000fe20003800200 */
[----:B------:R-:W-:-:S15]  /*17c20*/  F2F.F64.F32 R14, R0 ;  /* 0x00000000000e7310 */ /* 0x000fde0000201800 */
[----:B------:R-:W-:-:S15]  /*17c30*/  NOP ;  /* 0x0000000000007918 */ /* 0x000fde0000000000 */
[----:B------:R-:W-:-:S15]  /*17c40*/  NOP ;  /* 0x0000000000007918 */ /* 0x000fde0000000000 */
[----:B------:R-:W-:-:S15]  /*17c50*/  NOP ;  /* 0x0000000000007918 */ /* 0x000fde0000000000 */
[----:B------:R-:W-:-:S04]  /*17c60*/  NOP ;  /* 0x0000000000007918 */ /* 0x000fc80000000000 */
[----:B------:R-:W1:-:S15]  /*17c70*/  F2F.F64.F32 R10, R10 ;  /* 0x0000000a000a7310 */ /* 0x000e5e0000201800 */
[----:B------:R-:W-:-:S15]  /*17c80*/  NOP ;  /* 0x0000000000007918 */ /* 0x000fde0000000000 */
[----:B------:R-:W-:-:S15]  /*17c90*/  NOP ;  /* 0x0000000000007918 */ /* 0x000fde0000000000 */
[----:B------:R-:W-:-:S15]  /*17ca0*/  NOP ;  /* 0x0000000000007918 */ /* 0x000fde0000000000 */
[----:B------:R-:W-:-:S04]  /*17cb0*/  NOP ;  /* 0x0000000000007918 */ /* 0x000fc80000000000 */
[----:B-1----:R-:W1:-:S15]  /*17cc0*/  DMUL R12, R10, -0.5 ;  /* 0xbfe000000a0c7828 */ /* 0x002e5e0000000000 */
[----:B------:R-:W-:-:S15]  /*17cd0*/  NOP ;  /* 0x0000000000007918 */ /* 0x000fde0000000000 */
[----:B------:R-:W-:-:S15]  /*17ce0*/  NOP ;  /* 0x0000000000007918 */ /* 0x000fde0000000000 */
[----:B------:R-:W-:-:S15]  /*17cf0*/  NOP ;  /* 0x0000000000007918 */ /* 0x000fde0000000000 */
[----:B------:R-:W-:-:S04]  /*17d00*/  NOP ;  /* 0x0000000000007918 */ /* 0x000fc80000000000 */
[----:B-1----:R-:W1:-:S15]  /*17d10*/  DMUL R12, R12, R14 ;  /* 0x0000000e0c0c7228 */ /* 0x002e5e0000000000 */
[----:B------:R-:W-:-:S15]  /*17d20*/  NOP ;  /* 0x0000000000007918 */ /* 0x000fde0000000000 */
[----:B------:R-:W-:-:S15]  /*17d30*/  NOP ;  /* 0x0000000000007918 */ /* 0x000fde0000000000 */
[----:B------:R-:W-:-:S15]  /*17d40*/  NOP ;  /* 0x0000000000007918 */ /* 0x000fde0000000000 */
[----:B------:R-:W-:-:S04]  /*17d50*/  NOP ;  /* 0x0000000000007918 */ /* 0x000fc80000000000 */
[----:B-1----:R1:W2:Y:S02]  /*17d60*/  DMUL R14, R14, R12 ;  /* 0x0000000c0e0e7228 */ /* 0x0022a40000000000 */
[----:B-1----:R-:W-:Y:S01]  /*17d70*/  HFMA2 R13, -RZ, RZ, 1.9912109375, 0.00128841400146484375 ;  /* 0x3ff71547ff0d7431 */ /* 0x002fe200000001ff */
[----:B------:R-:W-:Y:S02]  /*17d80*/  MOV R12, 0x652b82fe ;  /* 0x652b82fe000c7802 */ /* 0x000fe40000000f00 */
[----:B--2---:R-:W-:-:S15]  /*17d90*/  FSETP.GEU.FTZ.AND P0, PT, |R15|, 4.1917929649353027344, PT ;  /* 0x4086232b0f00780b */ /* 0x004fde0003f1e200 */
[----:B------:R-:W-:-:S15]  /*17da0*/  NOP ;  /* 0x0000000000007918 */ /* 0x000fde0000000000 */
[----:B------:R-:W-:-:S15]  /*17db0*/  NOP ;  /* 0x0000000000007918 */ /* 0x000fde0000000000 */
[----:B------:R-:W-:-:S14]  /*17dc0*/  NOP ;  /* 0x0000000000007918 */ /* 0x000fdc0000000000 */
[----:B------:R-:W1:-:S15]  /*17dd0*/  DFMA R12, R14, R12, 6.75539944105574400000e+15 ;  /* 0x433800000e0c742b */ /* 0x000e5e000000000c */
[----:B------:R-:W-:-:S15]  /*17de0*/  NOP ;  /* 0x0000000000007918 */ /* 0x000fde0000000000 */
[----:B------:R-:W-:-:S15]  /*17df0*/  NOP ;  /* 0x0000000000007918 */ /* 0x000fde0000000000 */
[----:B------:R-:W-:-:S15]  /*17e00*/  NOP ;  /* 0x0000000000007918 */ /* 0x000fde0000000000 */
[----:B------:R-:W-:-:S04]  /*17e10*/  NOP ;  /* 0x0000000000007918 */ /* 0x000fc80000000000 */
[----:B-1----:R-:W1:-:S15]  /*17e20*/  DADD R18, R12, -6.75539944105574400000e+15 ;  /* 0xc33800000c127429 */ /* 0x002e5e0000000000 */
[----:B------:R-:W-:-:S15]  /*17e30*/  NOP ;  /* 0x0000000000007918 */ /* 0x000fde0000000000 */
[----:B------:R-:W-:-:S15]  /*17e40*/  NOP ;  /* 0x0000000000007918 */ /* 0x000fde0000000000 */
[----:B------:R-:W-:-:S15]  /*17e50*/  NOP ;  /* 0x0000000000007918 */ /* 0x000fde0000000000 */
[----:B------:R-:W-:-:S04]  /*17e60*/  NOP ;  /* 0x0000000000007918 */ /* 0x000fc80000000000 */
[----:B-1----:R-:W1:Y:S01]  /*17e70*/  DFMA R20, R18, -UR4, R14 ;  /* 0x8000000412147c2b */ /* 0x002e62000800000e */
[----:B------:R-:W-:Y:S01]  /*17e80*/  UMOV UR4, 0x3b39803f ;  /* 0x3b39803f00047882 */ /* 0x000fe20000000000 */
[----:B------:R-:W-:-:S15]  /*17e90*/  UMOV UR5, 0x3c7abc9e ;  /* 0x3c7abc9e00057882 */ /* 0x000fde0000000000 */
[----:B------:R-:W-:-:S15]  /*17ea0*/  NOP ;  /* 0x0000000000007918 */ /* 0x000fde0000000000 */
[----:B------:R-:W-:-:S15]  /*17eb0*/  NOP ;  /* 0x0000000000007918 */ /* 0x000fde0000000000 */
[----:B------:R-:W-:-:S15]  /*17ec0*/  NOP ;  /* 0x0000000000007918 */ /* 0x000fde0000000000 */
[----:B------:R-:W-:-:S02]  /*17ed0*/  NOP ;  /* 0x0000000000007918 */ /* 0x000fc40000000000 */
[----:B-1----:R1:W2:Y:S01]  /*17ee0*/  DFMA R20, R18, -UR4, R20 ;  /* 0x8000000412147c2b */ /* 0x0022a20008000014 */
[----:B------:R-:W-:Y:S01]  /*17ef0*/  UMOV UR4, 0x69ce2bdf ;  /* 0x69ce2bdf00047882 */ /* 0x000fe20000000000 */
[----:B-1----:R-:W-:Y:S01]  /*17f00*/  IMAD.MOV.U32 R18, RZ, RZ, -0x35dec16 ;  /* 0xfca213eaff127424 */ /* 0x002fe200078e00ff */
[----:B------:R-:W-:Y:S01]  /*17f10*/  MOV R19, 0x3e928af3 ;  /* 0x3e928af300137802 */ /* 0x000fe20000000f00 */
[----:B------:R-:W-:-:S15]  /*17f20*/  UMOV UR5, 0x3e5ade15 ;  /* 0x3e5ade1500057882 */ /* 0x000fde0000000000 */
[----:B------:R-:W-:-:S15]  /*17f30*/  NOP ;  /* 0x0000000000007918 */ /* 0x000fde0000000000 */
[----:B------:R-:W-:-:S15]  /*17f40*/  NOP ;  /* 0x0000000000007918 */ /* 0x000fde0000000000 */
[----:B------:R-:W-:-:S15]  /*17f50*/  NOP ;  /* 0x0000000000007918 */ /* 0x000fde0000000000 */
[----:B--2---:R-:W1:Y:S01]  /*17f60*/  DFMA R18, R20, UR4, R18 ;  /* 0x0000000414127c2b */ /* 0x004e620008000012 */
[----:B------:R-:W-:Y:S01]  /*17f70*/  UMOV UR4, 0x62401315 ;  /* 0x6240131500047882 */ /* 0x000fe20000000000 */
[----:B------:R-:W-:-:S15]  /*17f80*/  UMOV UR5, 0x3ec71dee ;  /* 0x3ec71dee00057882 */ /* 0x000fde0000000000 */
[----:B------:R-:W-:-:S15]  /*17f90*/  NOP ;  /* 0x0000000000007918 */ /* 0x000fde0000000000 */
[----:B------:R-:W-:-:S15]  /*17fa0*/  NOP ;  /* 0x0000000000007918 */ /* 0x000fde0000000000 */
[----:B------:R-:W-:-:S15]  /*17fb0*/  NOP ;  /* 0x0000000000007918 */ /* 0x000fde0000000000 */
[----:B------:R-:W-:-:S02]  /*17fc0*/  NOP ;  /* 0x0000000000007918 */ /* 0x000fc40000000000 */
[----:B-1----:R-:W1:Y:S01]  /*17fd0*/  DFMA R18, R20, R18, UR4 ;  /* 0x0000000414127e2b */ /* 0x002e620008000012 */
        /* <DEDUP_REMOVED lines=48> */
[----:B-1----:R-:W1:-:S15]  /*182e0*/  DFMA R18, R20, R18, UR4 ;  /* 0x0000000414127e2b */ /* 0x002e5e0008000012 */
[----:B------:R-:W-:-:S15]  /*182f0*/  NOP ;  /* 0x0000000000007918 */ /* 0x000fde0000000000 */
[----:B------:R-:W-:-:S15]  /*18300*/  NOP ;  /* 0x0000000000007918 */ /* 0x000fde0000000000 */
[----:B------:R-:W-:-:S15]  /*18310*/  NOP ;  /* 0x0000000000007918 */ /* 0x000fde0000000000 */
[----:B------:R-:W-:-:S04]  /*18320*/  NOP ;  /* 0x0000000000007918 */ /* 0x000fc80000000000 */
[----:B-1----:R-:W1:-:S15]  /*18330*/  DFMA R18, R20, R18, 1 ;  /* 0x3ff000001412742b */ /* 0x002e5e0000000012 */
[----:B------:R-:W-:-:S15]  /*18340*/  NOP ;  /* 0x0000000000007918 */ /* 0x000fde0000000000 */
[----:B------:R-:W-:-:S15]  /*18350*/  NOP ;  /* 0x0000000000007918 */ /* 0x000fde0000000000 */
[----:B------:R-:W-:-:S15]  /*18360*/  NOP ;  /* 0x0000000000007918 */ /* 0x000fde0000000000 */
[----:B------:R-:W-:-:S04]  /*18370*/  NOP ;  /* 0x0000000000007918 */ /* 0x000fc80000000000 */
[----:B-1----:R1:W2:Y:S02]  /*18380*/  DFMA R22, R20, R18, 1 ;  /* 0x3ff000001416742b */ /* 0x0022a40000000012 */
[----:B-1----:R-:W-:Y:S01]  /*18390*/  FMUL.FTZ R18, R3, 1 ;  /* 0x3f80000003127820 */ /* 0x002fe20000410000 */
[----:B--2---:R-:W-:Y:S01]  /*183a0*/  LEA R21, R12, R23, 0x14 ;  /* 0x000000170c157211 */ /* 0x004fe200078ea0ff */
[----:B------:R-:W-:-:S15]  /*183b0*/  IMAD.MOV.U32 R20, RZ, RZ, R22 ;  /* 0x000000ffff147224 */ /* 0x000fde00078e0016 */
[----:B------:R-:W-:-:S15]  /*183c0*/  NOP ;  /* 0x0000000000007918 */ /* 0x000fde0000000000 */
[----:B------:R-:W-:-:S15]  /*183d0*/  NOP ;  /* 0x0000000000007918 */ /* 0x000fde0000000000 */
[----:B------:R-:W-:-:S15]  /*183e0*/  NOP ;  /* 0x0000000000007918 */ /* 0x000fde0000000000 */
[----:B------:R-:W1:Y:S02]  /*183f0*/  F2F.F64.F32 R18, R18 ;  /* 0x0000001200127310 */ /* 0x000e640000201800 */
[----:B-1----:R-:W-:Y:S05]  /*18400*/  @!P0 BRA `(.L_x_448) ;  /* 0x0000000000488947 */ /* 0x002fea0003800000 */
[----:B------:R-:W-:Y:S01]  /*18410*/  FSETP.GEU.FTZ.AND P0, PT, |R15|, 4.2275390625, PT ;  /* 0x408748000f00780b */ /* 0x000fe20003f1e200 */
[----:B------:R-:W-:-:S12]  /*18420*/  DSETP.GEU.AND P1, PT, R14, RZ, PT ;  /* 0x000000ff0e00722a */ /* 0x000fd80003f2e000 */
[----:B------:R-:W-:-:S04]  /*18430*/  @!P0 LEA.HI R0, R12, R12, RZ, 0x1 ;  /* 0x0000000c0c008211 */ /* 0x000fc800078f08ff */
[----:B------:R-:W-:-:S04]  /*18440*/  @!P0 SHF.R.S32.HI R13, RZ, 0x1, R0 ;  /* 0x00000001ff0d8819 */ /* 0x000fc80000011400 */
[----:B------:R-:W-:Y:S02]  /*18450*/  @!P0 IADD3 R12, PT, PT, R12, -R13, RZ ;  /* 0x8000000d0c0c8210 */ /* 0x000fe40007ffe0ff */
[----:B------:R-:W-:-:S15]  /*18460*/  @!P0 LEA R13, R13, R23, 0x14 ;  /* 0x000000170d0d8211 */ /* 0x000fde00078ea0ff */
[----:B------:R-:W-:-:S15]  /*18470*/  NOP ;  /* 0x0000000000007918 */ /* 0x000fde0000000000 */
[----:B------:R-:W-:-:S12]  /*18480*/  NOP ;  /* 0x0000000000007918 */ /* 0x000fd80000000000 */
[----:B------:R1:W2:Y:S02]  /*18490*/  DADD R20, R14, +INF ;  /* 0x7ff000000e147429 */ /* 0x0002a40000000000 */
[----:B-1----:R-:W-:Y:S01]  /*184a0*/  @!P0 LEA R15, R12, 0x3ff00000, 0x14 ;  /* 0x3ff000000c0f8811 */ /* 0x002fe200078ea0ff */
[----:B------:R-:W-:Y:S01]  /*184b0*/  @!P0 IMAD.MOV.U32 R12, RZ, RZ, R22 ;  /* 0x000000ffff0c8224 */ /* 0x000fe200078e0016 */
[----:B--2---:R-:W-:Y:S02]  /*184c0*/  FSEL R20, R20, RZ, P1 ;  /* 0x000000ff14147208 */ /* 0x004fe40000800000 */
[----:B------:R-:W-:Y:S02]  /*184d0*/  FSEL R21, R21, RZ, P1 ;  /* 0x000000ff15157208 */ /* 0x000fe40000800000 */
[----:B------:R-:W-:-:S15]  /*184e0*/  @!P0 MOV R14, RZ ;  /* 0x000000ff000e8202 */ /* 0x000fde0000000f00 */
[----:B------:R-:W-:-:S15]  /*184f0*/  NOP ;  /* 0x0000000000007918 */ /* 0x000fde0000000000 */
[----:B------:R-:W-:-:S15]  /*18500*/  NOP ;  /* 0x0000000000007918 */ /* 0x000fde0000000000 */
[----:B------:R-:W-:-:S11]  /*18510*/  NOP ;  /* 0x0000000000007918 */ /* 0x000fd60000000000 */
[----:B------:R1:W2:Y:S02]  /*18520*/  @!P0 DMUL R20, R12, R14 ;  /* 0x0000000e0c148228 */ /* 0x0002a40000000000 */
.L_x_448:
[----:B------:R-:W-:Y:S05]  /*18530*/  BSYNC.RECONVERGENT B0 ;  /* 0x0000000000007941 */ /* 0x000fea0003800200 */
.L_x_447:
[----:B------:R-:W-:Y:S01]  /*18540*/  FMUL.FTZ R5, R8, 0.5 ;  /* 0x3f00000008057820 */ /* 0x000fe20000410000 */
[----:B------:R-:W-:Y:S01]  /*18550*/  UMOV UR4, 0x54411744 ;  /* 0x5441174400047882 */ /* 0x000fe20000000000 */
[----:B------:R-:W-:Y:S01]  /*18560*/  UMOV UR5, 0x401921fb ;  /* 0x401921fb00057882 */ /* 0x000fe20000000000 */
[----:B--2---:R2:W-:Y:S01]  /*18570*/  DMUL R20, R18, R20 ;  /* 0x0000001412147228 */ /* 0x0045e20000000000 */
[----:B------:R-:W-:Y:S01]  /*18580*/  MOV R22, 0x3a69a091 ;  /* 0x3a69a09100167802 */ /* 0x000fe20000000f00 */
[----:B--2---:R-:W-:Y:S01]  /*18590*/  IMAD.MOV.U32 R18, RZ, RZ, 0x0 ;  /* 0x00000000ff127424 */ /* 0x004fe200078e00ff */
[----:B------:R-:W2:Y:S01]  /*185a0*/  MUFU.SQRT R5, R5 ;  /* 0x0000000500057308 */ /* 0x000ea20000002000 */
[----:B------:R-:W-:Y:S01]  /*185b0*/  MOV R19, 0x3fd80000 ;  /* 0x3fd8000000137802 */ /* 0x000fe20000000f00 */
[----:B------:R-:W-:Y:S01]  /*185c0*/  IMAD.MOV.U32 R24, RZ, RZ, 0x42fc0000 ;  /* 0x42fc0000ff187424 */ /* 0x000fe200078e00ff */
[----:B------:R-:W-:Y:S01]  /*185d0*/  MOV R25, 0x40000000 ;  /* 0x4000000000197802 */ /* 0x000fe20000000f00 */
[----:B------:R-:W-:Y:S01]  /*185e0*/  BSSY.RECONVERGENT B0, `(.L_x_449) ;  /* 0x0000062000007945 */ /* 0x000fe20003800200 */
[----:B--2---:R-:W-:-:S04]  /*185f0*/  FMUL.FTZ R4, R5, -R4 ;  /* 0x8000000405047220 */ /* 0x004fc80000410000 */
[C---:B------:R-:W-:Y:S01]  /*18600*/  FADD.FTZ R7, |R4|.reuse, 4 ;  /* 0x4080000004077421 */ /* 0x040fe20000010200 */
[C---:B------:R-:W-:Y:S01]  /*18610*/  FADD.FTZ R0, |R4|.reuse, -4 ;  /* 0xc080000004007421 */ /* 0x040fe20000010200 */
[C---:B------:R-:W-:Y:S01]  /*18620*/  FADD.FTZ R3, |R4|.reuse, -RZ ;  /* 0x800000ff04037221 */ /* 0x040fe20000010200 */
[----:B------:R-:W-:-:S03]  /*18630*/  FSETP.GEU.FTZ.AND P1, PT, R4, RZ, PT ;  /* 0x000000ff0400720b */ /* 0x000fc60003f3e000 */
[----:B------:R-:W-:-:S15]  /*18640*/  MUFU.RCP R7, R7 ;  /* 0x0000000700077308 */ /* 0x000fde0000001000 */
[----:B------:R-:W-:-:S15]  /*18650*/  NOP ;  /* 0x0000000000007918 */ /* 0x000fde0000000000 */
[----:B------:R-:W-:-:S15]  /*18660*/  NOP ;  /* 0x0000000000007918 */ /* 0x000fde0000000000 */
[----:B------:R-:W-:-:S01]  /*18670*/  NOP ;  /* 0x0000000000007918 */ /* 0x000fc20000000000 */
[----:B------:R-:W1:Y:S02]  /*18680*/  DMUL R10, R10, UR4 ;  /* 0x000000040a0a7c28 */ /* 0x000e640008000000 */
[----:B-1----:R-:W1:Y:S01]  /*18690*/  MUFU.RSQ64H R13, R11 ;  /* 0x0000000b000d7308 */ /* 0x002e620000001c00 */
[----:B------:R-:W-:-:S04]  /*186a0*/  IADD3 R12, PT, PT, R11, -0x3500000, RZ ;  /* 0xfcb000000b0c7810 */ /* 0x000fc80007ffe0ff */
[----:B------:R-:W-:-:S15]  /*186b0*/  ISETP.GE.U32.AND P2, PT, R12, 0x7ca00000, PT ;  /* 0x7ca000000c00780c */ /* 0x000fde0003f46070 */
[----:B------:R-:W-:-:S15]  /*186c0*/  NOP ;  /* 0x0000000000007918 */ /* 0x000fde0000000000 */
[----:B------:R-:W-:-:S15]  /*186d0*/  NOP ;  /* 0x0000000000007918 */ /* 0x000fde0000000000 */
[----:B------:R-:W-:-:S12]  /*186e0*/  NOP ;  /* 0x0000000000007918 */ /* 0x000fd80000000000 */
[----:B-1----:R-:W1:-:S15]  /*186f0*/  DMUL R14, R12, R12 ;  /* 0x0000000c0c0e7228 */ /* 0x002e5e0000000000 */
[----:B------:R-:W-:-:S15]  /*18700*/  NOP ;  /* 0x0000000000007918 */ /* 0x000fde0000000000 */
[----:B------:R-:W-:-:S15]  /*18710*/  NOP ;  /* 0x0000000000007918 */ /* 0x000fde0000000000 */
[----:B------:R-:W-:-:S15]  /*18720*/  NOP ;  /* 0x0000000000007918 */ /* 0x000fde0000000000 */
[----:B------:R-:W-:-:S04]  /*18730*/  NOP ;  /* 0x0000000000007918 */ /* 0x000fc80000000000 */
[----:B-1----:R-:W1:-:S15]  /*18740*/  DFMA R14, R10, -R14, 1 ;  /* 0x3ff000000a0e742b */ /* 0x002e5e000000080e */
[----:B------:R-:W-:-:S15]  /*18750*/  NOP ;  /* 0x0000000000007918 */ /* 0x000fde0000000000 */
[----:B------:R-:W-:-:S15]  /*18760*/  NOP ;  /* 0x0000000000007918 */ /* 0x000fde0000000000 */
[----:B------:R-:W-:-:S15]  /*18770*/  NOP ;  /* 0x0000000000007918 */ /* 0x000fde0000000000 */
[----:B------:R-:W-:-:S04]  /*18780*/  NOP ;  /* 0x0000000000007918 */ /* 0x000fc80000000000 */
[----:B-1----:R-:W-:-:S15]  /*18790*/  DFMA R18, R14, R18, 0.5 ;  /* 0x3fe000000e12742b */ /* 0x002fde0000000012 */
[----:B------:R-:W-:-:S15]  /*187a0*/  NOP ;  /* 0x0000000000007918 */ /* 0x000fde0000000000 */
[----:B------:R-:W-:-:S15]  /*187b0*/  NOP ;  /* 0x0000000000007918 */ /* 0x000fde0000000000 */
[----:B------:R-:W-:-:S15]  /*187c0*/  NOP ;  /* 0x0000000000007918 */ /* 0x000fde0000000000 */
[----:B------:R-:W-:-:S04]  /*187d0*/  NOP ;  /* 0x0000000000007918 */ /* 0x000fc80000000000 */
[----:B------:R-:W1:-:S15]  /*187e0*/  DMUL R14, R12, R14 ;  /* 0x0000000e0c0e7228 */ /* 0x000e5e0000000000 */
[----:B------:R-:W-:-:S15]  /*187f0*/  NOP ;  /* 0x0000000000007918 */ /* 0x000fde0000000000 */
[----:B------:R-:W-:-:S15]  /*18800*/  NOP ;  /* 0x0000000000007918 */ /* 0x000fde0000000000 */
[----:B------:R-:W-:-:S15]  /*18810*/  NOP ;  /* 0x0000000000007918 */ /* 0x000fde0000000000 */
[----:B------:R-:W-:-:S04]  /*18820*/  NOP ;  /* 0x0000000000007918 */ /* 0x000fc80000000000 */
[----:B-1----:R1:W2:Y:S02]  /*18830*/  DFMA R14, R18, R14, R12 ;  /* 0x0000000e120e722b */ /* 0x0022a4000000000c */
[----:B-1----:R-:W-:Y:S01]  /*18840*/  FMUL.FTZ R18, R0, R7 ;  /* 0x0000000700127220 */ /* 0x002fe20000410000 */
[----:B------:R-:W-:Y:S01]  /*18850*/  FMUL.FTZ R0, |R4|, -R3 ;  /* 0x8000000304007220 */ /* 0x000fe20000410200 */
[----:B--2---:R-:W-:Y:S02]  /*18860*/  VIADD R27, R15, 0xfff00000 ;  /* 0xfff000000f1b7836 */ /* 0x004fe40000000000 */
[----:B------:R-:W-:Y:S01]  /*18870*/  FADD.FTZ R19, R18, 1 ;  /* 0x3f80000012137421 */ /* 0x000fe20000010000 */
[----:B------:R-:W-:-:S03]  /*18880*/  FMUL.FTZ R5, R0, 1.4426950216293334961 ;  /* 0x3fb8aa3b00057820 */ /* 0x000fc60000410000 */
[----:B------:R-:W-:-:S04]  /*18890*/  FFMA.FTZ R19, R19, -4, |R4| ;  /* 0xc080000013137823 */ /* 0x000fc80000010404 */
[----:B------:R-:W-:-:S04]  /*188a0*/  FFMA.FTZ R19, |R4|, -R18, R19 ;  /* 0x8000001204137223 */ /* 0x000fc80000010213 */
[----:B------:R-:W-:Y:S02]  /*188b0*/  FFMA.FTZ R19, R7, R19, R18 ;  /* 0x0000001307137223 */ /* 0x000fe40000010012 */
[----:B------:R1:W2:Y:S02]  /*188c0*/  FRND.TRUNC R7, R5 ;  /* 0x0000000500077307 */ /* 0x0002a4000020d000 */
[----:B------:R-:W-:-:S04]  /*188d0*/  FFMA.FTZ R18, R19, R22, 0.0070457882247865200043 ;  /* 0x3be6e05b13127423 */ /* 0x000fc80000010016 */
[----:B------:R-:W-:Y:S01]  /*188e0*/  FFMA.FTZ R18, R19, R18, -0.015866896137595176697 ;  /* 0xbc81fb4b13127423 */ /* 0x000fe20000010012 */
[----:B-1----:R-:W-:-:S03]  /*188f0*/  FFMA.FTZ R5, |R4|, R25, 1 ;  /* 0x3f80000004057423 */ /* 0x002fc60000010219 */
[----:B------:R-:W-:-:S04]  /*18900*/  FFMA.FTZ R18, R19, R18, 0.036429625004529953003 ;  /* 0x3d15373b13127423 */ /* 0x000fc80000010012 */
[----:B------:R-:W-:Y:S01]  /*18910*/  FFMA.FTZ R18, R19, R18, -0.066643431782722473145 ;  /* 0xbd887c5a13127423 */ /* 0x000fe20000010012 */
[----:B--2---:R-:W-:Y:S02]  /*18920*/  FSETP.GT.FTZ.AND P0, PT, |R7|, 126, PT ;  /* 0x42fc00000700780b */ /* 0x004fe40003f14200 */
[----:B------:R-:W-:Y:S01]  /*18930*/  LOP3.LUT R24, R24, 0x80000000, R7, 0xb8, !PT ;  /* 0x8000000018187812 */ /* 0x000fe200078eb807 */
[----:B------:R-:W-:-:S03]  /*18940*/  FFMA.FTZ R18, R19, R18, 0.093814529478549957275 ;  /* 0x3dc021d513127423 */ /* 0x000fc60000010012 */
[----:B------:R-:W-:Y:S01]  /*18950*/  FSEL R25, R24, R7, P0 ;  /* 0x0000000718197208 */ /* 0x000fe20000000000 */
[C---:B------:R-:W-:Y:S01]  /*18960*/  FFMA.FTZ R18, R19.reuse, R18, -0.10099056363105773926 ;  /* 0xbdced42413127423 */ /* 0x040fe20000010012 */
[----:B------:R-:W1:Y:S01]  /*18970*/  MUFU.RCP R24, R5 ;  /* 0x0000000500187308 */ /* 0x000e620000001000 */
[C---:B------:R-:W-:Y:S02]  /*18980*/  FSETP.GT.FTZ.AND P0, PT, |R4|.reuse, 10.05500030517578125, PT ;  /* 0x4120e1480400780b */ /* 0x040fe40003f14200 */
[----:B------:R-:W-:Y:S01]  /*18990*/  FFMA.FTZ R18, R19, R18, 0.06809400022029876709 ;  /* 0x3d8b74de13127423 */ /* 0x000fe20000010012 */
[--C-:B------:R-:W-:Y:S01]  /*189a0*/  FFMA.FTZ R26, R25, -0.69314718246459960938, R0.reuse ;  /* 0xbf317218191a7823 */ /* 0x100fe20000010000 */
[----:B------:R-:W-:Y:S02]  /*189b0*/  FFMA.FTZ R0, |R4|, -R3, -R0 ;  /* 0x8000000304007223 */ /* 0x000fe40000010a00 */
[----:B------:R-:W-:Y:S01]  /*189c0*/  FFMA.FTZ R18, R19, R18, 0.015377387404441833496 ;  /* 0x3c7bf17013127423 */ /* 0x000fe20000010012 */
[C---:B------:R-:W-:Y:S01]  /*189d0*/  FFMA.FTZ R26, R25.reuse, 1.9046542121259335545e-09, R26 ;  /* 0x3102e308191a7823 */ /* 0x040fe2000001001a */
[----:B------:R-:W-:-:S02]  /*189e0*/  FADD.FTZ R25, R25, 12583039 ;  /* 0x4b40007f19197421 */ /* 0x000fc40000010000 */
[----:B------:R-:W-:Y:S01]  /*189f0*/  FFMA.FTZ R18, R19, R18, -0.1396210789680480957 ;  /* 0xbe0ef8d413127423 */ /* 0x000fe20000010012 */
[----:B------:R-:W-:Y:S02]  /*18a00*/  FMUL.FTZ R26, R26, 1.4426950216293334961 ;  /* 0x3fb8aa3b1a1a7820 */ /* 0x000fe40000410000 */
[----:B------:R-:W-:Y:S01]  /*18a10*/  SHF.L.U32 R25, R25, 0x17, RZ ;  /* 0x0000001719197819 */ /* 0x000fe200000006ff */
[----:B------:R-:W-:-:S03]  /*18a20*/  FFMA.FTZ R19, R19, R18, 1.232995152473449707 ;  /* 0x3f9dd2c913137423 */ /* 0x000fc60000010012 */
[----:B------:R-:W2:Y:S01]  /*18a30*/  MUFU.EX2 R26, R26 ;  /* 0x0000001a001a7308 */ /* 0x000ea20000000800 */
[----:B-1----:R-:W-:Y:S02]  /*18a40*/  FMUL.FTZ R7, R19, R24 ;  /* 0x0000001813077220 */ /* 0x002fe40000410000 */
[----:B0-----:R-:W0:Y:S02]  /*18a50*/  DMUL R8, R10, R14 ;  /* 0x0000000e0a087228 */ /* 0x001e240000000000 */
[----:B------:R-:W-:-:S04]  /*18a60*/  FMUL.FTZ R5, R7, -2 ;  /* 0xc000000007057820 */ /* 0x000fc80000410000 */
[----:B------:R-:W-:-:S04]  /*18a70*/  FFMA.FTZ R18, |R4|, R5, R19 ;  /* 0x0000000504127223 */ /* 0x000fc80000010213 */
[----:B------:R-:W-:Y:S01]  /*18a80*/  FADD.FTZ R18, -R7, R18 ;  /* 0x0000001207127221 */ /* 0x000fe20000010100 */
[----:B--2---:R-:W-:Y:S01]  /*18a90*/  FMUL.FTZ R25, R25, R26 ;  /* 0x0000001a19197220 */ /* 0x004fe20000410000 */
[----:B------:R-:W-:Y:S02]  /*18aa0*/  MOV R26, R14 ;  /* 0x0000000e001a7202 */ /* 0x000fe40000000f00 */
[----:B------:R-:W-:Y:S01]  /*18ab0*/  FFMA.FTZ R18, R24, R18, R7 ;  /* 0x0000001218127223 */ /* 0x000fe20000010007 */
[----:B------:R-:W-:-:S04]  /*18ac0*/  FFMA.FTZ R25, R25, R0, R25 ;  /* 0x0000000019197223 */ /* 0x000fc80000010019 */
[----:B------:R-:W-:-:S05]  /*18ad0*/  FMUL.FTZ R18, R18, R25 ;  /* 0x0000001912127220 */ /* 0x000fca0000410000 */
[----:B------:R-:W-:-:S05]  /*18ae0*/  FSEL R4, R18, RZ, !P0 ;  /* 0x000000ff12047208 */ /* 0x000fca0004000000 */
[----:B------:R-:W-:-:S15]  /*18af0*/  @!P1 FADD.FTZ R4, -R4, 2 ;  /* 0x4000000004049421 */ /* 0x000fde0000010100 */
[----:B------:R-:W-:-:S15]  /*18b00*/  NOP ;  /* 0x0000000000007918 */ /* 0x000fde0000000000 */
[----:B------:R-:W-:-:S05]  /*18b10*/  NOP ;  /* 0x0000000000007918 */ /* 0x000fca0000000000 */
[----:B0-----:R-:W0:-:S15]  /*18b20*/  DFMA R22, R8, -R8, R10 ;  /* 0x800000080816722b */ /* 0x001e1e000000000a */
[----:B------:R-:W-:-:S15]  /*18b30*/  NOP ;  /* 0x0000000000007918 */ /* 0x000fde0000000000 */
[----:B------:R-:W-:-:S15]  /*18b40*/  NOP ;  /* 0x0000000000007918 */ /* 0x000fde0000000000 */
[----:B------:R-:W-:-:S15]  /*18b50*/  NOP ;  /* 0x0000000000007918 */ /* 0x000fde0000000000 */
[----:B------:R-:W-:-:S04]  /*18b60*/  NOP ;  /* 0x0000000000007918 */ /* 0x000fc80000000000 */
[----:B0-----:R0:W1:Y:S02]  /*18b70*/  DFMA R18, R22, R26, R8 ;  /* 0x0000001a1612722b */ /* 0x0010640000000008 */
[----:B01----:R-:W-:Y:S05]  /*18b80*/  @!P2 BRA `(.L_x_450) ;  /* 0x00000000001ca947 */ /* 0x003fea0003800000 */
[----:B------:R-:W-:Y:S01]  /*18b90*/  MOV R0, R14 ;  /* 0x0000000e00007202 */ /* 0x000fe20000000f00 */
[----:B------:R-:W-:Y:S01]  /*18ba0*/  IMAD.MOV.U32 R3, RZ, RZ, R12 ;  /* 0x000000ffff037224 */ /* 0x000fe200078e000c */
[----:B------:R-:W-:Y:S01]  /*18bb0*/  MOV R25, R23 ;  /* 0x0000001700197202 */ /* 0x000fe20000000f00 */
[----:B------:R-:W-:Y:S01]  /*18bc0*/  IMAD.MOV.U32 R14, RZ, RZ, R22 ;  /* 0x000000ffff0e7224 */ /* 0x000fe200078e0016 */
[----:B------:R-:W-:Y:S02]  /*18bd0*/  MOV R18, R8 ;  /* 0x0000000800127202 */ /* 0x000fe40000000f00 */
[----:B------:R-:W-:-:S07]  /*18be0*/  MOV R12, 0x18c00 ;  /* 0x00018c00000c7802 */ /* 0x000fce0000000f00 */
[----:B------:R-:W-:Y:S05]  /*18bf0*/  CALL.REL.NOINC `($__internal_1_$__cuda_sm20_dsqrt_rn_f64_mediumpath_v1) ;  /* 0x000002ac00807944 */ /* 0x000fea0003c00000 */
.L_x_450:
[----:B------:R-:W-:Y:S05]  /*18c00*/  BSYNC.RECONVERGENT B0 ;  /* 0x0000000000007941 */ /* 0x000fea0003800200 */
.L_x_449:
[----:B------:R-:W0:Y:S01]  /*18c10*/  MUFU.RCP64H R9, R19 ;  /* 0x0000001300097308 */ /* 0x000e220000001800 */
[----:B------:R-:W-:Y:S01]  /*18c20*/  MOV R8, 0x1 ;  /* 0x0000000100087802 */ /* 0x000fe20000000f00 */
[----:B------:R-:W-:Y:S01]  /*18c30*/  BSSY.RECONVERGENT B0, `(.L_x_451) ;  /* 0x000002d000007945 */ /* 0x000fe20003800200 */
[----:B------:R-:W-:-:S04]  /*18c40*/  FSETP.GEU.AND P1, PT, |R21|, 6.5827683646048100446e-37, PT ;  /* 0x036000001500780b */ /* 0x000fc80003f2e200 */
[----:B0-----:R-:W0:-:S15]  /*18c50*/  DFMA R10, R8, -R18, 1 ;  /* 0x3ff00000080a742b */ /* 0x001e1e0000000812 */
[----:B------:R-:W-:-:S15]  /*18c60*/  NOP ;  /* 0x0000000000007918 */ /* 0x000fde0000000000 */
[----:B------:R-:W-:-:S15]  /*18c70*/  NOP ;  /* 0x0000000000007918 */ /* 0x000fde0000000000 */
[----:B------:R-:W-:-:S15]  /*18c80*/  NOP ;  /* 0x0000000000007918 */ /* 0x000fde0000000000 */
[----:B------:R-:W-:-:S04]  /*18c90*/  NOP ;  /* 0x0000000000007918 */ /* 0x000fc80000000000 */
[----:B0-----:R-:W0:-:S15]  /*18ca0*/  DFMA R10, R10, R10, R10 ;  /* 0x0000000a0a0a722b */ /* 0x001e1e000000000a */
        /* <DEDUP_REMOVED lines=19> */
[----:B0-----:R-:W0:-:S15]  /*18de0*/  DMUL R10, R20, R8 ;  /* 0x00000008140a7228 */ /* 0x001e1e0000000000 */
[----:B------:R-:W-:-:S15]  /*18df0*/  NOP ;  /* 0x0000000000007918 */ /* 0x000fde0000000000 */
[----:B------:R-:W-:-:S15]  /*18e00*/  NOP ;  /* 0x0000000000007918 */ /* 0x000fde0000000000 */
[----:B------:R-:W-:-:S15]  /*18e10*/  NOP ;  /* 0x0000000000007918 */ /* 0x000fde0000000000 */
[----:B------:R-:W-:-:S04]  /*18e20*/  NOP ;  /* 0x0000000000007918 */ /* 0x000fc80000000000 */
[----:B0-----:R-:W0:-:S15]  /*18e30*/  DFMA R12, R10, -R18, R20 ;  /* 0x800000120a0c722b */ /* 0x001e1e0000000014 */
[----:B------:R-:W-:-:S15]  /*18e40*/  NOP ;  /* 0x0000000000007918 */ /* 0x000fde0000000000 */
[----:B------:R-:W-:-:S15]  /*18e50*/  NOP ;  /* 0x0000000000007918 */ /* 0x000fde0000000000 */
[----:B------:R-:W-:-:S15]  /*18e60*/  NOP ;  /* 0x0000000000007918 */ /* 0x000fde0000000000 */
[----:B------:R-:W-:-:S04]  /*18e70*/  NOP ;  /* 0x0000000000007918 */ /* 0x000fc80000000000 */
[----:B0-----:R-:W0:Y:S02]  /*18e80*/  DFMA R8, R8, R12, R10 ;  /* 0x0000000c0808722b */ /* 0x001e24000000000a */
[----:B0-----:R-:W-:-:S05]  /*18e90*/  FFMA R0, RZ, R19, R9 ;  /* 0x00000013ff007223 */ /* 0x001fca0000000009 */
[----:B------:R-:W-:-:S13]  /*18ea0*/  FSETP.GT.AND P0, PT, |R0|, 1.469367938527859385e-39, PT ;  /* 0x001000000000780b */ /* 0x000fda0003f04200 */
[----:B------:R-:W-:Y:S05]  /*18eb0*/  @P0 BRA P1, `(.L_x_452) ;  /* 0x0000000000100947 */ /* 0x000fea0000800000 */
[----:B------:R-:W-:-:S07]  /*18ec0*/  MOV R10, 0x18ee0 ;  /* 0x00018ee0000a7802 */ /* 0x000fce0000000f00 */
[----:B------:R-:W-:Y:S05]  /*18ed0*/  CALL.REL.NOINC `($__internal_0_$__cuda_sm20_div_rn_f64_full) ;  /* 0x000002a000c07944 */ /* 0x000fea0003c00000 */
[----:B------:R-:W-:Y:S01]  /*18ee0*/  MOV R8, R12 ;  /* 0x0000000c00087202 */ /* 0x000fe20000000f00 */
[----:B------:R-:W-:-:S07]  /*18ef0*/  IMAD.MOV.U32 R9, RZ, RZ, R27 ;  /* 0x000000ffff097224 */ /* 0x000fce00078e001b */
.L_x_452:
[----:B------:R-:W-:Y:S05]  /*18f00*/  BSYNC.RECONVERGENT B0 ;  /* 0x0000000000007941 */ /* 0x000fea0003800200 */
.L_x_451:
[----:B------:R-:W-:Y:S01]  /*18f10*/  FMUL.FTZ R3, R4, 0.5 ;  /* 0x3f00000004037820 */ /* 0x000fe20000410000 */
[----:B------:R-:W-:Y:S01]  /*18f20*/  UMOV UR4, 0xf0000000 ;  /* 0xf000000000047882 */ /* 0x000fe20000000000 */
[----:B------:R-:W-:Y:S02]  /*18f30*/  UMOV UR5, 0x380fffff ;  /* 0x380fffff00057882 */ /* 0x000fe40000000000 */
[----:B------:R-:W0:-:S15]  /*18f40*/  F2F.F64.F32 R4, R3 ;  /* 0x0000000300047310 */ /* 0x000e1e0000201800 */
[----:B------:R-:W-:-:S15]  /*18f50*/  NOP ;  /* 0x0000000000007918 */ /* 0x000fde0000000000 */
[----:B------:R-:W-:-:S15]  /*18f60*/  NOP ;  /* 0x0000000000007918 */ /* 0x000fde0000000000 */
[----:B------:R-:W-:-:S15]  /*18f70*/  NOP ;  /* 0x0000000000007918 */ /* 0x000fde0000000000 */
[----:B------:R-:W-:-:S04]  /*18f80*/  NOP ;  /* 0x0000000000007918 */ /* 0x000fc80000000000 */
[----:B0-----:R-:W0:-:S15]  /*18f90*/  DADD R4, R4, -R8 ;  /* 0x0000000004047229 */ /* 0x001e1e0000000808 */
[----:B------:R-:W-:-:S15]  /*18fa0*/  NOP ;  /* 0x0000000000007918 */ /* 0x000fde0000000000 */
[----:B------:R-:W-:-:S15]  /*18fb0*/  NOP ;  /* 0x0000000000007918 */ /* 0x000fde0000000000 */
[----:B------:R-:W-:-:S15]  /*18fc0*/  NOP ;  /* 0x0000000000007918 */ /* 0x000fde0000000000 */
[----:B------:R-:W-:-:S04]  /*18fd0*/  NOP ;  /* 0x0000000000007918 */ /* 0x000fc80000000000 */
[----:B0-----:R-:W0:-:S15]  /*18fe0*/  F2F.F32.F64 R0, R4 ;  /* 0x0000000400007310 */ /* 0x001e1e0000301000 */
[----:B------:R-:W-:-:S15]  /*18ff0*/  NOP ;  /* 0x0000000000007918 */ /* 0x000fde0000000000 */
[----:B------:R-:W-:-:S15]  /*19000*/  NOP ;  /* 0x0000000000007918 */ /* 0x000fde0000000000 */
[----:B------:R-:W-:-:S15]  /*19010*/  NOP ;  /* 0x0000000000007918 */ /* 0x000fde0000000000 */
[----:B------:R-:W-:-:S04]  /*19020*/  NOP ;  /* 0x0000000000007918 */ /* 0x000fc80000000000 */
[----:B------:R-:W0:Y:S02]  /*19030*/  DSETP.GEU.AND P0, PT, |R4|, UR4, PT ;  /* 0x0000000404007e2a */ /* 0x000e24000bf0e200 */
[----:B0-----:R-:W-:Y:S01]  /*19040*/  @!P0 FMUL R0, R0, 1.175494350822287508e-38 ;  /* 0x0080000000008820 */ /* 0x001fe20000400000 */
[----:B------:R-:W-:Y:S06]  /*19050*/  BRA `(.L_x_390) ;  /* 0x000000ac00a47947 */ /* 0x000fec0003800000 */
.L_x_391:
[----:B------:R-:W0:Y:S01]  /*19060*/  MUFU.SQRT R0, R8 ;  /* 0x0000000800007308 */ /* 0x000e220000002000 */
[----:B------:R-:W-:-:S07]  /*19070*/  FSETP.GT.FTZ.AND P2, PT, R8, 200, PT ;  /* 0x434800000800780b */ /* 0x000fce0003f54000 */
[----:B0-----:R-:W0:Y:S02]  /*19080*/  MUFU.RCP R0, R0 ;  /* 0x0000000000007308 */ /* 0x001e240000001000 */
[----:B0-----:R-:W-:-:S05]  /*19090*/  FMUL.FTZ R4, R0, 4.5 ;  /* 0x4090000000047820 */ /* 0x001fca0000410000 */
[----:B------:R-:W-:-:S04]  /*190a0*/  FSETP.GEU.FTZ.AND P1, PT, R9, R4, PT ;  /* 0x000000040900720b */ /* 0x000fc80003f3e000 */
[----:B------:R-:W-:-:S13]  /*190b0*/  PLOP3.LUT P1, PT, P2, P1, PT, 0x8f, 0xf8 ;  /* 0x0000000000f8781c */ /* 0x000fda0001723177 */
[----:B------:R-:W-:Y:S05]  /*190c0*/  @P1 BRA `(.L_x_453) ;  /* 0x0000008400201947 */ /* 0x000fea0003800000 */
[----:B------:R-:W-:Y:S01]  /*190d0*/  MOV R10, 0xbeaaaaab ;  /* 0xbeaaaaab000a7802 */ /* 0x000fe20000000f00 */
[----:B------:R-:W-:Y:S02]  /*190e0*/  HFMA2 R11, -RZ, RZ, 1.416015625, -0.052093505859375 ;  /* 0x3daaaaabff0b7431 */ /* 0x000fe400000001ff */
[----:B------:R-:W-:Y:S01]  /*190f0*/  IMAD.MOV.U32 R12, RZ, RZ, -0x438d462a ;  /* 0xbc72b9d6ff0c7424 */ /* 0x000fe200078e00ff */
[----:B------:R-:W-:Y:S01]  /*19100*/  MOV R13, 0x3a97b426 ;  /* 0x3a97b426000d7802 */ /* 0x000fe20000000f00 */
[----:B------:R-:W-:Y:S02]  /*19110*/  HFMA2 R14, -RZ, RZ, 0.71484375, -7284 ;  /* 0x39b8ef1dff0e7431 */ /* 0x000fe400000001ff */
[----:B------:R-:W-:Y:S01]  /*19120*/  IMAD.MOV.U32 R15, RZ, RZ, -0x46c48fc8 ;  /* 0xb93b7038ff0f7424 */ /* 0x000fe200078e00ff */
[----:B------:R-:W-:Y:S01]  /*19130*/  MOV R18, 0x382462c5 ;  /* 0x382462c500127802 */ /* 0x000fe20000000f00 */
[----:B------:R-:W-:Y:S01]  /*19140*/  HFMA2 R19, -RZ, RZ, -0.37939453125, -0.044677734375 ;  /* 0xb612a9b8ff137431 */ /* 0x000fe200000001ff */
[----:B------:R0:W-:Y:S01]  /*19150*/  STL.64 [R1], R10 ;  /* 0x0000000a01007387 */ /* 0x0001e20000100a00 */
[----:B------:R-:W-:Y:S01]  /*19160*/  IMAD.MOV.U32 R20, RZ, RZ, -0x4a0726e8 ;  /* 0xb5f8d918ff147424 */ /* 0x000fe200078e00ff */
[----:B------:R-:W-:Y:S01]  /*19170*/  MOV R21, 0x355eb691 ;  /* 0x355eb69100157802 */ /* 0x000fe20000000f00 */
[----:B------:R-:W-:Y:S01]  /*19180*/  HFMA2 R22, -RZ, RZ, -0.264892578125, -0.12188720703125 ;  /* 0xb43dafcdff167431 */ /* 0x000fe200000001ff */
[----:B------:R1:W-:Y:S01]  /*19190*/  STL.64 [R1+0x8], R12 ;  /* 0x0000080c01007387 */ /* 0x0003e20000100a00 */
[----:B------:R-:W-:Y:S01]  /*191a0*/  IMAD.MOV.U32 R23, RZ, RZ, 0x31e67ae7 ;  /* 0x31e67ae7ff177424 */ /* 0x000fe200078e00ff */
[----:B------:R-:W-:Y:S01]  /*191b0*/  MOV R24, 0x32304beb ;  /* 0x32304beb00187802 */ /* 0x000fe20000000f00 */
[----:B------:R-:W-:Y:S01]  /*191c0*/  HFMA2 R25, -RZ, RZ, -0.174560546875, -0.0005855560302734375 ;  /* 0xb19690ccff197431 */ /* 0x000fe200000001ff */
[----:B------:R2:W-:Y:S01]  /*191d0*/  STL.64 [R1+0x10], R14 ;  /* 0x0000100e01007387 */ /* 0x0005e20000100a00 */
[----:B------:R-:W-:Y:S01]  /*191e0*/  IMAD.MOV.U32 R26, RZ, RZ, 0x307b7337 ;  /* 0x307b7337ff1a7424 */ /* 0x000fe200078e00ff */
[----:B------:R-:W-:Y:S01]  /*191f0*/  MOV R27, 0xade06cdb ;  /* 0xade06cdb001b7802 */ /* 0x000fe20000000f00 */
[----:B------:R-:W-:Y:S01]  /*19200*/  FMUL.FTZ R7, R7, R29 ;  /* 0x0000001d07077220 */ /* 0x000fe20000410000 */
[----:B------:R3:W-:Y:S01]  /*19210*/  STL.64 [R1+0x18], R18 ;  /* 0x0000181201007387 */ /* 0x0007e20000100a00 */
[----:B0-----:R-:W-:-:S02]  /*19220*/  HFMA2 R10, -RZ, RZ, -0.1015625, 0.541015625 ;  /* 0xae803854ff0a7431 */ /* 0x001fc400000001ff */
[----:B------:R-:W-:Y:S01]  /*19230*/  IMAD.MOV.U32 R11, RZ, RZ, 0x2dd64a3b ;  /* 0x2dd64a3bff0b7424 */ /* 0x000fe200078e00ff */
[----:B------:R-:W-:Y:S01]  /*19240*/  BSSY.RECONVERGENT B0, `(.L_x_454) ;  /* 0x00003e7000007945 */ /* 0x000fe20003800200 */
[----:B-1----:R-:W-:Y:S01]  /*19250*/  MOV R12, 0xacb0e538 ;  /* 0xacb0e538000c7802 */ /* 0x002fe20000000f00 */
[----:B------:R-:W-:Y:S01]  /*19260*/  HFMA2 R13, -RZ, RZ, 0.046600341796875, -16 ;  /* 0x29f7cc00ff0d7431 */ /* 0x000fe200000001ff */
[----:B------:R0:W-:Y:S01]  /*19270*/  STL.64 [R1+0x20], R20 ;  /* 0x0000201401007387 */ /* 0x0001e20000100a00 */
[----:B------:R-:W-:Y:S01]  /*19280*/  FSETP.GT.FTZ.AND P0, PT, R7, 1, PT ;  /* 0x3f8000000700780b */ /* 0x000fe20003f14000 */
[----:B--2---:R-:W-:Y:S01]  /*19290*/  IMAD.MOV.U32 R14, RZ, RZ, 0x2abdd03b ;  /* 0x2abdd03bff0e7424 */ /* 0x004fe200078e00ff */
[----:B------:R-:W-:Y:S01]  /*192a0*/  MOV R15, 0xaa1cc4df ;  /* 0xaa1cc4df000f7802 */ /* 0x000fe20000000f00 */
[----:B------:R1:W-:Y:S01]  /*192b0*/  STL.64 [R1+0x28], R22 ;  /* 0x0000281601007387 */ /* 0x0003e20000100a00 */
[----:B------:R-:W-:Y:S01]  /*192c0*/  FMUL.FTZ R3, R28, R29 ;  /* 0x0000001d1c037220 */ /* 0x000fe20000410000 */
[----:B---3--:R-:W-:-:S02]  /*192d0*/  HFMA2 R18, -RZ, RZ, 0.0390625, -3.802776336669921875e-05 ;  /* 0x2900827eff127431 */ /* 0x008fc400000001ff */
[----:B------:R-:W-:Y:S01]  /*192e0*/  IMAD.MOV.U32 R19, RZ, RZ, -0x59ebe00c ;  /* 0xa6141ff4ff137424 */ /* 0x000fe200078e00ff */
[----:B------:R2:W-:Y:S01]  /*192f0*/  STL.64 [R1+0x40], R10 ;  /* 0x0000400a01007387 */ /* 0x0005e20000100a00 */
[----:B------:R-:W-:Y:S01]  /*19300*/  VIADD R0, R1, 0x9c4 ;  /* 0x000009c401007836 */ /* 0x000fe20000000000 */
[----:B0-----:R-:W-:Y:S01]  /*19310*/  MOV R20, 0xa70e548a ;  /* 0xa70e548a00147802 */ /* 0x001fe20000000f00 */
[----:B------:R-:W-:Y:S01]  /*19320*/  HFMA2 R21, -RZ, RZ, -0.8681640625, -0.7294921875 ;  /* 0xbaf2b9d6ff157431 */ /* 0x000fe200000001ff */
[----:B------:R0:W-:Y:S01]  /*19330*/  STL.64 [R1+0x48], R12 ;  /* 0x0000480c01007387 */ /* 0x0001e20000100a00 */
[----:B-1----:R-:W-:Y:S01]  /*19340*/  IMAD.MOV.U32 R22, RZ, RZ, -0x449c71c7 ;  /* 0xbb638e39ff167424 */ /* 0x002fe200078e00ff */
[----:B------:R-:W-:Y:S02]  /*19350*/  MOV R23, 0x3b2d602b ;  /* 0x3b2d602b00177802 */ /* 0x000fe40000000f00 */
[----:B------:R1:W-:Y:S01]  /*19360*/  STL.64 [R1+0x50], R14 ;  /* 0x0000500e01007387 */ /* 0x0003e20000100a00 */
[----:B--2---:R-:W-:-:S02]  /*19370*/  HFMA2 R10, -RZ, RZ, -0.81298828125, -12.9609375 ;  /* 0xba81ca7bff0a7431 */ /* 0x004fc400000001ff */
[----:B------:R-:W-:Y:S01]  /*19380*/  IMAD.MOV.U32 R11, RZ, RZ, 0x3957c1a2 ;  /* 0x3957c1a2ff0b7424 */ /* 0x000fe200078e00ff */
[----:B------:R2:W-:Y:S01]  /*19390*/  STL.64 [R1+0x58], R18 ;  /* 0x0000581201007387 */ /* 0x0005e20000100a00 */
[----:B0-----:R-:W-:Y:S02]  /*193a0*/  HFMA2 R12, -RZ, RZ, 0.1756591796875, -0.0714111328125 ;  /* 0x319fac92ff0c7431 */ /* 0x001fe400000001ff */
[----:B------:R-:W-:Y:S01]  /*193b0*/  IMAD.MOV.U32 R13, RZ, RZ, 0x34140796 ;  /* 0x34140796ff0d7424 */ /* 0x000fe200078e00ff */
[----:B------:R0:W-:Y:S01]  /*193c0*/  STL.64 [R1+0x60], R20 ;  /* 0x0000601401007387 */ /* 0x0001e20000100a00 */
[----:B-1----:R-:W-:Y:S01]  /*193d0*/  MOV R14, 0xb37711e8 ;  /* 0xb37711e8000e7802 */ /* 0x002fe20000000f00 */
[----:B------:R-:W-:Y:S02]  /*193e0*/  HFMA2 R15, -RZ, RZ, 0.1968994140625, 62.5625 ;  /* 0x324d53d2ff0f7431 */ /* 0x000fe400000001ff */
[----:B------:R1:W-:Y:S01]  /*193f0*/  STL.64 [R1+0x68], R22 ;  /* 0x0000681601007387 */ /* 0x0003e20000100a00 */
[----:B--2---:R-:W-:Y:S01]  /*19400*/  IMAD.MOV.U32 R18, RZ, RZ, -0x5265b022 ;  /* 0xad9a4fdeff127424 */ /* 0x004fe200078e00ff */
[----:B------:R-:W-:-:S02]  /*19410*/  MOV R19, 0xb08ab276 ;  /* 0xb08ab27600137802 */ /* 0x000fc40000000f00 */
[----:B------:R2:W-:Y:S04]  /*19420*/  STL.64 [R1+0x70], R10 ;  /* 0x0000700a01007387 */ /* 0x0005e80000100a00 */
[----:B------:R3:W-:Y:S01]  /*19430*/  STL.64 [R1+0x88], R12 ;  /* 0x0000880c01007387 */ /* 0x0007e20000100a00 */
[----:B0-----:R-:W-:Y:S02]  /*19440*/  HFMA2 R20, -RZ, RZ, 0.123291015625, -195.25 ;  /* 0x2fe4da1aff147431 */ /* 0x001fe400000001ff */
[----:B------:R-:W-:Y:S01]  /*19450*/  IMAD.MOV.U32 R21, RZ, RZ, -0x5143ad7d ;  /* 0xaebc5283ff157424 */ /* 0x000fe200078e00ff */
[----:B------:R0:W-:Y:S01]  /*19460*/  STL.64 [R1+0x90], R14 ;  /* 0x0000900e01007387 */ /* 0x0001e20000100a00 */
[----:B-1----:R-:W-:Y:S01]  /*19470*/  MOV R22, 0x29889f1d ;  /* 0x29889f1d00167802 */ /* 0x002fe20000000f00 */
[----:B------:R-:W-:-:S02]  /*19480*/  HFMA2 R23, -RZ, RZ, 0.077880859375, 3.135204315185546875e-05 ;  /* 0x2cfc020eff177431 */ /* 0x000fc400000001ff */
[----:B------:R1:W-:Y:S01]  /*19490*/  STL.64 [R1+0x98], R18 ;  /* 0x0000981201007387 */ /* 0x0003e20000100a00 */
[----:B--2---:R-:W-:Y:S01]  /*194a0*/  IMAD.MOV.U32 R10, RZ, RZ, -0x53b19868 ;  /* 0xac4e6798ff0a7424 */ /* 0x004fe200078e00ff */
[----:B------:R-:W-:Y:S02]  /*194b0*/  MOV R11, 0x2b28cac0 ;  /* 0x2b28cac0000b7802 */ /* 0x000fe40000000f00 */
[----:B---3--:R-:W-:Y:S01]  /*194c0*/  MOV R12, 0x28b6c54f ;  /* 0x28b6c54f000c7802 */ /* 0x008fe20000000f00 */
[----:B------:R-:W-:Y:S01]  /*194d0*/  HFMA2 R13, -RZ, RZ, -0.02960205078125, -131.5 ;  /* 0xa794d81cff0d7431 */ /* 0x000fe200000001ff */
[----:B------:R2:W-:Y:S01]  /*194e0*/  STL.64 [R1+0xa0], R20 ;  /* 0x0000a01401007387 */ /* 0x0005e20000100a00 */
[----:B0-----:R-:W-:Y:S01]  /*194f0*/  IMAD.MOV.U32 R14, RZ, RZ, 0x3b877322 ;  /* 0x3b877322ff0e7424 */ /* 0x001fe200078e00ff */
[----:B------:R-:W-:Y:S02]  /*19500*/  MOV R15, 0xbb2fb934 ;  /* 0xbb2fb934000f7802 */ /* 0x000fe40000000f00 */
[----:B------:R0:W-:Y:S01]  /*19510*/  STL.64 [R1+0xa8], R22 ;  /* 0x0000a81601007387 */ /* 0x0001e20000100a00 */
[----:B-1----:R-:W-:Y:S01]  /*19520*/  MOV R18, 0xb8e129f8 ;  /* 0xb8e129f800127802 */ /* 0x002fe20000000f00 */
[----:B------:R-:W-:-:S02]  /*19530*/  HFMA2 R19, -RZ, RZ, 0.54541015625, -50144 ;  /* 0x385dfa1fff137431 */ /* 0x000fc400000001ff */
[----:B------:R1:W-:Y:S01]  /*19540*/  STL.64 [R1+0xb0], R10 ;  /* 0x0000b00a01007387 */ /* 0x0003e20000100a00 */
[----:B--2---:R-:W-:Y:S01]  /*19550*/  IMAD.MOV.U32 R20, RZ, RZ, -0x48a9e97d ;  /* 0xb7561683ff147424 */ /* 0x004fe200078e00ff */
[----:B------:R-:W-:Y:S02]  /*19560*/  MOV R21, 0x33130aa5 ;  /* 0x33130aa500157802 */ /* 0x000fe40000000f00 */
[----:B------:R2:W-:Y:S01]  /*19570*/  STL.64 [R1+0xc0], R12 ;  /* 0x0000c00c01007387 */ /* 0x0005e20000100a00 */
[----:B0-----:R-:W-:Y:S01]  /*19580*/  MOV R22, 0x34195641 ;  /* 0x3419564100167802 */ /* 0x001fe20000000f00 */
[----:B------:R-:W-:Y:S02]  /*19590*/  HFMA2 R23, -RZ, RZ, -0.11529541015625, 0.0230712890625 ;  /* 0xaf6125e8ff177431 */ /* 0x000fe400000001ff */
[----:B------:R0:W-:Y:S01]  /*195a0*/  STL.64 [R1+0xc8], R14 ;  /* 0x0000c80e01007387 */ /* 0x0001e20000100a00 */
[----:B-1----:R-:W-:Y:S02]  /*195b0*/  HFMA2 R10, -RZ, RZ, 0.357421875, 0.06695556640625 ;  /* 0x35b82c49ff0a7431 */ /* 0x002fe400000001ff */
[----:B------:R-:W-:Y:S01]  /*195c0*/  IMAD.MOV.U32 R11, RZ, RZ, -0x4ad6e9a8 ;  /* 0xb5291658ff0b7424 */ /* 0x000fe200078e00ff */
[----:B------:R1:W-:Y:S01]  /*195d0*/  STL.64 [R1+0xd8], R18 ;  /* 0x0000d81201007387 */ /* 0x0003e20000100a00 */
[----:B--2---:R-:W-:-:S02]  /*195e0*/  HFMA2 R12, -RZ, RZ, -0.1478271484375, -864.5 ;  /* 0xb0bbe2c1ff0c7431 */ /* 0x004fc400000001ff */
[----:B------:R-:W-:Y:S01]  /*195f0*/  IMAD.MOV.U32 R13, RZ, RZ, 0x2b84b13c ;  /* 0x2b84b13cff0d7424 */ /* 0x000fe200078e00ff */
[----:B------:R2:W-:Y:S01]  /*19600*/  STL.64 [R1+0xe0], R20 ;  /* 0x0000e01401007387 */ /* 0x0005e20000100a00 */
[----:B0-----:R-:W-:Y:S01]  /*19610*/  MOV R14, 0x2f0d882b ;  /* 0x2f0d882b000e7802 */ /* 0x001fe20000000f00 */
[----:B------:R-:W-:Y:S02]  /*19620*/  HFMA2 R15, -RZ, RZ, -0.100830078125, -0.97216796875 ;  /* 0xae74bbc7ff0f7431 */ /* 0x000fe400000001ff */
[----:B------:R0:W-:Y:S01]  /*19630*/  STL.64 [R1+0xe8], R10 ;  /* 0x0000e80a01007387 */ /* 0x0001e20000100a00 */
[----:B-1----:R-:W-:Y:S01]  /*19640*/  IMAD.MOV.U32 R18, RZ, RZ, 0x2d52aed2 ;  /* 0x2d52aed2ff127424 */ /* 0x002fe200078e00ff */
[----:B------:R-:W-:Y:S02]  /*19650*/  MOV R19, 0xa796340a ;  /* 0xa796340a00137802 */ /* 0x000fe40000000f00 */
[----:B------:R1:W-:Y:S04]  /*19660*/  STL.64 [R1+0xf0], R22 ;  /* 0x0000f01601007387 */ /* 0x0003e80000100a00 */
[----:B------:R3:W-:Y:S01]  /*19670*/  STL.64 [R1+0x100], R12 ;  /* 0x0001000c01007387 */ /* 0x0007e20000100a00 */
[----:B--2---:R-:W-:-:S02]  /*19680*/  HFMA2 R20, -RZ, RZ, -0.059356689453125, -47616 ;  /* 0xab99f9d0ff147431 */ /* 0x004fc400000001ff */
[----:B------:R-:W-:Y:S01]  /*19690*/  IMAD.MOV.U32 R21, RZ, RZ, 0x2b033afb ;  /* 0x2b033afbff157424 */ /* 0x000fe200078e00ff */
[----:B------:R2:W-:Y:S01]  /*196a0*/  STL.64 [R1+0x108], R14 ;  /* 0x0001080e01007387 */ /* 0x0005e20000100a00 */
[----:B0-----:R-:W-:Y:S01]  /*196b0*/  IMAD.MOV.U32 R10, RZ, RZ, 0x281f97f3 ;  /* 0x281f97f3ff0a7424 */ /* 0x001fe200078e00ff */
[----:B------:R-:W-:Y:S02]  /*196c0*/  MOV R11, 0x3a2a3eca ;  /* 0x3a2a3eca000b7802 */ /* 0x000fe40000000f00 */
[----:B------:R0:W-:Y:S01]  /*196d0*/  STL.64 [R1+0x110], R18 ;  /* 0x0001101201007387 */ /* 0x0001e20000100a00 */
[----:B-1----:R-:W-:Y:S02]  /*196e0*/  HFMA2 R22, -RZ, RZ, 0.6796875, -0.00629425048828125 ;  /* 0x39709e72ff167431 */ /* 0x002fe400000001ff */
[----:B------:R-:W-:Y:S01]  /*196f0*/  IMAD.MOV.U32 R23, RZ, RZ, -0x460a0274 ;  /* 0xb9f5fd8cff177424 */ /* 0x000fe200078e00ff */
[----:B---3--:R-:W-:Y:S01]  /*19700*/  MOV R12, 0x398c5cdb ;  /* 0x398c5cdb000c7802 */ /* 0x008fe20000000f00 */
[----:B------:R-:W-:Y:S01]  /*19710*/  HFMA2 R13, -RZ, RZ, -0.5771484375, -0.00124835968017578125 ;  /* 0xb89e951dff0d7431 */ /* 0x000fe200000001ff */
[----:B------:R1:W-:Y:S01]  /*19720*/  STL.64 [R1+0x118], R20 ;  /* 0x0001181401007387 */ /* 0x0003e20000100a00 */
[----:B--2---:R-:W-:Y:S01]  /*19730*/  IMAD.MOV.U32 R14, RZ, RZ, -0x4b7f56af ;  /* 0xb480a951ff0e7424 */ /* 0x004fe200078e00ff */
[----:B------:R-:W-:-:S02]  /*19740*/  MOV R15, 0x3739efa3 ;  /* 0x3739efa3000f7802 */ /* 0x000fc40000000f00 */
[----:B------:R2:W-:Y:S01]  /*19750*/  STL.64 [R1+0x128], R10 ;  /* 0x0001280a01007387 */ /* 0x0005e20000100a00 */
[----:B0-----:R-:W-:Y:S01]  /*19760*/  MOV R18, 0xadf51193 ;  /* 0xadf5119300127802 */ /* 0x001fe20000000f00 */
[----:B------:R-:W-:Y:S02]  /*19770*/  HFMA2 R19, -RZ, RZ, -0.26318359375, 0.00168609619140625 ;  /* 0xb43616e8ff137431 */ /* 0x000fe400000001ff */
[----:B------:R0:W-:Y:S01]  /*19780*/  STL.64 [R1+0x130], R22 ;  /* 0x0001301601007387 */ /* 0x0001e20000100a00 */
[----:B-1----:R-:W-:Y:S01]  /*19790*/  IMAD.MOV.U32 R20, RZ, RZ, 0x33adef47 ;  /* 0x33adef47ff147424 */ /* 0x002fe200078e00ff */
[----:B------:R-:W-:Y:S02]  /*197a0*/  MOV R21, 0xb2a429e7 ;  /* 0xb2a429e700157802 */ /* 0x000fe40000000f00 */
[----:B------:R1:W-:Y:S01]  /*197b0*/  STL.64 [R1+0x138], R12 ;  /* 0x0001380c01007387 */ /* 0x0003e20000100a00 */
[----:B--2---:R-:W-:Y:S02]  /*197c0*/  HFMA2 R10, -RZ, RZ, 0.06494140625, 764 ;  /* 0x2c2861f8ff0a7431 */ /* 0x004fe400000001ff */
[----:B------:R-:W-:Y:S01]  /*197d0*/  IMAD.MOV.U32 R11, RZ, RZ, 0x310db352 ;  /* 0x310db352ff0b7424 */ /* 0x000fe200078e00ff */
[----:B------:R2:W-:Y:S01]  /*197e0*/  STL.64 [R1+0x140], R14 ;  /* 0x0001400e01007387 */ /* 0x0005e20000100a00 */
[----:B0-----:R-:W-:Y:S01]  /*197f0*/  MOV R22, 0xb082062a ;  /* 0xb082062a00167802 */ /* 0x001fe20000000f00 */
[----:B------:R-:W-:-:S02]  /*19800*/  HFMA2 R23, -RZ, RZ, 0.115966796875, -149.25 ;  /* 0x2f6cd8aaff177431 */ /* 0x000fc400000001ff */
[----:B------:R0:W-:Y:S01]  /*19810*/  STL.64 [R1+0x150], R18 ;  /* 0x0001501201007387 */ /* 0x0001e20000100a00 */
[----:B-1----:R-:W-:Y:S02]  /*19820*/  HFMA2 R12, -RZ, RZ, 0.080810546875, 1.6845703125 ;  /* 0x2d2c3ebdff0c7431 */ /* 0x002fe400000001ff */
[----:B------:R-:W-:Y:S01]  /*19830*/  IMAD.MOV.U32 R13, RZ, RZ, -0x53e6b8b1 ;  /* 0xac19474fff0d7424 */ /* 0x000fe200078e00ff */
[----:B------:R1:W-:Y:S01]  /*19840*/  STL.64 [R1+0x158], R20 ;  /* 0x0001581401007387 */ /* 0x0003e20000100a00 */
[----:B--2---:R-:W-:Y:S01]  /*19850*/  MOV R14, 0x248f2a67 ;  /* 0x248f2a67000e7802 */ /* 0x004fe20000000f00 */
[----:B------:R-:W-:Y:S02]  /*19860*/  HFMA2 R15, -RZ, RZ, 0.050262451171875, 48960 ;  /* 0x2a6f79faff0f7431 */ /* 0x000fe400000001ff */
[----:B------:R2:W-:Y:S01]  /*19870*/  STL.64 [R1+0x160], R10 ;  /* 0x0001600a01007387 */ /* 0x0005e20000100a00 */
[----:B0-----:R-:W-:Y:S01]  /*19880*/  IMAD.MOV.U32 R18, RZ, RZ, -0x562d9389 ;  /* 0xa9d26c77ff127424 */ /* 0x001fe200078e00ff */
[----:B------:R-:W-:-:S02]  /*19890*/  MOV R19, 0x28b83af4 ;  /* 0x28b83af400137802 */ /* 0x000fc40000000f00 */
[----:B------:R0:W-:Y:S04]  /*198a0*/  STL.64 [R1+0x168], R22 ;  /* 0x0001681601007387 */ /* 0x0001e80000100a00 */
[----:B------:R3:W-:Y:S01]  /*198b0*/  STL.64 [R1+0x178], R12 ;  /* 0x0001780c01007387 */ /* 0x0007e20000100a00 */
[----:B-1----:R-:W-:Y:S02]  /*198c0*/  HFMA2 R20, -RZ, RZ, -0.79736328125, -8896 ;  /* 0xba61f058ff147431 */ /* 0x002fe400000001ff */
[----:B------:R-:W-:Y:S01]  /*198d0*/  IMAD.MOV.U32 R21, RZ, RZ, 0x3a4d87fb ;  /* 0x3a4d87fbff157424 */ /* 0x000fe200078e00ff */
[----:B------:R1:W-:Y:S01]  /*198e0*/  STL.64 [R1+0x180], R14 ;  /* 0x0001800e01007387 */ /* 0x0003e20000100a00 */
[----:B--2---:R-:W-:Y:S01]  /*198f0*/  IMAD.MOV.U32 R10, RZ, RZ, 0x388b4846 ;  /* 0x388b4846ff0a7424 */ /* 0x004fe200078e00ff */
[----:B------:R-:W-:-:S02]  /*19900*/  MOV R11, 0xb82671ff ;  /* 0xb82671ff000b7802 */ /* 0x000fc40000000f00 */
[----:B------:R2:W-:Y:S01]  /*19910*/  STL.64 [R1+0x188], R18 ;  /* 0x0001881201007387 */ /* 0x0005e20000100a00 */
[----:B0-----:R-:W-:Y:S02]  /*19920*/  HFMA2 R22, -RZ, RZ, 0.45263671875, -204 ;  /* 0x373eda60ff167431 */ /* 0x001fe400000001ff */
[----:B------:R-:W-:Y:S01]  /*19930*/  IMAD.MOV.U32 R23, RZ, RZ, 0x2f89d9e3 ;  /* 0x2f89d9e3ff177424 */ /* 0x000fe200078e00ff */
[----:B---3--:R-:W-:Y:S01]  /*19940*/  MOV R12, 0xb5e38e04 ;  /* 0xb5e38e04000c7802 */ /* 0x008fe20000000f00 */
[----:B------:R-:W-:Y:S01]  /*19950*/  HFMA2 R13, -RZ, RZ, 0.339599609375, 0.0038700103759765625 ;  /* 0x356f1bedff0d7431 */ /* 0x000fe200000001ff */
[----:B------:R0:W-:Y:S01]  /*19960*/  STL.64 [R1+0x190], R20 ;  /* 0x0001901401007387 */ /* 0x0001e20000100a00 */
[----:B-1----:R-:W-:Y:S01]  /*19970*/  IMAD.MOV.U32 R14, RZ, RZ, -0x4b89cc4a ;  /* 0xb47633b6ff0e7424 */ /* 0x002fe200078e00ff */
[----:B------:R-:W-:Y:S02]  /*19980*/  MOV R15, 0x2e020a8b ;  /* 0x2e020a8b000f7802 */ /* 0x000fe40000000f00 */
[----:B------:R1:W-:Y:S01]  /*19990*/  STL.64 [R1+0x1a0], R10 ;  /* 0x0001a00a01007387 */ /* 0x0003e20000100a00 */
[----:B--2---:R-:W-:Y:S01]  /*199a0*/  MOV R18, 0x316cd4f9 ;  /* 0x316cd4f900127802 */ /* 0x004fe20000000f00 */
[----:B------:R-:W-:-:S02]  /*199b0*/  HFMA2 R19, -RZ, RZ, -0.050811767578125, -0.0056915283203125 ;  /* 0xaa819dd4ff137431 */ /* 0x000fc400000001ff */
[----:B------:R2:W-:Y:S01]  /*199c0*/  STL.64 [R1+0x1a8], R22 ;  /* 0x0001a81601007387 */ /* 0x0005e20000100a00 */
[----:B0-----:R-:W-:Y:S01]  /*199d0*/  IMAD.MOV.U32 R20, RZ, RZ, -0x5027586f ;  /* 0xafd8a791ff147424 */ /* 0x001fe200078e00ff */
[----:B------:R-:W-:Y:S02]  /*199e0*/  MOV R21, 0x2f4c88ee ;  /* 0x2f4c88ee00157802 */ /* 0x000fe40000000f00 */
[----:B------:R0:W-:Y:S01]  /*199f0*/  STL.64 [R1+0x1b0], R12 ;  /* 0x0001b00c01007387 */ /* 0x0001e20000100a00 */
[----:B-1----:R-:W-:Y:S02]  /*19a00*/  HFMA2 R10, -RZ, RZ, -0.09759521484375, -0.0019130706787109375 ;  /* 0xae3f97d6ff0a7431 */ /* 0x002fe400000001ff */
[----:B------:R-:W-:Y:S01]  /*19a10*/  IMAD.MOV.U32 R11, RZ, RZ, 0x26b84405 ;  /* 0x26b84405ff0b7424 */ /* 0x000fe200078e00ff */
[----:B------:R1:W-:Y:S01]  /*19a20*/  STL.64 [R1+0x1b8], R14 ;  /* 0x0001b80e01007387 */ /* 0x0003e20000100a00 */
[----:B--2---:R-:W-:Y:S01]  /*19a30*/  MOV R22, 0x2ca4a32a ;  /* 0x2ca4a32a00167802 */ /* 0x004fe20000000f00 */
[----:B------:R-:W-:-:S02]  /*19a40*/  HFMA2 R23, -RZ, RZ, -0.06390380859375, 1.345703125 ;  /* 0xac173d62ff177431 */ /* 0x000fc400000001ff */
[----:B------:R2:W-:Y:S01]  /*19a50*/  STL.64 [R1+0x1c8], R18 ;  /* 0x0001c81201007387 */ /* 0x0005e20000100a00 */
[----:B0-----:R-:W-:Y:S02]  /*19a60*/  HFMA2 R12, -RZ, RZ, -0.042083740234375, 0.58984375 ;  /* 0xa96338b8ff0c7431 */ /* 0x001fe400000001ff */
[----:B------:R-:W-:Y:S01]  /*19a70*/  IMAD.MOV.U32 R13, RZ, RZ, -0x464f6baa ;  /* 0xb9b09456ff0d7424 */ /* 0x000fe200078e00ff */
[----:B------:R0:W-:Y:S01]  /*19a80*/  STL.64 [R1+0x30], R24 ;  /* 0x0000301801007387 */ /* 0x0001e20000100a00 */
[----:B-1----:R-:W-:Y:S01]  /*19a90*/  MOV R14, 0xb8923b02 ;  /* 0xb8923b02000e7802 */ /* 0x002fe20000000f00 */
[----:B------:R-:W-:Y:S02]  /*19aa0*/  HFMA2 R15, -RZ, RZ, 0.69580078125, 465 ;  /* 0x39915f44ff0f7431 */ /* 0x000fe400000001ff */
[----:B------:R1:W-:Y:S01]  /*19ab0*/  STL.64 [R1+0x38], R26 ;  /* 0x0000381a01007387 */ /* 0x0003e20000100a00 */
[----:B--2---:R-:W-:Y:S01]  /*19ac0*/  IMAD.MOV.U32 R18, RZ, RZ, -0x46aefdea ;  /* 0xb9510216ff127424 */ /* 0x004fe200078e00ff */
[----:B------:R-:W-:-:S02]  /*19ad0*/  MOV R19, 0x388e8f4e ;  /* 0x388e8f4e00137802 */ /* 0x000fc40000000f00 */
[----:B------:R2:W-:Y:S01]  /*19ae0*/  STL.64 [R1+0x1d0], R20 ;  /* 0x0001d01401007387 */ /* 0x0005e20000100a00 */
[----:B0-----:R-:W-:Y:S01]  /*19af0*/  MOV R24, 0xb4d7c1a2 ;  /* 0xb4d7c1a200187802 */ /* 0x001fe20000000f00 */
[----:B------:R-:W-:Y:S02]  /*19b00*/  HFMA2 R25, -RZ, RZ, -0.474365234375, -50.71875 ;  /* 0xb797d257ff197431 */ /* 0x000fe400000001ff */
[----:B------:R0:W-:Y:S01]  /*19b10*/  STL.64 [R1+0x1d8], R10 ;  /* 0x0001d80a01007387 */ /* 0x0001e20000100a00 */
[----:B-1----:R-:W-:Y:S01]  /*19b20*/  IMAD.MOV.U32 R26, RZ, RZ, 0x370054e5 ;  /* 0x370054e5ff1a7424 */ /* 0x002fe200078e00ff */
[----:B------:R-:W-:Y:S02]  /*19b30*/  MOV R27, 0xb5d85efe ;  /* 0xb5d85efe001b7802 */ /* 0x000fe40000000f00 */
[----:B------:R1:W-:Y:S01]  /*19b40*/  STL.64 [R1+0x1e0], R22 ;  /* 0x0001e01601007387 */ /* 0x0003e20000100a00 */
[----:B--2---:R-:W-:Y:S02]  /*19b50*/  HFMA2 R20, -RZ, RZ, 0.255859375, 442 ;  /* 0x34185ee8ff147431 */ /* 0x004fe400000001ff */
[----:B------:R-:W-:Y:S01]  /*19b60*/  IMAD.MOV.U32 R21, RZ, RZ, -0x489bee02 ;  /* 0xb76411feff157424 */ /* 0x000fe200078e00ff */
[----:B------:R2:W-:Y:S04]  /*19b70*/  STL.64 [R1+0x1f0], R12 ;  /* 0x0001f00c01007387 */ /* 0x0005e80000100a00 */
[----:B------:R3:W-:Y:S01]  /*19b80*/  STL.64 [R1+0x1f8], R14 ;  /* 0x0001f80e01007387 */ /* 0x0007e20000100a00 */
[----:B0-----:R-:W-:Y:S01]  /*19b90*/  IMAD.MOV.U32 R10, RZ, RZ, -0x504d3181 ;  /* 0xafb2ce7fff0a7424 */ /* 0x001fe200078e00ff */
[----:B------:R-:W-:-:S02]  /*19ba0*/  MOV R11, 0x34ba0a82 ;  /* 0x34ba0a82000b7802 */ /* 0x000fc40000000f00 */
[----:B------:R0:W-:Y:S01]  /*19bb0*/  STL.64 [R1+0x200], R18 ;  /* 0x0002001201007387 */ /* 0x0001e20000100a00 */
[----:B-1----:R-:W-:Y:S02]  /*19bc0*/  HFMA2 R22, -RZ, RZ, -0.26708984375, 0.00088405609130859375 ;  /* 0xb446133eff167431 */ /* 0x002fe400000001ff */
[----:B------:R-:W-:Y:S01]  /*19bd0*/  IMAD.MOV.U32 R23, RZ, RZ, 0x334f3181 ;  /* 0x334f3181ff177424 */ /* 0x000fe200078e00ff */
[----:B--2---:R-:W-:Y:S01]  /*19be0*/  MOV R12, 0xa8a208e3 ;  /* 0xa8a208e3000c7802 */ /* 0x004fe20000000f00 */
[----:B------:R-:W-:Y:S01]  /*19bf0*/  HFMA2 R13, -RZ, RZ, -0.1826171875, -0.091796875 ;  /* 0xb1d8ade0ff0d7431 */ /* 0x000fe200000001ff */
[----:B------:R1:W-:Y:S01]  /*19c00*/  STL.64 [R1+0x78], R24 ;  /* 0x0000781801007387 */ /* 0x0003e20000100a00 */
[----:B---3--:R-:W-:Y:S01]  /*19c10*/  IMAD.MOV.U32 R14, RZ, RZ, 0x315951d7 ;  /* 0x315951d7ff0e7424 */ /* 0x008fe200078e00ff */
[----:B------:R-:W-:Y:S02]  /*19c20*/  MOV R15, 0xb0578799 ;  /* 0xb0578799000f7802 */ /* 0x000fe40000000f00 */
[----:B------:R2:W-:Y:S01]  /*19c30*/  STL.64 [R1+0x80], R26 ;  /* 0x0000801a01007387 */ /* 0x0005e20000100a00 */
[----:B0-----:R-:W-:Y:S01]  /*19c40*/  MOV R18, 0xae4680a9 ;  /* 0xae4680a900127802 */ /* 0x001fe20000000f00 */
[----:B------:R-:W-:-:S02]  /*19c50*/  HFMA2 R19, -RZ, RZ, 0.08184814453125, -56992 ;  /* 0x2d3dfaf5ff137431 */ /* 0x000fc400000001ff */
[----:B------:R0:W-:Y:S01]  /*19c60*/  STL.64 [R1+0x208], R20 ;  /* 0x0002081401007387 */ /* 0x0001e20000100a00 */
[----:B-1----:R-:W-:Y:S02]  /*19c70*/  HFMA2 R24, -RZ, RZ, -0.0213775634765625, -250.375 ;  /* 0xa579dbd3ff187431 */ /* 0x002fe400000001ff */
[----:B------:R-:W-:Y:S01]  /*19c80*/  IMAD.MOV.U32 R25, RZ, RZ, -0x569fcba6 ;  /* 0xa960345aff197424 */ /* 0x000fe200078e00ff */
[----:B------:R1:W-:Y:S01]  /*19c90*/  STL.64 [R1+0x218], R10 ;  /* 0x0002180a01007387 */ /* 0x0003e20000100a00 */
[----:B--2---:R-:W-:Y:S02]  /*19ca0*/  HFMA2 R26, -RZ, RZ, 0.7861328125, 5.53125 ;  /* 0x3a4a4588ff1a7431 */ /* 0x004fe400000001ff */
[----:B------:R-:W-:Y:S01]  /*19cb0*/  IMAD.MOV.U32 R27, RZ, RZ, 0x3606d905 ;  /* 0x3606d905ff1b7424 */ /* 0x000fe200078e00ff */
[----:B------:R2:W-:Y:S01]  /*19cc0*/  STL.64 [R1+0x220], R22 ;  /* 0x0002201601007387 */ /* 0x0005e20000100a00 */
[----:B0-----:R-:W-:Y:S01]  /*19cd0*/  IMAD.MOV.U32 R20, RZ, RZ, -0x5bd72013 ;  /* 0xa428dfedff147424 */ /* 0x001fe200078e00ff */
[----:B------:R-:W-:-:S02]  /*19ce0*/  MOV R21, 0xabaa6b58 ;  /* 0xabaa6b5800157802 */ /* 0x000fc40000000f00 */
[----:B------:R0:W-:Y:S04]  /*19cf0*/  STL.64 [R1+0x228], R12 ;  /* 0x0002280c01007387 */ /* 0x0001e80000100a00 */
[----:B------:R3:W-:Y:S01]  /*19d00*/  STL.64 [R1+0x230], R14 ;  /* 0x0002300e01007387 */ /* 0x0007e20000100a00 */
[----:B-1----:R-:W-:Y:S02]  /*19d10*/  HFMA2 R10, -RZ, RZ, 0.055633544921875, -1554 ;  /* 0x2b1fe612ff0a7431 */ /* 0x002fe400000001ff */
[----:B------:R-:W-:Y:S01]  /*19d20*/  IMAD.MOV.U32 R11, RZ, RZ, -0x55ead275 ;  /* 0xaa152d8bff0b7424 */ /* 0x000fe200078e00ff */
[----:B------:R1:W-:Y:S01]  /*19d30*/  STL.64 [R1+0x240], R18 ;  /* 0x0002401201007387 */ /* 0x0003e20000100a00 */
[----:B--2---:R-:W-:Y:S01]  /*19d40*/  MOV R22, 0x3a0b4779 ;  /* 0x3a0b477900167802 */ /* 0x004fe20000000f00 */
[----:B------:R-:W-:-:S02]  /*19d50*/  HFMA2 R23, -RZ, RZ, -0.76318359375, 0.9521484375 ;  /* 0xba1b3b9eff177431 */ /* 0x000fc400000001ff */
[----:B0-----:R-:W-:Y:S02]  /*19d60*/  HFMA2 R12, -RZ, RZ, -0.58349609375, 4.41074371337890625e-06 ;  /* 0xb8ab004aff0c7431 */ /* 0x001fe400000001ff */
[----:B------:R-:W-:Y:S01]  /*19d70*/  IMAD.MOV.U32 R13, RZ, RZ, 0x386b5efc ;  /* 0x386b5efcff0d7424 */ /* 0x000fe200078e00ff */
[----:B------:R0:W-:Y:S01]  /*19d80*/  STL.64 [R1+0xb8], R24 ;  /* 0x0000b81801007387 */ /* 0x0001e20000100a00 */
[----:B---3--:R-:W-:Y:S01]  /*19d90*/  MOV R14, 0xb799c17a ;  /* 0xb799c17a000e7802 */ /* 0x008fe20000000f00 */
[----:B------:R-:W-:Y:S02]  /*19da0*/  HFMA2 R15, -RZ, RZ, -0.1663818359375, -0.0100250244140625 ;  /* 0xb153a122ff0f7431 */ /* 0x000fe400000001ff */
[----:B------:R2:W-:Y:S01]  /*19db0*/  STL.64 [R1+0xd0], R26 ;  /* 0x0000d01a01007387 */ /* 0x0005e20000100a00 */
[----:B-1----:R-:W-:Y:S01]  /*19dc0*/  IMAD.MOV.U32 R18, RZ, RZ, 0x36688aea ;  /* 0x36688aeaff127424 */ /* 0x002fe200078e00ff */
[----:B------:R-:W-:Y:S02]  /*19dd0*/  MOV R19, 0xb6082c3c ;  /* 0xb6082c3c00137802 */ /* 0x000fe40000000f00 */
[----:B------:R1:W-:Y:S01]  /*19de0*/  STL.64 [R1+0x248], R20 ;  /* 0x0002481401007387 */ /* 0x0003e20000100a00 */
[----:B0-----:R-:W-:Y:S01]  /*19df0*/  IMAD.MOV.U32 R24, RZ, RZ, -0x4d8de466 ;  /* 0xb2721b9aff187424 */ /* 0x001fe200078e00ff */
[----:B------:R-:W-:-:S02]  /*19e00*/  MOV R25, 0x31d606a3 ;  /* 0x31d606a300197802 */ /* 0x000fc40000000f00 */
[----:B------:R0:W-:Y:S01]  /*19e10*/  STL.64 [R1+0x250], R10 ;  /* 0x0002500a01007387 */ /* 0x0001e20000100a00 */
[----:B--2---:R-:W-:Y:S01]  /*19e20*/  MOV R26, 0xa9df0b0c ;  /* 0xa9df0b0c001a7802 */ /* 0x004fe20000000f00 */
[----:B------:R-:W-:Y:S02]  /*19e30*/  HFMA2 R27, -RZ, RZ, 0.0149993896484375, -0.005496978759765625 ;  /* 0x23ae9da1ff1b7431 */ /* 0x000fe400000001ff */
[----:B------:R2:W-:Y:S01]  /*19e40*/  STL.64 [R1+0x258], R22 ;  /* 0x0002581601007387 */ /* 0x0005e20000100a00 */
[----:B-1----:R-:W-:Y:S02]  /*19e50*/  HFMA2 R20, -RZ, RZ, 0.319091796875, 1096 ;  /* 0x351b6448ff147431 */ /* 0x002fe400000001ff */
[----:B------:R-:W-:Y:S01]  /*19e60*/  IMAD.MOV.U32 R21, RZ, RZ, 0x2a83a738 ;  /* 0x2a83a738ff157424 */ /* 0x000fe200078e00ff */
[----:B------:R1:W-:Y:S04]  /*19e70*/  STL.64 [R1+0x268], R12 ;  /* 0x0002680c01007387 */ /* 0x0003e80000100a00 */
[----:B------:R3:W-:Y:S01]  /*19e80*/  STL.64 [R1+0x270], R14 ;  /* 0x0002700e01007387 */ /* 0x0007e20000100a00 */
[----:B0-----:R-:W-:Y:S01]  /*19e90*/  IMAD.MOV.U32 R10, RZ, RZ, -0x4da878ae ;  /* 0xb2578752ff0a7424 */ /* 0x001fe200078e00ff */
[----:B------:R-:W-:-:S02]  /*19ea0*/  MOV R11, 0x29c2c5d5 ;  /* 0x29c2c5d5000b7802 */ /* 0x000fc40000000f00 */
[----:B------:R0:W-:Y:S01]  /*19eb0*/  STL.64 [R1+0x278], R18 ;  /* 0x0002781201007387 */ /* 0x0001e20000100a00 */
[----:B--2---:R-:W-:Y:S02]  /*19ec0*/  HFMA2 R22, -RZ, RZ, 0.1531982421875, -0.00011903047561645507812 ;  /* 0x30e787cdff167431 */ /* 0x004fe400000001ff */
[----:B------:R-:W-:Y:S01]  /*19ed0*/  IMAD.MOV.U32 R23, RZ, RZ, -0x4f944755 ;  /* 0xb06bb8abff177424 */ /* 0x000fe200078e00ff */
[----:B-1----:R-:W-:Y:S01]  /*19ee0*/  MOV R12, 0x2f6d7999 ;  /* 0x2f6d7999000c7802 */ /* 0x002fe20000000f00 */
[----:B------:R-:W-:Y:S01]  /*19ef0*/  HFMA2 R13, -RZ, RZ, -0.0248260498046875, 7912 ;  /* 0xa65b6fbaff0d7431 */ /* 0x000fe200000001ff */
[----:B------:R1:W-:Y:S01]  /*19f00*/  STL.64 [R1+0xf8], R24 ;  /* 0x0000f81801007387 */ /* 0x0003e20000100a00 */
[----:B---3--:R-:W-:Y:S01]  /*19f10*/  IMAD.MOV.U32 R14, RZ, RZ, -0x5215ac74 ;  /* 0xadea538cff0e7424 */ /* 0x008fe200078e00ff */
[----:B------:R-:W-:Y:S02]  /*19f20*/  MOV R15, 0x2d65daaf ;  /* 0x2d65daaf000f7802 */ /* 0x000fe40000000f00 */
[----:B------:R2:W-:Y:S01]  /*19f30*/  STL.64 [R1+0x120], R26 ;  /* 0x0001201a01007387 */ /* 0x0005e20000100a00 */
[----:B0-----:R-:W-:Y:S01]  /*19f40*/  MOV R18, 0x2acfbe8a ;  /* 0x2acfbe8a00127802 */ /* 0x001fe20000000f00 */
[----:B------:R-:W-:-:S02]  /*19f50*/  HFMA2 R19, -RZ, RZ, 0.712890625, -0.0002586841583251953125 ;  /* 0x39b48c3dff137431 */ /* 0x000fc400000001ff */
[----:B------:R0:W-:Y:S01]  /*19f60*/  STL.64 [R1+0x280], R20 ;  /* 0x0002801401007387 */ /* 0x0001e20000100a00 */
[----:B-1----:R-:W-:Y:S02]  /*19f70*/  HFMA2 R24, -RZ, RZ, -0.42138671875, 3826 ;  /* 0xb6be6b79ff187431 */ /* 0x002fe400000001ff */
[----:B------:R-:W-:Y:S01]  /*19f80*/  IMAD.MOV.U32 R25, RZ, RZ, 0x35bf0101 ;  /* 0x35bf0101ff197424 */ /* 0x000fe200078e00ff */
[----:B------:R1:W-:Y:S01]  /*19f90*/  STL.64 [R1+0x290], R10 ;  /* 0x0002900a01007387 */ /* 0x0003e20000100a00 */
[----:B--2---:R-:W-:Y:S01]  /*19fa0*/  IMAD.MOV.U32 R26, RZ, RZ, -0x5785cfd4 ;  /* 0xa87a302cff1a7424 */ /* 0x004fe200078e00ff */
[----:B------:R-:W-:Y:S02]  /*19fb0*/  MOV R27, 0xadc0969f ;  /* 0xadc0969f001b7802 */ /* 0x000fe40000000f00 */
[----:B------:R2:W-:Y:S01]  /*19fc0*/  STL.64 [R1+0x298], R22 ;  /* 0x0002981601007387 */ /* 0x0005e20000100a00 */
[----:B0-----:R-:W-:Y:S01]  /*19fd0*/  IMAD.MOV.U32 R20, RZ, RZ, 0x3858ebaf ;  /* 0x3858ebafff147424 */ /* 0x001fe200078e00ff */
[----:B------:R-:W-:-:S02]  /*19fe0*/  MOV R21, 0xb9af99c3 ;  /* 0xb9af99c300157802 */ /* 0x000fc40000000f00 */
[----:B------:R0:W-:Y:S04]  /*19ff0*/  STL.64 [R1+0x2a0], R12 ;  /* 0x0002a00c01007387 */ /* 0x0001e80000100a00 */
[----:B------:R3:W-:Y:S01]  /*1a000*/  STL.64 [R1+0x2a8], R14 ;  /* 0x0002a80e01007387 */ /* 0x0007e20000100a00 */
[----:B-1----:R-:W-:Y:S02]  /*1a010*/  HFMA2 R10, -RZ, RZ, 0.69677734375, 30128 ;  /* 0x3993775bff0a7431 */ /* 0x002fe400000001ff */
[----:B------:R-:W-:Y:S01]  /*1a020*/  IMAD.MOV.U32 R11, RZ, RZ, -0x4719cdec ;  /* 0xb8e63214ff0b7424 */ /* 0x000fe200078e00ff */
[----:B------:R1:W-:Y:S01]  /*1a030*/  STL.64 [R1+0x2b8], R18 ;  /* 0x0002b81201007387 */ /* 0x0003e20000100a00 */
[----:B--2---:R-:W-:Y:S01]  /*1a040*/  MOV R22, 0xb408ce38 ;  /* 0xb408ce3800167802 */ /* 0x004fe20000000f00 */
[----:B------:R-:W-:-:S02]  /*1a050*/  HFMA2 R23, -RZ, RZ, 0.494140625, -1.189453125 ;  /* 0x37e8bcc2ff177431 */ /* 0x000fc400000001ff */
[----:B0-----:R-:W-:Y:S02]  /*1a060*/  HFMA2 R12, -RZ, RZ, 0.1258544921875, -2.712890625 ;  /* 0x3007c16dff0c7431 */ /* 0x001fe400000001ff */
[----:B------:R-:W-:Y:S01]  /*1a070*/  IMAD.MOV.U32 R13, RZ, RZ, -0x4a71ca99 ;  /* 0xb58e3567ff0d7424 */ /* 0x000fe200078e00ff */
[----:B------:R0:W-:Y:S01]  /*1a080*/  STL.64 [R1+0x148], R24 ;  /* 0x0001481801007387 */ /* 0x0001e20000100a00 */
[----:B---3--:R-:W-:Y:S01]  /*1a090*/  MOV R14, 0x35258957 ;  /* 0x35258957000e7802 */ /* 0x008fe20000000f00 */
[----:B------:R-:W-:Y:S02]  /*1a0a0*/  HFMA2 R15, -RZ, RZ, -0.2646484375, -0.001155853271484375 ;  /* 0xb43c94bcff0f7431 */ /* 0x000fe400000001ff */
[----:B------:R2:W-:Y:S01]  /*1a0b0*/  STL.64 [R1+0x170], R26 ;  /* 0x0001701a01007387 */ /* 0x0005e20000100a00 */
[----:B-1----:R-:W-:Y:S01]  /*1a0c0*/  IMAD.MOV.U32 R18, RZ, RZ, -0x54496689 ;  /* 0xabb69977ff127424 */ /* 0x002fe200078e00ff */
[----:B------:R-:W-:Y:S02]  /*1a0d0*/  MOV R19, 0x32e788fe ;  /* 0x32e788fe00137802 */ /* 0x000fe40000000f00 */
[----:B------:R1:W-:Y:S01]  /*1a0e0*/  STL.64 [R1+0x2c0], R20 ;  /* 0x0002c01401007387 */ /* 0x0003e20000100a00 */
[----:B0-----:R-:W-:Y:S01]  /*1a0f0*/  MOV R24, 0xb99cccd4 ;  /* 0xb99cccd400187802 */ /* 0x001fe20000000f00 */
[----:B------:R-:W-:-:S02]  /*1a100*/  HFMA2 R25, -RZ, RZ, -0.3603515625, 43744 ;  /* 0xb5c47957ff197431 */ /* 0x000fc400000001ff */
[----:B------:R0:W-:Y:S01]  /*1a110*/  STL.64 [R1+0x2c8], R10 ;  /* 0x0002c80a01007387 */ /* 0x0001e20000100a00 */
[----:B--2---:R-:W-:Y:S02]  /*1a120*/  HFMA2 R26, -RZ, RZ, 0.2176513671875, -18976 ;  /* 0x32f7f4a2ff1a7431 */ /* 0x004fe400000001ff */
[----:B------:R-:W-:Y:S01]  /*1a130*/  IMAD.MOV.U32 R27, RZ, RZ, -0x4d8c38de ;  /* 0xb273c722ff1b7424 */ /* 0x000fe200078e00ff */
[----:B------:R2:W-:Y:S01]  /*1a140*/  STL.64 [R1+0x2d0], R22 ;  /* 0x0002d01601007387 */ /* 0x0005e20000100a00 */
[----:B-1----:R-:W-:Y:S02]  /*1a150*/  HFMA2 R20, -RZ, RZ, -0.202392578125, 17504 ;  /* 0xb27a7446ff147431 */ /* 0x002fe400000001ff */
[----:B------:R-:W-:Y:S01]  /*1a160*/  IMAD.MOV.U32 R21, RZ, RZ, 0x31859418 ;  /* 0x31859418ff157424 */ /* 0x000fe200078e00ff */
[----:B------:R1:W-:Y:S04]  /*1a170*/  STL.64 [R1+0x2e0], R12 ;  /* 0x0002e00c01007387 */ /* 0x0003e80000100a00 */
[----:B------:R3:W-:Y:S01]  /*1a180*/  STL.64 [R1+0x2e8], R14 ;  /* 0x0002e80e01007387 */ /* 0x0007e20000100a00 */
[----:B0-----:R-:W-:Y:S01]  /*1a190*/  IMAD.MOV.U32 R10, RZ, RZ, 0x2f96d785 ;  /* 0x2f96d785ff0a7424 */ /* 0x001fe200078e00ff */
[----:B------:R-:W-:-:S02]  /*1a1a0*/  MOV R11, 0xae99d6d5 ;  /* 0xae99d6d5000b7802 */ /* 0x000fc40000000f00 */
[----:B------:R0:W-:Y:S01]  /*1a1b0*/  STL.64 [R1+0x2f0], R18 ;  /* 0x0002f01201007387 */ /* 0x0001e20000100a00 */
[----:B--2---:R-:W-:Y:S02]  /*1a1c0*/  HFMA2 R22, -RZ, RZ, 0.0154876708984375, -809.5 ;  /* 0x23eee253ff167431 */ /* 0x004fe400000001ff */
[----:B------:R-:W-:Y:S01]  /*1a1d0*/  IMAD.MOV.U32 R23, RZ, RZ, 0x2d1bcefb ;  /* 0x2d1bcefbff177424 */ /* 0x000fe200078e00ff */
[----:B-1----:R-:W-:Y:S01]  /*1a1e0*/  MOV R12, 0xac9aec38 ;  /* 0xac9aec38000c7802 */ /* 0x002fe20000000f00 */
[----:B------:R-:W-:Y:S01]  /*1a1f0*/  HFMA2 R13, -RZ, RZ, 0.059326171875, -3744 ;  /* 0x2b98eb50ff0d7431 */ /* 0x000fe200000001ff */
[----:B------:R1:W-:Y:S01]  /*1a200*/  STL.64 [R1+0x198], R24 ;  /* 0x0001981801007387 */ /* 0x0003e20000100a00 */
[----:B---3--:R-:W-:Y:S01]  /*1a210*/  IMAD.MOV.U32 R14, RZ, RZ, -0x45d4eb26 ;  /* 0xba2b14daff0e7424 */ /* 0x008fe200078e00ff */
[----:B------:R-:W-:Y:S02]  /*1a220*/  MOV R15, 0x3a5c11ce ;  /* 0x3a5c11ce000f7802 */ /* 0x000fe40000000f00 */
[----:B------:R2:W-:Y:S01]  /*1a230*/  STL.64 [R1+0x1c0], R26 ;  /* 0x0001c01a01007387 */ /* 0x0005e20000100a00 */
[----:B0-----:R-:W-:Y:S01]  /*1a240*/  MOV R18, 0x392e88ac ;  /* 0x392e88ac00127802 */ /* 0x001fe20000000f00 */
[----:B------:R-:W-:-:S02]  /*1a250*/  HFMA2 R19, -RZ, RZ, -0.6279296875, 0.0002286434173583984375 ;  /* 0xb9060b7eff137431 */ /* 0x000fc400000001ff */
[----:B------:R0:W-:Y:S01]  /*1a260*/  STL.64 [R1+0x2f8], R20 ;  /* 0x0002f81401007387 */ /* 0x0001e20000100a00 */
[----:B-1----:R-:W-:Y:S01]  /*1a270*/  IMAD.MOV.U32 R24, RZ, RZ, 0x2b0a2bbf ;  /* 0x2b0a2bbfff187424 */ /* 0x002fe200078e00ff */
[----:B------:R-:W-:Y:S02]  /*1a280*/  MOV R25, 0xa2e9da4e ;  /* 0xa2e9da4e00197802 */ /* 0x000fe40000000f00 */
[----:B------:R1:W-:Y:S01]  /*1a290*/  STL.64 [R1+0x308], R10 ;  /* 0x0003080a01007387 */ /* 0x0003e20000100a00 */
[----:B--2---:R-:W-:Y:S01]  /*1a2a0*/  MOV R26, 0x37068711 ;  /* 0x37068711001a7802 */ /* 0x004fe20000000f00 */
[----:B------:R-:W-:Y:S02]  /*1a2b0*/  HFMA2 R27, -RZ, RZ, -0.381103515625, -7.34765625 ;  /* 0xb619c759ff1b7431 */ /* 0x000fe400000001ff */
[----:B------:R2:W-:Y:S01]  /*1a2c0*/  STL.64 [R1+0x310], R22 ;  /* 0x0003101601007387 */ /* 0x0005e20000100a00 */
[----:B0-----:R-:W-:Y:S01]  /*1a2d0*/  IMAD.MOV.U32 R20, RZ, RZ, 0x384231bf ;  /* 0x384231bfff147424 */ /* 0x001fe200078e00ff */
[----:B------:R-:W-:-:S02]  /*1a2e0*/  MOV R21, 0x319c9bcd ;  /* 0x319c9bcd00157802 */ /* 0x000fc40000000f00 */
[----:B------:R0:W-:Y:S04]  /*1a2f0*/  STL.64 [R1+0x318], R12 ;  /* 0x0003180c01007387 */ /* 0x0001e80000100a00 */
[----:B------:R3:W-:Y:S01]  /*1a300*/  STL.64 [R1+0x320], R14 ;  /* 0x0003200e01007387 */ /* 0x0007e20000100a00 */
[----:B-1----:R-:W-:Y:S02]  /*1a310*/  HFMA2 R10, -RZ, RZ, -0.449462890625, -3.171875 ;  /* 0xb731c258ff0a7431 */ /* 0x002fe400000001ff */
[----:B------:R-:W-:Y:S01]  /*1a320*/  IMAD.MOV.U32 R11, RZ, RZ, 0x36e39c79 ;  /* 0x36e39c79ff0b7424 */ /* 0x000fe200078e00ff */
[----:B------:R1:W-:Y:S01]  /*1a330*/  STL.64 [R1+0x330], R18 ;  /* 0x0003301201007387 */ /* 0x0003e20000100a00 */
[----:B--2---:R-:W-:Y:S01]  /*1a340*/  MOV R22, 0xb60d6f65 ;  /* 0xb60d6f6500167802 */ /* 0x004fe20000000f00 */
[----:B------:R-:W-:-:S02]  /*1a350*/  HFMA2 R23, -RZ, RZ, -0.08734130859375, 3010 ;  /* 0xad9769e1ff177431 */ /* 0x000fc400000001ff */
[----:B0-----:R-:W-:Y:S02]  /*1a360*/  HFMA2 R12, -RZ, RZ, 0.2349853515625, -0.0009937286376953125 ;  /* 0x33859412ff0c7431 */ /* 0x001fe400000001ff */
[----:B------:R-:W-:Y:S01]  /*1a370*/  IMAD.MOV.U32 R13, RZ, RZ, 0x263e2a76 ;  /* 0x263e2a76ff0d7424 */ /* 0x000fe200078e00ff */
[----:B------:R0:W-:Y:S01]  /*1a380*/  STL.64 [R1+0x1e8], R24 ;  /* 0x0001e81801007387 */ /* 0x0001e20000100a00 */
[----:B---3--:R-:W-:Y:S01]  /*1a390*/  MOV R14, 0xb224c2f7 ;  /* 0xb224c2f7000e7802 */ /* 0x008fe20000000f00 */
[----:B------:R-:W-:Y:S02]  /*1a3a0*/  HFMA2 R15, -RZ, RZ, 0.1781005859375, 0.007732391357421875 ;  /* 0x31b31febff0f7431 */ /* 0x000fe400000001ff */
[----:B------:R2:W-:Y:S01]  /*1a3b0*/  STL.64 [R1+0x210], R26 ;  /* 0x0002101a01007387 */ /* 0x0005e20000100a00 */
[----:B-1----:R-:W-:Y:S01]  /*1a3c0*/  IMAD.MOV.U32 R18, RZ, RZ, -0x4f3fb378 ;  /* 0xb0c04c88ff127424 */ /* 0x002fe200078e00ff */
[----:B------:R-:W-:Y:S02]  /*1a3d0*/  MOV R19, 0x261b2096 ;  /* 0x261b209600137802 */ /* 0x000fe40000000f00 */
[----:B------:R1:W-:Y:S01]  /*1a3e0*/  STL.64 [R1+0x338], R20 ;  /* 0x0003381401007387 */ /* 0x0003e20000100a00 */
[----:B0-----:R-:W-:-:S02]  /*1a3f0*/  HFMA2 R24, -RZ, RZ, 0.0301971435546875, 0.00146770477294921875 ;  /* 0x27bb1603ff187431 */ /* 0x001fc400000001ff */
[----:B------:R-:W-:Y:S01]  /*1a400*/  IMAD.MOV.U32 R25, RZ, RZ, 0x2ecdce2c ;  /* 0x2ecdce2cff197424 */ /* 0x000fe200078e00ff */
[----:B------:R0:W-:Y:S01]  /*1a410*/  STL.64 [R1+0x340], R10 ;  /* 0x0003400a01007387 */ /* 0x0001e20000100a00 */
[----:B--2---:R-:W-:Y:S01]  /*1a420*/  IMAD.MOV.U32 R26, RZ, RZ, 0x398e04a8 ;  /* 0x398e04a8ff1a7424 */ /* 0x004fe200078e00ff */
[----:B------:R-:W-:Y:S02]  /*1a430*/  MOV R27, 0x3554208f ;  /* 0x3554208f001b7802 */ /* 0x000fe40000000f00 */
[----:B------:R2:W-:Y:S01]  /*1a440*/  STL.64 [R1+0x348], R22 ;  /* 0x0003481601007387 */ /* 0x0005e20000100a00 */
[----:B-1----:R-:W-:Y:S02]  /*1a450*/  HFMA2 R20, -RZ, RZ, 0.1146240234375, 1.1484375 ;  /* 0x2f563c98ff147431 */ /* 0x002fe400000001ff */
[----:B------:R-:W-:Y:S01]  /*1a460*/  IMAD.MOV.U32 R21, RZ, RZ, -0x51214c70 ;  /* 0xaedeb390ff157424 */ /* 0x000fe200078e00ff */
[----:B------:R1:W-:Y:S04]  /*1a470*/  STL.64 [R1+0x358], R12 ;  /* 0x0003580c01007387 */ /* 0x0003e80000100a00 */
[----:B------:R3:W-:Y:S01]  /*1a480*/  STL.64 [R1+0x360], R14 ;  /* 0x0003600e01007387 */ /* 0x0007e20000100a00 */
[----:B0-----:R-:W-:Y:S01]  /*1a490*/  IMAD.MOV.U32 R10, RZ, RZ, -0x5392b4cf ;  /* 0xac6d4b31ff0a7424 */ /* 0x001fe200078e00ff */
[----:B------:R-:W-:-:S02]  /*1a4a0*/  MOV R11, 0xba1c6ff9 ;  /* 0xba1c6ff9000b7802 */ /* 0x000fc40000000f00 */
[----:B------:R0:W-:Y:S01]  /*1a4b0*/  STL.64 [R1+0x368], R18 ;  /* 0x0003681201007387 */ /* 0x0001e20000100a00 */
[----:B--2---:R-:W-:Y:S02]  /*1a4c0*/  HFMA2 R22, -RZ, RZ, -0.57373046875, 0.0024356842041015625 ;  /* 0xb89718fdff167431 */ /* 0x004fe400000001ff */
[----:B------:R-:W-:Y:S01]  /*1a4d0*/  IMAD.MOV.U32 R23, RZ, RZ, 0x3a31cb4e ;  /* 0x3a31cb4eff177424 */ /* 0x000fe200078e00ff */
[----:B-1----:R-:W-:Y:S01]  /*1a4e0*/  MOV R12, 0xba27cf93 ;  /* 0xba27cf93000c7802 */ /* 0x002fe20000000f00 */
[----:B------:R1:W-:Y:S01]  /*1a4f0*/  STL.64 [R1+0x238], R24 ;  /* 0x0002381801007387 */ /* 0x0003e20000100a00 */
[----:B------:R-:W-:Y:S01]  /*1a500*/  MOV R13, 0x39917d90 ;  /* 0x39917d90000d7802 */ /* 0x000fe20000000f00 */
[----:B---3--:R-:W-:Y:S02]  /*1a510*/  IMAD.MOV.U32 R14, RZ, RZ, 0x3443638e ;  /* 0x3443638eff0e7424 */ /* 0x008fe400078e00ff */
[----:B------:R-:W-:Y:S01]  /*1a520*/  HFMA2 R15, -RZ, RZ, -0.58642578125, -64.125 ;  /* 0xb8b1d402ff0f7431 */ /* 0x000fe200000001ff */
[----:B------:R2:W-:Y:S01]  /*1a530*/  STL.64 [R1+0x260], R26 ;  /* 0x0002601a01007387 */ /* 0x0005e20000100a00 */
[----:B0-----:R-:W-:Y:S01]  /*1a540*/  HFMA2 R18, -RZ, RZ, -0.1390380859375, -1.1861324310302734375e-05 ;  /* 0xb07380c7ff127431 */ /* 0x001fe200000001ff */
[----:B------:R-:W-:-:S02]  /*1a550*/  MOV R19, 0x3697f31f ;  /* 0x3697f31f00137802 */ /* 0x000fc40000000f00 */
[----:B------:R0:W-:Y:S01]  /*1a560*/  STL.64 [R1+0x370], R20 ;  /* 0x0003701401007387 */ /* 0x0001e20000100a00 */
[----:B-1----:R-:W-:Y:S01]  /*1a570*/  MOV R24, 0xb3bd97bf ;  /* 0xb3bd97bf00187802 */ /* 0x002fe20000000f00 */
[----:B------:R-:W-:Y:S02]  /*1a580*/  HFMA2 R25, -RZ, RZ, 0.2279052734375, -1.0966796875 ;  /* 0x334bbc63ff197431 */ /* 0x000fe400000001ff */
[----:B------:R1:W-:Y:S01]  /*1a590*/  STL.64 [R1+0x380], R10 ;  /* 0x0003800a01007387 */ /* 0x0003e20000100a00 */
[----:B--2---:R-:W-:Y:S02]  /*1a5a0*/  HFMA2 R26, -RZ, RZ, -0.06829833984375, -4.28125 ;  /* 0xac5fc448ff1a7431 */ /* 0x004fe400000001ff */
[----:B------:R-:W-:Y:S01]  /*1a5b0*/  IMAD.MOV.U32 R27, RZ, RZ, 0x22adcde9 ;  /* 0x22adcde9ff1b7424 */ /* 0x000fe200078e00ff */
[----:B------:R2:W-:Y:S01]  /*1a5c0*/  STL.64 [R1+0x388], R22 ;  /* 0x0003881601007387 */ /* 0x0005e20000100a00 */
[----:B0-----:R-:W-:Y:S02]  /*1a5d0*/  IMAD.MOV.U32 R20, RZ, RZ, -0x49c13963 ;  /* 0xb63ec69dff147424 */ /* 0x001fe400078e00ff */
[----:B------:R-:W-:Y:S01]  /*1a5e0*/  HFMA2 R21, -RZ, RZ, 0.338134765625, -3.265625 ;  /* 0x3569c288ff157431 */ /* 0x000fe200000001ff */
[----:B------:R0:W-:Y:S01]  /*1a5f0*/  STL.64 [R1+0x390], R12 ;  /* 0x0003900c01007387 */ /* 0x0001e20000100a00 */
[----:B-1----:R-:W-:-:S03]  /*1a600*/  MOV R10, 0x2c81c80c ;  /* 0x2c81c80c000a7802 */ /* 0x002fc60000000f00 */
[----:B------:R1:W-:Y:S01]  /*1a610*/  STL.64 [R1+0x398], R14 ;  /* 0x0003980e01007387 */ /* 0x0003e20000100a00 */
[----:B------:R-:W-:-:S03]  /*1a620*/  IMAD.MOV.U32 R11, RZ, RZ, -0x4bdb3cd3 ;  /* 0xb424c32dff0b7424 */ /* 0x000fc600078e00ff */
[----:B------:R3:W-:Y:S01]  /*1a630*/  STL.64 [R1+0x3a8], R18 ;  /* 0x0003a81201007387 */ /* 0x0007e20000100a00 */
[----:B--2---:R-:W-:Y:S01]  /*1a640*/  HFMA2 R22, -RZ, RZ, 0.241943359375, 47.40625 ;  /* 0x33be51edff167431 */ /* 0x004fe200000001ff */
[----:B------:R-:W-:Y:S02]  /*1a650*/  MOV R23, 0xb2d855fd ;  /* 0xb2d855fd00177802 */ /* 0x000fe40000000f00 */
[----:B0-----:R-:W-:Y:S01]  /*1a660*/  MOV R12, 0xb11225d7 ;  /* 0xb11225d7000c7802 */ /* 0x001fe20000000f00 */
[----:B------:R-:W-:Y:S01]  /*1a670*/  IMAD.MOV.U32 R13, RZ, RZ, 0x301db2a5 ;  /* 0x301db2a5ff0d7424 */ /* 0x000fe200078e00ff */
[----:B------:R0:W-:Y:S01]  /*1a680*/  STL.64 [R1+0x288], R24 ;  /* 0x0002881801007387 */ /* 0x0001e20000100a00 */
[----:B-1----:R-:W-:Y:S01]  /*1a690*/  HFMA2 R14, -RZ, RZ, -0.0085296630859375, -367.25 ;  /* 0xa05eddbdff0e7431 */ /* 0x002fe200000001ff */
[----:B------:R-:W-:Y:S02]  /*1a6a0*/  MOV R15, 0xaeb1f868 ;  /* 0xaeb1f868000f7802 */ /* 0x000fe40000000f00 */
[----:B------:R1:W-:Y:S01]  /*1a6b0*/  STL.64 [R1+0x2b0], R26 ;  /* 0x0002b01a01007387 */ /* 0x0003e20000100a00 */
[----:B---3--:R-:W-:-:S02]  /*1a6c0*/  IMAD.MOV.U32 R18, RZ, RZ, 0x2e3a66b4 ;  /* 0x2e3a66b4ff127424 */ /* 0x008fc400078e00ff */
[----:B------:R-:W-:Y:S01]  /*1a6d0*/  HFMA2 R19, -RZ, RZ, -0.08209228515625, -0.0003426074981689453125 ;  /* 0xad418d9dff137431 */ /* 0x000fe200000001ff */
[----:B------:R2:W-:Y:S01]  /*1a6e0*/  STL.64 [R1+0x3b0], R20 ;  /* 0x0003b01401007387 */ /* 0x0005e20000100a00 */
[----:B0-----:R-:W-:Y:S01]  /*1a6f0*/  IMAD.MOV.U32 R24, RZ, RZ, -0x4866cb75 ;  /* 0xb799348bff187424 */ /* 0x001fe200078e00ff */
[----:B------:R-:W-:Y:S02]  /*1a700*/  MOV R25, 0x36c233ec ;  /* 0x36c233ec00197802 */ /* 0x000fe40000000f00 */
[----:B------:R0:W-:Y:S01]  /*1a710*/  STL.64 [R1+0x3b8], R10 ;  /* 0x0003b80a01007387 */ /* 0x0001e20000100a00 */
[----:B-1----:R-:W-:Y:S01]  /*1a720*/  MOV R26, 0xa432faca ;  /* 0xa432faca001a7802 */ /* 0x002fe20000000f00 */
[----:B------:R-:W-:Y:S02]  /*1a730*/  HFMA2 R27, -RZ, RZ, -0.127197265625, 18128 ;  /* 0xb012746dff1b7431 */ /* 0x000fe400000001ff */
[----:B------:R1:W-:Y:S01]  /*1a740*/  STL.64 [R1+0x3c0], R22 ;  /* 0x0003c01601007387 */ /* 0x0003e20000100a00 */
[----:B--2---:R-:W-:Y:S01]  /*1a750*/  MOV R20, 0x3aaea573 ;  /* 0x3aaea57300147802 */ /* 0x004fe20000000f00 */
[----:B------:R-:W-:-:S02]  /*1a760*/  IMAD.MOV.U32 R21, RZ, RZ, -0x4505121b ;  /* 0xbafaede5ff157424 */ /* 0x000fc400078e00ff */
[----:B------:R2:W-:Y:S04]  /*1a770*/  STL.64 [R1+0x3d0], R12 ;  /* 0x0003d00c01007387 */ /* 0x0005e80000100a00 */
[----:B------:R3:W-:Y:S01]  /*1a780*/  STL.64 [R1+0x3d8], R14 ;  /* 0x0003d80e01007387 */ /* 0x0007e20000100a00 */
[----:B0-----:R-:W-:Y:S02]  /*1a790*/  IMAD.MOV.U32 R10, RZ, RZ, -0x45faa2b3 ;  /* 0xba055d4dff0a7424 */ /* 0x001fe400078e00ff */
[----:B------:R-:W-:Y:S01]  /*1a7a0*/  HFMA2 R11, -RZ, RZ, 0.734375, 0.000367641448974609375 ;  /* 0x39e00e06ff0b7431 */ /* 0x000fe200000001ff */
[----:B------:R0:W-:Y:S01]  /*1a7b0*/  STL.64 [R1+0x3e0], R18 ;  /* 0x0003e01201007387 */ /* 0x0001e20000100a00 */
[----:B-1----:R-:W-:Y:S01]  /*1a7c0*/  MOV R22, 0xb930c724 ;  /* 0xb930c72400167802 */ /* 0x002fe20000000f00 */
[----:B------:R-:W-:-:S02]  /*1a7d0*/  IMAD.MOV.U32 R23, RZ, RZ, -0x4df4530d ;  /* 0xb20bacf3ff177424 */ /* 0x000fc400078e00ff */
[----:B--2---:R-:W-:Y:S01]  /*1a7e0*/  HFMA2 R12, -RZ, RZ, 0.52978515625, -7944 ;  /* 0x383defc2ff0c7431 */ /* 0x004fe200000001ff */
[----:B------:R-:W-:Y:S01]  /*1a7f0*/  MOV R13, 0xb803287c ;  /* 0xb803287c000d7802 */ /* 0x000fe20000000f00 */
[----:B------:R1:W-:Y:S01]  /*1a800*/  STL.64 [R1+0x2d8], R24 ;  /* 0x0002d81801007387 */ /* 0x0003e20000100a00 */
[----:B---3--:R-:W-:Y:S02]  /*1a810*/  IMAD.MOV.U32 R14, RZ, RZ, 0x372f51d8 ;  /* 0x372f51d8ff0e7424 */ /* 0x008fe400078e00ff */
[----:B------:R-:W-:Y:S01]  /*1a820*/  HFMA2 R15, -RZ, RZ, 0.09893798828125, 7.9572200775146484375e-05 ;  /* 0x2e550537ff0f7431 */ /* 0x000fe200000001ff */
[----:B------:R2:W-:Y:S01]  /*1a830*/  STL.64 [R1+0x300], R26 ;  /* 0x0003001a01007387 */ /* 0x0005e20000100a00 */
[----:B0-----:R-:W-:Y:S01]  /*1a840*/  HFMA2 R18, -RZ, RZ, -0.302734375, 95.6875 ;  /* 0xb4d855fbff127431 */ /* 0x001fe200000001ff */
[----:B------:R-:W-:Y:S02]  /*1a850*/  MOV R19, 0xaa45cbf6 ;  /* 0xaa45cbf600137802 */ /* 0x000fe40000000f00 */
[----:B------:R0:W-:Y:S01]  /*1a860*/  STL.64 [R1+0x3e8], R20 ;  /* 0x0003e81401007387 */ /* 0x0001e20000100a00 */
[----:B-1----:R-:W-:-:S02]  /*1a870*/  HFMA2 R24, -RZ, RZ, -0.73681640625, -14.484375 ;  /* 0xb9e5cb3eff187431 */ /* 0x002fc400000001ff */
[----:B------:R-:W-:Y:S01]  /*1a880*/  IMAD.MOV.U32 R25, RZ, RZ, -0x4ac4ecc5 ;  /* 0xb53b133bff197424 */ /* 0x000fe200078e00ff */
[----:B------:R1:W-:Y:S01]  /*1a890*/  STL.64 [R1+0x3f8], R10 ;  /* 0x0003f80a01007387 */ /* 0x0003e20000100a00 */
[----:B--2---:R-:W-:Y:S01]  /*1a8a0*/  IMAD.MOV.U32 R26, RZ, RZ, 0x34ca97cc ;  /* 0x34ca97ccff1a7424 */ /* 0x004fe200078e00ff */
[----:B------:R-:W-:Y:S02]  /*1a8b0*/  MOV R27, 0xb46accf2 ;  /* 0xb46accf2001b7802 */ /* 0x000fe40000000f00 */
[----:B------:R2:W-:Y:S01]  /*1a8c0*/  STL.64 [R1+0x400], R22 ;  /* 0x0004001601007387 */ /* 0x0005e20000100a00 */
[----:B0-----:R-:W-:Y:S02]  /*1a8d0*/  IMAD.MOV.U32 R20, RZ, RZ, 0x3396a2a5 ;  /* 0x3396a2a5ff147424 */ /* 0x001fe400078e00ff */
[----:B------:R-:W-:Y:S01]  /*1a8e0*/  HFMA2 R21, -RZ, RZ, -0.2242431640625, -0.000300884246826171875 ;  /* 0xb32d8ceeff157431 */ /* 0x000fe200000001ff */
[----:B------:R0:W-:Y:S04]  /*1a8f0*/  STL.64 [R1+0x408], R12 ;  /* 0x0004080c01007387 */ /* 0x0001e80000100a00 */
[----:B------:R3:W-:Y:S01]  /*1a900*/  STL.64 [R1+0x410], R14 ;  /* 0x0004100e01007387 */ /* 0x0007e20000100a00 */
[----:B-1----:R-:W-:Y:S01]  /*1a910*/  MOV R10, 0x32451f4e ;  /* 0x32451f4e000a7802 */ /* 0x002fe20000000f00 */
[----:B------:R-:W-:-:S02]  /*1a920*/  IMAD.MOV.U32 R11, RZ, RZ, 0x22924184 ;  /* 0x22924184ff0b7424 */ /* 0x000fc400078e00ff */
[----:B------:R1:W-:Y:S01]  /*1a930*/  STL.64 [R1+0x420], R18 ;  /* 0x0004201201007387 */ /* 0x0003e20000100a00 */
[----:B--2---:R-:W-:Y:S01]  /*1a940*/  HFMA2 R22, -RZ, RZ, -0.15478515625, -0.347412109375 ;  /* 0xb0f4b58fff167431 */ /* 0x004fe200000001ff */
[----:B------:R-:W-:Y:S02]  /*1a950*/  MOV R23, 0x3085f9d1 ;  /* 0x3085f9d100177802 */ /* 0x000fe40000000f00 */
[----:B0-----:R-:W-:Y:S01]  /*1a960*/  MOV R12, 0x2e259399 ;  /* 0x2e259399000c7802 */ /* 0x001fe20000000f00 */
[----:B------:R-:W-:Y:S01]  /*1a970*/  IMAD.MOV.U32 R13, RZ, RZ, 0x3acf0edd ;  /* 0x3acf0eddff0d7424 */ /* 0x000fe200078e00ff */
[----:B------:R0:W-:Y:S01]  /*1a980*/  STL.64 [R1+0x328], R24 ;  /* 0x0003281801007387 */ /* 0x0001e20000100a00 */
[----:B---3--:R-:W-:Y:S01]  /*1a990*/  HFMA2 R14, -RZ, RZ, 0.6455078125, 2626 ;  /* 0x392a6921ff0e7431 */ /* 0x008fe200000001ff */
[----:B------:R-:W-:Y:S02]  /*1a9a0*/  MOV R15, 0xbb073923 ;  /* 0xbb073923000f7802 */ /* 0x000fe40000000f00 */
[----:B------:R2:W-:Y:S01]  /*1a9b0*/  STL.64 [R1+0x350], R26 ;  /* 0x0003501a01007387 */ /* 0x0005e20000100a00 */
[----:B-1----:R-:W-:Y:S01]  /*1a9c0*/  IMAD.MOV.U32 R18, RZ, RZ, 0x3b0c2df0 ;  /* 0x3b0c2df0ff127424 */ /* 0x002fe200078e00ff */
[----:B------:R-:W-:-:S02]  /*1a9d0*/  MOV R19, 0xba847eb2 ;  /* 0xba847eb200137802 */ /* 0x000fc40000000f00 */
[----:B------:R1:W-:Y:S01]  /*1a9e0*/  STL.64 [R1+0x428], R20 ;  /* 0x0004281401007387 */ /* 0x0003e20000100a00 */
[----:B0-----:R-:W-:Y:S01]  /*1a9f0*/  MOV R24, 0x2de560f7 ;  /* 0x2de560f700187802 */ /* 0x001fe20000000f00 */
[----:B------:R-:W-:Y:S02]  /*1aa00*/  HFMA2 R25, -RZ, RZ, -0.01314544677734375, -22.578125 ;  /* 0xa2bbcda5ff197431 */ /* 0x000fe400000001ff */
[----:B------:R0:W-:Y:S01]  /*1aa10*/  STL.64 [R1+0x430], R10 ;  /* 0x0004300a01007387 */ /* 0x0001e20000100a00 */
[----:B--2---:R-:W-:Y:S01]  /*1aa20*/  MOV R26, 0x38800900 ;  /* 0x38800900001a7802 */ /* 0x004fe20000000f00 */
[----:B------:R-:W-:Y:S02]  /*1aa30*/  IMAD.MOV.U32 R27, RZ, RZ, -0x484f381a ;  /* 0xb7b0c7e6ff1b7424 */ /* 0x000fe400078e00ff */
[----:B------:R2:W-:Y:S01]  /*1aa40*/  STL.64 [R1+0x438], R22 ;  /* 0x0004381601007387 */ /* 0x0005e20000100a00 */
[----:B-1----:R-:W-:Y:S02]  /*1aa50*/  HFMA2 R20, -RZ, RZ, -0.30224609375, 7.60546875 ;  /* 0xb4d6479bff147431 */ /* 0x002fe400000001ff */
[----:B------:R-:W-:Y:S01]  /*1aa60*/  IMAD.MOV.U32 R21, RZ, RZ, 0x39bdf9d4 ;  /* 0x39bdf9d4ff157424 */ /* 0x000fe200078e00ff */
[----:B------:R1:W-:Y:S04]  /*1aa70*/  STL.64 [R1+0x448], R12 ;  /* 0x0004480c01007387 */ /* 0x0003e80000100a00 */
[----:B------:R3:W-:Y:S01]  /*1aa80*/  STL.64 [R1+0x450], R14 ;  /* 0x0004500e01007387 */ /* 0x0007e20000100a00 */
[----:B0-----:R-:W-:Y:S01]  /*1aa90*/  IMAD.MOV.U32 R10, RZ, RZ, 0x3111c386 ;  /* 0x3111c386ff0a7424 */ /* 0x001fe200078e00ff */
[----:B------:R-:W-:-:S02]  /*1aaa0*/  MOV R11, 0xb7d840e1 ;  /* 0xb7d840e1000b7802 */ /* 0x000fc40000000f00 */
[----:B------:R0:W-:Y:S01]  /*1aab0*/  STL.64 [R1+0x458], R18 ;  /* 0x0004581201007387 */ /* 0x0001e20000100a00 */
[----:B--2---:R-:W-:Y:S02]  /*1aac0*/  HFMA2 R22, -RZ, RZ, 0.47265625, -36224 ;  /* 0x3790f86cff167431 */ /* 0x004fe400000001ff */
[----:B------:R-:W-:Y:S01]  /*1aad0*/  IMAD.MOV.U32 R23, RZ, RZ, -0x4942b4f0 ;  /* 0xb6bd4b10ff177424 */ /* 0x000fe200078e00ff */
[----:B-1----:R-:W-:Y:S01]  /*1aae0*/  MOV R12, 0xad41f120 ;  /* 0xad41f120000c7802 */ /* 0x002fe20000000f00 */
[----:B------:R-:W-:Y:S01]  /*1aaf0*/  HFMA2 R13, -RZ, RZ, 0.34912109375, -0.01309967041015625 ;  /* 0x3596a2b5ff0d7431 */ /* 0x000fe200000001ff */
[----:B------:R1:W-:Y:S01]  /*1ab00*/  STL.64 [R1+0x378], R24 ;  /* 0x0003781801007387 */ /* 0x0003e20000100a00 */
[----:B---3--:R-:W-:Y:S01]  /*1ab10*/  IMAD.MOV.U32 R14, RZ, RZ, -0x4ac79a42 ;  /* 0xb53865beff0e7424 */ /* 0x008fe200078e00ff */
[----:B------:R-:W-:Y:S02]  /*1ab20*/  MOV R15, 0x345dc32f ;  /* 0x345dc32f000f7802 */ /* 0x000fe40000000f00 */
[----:B------:R2:W-:Y:S01]  /*1ab30*/  STL.64 [R1+0x3a0], R26 ;  /* 0x0003a01a01007387 */ /* 0x0005e20000100a00 */
[----:B0-----:R-:W-:Y:S01]  /*1ab40*/  MOV R18, 0x32afd7e3 ;  /* 0x32afd7e300127802 */ /* 0x001fe20000000f00 */
[----:B------:R-:W-:-:S02]  /*1ab50*/  HFMA2 R19, -RZ, RZ, -0.1805419921875, -0.0029468536376953125 ;  /* 0xb1c79a09ff137431 */ /* 0x000fc400000001ff */
[----:B------:R0:W-:Y:S01]  /*1ab60*/  STL.64 [R1+0x460], R20 ;  /* 0x0004601401007387 */ /* 0x0001e20000100a00 */
[----:B-1----:R-:W-:Y:S02]  /*1ab70*/  IMAD.MOV.U32 R24, RZ, RZ, -0x57c7c94e ;  /* 0xa83836b2ff187424 */ /* 0x002fe400078e00ff */
[----:B------:R-:W-:Y:S01]  /*1ab80*/  HFMA2 R25, -RZ, RZ, 0.1724853515625, -1513 ;  /* 0x3185e5e9ff197431 */ /* 0x000fe200000001ff */
[----:B------:R1:W-:Y:S01]  /*1ab90*/  STL.64 [R1+0x470], R10 ;  /* 0x0004700a01007387 */ /* 0x0003e20000100a00 */
[----:B--2---:R-:W-:Y:S01]  /*1aba0*/  HFMA2 R26, -RZ, RZ, 0.82080078125, 184 ;  /* 0x3a9159c0ff1a7431 */ /* 0x004fe200000001ff */
[----:B------:R-:W-:Y:S02]  /*1abb0*/  MOV R27, 0x35854f7b ;  /* 0x35854f7b001b7802 */ /* 0x000fe40000000f00 */
[----:B------:R2:W-:Y:S01]  /*1abc0*/  STL.64 [R1+0x478], R22 ;  /* 0x0004781601007387 */ /* 0x0005e20000100a00 */
[----:B0-----:R-:W-:Y:S01]  /*1abd0*/  IMAD.MOV.U32 R20, RZ, RZ, -0x5ae6560f ;  /* 0xa519a9f1ff147424 */ /* 0x001fe200078e00ff */
[----:B------:R-:W-:-:S02]  /*1abe0*/  MOV R21, 0x30785d67 ;  /* 0x30785d6700157802 */ /* 0x000fc40000000f00 */
[----:B------:R0:W-:Y:S04]  /*1abf0*/  STL.64 [R1+0x480], R12 ;  /* 0x0004800c01007387 */ /* 0x0001e80000100a00 */
[----:B------:R3:W-:Y:S01]  /*1ac00*/  STL.64 [R1+0x488], R14 ;  /* 0x0004880e01007387 */ /* 0x0007e20000100a00 */
[----:B-1----:R-:W-:Y:S02]  /*1ac10*/  HFMA2 R10, -RZ, RZ, -0.1259765625, 96.625 ;  /* 0xb008560aff0a7431 */ /* 0x002fe400000001ff */
[----:B------:R-:W-:Y:S01]  /*1ac20*/  IMAD.MOV.U32 R11, RZ, RZ, 0x2f143b5a ;  /* 0x2f143b5aff0b7424 */ /* 0x000fe200078e00ff */
[----:B------:R1:W-:Y:S01]  /*1ac30*/  STL.64 [R1+0x498], R18 ;  /* 0x0004981201007387 */ /* 0x0003e20000100a00 */
[----:B--2---:R-:W-:Y:S01]  /*1ac40*/  MOV R22, 0xbb8572b5 ;  /* 0xbb8572b500167802 */ /* 0x004fe20000000f00 */
[----:B------:R-:W-:-:S02]  /*1ac50*/  HFMA2 R23, -RZ, RZ, 0.97705078125, -58.40625 ;  /* 0x3bd1d34dff177431 */ /* 0x000fc400000001ff */
[----:B0-----:R-:W-:Y:S02]  /*1ac60*/  HFMA2 R12, -RZ, RZ, 0.8818359375, 52512 ;  /* 0x3b0e7a69ff0c7431 */ /* 0x001fe400000001ff */
[----:B------:R-:W-:Y:S01]  /*1ac70*/  IMAD.MOV.U32 R13, RZ, RZ, -0x44fee425 ;  /* 0xbb011bdbff0d7424 */ /* 0x000fe200078e00ff */
[----:B------:R0:W-:Y:S01]  /*1ac80*/  STL.64 [R1+0x3c8], R24 ;  /* 0x0003c81801007387 */ /* 0x0001e20000100a00 */
[----:B---3--:R-:W-:Y:S01]  /*1ac90*/  MOV R14, 0x3a5b23f8 ;  /* 0x3a5b23f8000e7802 */ /* 0x008fe20000000f00 */
[----:B------:R-:W-:Y:S02]  /*1aca0*/  HFMA2 R15, -RZ, RZ, 0.2078857421875, 0.0001523494720458984375 ;  /* 0x32a708feff0f7431 */ /* 0x000fe400000001ff */
[----:B------:R2:W-:Y:S01]  /*1acb0*/  STL.64 [R1+0x3f0], R26 ;  /* 0x0003f01a01007387 */ /* 0x0005e20000100a00 */
[----:B-1----:R-:W-:Y:S01]  /*1acc0*/  IMAD.MOV.U32 R18, RZ, RZ, -0x4678d77e ;  /* 0xb9872882ff127424 */ /* 0x002fe200078e00ff */
[----:B------:R-:W-:Y:S02]  /*1acd0*/  MOV R19, 0x3947558c ;  /* 0x3947558c00137802 */ /* 0x000fe40000000f00 */
[----:B------:R1:W-:Y:S01]  /*1ace0*/  STL.64 [R1+0x4a0], R20 ;  /* 0x0004a01401007387 */ /* 0x0003e20000100a00 */
[----:B0-----:R-:W-:Y:S01]  /*1acf0*/  MOV R24, 0xb6102ac4 ;  /* 0xb6102ac400187802 */ /* 0x001fe20000000f00 */
[----:B------:R-:W-:-:S02]  /*1ad00*/  IMAD.MOV.U32 R25, RZ, RZ, 0x35b26ccc ;  /* 0x35b26cccff197424 */ /* 0x000fc400078e00ff */
[----:B------:R0:W-:Y:S01]  /*1ad10*/  STL.64 [R1+0x4a8], R10 ;  /* 0x0004a80a01007387 */ /* 0x0001e20000100a00 */
[----:B--2---:R-:W-:Y:S02]  /*1ad20*/  IMAD.MOV.U32 R26, RZ, RZ, -0x506ed5ca ;  /* 0xaf912a36ff1a7424 */ /* 0x004fe400078e00ff */
[----:B------:R-:W-:Y:S01]  /*1ad30*/  HFMA2 R27, -RZ, RZ, 0.01334381103515625, -14.09375 ;  /* 0x22d5cb0cff1b7431 */ /* 0x000fe200000001ff */
[----:B------:R2:W-:Y:S01]  /*1ad40*/  STL.64 [R1+0x4b0], R22 ;  /* 0x0004b01601007387 */ /* 0x0005e20000100a00 */
[----:B-1----:R-:W-:Y:S02]  /*1ad50*/  HFMA2 R20, -RZ, RZ, -0.56884765625, -35072 ;  /* 0xb88df848ff147431 */ /* 0x002fe400000001ff */
[----:B------:R-:W-:Y:S01]  /*1ad60*/  IMAD.MOV.U32 R21, RZ, RZ, -0x50e1393e ;  /* 0xaf1ec6c2ff157424 */ /* 0x000fe200078e00ff */
[----:B------:R1:W-:Y:S04]  /*1ad70*/  STL.64 [R1+0x4c0], R12 ;  /* 0x0004c00c01007387 */ /* 0x0003e80000100a00 */
[----:B------:R3:W-:Y:S01]  /*1ad80*/  STL.64 [R1+0x4c8], R14 ;  /* 0x0004c80e01007387 */ /* 0x0007e20000100a00 */
[----:B0-----:R-:W-:Y:S01]  /*1ad90*/  IMAD.MOV.U32 R10, RZ, RZ, 0x365dc32f ;  /* 0x365dc32fff0a7424 */ /* 0x001fe200078e00ff */
[----:B------:R-:W-:-:S02]  /*1ada0*/  MOV R11, 0x2b60b368 ;  /* 0x2b60b368000b7802 */ /* 0x000fc40000000f00 */
[----:B------:R0:W-:Y:S01]  /*1adb0*/  STL.64 [R1+0x4d0], R18 ;  /* 0x0004d01201007387 */ /* 0x0001e20000100a00 */
[----:B--2---:R-:W-:Y:S02]  /*1adc0*/  HFMA2 R22, -RZ, RZ, -0.3232421875, 0.0004680156707763671875 ;  /* 0xb52c0fabff167431 */ /* 0x004fe400000001ff */
[----:B------:R-:W-:Y:S01]  /*1add0*/  IMAD.MOV.U32 R23, RZ, RZ, 0x34d0d05d ;  /* 0x34d0d05dff177424 */ /* 0x000fe200078e00ff */
[----:B-1----:R-:W-:Y:S01]  /*1ade0*/  MOV R12, 0xb3f9808b ;  /* 0xb3f9808b000c7802 */ /* 0x002fe20000000f00 */
[----:B------:R-:W-:Y:S01]  /*1adf0*/  HFMA2 R13, -RZ, RZ, -0.028472900390625, -40544 ;  /* 0xa74af8f3ff0d7431 */ /* 0x000fe200000001ff */
[----:B------:R1:W-:Y:S01]  /*1ae00*/  STL.64 [R1+0x418], R24 ;  /* 0x0004181801007387 */ /* 0x0003e20000100a00 */
[----:B---3--:R-:W-:Y:S01]  /*1ae10*/  IMAD.MOV.U32 R14, RZ, RZ, 0x32aac036 ;  /* 0x32aac036ff0e7424 */ /* 0x008fe200078e00ff */
[----:B------:R-:W-:Y:S02]  /*1ae20*/  MOV R15, 0xb243fbaf ;  /* 0xb243fbaf000f7802 */ /* 0x000fe40000000f00 */
[----:B------:R2:W-:Y:S01]  /*1ae30*/  STL.64 [R1+0x440], R26 ;  /* 0x0004401a01007387 */ /* 0x0005e20000100a00 */
[----:B0-----:R-:W-:Y:S01]  /*1ae40*/  MOV R18, 0xb00a9a1c ;  /* 0xb00a9a1c00127802 */ /* 0x001fe20000000f00 */
[----:B------:R-:W-:-:S02]  /*1ae50*/  HFMA2 R19, -RZ, RZ, -0.9697265625, -1011 ;  /* 0xbbc2e3e6ff137431 */ /* 0x000fc400000001ff */
[----:B------:R0:W-:Y:S01]  /*1ae60*/  STL.64 [R1+0x4d8], R20 ;  /* 0x0004d81401007387 */ /* 0x0001e20000100a00 */
[----:B-1----:R-:W-:Y:S01]  /*1ae70*/  MOV R24, 0xb9938e1b ;  /* 0xb9938e1b00187802 */ /* 0x002fe20000000f00 */
[----:B------:R-:W-:Y:S02]  /*1ae80*/  HFMA2 R25, -RZ, RZ, 0.60693359375, 0.017181396484375 ;  /* 0x38db2466ff197431 */ /* 0x000fe400000001ff */
[----:B------:R1:W-:Y:S01]  /*1ae90*/  STL.64 [R1+0x4e8], R10 ;  /* 0x0004e80a01007387 */ /* 0x0003e20000100a00 */
[----:B--2---:R-:W-:Y:S02]  /*1aea0*/  HFMA2 R26, -RZ, RZ, 0.04156494140625, 827.5 ;  /* 0x29526277ff1a7431 */ /* 0x004fe400000001ff */
[----:B------:R-:W-:Y:S01]  /*1aeb0*/  IMAD.MOV.U32 R27, RZ, RZ, -0x4ce70e84 ;  /* 0xb318f17cff1b7424 */ /* 0x000fe200078e00ff */
[----:B------:R2:W-:Y:S01]  /*1aec0*/  STL.64 [R1+0x4f0], R22 ;  /* 0x0004f01601007387 */ /* 0x0005e20000100a00 */
[----:B0-----:R-:W-:Y:S01]  /*1aed0*/  IMAD.MOV.U32 R20, RZ, RZ, -0x45f26628 ;  /* 0xba0d99d8ff147424 */ /* 0x001fe200078e00ff */
[----:B------:R-:W-:-:S02]  /*1aee0*/  MOV R21, 0x3c10084d ;  /* 0x3c10084d00157802 */ /* 0x000fc40000000f00 */
[----:B------:R0:W-:Y:S04]  /*1aef0*/  STL.64 [R1+0x4f8], R12 ;  /* 0x0004f80c01007387 */ /* 0x0001e80000100a00 */
[----:B------:R3:W-:Y:S01]  /*1af00*/  STL.64 [R1+0x500], R14 ;  /* 0x0005000e01007387 */ /* 0x0007e20000100a00 */
[----:B-1----:R-:W-:Y:S02]  /*1af10*/  HFMA2 R10, -RZ, RZ, -1.0322265625, -2.9027462005615234375e-05 ;  /* 0xbc2181e7ff0a7431 */ /* 0x002fe400000001ff */
[----:B------:R-:W-:Y:S01]  /*1af20*/  IMAD.MOV.U32 R11, RZ, RZ, 0x3ba44808 ;  /* 0x3ba44808ff0b7424 */ /* 0x000fe200078e00ff */
[----:B------:R1:W-:Y:S01]  /*1af30*/  STL.64 [R1+0x510], R18 ;  /* 0x0005101201007387 */ /* 0x0003e20000100a00 */
[----:B--2---:R-:W-:Y:S01]  /*1af40*/  MOV R22, 0x35abe64f ;  /* 0x35abe64f00167802 */ /* 0x004fe20000000f00 */
[----:B------:R-:W-:-:S02]  /*1af50*/  HFMA2 R23, -RZ, RZ, -0.87841796875, 0.07373046875 ;  /* 0xbb072cb8ff177431 */ /* 0x000fc400000001ff */
[----:B0-----:R-:W-:Y:S02]  /*1af60*/  HFMA2 R12, -RZ, RZ, -0.1851806640625, 0.007030487060546875 ;  /* 0xb1ed1f33ff0c7431 */ /* 0x001fe400000001ff */
[----:B------:R-:W-:Y:S01]  /*1af70*/  IMAD.MOV.U32 R13, RZ, RZ, 0x3945b5d9 ;  /* 0x3945b5d9ff0d7424 */ /* 0x000fe200078e00ff */
[----:B------:R0:W-:Y:S01]  /*1af80*/  STL.64 [R1+0x468], R24 ;  /* 0x0004681801007387 */ /* 0x0001e20000100a00 */
[----:B---3--:R-:W-:Y:S01]  /*1af90*/  MOV R14, 0xb90c7582 ;  /* 0xb90c7582000e7802 */ /* 0x008fe20000000f00 */
[----:B------:R-:W-:Y:S02]  /*1afa0*/  HFMA2 R15, -RZ, RZ, 0.5322265625, 0.00020492076873779296875 ;  /* 0x38420ab7ff0f7431 */ /* 0x000fe400000001ff */
        /* <DEDUP_REMOVED lines=8> */
[----:B------:R-:W-:Y:S02]  /*1b030*/  HFMA2 R27, -RZ, RZ, -0.4482421875, -472.25 ;  /* 0xb72cdf61ff1b7431 */ /* 0x000fe400000001ff */
[----:B------:R2:W-:Y:S01]  /*1b040*/  STL.64 [R1+0x528], R22 ;  /* 0x0005281601007387 */ /* 0x0005e20000100a00 */
[----:B-1----:R-:W-:Y:S02]  /*1b050*/  HFMA2 R20, -RZ, RZ, 0.428955078125, -345 ;  /* 0x36dddd64ff147431 */ /* 0x002fe400000001ff */
[----:B------:R-:W-:Y:S01]  /*1b060*/  IMAD.MOV.U32 R21, RZ, RZ, -0x49f3a7b4 ;  /* 0xb60c584cff157424 */ /* 0x000fe200078e00ff */
[----:B------:R1:W-:Y:S04]  /*1b070*/  STL.64 [R1+0x538], R12 ;  /* 0x0005380c01007387 */ /* 0x0003e80000100a00 */
[----:B------:R3:W-:Y:S01]  /*1b080*/  STL.64 [R1+0x540], R14 ;  /* 0x0005400e01007387 */ /* 0x0007e20000100a00 */
[----:B0-----:R-:W-:Y:S01]  /*1b090*/  IMAD.MOV.U32 R10, RZ, RZ, -0x4b7f62d5 ;  /* 0xb4809d2bff0a7424 */ /* 0x001fe200078e00ff */
[----:B------:R-:W-:-:S02]  /*1b0a0*/  MOV R11, 0x3398dd34 ;  /* 0x3398dd34000b7802 */ /* 0x000fc40000000f00 */
[----:B------:R0:W-:Y:S01]  /*1b0b0*/  STL.64 [R1+0x548], R18 ;  /* 0x0005481201007387 */ /* 0x0001e20000100a00 */
[----:B--2---:R-:W-:Y:S02]  /*1b0c0*/  HFMA2 R22, -RZ, RZ, 0.025390625, -0.01085662841796875 ;  /* 0x2680a18fff167431 */ /* 0x004fe400000001ff */
[----:B------:R-:W-:Y:S01]  /*1b0d0*/  IMAD.MOV.U32 R23, RZ, RZ, -0x4db018d5 ;  /* 0xb24fe72bff177424 */ /* 0x000fe200078e00ff */
[----:B-1----:R-:W-:Y:S01]  /*1b0e0*/  MOV R12, 0x31ee4973 ;  /* 0x31ee4973000c7802 */ /* 0x002fe20000000f00 */
[----:B------:R-:W-:Y:S01]  /*1b0f0*/  HFMA2 R13, -RZ, RZ, -0.1571044921875, 0.00469970703125 ;  /* 0xb1071cd0ff0d7431 */ /* 0x000fe200000001ff */
[----:B------:R1:W-:Y:S01]  /*1b100*/  STL.64 [R1+0x4b8], R24 ;  /* 0x0004b81801007387 */ /* 0x0003e20000100a00 */
[----:B---3--:R-:W-:Y:S01]  /*1b110*/  IMAD.MOV.U32 R14, RZ, RZ, 0x3c8e8eb3 ;  /* 0x3c8e8eb3ff0e7424 */ /* 0x008fe200078e00ff */
[----:B------:R-:W-:Y:S02]  /*1b120*/  MOV R15, 0xbcf1e474 ;  /* 0xbcf1e474000f7802 */ /* 0x000fe40000000f00 */
[----:B------:R2:W-:Y:S01]  /*1b130*/  STL.64 [R1+0x4e0], R26 ;  /* 0x0004e01a01007387 */ /* 0x0005e20000100a00 */
[----:B0-----:R-:W-:Y:S01]  /*1b140*/  MOV R18, 0xbc4ac247 ;  /* 0xbc4ac24700127802 */ /* 0x001fe20000000f00 */
[----:B------:R-:W-:-:S02]  /*1b150*/  HFMA2 R19, -RZ, RZ, 1.06640625, 0.52685546875 ;  /* 0x3c443837ff137431 */ /* 0x000fc400000001ff */
[----:B------:R0:W-:Y:S01]  /*1b160*/  STL.64 [R1+0x550], R20 ;  /* 0x0005501401007387 */ /* 0x0001e20000100a00 */
[----:B-1----:R-:W-:Y:S02]  /*1b170*/  HFMA2 R24, -RZ, RZ, 0.167724609375, 160.875 ;  /* 0x315e5907ff187431 */ /* 0x002fe400000001ff */
[----:B------:R-:W-:Y:S01]  /*1b180*/  IMAD.MOV.U32 R25, RZ, RZ, 0x1f453419 ;  /* 0x1f453419ff197424 */ /* 0x000fe200078e00ff */
[----:B------:R1:W-:Y:S01]  /*1b190*/  STL.64 [R1+0x560], R10 ;  /* 0x0005600a01007387 */ /* 0x0003e20000100a00 */
[----:B--2---:R-:W-:Y:S01]  /*1b1a0*/  IMAD.MOV.U32 R26, RZ, RZ, 0x3ae040b6 ;  /* 0x3ae040b6ff1a7424 */ /* 0x004fe200078e00ff */
[----:B------:R-:W-:Y:S02]  /*1b1b0*/  MOV R27, 0xba31758e ;  /* 0xba31758e001b7802 */ /* 0x000fe40000000f00 */
[----:B------:R2:W-:Y:S01]  /*1b1c0*/  STL.64 [R1+0x568], R22 ;  /* 0x0005681601007387 */ /* 0x0005e20000100a00 */
[----:B0-----:R-:W-:Y:S01]  /*1b1d0*/  IMAD.MOV.U32 R20, RZ, RZ, -0x444e8a9f ;  /* 0xbbb17561ff147424 */ /* 0x001fe200078e00ff */
[----:B------:R-:W-:-:S02]  /*1b1e0*/  MOV R21, 0xb387ea89 ;  /* 0xb387ea8900157802 */ /* 0x000fc40000000f00 */
[----:B------:R0:W-:Y:S04]  /*1b1f0*/  STL.64 [R1+0x570], R12 ;  /* 0x0005700c01007387 */ /* 0x0001e80000100a00 */
[----:B------:R3:W-:Y:S01]  /*1b200*/  STL.64 [R1+0x578], R14 ;  /* 0x0005780e01007387 */ /* 0x0007e20000100a00 */
[----:B-1----:R-:W-:Y:S02]  /*1b210*/  HFMA2 R10, -RZ, RZ, 0.87060546875, 0.01421356201171875 ;  /* 0x3af72347ff0a7431 */ /* 0x002fe400000001ff */
[----:B------:R-:W-:Y:S01]  /*1b220*/  IMAD.MOV.U32 R11, RZ, RZ, -0x453ede71 ;  /* 0xbac1218fff0b7424 */ /* 0x000fe200078e00ff */
[----:B------:R1:W-:Y:S01]  /*1b230*/  STL.64 [R1+0x588], R18 ;  /* 0x0005881201007387 */ /* 0x0003e20000100a00 */
[----:B--2---:R-:W-:Y:S01]  /*1b240*/  MOV R22, 0x3a118808 ;  /* 0x3a11880800167802 */ /* 0x004fe20000000f00 */
[----:B------:R-:W-:-:S02]  /*1b250*/  HFMA2 R23, -RZ, RZ, 0.126953125, 0.0003681182861328125 ;  /* 0x30100e08ff177431 */ /* 0x000fc400000001ff */
[----:B0-----:R-:W-:Y:S02]  /*1b260*/  HFMA2 R12, -RZ, RZ, -0.505859375, 137.5 ;  /* 0xb80c584cff0c7431 */ /* 0x001fe400000001ff */
[----:B------:R-:W-:Y:S01]  /*1b270*/  IMAD.MOV.U32 R13, RZ, RZ, -0x53846403 ;  /* 0xac7b9bfdff0d7424 */ /* 0x000fe200078e00ff */
[----:B------:R0:W-:Y:S01]  /*1b280*/  STL.64 [R1+0x508], R24 ;  /* 0x0005081801007387 */ /* 0x0001e20000100a00 */
[----:B---3--:R-:W-:Y:S01]  /*1b290*/  MOV R14, 0x36f01e4e ;  /* 0x36f01e4e000e7802 */ /* 0x008fe20000000f00 */
[----:B------:R-:W-:Y:S02]  /*1b2a0*/  HFMA2 R15, -RZ, RZ, -0.412109375, -0.82958984375 ;  /* 0xb698baa3ff0f7431 */ /* 0x000fe400000001ff */
[----:B------:R2:W-:Y:S01]  /*1b2b0*/  STL.64 [R1+0x530], R26 ;  /* 0x0005301a01007387 */ /* 0x0005e20000100a00 */
[----:B-1----:R-:W-:Y:S01]  /*1b2c0*/  IMAD.MOV.U32 R18, RZ, RZ, 0x35bf1481 ;  /* 0x35bf1481ff127424 */ /* 0x002fe200078e00ff */
[----:B------:R-:W-:Y:S02]  /*1b2d0*/  MOV R19, 0x28a95d1c ;  /* 0x28a95d1c00137802 */ /* 0x000fe40000000f00 */
[----:B------:R1:W-:Y:S01]  /*1b2e0*/  STL.64 [R1+0x590], R20 ;  /* 0x0005901401007387 */ /* 0x0003e20000100a00 */
[----:B0-----:R-:W-:Y:S01]  /*1b2f0*/  MOV R24, 0xaa6be562 ;  /* 0xaa6be56200187802 */ /* 0x001fe20000000f00 */
[----:B------:R-:W-:-:S02]  /*1b300*/  HFMA2 R25, -RZ, RZ, 0.302001953125, 8744 ;  /* 0x34d57045ff197431 */ /* 0x000fc400000001ff */
[----:B------:R0:W-:Y:S01]  /*1b310*/  STL.64 [R1+0x598], R10 ;  /* 0x0005980a01007387 */ /* 0x0001e20000100a00 */
[----:B--2---:R-:W-:Y:S02]  /*1b320*/  HFMA2 R26, -RZ, RZ, 1.16015625, 0.452880859375 ;  /* 0x3ca4373fff1a7431 */ /* 0x004fe400000001ff */
[----:B------:R-:W-:Y:S01]  /*1b330*/  IMAD.MOV.U32 R27, RZ, RZ, 0x36ebda3c ;  /* 0x36ebda3cff1b7424 */ /* 0x000fe200078e00ff */
[----:B------:R2:W-:Y:S01]  /*1b340*/  STL.64 [R1+0x5a0], R22 ;  /* 0x0005a01601007387 */ /* 0x0005e20000100a00 */
[----:B-1----:R-:W-:Y:S02]  /*1b350*/  HFMA2 R20, -RZ, RZ, -0.28466796875, -7092 ;  /* 0xb48eeeedff147431 */ /* 0x002fe400000001ff */
[----:B------:R-:W-:Y:S01]  /*1b360*/  IMAD.MOV.U32 R21, RZ, RZ, 0x342b44cb ;  /* 0x342b44cbff157424 */ /* 0x000fe200078e00ff */
[----:B------:R1:W-:Y:S04]  /*1b370*/  STL.64 [R1+0x5b0], R12 ;  /* 0x0005b00c01007387 */ /* 0x0003e80000100a00 */
[----:B------:R3:W-:Y:S01]  /*1b380*/  STL.64 [R1+0x5b8], R14 ;  /* 0x0005b80e01007387 */ /* 0x0007e20000100a00 */
[----:B0-----:R-:W-:Y:S01]  /*1b390*/  IMAD.MOV.U32 R10, RZ, RZ, 0x32091641 ;  /* 0x32091641ff0a7424 */ /* 0x001fe200078e00ff */
[----:B------:R-:W-:-:S02]  /*1b3a0*/  MOV R11, 0x3cf7cd03 ;  /* 0x3cf7cd03000b7802 */ /* 0x000fc40000000f00 */
[----:B------:R0:W-:Y:S01]  /*1b3b0*/  STL.64 [R1+0x5c0], R18 ;  /* 0x0005c01201007387 */ /* 0x0001e20000100a00 */
[----:B--2---:R-:W-:Y:S02]  /*1b3c0*/  HFMA2 R22, -RZ, RZ, 0.8916015625, -0.0185546875 ;  /* 0x3b22a4c0ff167431 */ /* 0x004fe400000001ff */
[----:B------:R-:W-:Y:S01]  /*1b3d0*/  IMAD.MOV.U32 R23, RZ, RZ, -0x42b37306 ;  /* 0xbd4c8cfaff177424 */ /* 0x000fe200078e00ff */
[----:B-1----:R-:W-:Y:S01]  /*1b3e0*/  MOV R12, 0x3d756a1b ;  /* 0x3d756a1b000c7802 */ /* 0x002fe20000000f00 */
[----:B------:R-:W-:Y:S01]  /*1b3f0*/  HFMA2 R13, -RZ, RZ, -1.2548828125, 0.0003120899200439453125 ;  /* 0xbd050d1dff0d7431 */ /* 0x000fe200000001ff */
[----:B------:R1:W-:Y:S01]  /*1b400*/  STL.64 [R1+0x558], R24 ;  /* 0x0005581801007387 */ /* 0x0003e20000100a00 */
[----:B---3--:R-:W-:Y:S01]  /*1b410*/  IMAD.MOV.U32 R14, RZ, RZ, -0x4940066f ;  /* 0xb6bff991ff0e7424 */ /* 0x008fe200078e00ff */
[----:B------:R-:W-:Y:S02]  /*1b420*/  MOV R15, 0x3c772822 ;  /* 0x3c772822000f7802 */ /* 0x000fe40000000f00 */
[----:B------:R2:W-:Y:S01]  /*1b430*/  STL.64 [R1+0x580], R26 ;  /* 0x0005801a01007387 */ /* 0x0005e20000100a00 */
[----:B0-----:R-:W-:Y:S01]  /*1b440*/  MOV R18, 0x3301fab9 ;  /* 0x3301fab900127802 */ /* 0x001fe20000000f00 */
[----:B------:R-:W-:-:S02]  /*1b450*/  HFMA2 R19, -RZ, RZ, -0.85986328125, -76.3125 ;  /* 0xbae1d4c5ff137431 */ /* 0x000fc400000001ff */
[----:B------:R0:W-:Y:S01]  /*1b460*/  STL.64 [R1+0x5c8], R20 ;  /* 0x0005c81401007387 */ /* 0x0001e20000100a00 */
[----:B-1----:R-:W-:Y:S01]  /*1b470*/  IMAD.MOV.U32 R24, RZ, RZ, -0x46e97245 ;  /* 0xb9168dbbff187424 */ /* 0x002fe200078e00ff */
[----:B------:R-:W-:Y:S02]  /*1b480*/  MOV R25, 0x38cfff8d ;  /* 0x38cfff8d00197802 */ /* 0x000fe40000000f00 */
[----:B------:R1:W-:Y:S01]  /*1b490*/  STL.64 [R1+0x5d8], R10 ;  /* 0x0005d80a01007387 */ /* 0x0003e20000100a00 */
[----:B--2---:R-:W-:Y:S01]  /*1b4a0*/  MOV R26, 0xb34aab39 ;  /* 0xb34aab39001a7802 */ /* 0x004fe20000000f00 */
[----:B------:R-:W-:Y:S02]  /*1b4b0*/  HFMA2 R27, -RZ, RZ, -0.017913818359375, 0.00958251953125 ;  /* 0xa49620e8ff1b7431 */ /* 0x000fe400000001ff */
[----:B------:R2:W-:Y:S01]  /*1b4c0*/  STL.64 [R1+0x5e0], R22 ;  /* 0x0005e01601007387 */ /* 0x0005e20000100a00 */
[----:B0-----:R-:W-:Y:S01]  /*1b4d0*/  IMAD.MOV.U32 R20, RZ, RZ, 0x3aa8ffa4 ;  /* 0x3aa8ffa4ff147424 */ /* 0x001fe200078e00ff */
[----:B------:R-:W-:-:S02]  /*1b4e0*/  MOV R21, 0xb9f59a7b ;  /* 0xb9f59a7b00157802 */ /* 0x000fc40000000f00 */
[----:B------:R0:W-:Y:S04]  /*1b4f0*/  STL.64 [R1+0x5e8], R12 ;  /* 0x0005e80c01007387 */ /* 0x0001e80000100a00 */
[----:B------:R3:W-:Y:S01]  /*1b500*/  STL.64 [R1+0x5f0], R14 ;  /* 0x0005f00e01007387 */ /* 0x0007e20000100a00 */
[----:B-1----:R-:W-:Y:S02]  /*1b510*/  HFMA2 R10, -RZ, RZ, -0.11383056640625, 1.3095703125 ;  /* 0xaf493d3dff0a7431 */ /* 0x002fe400000001ff */
[----:B------:R-:W-:Y:S01]  /*1b520*/  IMAD.MOV.U32 R11, RZ, RZ, 0x38f01e51 ;  /* 0x38f01e51ff0b7424 */ /* 0x000fe200078e00ff */
[----:B------:R1:W-:Y:S01]  /*1b530*/  STL.64 [R1+0x600], R18 ;  /* 0x0006001201007387 */ /* 0x0003e20000100a00 */
[----:B--2---:R-:W-:Y:S01]  /*1b540*/  MOV R22, 0xb8a2464d ;  /* 0xb8a2464d00167802 */ /* 0x004fe20000000f00 */
[----:B------:R-:W-:-:S02]  /*1b550*/  HFMA2 R23, -RZ, RZ, 0.48974609375, -28928 ;  /* 0x37d6f710ff177431 */ /* 0x000fc400000001ff */
[----:B0-----:R-:W-:Y:S02]  /*1b560*/  HFMA2 R12, -RZ, RZ, 0.3984375, -12.578125 ;  /* 0x3660ca4aff0c7431 */ /* 0x001fe400000001ff */
[----:B------:R-:W-:Y:S01]  /*1b570*/  IMAD.MOV.U32 R13, RZ, RZ, -0x4a74aa49 ;  /* 0xb58b55b7ff0d7424 */ /* 0x000fe200078e00ff */
[----:B------:R0:W-:Y:S01]  /*1b580*/  STL.64 [R1+0x5a8], R24 ;  /* 0x0005a81801007387 */ /* 0x0001e20000100a00 */
[----:B---3--:R-:W-:Y:S01]  /*1b590*/  MOV R14, 0xa7ca1510 ;  /* 0xa7ca1510000e7802 */ /* 0x008fe20000000f00 */
[----:B------:R-:W-:Y:S02]  /*1b5a0*/  HFMA2 R15, -RZ, RZ, 0.268798828125, -0.01050567626953125 ;  /* 0x344da161ff0f7431 */ /* 0x000fe400000001ff */
[----:B------:R2:W-:Y:S01]  /*1b5b0*/  STL.64 [R1+0x5d0], R26 ;  /* 0x0005d01a01007387 */ /* 0x0005e20000100a00 */
[----:B-1----:R-:W-:Y:S01]  /*1b5c0*/  IMAD.MOV.U32 R18, RZ, RZ, -0x4c0acadf ;  /* 0xb3f53521ff127424 */ /* 0x002fe200078e00ff */
[----:B------:R-:W-:Y:S02]  /*1b5d0*/  MOV R19, 0x33108b6f ;  /* 0x33108b6f00137802 */ /* 0x000fe40000000f00 */
[----:B------:R1:W-:Y:S01]  /*1b5e0*/  STL.64 [R1+0x608], R20 ;  /* 0x0006081401007387 */ /* 0x0003e20000100a00 */
[----:B0-----:R-:W-:-:S02]  /*1b5f0*/  HFMA2 R24, -RZ, RZ, -1.0869140625, 6.0234375 ;  /* 0xbc594606ff187431 */ /* 0x001fc400000001ff */
[----:B------:R-:W-:Y:S01]  /*1b600*/  IMAD.MOV.U32 R25, RZ, RZ, 0x3bb5e994 ;  /* 0x3bb5e994ff197424 */ /* 0x000fe200078e00ff */
[----:B------:R0:W-:Y:S01]  /*1b610*/  STL.64 [R1+0x610], R10 ;  /* 0x0006100a01007387 */ /* 0x0001e20000100a00 */
[----:B--2---:R-:W-:Y:S01]  /*1b620*/  IMAD.MOV.U32 R26, RZ, RZ, 0x2b978533 ;  /* 0x2b978533ff1a7424 */ /* 0x004fe200078e00ff */
[----:B------:R-:W-:Y:S02]  /*1b630*/  MOV R27, 0xb6b2aaa9 ;  /* 0xb6b2aaa9001b7802 */ /* 0x000fe40000000f00 */
[----:B------:R2:W-:Y:S01]  /*1b640*/  STL.64 [R1+0x618], R22 ;  /* 0x0006181601007387 */ /* 0x0005e20000100a00 */
[----:B-1----:R-:W-:Y:S02]  /*1b650*/  HFMA2 R20, -RZ, RZ, -1.447265625, -232.375 ;  /* 0xbdcadb43ff147431 */ /* 0x002fe400000001ff */
[----:B------:R-:W-:Y:S01]  /*1b660*/  IMAD.MOV.U32 R21, RZ, RZ, 0x3e37d95d ;  /* 0x3e37d95dff157424 */ /* 0x000fe200078e00ff */
[----:B------:R1:W-:Y:S04]  /*1b670*/  STL.64 [R1+0x628], R12 ;  /* 0x0006280c01007387 */ /* 0x0003e80000100a00 */
[----:B------:R3:W-:Y:S01]  /*1b680*/  STL.64 [R1+0x630], R14 ;  /* 0x0006300e01007387 */ /* 0x0007e20000100a00 */
[----:B0-----:R-:W-:Y:S01]  /*1b690*/  IMAD.MOV.U32 R10, RZ, RZ, 0x3db95da4 ;  /* 0x3db95da4ff0a7424 */ /* 0x001fe200078e00ff */
[----:B------:R-:W-:-:S02]  /*1b6a0*/  MOV R11, 0xbdbe1d0a ;  /* 0xbdbe1d0a000b7802 */ /* 0x000fc40000000f00 */
[----:B------:R0:W-:Y:S01]  /*1b6b0*/  STL.64 [R1+0x638], R18 ;  /* 0x0006381201007387 */ /* 0x0001e20000100a00 */
[----:B--2---:R-:W-:Y:S01]  /*1b6c0*/  IMAD.MOV.U32 R22, RZ, RZ, -0x4447cc25 ;  /* 0xbbb833dbff167424 */ /* 0x004fe200078e00ff */
[----:B------:R-:W-:Y:S01]  /*1b6d0*/  MOV R23, 0xb124a69e ;  /* 0xb124a69e00177802 */ /* 0x000fe20000000f00 */
[----:B-1----:R-:W-:Y:S02]  /*1b6e0*/  HFMA2 R12, -RZ, RZ, 1.3017578125, -2804 ;  /* 0x3d35e97aff0c7431 */ /* 0x002fe400000001ff */
[----:B------:R-:W-:Y:S01]  /*1b6f0*/  IMAD.MOV.U32 R13, RZ, RZ, 0x3495237e ;  /* 0x3495237eff0d7424 */ /* 0x000fe200078e00ff */
[----:B------:R1:W-:Y:S01]  /*1b700*/  STL.64 [R1+0x5f8], R24 ;  /* 0x0005f81801007387 */ /* 0x0003e20000100a00 */
[----:B---3--:R-:W-:Y:S01]  /*1b710*/  MOV R14, 0xbc8d24f9 ;  /* 0xbc8d24f9000e7802 */ /* 0x008fe20000000f00 */
[----:B------:R-:W-:Y:S02]  /*1b720*/  HFMA2 R15, -RZ, RZ, 1.1015625, 480 ;  /* 0x3c685f80ff0f7431 */ /* 0x000fe400000001ff */
[----:B------:R2:W-:Y:S01]  /*1b730*/  STL.64 [R1+0x620], R26 ;  /* 0x0006201a01007387 */ /* 0x0005e20000100a00 */
[----:B0-----:R-:W-:Y:S01]  /*1b740*/  MOV R18, 0x39d6f710 ;  /* 0x39d6f71000127802 */ /* 0x001fe20000000f00 */
[----:B------:R-:W-:-:S02]  /*1b750*/  HFMA2 R19, -RZ, RZ, 0.08795166015625, -0.0002505779266357421875 ;  /* 0x2da18c1bff137431 */ /* 0x000fc400000001ff */
[----:B------:R0:W-:Y:S04]  /*1b760*/  STL.64 [R1+0x640], R20 ;  /* 0x0006401401007387 */ /* 0x0001e80000100a00 */
[----:B------:R3:W-:Y:S01]  /*1b770*/  STL.64 [R1+0x650], R10 ;  /* 0x0006500a01007387 */ /* 0x0007e20000100a00 */
[----:B-1----:R-:W-:Y:S01]  /*1b780*/  MOV R24, 0xbe050379 ;  /* 0xbe05037900187802 */ /* 0x002fe20000000f00 */
[----:B------:R-:W-:Y:S02]  /*1b790*/  HFMA2 R25, -RZ, RZ, -0.501953125, 0.00012767314910888671875 ;  /* 0xb804082fff197431 */ /* 0x000fe400000001ff */
[----:B------:R1:W-:Y:S01]  /*1b7a0*/  STL.64 [R1+0x658], R12 ;  /* 0x0006580c01007387 */ /* 0x0003e20000100a00 */
[----:B--2---:R-:W-:Y:S02]  /*1b7b0*/  HFMA2 R26, -RZ, RZ, 0.8525390625, 0.0031871795654296875 ;  /* 0x3ad21a87ff1a7431 */ /* 0x004fe400000001ff */
[----:B------:R-:W-:Y:S01]  /*1b7c0*/  IMAD.MOV.U32 R27, RZ, RZ, -0x4567de18 ;  /* 0xba9821e8ff1b7424 */ /* 0x000fe200078e00ff */
[----:B------:R2:W-:Y:S01]  /*1b7d0*/  STL.64 [R1+0x660], R14 ;  /* 0x0006600e01007387 */ /* 0x0005e20000100a00 */
[----:B0-----:R-:W-:-:S02]  /*1b7e0*/  HFMA2 R20, -RZ, RZ, -0.47998046875, 0.055816650390625 ;  /* 0xb7ae2b25ff147431 */ /* 0x001fc400000001ff */
[----:B------:R-:W-:Y:S01]  /*1b7f0*/  IMAD.MOV.U32 R21, RZ, RZ, -0x55fb1376 ;  /* 0xaa04ec8aff157424 */ /* 0x000fe200078e00ff */
[----:B------:R0:W-:Y:S01]  /*1b800*/  STL.64 [R1+0x668], R22 ;  /* 0x0006681601007387 */ /* 0x0001e20000100a00 */
[----:B---3--:R-:W-:Y:S01]  /*1b810*/  IMAD.MOV.U32 R10, RZ, RZ, -0x47370002 ;  /* 0xb8c8fffeff0a7424 */ /* 0x008fe200078e00ff */
[----:B------:R-:W-:Y:S02]  /*1b820*/  MOV R11, 0x3885781c ;  /* 0x3885781c000b7802 */ /* 0x000fe40000000f00 */
[----:B------:R3:W-:Y:S01]  /*1b830*/  STL.64 [R1+0x678], R18 ;  /* 0x0006781201007387 */ /* 0x0007e20000100a00 */
[----:B-1----:R-:W-:Y:S01]  /*1b840*/  IMAD.MOV.U32 R12, RZ, RZ, 0x3558d126 ;  /* 0x3558d126ff0c7424 */ /* 0x002fe200078e00ff */
[----:B------:R-:W-:Y:S01]  /*1b850*/  MOV R13, 0x262d4d18 ;  /* 0x262d4d18000d7802 */ /* 0x000fe20000000f00 */
[----:B--2---:R-:W-:Y:S02]  /*1b860*/  HFMA2 R14, -RZ, RZ, -0.25732421875, 0.037445068359375 ;  /* 0xb41e28cbff0e7431 */ /* 0x004fe400000001ff */
[----:B------:R-:W-:Y:S01]  /*1b870*/  IMAD.MOV.U32 R15, RZ, RZ, -0x41b34182 ;  /* 0xbe4cbe7eff0f7424 */ /* 0x000fe200078e00ff */
[----:B------:R1:W-:Y:S01]  /*1b880*/  STL.64 [R1+0x680], R10 ;  /* 0x0006800a01007387 */ /* 0x0003e20000100a00 */
[----:B0-----:R-:W-:Y:S01]  /*1b890*/  IMAD.MOV.U32 R22, RZ, RZ, -0x41124077 ;  /* 0xbeedbf89ff167424 */ /* 0x001fe200078e00ff */
[----:B------:R-:W-:-:S02]  /*1b8a0*/  MOV R23, 0x3e8866ce ;  /* 0x3e8866ce00177802 */ /* 0x000fc40000000f00 */
[----:B------:R0:W-:Y:S01]  /*1b8b0*/  STL.64 [R1+0x688], R20 ;  /* 0x0006881401007387 */ /* 0x0001e20000100a00 */
[----:B---3--:R-:W-:Y:S01]  /*1b8c0*/  MOV R18, 0xbc76adea ;  /* 0xbc76adea00127802 */ /* 0x008fe20000000f00 */
[----:B------:R-:W-:Y:S02]  /*1b8d0*/  HFMA2 R19, -RZ, RZ, 1.681640625, -0.7841796875 ;  /* 0x3ebaba46ff137431 */ /* 0x000fe400000001ff */
[----:B------:R2:W-:Y:S04]  /*1b8e0*/  STL.64 [R1+0x698], R12 ;  /* 0x0006980c01007387 */ /* 0x0005e80000100a00 */
[----:B------:R3:W-:Y:S01]  /*1b8f0*/  STL.64 [R1+0x6a0], R14 ;  /* 0x0006a00e01007387 */ /* 0x0007e20000100a00 */
[----:B-1----:R-:W-:Y:S01]  /*1b900*/  MOV R10, 0x3e02b5d2 ;  /* 0x3e02b5d2000a7802 */ /* 0x002fe20000000f00 */
[----:B------:R-:W-:-:S02]  /*1b910*/  HFMA2 R11, -RZ, RZ, -1.349609375, 2.236328125 ;  /* 0xbd664079ff0b7431 */ /* 0x000fc400000001ff */
[----:B------:R1:W-:Y:S01]  /*1b920*/  STL.64 [R1+0x6a8], R18 ;  /* 0x0006a81201007387 */ /* 0x0003e20000100a00 */
[----:B0-----:R-:W-:Y:S01]  /*1b930*/  IMAD.MOV.U32 R20, RZ, RZ, -0x4bc3c1c1 ;  /* 0xb43c3e3fff147424 */ /* 0x001fe200078e00ff */
[----:B------:R-:W-:Y:S02]  /*1b940*/  MOV R21, 0x3c9d93f6 ;  /* 0x3c9d93f600157802 */ /* 0x000fe40000000f00 */
[----:B------:R0:W-:Y:S01]  /*1b950*/  STL.64 [R1+0x6b0], R22 ;  /* 0x0006b01601007387 */ /* 0x0001e20000100a00 */
[----:B--2---:R-:W-:Y:S02]  /*1b960*/  HFMA2 R12, -RZ, RZ, -1.1162109375, 0.44384765625 ;  /* 0xbc77371aff0c7431 */ /* 0x004fe400000001ff */
[----:B------:R-:W-:Y:S01]  /*1b970*/  IMAD.MOV.U32 R13, RZ, RZ, 0x3bbc182a ;  /* 0x3bbc182aff0d7424 */ /* 0x000fe200078e00ff */
[----:B---3--:R-:W-:Y:S01]  /*1b980*/  MOV R14, 0x3091fe30 ;  /* 0x3091fe30000e7802 */ /* 0x008fe20000000f00 */
[----:B------:R-:W-:Y:S01]  /*1b990*/  HFMA2 R15, -RZ, RZ, -0.84814453125, 0 ;  /* 0xbac90000ff0f7431 */ /* 0x000fe200000001ff */
[----:B------:R2:W-:Y:S01]  /*1b9a0*/  STL.64 [R1+0x6c0], R10 ;  /* 0x0006c00a01007387 */ /* 0x0005e20000100a00 */
[----:B-1----:R-:W-:-:S02]  /*1b9b0*/  HFMA2 R18, -RZ, RZ, -0.07666015625, -43.65625 ;  /* 0xace8d175ff127431 */ /* 0x002fc400000001ff */
[----:B------:R-:W-:Y:S01]  /*1b9c0*/  IMAD.MOV.U32 R19, RZ, RZ, 0x38b0b6af ;  /* 0x38b0b6afff137424 */ /* 0x000fe200078e00ff */
[----:B------:R1:W-:Y:S01]  /*1b9d0*/  STL.64 [R1+0x6c8], R20 ;  /* 0x0006c81401007387 */ /* 0x0003e20000100a00 */
[----:B0-----:R-:W-:Y:S01]  /*1b9e0*/  MOV R22, 0xb867519f ;  /* 0xb867519f00167802 */ /* 0x001fe20000000f00 */
[----:B------:R-:W-:Y:S02]  /*1b9f0*/  HFMA2 R23, -RZ, RZ, 0.473876953125, 0.000475406646728515625 ;  /* 0x37950fcaff177431 */ /* 0x000fe400000001ff */
[----:B------:R0:W-:Y:S04]  /*1ba00*/  STL.64 [R1+0x6d0], R12 ;  /* 0x0006d00c01007387 */ /* 0x0001e80000100a00 */
[----:B------:R3:W-:Y:S01]  /*1ba10*/  STL.64 [R1+0x6d8], R14 ;  /* 0x0006d80e01007387 */ /* 0x0007e20000100a00 */
[----:B--2---:R-:W-:Y:S01]  /*1ba20*/  IMAD.MOV.U32 R10, RZ, RZ, 0x292edd8c ;  /* 0x292edd8cff0a7424 */ /* 0x004fe200078e00ff */
[----:B------:R-:W-:-:S02]  /*1ba30*/  MOV R11, 0xb66d3d31 ;  /* 0xb66d3d31000b7802 */ /* 0x000fc40000000f00 */
[----:B------:R2:W-:Y:S01]  /*1ba40*/  STL.64 [R1+0x6e8], R18 ;  /* 0x0006e81201007387 */ /* 0x0005e20000100a00 */
[----:B-1----:R-:W-:Y:S02]  /*1ba50*/  HFMA2 R20, -RZ, RZ, 0.37939453125, -1.3037109375 ;  /* 0x3612bd37ff147431 */ /* 0x002fe400000001ff */
[----:B------:R-:W-:Y:S01]  /*1ba60*/  IMAD.MOV.U32 R21, RZ, RZ, -0x4acca68f ;  /* 0xb5335971ff157424 */ /* 0x000fe200078e00ff */
[----:B------:R1:W-:Y:S01]  /*1ba70*/  STL.64 [R1+0x6f0], R22 ;  /* 0x0006f01601007387 */ /* 0x0003e20000100a00 */
[----:B0-----:R-:W-:Y:S01]  /*1ba80*/  IMAD.MOV.U32 R12, RZ, RZ, 0x3f885f7f ;  /* 0x3f885f7fff0c7424 */ /* 0x001fe200078e00ff */
[----:B------:R-:W-:Y:S01]  /*1ba90*/  MOV R13, 0x3944bb29 ;  /* 0x3944bb29000d7802 */ /* 0x000fe20000000f00 */
[----:B---3--:R-:W-:Y:S02]  /*1baa0*/  HFMA2 R14, -RZ, RZ, -1.8310546875, -0.73486328125 ;  /* 0xbf53b9e1ff0e7431 */ /* 0x008fe400000001ff */
[----:B------:R-:W-:Y:S01]  /*1bab0*/  IMAD.MOV.U32 R15, RZ, RZ, 0x3f64be03 ;  /* 0x3f64be03ff0f7424 */ /* 0x000fe200078e00ff */
[----:B------:R0:W-:Y:S01]  /*1bac0*/  STL.64 [R1+0x648], R24 ;  /* 0x0006481801007387 */ /* 0x0001e20000100a00 */
[----:B--2---:R-:W-:Y:S01]  /*1bad0*/  MOV R18, 0xbee64065 ;  /* 0xbee6406500127802 */ /* 0x004fe20000000f00 */
[----:B------:R-:W-:-:S02]  /*1bae0*/  HFMA2 R19, -RZ, RZ, -0.365234375, 0.14404296875 ;  /* 0xb5d8309cff137431 */ /* 0x000fc400000001ff */
[----:B------:R2:W-:Y:S01]  /*1baf0*/  STL.64 [R1+0x6f8], R10 ;  /* 0x0006f80a01007387 */ /* 0x0005e20000100a00 */
[----:B-1----:R-:W-:Y:S01]  /*1bb00*/  IMAD.MOV.U32 R22, RZ, RZ, 0x3e44f8f2 ;  /* 0x3e44f8f2ff167424 */ /* 0x002fe200078e00ff */
[----:B------:R-:W-:Y:S02]  /*1bb10*/  MOV R23, 0xbe29f5e1 ;  /* 0xbe29f5e100177802 */ /* 0x000fe40000000f00 */
[----:B------:R1:W-:Y:S04]  /*1bb20*/  STL.64 [R1+0x700], R20 ;  /* 0x0007001401007387 */ /* 0x0003e80000100a00 */
[----:B------:R3:W-:Y:S01]  /*1bb30*/  STL.64 [R1+0x710], R12 ;  /* 0x0007100c01007387 */ /* 0x0007e20000100a00 */
[----:B0-----:R-:W-:Y:S01]  /*1bb40*/  MOV R24, 0x368d5ef3 ;  /* 0x368d5ef300187802 */ /* 0x001fe20000000f00 */
[----:B------:R-:W-:-:S02]  /*1bb50*/  HFMA2 R25, -RZ, RZ, -0.38671875, 1.546875 ;  /* 0xb6303e30ff197431 */ /* 0x000fc400000001ff */
[----:B------:R0:W-:Y:S01]  /*1bb60*/  STL.64 [R1+0x718], R14 ;  /* 0x0007180e01007387 */ /* 0x0001e20000100a00 */
[----:B--2---:R-:W-:Y:S01]  /*1bb70*/  MOV R10, 0xbcafe000 ;  /* 0xbcafe000000a7802 */ /* 0x004fe20000000f00 */
[----:B------:R-:W-:Y:S02]  /*1bb80*/  HFMA2 R11, -RZ, RZ, 1.12890625, -13600 ;  /* 0x3c84f2a4ff0b7431 */ /* 0x000fe400000001ff */
[----:B------:R2:W-:Y:S01]  /*1bb90*/  STL.64 [R1+0x720], R18 ;  /* 0x0007201201007387 */ /* 0x0005e20000100a00 */
[----:B-1----:R-:W-:Y:S01]  /*1bba0*/  IMAD.MOV.U32 R20, RZ, RZ, -0x443c0f77 ;  /* 0xbbc3f089ff147424 */ /* 0x002fe200078e00ff */
[----:B------:R-:W-:Y:S02]  /*1bbb0*/  MOV R21, 0xaef836cd ;  /* 0xaef836cd00157802 */ /* 0x000fe40000000f00 */
[----:B------:R1:W-:Y:S01]  /*1bbc0*/  STL.64 [R1+0x728], R22 ;  /* 0x0007281601007387 */ /* 0x0003e20000100a00 */
[----:B---3--:R-:W-:Y:S02]  /*1bbd0*/  HFMA2 R12, -RZ, RZ, 0.8466796875, -22.078125 ;  /* 0x3ac6cd85ff0c7431 */ /* 0x008fe400000001ff */
[----:B------:R-:W-:Y:S01]  /*1bbe0*/  IMAD.MOV.U32 R13, RZ, RZ, -0x4576a78a ;  /* 0xba895876ff0d7424 */ /* 0x000fe200078e00ff */
[----:B0-----:R-:W-:Y:S01]  /*1bbf0*/  MOV R14, 0x39ba53bc ;  /* 0x39ba53bc000e7802 */ /* 0x001fe20000000f00 */
[----:B------:R-:W-:Y:S01]  /*1bc00*/  HFMA2 R15, -RZ, RZ, 0.057769775390625, -50528 ;  /* 0x2b65fa2bff0f7431 */ /* 0x000fe200000001ff */
[----:B------:R0:W-:Y:S01]  /*1bc10*/  STL.64 [R1+0x670], R26 ;  /* 0x0006701a01007387 */ /* 0x0001e20000100a00 */
[----:B--2---:R-:W-:-:S02]  /*1bc20*/  HFMA2 R18, -RZ, RZ, -0.47021484375, -4.7028064727783203125e-05 ;  /* 0xb7868315ff127431 */ /* 0x004fc400000001ff */
[----:B------:R-:W-:Y:S01]  /*1bc30*/  IMAD.MOV.U32 R19, RZ, RZ, 0x2860a0bf ;  /* 0x2860a0bfff137424 */ /* 0x000fe200078e00ff */
[----:B------:R2:W-:Y:S01]  /*1bc40*/  STL.64 [R1+0x690], R24 ;  /* 0x0006901801007387 */ /* 0x0005e20000100a00 */
[----:B-1----:R-:W-:Y:S01]  /*1bc50*/  MOV R22, 0x365283b7 ;  /* 0x365283b700167802 */ /* 0x002fe20000000f00 */
[----:B------:R-:W-:Y:S02]  /*1bc60*/  HFMA2 R23, -RZ, RZ, 1.9580078125, 308.25 ;  /* 0x3fd55cd1ff177431 */ /* 0x000fe400000001ff */
[----:B------:R1:W-:Y:S04]  /*1bc70*/  STL.64 [R1+0x738], R10 ;  /* 0x0007380a01007387 */ /* 0x0003e80000100a00 */
[----:B------:R3:W-:Y:S01]  /*1bc80*/  STL.64 [R1+0x740], R20 ;  /* 0x0007401401007387 */ /* 0x0007e20000100a00 */
[----:B0-----:R-:W-:-:S02]  /*1bc90*/  HFMA2 R26, -RZ, RZ, 0.5068359375, -4.30859375 ;  /* 0x380ec44fff1a7431 */ /* 0x001fc400000001ff */
[----:B------:R-:W-:Y:S01]  /*1bca0*/  IMAD.MOV.U32 R27, RZ, RZ, -0x41f2d92f ;  /* 0xbe0d26d1ff1b7424 */ /* 0x000fe200078e00ff */
[----:B------:R0:W-:Y:S01]  /*1bcb0*/  STL.64 [R1+0x748], R12 ;  /* 0x0007480c01007387 */ /* 0x0001e20000100a00 */
[----:B--2---:R-:W-:Y:S01]  /*1bcc0*/  IMAD.MOV.U32 R24, RZ, RZ, 0x3a8dcf9e ;  /* 0x3a8dcf9eff187424 */ /* 0x004fe200078e00ff */
[----:B------:R-:W-:Y:S02]  /*1bcd0*/  MOV R25, 0xb9c3f089 ;  /* 0xb9c3f08900197802 */ /* 0x000fe40000000f00 */
[----:B------:R2:W-:Y:S01]  /*1bce0*/  STL.64 [R1+0x750], R14 ;  /* 0x0007500e01007387 */ /* 0x0005e20000100a00 */
[----:B-1----:R-:W-:Y:S01]  /*1bcf0*/  IMAD.MOV.U32 R10, RZ, RZ, 0x3deeafd0 ;  /* 0x3deeafd0ff0a7424 */ /* 0x002fe200078e00ff */
[----:B------:R-:W-:Y:S02]  /*1bd00*/  MOV R11, 0xc0550bb4 ;  /* 0xc0550bb4000b7802 */ /* 0x000fe40000000f00 */
[----:B------:R1:W-:Y:S01]  /*1bd10*/  STL.64 [R1+0x760], R18 ;  /* 0x0007601201007387 */ /* 0x0003e20000100a00 */
[----:B---3--:R-:W-:-:S02]  /*1bd20*/  HFMA2 R20, -RZ, RZ, 2.279296875, 6.03199005126953125e-05 ;  /* 0x408f03f4ff147431 */ /* 0x008fc400000001ff */
[----:B------:R-:W-:Y:S01]  /*1bd30*/  IMAD.MOV.U32 R21, RZ, RZ, -0x3fd357bf ;  /* 0xc02ca841ff157424 */ /* 0x000fe200078e00ff */
[----:B------:R3:W-:Y:S01]  /*1bd40*/  STL.64 [R1+0x768], R22 ;  /* 0x0007681601007387 */ /* 0x0007e20000100a00 */
[----:B0-----:R-:W-:Y:S01]  /*1bd50*/  IMAD.MOV.U32 R12, RZ, RZ, -0x4040cb49 ;  /* 0xbfbf34b7ff0c7424 */ /* 0x001fe200078e00ff */
[----:B------:R-:W-:Y:S01]  /*1bd60*/  MOV R13, 0x3f30567c ;  /* 0x3f30567c000d7802 */ /* 0x000fe20000000f00 */
[----:B--2---:R-:W-:Y:S02]  /*1bd70*/  HFMA2 R14, -RZ, RZ, 0.355224609375, -8.9824199676513671875e-05 ;  /* 0x35af85e3ff0e7431 */ /* 0x004fe400000001ff */
[----:B------:R-:W-:Y:S01]  /*1bd80*/  IMAD.MOV.U32 R15, RZ, RZ, -0x417c17f8 ;  /* 0xbe83e808ff0f7424 */ /* 0x000fe200078e00ff */
[----:B------:R0:W-:Y:S01]  /*1bd90*/  STL.64 [R1+0x6b8], R26 ;  /* 0x0006b81a01007387 */ /* 0x0001e20000100a00 */
[----:B-1----:R-:W-:Y:S01]  /*1bda0*/  MOV R18, 0x3e580a4b ;  /* 0x3e580a4b00127802 */ /* 0x002fe20000000f00 */
[----:B------:R-:W-:Y:S02]  /*1bdb0*/  HFMA2 R19, -RZ, RZ, -1.4169921875, 13232 ;  /* 0xbdab7276ff137431 */ /* 0x000fe400000001ff */
[----:B------:R1:W-:Y:S01]  /*1bdc0*/  STL.64 [R1+0x6e0], R24 ;  /* 0x0006e01801007387 */ /* 0x0003e20000100a00 */
[----:B---3--:R-:W-:Y:S01]  /*1bdd0*/  IMAD.MOV.U32 R22, RZ, RZ, -0x4dfa223c ;  /* 0xb205ddc4ff167424 */ /* 0x008fe200078e00ff */
[----:B------:R-:W-:-:S02]  /*1bde0*/  MOV R23, 0x3cc6cd86 ;  /* 0x3cc6cd8600177802 */ /* 0x000fc40000000f00 */
[----:B------:R2:W-:Y:S04]  /*1bdf0*/  STL.64 [R1+0x770], R10 ;  /* 0x0007700a01007387 */ /* 0x0005e80000100a00 */
[----:B------:R3:W-:Y:S01]  /*1be00*/  STL.64 [R1+0x778], R20 ;  /* 0x0007781401007387 */ /* 0x0007e20000100a00 */
[----:B0-----:R-:W-:Y:S01]  /*1be10*/  MOV R26, 0x3f39715e ;  /* 0x3f39715e001a7802 */ /* 0x001fe20000000f00 */
[----:B------:R-:W-:Y:S02]  /*1be20*/  HFMA2 R27, -RZ, RZ, -1.923828125, 0.025543212890625 ;  /* 0xbfb2268aff1b7431 */ /* 0x000fe400000001ff */
[----:B------:R0:W-:Y:S01]  /*1be30*/  STL.64 [R1+0x788], R12 ;  /* 0x0007880c01007387 */ /* 0x0001e20000100a00 */
[----:B-1----:R-:W-:Y:S02]  /*1be40*/  HFMA2 R24, -RZ, RZ, 1.3876953125, 0.000747203826904296875 ;  /* 0x3d8d121fff187431 */ /* 0x002fe400000001ff */
[----:B------:R-:W-:Y:S01]  /*1be50*/  IMAD.MOV.U32 R25, RZ, RZ, 0x326ef93b ;  /* 0x326ef93bff197424 */ /* 0x000fe200078e00ff */
[----:B------:R1:W-:Y:S01]  /*1be60*/  STL.64 [R1+0x790], R14 ;  /* 0x0007900e01007387 */ /* 0x0003e20000100a00 */
[----:B--2---:R-:W-:Y:S01]  /*1be70*/  MOV R10, 0x2e596624 ;  /* 0x2e596624000a7802 */ /* 0x004fe20000000f00 */
[----:B------:R-:W-:-:S02]  /*1be80*/  HFMA2 R11, -RZ, RZ, -0.84912109375, -587 ;  /* 0xbacbe096ff0b7431 */ /* 0x000fc400000001ff */
[----:B------:R2:W-:Y:S01]  /*1be90*/  STL.64 [R1+0x798], R18 ;  /* 0x0007981201007387 */ /* 0x0005e20000100a00 */
[----:B---3--:R-:W-:Y:S01]  /*1bea0*/  IMAD.MOV.U32 R20, RZ, RZ, 0x3a8a6d7f ;  /* 0x3a8a6d7fff147424 */ /* 0x008fe200078e00ff */
[----:B------:R-:W-:Y:S02]  /*1beb0*/  MOV R21, 0xb9b8f43c ;  /* 0xb9b8f43c00157802 */ /* 0x000fe40000000f00 */
[----:B------:R3:W-:Y:S01]  /*1bec0*/  STL.64 [R1+0x7a0], R22 ;  /* 0x0007a01601007387 */ /* 0x0007e20000100a00 */
[----:B0-----:R-:W-:Y:S02]  /*1bed0*/  HFMA2 R12, -RZ, RZ, 0.045440673828125, 4296 ;  /* 0x29d16c32ff0c7431 */ /* 0x001fe400000001ff */
[----:B------:R-:W-:Y:S01]  /*1bee0*/  IMAD.MOV.U32 R13, RZ, RZ, 0x389de2c9 ;  /* 0x389de2c9ff0d7424 */ /* 0x000fe200078e00ff */
[----:B-1----:R-:W-:Y:S01]  /*1bef0*/  MOV R14, 0xb84a1be1 ;  /* 0xb84a1be1000e7802 */ /* 0x002fe20000000f00 */
[----:B------:R-:W-:Y:S01]  /*1bf00*/  HFMA2 R15, -RZ, RZ, 0.468505859375, 37952 ;  /* 0x377f78a2ff0f7431 */ /* 0x000fe200000001ff */
[----:B------:R0:W-:Y:S01]  /*1bf10*/  STL.64 [R1+0x708], R26 ;  /* 0x0007081a01007387 */ /* 0x0001e20000100a00 */
[----:B--2---:R-:W-:-:S02]  /*1bf20*/  HFMA2 R18, -RZ, RZ, -2.5859375, -0.0101165771484375 ;  /* 0xc12ca12eff127431 */ /* 0x004fc400000001ff */
[----:B------:R-:W-:Y:S01]  /*1bf30*/  IMAD.MOV.U32 R19, RZ, RZ, -0x4543e1d3 ;  /* 0xbabc1e2dff137424 */ /* 0x000fe200078e00ff */
[----:B------:R1:W-:Y:S01]  /*1bf40*/  STL.64 [R1+0x730], R24 ;  /* 0x0007301801007387 */ /* 0x0003e20000100a00 */
[----:B---3--:R-:W-:Y:S01]  /*1bf50*/  MOV R22, 0x4113bbe2 ;  /* 0x4113bbe200167802 */ /* 0x008fe20000000f00 */
[----:B------:R-:W-:Y:S02]  /*1bf60*/  HFMA2 R23, -RZ, RZ, -2.576171875, 24.15625 ;  /* 0xc1274e0aff177431 */ /* 0x000fe400000001ff */
        /* <DEDUP_REMOVED lines=8> */
[----:B--2---:R-:W-:Y:S01]  /*1bff0*/  IMAD.MOV.U32 R10, RZ, RZ, 0x40b05672 ;  /* 0x40b05672ff0a7424 */ /* 0x004fe200078e00ff */
[----:B------:R-:W-:Y:S02]  /*1c000*/  MOV R11, 0x3749bc93 ;  /* 0x3749bc93000b7802 */ /* 0x000fe40000000f00 */
[----:B------:R2:W-:Y:S01]  /*1c010*/  STL.64 [R1+0x7d8], R18 ;  /* 0x0007d81201007387 */ /* 0x0005e20000100a00 */
[----:B---3--:R-:W-:Y:S02]  /*1c020*/  HFMA2 R20, -RZ, RZ, -2.0703125, -772.5 ;  /* 0xc024e209ff147431 */ /* 0x008fe400000001ff */
[----:B------:R-:W-:Y:S01]  /*1c030*/  IMAD.MOV.U32 R21, RZ, RZ, 0x40148713 ;  /* 0x40148713ff157424 */ /* 0x000fe200078e00ff */
[----:B------:R3:W-:Y:S01]  /*1c040*/  STL.64 [R1+0x7e0], R22 ;  /* 0x0007e01601007387 */ /* 0x0007e20000100a00 */
[----:B0-----:R-:W-:Y:S01]  /*1c050*/  IMAD.MOV.U32 R12, RZ, RZ, 0x3eadf3d5 ;  /* 0x3eadf3d5ff0c7424 */ /* 0x001fe200078e00ff */
[----:B------:R-:W-:Y:S01]  /*1c060*/  MOV R13, 0xbe88cf1e ;  /* 0xbe88cf1e000d7802 */ /* 0x000fe20000000f00 */
[----:B-1----:R-:W-:-:S02]  /*1c070*/  HFMA2 R14, -RZ, RZ, 1.4541015625, -0.0060577392578125 ;  /* 0x3dd19e34ff0e7431 */ /* 0x002fc400000001ff */
[----:B------:R-:W-:Y:S01]  /*1c080*/  IMAD.MOV.U32 R15, RZ, RZ, 0x3067cdc6 ;  /* 0x3067cdc6ff0f7424 */ /* 0x000fe200078e00ff */
[----:B------:R0:W-:Y:S01]  /*1c090*/  STL.64 [R1+0x758], R26 ;  /* 0x0007581a01007387 */ /* 0x0001e20000100a00 */
[----:B--2---:R-:W-:Y:S01]  /*1c0a0*/  MOV R18, 0xbce55ca9 ;  /* 0xbce55ca900127802 */ /* 0x004fe20000000f00 */
[----:B------:R-:W-:Y:S02]  /*1c0b0*/  HFMA2 R19, -RZ, RZ, 1.16015625, 771.5 ;  /* 0x3ca46207ff137431 */ /* 0x000fe400000001ff */
[----:B------:R1:W-:Y:S01]  /*1c0c0*/  STL.64 [R1+0x780], R24 ;  /* 0x0007801801007387 */ /* 0x0003e20000100a00 */
[----:B---3--:R-:W-:Y:S01]  /*1c0d0*/  IMAD.MOV.U32 R22, RZ, RZ, -0x4418ceb5 ;  /* 0xbbe7314bff167424 */ /* 0x008fe200078e00ff */
[----:B------:R-:W-:Y:S02]  /*1c0e0*/  MOV R23, 0x2c0887f7 ;  /* 0x2c0887f700177802 */ /* 0x000fe40000000f00 */
[----:B------:R2:W-:Y:S04]  /*1c0f0*/  STL.64 [R1+0x7e8], R10 ;  /* 0x0007e80a01007387 */ /* 0x0005e80000100a00 */
[----:B------:R3:W-:Y:S01]  /*1c100*/  STL.64 [R1+0x7f0], R20 ;  /* 0x0007f01401007387 */ /* 0x0007e20000100a00 */
[----:B0-----:R-:W-:-:S02]  /*1c110*/  HFMA2 R26, -RZ, RZ, -1.1416015625, -6136 ;  /* 0xbc91edfeff1a7431 */ /* 0x001fc400000001ff */
[----:B------:R-:W-:Y:S01]  /*1c120*/  IMAD.MOV.U32 R27, RZ, RZ, 0x3bd19e34 ;  /* 0x3bd19e34ff1b7424 */ /* 0x000fe200078e00ff */
[----:B------:R0:W-:Y:S01]  /*1c130*/  STL.64 [R1+0x800], R12 ;  /* 0x0008000c01007387 */ /* 0x0001e20000100a00 */
[----:B-1----:R-:W-:Y:S01]  /*1c140*/  IMAD.MOV.U32 R24, RZ, RZ, -0x3f2c328c ;  /* 0xc0d3cd74ff187424 */ /* 0x002fe200078e00ff */
[----:B------:R-:W-:Y:S02]  /*1c150*/  MOV R25, 0x41565e26 ;  /* 0x41565e2600197802 */ /* 0x000fe40000000f00 */
[----:B------:R1:W-:Y:S01]  /*1c160*/  STL.64 [R1+0x808], R14 ;  /* 0x0008080e01007387 */ /* 0x0003e20000100a00 */
[----:B--2---:R-:W-:Y:S01]  /*1c170*/  MOV R10, 0x39bf9a7a ;  /* 0x39bf9a7a000a7802 */ /* 0x004fe20000000f00 */
[----:B------:R-:W-:Y:S02]  /*1c180*/  HFMA2 R11, -RZ, RZ, -0.09967041015625, -0.000908374786376953125 ;  /* 0xae619371ff0b7431 */ /* 0x000fe400000001ff */
[----:B------:R2:W-:Y:S01]  /*1c190*/  STL.64 [R1+0x810], R18 ;  /* 0x0008101201007387 */ /* 0x0005e20000100a00 */
[----:B---3--:R-:W-:Y:S01]  /*1c1a0*/  IMAD.MOV.U32 R20, RZ, RZ, -0x475fe738 ;  /* 0xb8a018c8ff147424 */ /* 0x008fe200078e00ff */
[----:B------:R-:W-:-:S02]  /*1c1b0*/  MOV R21, 0xc188e6d2 ;  /* 0xc188e6d200157802 */ /* 0x000fc40000000f00 */
[----:B------:R3:W-:Y:S01]  /*1c1c0*/  STL.64 [R1+0x818], R22 ;  /* 0x0008181601007387 */ /* 0x0007e20000100a00 */
[----:B0-----:R-:W-:Y:S02]  /*1c1d0*/  HFMA2 R12, -RZ, RZ, -1.8896484375, 26704 ;  /* 0xbf8f7685ff0c7431 */ /* 0x001fe400000001ff */
[----:B------:R-:W-:Y:S01]  /*1c1e0*/  IMAD.MOV.U32 R13, RZ, RZ, 0x42148722 ;  /* 0x42148722ff0d7424 */ /* 0x000fe200078e00ff */
[----:B-1----:R-:W-:Y:S01]  /*1c1f0*/  MOV R14, 0xc251316e ;  /* 0xc251316e000e7802 */ /* 0x002fe20000000f00 */
[----:B------:R-:W-:Y:S01]  /*1c200*/  HFMA2 R15, -RZ, RZ, 3.0078125, 0.99951171875 ;  /* 0x42043bffff0f7431 */ /* 0x000fe200000001ff */
[----:B------:R0:W-:Y:S01]  /*1c210*/  STL.64 [R1+0x7a8], R26 ;  /* 0x0007a81a01007387 */ /* 0x0001e20000100a00 */
[----:B--2---:R-:W-:Y:S02]  /*1c220*/  HFMA2 R18, -RZ, RZ, 2.826171875, 0.0019626617431640625 ;  /* 0x41a71805ff127431 */ /* 0x004fe400000001ff */
[----:B------:R-:W-:Y:S01]  /*1c230*/  IMAD.MOV.U32 R19, RZ, RZ, -0x3edf44cc ;  /* 0xc120bb34ff137424 */ /* 0x000fe200078e00ff */
[----:B------:R1:W-:Y:S01]  /*1c240*/  STL.64 [R1+0x7d0], R24 ;  /* 0x0007d01801007387 */ /* 0x0003e20000100a00 */
[----:B---3--:R-:W-:Y:S01]  /*1c250*/  MOV R22, 0xb74d552d ;  /* 0xb74d552d00167802 */ /* 0x008fe20000000f00 */
[----:B------:R-:W-:-:S02]  /*1c260*/  HFMA2 R23, -RZ, RZ, 2.25390625, 28240 ;  /* 0x408276e5ff177431 */ /* 0x000fc400000001ff */
[----:B------:R2:W-:Y:S04]  /*1c270*/  STL.64 [R1+0x828], R10 ;  /* 0x0008280a01007387 */ /* 0x0005e80000100a00 */
[----:B------:R3:W-:Y:S01]  /*1c280*/  STL.64 [R1+0x830], R20 ;  /* 0x0008301401007387 */ /* 0x0007e20000100a00 */
[----:B0-----:R-:W-:Y:S01]  /*1c290*/  MOV R26, 0xbf8095d8 ;  /* 0xbf8095d8001a7802 */ /* 0x001fe20000000f00 */
[----:B------:R-:W-:Y:S02]  /*1c2a0*/  HFMA2 R27, -RZ, RZ, -0.2454833984375, 0.384765625 ;  /* 0xb3db3628ff1b7431 */ /* 0x000fe400000001ff */
[----:B------:R0:W-:Y:S01]  /*1c2b0*/  STL.64 [R1+0x838], R12 ;  /* 0x0008380c01007387 */ /* 0x0001e20000100a00 */
[----:B-1----:R-:W-:Y:S02]  /*1c2c0*/  HFMA2 R24, -RZ, RZ, 0.85595703125, 0.00191211700439453125 ;  /* 0x3ad917d5ff187431 */ /* 0x002fe400000001ff */
[----:B------:R-:W-:Y:S01]  /*1c2d0*/  IMAD.MOV.U32 R25, RZ, RZ, -0x456ebbf7 ;  /* 0xba914409ff197424 */ /* 0x000fe200078e00ff */
[----:B------:R1:W-:Y:S01]  /*1c2e0*/  STL.64 [R1+0x840], R14 ;  /* 0x0008400e01007387 */ /* 0x0003e20000100a00 */
[----:B--2---:R-:W-:Y:S01]  /*1c2f0*/  IMAD.MOV.U32 R10, RZ, RZ, -0x3fa1af6f ;  /* 0xc05e5091ff0a7424 */ /* 0x004fe200078e00ff */
[----:B------:R-:W-:-:S02]  /*1c300*/  MOV R11, 0x3fb76a6c ;  /* 0x3fb76a6c000b7802 */ /* 0x000fc40000000f00 */
[----:B------:R2:W-:Y:S01]  /*1c310*/  STL.64 [R1+0x850], R18 ;  /* 0x0008501201007387 */ /* 0x0005e20000100a00 */
[----:B---3--:R-:W-:Y:S02]  /*1c320*/  HFMA2 R20, -RZ, RZ, 0.2374267578125, 1.6318359375 ;  /* 0x33993e87ff147431 */ /* 0x008fe400000001ff */
[----:B------:R-:W-:Y:S01]  /*1c330*/  IMAD.MOV.U32 R21, RZ, RZ, -0x411aa357 ;  /* 0xbee55ca9ff157424 */ /* 0x000fe200078e00ff */
[----:B------:R3:W-:Y:S01]  /*1c340*/  STL.64 [R1+0x858], R22 ;  /* 0x0008581601007387 */ /* 0x0007e20000100a00 */
[----:B0-----:R-:W-:Y:S01]  /*1c350*/  IMAD.MOV.U32 R12, RZ, RZ, -0x5060d352 ;  /* 0xaf9f2caeff0c7424 */ /* 0x001fe200078e00ff */
[----:B------:R-:W-:Y:S01]  /*1c360*/  MOV R13, 0x3d07aee5 ;  /* 0x3d07aee5000d7802 */ /* 0x000fe20000000f00 */
[----:B-1----:R-:W-:Y:S02]  /*1c370*/  HFMA2 R14, -RZ, RZ, -1.185546875, -0.0413818359375 ;  /* 0xbcbea94cff0e7431 */ /* 0x002fe400000001ff */
[----:B------:R-:W-:Y:S01]  /*1c380*/  IMAD.MOV.U32 R15, RZ, RZ, 0x3c03ba34 ;  /* 0x3c03ba34ff0f7424 */ /* 0x000fe200078e00ff */
[----:B------:R0:W-:Y:S01]  /*1c390*/  STL.64 [R1+0x7f8], R26 ;  /* 0x0007f81a01007387 */ /* 0x0001e20000100a00 */
[----:B--2---:R-:W-:Y:S01]  /*1c3a0*/  MOV R18, 0xb0a1e056 ;  /* 0xb0a1e05600127802 */ /* 0x004fe20000000f00 */
[----:B------:R-:W-:-:S02]  /*1c3b0*/  HFMA2 R19, -RZ, RZ, -0.8671875, 0.02020263671875 ;  /* 0xbaf0252cff137431 */ /* 0x000fc400000001ff */
[----:B------:R1:W-:Y:S01]  /*1c3c0*/  STL.64 [R1+0x820], R24 ;  /* 0x0008201801007387 */ /* 0x0003e20000100a00 */
[----:B---3--:R-:W-:Y:S01]  /*1c3d0*/  IMAD.MOV.U32 R22, RZ, RZ, 0x3a9eb4a8 ;  /* 0x3a9eb4a8ff167424 */ /* 0x008fe200078e00ff */
[----:B------:R-:W-:Y:S02]  /*1c3e0*/  MOV R23, 0xb9cefd15 ;  /* 0xb9cefd1500177802 */ /* 0x000fe40000000f00 */
[----:B------:R2:W-:Y:S04]  /*1c3f0*/  STL.64 [R1+0x860], R10 ;  /* 0x0008600a01007387 */ /* 0x0005e80000100a00 */
[----:B------:R3:W-:Y:S01]  /*1c400*/  STL.64 [R1+0x868], R20 ;  /* 0x0008681401007387 */ /* 0x0007e20000100a00 */
[----:B0-----:R-:W-:Y:S01]  /*1c410*/  IMAD.MOV.U32 R26, RZ, RZ, 0x3b2278e6 ;  /* 0x3b2278e6ff1a7424 */ /* 0x001fe200078e00ff */
[----:B------:R-:W-:-:S02]  /*1c420*/  MOV R27, 0xc1a4e31c ;  /* 0xc1a4e31c001b7802 */ /* 0x000fc40000000f00 */
[----:B------:R0:W-:Y:S01]  /*1c430*/  STL.64 [R1+0x878], R12 ;  /* 0x0008780c01007387 */ /* 0x0001e20000100a00 */
[----:B-1----:R-:W-:Y:S01]  /*1c440*/  MOV R24, 0x3eaea827 ;  /* 0x3eaea82700187802 */ /* 0x002fe20000000f00 */
[----:B------:R-:W-:Y:S02]  /*1c450*/  HFMA2 R25, -RZ, RZ, -1.501953125, 0.0002357959747314453125 ;  /* 0xbe020bbaff197431 */ /* 0x000fe400000001ff */
[----:B------:R1:W-:Y:S01]  /*1c460*/  STL.64 [R1+0x880], R14 ;  /* 0x0008800e01007387 */ /* 0x0003e20000100a00 */
[----:B--2---:R-:W-:Y:S01]  /*1c470*/  MOV R10, 0x430437bf ;  /* 0x430437bf000a7802 */ /* 0x004fe20000000f00 */
[----:B------:R-:W-:Y:S02]  /*1c480*/  HFMA2 R11, -RZ, RZ, 1.09375, 130.875 ;  /* 0x3c605817ff0b7431 */ /* 0x000fe400000001ff */
[----:B------:R2:W-:Y:S01]  /*1c490*/  STL.64 [R1+0x888], R18 ;  /* 0x0008881201007387 */ /* 0x0005e20000100a00 */
[----:B---3--:R-:W-:Y:S01]  /*1c4a0*/  IMAD.MOV.U32 R20, RZ, RZ, -0x3d08ab89 ;  /* 0xc2f75477ff147424 */ /* 0x008fe200078e00ff */
[----:B------:R-:W-:-:S02]  /*1c4b0*/  MOV R21, 0x431234f7 ;  /* 0x431234f700157802 */ /* 0x000fc40000000f00 */
[----:B------:R3:W-:Y:S01]  /*1c4c0*/  STL.64 [R1+0x890], R22 ;  /* 0x0008901601007387 */ /* 0x0007e20000100a00 */
[----:B0-----:R-:W-:Y:S02]  /*1c4d0*/  HFMA2 R12, -RZ, RZ, -3.3125, -0.8974609375 ;  /* 0xc2a0bb2eff0c7431 */ /* 0x001fe400000001ff */
[----:B------:R-:W-:Y:S01]  /*1c4e0*/  IMAD.MOV.U32 R13, RZ, RZ, -0x4713dd22 ;  /* 0xb8ec22deff0d7424 */ /* 0x000fe200078e00ff */
[----:B-1----:R-:W-:Y:S01]  /*1c4f0*/  MOV R14, 0x4223149e ;  /* 0x4223149e000e7802 */ /* 0x002fe20000000f00 */
[----:B------:R-:W-:Y:S01]  /*1c500*/  HFMA2 R15, -RZ, RZ, -3.046875, -118.1875 ;  /* 0xc218d763ff0f7431 */ /* 0x000fe200000001ff */
[----:B------:R0:W-:Y:S01]  /*1c510*/  STL.64 [R1+0x848], R26 ;  /* 0x0008481a01007387 */ /* 0x0001e20000100a00 */
[----:B--2---:R-:W-:Y:S02]  /*1c520*/  HFMA2 R18, -RZ, RZ, -2.390625, -0.15869140625 ;  /* 0xc0c8b114ff127431 */ /* 0x004fe400000001ff */
[----:B------:R-:W-:Y:S01]  /*1c530*/  IMAD.MOV.U32 R19, RZ, RZ, 0x40a3bda5 ;  /* 0x40a3bda5ff137424 */ /* 0x000fe200078e00ff */
[----:B------:R1:W-:Y:S01]  /*1c540*/  STL.64 [R1+0x870], R24 ;  /* 0x0008701801007387 */ /* 0x0003e20000100a00 */
[----:B---3--:R-:W-:Y:S01]  /*1c550*/  MOV R22, 0xc0020bba ;  /* 0xc0020bba00167802 */ /* 0x008fe20000000f00 */
[----:B------:R-:W-:-:S02]  /*1c560*/  HFMA2 R23, -RZ, RZ, -0.177001953125, 0.003421783447265625 ;  /* 0xb1aa1b02ff177431 */ /* 0x000fc400000001ff */
[----:B------:R2:W-:Y:S04]  /*1c570*/  STL.64 [R1+0x8a0], R10 ;  /* 0x0008a00a01007387 */ /* 0x0005e80000100a00 */
[----:B------:R3:W-:Y:S01]  /*1c580*/  STL.64 [R1+0x8a8], R20 ;  /* 0x0008a81401007387 */ /* 0x0007e20000100a00 */
[----:B0-----:R-:W-:Y:S02]  /*1c590*/  HFMA2 R26, -RZ, RZ, 3.287109375, -7.8515625 ;  /* 0x4293c7daff1a7431 */ /* 0x001fe400000001ff */
[----:B------:R-:W-:Y:S01]  /*1c5a0*/  IMAD.MOV.U32 R27, RZ, RZ, -0x3ce332d7 ;  /* 0xc31ccd29ff1b7424 */ /* 0x000fe200078e00ff */
[----:B------:R0:W-:Y:S01]  /*1c5b0*/  STL.64 [R1+0x8b0], R12 ;  /* 0x0008b00c01007387 */ /* 0x0001e20000100a00 */
[----:B-1----:R-:W-:Y:S01]  /*1c5c0*/  IMAD.MOV.U32 R24, RZ, RZ, 0x41898fd1 ;  /* 0x41898fd1ff187424 */ /* 0x002fe200078e00ff */
[----:B------:R-:W-:-:S02]  /*1c5d0*/  MOV R25, 0x357b0a41 ;  /* 0x357b0a4100197802 */ /* 0x000fc40000000f00 */
[----:B------:R1:W-:Y:S01]  /*1c5e0*/  STL.64 [R1+0x8b8], R14 ;  /* 0x0008b80e01007387 */ /* 0x0003e20000100a00 */
[----:B--2---:R-:W-:Y:S01]  /*1c5f0*/  IMAD.MOV.U32 R10, RZ, RZ, 0x3f18a4c1 ;  /* 0x3f18a4c1ff0a7424 */ /* 0x004fe200078e00ff */
[----:B------:R-:W-:Y:S02]  /*1c600*/  MOV R11, 0xbee2690b ;  /* 0xbee2690b000b7802 */ /* 0x000fe40000000f00 */
[----:B------:R2:W-:Y:S01]  /*1c610*/  STL.64 [R1+0x8c8], R18 ;  /* 0x0008c81201007387 */ /* 0x0005e20000100a00 */
[----:B---3--:R-:W-:Y:S02]  /*1c620*/  HFMA2 R20, -RZ, RZ, 1.53515625, -0.037109375 ;  /* 0x3e24a8c0ff147431 */ /* 0x008fe400000001ff */
[----:B------:R-:W-:Y:S01]  /*1c630*/  IMAD.MOV.U32 R21, RZ, RZ, -0x4d2b89d4 ;  /* 0xb2d4762cff157424 */ /* 0x000fe200078e00ff */
[----:B------:R3:W-:Y:S01]  /*1c640*/  STL.64 [R1+0x8d0], R22 ;  /* 0x0008d01601007387 */ /* 0x0007e20000100a00 */
[----:B0-----:R-:W-:Y:S01]  /*1c650*/  IMAD.MOV.U32 R12, RZ, RZ, -0x43e4c231 ;  /* 0xbc1b3dcfff0c7424 */ /* 0x001fe200078e00ff */
[----:B------:R-:W-:Y:S01]  /*1c660*/  MOV R13, 0x36d76ab6 ;  /* 0x36d76ab6000d7802 */ /* 0x000fe20000000f00 */
[----:B-1----:R-:W-:-:S02]  /*1c670*/  HFMA2 R14, -RZ, RZ, 0.88037109375, 3.943359375 ;  /* 0x3b0b43e3ff0e7431 */ /* 0x002fc400000001ff */
[----:B------:R-:W-:Y:S01]  /*1c680*/  IMAD.MOV.U32 R15, RZ, RZ, 0x43542b1a ;  /* 0x43542b1aff0f7424 */ /* 0x000fe200078e00ff */
[----:B------:R0:W-:Y:S01]  /*1c690*/  STL.64 [R1+0x898], R26 ;  /* 0x0008981a01007387 */ /* 0x0001e20000100a00 */
[----:B--2---:R-:W-:Y:S02]  /*1c6a0*/  MOV R18, 0x4151b9cf ;  /* 0x4151b9cf00127802 */ /* 0x004fe40000000f00 */
[----:B------:R-:W-:Y:S01]  /*1c6b0*/  MOV R19, 0xc3f87dce ;  /* 0xc3f87dce00137802 */ /* 0x000fe20000000f00 */
[----:B------:R1:W-:Y:S01]  /*1c6c0*/  STL.64 [R1+0x8c0], R24 ;  /* 0x0008c01801007387 */ /* 0x0003e20000100a00 */
[----:B---3--:R-:W-:Y:S02]  /*1c6d0*/  IMAD.MOV.U32 R22, RZ, RZ, 0x4436cdd2 ;  /* 0x4436cdd2ff167424 */ /* 0x008fe400078e00ff */
[----:B------:R-:W-:Y:S01]  /*1c6e0*/  HFMA2 R23, -RZ, RZ, -3.970703125, 0.000694751739501953125 ;  /* 0xc3f111b1ff177431 */ /* 0x000fe200000001ff */
[----:B------:R2:W-:Y:S01]  /*1c6f0*/  STL.64 [R1+0x8d8], R10 ;  /* 0x0008d80a01007387 */ /* 0x0005e20000100a00 */
[----:B0-----:R-:W-:-:S03]  /*1c700*/  MOV R26, 0xbd25198e ;  /* 0xbd25198e001a7802 */ /* 0x001fc60000000f00 */
[----:B------:R0:W-:Y:S01]  /*1c710*/  STL.64 [R1+0x8e0], R20 ;  /* 0x0008e01401007387 */ /* 0x0001e20000100a00 */
[----:B------:R-:W-:-:S03]  /*1c720*/  HFMA2 R27, -RZ, RZ, 1.22265625, 0.01502227783203125 ;  /* 0x3ce423b1ff1b7431 */ /* 0x000fc600000001ff */
[----:B------:R3:W-:Y:S01]  /*1c730*/  STL.64 [R1+0x8f0], R12 ;  /* 0x0008f00c01007387 */ /* 0x0007e20000100a00 */
[----:B-1----:R-:W-:Y:S01]  /*1c740*/  MOV R24, 0xbcec1227 ;  /* 0xbcec122700187802 */ /* 0x002fe20000000f00 */
[----:B------:R-:W-:Y:S02]  /*1c750*/  IMAD.MOV.U32 R25, RZ, RZ, 0x43a31567 ;  /* 0x43a31567ff197424 */ /* 0x000fe400078e00ff */
[----:B------:R1:W-:Y:S01]  /*1c760*/  STL.64 [R1+0x8f8], R14 ;  /* 0x0008f80e01007387 */ /* 0x0003e20000100a00 */
[----:B--2---:R-:W-:Y:S01]  /*1c770*/  HFMA2 R10, -RZ, RZ, -3.833984375, -13016 ;  /* 0xc3abf25bff0a7431 */ /* 0x004fe200000001ff */
[----:B------:R-:W-:Y:S02]  /*1c780*/  MOV R11, 0x432bf3b2 ;  /* 0x432bf3b2000b7802 */ /* 0x000fe40000000f00 */
[----:B------:R2:W-:Y:S01]  /*1c790*/  STL.64 [R1+0x900], R18 ;  /* 0x0009001201007387 */ /* 0x0005e20000100a00 */
[----:B0-----:R-:W-:Y:S02]  /*1c7a0*/  IMAD.MOV.U32 R20, RZ, RZ, 0x3913332d ;  /* 0x3913332dff147424 */ /* 0x001fe400078e00ff */
[----:B------:R-:W-:Y:S01]  /*1c7b0*/  HFMA2 R21, -RZ, RZ, -3.29296875, -7.3611736297607421875e-05 ;  /* 0xc29684d3ff157431 */ /* 0x000fe200000001ff */
[----:B------:R0:W-:Y:S01]  /*1c7c0*/  STL.64 [R1+0x908], R22 ;  /* 0x0009081601007387 */ /* 0x0001e20000100a00 */
[----:B---3--:R-:W-:Y:S01]  /*1c7d0*/  MOV R12, 0x42850a16 ;  /* 0x42850a16000c7802 */ /* 0x008fe20000000f00 */
[----:B------:R-:W-:-:S02]  /*1c7e0*/  IMAD.MOV.U32 R13, RZ, RZ, -0x3e1c6b7b ;  /* 0xc1e39485ff0d7424 */ /* 0x000fc400078e00ff */
[----:B-1----:R-:W-:Y:S01]  /*1c7f0*/  HFMA2 R14, -RZ, RZ, -0.3310546875, 635.5 ;  /* 0xb54c60f7ff0e7431 */ /* 0x002fe200000001ff */
[----:B------:R-:W-:Y:S01]  /*1c800*/  MOV R15, 0x4118a4c2 ;  /* 0x4118a4c2000f7802 */ /* 0x000fe20000000f00 */
[----:B------:R1:W-:Y:S01]  /*1c810*/  STL.64 [R1+0x8e8], R26 ;  /* 0x0008e81a01007387 */ /* 0x0003e20000100a00 */
[----:B--2---:R-:W-:Y:S01]  /*1c820*/  MOV R18, 0xb4fa3f50 ;  /* 0xb4fa3f5000127802 */ /* 0x004fe20000000f00 */
[----:B------:R-:W-:Y:S02]  /*1c830*/  IMAD.MOV.U32 R19, RZ, RZ, -0x40b1a00e ;  /* 0xbf4e5ff2ff137424 */ /* 0x000fe400078e00ff */
[----:B------:R2:W-:Y:S01]  /*1c840*/  STL.64 [R1+0x910], R24 ;  /* 0x0009101801007387 */ /* 0x0005e20000100a00 */
[----:B0-----:R-:W-:Y:S01]  /*1c850*/  HFMA2 R22, -RZ, RZ, 1.7705078125, -0.4638671875 ;  /* 0x3f15b76cff167431 */ /* 0x001fe200000001ff */
[----:B------:R-:W-:Y:S02]  /*1c860*/  MOV R23, 0xbe5574fd ;  /* 0xbe5574fd00177802 */ /* 0x000fe40000000f00 */
[----:B------:R0:W-:Y:S04]  /*1c870*/  STL.64 [R1+0x918], R10 ;  /* 0x0009180a01007387 */ /* 0x0001e80000100a00 */
[----:B------:R3:W-:Y:S01]  /*1c880*/  STL.64 [R1+0x920], R20 ;  /* 0x0009201401007387 */ /* 0x0007e20000100a00 */
[----:B-1----:R-:W-:-:S02]  /*1c890*/  IMAD.MOV.U32 R26, RZ, RZ, -0x3f0f7065 ;  /* 0xc0f08f9bff1a7424 */ /* 0x002fc400078e00ff */
[----:B------:R-:W-:Y:S01]  /*1c8a0*/  HFMA2 R27, -RZ, RZ, 2.111328125, 1.4609375 ;  /* 0x40393dd8ff1b7431 */ /* 0x000fe200000001ff */
[----:B------:R1:W-:Y:S01]  /*1c8b0*/  STL.64 [R1+0x928], R12 ;  /* 0x0009280c01007387 */ /* 0x0003e20000100a00 */
[----:B--2---:R-:W-:Y:S01]  /*1c8c0*/  HFMA2 R24, -RZ, RZ, -4.46484375, 1580 ;  /* 0xc477662cff187431 */ /* 0x004fe200000001ff */
[----:B------:R-:W-:Y:S02]  /*1c8d0*/  MOV R25, 0x450908e3 ;  /* 0x450908e300197802 */ /* 0x000fe40000000f00 */
[----:B------:R2:W-:Y:S01]  /*1c8e0*/  STL.64 [R1+0x930], R14 ;  /* 0x0009300e01007387 */ /* 0x0005e20000100a00 */
[----:B0-----:R-:W-:Y:S02]  /*1c8f0*/  IMAD.MOV.U32 R10, RZ, RZ, 0x391ad4b2 ;  /* 0x391ad4b2ff0a7424 */ /* 0x001fe400078e00ff */
[----:B------:R-:W-:Y:S01]  /*1c900*/  HFMA2 R11, -RZ, RZ, 1.328125, -1493 ;  /* 0x3d50e5d5ff0b7431 */ /* 0x000fe200000001ff */
[----:B------:R0:W-:Y:S01]  /*1c910*/  STL.64 [R1+0x940], R18 ;  /* 0x0009401201007387 */ /* 0x0001e20000100a00 */
[----:B---3--:R-:W-:Y:S01]  /*1c920*/  MOV R20, 0xbd07707a ;  /* 0xbd07707a00147802 */ /* 0x008fe20000000f00 */
[----:B------:R-:W-:-:S02]  /*1c930*/  IMAD.MOV.U32 R21, RZ, RZ, 0x3c778cda ;  /* 0x3c778cdaff157424 */ /* 0x000fc400078e00ff */
[----:B------:R3:W-:Y:S01]  /*1c940*/  STL.64 [R1+0x948], R22 ;  /* 0x0009481601007387 */ /* 0x0007e20000100a00 */
[----:B-1----:R-:W-:Y:S02]  /*1c950*/  IMAD.MOV.U32 R12, RZ, RZ, -0x3b0ef486 ;  /* 0xc4f10b7aff0c7424 */ /* 0x002fe400078e00ff */
[----:B------:R-:W-:Y:S01]  /*1c960*/  HFMA2 R13, -RZ, RZ, -1.5341796875, 0.0010662078857421875 ;  /* 0xbe23145eff0d7431 */ /* 0x000fe200000001ff */
[----:B--2---:R-:W-:Y:S01]  /*1c970*/  MOV R14, 0x44f49ff4 ;  /* 0x44f49ff4000e7802 */ /* 0x004fe20000000f00 */
[----:B------:R-:W-:Y:S01]  /*1c980*/  IMAD.MOV.U32 R15, RZ, RZ, -0x3ae98bfa ;  /* 0xc5167406ff0f7424 */ /* 0x000fe200078e00ff */
[----:B------:R1:W-:Y:S01]  /*1c990*/  STL.64 [R1+0x938], R26 ;  /* 0x0009381a01007387 */ /* 0x0003e20000100a00 */
[----:B0-----:R-:W-:Y:S01]  /*1c9a0*/  HFMA2 R18, -RZ, RZ, 4.66796875, -15728 ;  /* 0x44abf3aeff127431 */ /* 0x001fe200000001ff */
[----:B------:R-:W-:Y:S02]  /*1c9b0*/  MOV R19, 0x3aa95acb ;  /* 0x3aa95acb00137802 */ /* 0x000fe40000000f00 */
[----:B------:R0:W-:Y:S01]  /*1c9c0*/  STL.64 [R1+0x950], R10 ;  /* 0x0009500a01007387 */ /* 0x0001e20000100a00 */
[----:B---3--:R-:W-:-:S02]  /*1c9d0*/  IMAD.MOV.U32 R22, RZ, RZ, -0x3bc3d9f9 ;  /* 0xc43c2607ff167424 */ /* 0x008fc400078e00ff */
[----:B------:R-:W-:Y:S01]  /*1c9e0*/  HFMA2 R23, -RZ, RZ, 4.2109375, -6008 ;  /* 0x4436eddeff177431 */ /* 0x000fe200000001ff */
[----:B------:R2:W-:Y:S04]  /*1c9f0*/  STL.64 [R1+0x958], R20 ;  /* 0x0009581401007387 */ /* 0x0005e80000100a00 */
[----:B------:R3:W-:Y:S01]  /*1ca00*/  STL.64 [R1+0x960], R24 ;  /* 0x0009601801007387 */ /* 0x0007e20000100a00 */
[----:B-1----:R-:W-:Y:S01]  /*1ca10*/  MOV R26, 0xc3aaaf64 ;  /* 0xc3aaaf64001a7802 */ /* 0x002fe20000000f00 */
[----:B------:R-:W-:Y:S02]  /*1ca20*/  IMAD.MOV.U32 R27, RZ, RZ, -0x48d87794 ;  /* 0xb727886cff1b7424 */ /* 0x000fe400078e00ff */
[----:B------:R1:W-:Y:S01]  /*1ca30*/  STL.64 [R1+0x968], R12 ;  /* 0x0009680c01007387 */ /* 0x0003e20000100a00 */
[----:B0-----:R-:W-:Y:S01]  /*1ca40*/  HFMA2 R10, -RZ, RZ, 3.509765625, -0.000507831573486328125 ;  /* 0x43059029ff0a7431 */ /* 0x001fe200000001ff */
[----:B------:R-:W-:-:S02]  /*1ca50*/  MOV R11, 0xc2e186a2 ;  /* 0xc2e186a2000b7802 */ /* 0x000fc40000000f00 */
[----:B------:R0:W-:Y:S01]  /*1ca60*/  STL.64 [R1+0x970], R14 ;  /* 0x0009700e01007387 */ /* 0x0001e20000100a00 */
[----:B--2---:R-:W-:Y:S02]  /*1ca70*/  IMAD.MOV.U32 R20, RZ, RZ, 0x42393dd8 ;  /* 0x42393dd8ff147424 */ /* 0x004fe400078e00ff */
[----:B------:R-:W-:Y:S01]  /*1ca80*/  HFMA2 R21, -RZ, RZ, -0.4384765625, -8600 ;  /* 0xb704f033ff157431 */ /* 0x000fe200000001ff */
[----:B------:R2:W-:Y:S01]  /*1ca90*/  STL.64 [R1+0x978], R18 ;  /* 0x0009781201007387 */ /* 0x0005e20000100a00 */
[----:B---3--:R-:W-:Y:S02]  /*1caa0*/  IMAD.MOV.U32 R24, RZ, RZ, 0x3f8f9e02 ;  /* 0x3f8f9e02ff187424 */ /* 0x008fe400078e00ff */
[----:B------:R-:W-:Y:S01]  /*1cab0*/  HFMA2 R25, -RZ, RZ, -1.814453125, -0.177734375 ;  /* 0xbf42b1b0ff197431 */ /* 0x000fe200000001ff */
[----:B------:R3:W-:Y:S01]  /*1cac0*/  STL.64 [R1+0x980], R22 ;  /* 0x0009801601007387 */ /* 0x0007e20000100a00 */
[----:B-1----:R-:W-:Y:S01]  /*1cad0*/  MOV R12, 0xc1682bf0 ;  /* 0xc1682bf0000c7802 */ /* 0x002fe20000000f00 */
[----:B------:R-:W-:-:S02]  /*1cae0*/  IMAD.MOV.U32 R13, RZ, RZ, 0x4131c9d1 ;  /* 0x4131c9d1ff0d7424 */ /* 0x000fc400078e00ff */
[----:B0-----:R-:W-:Y:S01]  /*1caf0*/  HFMA2 R14, -RZ, RZ, -2.259765625, 2620 ;  /* 0xc085691eff0e7431 */ /* 0x001fe200000001ff */
[----:B------:R-:W-:Y:S01]  /*1cb00*/  MOV R15, 0x3b4b3729 ;  /* 0x3b4b3729000f7802 */ /* 0x000fe20000000f00 */
[----:B------:R0:W-:Y:S01]  /*1cb10*/  STL.64 [R1+0x988], R26 ;  /* 0x0009881a01007387 */ /* 0x0001e20000100a00 */
[----:B--2---:R-:W-:Y:S01]  /*1cb20*/  MOV R18, 0x3eb9a9a3 ;  /* 0x3eb9a9a300127802 */ /* 0x004fe20000000f00 */
[----:B------:R-:W-:Y:S02]  /*1cb30*/  IMAD.MOV.U32 R19, RZ, RZ, 0x3e6301dc ;  /* 0x3e6301dcff137424 */ /* 0x000fe400078e00ff */
[----:B------:R0:W-:Y:S01]  /*1cb40*/  STL.64 [R1+0x990], R10 ;  /* 0x0009900a01007387 */ /* 0x0001e20000100a00 */
[----:B---3--:R-:W-:Y:S01]  /*1cb50*/  HFMA2 R22, -RZ, RZ, 1.7431640625, 3.181640625 ;  /* 0x3ef9425dff167431 */ /* 0x008fe200000001ff */
[----:B------:R-:W-:Y:S02]  /*1cb60*/  MOV R23, 0x3f800000 ;  /* 0x3f80000000177802 */ /* 0x000fe40000000f00 */
        /* <DEDUP_REMOVED lines=19> */
[C---:B------:R-:W-:Y:S01]  /*1cca0*/  FADD.FTZ.RZ R4, R3.reuse, 1 ;  /* 0x3f80000003047421 */ /* 0x040fe2000001c000 */
[----:B0-----:R-:W-:Y:S01]  /*1ccb0*/  IMAD.MOV.U32 R12, RZ, RZ, 0x3d39bf78 ;  /* 0x3d39bf78ff0c7424 */ /* 0x001fe200078e00ff */
[----:B------:R-:W-:-:S03]  /*1ccc0*/  ISETP.GE.U32.AND P0, PT, R3, 0x7f800000, PT ;  /* 0x7f8000000300780c */ /* 0x000fc60003f06070 */
[----:B------:R-:W-:Y:S02]  /*1ccd0*/  IADD3 R4, PT, PT, R4, -0x3f400000, RZ ;  /* 0xc0c0000004047810 */ /* 0x000fe40007ffe0ff */
        /* <DEDUP_REMOVED lines=18> */
[----:B------:R-:W-:-:S03]  /*1ce00*/  @P0 MOV R10, 0x7f800000 ;  /* 0x7f800000000a0802 */ /* 0x000fc60000000f00 */
[----:B------:R-:W-:Y:S02]  /*1ce10*/  FFMA.FTZ R4, R4, 0.69314718246459960938, R7 ;  /* 0x3f31721804047823 */ /* 0x000fe40000010007 */
[C---:B------:R-:W-:Y:S01]  /*1ce20*/  @P1 FFMA.FTZ R4, R3.reuse, R10, +INF ;  /* 0x7f80000003041423 */ /* 0x040fe2000001000a */
[----:B------:R-:W-:-:S04]  /*1ce30*/  @P0 FSETP.NEU.FTZ.AND P1, PT, R3, RZ, PT ;  /* 0x000000ff0300020b */ /* 0x000fc80003f3d000 */
[----:B------:R-:W-:-:S05]  /*1ce40*/  @P0 FSEL R4, R4, -RZ, P1 ;  /* 0x800000ff04040208 */ /* 0x000fca0000800000 */
[----:B------:R-:W-:-:S04]  /*1ce50*/  FADD.FTZ R3, -R3, R4 ;  /* 0x0000000403037221 */ /* 0x000fc80000010100 */
[----:B------:R-:W-:-:S04]  /*1ce60*/  FMUL.FTZ R3, R3, -2 ;  /* 0xc000000003037820 */ /* 0x000fc80000410000 */
[----:B------:R0:W1:Y:S01]  /*1ce70*/  MUFU.SQRT R4, R3 ;  /* 0x0000000300047308 */ /* 0x0000620000002000 */
[----:B------:R-:W-:Y:S05]  /*1ce80*/  BRA `(.L_x_456) ;  /* 0x0000000000887947 */ /* 0x000fea0003800000 */
.L_x_455:
[----:B------:R-:W-:Y:S02]  /*1ce90*/  FSETP.GEU.FTZ.AND P0, PT, R7, 1, PT ;  /* 0x3f8000000700780b */ /* 0x000fe40003f1e000 */
[----:B------:R-:W-:-:S11]  /*1cea0*/  MOV R4, RZ ;  /* 0x000000ff00047202 */ /* 0x000fd60000000f00 */
[----:B------:R-:W-:Y:S05]  /*1ceb0*/  @P0 BRA `(.L_x_456) ;  /* 0x00000000007c0947 */ /* 0x000fea0003800000 */
[C---:B------:R-:W-:Y:S01]  /*1cec0*/  FADD.FTZ.RZ R4, R3.reuse, 1 ;  /* 0x3f80000003047421 */ /* 0x040fe2000001c000 */
[----:B0-----:R-:W-:Y:S01]  /*1ced0*/  HFMA2 R12, -RZ, RZ, 1.3056640625, -1.8671875 ;  /* 0x3d39bf78ff0c7431 */ /* 0x001fe200000001ff */
[C---:B------:R-:W-:Y:S02]  /*1cee0*/  ISETP.GE.U32.AND P0, PT, R3.reuse, 0x7f800000, PT ;  /* 0x7f8000000300780c */ /* 0x040fe40003f06070 */
[----:B------:R-:W-:Y:S02]  /*1cef0*/  VIADD R4, R4, 0xc0c00000 ;  /* 0xc0c0000004047836 */ /* 0x000fe40000000000 */
[----:B------:R-:W-:-:S03]  /*1cf00*/  ISETP.GT.AND P1, PT, R3, -0x40800000, P0 ;  /* 0xbf8000000300780c */ /* 0x000fc60000724270 */
[----:B------:R-:W-:-:S04]  /*1cf10*/  LOP3.LUT R4, R4, 0xff800000, RZ, 0xc0, !PT ;  /* 0xff80000004047812 */ /* 0x000fc800078ec0ff */
[----:B------:R-:W-:Y:S02]  /*1cf20*/  IADD3 R10, PT, PT, -R4, 0x40800000, RZ ;  /* 0x40800000040a7810 */ /* 0x000fe40007ffe1ff */
[-C--:B------:R-:W-:Y:S02]  /*1cf30*/  IADD3 R7, PT, PT, R3, -R4.reuse, RZ ;  /* 0x8000000403077210 */ /* 0x080fe40007ffe0ff */
[----:B------:R-:W-:Y:S01]  /*1cf40*/  I2FP.F32.S32 R4, R4 ;  /* 0x0000000400047245 */ /* 0x000fe20000201400 */
[----:B------:R-:W-:-:S04]  /*1cf50*/  FFMA.FTZ R10, R10, 0.25, -R5 ;  /* 0x3e8000000a0a7823 */ /* 0x000fc80000010805 */
[----:B------:R-:W-:Y:S01]  /*1cf60*/  FADD.FTZ R7, R7, R10 ;  /* 0x0000000a07077221 */ /* 0x000fe20000010000 */
[----:B------:R-:W-:Y:S01]  /*1cf70*/  FMUL.FTZ R4, R4, 1.1920928955078125e-07 ;  /* 0x3400000004047820 */ /* 0x000fe20000410000 */
[----:B------:R-:W-:Y:S02]  /*1cf80*/  @P0 IMAD.MOV.U32 R10, RZ, RZ, 0x7f800000 ;  /* 0x7f800000ff0a0424 */ /* 0x000fe400078e00ff */
        /* <DEDUP_REMOVED lines=18> */
.L_x_456:
[----:B------:R-:W-:Y:S05]  /*1d0b0*/  BSYNC.RECONVERGENT B0 ;  /* 0x0000000000007941 */ /* 0x000fea0003800200 */
.L_x_454:
[----:B0-----:R-:W-:Y:S01]  /*1d0c0*/  HFMA2 R10, -RZ, RZ, 0, 5.9604644775390625e-08 ;  /* 0x00000001ff0a7431 */ /* 0x001fe200000001ff */
[----:B------:R-:W-:Y:S01]  /*1d0d0*/  BSSY.RECONVERGENT B0, `(.L_x_457) ;  /* 0x0000016000007945 */ /* 0x000fe20003800200 */
[----:B------:R-:W-:Y:S01]  /*1d0e0*/  MOV R5, RZ ;  /* 0x000000ff00057202 */ /* 0x000fe20000000f00 */
[----:B------:R-:W-:-:S07]  /*1d0f0*/  IMAD.MOV.U32 R3, RZ, RZ, -0x41555555 ;  /* 0xbeaaaaabff037424 */ /* 0x000fce00078e00ff */
.L_x_458:
[----:B------:R-:W-:-:S13]  /*1d100*/  ISETP.GT.AND P1, PT, R10, R5, PT ;  /* 0x000000050a00720c */ /* 0x000fda0003f24270 */
[C---:B------:R-:W-:Y:S02]  /*1d110*/  @P1 IADD3 R9, PT, PT, R10.reuse, -0x1, RZ ;  /* 0xffffffff0a091810 */ /* 0x040fe40007ffe0ff */
[----:B------:R-:W-:-:S03]  /*1d120*/  @!P1 LEA R7, R10, R0, 0x2 ;  /* 0x000000000a079211 */ /* 0x000fc600078e10ff */
[----:B------:R-:W-:Y:S02]  /*1d130*/  @P1 IMAD R12, R9, 0x4, R0 ;  /* 0x00000004090c1824 */ /* 0x000fe400078e0200 */
[----:B------:R-:W2:Y:S04]  /*1d140*/  @!P1 LDL R9, [R7] ;  /* 0x0000000007099983 */ /* 0x000ea80000100800 */
[----:B------:R-:W1:Y:S02]  /*1d150*/  @P1 LDL R11, [R12] ;  /* 0x000000000c0b1983 */ /* 0x000e640000100800 */
[----:B-1----:R-:W-:Y:S01]  /*1d160*/  @P1 FMUL.FTZ R9, R11, R4 ;  /* 0x000000040b091220 */ /* 0x002fe20000410000 */
[----:B------:R-:W-:-:S04]  /*1d170*/  LEA R11, R10, R1, 0x2 ;  /* 0x000000010a0b7211 */ /* 0x000fc800078e10ff */
[----:B------:R0:W-:Y:S04]  /*1d180*/  @P1 STL [R12+0x4], R9 ;  /* 0x000004090c001387 */ /* 0x0001e80000100800 */
[----:B------:R-:W2:Y:S01]  /*1d190*/  LDL R14, [R11] ;  /* 0x000000000b0e7983 */ /* 0x000ea20000100800 */
[C---:B------:R-:W-:Y:S01]  /*1d1a0*/  ISETP.LT.U32.AND P2, PT, R10.reuse, 0x18, PT ;  /* 0x000000180a00780c */ /* 0x040fe20003f41070 */
[----:B------:R-:W-:Y:S01]  /*1d1b0*/  @P1 VIADD R5, R5, 0x1 ;  /* 0x0000000105051836 */ /* 0x000fe20000000000 */
[----:B------:R-:W-:Y:S01]  /*1d1c0*/  IADD3 R10, PT, PT, R10, 0x1, RZ ;  /* 0x000000010a0a7810 */ /* 0x000fe20007ffe0ff */
[----:B--2---:R-:W-:-:S04]  /*1d1d0*/  FMUL.FTZ R14, R14, R9 ;  /* 0x000000090e0e7220 */ /* 0x004fc80000410000 */
[----:B------:R-:W-:-:S04]  /*1d1e0*/  FADD.FTZ R18, R14, R3 ;  /* 0x000000030e127221 */ /* 0x000fc80000010000 */
[----:B------:R-:W-:-:S05]  /*1d1f0*/  FMUL.FTZ R3, |R18|, 5.9604644775390625e-08 ;  /* 0x3380000012037820 */ /* 0x000fca0000410200 */
[----:B------:R-:W-:Y:S02]  /*1d200*/  FSETP.GEU.FTZ.AND P0, PT, |R14|, R3, PT ;  /* 0x000000030e00720b */ /* 0x000fe40003f1e200 */
[----:B------:R-:W-:-:S11]  /*1d210*/  MOV R3, R18 ;  /* 0x0000001200037202 */ /* 0x000fd60000000f00 */
[----:B0-----:R-:W-:Y:S05]  /*1d220*/  @P0 BRA P2, `(.L_x_458) ;  /* 0xfffffffc00b40947 */ /* 0x001fea000103ffff */
[----:B------:R-:W-:Y:S05]  /*1d230*/  BSYNC.RECONVERGENT B0 ;  /* 0x0000000000007941 */ /* 0x000fea0003800200 */
.L_x_457:
[----:B------:R-:W-:Y:S01]  /*1d240*/  FADD.FTZ R3, RZ, R3 ;  /* 0x00000003ff037221 */ /* 0x000fe20000010000 */
[----:B------:R-:W-:Y:S03]  /*1d250*/  BSSY.RECONVERGENT B0, `(.L_x_459) ;  /* 0x00002e7000007945 */ /* 0x000fe60003800200 */
[----:B------:R-:W-:-:S05]  /*1d260*/  FMUL.FTZ R7, |R3|, 5.9604644775390625e-08 ;  /* 0x3380000003077820 */ /* 0x000fca0000410200 */
[----:B------:R-:W-:-:S13]  /*1d270*/  FSETP.GEU.FTZ.AND P0, PT, |R18|, R7, PT ;  /* 0x000000071200720b */ /* 0x000fda0003f1e200 */
[----:B------:R-:W-:Y:S05]  /*1d280*/  @!P0 BRA `(.L_x_460) ;  /* 0x0000002c008c8947 */ /* 0x000fea0003800000 */
[----:B------:R0:W1:Y:S01]  /*1d290*/  MUFU.RCP R22, R8 ;  /* 0x0000000800167308 */ /* 0x0000620000001000 */
[----:B------:R-:W-:Y:S01]  /*1d2a0*/  BSSY.RECONVERGENT B2, `(.L_x_461) ;  /* 0x0000015000027945 */ /* 0x000fe20003800200 */
[----:B------:R-:W-:Y:S01]  /*1d2b0*/  MOV R10, 0x1 ;  /* 0x00000001000a7802 */ /* 0x000fe20000000f00 */
[----:B------:R-:W-:-:S07]  /*1d2c0*/  IMAD.MOV.U32 R7, RZ, RZ, -0x450d462a ;  /* 0xbaf2b9d6ff077424 */ /* 0x000fce00078e00ff */
.L_x_462:
        /* <DEDUP_REMOVED lines=17> */
[----:B---3--:R-:W-:Y:S05]  /*1d3e0*/  @P0 BRA P2, `(.L_x_462) ;  /* 0xfffffffc00b80947 */ /* 0x008fea000103ffff */
[----:B------:R-:W-:Y:S05]  /*1d3f0*/  BSYNC.RECONVERGENT B2 ;  /* 0x0000000000027941 */ /* 0x000fea0003800200 */
.L_x_461:
        /* <DEDUP_REMOVED lines=12> */
.L_x_464:
        /* <DEDUP_REMOVED lines=19> */
.L_x_463:
        /* <DEDUP_REMOVED lines=8> */
[----:B------:R-:W-:Y:S01]  /*1d670*/  HFMA2 R7, -RZ, RZ, 0.7705078125, 1.697265625 ;  /* 0x3a2a3ecaff077431 */ /* 0x000fe200000001ff */
[----:B------:R-:W-:Y:S01]  /*1d680*/  BSSY.RECONVERGENT B2, `(.L_x_465) ;  /* 0x0000015000027945 */ /* 0x000fe20003800200 */
[----:B------:R-:W-:Y:S02]  /*1d690*/  IMAD.MOV.U32 R10, RZ, RZ, 0x1 ;  /* 0x00000001ff0a7424 */ /* 0x000fe400078e00ff */
[----:B-1----:R-:W-:-:S07]  /*1d6a0*/  FMUL.FTZ R18, R18, R9 ;  /* 0x0000000912127220 */ /* 0x002fce0000410000 */
.L_x_466:
        /* <DEDUP_REMOVED lines=19> */
.L_x_465:
        /* <DEDUP_REMOVED lines=12> */
.L_x_468:
        /* <DEDUP_REMOVED lines=19> */
.L_x_467:
        /* <DEDUP_REMOVED lines=12> */
.L_x_470:
        /* <DEDUP_REMOVED lines=19> */
.L_x_469:
        /* <DEDUP_REMOVED lines=8> */
[----:B------:R-:W-:Y:S01]  /*1dc40*/  HFMA2 R7, -RZ, RZ, 0.75537109375, 7.47265625 ;  /* 0x3a0b4779ff077431 */ /* 0x000fe200000001ff */
[----:B------:R-:W-:Y:S01]  /*1dc50*/  BSSY.RECONVERGENT B2, `(.L_x_471) ;  /* 0x0000015000027945 */ /* 0x000fe20003800200 */
[----:B------:R-:W-:Y:S02]  /*1dc60*/  IMAD.MOV.U32 R10, RZ, RZ, 0x1 ;  /* 0x00000001ff0a7424 */ /* 0x000fe400078e00ff */
[----:B-1----:R-:W-:-:S07]  /*1dc70*/  FMUL.FTZ R18, R18, R9 ;  /* 0x0000000912127220 */ /* 0x002fce0000410000 */
.L_x_472:
        /* <DEDUP_REMOVED lines=19> */
.L_x_471:
        /* <DEDUP_REMOVED lines=12> */
.L_x_474:
        /* <DEDUP_REMOVED lines=19> */
.L_x_473:
        /* <DEDUP_REMOVED lines=12> */
.L_x_476:
        /* <DEDUP_REMOVED lines=19> */
.L_x_475:
        /* <DEDUP_REMOVED lines=8> */
[----:B------:R-:W-:Y:S01]  /*1e210*/  HFMA2 R7, -RZ, RZ, -0.763671875, 8164 ;  /* 0xba1c6ff9ff077431 */ /* 0x000fe200000001ff */
[----:B------:R-:W-:Y:S01]  /*1e220*/  BSSY.RECONVERGENT B2, `(.L_x_477) ;  /* 0x0000015000027945 */ /* 0x000fe20003800200 */
[----:B------:R-:W-:Y:S02]  /*1e230*/  IMAD.MOV.U32 R10, RZ, RZ, 0x1 ;  /* 0x00000001ff0a7424 */ /* 0x000fe400078e00ff */
[----:B-1----:R-:W-:-:S07]  /*1e240*/  FMUL.FTZ R18, R18, R9 ;  /* 0x0000000912127220 */ /* 0x002fce0000410000 */
.L_x_478:
        /* <DEDUP_REMOVED lines=19> */
.L_x_477:
        /* <DEDUP_REMOVED lines=12> */
.L_x_480:
        /* <DEDUP_REMOVED lines=19> */
.L_x_479:
        /* <DEDUP_REMOVED lines=12> */
.L_x_482:
        /* <DEDUP_REMOVED lines=19> */
.L_x_481:
        /* <DEDUP_REMOVED lines=8> */
[----:B------:R-:W-:Y:S01]  /*1e7e0*/  HFMA2 R7, -RZ, RZ, -0.93994140625, 13736 ;  /* 0xbb8572b5ff077431 */ /* 0x000fe200000001ff */
[----:B------:R-:W-:Y:S01]  /*1e7f0*/  BSSY.RECONVERGENT B2, `(.L_x_483) ;  /* 0x0000015000027945 */ /* 0x000fe20003800200 */
[----:B------:R-:W-:Y:S02]  /*1e800*/  IMAD.MOV.U32 R10, RZ, RZ, 0x1 ;  /* 0x00000001ff0a7424 */ /* 0x000fe400078e00ff */
[----:B-1----:R-:W-:-:S07]  /*1e810*/  FMUL.FTZ R18, R18, R9 ;  /* 0x0000000912127220 */ /* 0x002fce0000410000 */
.L_x_484:
        /* <DEDUP_REMOVED lines=19> */
.L_x_483:
        /* <DEDUP_REMOVED lines=12> */
.L_x_486:
        /* <DEDUP_REMOVED lines=19> */
.L_x_485:
        /* <DEDUP_REMOVED lines=12> */
.L_x_488:
        /* <DEDUP_REMOVED lines=19> */
.L_x_487:
        /* <DEDUP_REMOVED lines=8> */
[----:B------:R-:W-:Y:S01]  /*1edb0*/  HFMA2 R7, -RZ, RZ, 1.2412109375, -20.046875 ;  /* 0x3cf7cd03ff077431 */ /* 0x000fe200000001ff */
[----:B------:R-:W-:Y:S01]  /*1edc0*/  BSSY.RECONVERGENT B2, `(.L_x_489) ;  /* 0x0000015000027945 */ /* 0x000fe20003800200 */
[----:B------:R-:W-:Y:S02]  /*1edd0*/  IMAD.MOV.U32 R10, RZ, RZ, 0x1 ;  /* 0x00000001ff0a7424 */ /* 0x000fe400078e00ff */
[----:B-1----:R-:W-:-:S07]  /*1ede0*/  FMUL.FTZ R18, R18, R9 ;  /* 0x0000000912127220 */ /* 0x002fce0000410000 */
.L_x_490:
        /* <DEDUP_REMOVED lines=19> */
.L_x_489:
        /* <DEDUP_REMOVED lines=12> */
.L_x_492:
        /* <DEDUP_REMOVED lines=19> */
.L_x_491:
        /* <DEDUP_REMOVED lines=12> */
.L_x_494:
        /* <DEDUP_REMOVED lines=19> */
.L_x_493:
        /* <DEDUP_REMOVED lines=8> */
[----:B------:R-:W-:Y:S01]  /*1f380*/  HFMA2 R7, -RZ, RZ, 1.8056640625, 10992 ;  /* 0x3f39715eff077431 */ /* 0x000fe200000001ff */
[----:B------:R-:W-:Y:S01]  /*1f390*/  BSSY.RECONVERGENT B2, `(.L_x_495) ;  /* 0x0000015000027945 */ /* 0x000fe20003800200 */
[----:B------:R-:W-:Y:S02]  /*1f3a0*/  IMAD.MOV.U32 R10, RZ, RZ, 0x1 ;  /* 0x00000001ff0a7424 */ /* 0x000fe400078e00ff */
[----:B-1----:R-:W-:-:S07]  /*1f3b0*/  FMUL.FTZ R18, R18, R9 ;  /* 0x0000000912127220 */ /* 0x002fce0000410000 */
.L_x_496:
        /* <DEDUP_REMOVED lines=19> */
.L_x_495:
        /* <DEDUP_REMOVED lines=12> */
.L_x_498:
        /* <DEDUP_REMOVED lines=19> */
.L_x_497:
        /* <DEDUP_REMOVED lines=12> */
.L_x_500:
        /* <DEDUP_REMOVED lines=19> */
.L_x_499:
        /* <DEDUP_REMOVED lines=8> */
[----:B------:R-:W-:Y:S01]  /*1f950*/  HFMA2 R7, -RZ, RZ, -2.765625, -1746 ;  /* 0xc188e6d2ff077431 */ /* 0x000fe200000001ff */
[----:B------:R-:W-:Y:S01]  /*1f960*/  BSSY.RECONVERGENT B2, `(.L_x_501) ;  /* 0x0000015000027945 */ /* 0x000fe20003800200 */
[----:B------:R-:W-:Y:S02]  /*1f970*/  IMAD.MOV.U32 R10, RZ, RZ, 0x1 ;  /* 0x00000001ff0a7424 */ /* 0x000fe400078e00ff */
[----:B-1----:R-:W-:-:S07]  /*1f980*/  FMUL.FTZ R18, R18, R9 ;  /* 0x0000000912127220 */ /* 0x002fce0000410000 */
.L_x_502:
        /* <DEDUP_REMOVED lines=19> */
.L_x_501:
        /* <DEDUP_REMOVED lines=12> */
.L_x_504:
        /* <DEDUP_REMOVED lines=19> */
.L_x_503:
        /* <DEDUP_REMOVED lines=12> */
.L_x_506:
        /* <DEDUP_REMOVED lines=19> */
.L_x_505:
[----:B------:R-:W-:-:S05]  /*1fea0*/  FMUL.FTZ R20, R18, R7 ;  /* 0x0000000712147220 */ /* 0x000fca0000410000 */
[----:B------:R-:W-:-:S13]  /*1feb0*/  FSETP.GT.FTZ.AND P0, PT, |R20|, |R22|, PT ;  /* 0x400000161400720b */ /* 0x000fda0003f14200 */
[----:B------:R-:W-:Y:S05]  /*1fec0*/  @P0 BRA `(.L_x_460) ;  /* 0x00000000007c0947 */ /* 0x000fea0003800000 */
[----:B------:R-:W-:-:S04]  /*1fed0*/  FADD.FTZ R3, R3, R20 ;  /* 0x0000001403037221 */ /* 0x000fc80000010000 */
[----:B------:R-:W-:-:S05]  /*1fee0*/  FMUL.FTZ R7, |R3|, 5.9604644775390625e-08 ;  /* 0x3380000003077820 */ /* 0x000fca0000410200 */
[----:B------:R-:W-:-:S13]  /*1fef0*/  FSETP.GEU.FTZ.AND P0, PT, |R20|, R7, PT ;  /* 0x000000071400720b */ /* 0x000fda0003f1e200 */
[----:B------:R-:W-:Y:S05]  /*1ff00*/  @!P0 BRA `(.L_x_460) ;  /* 0x00000000006c8947 */ /* 0x000fea0003800000 */
[----:B------:R-:W-:Y:S01]  /*1ff10*/  HFMA2 R7, -RZ, RZ, -4.46484375, 1580 ;  /* 0xc477662cff077431 */ /* 0x000fe200000001ff */
[----:B------:R-:W-:Y:S01]  /*1ff20*/  BSSY.RECONVERGENT B2, `(.L_x_507) ;  /* 0x0000014000027945 */ /* 0x000fe20003800200 */
[----:B------:R-:W-:-:S07]  /*1ff30*/  IMAD.MOV.U32 R10, RZ, RZ, 0x1 ;  /* 0x00000001ff0a7424 */ /* 0x000fce00078e00ff */
.L_x_508:
        /* <DEDUP_REMOVED lines=19> */
.L_x_507:
[----:B------:R-:W1:Y:S02]  /*20070*/  MUFU.RCP R5, R8 ;  /* 0x0000000800057308 */ /* 0x000e640000001000 */
[----:B-1----:R-:W-:-:S04]  /*20080*/  FMUL.FTZ R0, R18, R5 ;  /* 0x0000000512007220 */ /* 0x002fc80000410000 */
[----:B------:R-:W-:-:S05]  /*20090*/  FMUL.FTZ R0, R7, R0 ;  /* 0x0000000007007220 */ /* 0x000fca0000410000 */
[----:B------:R-:W-:-:S13]  /*200a0*/  FSETP.GT.FTZ.AND P0, PT, |R0|, |R20|, PT ;  /* 0x400000140000720b */ /* 0x000fda0003f14200 */
[----:B------:R-:W-:-:S07]  /*200b0*/  @!P0 FADD.FTZ R3, R3, R0 ;  /* 0x0000000003038221 */ /* 0x000fce0000010000 */
.L_x_460:
[----:B------:R-:W-:Y:S05]  /*200c0*/  BSYNC.RECONVERGENT B0 ;  /* 0x0000000000007941 */ /* 0x000fea0003800200 */
.L_x_459:
        /* <DEDUP_REMOVED lines=26> */
[----:B-1----:R-:W-:Y:S01]  /*20270*/  MOV R12, 0x652b82fe ;  /* 0x652b82fe000c7802 */ /* 0x002fe20000000f00 */
[----:B------:R-:W-:Y:S01]  /*20280*/  IMAD.MOV.U32 R13, RZ, RZ, 0x3ff71547 ;  /* 0x3ff71547ff0d7424 */ /* 0x000fe200078e00ff */
[----:B--2---:R-:W-:-:S15]  /*20290*/  FSETP.GEU.FTZ.AND P0, PT, |R15|, 4.1917929649353027344, PT ;  /* 0x4086232b0f00780b */ /* 0x004fde0003f1e200 */
[----:B------:R-:W-:-:S15]  /*202a0*/  NOP ;  /* 0x0000000000007918 */ /* 0x000fde0000000000 */
[----:B------:R-:W-:-:S15]  /*202b0*/  NOP ;  /* 0x0000000000007918 */ /* 0x000fde0000000000 */
[----:B------:R-:W-:-:S15]  /*202c0*/  NOP ;  /* 0x0000000000007918 */ /* 0x000fde0000000000 */
        /* <DEDUP_REMOVED lines=19> */
[----:B-1----:R-:W-:Y:S01]  /*20400*/  HFMA2 R19, -RZ, RZ, 1.642578125, -0.00021207332611083984375 ;  /* 0x3e928af3ff137431 */ /* 0x002fe200000001ff */
        /* <DEDUP_REMOVED lines=73> */
[----:B--2---:R-:W-:Y:S01]  /*208a0*/  IMAD R21, R12, 0x100000, R23 ;  /* 0x001000000c157824 */ /* 0x004fe200078e0217 */
[----:B------:R-:W-:-:S15]  /*208b0*/  MOV R20, R22 ;  /* 0x0000001600147202 */ /* 0x000fde0000000f00 */
        /* <DEDUP_REMOVED lines=9> */
[----:B------:R-:W-:Y:S01]  /*20950*/  @!P0 IADD3 R12, PT, PT, R12, -R13, RZ ;  /* 0x8000000d0c0c8210 */ /* 0x000fe20007ffe0ff */
[----:B------:R-:W-:-:S15]  /*20960*/  @!P0 IMAD R13, R13, 0x100000, R23 ;  /* 0x001000000d0d8824 */ /* 0x000fde00078e0217 */
[----:B------:R-:W-:-:S15]  /*20970*/  NOP ;  /* 0x0000000000007918 */ /* 0x000fde0000000000 */
[----:B------:R-:W-:-:S13]  /*20980*/  NOP ;  /* 0x0000000000007918 */ /* 0x000fda0000000000 */
[----:B------:R1:W2:Y:S02]  /*20990*/  DADD R20, R14, +INF ;  /* 0x7ff000000e147429 */ /* 0x0002a40000000000 */
[----:B-1----:R-:W-:Y:S02]  /*209a0*/  @!P0 LEA R15, R12, 0x3ff00000, 0x14 ;  /* 0x3ff000000c0f8811 */ /* 0x002fe400078ea0ff */
[----:B--2---:R-:W-:Y:S02]  /*209b0*/  FSEL R20, R20, RZ, P1 ;  /* 0x000000ff14147208 */ /* 0x004fe40000800000 */
[----:B------:R-:W-:Y:S02]  /*209c0*/  FSEL R21, R21, RZ, P1 ;  /* 0x000000ff15157208 */ /* 0x000fe40000800000 */
[----:B------:R-:W-:Y:S02]  /*209d0*/  @!P0 MOV R12, R22 ;  /* 0x00000016000c8202 */ /* 0x000fe40000000f00 */
[----:B------:R-:W-:-:S15]  /*209e0*/  @!P0 MOV R14, RZ ;  /* 0x000000ff000e8202 */ /* 0x000fde0000000f00 */
[----:B------:R-:W-:-:S15]  /*209f0*/  NOP ;  /* 0x0000000000007918 */ /* 0x000fde0000000000 */
[----:B------:R-:W-:-:S15]  /*20a00*/  NOP ;  /* 0x0000000000007918 */ /* 0x000fde0000000000 */
[----:B------:R-:W-:-:S09]  /*20a10*/  NOP ;  /* 0x0000000000007918 */ /* 0x000fd20000000000 */
[----:B------:R1:W2:Y:S02]  /*20a20*/  @!P0 DMUL R20, R12, R14 ;  /* 0x0000000e0c148228 */ /* 0x0002a40000000000 */
.L_x_510:
[----:B------:R-:W-:Y:S05]  /*20a30*/  BSYNC.RECONVERGENT B0 ;  /* 0x0000000000007941 */ /* 0x000fea0003800200 */
.L_x_509:
[----:B------:R-:W-:Y:S01]  /*20a40*/  UMOV UR4, 0x54411744 ;  /* 0x5441174400047882 */ /* 0x000fe20000000000 */
[----:B------:R-:W-:Y:S01]  /*20a50*/  UMOV UR5, 0x401921fb ;  /* 0x401921fb00057882 */ /* 0x000fe20000000000 */
[----:B--2---:R2:W-:Y:S01]  /*20a60*/  DMUL R20, R18, R20 ;  /* 0x0000001412147228 */ /* 0x0045e20000000000 */
[----:B------:R-:W-:Y:S02]  /*20a70*/  IMAD.MOV.U32 R22, RZ, RZ, 0x3a69a091 ;  /* 0x3a69a091ff167424 */ /* 0x000fe400078e00ff */
[----:B--2---:R-:W-:Y:S01]  /*20a80*/  HFMA2 R19, -RZ, RZ, 1.9609375, 0 ;  /* 0x3fd80000ff137431 */ /* 0x004fe200000001ff */
[----:B------:R-:W-:Y:S01]  /*20a90*/  MOV R18, 0x0 ;  /* 0x0000000000127802 */ /* 0x000fe20000000f00 */
[----:B------:R-:W-:Y:S01]  /*20aa0*/  BSSY.RECONVERGENT B0, `(.L_x_511) ;  /* 0x0000065000007945 */ /* 0x000fe20003800200 */
[----:B------:R-:W-:-:S15]  /*20ab0*/  MOV R24, 0x42fc0000 ;  /* 0x42fc000000187802 */ /* 0x000fde0000000f00 */
[----:B------:R-:W-:-:S15]  /*20ac0*/  NOP ;  /* 0x0000000000007918 */ /* 0x000fde0000000000 */
[----:B------:R-:W-:-:S15]  /*20ad0*/  NOP ;  /* 0x0000000000007918 */ /* 0x000fde0000000000 */
[----:B------:R-:W-:-:S13]  /*20ae0*/  NOP ;  /* 0x0000000000007918 */ /* 0x000fda0000000000 */
[----:B------:R-:W1:Y:S02]  /*20af0*/  DMUL R10, R10, UR4 ;  /* 0x000000040a0a7c28 */ /* 0x000e640008000000 */
[----:B-1----:R-:W1:Y:S01]  /*20b00*/  MUFU.RSQ64H R13, R11 ;  /* 0x0000000b000d7308 */ /* 0x002e620000001c00 */
[----:B------:R-:W-:-:S05]  /*20b10*/  VIADD R12, R11, 0xfcb00000 ;  /* 0xfcb000000b0c7836 */ /* 0x000fca0000000000 */
[----:B------:R-:W-:-:S15]  /*20b20*/  ISETP.GE.U32.AND P2, PT, R12, 0x7ca00000, PT ;  /* 0x7ca000000c00780c */ /* 0x000fde0003f46070 */
[----:B------:R-:W-:-:S15]  /*20b30*/  NOP ;  /* 0x0000000000007918 */ /* 0x000fde0000000000 */
[----:B------:R-:W-:-:S15]  /*20b40*/  NOP ;  /* 0x0000000000007918 */ /* 0x000fde0000000000 */
[----:B------:R-:W-:-:S11]  /*20b50*/  NOP ;  /* 0x0000000000007918 */ /* 0x000fd60000000000 */
        /* <DEDUP_REMOVED lines=21> */
[----:B-1----:R-:W-:Y:S01]  /*20cb0*/  FMUL.FTZ R19, R8, 0.5 ;  /* 0x3f00000008137820 */ /* 0x002fe20000410000 */
[----:B--2---:R-:W-:-:S05]  /*20cc0*/  IADD3 R27, PT, PT, R15, -0x100000, RZ ;  /* 0xfff000000f1b7810 */ /* 0x004fca0007ffe0ff */
[----:B------:R-:W1:Y:S02]  /*20cd0*/  MUFU.SQRT R19, R19 ;  /* 0x0000001300137308 */ /* 0x000e640000002000 */
[----:B-1----:R-:W-:-:S04]  /*20ce0*/  FMUL.FTZ R4, R19, -R4 ;  /* 0x8000000413047220 */ /* 0x002fc80000410000 */
[C---:B------:R-:W-:Y:S01]  /*20cf0*/  FADD.FTZ R5, |R4|.reuse, 4 ;  /* 0x4080000004057421 */ /* 0x040fe20000010200 */
[C---:B------:R-:W-:Y:S01]  /*20d00*/  FADD.FTZ R0, |R4|.reuse, -4 ;  /* 0xc080000004007421 */ /* 0x040fe20000010200 */
[C---:B------:R-:W-:Y:S01]  /*20d10*/  FADD.FTZ R3, |R4|.reuse, -RZ ;  /* 0x800000ff04037221 */ /* 0x040fe20000010200 */
[----:B------:R-:W-:-:S03]  /*20d20*/  FSETP.GEU.FTZ.AND P1, PT, R4, RZ, PT ;  /* 0x000000ff0400720b */ /* 0x000fc60003f3e000 */
[----:B------:R-:W1:Y:S02]  /*20d30*/  MUFU.RCP R5, R5 ;  /* 0x0000000500057308 */ /* 0x000e640000001000 */
[----:B-1----:R-:W-:Y:S01]  /*20d40*/  FMUL.FTZ R18, R0, R5 ;  /* 0x0000000500127220 */ /* 0x002fe20000410000 */
[----:B------:R-:W-:-:S03]  /*20d50*/  FMUL.FTZ R0, |R4|, -R3 ;  /* 0x8000000304007220 */ /* 0x000fc60000410200 */
[----:B------:R-:W-:Y:S01]  /*20d60*/  FADD.FTZ R7, R18, 1 ;  /* 0x3f80000012077421 */ /* 0x000fe20000010000 */
[----:B------:R-:W-:-:S03]  /*20d70*/  FMUL.FTZ R19, R0, 1.4426950216293334961 ;  /* 0x3fb8aa3b00137820 */ /* 0x000fc60000410000 */
[----:B------:R-:W-:-:S15]  /*20d80*/  FFMA.FTZ R7, R7, -4, |R4| ;  /* 0xc080000007077823 */ /* 0x000fde0000010404 */
[----:B------:R-:W-:-:S15]  /*20d90*/  NOP ;  /* 0x0000000000007918 */ /* 0x000fde0000000000 */
[----:B------:R-:W-:-:S04]  /*20da0*/  NOP ;  /* 0x0000000000007918 */ /* 0x000fc80000000000 */
[----:B0-----:R-:W0:Y:S01]  /*20db0*/  DMUL R8, R10, R14 ;  /* 0x0000000e0a087228 */ /* 0x001e220000000000 */
[----:B------:R-:W1:Y:S01]  /*20dc0*/  FRND.TRUNC R19, R19 ;  /* 0x0000001300137307 */ /* 0x000e62000020d000 */
[----:B------:R-:W-:-:S04]  /*20dd0*/  FFMA.FTZ R7, |R4|, -R18, R7 ;  /* 0x8000001204077223 */ /* 0x000fc80000010207 */
[----:B------:R-:W-:Y:S01]  /*20de0*/  FFMA.FTZ R7, R5, R7, R18 ;  /* 0x0000000705077223 */ /* 0x000fe20000010012 */
[----:B------:R-:W-:-:S03]  /*20df0*/  HFMA2 R5, -RZ, RZ, 2, 0 ;  /* 0x40000000ff057431 */ /* 0x000fc600000001ff */
[C---:B------:R-:W-:Y:S02]  /*20e00*/  FFMA.FTZ R18, R7.reuse, R22, 0.0070457882247865200043 ;  /* 0x3be6e05b07127423 */ /* 0x040fe40000010016 */
[----:B------:R-:W-:Y:S02]  /*20e10*/  FFMA.FTZ R5, |R4|, R5, 1 ;  /* 0x3f80000004057423 */ /* 0x000fe40000010205 */
[----:B------:R-:W-:Y:S01]  /*20e20*/  FFMA.FTZ R18, R7, R18, -0.015866896137595176697 ;  /* 0xbc81fb4b07127423 */ /* 0x000fe20000010012 */
[----:B-1----:R-:W-:-:S03]  /*20e30*/  FSETP.GT.FTZ.AND P0, PT, |R19|, 126, PT ;  /* 0x42fc00001300780b */ /* 0x002fc60003f14200 */
[----:B------:R-:W-:Y:S01]  /*20e40*/  FFMA.FTZ R18, R7, R18, 0.036429625004529953003 ;  /* 0x3d15373b07127423 */ /* 0x000fe20000010012 */
[----:B------:R-:W-:-:S03]  /*20e50*/  LOP3.LUT R24, R24, 0x80000000, R19, 0xb8, !PT ;  /* 0x8000000018187812 */ /* 0x000fc600078eb813 */
[C---:B------:R-:W-:Y:S01]  /*20e60*/  FFMA.FTZ R18, R7.reuse, R18, -0.066643431782722473145 ;  /* 0xbd887c5a07127423 */ /* 0x040fe20000010012 */
[----:B------:R-:W-:Y:S02]  /*20e70*/  FSEL R25, R24, R19, P0 ;  /* 0x0000001318197208 */ /* 0x000fe40000000000 */
[----:B------:R-:W1:Y:S01]  /*20e80*/  MUFU.RCP R24, R5 ;  /* 0x0000000500187308 */ /* 0x000e620000001000 */
[----:B------:R-:W-:Y:S01]  /*20e90*/  FFMA.FTZ R18, R7, R18, 0.093814529478549957275 ;  /* 0x3dc021d507127423 */ /* 0x000fe20000010012 */
[C---:B------:R-:W-:Y:S01]  /*20ea0*/  FSETP.GT.FTZ.AND P0, PT, |R4|.reuse, 10.05500030517578125, PT ;  /* 0x4120e1480400780b */ /* 0x040fe20003f14200 */
[--C-:B------:R-:W-:Y:S01]  /*20eb0*/  FFMA.FTZ R26, R25, -0.69314718246459960938, R0.reuse ;  /* 0xbf317218191a7823 */ /* 0x100fe20000010000 */
[----:B------:R-:W-:Y:S01]  /*20ec0*/  FFMA.FTZ R0, |R4|, -R3, -R0 ;  /* 0x8000000304007223 */ /* 0x000fe20000010a00 */
[----:B------:R-:W-:Y:S02]  /*20ed0*/  FFMA.FTZ R18, R7, R18, -0.10099056363105773926 ;  /* 0xbdced42407127423 */ /* 0x000fe40000010012 */
[C---:B------:R-:W-:Y:S01]  /*20ee0*/  FFMA.FTZ R26, R25.reuse, 1.9046542121259335545e-09, R26 ;  /* 0x3102e308191a7823 */ /* 0x040fe2000001001a */
[----:B------:R-:W-:Y:S01]  /*20ef0*/  FADD.FTZ R25, R25, 12583039 ;  /* 0x4b40007f19197421 */ /* 0x000fe20000010000 */
[----:B------:R-:W-:-:S02]  /*20f00*/  FFMA.FTZ R18, R7, R18, 0.06809400022029876709 ;  /* 0x3d8b74de07127423 */ /* 0x000fc40000010012 */
[----:B------:R-:W-:Y:S01]  /*20f10*/  FMUL.FTZ R26, R26, 1.4426950216293334961 ;  /* 0x3fb8aa3b1a1a7820 */ /* 0x000fe20000410000 */
[----:B------:R-:W-:Y:S02]  /*20f20*/  IMAD.SHL.U32 R25, R25, 0x800000, RZ ;  /* 0x0080000019197824 */ /* 0x000fe400078e00ff */
[----:B------:R-:W-:-:S04]  /*20f30*/  FFMA.FTZ R18, R7, R18, 0.015377387404441833496 ;  /* 0x3c7bf17007127423 */ /* 0x000fc80000010012 */
[C---:B------:R-:W-:Y:S01]  /*20f40*/  FFMA.FTZ R18, R7.reuse, R18, -0.1396210789680480957 ;  /* 0xbe0ef8d407127423 */ /* 0x040fe20000010012 */
[----:B------:R-:W2:Y:S03]  /*20f50*/  MUFU.EX2 R26, R26 ;  /* 0x0000001a001a7308 */ /* 0x000ea60000000800 */
[----:B------:R-:W-:-:S04]  /*20f60*/  FFMA.FTZ R7, R7, R18, 1.232995152473449707 ;  /* 0x3f9dd2c907077423 */ /* 0x000fc80000010012 */
[----:B-1----:R-:W-:-:S04]  /*20f70*/  FMUL.FTZ R19, R7, R24 ;  /* 0x0000001807137220 */ /* 0x002fc80000410000 */
[----:B------:R-:W-:Y:S01]  /*20f80*/  FMUL.FTZ R5, R19, -2 ;  /* 0xc000000013057820 */ /* 0x000fe20000410000 */
[----:B--2---:R-:W-:-:S03]  /*20f90*/  FMUL.FTZ R25, R25, R26 ;  /* 0x0000001a19197220 */ /* 0x004fc60000410000 */
[----:B------:R-:W-:Y:S01]  /*20fa0*/  FFMA.FTZ R18, |R4|, R5, R7 ;  /* 0x0000000504127223 */ /* 0x000fe20000010207 */
[----:B------:R-:W-:Y:S01]  /*20fb0*/  MOV R26, R14 ;  /* 0x0000000e001a7202 */ /* 0x000fe20000000f00 */
[----:B------:R-:W-:Y:S02]  /*20fc0*/  FFMA.FTZ R25, R25, R0, R25 ;  /* 0x0000000019197223 */ /* 0x000fe40000010019 */
[----:B------:R-:W-:Y:S01]  /*20fd0*/  FADD.FTZ R18, -R19, R18 ;  /* 0x0000001213127221 */ /* 0x000fe20000010100 */
[----:B0-----:R-:W0:Y:S03]  /*20fe0*/  DFMA R22, R8, -R8, R10 ;  /* 0x800000080816722b */ /* 0x001e26000000000a */
[----:B------:R-:W-:-:S04]  /*20ff0*/  FFMA.FTZ R18, R24, R18, R19 ;  /* 0x0000001218127223 */ /* 0x000fc80000010013 */
[----:B------:R-:W-:-:S05]  /*21000*/  FMUL.FTZ R18, R18, R25 ;  /* 0x0000001912127220 */ /* 0x000fca0000410000 */
[----:B------:R-:W-:-:S05]  /*21010*/  FSEL R4, R18, RZ, !P0 ;  /* 0x000000ff12047208 */ /* 0x000fca0004000000 */
[----:B------:R-:W-:-:S15]  /*21020*/  @!P1 FADD.FTZ R4, -R4, 2 ;  /* 0x4000000004049421 */ /* 0x000fde0000010100 */
[----:B------:R-:W-:-:S15]  /*21030*/  NOP ;  /* 0x0000000000007918 */ /* 0x000fde0000000000 */
[----:B------:R-:W-:-:S15]  /*21040*/  NOP ;  /* 0x0000000000007918 */ /* 0x000fde0000000000 */
[----:B------:R-:W-:-:S02]  /*21050*/  NOP ;  /* 0x0000000000007918 */ /* 0x000fc40000000000 */
[----:B0-----:R0:W1:Y:S02]  /*21060*/  DFMA R18, R22, R26, R8 ;  /* 0x0000001a1612722b */ /* 0x0010640000000008 */
[----:B01----:R-:W-:Y:S05]  /*21070*/  @!P2 BRA `(.L_x_512) ;  /* 0x00000000001ca947 */ /* 0x003fea0003800000 */
[----:B------:R-:W-:Y:S01]  /*21080*/  IMAD.MOV.U32 R0, RZ, RZ, R14 ;  /* 0x000000ffff007224 */ /* 0x000fe200078e000e */
[----:B------:R-:W-:Y:S01]  /*21090*/  MOV R3, R12 ;  /* 0x0000000c00037202 */ /* 0x000fe20000000f00 */
[----:B------:R-:W-:Y:S01]  /*210a0*/  IMAD.MOV.U32 R18, RZ, RZ, R8 ;  /* 0x000000ffff127224 */ /* 0x000fe200078e0008 */
[----:B------:R-:W-:Y:S02]  /*210b0*/  MOV R14, R22 ;  /* 0x00000016000e7202 */ /* 0x000fe40000000f00 */
[----:B------:R-:W-:Y:S02]  /*210c0*/  MOV R25, R23 ;  /* 0x0000001700197202 */ /* 0x000fe40000000f00 */
[----:B------:R-:W-:-:S07]  /*210d0*/  MOV R12, 0x210f0 ;  /* 0x000210f0000c7802 */ /* 0x000fce0000000f00 */
[----:B------:R-:W-:Y:S05]  /*210e0*/  CALL.REL.NOINC `($__internal_1_$__cuda_sm20_dsqrt_rn_f64_mediumpath_v1) ;  /* 0x0000022800447944 */ /* 0x000fea0003c00000 */
.L_x_512:
[----:B------:R-:W-:Y:S05]  /*210f0*/  BSYNC.RECONVERGENT B0 ;  /* 0x0000000000007941 */ /* 0x000fea0003800200 */
.L_x_511:
        /* <DEDUP_REMOVED lines=45> */
[----:B------:R-:W-:Y:S01]  /*213d0*/  IMAD.MOV.U32 R8, RZ, RZ, R12 ;  /* 0x000000ffff087224 */ /* 0x000fe200078e000c */
[----:B------:R-:W-:-:S07]  /*213e0*/  MOV R9, R27 ;  /* 0x0000001b00097202 */ /* 0x000fce0000000f00 */
.L_x_514:
[----:B------:R-:W-:Y:S05]  /*213f0*/  BSYNC.RECONVERGENT B0 ;  /* 0x0000000000007941 */ /* 0x000fea0003800200 */
.L_x_513:
        /* <DEDUP_REMOVED lines=21> */
.L_x_453:
[C---:B------:R-:W-:Y:S02]  /*21550*/  FSETP.GT.FTZ.AND P1, PT, R7.reuse, 1, PT ;  /* 0x3f8000000700780b */ /* 0x040fe40003f34000 */
[----:B------:R-:W-:-:S04]  /*21560*/  FSETP.GT.FTZ.AND P2, PT, R7, R8, PT ;  /* 0x000000080700720b */ /* 0x000fc80003f54000 */
[----:B------:R-:W-:-:S13]  /*21570*/  PLOP3.LUT P1, PT, P1, P2, PT, 0x2f, 0xf2 ;  /* 0x0000000000f2781c */ /* 0x000fda0000f24577 */
[----:B------:R-:W-:Y:S05]  /*21580*/  @P1 BRA `(.L_x_515) ;  /* 0x0000000000201947 */ /* 0x000fea0003800000 */
[----:B------:R-:W-:Y:S01]  /*21590*/  BSSY.RECONVERGENT B7, `(.L_x_516) ;  /* 0x0000005000077945 */ /* 0x000fe20003800200 */
[----:B------:R-:W-:Y:S01]  /*215a0*/  MOV R5, R8 ;  /* 0x0000000800057202 */ /* 0x000fe20000000f00 */
[----:B------:R-:W-:Y:S01]  /*215b0*/  IMAD.MOV.U32 R4, RZ, RZ, R7 ;  /* 0x000000ffff047224 */ /* 0x000fe200078e0007 */
[----:B------:R-:W-:-:S07]  /*215c0*/  MOV R8, 0x215e0 ;  /* 0x000215e000087802 */ /* 0x000fce0000000f00 */
[----:B------:R-:W-:Y:S05]  /*215d0*/  CALL.REL.NOINC `($_ZN2at6native18elementwise_kernelILi128ELi4EZNS0_15gpu_kernel_implIN48_GLOBAL__N__08322988_15_IGammaKernel_cu_cb51a28d10CalcIgammaIfEEEEvRNS_18TensorIteratorBaseERKT_EUliE_EEviT1_$_ZN46_INTERNAL_08322988_15_IGammaKernel_cu_cb51a28d48_GLOBAL__N__08322988_15_IGammaKernel_cu_cb51a28d12calc_igammacIfEET_S2_S2_) ;  /* 0x0000002800547944 */ /* 0x000fea0003c00000 */
[----:B------:R-:W-:Y:S05]  /*215e0*/  BSYNC.RECONVERGENT B7 ;  /* 0x0000000000077941 */ /* 0x000fea0003800200 */
.L_x_516:
[----:B------:R-:W-:Y:S01]  /*215f0*/  FADD.FTZ R0, -R4, 1 ;  /* 0x3f80000004007421 */ /* 0x000fe20000010100 */
[----:B------:R-:W-:Y:S06]  /*21600*/  BRA `(.L_x_390) ;  /* 0x0000002800387947 */ /* 0x000fec0003800000 */
.L_x_515:
[C---:B------:R-:W-:Y:S01]  /*21610*/  FMUL.FTZ R0, |R8|.reuse, 1 ;  /* 0x3f80000008007820 */ /* 0x040fe20000410200 */
[----:B------:R-:W-:Y:S01]  /*21620*/  FADD.FTZ R30, R8, -R7 ;  /* 0x80000007081e7221 */ /* 0x000fe20000010000 */
[----:B------:R-:W-:Y:S01]  /*21630*/  UMOV UR4, 0x9999999a ;  /* 0x9999999a00047882 */ /* 0x000fe20000000000 */
[----:B------:R-:W-:Y:S01]  /*21640*/  UMOV UR5, 0x3fd99999 ;  /* 0x3fd9999900057882 */ /* 0x000fe20000000000 */
[----:B------:R-:W0:Y:S01]  /*21650*/  F2F.F64.F32 R10, R0 ;  /* 0x00000000000a7310 */ /* 0x000e220000201800 */
[----:B------:R-:W-:-:S15]  /*21660*/  BSSY.RECONVERGENT B0, `(.L_x_517) ;  /* 0x0000274000007945 */ /* 0x000fde0003800200 */
[----:B------:R-:W-:-:S15]  /*21670*/  NOP ;  /* 0x0000000000007918 */ /* 0x000fde0000000000 */
[----:B------:R-:W-:-:S15]  /*21680*/  NOP ;  /* 0x0000000000007918 */ /* 0x000fde0000000000 */
[----:B------:R-:W-:-:S15]  /*21690*/  NOP ;  /* 0x0000000000007918 */ /* 0x000fde0000000000 */
[----:B------:R-:W-:-:S03]  /*216a0*/  NOP ;  /* 0x0000000000007918 */ /* 0x000fc60000000000 */
[----:B0-----:R0:W1:Y:S02]  /*216b0*/  DMUL R12, R10, UR4 ;  /* 0x000000040a0c7c28 */ /* 0x0010640008000000 */
[----:B0-----:R-:W-:-:S15]  /*216c0*/  FMUL.FTZ R10, |R30|, 1 ;  /* 0x3f8000001e0a7820 */ /* 0x001fde0000410200 */
[----:B------:R-:W-:-:S15]  /*216d0*/  NOP ;  /* 0x0000000000007918 */ /* 0x000fde0000000000 */
[----:B------:R-:W-:-:S15]  /*216e0*/  NOP ;  /* 0x0000000000007918 */ /* 0x000fde0000000000 */
[----:B------:R-:W-:-:S15]  /*216f0*/  NOP ;  /* 0x0000000000007918 */ /* 0x000fde0000000000 */
[----:B------:R-:W-:-:S02]  /*21700*/  NOP ;  /* 0x0000000000007918 */ /* 0x000fc40000000000 */
[----:B------:R-:W1:-:S15]  /*21710*/  F2F.F64.F32 R10, R10 ;  /* 0x0000000a000a7310 */ /* 0x000e5e0000201800 */
[----:B------:R-:W-:-:S15]  /*21720*/  NOP ;  /* 0x0000000000007918 */ /* 0x000fde0000000000 */
[----:B------:R-:W-:-:S15]  /*21730*/  NOP ;  /* 0x0000000000007918 */ /* 0x000fde0000000000 */
[----:B------:R-:W-:-:S15]  /*21740*/  NOP ;  /* 0x0000000000007918 */ /* 0x000fde0000000000 */
[----:B------:R-:W-:-:S04]  /*21750*/  NOP ;  /* 0x0000000000007918 */ /* 0x000fc80000000000 */
[----:B-1----:R-:W0:Y:S02]  /*21760*/  DSETP.GEU.AND P1, PT, R12, R10, PT ;  /* 0x0000000a0c00722a */ /* 0x002e240003f2e000 */
[----:B0-----:R-:W-:Y:S05]  /*21770*/  @P1 BRA `(.L_x_518) ;  /* 0x0000000c00741947 */ /* 0x001fea0003800000 */
[----:B------:R-:W-:Y:S01]  /*21780*/  FSETP.GE.FTZ.AND P0, PT, |R8|, 3, PT ;  /* 0x404000000800780b */ /* 0x000fe20003f16200 */
[----:B------:R-:W-:-:S12]  /*21790*/  BSSY.RECONVERGENT B2, `(.L_x_519) ;  /* 0x0000078000027945 */ /* 0x000fd80003800200 */
[----:B------:R-:W-:Y:S05]  /*217a0*/  @!P0 BRA `(.L_x_520) ;  /* 0x0000000000cc8947 */ /* 0x000fea0003800000 */
[----:B------:R-:W-:-:S13]  /*217b0*/  FSETP.GE.FTZ.AND P0, PT, |R8|, 7.8000001907348632812, PT ;  /* 0x40f9999a0800780b */ /* 0x000fda0003f16200 */
[----:B------:R-:W-:Y:S05]  /*217c0*/  @!P0 BRA `(.L_x_521) ;  /* 0x0000000000908947 */ /* 0x000fea0003800000 */
[C---:B------:R-:W-:Y:S01]  /*217d0*/  IADD3 R0, PT, PT, R3.reuse, -0x3f2aaaab, RZ ;  /* 0xc0d5555503007810 */ /* 0x040fe20007ffe0ff */
[----:B------:R-:W-:Y:S01]  /*217e0*/  IMAD.MOV.U32 R10, RZ, RZ, 0x3e055027 ;  /* 0x3e055027ff0a7424 */ /* 0x000fe200078e00ff */
[C---:B------:R-:W-:Y:S02]  /*217f0*/  ISETP.GT.U32.AND P0, PT, R3.reuse, 0x7f7fffff, PT ;  /* 0x7f7fffff0300780c */ /* 0x040fe40003f04070 */
[----:B------:R-:W-:Y:S02]  /*21800*/  LOP3.LUT R0, R0, 0xff800000, RZ, 0xc0, !PT ;  /* 0xff80000000007812 */ /* 0x000fe400078ec0ff */
[----:B------:R-:W-:Y:S02]  /*21810*/  MOV R11, 0x7f800000 ;  /* 0x7f800000000b7802 */ /* 0x000fe40000000f00 */
[-C--:B------:R-:W-:Y:S02]  /*21820*/  IADD3 R4, PT, PT, R3, -R0.reuse, RZ ;  /* 0x8000000003047210 */ /* 0x080fe40007ffe0ff */
[----:B------:R-:W-:-:S03]  /*21830*/  I2FP.F32.S32 R0, R0 ;  /* 0x0000000000007245 */ /* 0x000fc60000201400 */
[----:B------:R-:W-:Y:S02]  /*21840*/  FADD.FTZ R5, R4, -1 ;  /* 0xbf80000004057421 */ /* 0x000fe40000010000 */
[----:B------:R-:W-:Y:S02]  /*21850*/  FFMA.FTZ R0, R0, 1.1920928955078125e-07, RZ ;  /* 0x3400000000007823 */ /* 0x000fe400000100ff */
[----:B------:R-:W-:-:S04]  /*21860*/  FFMA.FTZ R4, R5, -R10, 0.14084610342979431152 ;  /* 0x3e1039f605047423 */ /* 0x000fc8000001080a */
[----:B------:R-:W-:-:S04]  /*21870*/  FFMA.FTZ R4, R5, R4, -0.12148627638816833496 ;  /* 0xbdf8cdcc05047423 */ /* 0x000fc80000010004 */
[----:B------:R-:W-:-:S04]  /*21880*/  FFMA.FTZ R4, R5, R4, 0.13980610668659210205 ;  /* 0x3e0f295505047423 */ /* 0x000fc80000010004 */
[----:B------:R-:W-:-:S04]  /*21890*/  FFMA.FTZ R4, R5, R4, -0.16684235632419586182 ;  /* 0xbe2ad8b905047423 */ /* 0x000fc80000010004 */
[----:B------:R-:W-:-:S04]  /*218a0*/  FFMA.FTZ R4, R5, R4, 0.20012299716472625732 ;  /* 0x3e4ced0b05047423 */ /* 0x000fc80000010004 */
[----:B------:R-:W-:-:S04]  /*218b0*/  FFMA.FTZ R4, R5, R4, -0.24999669194221496582 ;  /* 0xbe7fff2205047423 */ /* 0x000fc80000010004 */
[C---:B------:R-:W-:Y:S02]  /*218c0*/  FFMA.FTZ R10, R5.reuse, R4, 0.33333182334899902344 ;  /* 0x3eaaaa78050a7423 */ /* 0x040fe40000010004 */
[----:B------:R-:W0:Y:S02]  /*218d0*/  MUFU.RCP R4, R3 ;  /* 0x0000000300047308 */ /* 0x000e240000001000 */
[----:B------:R-:W-:-:S04]  /*218e0*/  FFMA.FTZ R10, R5, R10, -0.5 ;  /* 0xbf000000050a7423 */ /* 0x000fc8000001000a */
[----:B------:R-:W-:-:S04]  /*218f0*/  FMUL.FTZ R10, R5, R10 ;  /* 0x0000000a050a7220 */ /* 0x000fc80000410000 */
[----:B------:R-:W-:-:S04]  /*21900*/  FFMA.FTZ R5, R5, R10, R5 ;  /* 0x0000000a05057223 */ /* 0x000fc80000010005 */
[----:B------:R-:W-:Y:S01]  /*21910*/  FFMA.FTZ R9, R0, 0.69314718246459960938, R5 ;  /* 0x3f31721800097823 */ /* 0x000fe20000010005 */
[----:B------:R-:W-:Y:S02]  /*21920*/  HFMA2 R5, -RZ, RZ, 0.78662109375, -1877 ;  /* 0x3a4be755ff057431 */ /* 0x000fe400000001ff */
[C---:B------:R-:W-:Y:S01]  /*21930*/  @P0 FFMA.FTZ R9, |R8|.reuse, R11, +INF ;  /* 0x7f80000008090423 */ /* 0x040fe2000001020b */
[----:B------:R-:W-:Y:S01]  /*21940*/  FSETP.NEU.FTZ.AND P0, PT, |R8|, RZ, PT ;  /* 0x000000ff0800720b */ /* 0x000fe20003f1d200 */
[----:B0-----:R-:W-:Y:S02]  /*21950*/  FMUL.FTZ R0, R4, R4 ;  /* 0x0000000404007220 */ /* 0x001fe40000410000 */
[----:B------:R-:W-:Y:S02]  /*21960*/  FMUL.FTZ R9, R9, 0.5 ;  /* 0x3f00000009097820 */ /* 0x000fe40000410000 */
[----:B------:R-:W-:-:S03]  /*21970*/  FFMA.FTZ R5, R0, R5, -0.0027776553761214017868 ;  /* 0xbb36095300057423 */ /* 0x000fc60000010005 */
[----:B------:R-:W-:Y:S01]  /*21980*/  FSEL R9, R9, -INF , P0 ;  /* 0xff80000009097808 */ /* 0x000fe20000000000 */
[----:B------:R-:W-:Y:S01]  /*21990*/  FFMA.FTZ R5, R0, R5, 0.083333276212215423584 ;  /* 0x3daaaaa300057423 */ /* 0x000fe20000010005 */
[----:B------:R-:W-:-:S03]  /*219a0*/  FADD.FTZ R0, |R8|, -0.5 ;  /* 0xbf00000008007421 */ /* 0x000fc60000010200 */
[----:B------:R-:W-:Y:S01]  /*219b0*/  FFMA.FTZ R5, R4, R5, 0.91893851757049560547 ;  /* 0x3f6b3f8e04057423 */ /* 0x000fe20000010005 */
[----:B------:R-:W-:-:S04]  /*219c0*/  FMUL.FTZ R0, R9, R0 ;  /* 0x0000000009007220 */ /* 0x000fc80000410000 */
[--C-:B------:R-:W-:Y:S01]  /*219d0*/  FADD.FTZ R5, R5, R0.reuse ;  /* 0x0000000005057221 */ /* 0x100fe20000010000 */
[----:B------:R-:W-:-:S04]  /*219e0*/  FADD.FTZ R0, -R3, R0 ;  /* 0x0000000003007221 */ /* 0x000fc80000010100 */
[----:B------:R-:W-:Y:S01]  /*219f0*/  FADD.FTZ R5, R0, R5 ;  /* 0x0000000500057221 */ /* 0x000fe20000010000 */
[----:B------:R-:W-:Y:S06]  /*21a00*/  BRA `(.L_x_522) ;  /* 0x0000000400407947 */ /* 0x000fec0003800000 */
.L_x_521:
[----:B------:R-:W-:-:S04]  /*21a10*/  FADD.FTZ R5, |R8|, -3 ;  /* 0xc040000008057421 */ /* 0x000fc80000010200 */
[----:B------:R-:W-:-:S04]  /*21a20*/  FADD.FTZ R0, R5, -259.2509765625 ;  /* 0xc381a02005007421 */ /* 0x000fc80000010000 */
[----:B------:R-:W-:-:S04]  /*21a30*/  FFMA.FTZ R0, R5, R0, -10777.1796875 ;  /* 0xc62864b805007423 */ /* 0x000fc80000010000 */
[----:B------:R-:W-:-:S04]  /*21a40*/  FFMA.FTZ R0, R5, R0, -92685.046875 ;  /* 0xc7b5068605007423 */ /* 0x000fc80000010000 */
[----:B------:R-:W-:Y:S01]  /*21a50*/  FFMA.FTZ R4, R5, R0, -206353.578125 ;  /* 0xc849846505047423 */ /* 0x000fe20000010000 */
[----:B------:R-:W-:-:S04]  /*21a60*/  IMAD.MOV.U32 R0, RZ, RZ, 0x443b38fb ;  /* 0x443b38fbff007424 */ /* 0x000fc800078e00ff */
[C---:B------:R-:W-:Y:S01]  /*21a70*/  FFMA.FTZ R0, R5.reuse, -R0, -12349.7421875 ;  /* 0xc640f6f805007423 */ /* 0x040fe20000010800 */
[----:B------:R-:W0:Y:S03]  /*21a80*/  MUFU.RCP R4, R4 ;  /* 0x0000000400047308 */ /* 0x000e260000001000 */
[----:B------:R-:W-:-:S04]  /*21a90*/  FFMA.FTZ R0, R5, R0, -41061.375 ;  /* 0xc720656005007423 */ /* 0x000fc80000010000 */
[----:B------:R-:W-:-:S04]  /*21aa0*/  FFMA.FTZ R0, R5, R0, -48310.6640625 ;  /* 0xc73cb6aa05007423 */ /* 0x000fc80000010000 */
[----:B------:R-:W-:-:S04]  /*21ab0*/  FFMA.FTZ R0, R5, R0, -143033.40625 ;  /* 0xc80bae5a05007423 */ /* 0x000fc80000010000 */
[----:B0-----:R-:W-:Y:S01]  /*21ac0*/  FFMA.FTZ R5, R0, R4, R5 ;  /* 0x0000000400057223 */ /* 0x001fe20000010005 */
[----:B------:R-:W-:Y:S06]  /*21ad0*/  BRA `(.L_x_522) ;  /* 0x00000004000c7947 */ /* 0x000fec0003800000 */
.L_x_520:
[----:B------:R-:W-:-:S13]  /*21ae0*/  FSETP.GE.FTZ.AND P0, PT, |R8|, 1.5, PT ;  /* 0x3fc000000800780b */ /* 0x000fda0003f16200 */
[----:B------:R-:W-:Y:S05]  /*21af0*/  @!P0 BRA `(.L_x_523) ;  /* 0x0000000000348947 */ /* 0x000fea0003800000 */
[----:B------:R-:W-:Y:S01]  /*21b00*/  MOV R0, 0x385007fa ;  /* 0x385007fa00007802 */ /* 0x000fe20000000f00 */
[----:B------:R-:W-:-:S04]  /*21b10*/  FADD.FTZ R5, |R8|, -2 ;  /* 0xc000000008057421 */ /* 0x000fc80000010200 */
[----:B------:R-:W-:-:S04]  /*21b20*/  FFMA.FTZ R0, R5, R0, -0.00022089484264142811298 ;  /* 0xb967a00205007423 */ /* 0x000fc80000010000 */
[----:B------:R-:W-:-:S04]  /*21b30*/  FFMA.FTZ R0, R5, R0, 0.00054131424985826015472 ;  /* 0x3a0de6fc05007423 */ /* 0x000fc80000010000 */
[----:B------:R-:W-:-:S04]  /*21b40*/  FFMA.FTZ R0, R5, R0, -0.0012045169714838266373 ;  /* 0xba9de0e205007423 */ /* 0x000fc80000010000 */
[----:B------:R-:W-:-:S04]  /*21b50*/  FFMA.FTZ R0, R5, R0, 0.0028842517640441656113 ;  /* 0x3b3d05b705007423 */ /* 0x000fc80000010000 */
[----:B------:R-:W-:-:S04]  /*21b60*/  FFMA.FTZ R0, R5, R0, -0.0073827579617500305176 ;  /* 0xbbf1eb1005007423 */ /* 0x000fc80000010000 */
[----:B------:R-:W-:-:S04]  /*21b70*/  FFMA.FTZ R0, R5, R0, 0.020581319928169250488 ;  /* 0x3ca89a2805007423 */ /* 0x000fc80000010000 */
[----:B------:R-:W-:-:S04]  /*21b80*/  FFMA.FTZ R0, R5, R0, -0.06735248863697052002 ;  /* 0xbd89f01a05007423 */ /* 0x000fc80000010000 */
[----:B------:R-:W-:-:S04]  /*21b90*/  FFMA.FTZ R0, R5, R0, 0.32246702909469604492 ;  /* 0x3ea51a6605007423 */ /* 0x000fc80000010000 */
[----:B------:R-:W-:-:S04]  /*21ba0*/  FFMA.FTZ R0, R5, R0, 0.42278432846069335938 ;  /* 0x3ed8773005007423 */ /* 0x000fc80000010000 */
[----:B------:R-:W-:Y:S01]  /*21bb0*/  FMUL.FTZ R5, R5, R0 ;  /* 0x0000000005057220 */ /* 0x000fe20000410000 */
[----:B------:R-:W-:Y:S06]  /*21bc0*/  BRA `(.L_x_522) ;  /* 0x0000000000d07947 */ /* 0x000fec0003800000 */
.L_x_523:
[----:B------:R-:W-:-:S13]  /*21bd0*/  FSETP.GE.FTZ.AND P0, PT, |R8|, 0.69999998807907104492, PT ;  /* 0x3f3333330800780b */ /* 0x000fda0003f16200 */
[----:B------:R-:W-:Y:S05]  /*21be0*/  @!P0 BRA `(.L_x_524) ;  /* 0x0000000000388947 */ /* 0x000fea0003800000 */
[----:B------:R-:W-:Y:S02]  /*21bf0*/  HFMA2 R0, -RZ, RZ, 1.3076171875, -7640 ;  /* 0x3d3bef76ff007431 */ /* 0x000fe400000001ff */
[----:B------:R-:W-:-:S04]  /*21c00*/  FADD.FTZ R5, -R3, 1 ;  /* 0x3f80000003057421 */ /* 0x000fc80000010100 */
[----:B------:R-:W-:-:S04]  /*21c10*/  FFMA.FTZ R0, R5, R0, 0.10373967140913009644 ;  /* 0x3dd4757705007423 */ /* 0x000fc80000010000 */
[----:B------:R-:W-:-:S04]  /*21c20*/  FFMA.FTZ R0, R5, R0, 0.12280363589525222778 ;  /* 0x3dfb807905007423 */ /* 0x000fc80000010000 */
[----:B------:R-:W-:-:S04]  /*21c30*/  FFMA.FTZ R0, R5, R0, 0.12752421200275421143 ;  /* 0x3e0295b505007423 */ /* 0x000fc80000010000 */
[----:B------:R-:W-:-:S04]  /*21c40*/  FFMA.FTZ R0, R5, R0, 0.14321668446063995361 ;  /* 0x3e12a76505007423 */ /* 0x000fc80000010000 */
[----:B------:R-:W-:-:S04]  /*21c50*/  FFMA.FTZ R0, R5, R0, 0.16934357583522796631 ;  /* 0x3e2d686705007423 */ /* 0x000fc80000010000 */
[----:B------:R-:W-:-:S04]  /*21c60*/  FFMA.FTZ R0, R5, R0, 0.2074079364538192749 ;  /* 0x3e5462bf05007423 */ /* 0x000fc80000010000 */
[----:B------:R-:W-:-:S04]  /*21c70*/  FFMA.FTZ R0, R5, R0, 0.27058750391006469727 ;  /* 0x3e8a8a7205007423 */ /* 0x000fc80000010000 */
[----:B------:R-:W-:-:S04]  /*21c80*/  FFMA.FTZ R0, R5, R0, 0.40068542957305908203 ;  /* 0x3ecd26a405007423 */ /* 0x000fc80000010000 */
[----:B------:R-:W-:-:S04]  /*21c90*/  FFMA.FTZ R0, R5, R0, 0.82246696949005126953 ;  /* 0x3f528d3205007423 */ /* 0x000fc80000010000 */
[----:B------:R-:W-:-:S04]  /*21ca0*/  FFMA.FTZ R0, R5, R0, 0.57721567153930664062 ;  /* 0x3f13c46805007423 */ /* 0x000fc80000010000 */
[----:B------:R-:W-:Y:S01]  /*21cb0*/  FMUL.FTZ R5, R5, R0 ;  /* 0x0000000005057220 */ /* 0x000fe20000410000 */
[----:B------:R-:W-:Y:S06]  /*21cc0*/  BRA `(.L_x_522) ;  /* 0x0000000000907947 */ /* 0x000fec0003800000 */
.L_x_524:
[----:B------:R-:W-:Y:S02]  /*21cd0*/  IMAD.MOV.U32 R5, RZ, RZ, 0x3b6b1c86 ;  /* 0x3b6b1c86ff057424 */ /* 0x000fe400078e00ff */
[----:B------:R-:W-:Y:S02]  /*21ce0*/  IMAD.MOV.U32 R9, RZ, RZ, 0x3e055027 ;  /* 0x3e055027ff097424 */ /* 0x000fe400078e00ff */
[----:B------:R-:W-:-:S04]  /*21cf0*/  FFMA.FTZ R5, |R8|, R5, -0.0054712854325771331787 ;  /* 0xbbb3487808057423 */ /* 0x000fc80000010205 */
[----:B------:R-:W-:-:S04]  /*21d00*/  FFMA.FTZ R5, |R8|, R5, -0.044627126306295394897 ;  /* 0xbd36caef08057423 */ /* 0x000fc80000010205 */
[----:B------:R-:W-:-:S04]  /*21d10*/  FFMA.FTZ R5, |R8|, R5, 0.16731770336627960205 ;  /* 0x3e2b555508057423 */ /* 0x000fc80000010205 */
[----:B------:R-:W-:-:S04]  /*21d20*/  FFMA.FTZ R5, |R8|, R5, -0.042135979980230331421 ;  /* 0xbd2c96c708057423 */ /* 0x000fc80000010205 */
[----:B------:R-:W-:-:S04]  /*21d30*/  FFMA.FTZ R5, |R8|, R5, -0.6558672785758972168 ;  /* 0xbf27e6eb08057423 */ /* 0x000fc80000010205 */
[----:B------:R-:W-:-:S04]  /*21d40*/  FFMA.FTZ R5, |R8|, R5, 0.57721537351608276367 ;  /* 0x3f13c46308057423 */ /* 0x000fc80000010205 */
[----:B------:R-:W-:-:S04]  /*21d50*/  FMUL.FTZ R5, |R8|, R5 ;  /* 0x0000000508057220 */ /* 0x000fc80000410200 */
[----:B------:R-:W-:-:S05]  /*21d60*/  FFMA.FTZ R5, |R8|, R5, |R8| ;  /* 0x0000000508057223 */ /* 0x000fca0000010608 */
[----:B------:R-:W-:-:S13]  /*21d70*/  FSETP.GEU.FTZ.AND P0, PT, R5, 1.175494350822287508e-38, PT ;  /* 0x008000000500780b */ /* 0x000fda0003f1e000 */
[----:B------:R-:W-:-:S05]  /*21d80*/  @!P0 FMUL.FTZ R5, R5, 8388608 ;  /* 0x4b00000005058820 */ /* 0x000fca0000410000 */
[----:B------:R-:W-:-:S04]  /*21d90*/  IADD3 R0, PT, PT, R5, -0x3f2aaaab, RZ ;  /* 0xc0d5555505007810 */ /* 0x000fc80007ffe0ff */
[----:B------:R-:W-:-:S04]  /*21da0*/  LOP3.LUT R4, R0, 0xff800000, RZ, 0xc0, !PT ;  /* 0xff80000000047812 */ /* 0x000fc800078ec0ff */
[----:B------:R-:W-:-:S05]  /*21db0*/  IADD3 R0, PT, PT, R5, -R4, RZ ;  /* 0x8000000405007210 */ /* 0x000fca0007ffe0ff */
[----:B------:R-:W-:Y:S01]  /*21dc0*/  FADD.FTZ R10, R0, -1 ;  /* 0xbf800000000a7421 */ /* 0x000fe20000010000 */
[----:B------:R-:W-:Y:S02]  /*21dd0*/  FSEL R0, RZ, -23, P0 ;  /* 0xc1b80000ff007808 */ /* 0x000fe40000000000 */
[----:B------:R-:W-:Y:S01]  /*21de0*/  ISETP.GT.U32.AND P0, PT, R5, 0x7f7fffff, PT ;  /* 0x7f7fffff0500780c */ /* 0x000fe20003f04070 */
[----:B------:R-:W-:-:S04]  /*21df0*/  FFMA.FTZ R9, R10, -R9, 0.14084610342979431152 ;  /* 0x3e1039f60a097423 */ /* 0x000fc80000010809 */
[----:B------:R-:W-:-:S04]  /*21e00*/  FFMA.FTZ R9, R10, R9, -0.12148627638816833496 ;  /* 0xbdf8cdcc0a097423 */ /* 0x000fc80000010009 */
[----:B------:R-:W-:-:S04]  /*21e10*/  FFMA.FTZ R9, R10, R9, 0.13980610668659210205 ;  /* 0x3e0f29550a097423 */ /* 0x000fc80000010009 */
[----:B------:R-:W-:-:S04]  /*21e20*/  FFMA.FTZ R9, R10, R9, -0.16684235632419586182 ;  /* 0xbe2ad8b90a097423 */ /* 0x000fc80000010009 */
[----:B------:R-:W-:-:S04]  /*21e30*/  FFMA.FTZ R9, R10, R9, 0.20012299716472625732 ;  /* 0x3e4ced0b0a097423 */ /* 0x000fc80000010009 */
[----:B------:R-:W-:-:S04]  /*21e40*/  FFMA.FTZ R9, R10, R9, -0.24999669194221496582 ;  /* 0xbe7fff220a097423 */ /* 0x000fc80000010009 */
[----:B------:R-:W-:-:S04]  /*21e50*/  FFMA.FTZ R9, R10, R9, 0.33333182334899902344 ;  /* 0x3eaaaa780a097423 */ /* 0x000fc80000010009 */
[C---:B------:R-:W-:Y:S01]  /*21e60*/  FFMA.FTZ R11, R10.reuse, R9, -0.5 ;  /* 0xbf0000000a0b7423 */ /* 0x040fe20000010009 */
[----:B------:R-:W-:Y:S02]  /*21e70*/  I2FP.F32.S32 R9, R4 ;  /* 0x0000000400097245 */ /* 0x000fe40000201400 */
[----:B------:R-:W-:Y:S01]  /*21e80*/  MOV R4, 0x7f800000 ;  /* 0x7f80000000047802 */ /* 0x000fe20000000f00 */
[C---:B------:R-:W-:Y:S02]  /*21e90*/  FMUL.FTZ R11, R10.reuse, R11 ;  /* 0x0000000b0a0b7220 */ /* 0x040fe40000410000 */
[----:B------:R-:W-:Y:S02]  /*21ea0*/  FFMA.FTZ R0, R9, 1.1920928955078125e-07, R0 ;  /* 0x3400000009007823 */ /* 0x000fe40000010000 */
[----:B------:R-:W-:-:S04]  /*21eb0*/  FFMA.FTZ R11, R10, R11, R10 ;  /* 0x0000000b0a0b7223 */ /* 0x000fc8000001000a */
[----:B------:R-:W-:Y:S01]  /*21ec0*/  FFMA.FTZ R0, R0, 0.69314718246459960938, R11 ;  /* 0x3f31721800007823 */ /* 0x000fe2000001000b */
[C---:B------:R-:W-:Y:S01]  /*21ed0*/  @P0 FFMA.FTZ R0, R5.reuse, R4, +INF ;  /* 0x7f80000005000423 */ /* 0x040fe20000010004 */
[----:B------:R-:W-:-:S03]  /*21ee0*/  FSETP.NEU.FTZ.AND P0, PT, R5, RZ, PT ;  /* 0x000000ff0500720b */ /* 0x000fc60003f1d000 */
[----:B------:R-:W-:-:S05]  /*21ef0*/  FADD.FTZ R0, -R0, -RZ ;  /* 0x800000ff00007221 */ /* 0x000fca0000010100 */
[----:B------:R-:W-:-:S07]  /*21f00*/  FSEL R5, R0, +INF , P0 ;  /* 0x7f80000000057808 */ /* 0x000fce0000000000 */
.L_x_522:
[----:B------:R-:W-:Y:S05]  /*21f10*/  BSYNC.RECONVERGENT B2 ;  /* 0x0000000000027941 */ /* 0x000fea0003800200 */
.L_x_519:
[----:B------:R-:W-:Y:S01]  /*21f20*/  FSETP.GE.FTZ.AND P0, PT, R8, RZ, PT ;  /* 0x000000ff0800720b */ /* 0x000fe20003f16000 */
[----:B------:R-:W-:Y:S01]  /*21f30*/  BSSY.RECONVERGENT B2, `(.L_x_525) ;  /* 0x0000057000027945 */ /* 0x000fe20003800200 */
[----:B------:R-:W-:-:S11]  /*21f40*/  MOV R0, R5 ;  /* 0x0000000500007202 */ /* 0x000fd60000000f00 */
[----:B------:R-:W-:Y:S05]  /*21f50*/  @P0 BRA `(.L_x_526) ;  /* 0x0000000400500947 */ /* 0x000fea0003800000 */
[----:B------:R-:W0:Y:S01]  /*21f60*/  FRND.FTZ.FLOOR R9, R3 ;  /* 0x0000000300097307 */ /* 0x000e220000215000 */
[----:B------:R-:W-:Y:S01]  /*21f70*/  IMAD.MOV.U32 R0, RZ, RZ, 0x7f800000 ;  /* 0x7f800000ff007424 */ /* 0x000fe200078e00ff */
[----:B0-----:R-:W-:-:S13]  /*21f80*/  FSETP.NEU.FTZ.AND P0, PT, |R8|, R9, PT ;  /* 0x000000090800720b */ /* 0x001fda0003f1d200 */
[----:B------:R-:W-:Y:S05]  /*21f90*/  @!P0 BRA `(.L_x_526) ;  /* 0x0000000400408947 */ /* 0x000fea0003800000 */
[----:B------:R-:W-:Y:S02]  /*21fa0*/  FSETP.GEU.FTZ.AND P0, PT, |R8|, 9.999999682655225389e-20, PT ;  /* 0x1fec1e4a0800780b */ /* 0x000fe40003f1e200 */
[----:B------:R-:W-:-:S11]  /*21fb0*/  MOV R4, 0x7f800000 ;  /* 0x7f80000000047802 */ /* 0x000fd60000000f00 */
[----:B------:R-:W-:Y:S05]  /*21fc0*/  @P0 BRA `(.L_x_527) ;  /* 0x00000000006c0947 */ /* 0x000fea0003800000 */
[----:B------:R-:W-:Y:S01]  /*21fd0*/  FSETP.GEU.FTZ.AND P0, PT, |R8|, 1.175494350822287508e-38, PT ;  /* 0x008000000800780b */ /* 0x000fe20003f1e200 */
[----:B------:R-:W-:-:S12]  /*21fe0*/  HFMA2 R12, -RZ, RZ, 1.5048828125, 33.21875 ;  /* 0x3e055027ff0c7431 */ /* 0x000fd800000001ff */
[----:B------:R-:W-:-:S05]  /*21ff0*/  @!P0 FMUL.FTZ R3, |R8|, 8388608 ;  /* 0x4b00000008038820 */ /* 0x000fca0000410200 */
[----:B------:R-:W-:-:S04]  /*22000*/  IADD3 R0, PT, PT, R3, -0x3f2aaaab, RZ ;  /* 0xc0d5555503007810 */ /* 0x000fc80007ffe0ff */
[----:B------:R-:W-:-:S04]  /*22010*/  LOP3.LUT R10, R0, 0xff800000, RZ, 0xc0, !PT ;  /* 0xff800000000a7812 */ /* 0x000fc800078ec0ff */
[----:B------:R-:W-:Y:S01]  /*22020*/  I2FP.F32.S32 R5, R10 ;  /* 0x0000000a00057245 */ /* 0x000fe20000201400 */
[----:B------:R-:W-:-:S04]  /*22030*/  IMAD.IADD R0, R3, 0x1, -R10 ;  /* 0x0000000103007824 */ /* 0x000fc800078e0a0a */
[----:B------:R-:W-:-:S04]  /*22040*/  FADD.FTZ R9, R0, -1 ;  /* 0xbf80000000097421 */ /* 0x000fc80000010000 */
[----:B------:R-:W-:-:S04]  /*22050*/  FFMA.FTZ R0, R9, -R12, 0.14084610342979431152 ;  /* 0x3e1039f609007423 */ /* 0x000fc8000001080c */
[----:B------:R-:W-:-:S04]  /*22060*/  FFMA.FTZ R0, R9, R0, -0.12148627638816833496 ;  /* 0xbdf8cdcc09007423 */ /* 0x000fc80000010000 */
[----:B------:R-:W-:-:S04]  /*22070*/  FFMA.FTZ R0, R9, R0, 0.13980610668659210205 ;  /* 0x3e0f295509007423 */ /* 0x000fc80000010000 */
[----:B------:R-:W-:-:S04]  /*22080*/  FFMA.FTZ R0, R9, R0, -0.16684235632419586182 ;  /* 0xbe2ad8b909007423 */ /* 0x000fc80000010000 */
[----:B------:R-:W-:-:S04]  /*22090*/  FFMA.FTZ R0, R9, R0, 0.20012299716472625732 ;  /* 0x3e4ced0b09007423 */ /* 0x000fc80000010000 */
[----:B------:R-:W-:-:S04]  /*220a0*/  FFMA.FTZ R0, R9, R0, -0.24999669194221496582 ;  /* 0xbe7fff2209007423 */ /* 0x000fc80000010000 */
[----:B------:R-:W-:-:S04]  /*220b0*/  FFMA.FTZ R0, R9, R0, 0.33333182334899902344 ;  /* 0x3eaaaa7809007423 */ /* 0x000fc80000010000 */
[----:B------:R-:W-:Y:S01]  /*220c0*/  FFMA.FTZ R12, R9, R0, -0.5 ;  /* 0xbf000000090c7423 */ /* 0x000fe20000010000 */
[----:B------:R-:W-:Y:S02]  /*220d0*/  FSEL R0, RZ, -23, P0 ;  /* 0xc1b80000ff007808 */ /* 0x000fe40000000000 */
[----:B------:R-:W-:Y:S01]  /*220e0*/  ISETP.GT.U32.AND P0, PT, R3, 0x7f7fffff, PT ;  /* 0x7f7fffff0300780c */ /* 0x000fe20003f04070 */
[----:B------:R-:W-:Y:S02]  /*220f0*/  FMUL.FTZ R12, R9, R12 ;  /* 0x0000000c090c7220 */ /* 0x000fe40000410000 */
[----:B------:R-:W-:Y:S02]  /*22100*/  FFMA.FTZ R0, R5, 1.1920928955078125e-07, R0 ;  /* 0x3400000005007823 */ /* 0x000fe40000010000 */
[----:B------:R-:W-:-:S04]  /*22110*/  FFMA.FTZ R9, R9, R12, R9 ;  /* 0x0000000c09097223 */ /* 0x000fc80000010009 */
[----:B------:R-:W-:-:S04]  /*22120*/  FFMA.FTZ R0, R0, 0.69314718246459960938, R9 ;  /* 0x3f31721800007823 */ /* 0x000fc80000010009 */
[C---:B------:R-:W-:Y:S01]  /*22130*/  @P0 FFMA.FTZ R0, R3.reuse, R4, +INF ;  /* 0x7f80000003000423 */ /* 0x040fe20000010004 */
[----:B------:R-:W-:-:S03]  /*22140*/  FSETP.NEU.FTZ.AND P0, PT, R3, RZ, PT ;  /* 0x000000ff0300720b */ /* 0x000fc60003f1d000 */
[----:B------:R-:W-:-:S05]  /*22150*/  FADD.FTZ R0, -R0, -RZ ;  /* 0x800000ff00007221 */ /* 0x000fca0000010100 */
[----:B------:R-:W-:Y:S01]  /*22160*/  FSEL R0, R0, +INF , P0 ;  /* 0x7f80000000007808 */ /* 0x000fe20000000000 */
[----:B------:R-:W-:Y:S06]  /*22170*/  BRA `(.L_x_526) ;  /* 0x0000000000c87947 */ /* 0x000fec0003800000 */
.L_x_527:
[--C-:B------:R-:W-:Y:S01]  /*22180*/  FADD.FTZ R0, |R8|, |R8|.reuse ;  /* 0x4000000808007221 */ /* 0x100fe20000010200 */
[----:B------:R-:W-:Y:S01]  /*22190*/  MOV R12, 0x37cbac00 ;  /* 0x37cbac00000c7802 */ /* 0x000fe20000000f00 */
[----:B------:R-:W-:Y:S01]  /*221a0*/  IMAD.MOV.U32 R13, RZ, RZ, 0x3d2aaabb ;  /* 0x3d2aaabbff0d7424 */ /* 0x000fe200078e00ff */
[----:B------:R-:W-:Y:S01]  /*221b0*/  MOV R14, 0x3effffff ;  /* 0x3effffff000e7802 */ /* 0x000fe20000000f00 */
[----:B------:R-:W0:Y:S08]  /*221c0*/  FRND R3, R0 ;  /* 0x0000000000037307 */ /* 0x000e300000201000 */
[----:B------:R-:W1:Y:S01]  /*221d0*/  F2I.NTZ R9, R0 ;  /* 0x0000000000097305 */ /* 0x000e620000203100 */
[----:B0-----:R-:W-:-:S04]  /*221e0*/  FFMA.FTZ R3, R3, -0.5, |R8| ;  /* 0xbf00000003037823 */ /* 0x001fc80000010408 */
[----:B------:R-:W-:Y:S01]  /*221f0*/  FMUL.FTZ R3, R3, 3.1415927410125732422 ;  /* 0x40490fdb03037820 */ /* 0x000fe20000410000 */
[----:B-1----:R-:W-:-:S03]  /*22200*/  LOP3.LUT R10, R9, 0x1, RZ, 0xc0, !PT ;  /* 0x00000001090a7812 */ /* 0x002fc600078ec0ff */
[----:B------:R-:W-:Y:S01]  /*22210*/  FMUL.FTZ R11, R3, R3 ;  /* 0x00000003030b7220 */ /* 0x000fe20000410000 */
[----:B------:R-:W-:Y:S02]  /*22220*/  LOP3.LUT P1, RZ, R9, 0x2, RZ, 0xc0, !PT ;  /* 0x0000000209ff7812 */ /* 0x000fe4000782c0ff */
[----:B------:R-:W-:Y:S01]  /*22230*/  ISETP.NE.U32.AND P0, PT, R10, 0x1, PT ;  /* 0x000000010a00780c */ /* 0x000fe20003f05070 */
[----:B------:R-:W-:-:S03]  /*22240*/  FFMA.FTZ R10, R11, R12, -0.0013887860113754868507 ;  /* 0xbab607ed0b0a7423 */ /* 0x000fc6000001000c */
[----:B------:R-:W-:Y:S02]  /*22250*/  FSEL R12, R13, 0.0083327032625675201416, !P0 ;  /* 0x3c0885e40d0c7808 */ /* 0x000fe40004000000 */
[----:B------:R-:W-:Y:S02]  /*22260*/  FSEL R10, R10, -0.00019574658654164522886, !P0 ;  /* 0xb94d41530a0a7808 */ /* 0x000fe40004000000 */
[----:B------:R-:W-:Y:S02]  /*22270*/  FSEL R0, R3, 1, P0 ;  /* 0x3f80000003007808 */ /* 0x000fe40000000000 */
[----:B------:R-:W-:Y:S01]  /*22280*/  FSEL R9, -R14, -0.16666662693023681641, !P0 ;  /* 0xbe2aaaa80e097808 */ /* 0x000fe20004000100 */
[C---:B------:R-:W-:Y:S01]  /*22290*/  FFMA.FTZ R10, R11.reuse, R10, R12 ;  /* 0x0000000a0b0a7223 */ /* 0x040fe2000001000c */
[----:B------:R-:W-:Y:S02]  /*222a0*/  HFMA2 R12, -RZ, RZ, 1.5048828125, 33.21875 ;  /* 0x3e055027ff0c7431 */ /* 0x000fe400000001ff */
[C---:B------:R-:W-:Y:S01]  /*222b0*/  FFMA.FTZ R3, R11.reuse, R0, RZ ;  /* 0x000000000b037223 */ /* 0x040fe200000100ff */
[----:B------:R-:W-:-:S04]  /*222c0*/  FFMA.FTZ R9, R11, R10, R9 ;  /* 0x0000000a0b097223 */ /* 0x000fc80000010009 */
[----:B------:R-:W-:-:S04]  /*222d0*/  FFMA.FTZ R3, R3, R9, R0 ;  /* 0x0000000903037223 */ /* 0x000fc80000010000 */
[----:B------:R-:W-:-:S04]  /*222e0*/  @P1 FADD.FTZ R3, RZ, -R3 ;  /* 0x80000003ff031221 */ /* 0x000fc80000010000 */
[----:B------:R-:W-:-:S05]  /*222f0*/  FMUL.FTZ R3, |R8|, |R3| ;  /* 0x4000000308037220 */ /* 0x000fca0000410200 */
[----:B------:R-:W-:-:S13]  /*22300*/  FSETP.GEU.FTZ.AND P0, PT, R3, 1.175494350822287508e-38, PT ;  /* 0x008000000300780b */ /* 0x000fda0003f1e000 */
[----:B------:R-:W-:-:S05]  /*22310*/  @!P0 FMUL.FTZ R3, R3, 8388608 ;  /* 0x4b00000003038820 */ /* 0x000fca0000410000 */
        /* <DEDUP_REMOVED lines=21> */
[----:B------:R-:W-:-:S05]  /*22470*/  FADD.FTZ R0, -R0, 1.1447298526763916016 ;  /* 0x3f92868200007421 */ /* 0x000fca0000010100 */
[----:B------:R-:W-:-:S05]  /*22480*/  FSEL R0, R0, +INF , P0 ;  /* 0x7f80000000007808 */ /* 0x000fca0000000000 */
[----:B------:R-:W-:-:S07]  /*22490*/  FADD.FTZ R0, R0, -R5 ;  /* 0x8000000500007221 */ /* 0x000fce0000010000 */
.L_x_526:
[----:B------:R-:W-:Y:S05]  /*224a0*/  BSYNC.RECONVERGENT B2 ;  /* 0x0000000000027941 */ /* 0x000fea0003800200 */
.L_x_525:
[----:B------:R-:W0:Y:S01]  /*224b0*/  MUFU.LG2 R3, R7 ;  /* 0x0000000700037308 */ /* 0x000e220000000c00 */
[----:B------:R-:W-:Y:S01]  /*224c0*/  MOV R9, RZ ;  /* 0x000000ff00097202 */ /* 0x000fe20000000f00 */
[----:B0-----:R-:W-:-:S04]  /*224d0*/  FMUL.FTZ R3, R3, 0.69314718246459960938 ;  /* 0x3f31721803037820 */ /* 0x001fc80000410000 */
[----:B------:R-:W-:-:S04]  /*224e0*/  FFMA.FTZ R3, R8, R3, -R7 ;  /* 0x0000000308037223 */ /* 0x000fc80000010807 */
[----:B------:R-:W-:-:S05]  /*224f0*/  FADD.FTZ R0, R3, -R0 ;  /* 0x8000000003007221 */ /* 0x000fca0000010000 */
[----:B------:R-:W-:-:S13]  /*22500*/  FSETP.GEU.FTZ.AND P0, PT, R0, -88.72283935546875, PT ;  /* 0xc2b172180000780b */ /* 0x000fda0003f1e000 */
[----:B------:R-:W-:Y:S05]  /*22510*/  @!P0 BRA `(.L_x_528) ;  /* 0x0000001800208947 */ /* 0x000fea0003800000 */
[----:B------:R-:W-:-:S06]  /*22520*/  FMUL.FTZ R9, R0, 1.4426950216293334961 ;  /* 0x3fb8aa3b00097820 */ /* 0x000fcc0000410000 */
[----:B------:R-:W0:Y:S01]  /*22530*/  MUFU.EX2 R9, R9 ;  /* 0x0000000900097308 */ /* 0x000e220000000800 */
[----:B------:R-:W-:Y:S05]  /*22540*/  BRA `(.L_x_528) ;  /* 0x0000001800147947 */ /* 0x000fea0003800000 */
.L_x_518:
[----:B------:R-:W-:Y:S01]  /*22550*/  FSETP.GT.FTZ.AND P1, PT, |R8|, 1, PT ;  /* 0x3f8000000800780b */ /* 0x000fe20003f34200 */
[----:B------:R-:W-:Y:S01]  /*22560*/  IMAD.MOV.U32 R22, RZ, RZ, 0x42840000 ;  /* 0x42840000ff167424 */ /* 0x000fe200078e00ff */
[----:B------:R-:W-:Y:S01]  /*22570*/  MOV R0, 0xfffffffc ;  /* 0xfffffffc00007802 */ /* 0x000fe20000000f00 */
[----:B------:R-:W-:Y:S01]  /*22580*/  IMAD.MOV.U32 R10, RZ, RZ, 0x3bc6a26b ;  /* 0x3bc6a26bff0a7424 */ /* 0x000fe200078e00ff */
[----:B------:R-:W-:Y:S01]  /*22590*/  MOV R23, 0x44f0a000 ;  /* 0x44f0a00000177802 */ /* 0x000fe20000000f00 */
[C---:B------:R-:W-:Y:S01]  /*225a0*/  VIADD R3, R1.reuse, 0x9c4 ;  /* 0x000009c401037836 */ /* 0x040fe20000000000 */
[----:B------:R-:W-:Y:S01]  /*225b0*/  MOV R11, 0x3f0284fc ;  /* 0x3f0284fc000b7802 */ /* 0x000fe20000000f00 */
[----:B------:R0:W-:Y:S01]  /*225c0*/  STL [R1+0x9c4], R5 ;  /* 0x0009c40501007387 */ /* 0x0001e20000100800 */
[----:B------:R-:W-:Y:S01]  /*225d0*/  SEL R0, R0, 0x4, P1 ;  /* 0x0000000400007807 */ /* 0x000fe20000800000 */
[----:B------:R-:W-:Y:S01]  /*225e0*/  IMAD.MOV.U32 R13, RZ, RZ, 0x43e0f8e7 ;  /* 0x43e0f8e7ff0d7424 */ /* 0x000fe200078e00ff */
[----:B------:R-:W-:Y:S01]  /*225f0*/  MOV R4, 0x4ca4b97f ;  /* 0x4ca4b97f00047802 */ /* 0x000fe20000000f00 */
[----:B------:R1:W-:Y:S01]  /*22600*/  STL.64 [R1+0x9c8], R22 ;  /* 0x0009c81601007387 */ /* 0x0003e20000100a00 */
[----:B------:R-:W-:Y:S01]  /*22610*/  MOV R12, 0x419c28d0 ;  /* 0x419c28d0000c7802 */ /* 0x000fe20000000f00 */
[----:B------:R-:W-:Y:S01]  /*22620*/  IMAD.MOV.U32 R18, RZ, RZ, 0x4912f03a ;  /* 0x4912f03aff127424 */ /* 0x000fe200078e00ff */
[----:B------:R-:W-:Y:S01]  /*22630*/  @P1 IADD3 R3, PT, PT, R1, 0x9f4, RZ ;  /* 0x000009f401031810 */ /* 0x000fe20007ffe0ff */
[----:B------:R2:W-:Y:S01]  /*22640*/  STL.64 [R1], R10 ;  /* 0x0000000a01007387 */ /* 0x0005e20000100a00 */
[----:B------:R-:W-:Y:S01]  /*22650*/  MOV R19, 0x4a5481c1 ;  /* 0x4a5481c100137802 */ /* 0x000fe20000000f00 */
[----:B------:R-:W-:Y:S01]  /*22660*/  IMAD.MOV.U32 R21, RZ, RZ, 0x4c255322 ;  /* 0x4c255322ff157424 */ /* 0x000fe200078e00ff */
[----:B0-----:R-:W-:Y:S01]  /*22670*/  MOV R5, 0x4cc5f8af ;  /* 0x4cc5f8af00057802 */ /* 0x001fe20000000f00 */
[----:B------:R0:W-:Y:S01]  /*22680*/  STL.64 [R1+0x8], R12 ;  /* 0x0000080c01007387 */ /* 0x0001e20000100a00 */
[----:B------:R-:W-:Y:S01]  /*22690*/  MOV R20, 0x4b5edd0a ;  /* 0x4b5edd0a00147802 */ /* 0x000fe20000000f00 */
[----:B------:R-:W-:Y:S01]  /*226a0*/  IMAD.MOV.U32 R25, RZ, RZ, 0x48ae85e0 ;  /* 0x48ae85e0ff197424 */ /* 0x000fe200078e00ff */
[----:B------:R-:W-:Y:S01]  /*226b0*/  MOV R14, 0x45d95fff ;  /* 0x45d95fff000e7802 */ /* 0x000fe20000000f00 */
[----:B------:R3:W-:Y:S01]  /*226c0*/  STL.64 [R1+0x28], R4 ;  /* 0x0000280401007387 */ /* 0x0007e20000100a00 */
[----:B-1----:R-:W-:Y:S01]  /*226d0*/  IADD3 R23, PT, PT, R3, R0, RZ ;  /* 0x0000000003177210 */ /* 0x002fe20007ffe0ff */
[----:B------:R-:W-:Y:S01]  /*226e0*/  IMAD.MOV.U32 R26, RZ, RZ, 0x4c184540 ;  /* 0x4c184540ff1a7424 */ /* 0x000fe200078e00ff */
[----:B------:R-:W-:Y:S01]  /*226f0*/  MOV R15, 0x47946fa6 ;  /* 0x47946fa6000f7802 */ /* 0x000fe20000000f00 */
[----:B------:R1:W-:Y:S01]  /*22700*/  STL.64 [R1+0x18], R18 ;  /* 0x0000181201007387 */ /* 0x0003e20000100a00 */
[----:B--2---:R-:W-:-:S02]  /*22710*/  MOV R10, 0x4a20fbd8 ;  /* 0x4a20fbd8000a7802 */ /* 0x004fc40000000f00 */
[----:B------:R-:W-:Y:S01]  /*22720*/  MOV R11, 0x4b4b8b8f ;  /* 0x4b4b8b8f000b7802 */ /* 0x000fe20000000f00 */
[----:B------:R-:W-:Y:S01]  /*22730*/  IMAD.IADD R9, R23, 0x1, R0 ;  /* 0x0000000117097824 */ /* 0x000fe200078e0200 */
[----:B------:R2:W-:Y:S01]  /*22740*/  STL.64 [R1+0x20], R20 ;  /* 0x0000201401007387 */ /* 0x0005e20000100a00 */
[----:B------:R-:W-:Y:S01]  /*22750*/  MOV R24, 0x46ff3c00 ;  /* 0x46ff3c0000187802 */ /* 0x000fe20000000f00 */
[----:B0-----:R-:W-:Y:S01]  /*22760*/  IMAD.MOV.U32 R12, RZ, RZ, 0x4c2f75b4 ;  /* 0x4c2f75b4ff0c7424 */ /* 0x001fe200078e00ff */
[----:B---3--:R-:W-:Y:S01]  /*22770*/  SEL R4, RZ, 0x30, !P1 ;  /* 0x00000030ff047807 */ /* 0x008fe20004800000 */
[----:B------:R0:W-:Y:S01]  /*22780*/  STL.64 [R1+0x9d8], R10 ;  /* 0x0009d80a01007387 */ /* 0x0001e20000100a00 */
[----:B------:R-:W-:Y:S02]  /*22790*/  MOV R13, 0x4cc8c38c ;  /* 0x4cc8c38c000d7802 */ /* 0x000fe40000000f00 */
[----:B-1----:R-:W-:Y:S01]  /*227a0*/  MOV R18, 0x4d0fed36 ;  /* 0x4d0fed3600127802 */ /* 0x002fe20000000f00 */
[----:B------:R1:W-:Y:S01]  /*227b0*/  STL.64 [R1+0x10], R14 ;  /* 0x0000100e01007387 */ /* 0x0003e20000100a00 */
[----:B------:R-:W-:-:S02]  /*227c0*/  MOV R19, 0x4ce5eb4c ;  /* 0x4ce5eb4c00137802 */ /* 0x000fc40000000f00 */
[----:B------:R-:W-:Y:S01]  /*227d0*/  MOV R27, RZ ;  /* 0x000000ff001b7202 */ /* 0x000fe20000000f00 */
[----:B------:R-:W-:Y:S01]  /*227e0*/  STL.64 [R1+0x9d0], R24 ;  /* 0x0009d01801007387 */ /* 0x000fe20000100a00 */
[----:B--2---:R-:W-:Y:S01]  /*227f0*/  IADD3 R21, PT, PT, R1, R4, RZ ;  /* 0x0000000401157210 */ /* 0x004fe20007ffe0ff */
[----:B0-----:R-:W-:Y:S01]  /*22800*/  IMAD.MOV.U32 R10, RZ, RZ, 0x4c5914c6 ;  /* 0x4c5914c6ff0a7424 */ /* 0x001fe200078e00ff */
[-C--:B------:R-:W-:Y:S01]  /*22810*/  IADD3 R5, PT, PT, R9, R0.reuse, RZ ;  /* 0x0000000009057210 */ /* 0x080fe20007ffe0ff */
[----:B------:R-:W-:Y:S04]  /*22820*/  STL.64 [R1+0x9e0], R12 ;  /* 0x0009e00c01007387 */ /* 0x000fe80000100a00 */
[----:B------:R0:W-:Y:S01]  /*22830*/  STL.64 [R1+0x9e8], R18 ;  /* 0x0009e81201007387 */ /* 0x0001e20000100a00 */
[----:B-1----:R-:W-:-:S03]  /*22840*/  IADD3 R15, PT, PT, R5, R0, RZ ;  /* 0x00000000050f7210 */ /* 0x002fc60007ffe0ff */
[----:B------:R1:W-:Y:S04]  /*22850*/  STL.64 [R1+0x9f0], R26 ;  /* 0x0009f01a01007387 */ /* 0x0003e80000100a00 */
[----:B------:R2:W-:Y:S04]  /*22860*/  STL [R1+0x30], R10 ;  /* 0x0000300a01007387 */ /* 0x0005e80000100800 */
[----:B------:R3:W4:Y:S01]  /*22870*/  LDL R4, [R23] ;  /* 0x0000000017047983 */ /* 0x0007220000100800 */
[----:B0-----:R-:W-:-:S03]  /*22880*/  IMAD.IADD R19, R0, 0x1, R21 ;  /* 0x0000000100137824 */ /* 0x001fc600078e0215 */
[----:B------:R-:W4:Y:S01]  /*22890*/  LDL R11, [R21+0x9c4] ;  /* 0x0009c400150b7983 */ /* 0x000f220000100800 */
[----:B------:R-:W-:-:S03]  /*228a0*/  IADD3 R13, PT, PT, R15, R0, RZ ;  /* 0x000000000f0d7210 */ /* 0x000fc60007ffe0ff */
[----:B------:R-:W5:Y:S01]  /*228b0*/  LDL R9, [R9] ;  /* 0x0000000009097983 */ /* 0x000f620000100800 */
[-C--:B------:R-:W-:Y:S01]  /*228c0*/  IADD3 R33, PT, PT, R19, R0.reuse, RZ ;  /* 0x0000000013217210 */ /* 0x080fe20007ffe0ff */
[----:B-1----:R-:W-:Y:S02]  /*228d0*/  IMAD.IADD R27, R13, 0x1, R0 ;  /* 0x000000010d1b7824 */ /* 0x002fe400078e0200 */
[----:B------:R-:W5:Y:S01]  /*228e0*/  LDL R5, [R5] ;  /* 0x0000000005057983 */ /* 0x000f620000100800 */
[----:B------:R-:W-:-:S03]  /*228f0*/  IADD3 R31, PT, PT, R33, R0, RZ ;  /* 0x00000000211f7210 */ /* 0x000fc60007ffe0ff */
[----:B------:R-:W5:Y:S01]  /*22900*/  LDL R15, [R15] ;  /* 0x000000000f0f7983 */ /* 0x000f620000100800 */
[-C--:B------:R-:W-:Y:S01]  /*22910*/  IADD3 R25, PT, PT, R27, R0.reuse, RZ ;  /* 0x000000001b197210 */ /* 0x080fe20007ffe0ff */
[----:B------:R-:W-:Y:S02]  /*22920*/  IMAD.IADD R37, R31, 0x1, R0 ;  /* 0x000000011f257824 */ /* 0x000fe400078e0200 */
[----:B------:R0:W5:Y:S01]  /*22930*/  LDL R3, [R21] ;  /* 0x0000000015037983 */ /* 0x0001620000100800 */
[----:B---3--:R-:W-:-:S03]  /*22940*/  IADD3 R23, PT, PT, R25, R0, RZ ;  /* 0x0000000019177210 */ /* 0x008fc60007ffe0ff */
[----:B------:R-:W3:Y:S04]  /*22950*/  LDL R52, [R19] ;  /* 0x0000000013347983 */ /* 0x000ee80000100800 */
[----:B------:R-:W3:Y:S01]  /*22960*/  LDL R50, [R13] ;  /* 0x000000000d327983 */ /* 0x000ee20000100800 */
[----:B------:R-:W-:-:S03]  /*22970*/  IADD3 R35, PT, PT, R37, R0, RZ ;  /* 0x0000000025237210 */ /* 0x000fc60007ffe0ff */
[----:B------:R1:W3:Y:S04]  /*22980*/  LDL R48, [R33] ;  /* 0x0000000021307983 */ /* 0x0002e80000100800 */
[----:B------:R-:W3:Y:S01]  /*22990*/  LDL R46, [R27] ;  /* 0x000000001b2e7983 */ /* 0x000ee20000100800 */
[----:B0-----:R-:W-:-:S03]  /*229a0*/  IMAD.IADD R21, R23, 0x1, R0 ;  /* 0x0000000117157824 */ /* 0x001fc600078e0200 */
[----:B------:R0:W3:Y:S01]  /*229b0*/  LDL R44, [R31] ;  /* 0x000000001f2c7983 */ /* 0x0000e20000100800 */
[----:B-1----:R-:W-:-:S03]  /*229c0*/  IADD3 R33, PT, PT, R35, R0, RZ ;  /* 0x0000000023217210 */ /* 0x002fc60007ffe0ff */
[----:B------:R1:W3:Y:S01]  /*229d0*/  LDL R42, [R25] ;  /* 0x00000000192a7983 */ /* 0x0002e20000100800 */
[----:B------:R-:W-:-:S03]  /*229e0*/  IADD3 R19, PT, PT, R21, R0, RZ ;  /* 0x0000000015137210 */ /* 0x000fc60007ffe0ff */
[----:B------:R-:W3:Y:S01]  /*229f0*/  LDL R40, [R37] ;  /* 0x0000000025287983 */ /* 0x000ee20000100800 */
[----:B0-----:R-:W-:-:S03]  /*22a00*/  IMAD.IADD R31, R33, 0x1, R0 ;  /* 0x00000001211f7824 */ /* 0x001fc600078e0200 */
[----:B------:R0:W3:Y:S01]  /*22a10*/  LDL R38, [R23] ;  /* 0x0000000017267983 */ /* 0x0000e20000100800 */
[----:B------:R-:W-:-:S03]  /*22a20*/  IADD3 R13, PT, PT, R19, R0, RZ ;  /* 0x00000000130d7210 */ /* 0x000fc60007ffe0ff */
[----:B------:R-:W3:Y:S04]  /*22a30*/  LDL R36, [R35] ;  /* 0x0000000023247983 */ /* 0x000ee80000100800 */
[----:B------:R2:W3:Y:S01]  /*22a40*/  LDL R34, [R21] ;  /* 0x0000000015227983 */ /* 0x0004e20000100800 */
[-C--:B------:R-:W-:Y:S01]  /*22a50*/  IADD3 R27, PT, PT, R31, R0.reuse, RZ ;  /* 0x000000001f1b7210 */ /* 0x080fe20007ffe0ff */
[----:B------:R-:W-:Y:S02]  /*22a60*/  IMAD.IADD R18, R13, 0x1, R0 ;  /* 0x000000010d127824 */ /* 0x000fe400078e0200 */
[----:B------:R-:W3:Y:S04]  /*22a70*/  LDL R32, [R33] ;  /* 0x0000000021207983 */ /* 0x000ee80000100800 */
[----:B------:R-:W3:Y:S01]  /*22a80*/  LDL R26, [R19] ;  /* 0x00000000131a7983 */ /* 0x000ee20000100800 */
[----:B-1----:R-:W-:-:S03]  /*22a90*/  IADD3 R25, PT, PT, R27, R0, RZ ;  /* 0x000000001b197210 */ /* 0x002fc60007ffe0ff */
[----:B------:R-:W3:Y:S04]  /*22aa0*/  LDL R24, [R31] ;  /* 0x000000001f187983 */ /* 0x000ee80000100800 */
[----:B------:R-:W3:Y:S01]  /*22ab0*/  LDL R22, [R13] ;  /* 0x000000000d167983 */ /* 0x000ee20000100800 */
[----:B0-----:R-:W-:-:S03]  /*22ac0*/  IADD3 R23, PT, PT, R25, R0, RZ ;  /* 0x0000000019177210 */ /* 0x001fc60007ffe0ff */
[----:B------:R-:W3:Y:S04]  /*22ad0*/  LDL R20, [R27] ;  /* 0x000000001b147983 */ /* 0x000ee80000100800 */
[----:B------:R-:W3:Y:S01]  /*22ae0*/  LDL R18, [R18] ;  /* 0x0000000012127983 */ /* 0x000ee20000100800 */
[----:B--2---:R-:W-:-:S03]  /*22af0*/  IMAD.IADD R21, R23, 0x1, R0 ;  /* 0x0000000117157824 */ /* 0x004fc600078e0200 */
[----:B------:R-:W2:Y:S02]  /*22b00*/  LDL R14, [R25] ;  /* 0x00000000190e7983 */ /* 0x000ea40000100800 */
[----:B------:R-:W-:Y:S02]  /*22b10*/  IADD3 R0, PT, PT, R21, R0, RZ ;  /* 0x0000000015007210 */ /* 0x000fe40007ffe0ff */
[----:B------:R-:W2:Y:S04]  /*22b20*/  LDL R12, [R23] ;  /* 0x00000000170c7983 */ /* 0x000ea80000100800 */
[----:B------:R-:W2:Y:S04]  /*22b30*/  LDL R10, [R21] ;  /* 0x00000000150a7983 */ /* 0x000ea80000100800 */
[----:B------:R-:W2:Y:S01]  /*22b40*/  LDL R0, [R0] ;  /* 0x0000000000007983 */ /* 0x000ea20000100800 */
[----:B------:R-:W-:-:S05]  /*22b50*/  FSEL R29, R29, R8, P1 ;  /* 0x000000081d1d7208 */ /* 0x000fca0000800000 */
[----:B----4-:R-:W-:-:S04]  /*22b60*/  FFMA.FTZ R4, R29, R11, R4 ;  /* 0x0000000b1d047223 */ /* 0x010fc80000010004 */
[----:B-----5:R-:W-:-:S04]  /*22b70*/  FFMA.FTZ R4, R29, R4, R9 ;  /* 0x000000041d047223 */ /* 0x020fc80000010009 */
[----:B------:R-:W-:-:S04]  /*22b80*/  FFMA.FTZ R4, R29, R4, R5 ;  /* 0x000000041d047223 */ /* 0x000fc80000010005 */
[C---:B------:R-:W-:Y:S01]  /*22b90*/  FFMA.FTZ R15, R29.reuse, R4, R15 ;  /* 0x000000041d0f7223 */ /* 0x040fe2000001000f */
[----:B---3--:R-:W-:-:S03]  /*22ba0*/  FFMA.FTZ R3, R29, R3, R52 ;  /* 0x000000031d037223 */ /* 0x008fc60000010034 */
[C---:B------:R-:W-:Y:S01]  /*22bb0*/  FFMA.FTZ R15, R29.reuse, R15, R50 ;  /* 0x0000000f1d0f7223 */ /* 0x040fe20000010032 */
[----:B------:R-:W-:-:S03]  /*22bc0*/  FFMA.FTZ R3, R29, R3, R48 ;  /* 0x000000031d037223 */ /* 0x000fc60000010030 */
[C---:B------:R-:W-:Y:S01]  /*22bd0*/  FFMA.FTZ R15, R29.reuse, R15, R46 ;  /* 0x0000000f1d0f7223 */ /* 0x040fe2000001002e */
[----:B------:R-:W0:Y:S01]  /*22be0*/  @P1 MUFU.LG2 R4, R8 ;  /* 0x0000000800041308 */ /* 0x000e220000000c00 */
[C---:B------:R-:W-:Y:S02]  /*22bf0*/  FFMA.FTZ R3, R29.reuse, R3, R44 ;  /* 0x000000031d037223 */ /* 0x040fe4000001002c */
[C---:B------:R-:W-:Y:S02]  /*22c00*/  FFMA.FTZ R15, R29.reuse, R15, R42 ;  /* 0x0000000f1d0f7223 */ /* 0x040fe4000001002a */
[C---:B------:R-:W-:Y:S02]  /*22c10*/  FFMA.FTZ R3, R29.reuse, R3, R40 ;  /* 0x000000031d037223 */ /* 0x040fe40000010028 */
[C---:B------:R-:W-:Y:S02]  /*22c20*/  FFMA.FTZ R15, R29.reuse, R15, R38 ;  /* 0x0000000f1d0f7223 */ /* 0x040fe40000010026 */
[----:B------:R-:W-:-:S02]  /*22c30*/  FFMA.FTZ R3, R29, R3, R36 ;  /* 0x000000031d037223 */ /* 0x000fc40000010024 */
[C---:B------:R-:W-:Y:S02]  /*22c40*/  FFMA.FTZ R15, R29.reuse, R15, R34 ;  /* 0x0000000f1d0f7223 */ /* 0x040fe40000010022 */
[C---:B------:R-:W-:Y:S02]  /*22c50*/  FFMA.FTZ R3, R29.reuse, R3, R32 ;  /* 0x000000031d037223 */ /* 0x040fe40000010020 */
[C---:B------:R-:W-:Y:S02]  /*22c60*/  FFMA.FTZ R15, R29.reuse, R15, R26 ;  /* 0x0000000f1d0f7223 */ /* 0x040fe4000001001a */
[C---:B------:R-:W-:Y:S02]  /*22c70*/  FFMA.FTZ R3, R29.reuse, R3, R24 ;  /* 0x000000031d037223 */ /* 0x040fe40000010018 */
[C---:B------:R-:W-:Y:S01]  /*22c80*/  FFMA.FTZ R15, R29.reuse, R15, R22 ;  /* 0x0000000f1d0f7223 */ /* 0x040fe20000010016 */
[----:B0-----:R-:W-:Y:S01]  /*22c90*/  @P1 FMUL.FTZ R4, RZ, R4 ;  /* 0x00000004ff041220 */ /* 0x001fe20000410000 */
[----:B------:R-:W-:-:S02]  /*22ca0*/  FFMA.FTZ R3, R29, R3, R20 ;  /* 0x000000031d037223 */ /* 0x000fc40000010014 */
[----:B------:R-:W-:-:S03]  /*22cb0*/  FFMA.FTZ R9, R29, R15, R18 ;  /* 0x0000000f1d097223 */ /* 0x000fc60000010012 */
[----:B------:R-:W0:Y:S01]  /*22cc0*/  @P1 MUFU.EX2 R4, R4 ;  /* 0x0000000400041308 */ /* 0x000e220000000800 */
[----:B--2---:R-:W-:-:S03]  /*22cd0*/  FFMA.FTZ R3, R29, R3, R14 ;  /* 0x000000031d037223 */ /* 0x004fc6000001000e */
[----:B------:R-:W1:Y:S01]  /*22ce0*/  MUFU.RCP R9, R9 ;  /* 0x0000000900097308 */ /* 0x000e620000001000 */
[----:B------:R-:W-:Y:S01]  /*22cf0*/  FFMA.FTZ R5, R29, R3, R12 ;  /* 0x000000031d057223 */ /* 0x000fe2000001000c */
[----:B------:R-:W-:-:S03]  /*22d00*/  FADD.FTZ R3, R8, 6.0246801376342773438 ;  /* 0x40c0ca2e08037421 */ /* 0x000fc60000010000 */
[----:B------:R-:W-:Y:S01]  /*22d10*/  FFMA.FTZ R5, R29, R5, R10 ;  /* 0x000000051d057223 */ /* 0x000fe2000001000a */
[----:B------:R-:W-:-:S03]  /*22d20*/  FADD.FTZ R22, R3, -0.5 ;  /* 0xbf00000003167421 */ /* 0x000fc60000010000 */
[----:B------:R-:W-:Y:S01]  /*22d30*/  FFMA.FTZ R5, R29, R5, R0 ;  /* 0x000000051d057223 */ /* 0x000fe20000010000 */
[----:B------:R-:W-:-:S03]  /*22d40*/  FMUL.FTZ R0, R22, 0.36787945032119750977 ;  /* 0x3ebc5ab216007820 */ /* 0x000fc60000410000 */
[----:B0-----:R-:W-:-:S04]  /*22d50*/  @P1 FMUL.FTZ R4, R5, R4 ;  /* 0x0000000405041220 */ /* 0x001fc80000410000 */
[-C--:B-1----:R-:W-:Y:S01]  /*22d60*/  @P1 FMUL.FTZ R4, R4, R9.reuse ;  /* 0x0000000904041220 */ /* 0x082fe20000410000 */
[----:B------:R-:W-:Y:S01]  /*22d70*/  @!P1 FMUL.FTZ R4, R5, R9 ;  /* 0x0000000905049220 */ /* 0x000fe20000410000 */
[----:B------:R-:W-:Y:S01]  /*22d80*/  FSETP.GEU.FTZ.AND P1, PT, R7, 200, PT ;  /* 0x434800000700780b */ /* 0x000fe20003f3e000 */
[----:B------:R-:W-:Y:S03]  /*22d90*/  MUFU.SQRT R0, R0 ;  /* 0x0000000000007308 */ /* 0x000fe60000002000 */
[----:B------:R-:W-:-:S05]  /*22da0*/  PLOP3.LUT P1, PT, P0, P1, PT, 0xf8, 0x8f ;  /* 0x00000000008f781c */ /* 0x000fca0000723f70 */
[----:B------:R-:W0:Y:S02]  /*22db0*/  MUFU.RCP R9, R4 ;  /* 0x0000000400097308 */ /* 0x000e240000001000 */
[----:B0-----:R-:W-:-:S06]  /*22dc0*/  FMUL.FTZ R9, R0, R9 ;  /* 0x0000000900097220 */ /* 0x001fcc0000410000 */
[----:B------:R-:W-:Y:S05]  /*22dd0*/  @P1 BRA `(.L_x_529) ;  /* 0x0000000000281947 */ /* 0x000fea0003800000 */
[----:B------:R-:W0:Y:S01]  /*22de0*/  MUFU.RCP R0, R22 ;  /* 0x0000001600007308 */ /* 0x000e220000001000 */
[----:B------:R-:W-:-:S07]  /*22df0*/  FMUL.FTZ R30, R30, 1.4426950216293334961 ;  /* 0x3fb8aa3b1e1e7820 */ /* 0x000fce0000410000 */
[----:B------:R-:W-:Y:S01]  /*22e00*/  MUFU.EX2 R30, R30 ;  /* 0x0000001e001e7308 */ /* 0x000fe20000000800 */
[----:B0-----:R-:W-:-:S04]  /*22e10*/  FMUL.FTZ R0, R7, R0 ;  /* 0x0000000007007220 */ /* 0x001fc80000410000 */
[----:B------:R-:W0:Y:S02]  /*22e20*/  MUFU.LG2 R3, R0 ;  /* 0x0000000000037308 */ /* 0x000e240000000c00 */
[----:B0-----:R-:W-:-:S06]  /*22e30*/  FMUL.FTZ R3, R8, R3 ;  /* 0x0000000308037220 */ /* 0x001fcc0000410000 */
[----:B------:R-:W0:Y:S02]  /*22e40*/  MUFU.EX2 R3, R3 ;  /* 0x0000000300037308 */ /* 0x000e240000000800 */
[----:B0-----:R-:W-:-:S04]  /*22e50*/  FMUL.FTZ R4, R30, R3 ;  /* 0x000000031e047220 */ /* 0x001fc80000410000 */
[----:B------:R-:W-:Y:S01]  /*22e60*/  FMUL.FTZ R9, R9, R4 ;  /* 0x0000000409097220 */ /* 0x000fe20000410000 */
[----:B------:R-:W-:Y:S06]  /*22e70*/  BRA `(.L_x_528) ;  /* 0x0000000c00c87947 */ /* 0x000fec0003800000 */
.L_x_529:
[----:B------:R0:W1:Y:S01]  /*22e80*/  MUFU.RCP R23, R22 ;  /* 0x0000001600177308 */ /* 0x0000620000001000 */
[----:B------:R-:W-:Y:S01]  /*22e90*/  FADD.FTZ R28, R28, -6.0246801376342773438 ;  /* 0xc0c0ca2e1c1c7421 */ /* 0x000fe20000010000 */
[----:B------:R-:W-:Y:S01]  /*22ea0*/  FMUL.FTZ R0, R7, 1 ;  /* 0x3f80000007007820 */ /* 0x000fe20000410000 */
[----:B------:R-:W-:Y:S01]  /*22eb0*/  MOV R15, 0x3e800000 ;  /* 0x3e800000000f7802 */ /* 0x000fe20000000f00 */
[----:B------:R-:W-:Y:S01]  /*22ec0*/  FMUL.FTZ R18, R22, 1 ;  /* 0x3f80000016127820 */ /* 0x000fe20000410000 */
[----:B------:R-:W-:Y:S01]  /*22ed0*/  FADD.FTZ R28, R28, 0.5 ;  /* 0x3f0000001c1c7421 */ /* 0x000fe20000010000 */
[----:B------:R-:W-:Y:S01]  /*22ee0*/  MOV R4, 0x1 ;  /* 0x0000000100047802 */ /* 0x000fe20000000f00 */
[----:B------:R-:W-:Y:S01]  /*22ef0*/  UMOV UR4, 0xc0000000 ;  /* 0xc000000000047882 */ /* 0x000fe20000000000 */
[----:B------:R-:W2:Y:S01]  /*22f00*/  F2F.F64.F32 R20, R0 ;  /* 0x0000000000147310 */ /* 0x000ea20000201800 */
[----:B0-----:R-:W-:Y:S01]  /*22f10*/  IMAD.MOV.U32 R22, RZ, RZ, 0x3d39bf78 ;  /* 0x3d39bf78ff167424 */ /* 0x001fe200078e00ff */
[----:B------:R-:W-:Y:S01]  /*22f20*/  UMOV UR5, 0x40161945 ;  /* 0x4016194500057882 */ /* 0x000fe20000000000 */
[----:B------:R-:W-:-:S15]  /*22f30*/  BSSY.RECONVERGENT B3, `(.L_x_530) ;  /* 0x0000057000037945 */ /* 0x000fde0003800200 */
[----:B------:R-:W-:-:S15]  /*22f40*/  NOP ;  /* 0x0000000000007918 */ /* 0x000fde0000000000 */
[----:B------:R-:W-:-:S15]  /*22f50*/  NOP ;  /* 0x0000000000007918 */ /* 0x000fde0000000000 */
[----:B------:R-:W-:-:S15]  /*22f60*/  NOP ;  /* 0x0000000000007918 */ /* 0x000fde0000000000 */
[----:B------:R-:W-:-:S01]  /*22f70*/  NOP ;  /* 0x0000000000007918 */ /* 0x000fc20000000000 */
[----:B--2---:R-:W0:Y:S01]  /*22f80*/  DMUL R20, R20, -UR4 ;  /* 0x8000000414147c28 */ /* 0x004e220008000000 */
[----:B-1----:R-:W-:-:S04]  /*22f90*/  FMUL.FTZ R23, R28, R23 ;  /* 0x000000171c177220 */ /* 0x002fc80000410000 */
[C---:B------:R-:W-:Y:S01]  /*22fa0*/  FADD.FTZ.RZ R0, R23.reuse, 1 ;  /* 0x3f80000017007421 */ /* 0x040fe2000001c000 */
[----:B------:R-:W-:-:S03]  /*22fb0*/  ISETP.GE.U32.AND P0, PT, R23, 0x7f800000, PT ;  /* 0x7f8000001700780c */ /* 0x000fc60003f06070 */
[----:B------:R-:W-:Y:S01]  /*22fc0*/  VIADD R0, R0, 0xc0c00000 ;  /* 0xc0c0000000007836 */ /* 0x000fe20000000000 */
[----:B------:R-:W-:-:S04]  /*22fd0*/  ISETP.GT.AND P1, PT, R23, -0x40800000, P0 ;  /* 0xbf8000001700780c */ /* 0x000fc80000724270 */
[----:B------:R-:W-:-:S04]  /*22fe0*/  LOP3.LUT R0, R0, 0xff800000, RZ, 0xc0, !PT ;  /* 0xff80000000007812 */ /* 0x000fc800078ec0ff */
[----:B------:R-:W-:Y:S02]  /*22ff0*/  IADD3 R14, PT, PT, -R0, 0x40800000, RZ ;  /* 0x40800000000e7810 */ /* 0x000fe40007ffe1ff */
[-C--:B------:R-:W-:Y:S02]  /*23000*/  IADD3 R3, PT, PT, R23, -R0.reuse, RZ ;  /* 0x8000000017037210 */ /* 0x080fe40007ffe0ff */
[----:B------:R-:W-:Y:S01]  /*23010*/  I2FP.F32.S32 R0, R0 ;  /* 0x0000000000007245 */ /* 0x000fe20000201400 */
[----:B------:R-:W-:-:S04]  /*23020*/  FFMA.FTZ R14, R14, R15, -1 ;  /* 0xbf8000000e0e7423 */ /* 0x000fc8000001000f */
[----:B------:R-:W-:Y:S01]  /*23030*/  FADD.FTZ R3, R3, R14 ;  /* 0x0000000e03037221 */ /* 0x000fe20000010000 */
[----:B------:R-:W-:-:S03]  /*23040*/  FMUL.FTZ R0, R0, 1.1920928955078125e-07 ;  /* 0x3400000000007820 */ /* 0x000fc60000410000 */
[----:B------:R-:W-:-:S04]  /*23050*/  FFMA.FTZ R14, R3, -R22, 0.10546888411045074463 ;  /* 0x3dd80012030e7423 */ /* 0x000fc80000010816 */
[----:B------:R-:W-:-:S04]  /*23060*/  FFMA.FTZ R14, R3, R14, -0.13229703903198242188 ;  /* 0xbe0778e0030e7423 */ /* 0x000fc8000001000e */
[----:B------:R-:W-:-:S04]  /*23070*/  FFMA.FTZ R14, R3, R14, 0.14491446316242218018 ;  /* 0x3e146475030e7423 */ /* 0x000fc8000001000e */
[----:B------:R-:W-:-:S04]  /*23080*/  FFMA.FTZ R14, R3, R14, -0.16641564667224884033 ;  /* 0xbe2a68dd030e7423 */ /* 0x000fc8000001000e */
[----:B------:R-:W-:-:S04]  /*23090*/  FFMA.FTZ R14, R3, R14, 0.19988867640495300293 ;  /* 0x3e4caf9e030e7423 */ /* 0x000fc8000001000e */
[----:B------:R-:W-:-:S13]  /*230a0*/  FFMA.FTZ R14, R3, R14, -0.25000196695327758789 ;  /* 0xbe800042030e7423 */ /* 0x000fda000001000e */
[----:B------:R-:W1:Y:S01]  /*230b0*/  F2F.F64.F32 R18, R18 ;  /* 0x0000001200127310 */ /* 0x000e620000201800 */
        /* <DEDUP_REMOVED lines=8> */
[----:B------:R-:W-:Y:S02]  /*23140*/  @P0 FSEL R0, R0, -RZ, P1 ;  /* 0x800000ff00000208 */ /* 0x000fe40000800000 */
[----:B0-----:R-:W-:Y:S01]  /*23150*/  FSETP.GEU.AND P1, PT, |R21|, 6.5827683646048100446e-37, PT ;  /* 0x036000001500780b */ /* 0x001fe20003f2e200 */
[----:B-1----:R-:W0:-:S15]  /*23160*/  MUFU.RCP64H R5, R19 ;  /* 0x0000001300057308 */ /* 0x002e1e0000001800 */
[----:B------:R-:W-:-:S15]  /*23170*/  NOP ;  /* 0x0000000000007918 */ /* 0x000fde0000000000 */
[----:B------:R-:W-:-:S07]  /*23180*/  NOP ;  /* 0x0000000000007918 */ /* 0x000fce0000000000 */
[----:B0-----:R-:W0:-:S15]  /*23190*/  DFMA R10, -R18, R4, 1 ;  /* 0x3ff00000120a742b */ /* 0x001e1e0000000104 */
        /* <DEDUP_REMOVED lines=29> */
[----:B0-----:R-:W0:-:S15]  /*23370*/  DFMA R12, -R18, R4, R20 ;  /* 0x00000004120c722b */ /* 0x001e1e0000000114 */
[----:B------:R-:W-:-:S15]  /*23380*/  NOP ;  /* 0x0000000000007918 */ /* 0x000fde0000000000 */
[----:B------:R-:W-:-:S15]  /*23390*/  NOP ;  /* 0x0000000000007918 */ /* 0x000fde0000000000 */
[----:B------:R-:W-:-:S15]  /*233a0*/  NOP ;  /* 0x0000000000007918 */ /* 0x000fde0000000000 */
[----:B------:R-:W-:-:S04]  /*233b0*/  NOP ;  /* 0x0000000000007918 */ /* 0x000fc80000000000 */
[----:B0-----:R-:W0:Y:S02]  /*233c0*/  DFMA R10, R10, R12, R4 ;  /* 0x0000000c0a0a722b */ /* 0x001e240000000004 */
[----:B0-----:R-:W-:-:S05]  /*233d0*/  FFMA R3, RZ, R19, R11 ;  /* 0x00000013ff037223 */ /* 0x001fca000000000b */
[----:B------:R-:W-:Y:S01]  /*233e0*/  FSETP.GT.AND P0, PT, |R3|, 1.469367938527859385e-39, PT ;  /* 0x001000000300780b */ /* 0x000fe20003f04200 */
[----:B------:R-:W-:-:S04]  /*233f0*/  FADD.FTZ R3, -R23, R0 ;  /* 0x0000000017037221 */ /* 0x000fc80000010100 */
[----:B------:R-:W-:-:S15]  /*23400*/  FMUL.FTZ R3, R8, R3 ;  /* 0x0000000308037220 */ /* 0x000fde0000410000 */
[----:B------:R-:W-:-:S15]  /*23410*/  NOP ;  /* 0x0000000000007918 */ /* 0x000fde0000000000 */
[----:B------:R-:W-:-:S15]  /*23420*/  NOP ;  /* 0x0000000000007918 */ /* 0x000fde0000000000 */
[----:B------:R-:W-:-:S07]  /*23430*/  NOP ;  /* 0x0000000000007918 */ /* 0x000fce0000000000 */
[----:B------:R0:W1:Y:S02]  /*23440*/  F2F.F64.F32 R4, R3 ;  /* 0x0000000300047310 */ /* 0x0000640000201800 */
[----:B01----:R-:W-:Y:S05]  /*23450*/  @P0 BRA P1, `(.L_x_531) ;  /* 0x0000000000100947 */ /* 0x003fea0000800000 */
[----:B------:R-:W-:-:S07]  /*23460*/  MOV R10, 0x23480 ;  /* 0x00023480000a7802 */ /* 0x000fce0000000f00 */
[----:B------:R-:W-:Y:S05]  /*23470*/  CALL.REL.NOINC `($__internal_0_$__cuda_sm20_div_rn_f64_full) ;  /* 0x000001fc00587944 */ /* 0x000fea0003c00000 */
[----:B------:R-:W-:Y:S01]  /*23480*/  MOV R10, R12 ;  /* 0x0000000c000a7202 */ /* 0x000fe20000000f00 */
[----:B------:R-:W-:-:S07]  /*23490*/  IMAD.MOV.U32 R11, RZ, RZ, R27 ;  /* 0x000000ffff0b7224 */ /* 0x000fce00078e001b */
.L_x_531:
[----:B------:R-:W-:Y:S05]  /*234a0*/  BSYNC.RECONVERGENT B3 ;  /* 0x0000000000037941 */ /* 0x000fea0003800200 */
.L_x_530:
[----:B------:R0:W1:Y:S01]  /*234b0*/  DADD R10, R4, R10 ;  /* 0x00000000040a7229 */ /* 0x000062000000000a */
[----:B------:R-:W-:Y:S01]  /*234c0*/  UMOV UR4, 0xfefa39ef ;  /* 0xfefa39ef00047882 */ /* 0x000fe20000000000 */
[----:B0-----:R-:W-:Y:S01]  /*234d0*/  HFMA2 R5, -RZ, RZ, 1.9912109375, 0.00128841400146484375 ;  /* 0x3ff71547ff057431 */ /* 0x001fe200000001ff */
[----:B------:R-:W-:Y:S01]  /*234e0*/  MOV R4, 0x652b82fe ;  /* 0x652b82fe00047802 */ /* 0x000fe20000000f00 */
[----:B------:R-:W-:Y:S01]  /*234f0*/  UMOV UR5, 0x3fe62e42 ;  /* 0x3fe62e4200057882 */ /* 0x000fe20000000000 */
[----:B-1----:R-:W-:Y:S01]  /*23500*/  FSETP.GEU.FTZ.AND P0, PT, |R11|, 4.1917929649353027344, PT ;  /* 0x4086232b0b00780b */ /* 0x002fe20003f1e200 */
[----:B------:R-:W-:-:S15]  /*23510*/  BSSY.RECONVERGENT B2, `(.L_x_532) ;  /* 0x000007a000027945 */ /* 0x000fde0003800200 */
[----:B------:R-:W-:-:S15]  /*23520*/  NOP ;  /* 0x0000000000007918 */ /* 0x000fde0000000000 */
[----:B------:R-:W-:-:S15]  /*23530*/  NOP ;  /* 0x0000000000007918 */ /* 0x000fde0000000000 */
[----:B------:R-:W-:-:S13]  /*23540*/  NOP ;  /* 0x0000000000007918 */ /* 0x000fda0000000000 */
[----:B------:R-:W0:-:S15]  /*23550*/  DFMA R4, R10, R4, 6.75539944105574400000e+15 ;  /* 0x433800000a04742b */ /* 0x000e1e0000000004 */
[----:B------:R-:W-:-:S15]  /*23560*/  NOP ;  /* 0x0000000000007918 */ /* 0x000fde0000000000 */
[----:B------:R-:W-:-:S15]  /*23570*/  NOP ;  /* 0x0000000000007918 */ /* 0x000fde0000000000 */
[----:B------:R-:W-:-:S15]  /*23580*/  NOP ;  /* 0x0000000000007918 */ /* 0x000fde0000000000 */
[----:B------:R-:W-:-:S04]  /*23590*/  NOP ;  /* 0x0000000000007918 */ /* 0x000fc80000000000 */
[----:B0-----:R-:W0:-:S15]  /*235a0*/  DADD R12, R4, -6.75539944105574400000e+15 ;  /* 0xc3380000040c7429 */ /* 0x001e1e0000000000 */
[----:B------:R-:W-:-:S15]  /*235b0*/  NOP ;  /* 0x0000000000007918 */ /* 0x000fde0000000000 */
[----:B------:R-:W-:-:S15]  /*235c0*/  NOP ;  /* 0x0000000000007918 */ /* 0x000fde0000000000 */
[----:B------:R-:W-:-:S15]  /*235d0*/  NOP ;  /* 0x0000000000007918 */ /* 0x000fde0000000000 */
[----:B------:R-:W-:-:S04]  /*235e0*/  NOP ;  /* 0x0000000000007918 */ /* 0x000fc80000000000 */
[----:B0-----:R-:W0:Y:S01]  /*235f0*/  DFMA R14, R12, -UR4, R10 ;  /* 0x800000040c0e7c2b */ /* 0x001e22000800000a */
[----:B------:R-:W-:Y:S01]  /*23600*/  UMOV UR4, 0x3b39803f ;  /* 0x3b39803f00047882 */ /* 0x000fe20000000000 */
[----:B------:R-:W-:-:S15]  /*23610*/  UMOV UR5, 0x3c7abc9e ;  /* 0x3c7abc9e00057882 */ /* 0x000fde0000000000 */
[----:B------:R-:W-:-:S15]  /*23620*/  NOP ;  /* 0x0000000000007918 */ /* 0x000fde0000000000 */
[----:B------:R-:W-:-:S15]  /*23630*/  NOP ;  /* 0x0000000000007918 */ /* 0x000fde0000000000 */
[----:B------:R-:W-:-:S15]  /*23640*/  NOP ;  /* 0x0000000000007918 */ /* 0x000fde0000000000 */
[----:B------:R-:W-:-:S02]  /*23650*/  NOP ;  /* 0x0000000000007918 */ /* 0x000fc40000000000 */
[----:B0-----:R0:W1:Y:S01]  /*23660*/  DFMA R14, R12, -UR4, R14 ;  /* 0x800000040c0e7c2b */ /* 0x001062000800000e */
[----:B------:R-:W-:Y:S01]  /*23670*/  UMOV UR4, 0x69ce2bdf ;  /* 0x69ce2bdf00047882 */ /* 0x000fe20000000000 */
[----:B0-----:R-:W-:Y:S01]  /*23680*/  IMAD.MOV.U32 R12, RZ, RZ, -0x35dec16 ;  /* 0xfca213eaff0c7424 */ /* 0x001fe200078e00ff */
[----:B------:R-:W-:Y:S01]  /*23690*/  MOV R13, 0x3e928af3 ;  /* 0x3e928af3000d7802 */ /* 0x000fe20000000f00 */
[----:B------:R-:W-:-:S15]  /*236a0*/  UMOV UR5, 0x3e5ade15 ;  /* 0x3e5ade1500057882 */ /* 0x000fde0000000000 */
[----:B------:R-:W-:-:S15]  /*236b0*/  NOP ;  /* 0x0000000000007918 */ /* 0x000fde0000000000 */
[----:B------:R-:W-:-:S15]  /*236c0*/  NOP ;  /* 0x0000000000007918 */ /* 0x000fde0000000000 */
[----:B------:R-:W-:-:S15]  /*236d0*/  NOP ;  /* 0x0000000000007918 */ /* 0x000fde0000000000 */
[----:B-1----:R-:W0:Y:S01]  /*236e0*/  DFMA R12, R14, UR4, R12 ;  /* 0x000000040e0c7c2b */ /* 0x002e22000800000c */
[----:B------:R-:W-:Y:S01]  /*236f0*/  UMOV UR4, 0x62401315 ;  /* 0x6240131500047882 */ /* 0x000fe20000000000 */
[----:B------:R-:W-:-:S15]  /*23700*/  UMOV UR5, 0x3ec71dee ;  /* 0x3ec71dee00057882 */ /* 0x000fde0000000000 */
[----:B------:R-:W-:-:S15]  /*23710*/  NOP ;  /* 0x0000000000007918 */ /* 0x000fde0000000000 */
[----:B------:R-:W-:-:S15]  /*23720*/  NOP ;  /* 0x0000000000007918 */ /* 0x000fde0000000000 */
[----:B------:R-:W-:-:S15]  /*23730*/  NOP ;  /* 0x0000000000007918 */ /* 0x000fde0000000000 */
[----:B------:R-:W-:-:S02]  /*23740*/  NOP ;  /* 0x0000000000007918 */ /* 0x000fc40000000000 */
[----:B0-----:R-:W0:Y:S01]  /*23750*/  DFMA R12, R14, R12, UR4 ;  /* 0x000000040e0c7e2b */ /* 0x001e22000800000c */
        /* <DEDUP_REMOVED lines=48> */
[----:B0-----:R-:W0:-:S15]  /*23a60*/  DFMA R12, R14, R12, UR4 ;  /* 0x000000040e0c7e2b */ /* 0x001e1e000800000c */
[----:B------:R-:W-:-:S15]  /*23a70*/  NOP ;  /* 0x0000000000007918 */ /* 0x000fde0000000000 */
[----:B------:R-:W-:-:S15]  /*23a80*/  NOP ;  /* 0x0000000000007918 */ /* 0x000fde0000000000 */
[----:B------:R-:W-:-:S15]  /*23a90*/  NOP ;  /* 0x0000000000007918 */ /* 0x000fde0000000000 */
[----:B------:R-:W-:-:S04]  /*23aa0*/  NOP ;  /* 0x0000000000007918 */ /* 0x000fc80000000000 */
[----:B0-----:R-:W0:-:S15]  /*23ab0*/  DFMA R12, R14, R12, 1 ;  /* 0x3ff000000e0c742b */ /* 0x001e1e000000000c */
[----:B------:R-:W-:-:S15]  /*23ac0*/  NOP ;  /* 0x0000000000007918 */ /* 0x000fde0000000000 */
[----:B------:R-:W-:-:S15]  /*23ad0*/  NOP ;  /* 0x0000000000007918 */ /* 0x000fde0000000000 */
[----:B------:R-:W-:-:S15]  /*23ae0*/  NOP ;  /* 0x0000000000007918 */ /* 0x000fde0000000000 */
[----:B------:R-:W-:-:S04]  /*23af0*/  NOP ;  /* 0x0000000000007918 */ /* 0x000fc80000000000 */
[----:B0-----:R0:W1:Y:S02]  /*23b00*/  DFMA R18, R14, R12, 1 ;  /* 0x3ff000000e12742b */ /* 0x001064000000000c */
[----:B0-----:R-:W-:Y:S01]  /*23b10*/  FMUL.FTZ R14, R9, 1 ;  /* 0x3f800000090e7820 */ /* 0x001fe20000410000 */
[----:B-1----:R-:W-:Y:S01]  /*23b20*/  LEA R13, R4, R19, 0x14 ;  /* 0x00000013040d7211 */ /* 0x002fe200078ea0ff */
[----:B------:R-:W-:-:S15]  /*23b30*/  IMAD.MOV.U32 R12, RZ, RZ, R18 ;  /* 0x000000ffff0c7224 */ /* 0x000fde00078e0012 */
[----:B------:R-:W-:-:S15]  /*23b40*/  NOP ;  /* 0x0000000000007918 */ /* 0x000fde0000000000 */
[----:B------:R-:W-:-:S15]  /*23b50*/  NOP ;  /* 0x0000000000007918 */ /* 0x000fde0000000000 */
[----:B------:R-:W-:-:S15]  /*23b60*/  NOP ;  /* 0x0000000000007918 */ /* 0x000fde0000000000 */
[----:B------:R-:W0:Y:S02]  /*23b70*/  F2F.F64.F32 R14, R14 ;  /* 0x0000000e000e7310 */ /* 0x000e240000201800 */
[----:B0-----:R-:W-:Y:S05]  /*23b80*/  @!P0 BRA `(.L_x_533) ;  /* 0x0000000000488947 */ /* 0x001fea0003800000 */
        /* <DEDUP_REMOVED lines=8> */
[----:B------:R0:W1:Y:S02]  /*23c10*/  DADD R12, R10, +INF ;  /* 0x7ff000000a0c7429 */ /* 0x0000640000000000 */
[----:B0-----:R-:W-:Y:S01]  /*23c20*/  @!P0 LEA R11, R4, 0x3ff00000, 0x14 ;  /* 0x3ff00000040b8811 */ /* 0x001fe200078ea0ff */
[----:B------:R-:W-:Y:S01]  /*23c30*/  @!P0 IMAD.MOV.U32 R4, RZ, RZ, R18 ;  /* 0x000000ffff048224 */ /* 0x000fe200078e0012 */
[----:B-1----:R-:W-:Y:S02]  /*23c40*/  FSEL R12, R12, RZ, P1 ;  /* 0x000000ff0c0c7208 */ /* 0x002fe40000800000 */
[----:B------:R-:W-:Y:S02]  /*23c50*/  FSEL R13, R13, RZ, P1 ;  /* 0x000000ff0d0d7208 */ /* 0x000fe40000800000 */
[----:B------:R-:W-:-:S15]  /*23c60*/  @!P0 MOV R10, RZ ;  /* 0x000000ff000a8202 */ /* 0x000fde0000000f00 */
[----:B------:R-:W-:-:S15]  /*23c70*/  NOP ;  /* 0x0000000000007918 */ /* 0x000fde0000000000 */
[----:B------:R-:W-:-:S15]  /*23c80*/  NOP ;  /* 0x0000000000007918 */ /* 0x000fde0000000000 */
[----:B------:R-:W-:-:S11]  /*23c90*/  NOP ;  /* 0x0000000000007918 */ /* 0x000fd60000000000 */
[----:B------:R0:W1:Y:S02]  /*23ca0*/  @!P0 DMUL R12, R4, R10 ;  /* 0x0000000a040c8228 */ /* 0x0000640000000000 */
.L_x_533:
[----:B------:R-:W-:Y:S05]  /*23cb0*/  BSYNC.RECONVERGENT B2 ;  /* 0x0000000000027941 */ /* 0x000fea0003800200 */
.L_x_532:
[----:B-1----:R-:W1:Y:S01]  /*23cc0*/  DMUL R14, R14, R12 ;  /* 0x0000000c0e0e7228 */ /* 0x002e620000000000 */
[----:B------:R-:W-:Y:S01]  /*23cd0*/  UMOV UR4, 0xf0000000 ;  /* 0xf000000000047882 */ /* 0x000fe20000000000 */
[----:B------:R-:W-:-:S15]  /*23ce0*/  UMOV UR5, 0x380fffff ;  /* 0x380fffff00057882 */ /* 0x000fde0000000000 */
[----:B------:R-:W-:-:S15]  /*23cf0*/  NOP ;  /* 0x0000000000007918 */ /* 0x000fde0000000000 */
[----:B------:R-:W-:-:S15]  /*23d00*/  NOP ;  /* 0x0000000000007918 */ /* 0x000fde0000000000 */
[----:B------:R-:W-:-:S15]  /*23d10*/  NOP ;  /* 0x0000000000007918 */ /* 0x000fde0000000000 */
[----:B------:R-:W-:-:S02]  /*23d20*/  NOP ;  /* 0x0000000000007918 */ /* 0x000fc40000000000 */
[----:B-1----:R-:W1:-:S15]  /*23d30*/  F2F.F32.F64 R9, R14 ;  /* 0x0000000e00097310 */ /* 0x002e5e0000301000 */
[----:B------:R-:W-:-:S15]  /*23d40*/  NOP ;  /* 0x0000000000007918 */ /* 0x000fde0000000000 */
[----:B------:R-:W-:-:S15]  /*23d50*/  NOP ;  /* 0x0000000000007918 */ /* 0x000fde0000000000 */
[----:B------:R-:W-:-:S15]  /*23d60*/  NOP ;  /* 0x0000000000007918 */ /* 0x000fde0000000000 */
[----:B------:R-:W-:-:S04]  /*23d70*/  NOP ;  /* 0x0000000000007918 */ /* 0x000fc80000000000 */
[----:B------:R-:W1:Y:S02]  /*23d80*/  DSETP.GEU.AND P0, PT, |R14|, UR4, PT ;  /* 0x000000040e007e2a */ /* 0x000e64000bf0e200 */
[----:B-1----:R-:W-:-:S07]  /*23d90*/  @!P0 FMUL R9, R9, 1.175494350822287508e-38 ;  /* 0x0080000009098820 */ /* 0x002fce0000400000 */
.L_x_528:
[----:B------:R-:W-:Y:S05]  /*23da0*/  BSYNC.RECONVERGENT B0 ;  /* 0x0000000000007941 */ /* 0x000fea0003800200 */
.L_x_517:
[----:B0-----:R-:W-:Y:S02]  /*23db0*/  FSETP.NEU.FTZ.AND P0, PT, R9, RZ, PT ;  /* 0x000000ff0900720b */ /* 0x001fe40003f1d000 */
[----:B------:R-:W-:-:S11]  /*23dc0*/  MOV R0, RZ ;  /* 0x000000ff00007202 */ /* 0x000fd60000000f00 */
[----:B------:R-:W-:Y:S05]  /*23dd0*/  @!P0 BRA `(.L_x_390) ;  /* 0x0000000000448947 */ /* 0x000fea0003800000 */
[----:B------:R-:W-:Y:S02]  /*23de0*/  HFMA2 R3, -RZ, RZ, 1.875, 0 ;  /* 0x3f800000ff037431 */ /* 0x000fe400000001ff */
[----:B------:R-:W-:Y:S01]  /*23df0*/  IMAD.MOV.U32 R0, RZ, RZ, RZ ;  /* 0x000000ffff007224 */ /* 0x000fe200078e00ff */
[----:B------:R-:W-:Y:S01]  /*23e00*/  MOV R4, R8 ;  /* 0x0000000800047202 */ /* 0x000fe20000000f00 */
[----:B------:R-:W-:-:S07]  /*23e10*/  IMAD.MOV.U32 R10, RZ, RZ, 0x3f800000 ;  /* 0x3f800000ff0a7424 */ /* 0x000fce00078e00ff */
.L_x_534:
[----:B------:R-:W-:Y:S01]  /*23e20*/  FADD.FTZ R4, R4, 1 ;  /* 0x3f80000004047421 */ /* 0x000fe20000010000 */
[C---:B------:R-:W-:Y:S02]  /*23e30*/  ISETP.LT.U32.AND P1, PT, R0.reuse, 0x7cf, PT ;  /* 0x000007cf0000780c */ /* 0x040fe40003f21070 */
[----:B------:R-:W-:Y:S01]  /*23e40*/  IADD3 R0, PT, PT, R0, 0x1, RZ ;  /* 0x0000000100007810 */ /* 0x000fe20007ffe0ff */
[----:B------:R-:W0:Y:S02]  /*23e50*/  MUFU.RCP R12, R4 ;  /* 0x00000004000c7308 */ /* 0x000e240000001000 */
[----:B0-----:R-:W-:-:S04]  /*23e60*/  FMUL.FTZ R12, R7, R12 ;  /* 0x0000000c070c7220 */ /* 0x001fc80000410000 */
[----:B------:R-:W-:-:S04]  /*23e70*/  FMUL.FTZ R3, R12, R3 ;  /* 0x000000030c037220 */ /* 0x000fc80000410000 */
[----:B------:R-:W-:-:S04]  /*23e80*/  FADD.FTZ R10, R3, R10 ;  /* 0x0000000a030a7221 */ /* 0x000fc80000010000 */
[----:B------:R-:W-:-:S05]  /*23e90*/  FMUL.FTZ R12, R10, 5.9604644775390625e-08 ;  /* 0x338000000a0c7820 */ /* 0x000fca0000410000 */
[----:B------:R-:W-:-:S13]  /*23ea0*/  FSETP.GTU.FTZ.AND P0, PT, R3, R12, PT ;  /* 0x0000000c0300720b */ /* 0x000fda0003f1c000 */
[----:B------:R-:W-:Y:S05]  /*23eb0*/  @P0 BRA P1, `(.L_x_534) ;  /* 0xfffffffc00d80947 */ /* 0x000fea000083ffff */
[----:B------:R-:W0:Y:S01]  /*23ec0*/  MUFU.RCP R3, R8 ;  /* 0x0000000800037308 */ /* 0x000e220000001000 */
[----:B------:R-:W-:-:S04]  /*23ed0*/  FMUL.FTZ R0, R10, R9 ;  /* 0x000000090a007220 */ /* 0x000fc80000410000 */
[----:B0-----:R-:W-:-:S07]  /*23ee0*/  FMUL.FTZ R0, R0, R3 ;  /* 0x0000000300007220 */ /* 0x001fce0000410000 */
.L_x_390:
[----:B------:R-:W-:Y:S05]  /*23ef0*/  BSYNC.RECONVERGENT B1 ;  /* 0x0000000000017941 */ /* 0x000fea0003800200 */
.L_x_389:
[----:B------:R-:W-:Y:S01]  /*23f00*/  IMAD.MOV.U32 R7, RZ, RZ, 0x0 ;  /* 0x00000000ff077424 */ /* 0x000fe200078e00ff */
[----:B------:R-:W-:-:S03]  /*23f10*/  MOV R4, R0 ;  /* 0x0000000000047202 */ /* 0x000fc60000000f00 */
[----:B------:R-:W-:Y:S05]  /*23f20*/  RET.REL.NODEC R6 `(_ZN2at6native18elementwise_kernelILi128ELi4EZNS0_15gpu_kernel_implIN48_GLOBAL__N__08322988_15_IGammaKernel_cu_cb51a28d10CalcIgammaIfEEEEvRNS_18TensorIteratorBaseERKT_EUliE_EEviT1_) ;  /* 0xfffffdc006347950 */ /* 0x000fea0003c3ffff */
        .type           $_ZN2at6native18elementwise_kernelILi128ELi4EZNS0_15gpu_kernel_implIN48_GLOBAL__N__08322988_15_IGammaKernel_cu_cb51a28d10CalcIgammaIfEEEEvRNS_18TensorIteratorBaseERKT_EUliE_EEviT1_$_ZN46_INTERNAL_08322988_15_IGammaKernel_cu_cb51a28d48_GLOBAL__N__08322988_15_IGammaKernel_cu_cb51a28d12calc_igammacIfEET_S2_S2_,@function
        .size           $_ZN2at6native18elementwise_kernelILi128ELi4EZNS0_15gpu_kernel_implIN48_GLOBAL__N__08322988_15_IGammaKernel_cu_cb51a28d10CalcIgammaIfEEEEvRNS_18TensorIteratorBaseERKT_EUliE_EEviT1_$_ZN46_INTERNAL_08322988_15_IGammaKernel_cu_cb51a28d48_GLOBAL__N__08322988_15_IGammaKernel_cu_cb51a28d12calc_igammacIfEET_S2_S2_,($__internal_0_$__cuda_sm20_div_rn_f64_full - $_ZN2at6native18elementwise_kernelILi128ELi4EZNS0_15gpu_kernel_implIN48_GLOBAL__N__08322988_15_IGammaKernel_cu_cb51a28d10CalcIgammaIfEEEEvRNS_18TensorIteratorBaseERKT_EUliE_EEviT1_$_ZN46_INTERNAL_08322988_15_IGammaKernel_cu_cb51a28d48_GLOBAL__N__08322988_15_IGammaKernel_cu_cb51a28d12calc_igammacIfEET_S2_S2_)
$_ZN2at6native18elementwise_kernelILi128ELi4EZNS0_15gpu_kernel_implIN48_GLOBAL__N__08322988_15_IGammaKernel_cu_cb51a28d10CalcIgammaIfEEEEvRNS_18TensorIteratorBaseERKT_EUliE_EEviT1_$_ZN46_INTERNAL_08322988_15_IGammaKernel_cu_cb51a28d48_GLOBAL__N__08322988_15_IGammaKernel_cu_cb51a28d12calc_igammacIfEET_S2_S2_:
[----:B------:R-:W-:Y:S01]  /*23f30*/  FMNMX.FTZ R0, R5, R4, PT ;  /* 0x0000000405007209 */ /* 0x000fe20003810000 */
[----:B------:R-:W-:Y:S01]  /*23f40*/  BSSY.RECONVERGENT B0, `(.L_x_535) ;  /* 0x0001f26000007945 */ /* 0x000fe20003800200 */
[----:B------:R-:W-:Y:S02]  /*23f50*/  MOV R7, 0x7fc00000 ;  /* 0x7fc0000000077802 */ /* 0x000fe40000000f00 */
[----:B------:R-:W-:-:S13]  /*23f60*/  FSETP.GEU.FTZ.AND P0, PT, R0, RZ, PT ;  /* 0x000000ff0000720b */ /* 0x000fda0003f1e000 */
[----:B------:R-:W-:Y:S05]  /*23f70*/  @!P0 BRA `(.L_x_536) ;  /* 0x000001f000888947 */ /* 0x000fea0003800000 */
[----:B------:R-:W-:-:S13]  /*23f80*/  FSETP.NEU.FTZ.AND P0, PT, R5, RZ, PT ;  /* 0x000000ff0500720b */ /* 0x000fda0003f1d000 */
[----:B------:R-:W-:-:S04]  /*23f90*/  @!P0 FSETP.GT.FTZ.AND P1, PT, R4, RZ, PT ;  /* 0x000000ff0400820b */ /* 0x000fc80003f34000 */
[----:B------:R-:W-:Y:S01]  /*23fa0*/  @!P0 FSEL R7, RZ, +QNAN , P1 ;  /* 0x7fc00000ff078808 */ /* 0x000fe20000800000 */
[----:B------:R-:W-:Y:S08]  /*23fb0*/  @!P0 BRA `(.L_x_536) ;  /* 0x000001f000788947 */ /* 0x000ff00003800000 */
[----:B------:R-:W-:Y:S01]  /*23fc0*/  FSETP.NEU.FTZ.AND P0, PT, R4, RZ, PT ;  /* 0x000000ff0400720b */ /* 0x000fe20003f1d000 */
[----:B------:R-:W-:-:S12]  /*23fd0*/  HFMA2 R7, -RZ, RZ, 1.875, 0 ;  /* 0x3f800000ff077431 */ /* 0x000fd800000001ff */
[----:B------:R-:W-:Y:S05]  /*23fe0*/  @!P0 BRA `(.L_x_536) ;  /* 0x000001f0006c8947 */ /* 0x000fea0003800000 */
[----:B------:R-:W-:Y:S01]  /*23ff0*/  FSETP.NEU.FTZ.AND P0, PT, |R5|, +INF , PT ;  /* 0x7f8000000500780b */ /* 0x000fe20003f1d200 */
[----:B------:R-:W-:Y:S01]  /*24000*/  IMAD.MOV.U32 R7, RZ, RZ, RZ ;  /* 0x000000ffff077224 */ /* 0x000fe200078e00ff */
[----:B------:R-:W-:-:S11]  /*24010*/  MOV R15, 0x3f800000 ;  /* 0x3f800000000f7802 */ /* 0x000fd60000000f00 */
[----:B------:R-:W-:-:S04]  /*24020*/  @!P0 FSETP.NEU.FTZ.AND P1, PT, |R4|, +INF , PT ;  /* 0x7f8000000400880b */ /* 0x000fc80003f3d200 */
[----:B------:R-:W-:Y:S01]  /*24030*/  @!P0 FSEL R7, R15, +QNAN , P1 ;  /* 0x7fc000000f078808 */ /* 0x000fe20000800000 */
[----:B------:R-:W-:Y:S08]  /*24040*/  @!P0 BRA `(.L_x_536) ;  /* 0x000001f000548947 */ /* 0x000ff00003800000 */
[----:B------:R-:W-:-:S13]  /*24050*/  FSETP.NEU.FTZ.AND P0, PT, |R4|, +INF , PT ;  /* 0x7f8000000400780b */ /* 0x000fda0003f1d200 */
[----:B------:R-:W-:Y:S05]  /*24060*/  @!P0 BRA `(.L_x_536) ;  /* 0x000001f0004c8947 */ /* 0x000fea0003800000 */
[----:B------:R-:W0:Y:S01]  /*24070*/  MUFU.RCP R26, R5 ;  /* 0x00000005001a7308 */ /* 0x000e220000001000 */
[C---:B------:R-:W-:Y:S01]  /*24080*/  FADD.FTZ R9, -R5.reuse, R4 ;  /* 0x0000000405097221 */ /* 0x040fe20000010100 */
[C---:B------:R-:W-:Y:S01]  /*24090*/  FSETP.GT.FTZ.AND P2, PT, R5.reuse, 20, PT ;  /* 0x41a000000500780b */ /* 0x040fe20003f54000 */
[C---:B------:R-:W-:Y:S01]  /*240a0*/  FADD.FTZ R13, |R5|.reuse, -RZ ;  /* 0x800000ff050d7221 */ /* 0x040fe20000010200 */
[----:B------:R-:W-:Y:S02]  /*240b0*/  FSETP.GEU.FTZ.AND P0, PT, R5, 200, PT ;  /* 0x434800000500780b */ /* 0x000fe40003f1e000 */
[----:B------:R-:W-:Y:S01]  /*240c0*/  IADD3 R11, PT, PT, R1, 0xa28, RZ ;  /* 0x00000a28010b7810 */ /* 0x000fe20007ffe0ff */
[----:B0-----:R-:W-:-:S05]  /*240d0*/  FMUL.FTZ R10, |R9|, R26 ;  /* 0x0000001a090a7220 */ /* 0x001fca0000410200 */
[----:B------:R-:W-:-:S04]  /*240e0*/  FSETP.GEU.FTZ.AND P1, PT, R10, 0.30000001192092895508, PT ;  /* 0x3e99999a0a00780b */ /* 0x000fc80003f3e000 */
[----:B------:R-:W-:-:S13]  /*240f0*/  PLOP3.LUT P1, PT, P2, P0, P1, 0xef, 0x0 ;  /* 0x000000000000781c */ /* 0x000fda0001721d17 */
[----:B------:R-:W-:Y:S05]  /*24100*/  @P1 BRA `(.L_x_537) ;  /* 0x0000008400201947 */ /* 0x000fea0003800000 */
[----:B------:R-:W-:Y:S01]  /*24110*/  IMAD.MOV.U32 R12, RZ, RZ, -0x41555555 ;  /* 0xbeaaaaabff0c7424 */ /* 0x000fe200078e00ff */
[----:B------:R-:W-:Y:S01]  /*24120*/  MOV R13, 0x3daaaaab ;  /* 0x3daaaaab000d7802 */ /* 0x000fe20000000f00 */
[----:B------:R-:W-:Y:S02]  /*24130*/  HFMA2 R18, -RZ, RZ, -1.111328125, -0.7294921875 ;  /* 0xbc72b9d6ff127431 */ /* 0x000fe400000001ff */
[----:B------:R-:W-:Y:S01]  /*24140*/  IMAD.MOV.U32 R19, RZ, RZ, 0x3a97b426 ;  /* 0x3a97b426ff137424 */ /* 0x000fe200078e00ff */
[----:B------:R-:W-:Y:S01]  /*24150*/  MOV R20, 0x39b8ef1d ;  /* 0x39b8ef1d00147802 */ /* 0x000fe20000000f00 */
[----:B------:R-:W-:Y:S02]  /*24160*/  HFMA2 R21, -RZ, RZ, -0.65380859375, 8640 ;  /* 0xb93b7038ff157431 */ /* 0x000fe400000001ff */
[----:B------:R-:W-:Y:S01]  /*24170*/  IMAD.MOV.U32 R22, RZ, RZ, 0x382462c5 ;  /* 0x382462c5ff167424 */ /* 0x000fe200078e00ff */
[----:B------:R-:W-:Y:S01]  /*24180*/  MOV R23, 0xb612a9b8 ;  /* 0xb612a9b800177802 */ /* 0x000fe20000000f00 */
[----:B------:R0:W-:Y:S01]  /*24190*/  STL.64 [R1+0xa28], R12 ;  /* 0x000a280c01007387 */ /* 0x0001e20000100a00 */
[----:B------:R-:W-:-:S02]  /*241a0*/  HFMA2 R24, -RZ, RZ, -0.373046875, -163 ;  /* 0xb5f8d918ff187431 */ /* 0x000fc400000001ff */
[----:B------:R-:W-:Y:S01]  /*241b0*/  IMAD.MOV.U32 R25, RZ, RZ, 0x355eb691 ;  /* 0x355eb691ff197424 */ /* 0x000fe200078e00ff */
[----:B------:R-:W-:Y:S01]  /*241c0*/  MOV R28, 0xb43dafcd ;  /* 0xb43dafcd001c7802 */ /* 0x000fe20000000f00 */
[----:B------:R1:W-:Y:S01]  /*241d0*/  STL.64 [R1+0xa30], R18 ;  /* 0x000a301201007387 */ /* 0x0003e20000100a00 */
[----:B------:R-:W-:Y:S02]  /*241e0*/  HFMA2 R29, -RZ, RZ, 0.184326171875, 56544 ;  /* 0x31e67ae7ff1d7431 */ /* 0x000fe400000001ff */
[----:B------:R-:W-:Y:S01]  /*241f0*/  IMAD.MOV.U32 R30, RZ, RZ, 0x32304beb ;  /* 0x32304bebff1e7424 */ /* 0x000fe200078e00ff */
[----:B------:R-:W-:Y:S01]  /*24200*/  MOV R31, 0xb19690cc ;  /* 0xb19690cc001f7802 */ /* 0x000fe20000000f00 */
[----:B------:R2:W-:Y:S01]  /*24210*/  STL.64 [R1+0xa38], R20 ;  /* 0x000a381401007387 */ /* 0x0005e20000100a00 */
[----:B------:R-:W-:Y:S02]  /*24220*/  HFMA2 R32, -RZ, RZ, 0.1400146484375, 14776 ;  /* 0x307b7337ff207431 */ /* 0x000fe400000001ff */
[----:B------:R-:W-:-:S02]  /*24230*/  IMAD.MOV.U32 R33, RZ, RZ, -0x521f9325 ;  /* 0xade06cdbff217424 */ /* 0x000fc400078e00ff */
[----:B------:R-:W-:Y:S01]  /*24240*/  FMUL.FTZ R4, R4, R26 ;  /* 0x0000001a04047220 */ /* 0x000fe20000410000 */
[----:B------:R3:W-:Y:S01]  /*24250*/  STL.64 [R1+0xa40], R22 ;  /* 0x000a401601007387 */ /* 0x0007e20000100a00 */
[----:B0-----:R-:W-:Y:S01]  /*24260*/  MOV R12, 0xae803854 ;  /* 0xae803854000c7802 */ /* 0x001fe20000000f00 */
[----:B------:R-:W-:Y:S02]  /*24270*/  HFMA2 R13, -RZ, RZ, 0.0911865234375, 12.4609375 ;  /* 0x2dd64a3bff0d7431 */ /* 0x000fe400000001ff */
[----:B------:R-:W-:Y:S01]  /*24280*/  IMAD.MOV.U32 R14, RZ, RZ, 0x3ef9425d ;  /* 0x3ef9425dff0e7424 */ /* 0x000fe200078e00ff */
[----:B-1----:R-:W-:Y:S01]  /*24290*/  MOV R19, 0x29f7cc00 ;  /* 0x29f7cc0000137802 */ /* 0x002fe20000000f00 */
[----:B------:R-:W-:Y:S01]  /*242a0*/  IMAD.MOV.U32 R18, RZ, RZ, -0x534f1ac8 ;  /* 0xacb0e538ff127424 */ /* 0x000fe200078e00ff */
[----:B------:R0:W-:Y:S01]  /*242b0*/  STL.64 [R1+0xa48], R24 ;  /* 0x000a481801007387 */ /* 0x0001e20000100a00 */
[----:B------:R-:W-:Y:S01]  /*242c0*/  FSETP.GT.FTZ.AND P0, PT, R4, 1, PT ;  /* 0x3f8000000400780b */ /* 0x000fe20003f14000 */
[----:B--2---:R-:W-:-:S02]  /*242d0*/  HFMA2 R20, -RZ, RZ, 0.052642822265625, -33.84375 ;  /* 0x2abdd03bff147431 */ /* 0x004fc400000001ff */
[----:B------:R-:W-:Y:S01]  /*242e0*/  IMAD.MOV.U32 R21, RZ, RZ, -0x55e33b21 ;  /* 0xaa1cc4dfff157424 */ /* 0x000fe200078e00ff */
[----:B------:R1:W-:Y:S01]  /*242f0*/  STL.64 [R1+0xa68], R12 ;  /* 0x000a680c01007387 */ /* 0x0003e20000100a00 */
[----:B------:R-:W-:Y:S01]  /*24300*/  BSSY.RECONVERGENT B2, `(.L_x_538) ;  /* 0x00003de000027945 */ /* 0x000fe20003800200 */
[----:B---3--:R-:W-:Y:S01]  /*24310*/  MOV R22, 0x2900827e ;  /* 0x2900827e00167802 */ /* 0x008fe20000000f00 */
[----:B------:R-:W-:Y:S01]  /*24320*/  HFMA2 R23, -RZ, RZ, -0.02374267578125, 0.0077667236328125 ;  /* 0xa6141ff4ff177431 */ /* 0x000fe200000001ff */
[----:B------:R2:W-:Y:S01]  /*24330*/  STL.64 [R1+0xa70], R18 ;  /* 0x000a701201007387 */ /* 0x0005e20000100a00 */
[----:B------:R-:W-:Y:S01]  /*24340*/  FMUL.FTZ R9, R9, R26 ;  /* 0x0000001a09097220 */ /* 0x000fe20000410000 */
[----:B------:R-:W-:Y:S01]  /*24350*/  IADD3 R0, PT, PT, R11, 0x9c4, RZ ;  /* 0x000009c40b007810 */ /* 0x000fe20007ffe0ff */
[----:B0-----:R-:W-:Y:S01]  /*24360*/  IMAD.MOV.U32 R24, RZ, RZ, -0x58f1ab76 ;  /* 0xa70e548aff187424 */ /* 0x001fe200078e00ff */
[----:B------:R-:W-:Y:S01]  /*24370*/  MOV R25, 0xbaf2b9d6 ;  /* 0xbaf2b9d600197802 */ /* 0x000fe20000000f00 */
[----:B------:R0:W-:Y:S01]  /*24380*/  STL.64 [R1+0xa78], R20 ;  /* 0x000a781401007387 */ /* 0x0001e20000100a00 */
[----:B-1----:R-:W-:Y:S01]  /*24390*/  MOV R12, 0xba81ca7b ;  /* 0xba81ca7b000c7802 */ /* 0x002fe20000000f00 */
[----:B------:R-:W-:-:S02]  /*243a0*/  HFMA2 R13, -RZ, RZ, 0.66748046875, -2.81640625 ;  /* 0x3957c1a2ff0d7431 */ /* 0x000fc400000001ff */
[----:B------:R1:W-:Y:S01]  /*243b0*/  STL.64 [R1+0xa80], R22 ;  /* 0x000a801601007387 */ /* 0x0003e20000100a00 */
[----:B--2---:R-:W-:Y:S01]  /*243c0*/  MOV R18, 0x319fac92 ;  /* 0x319fac9200127802 */ /* 0x004fe20000000f00 */
[----:B------:R-:W-:Y:S02]  /*243d0*/  HFMA2 R19, -RZ, RZ, 0.2548828125, 0.00011575222015380859375 ;  /* 0x34140796ff137431 */ /* 0x000fe400000001ff */
[----:B------:R2:W-:Y:S01]  /*243e0*/  STL.64 [R1+0xa50], R28 ;  /* 0x000a501c01007387 */ /* 0x0005e20000100a00 */
[----:B0-----:R-:W-:Y:S01]  /*243f0*/  IMAD.MOV.U32 R20, RZ, RZ, -0x4c88ee18 ;  /* 0xb37711e8ff147424 */ /* 0x001fe200078e00ff */
[----:B------:R-:W-:Y:S02]  /*24400*/  MOV R21, 0x324d53d2 ;  /* 0x324d53d200157802 */ /* 0x000fe40000000f00 */
        /* <DEDUP_REMOVED lines=9> */
[----:B------:R-:W-:Y:S02]  /*244a0*/  HFMA2 R25, -RZ, RZ, -0.105224609375, 52.09375 ;  /* 0xaebc5283ff197431 */ /* 0x000fe400000001ff */
[----:B------:R0:W-:Y:S01]  /*244b0*/  STL.64 [R1+0xac0], R22 ;  /* 0x000ac01601007387 */ /* 0x0001e20000100a00 */
[----:B-1----:R-:W-:-:S02]  /*244c0*/  HFMA2 R12, -RZ, RZ, -0.0672607421875, 1944 ;  /* 0xac4e6798ff0c7431 */ /* 0x002fc400000001ff */
[----:B------:R-:W-:Y:S02]  /*244d0*/  IMAD.MOV.U32 R13, RZ, RZ, 0x2b28cac0 ;  /* 0x2b28cac0ff0d7424 */ /* 0x000fe400078e00ff */
[----:B--2---:R-:W-:Y:S01]  /*244e0*/  IMAD.MOV.U32 R18, RZ, RZ, 0x28b6c54f ;  /* 0x28b6c54fff127424 */ /* 0x004fe200078e00ff */
[----:B------:R-:W-:Y:S01]  /*244f0*/  MOV R19, 0xa794d81c ;  /* 0xa794d81c00137802 */ /* 0x000fe20000000f00 */
[----:B------:R1:W-:Y:S01]  /*24500*/  STL.64 [R1+0xa90], R28 ;  /* 0x000a901c01007387 */ /* 0x0003e20000100a00 */
[----:B---3--:R-:W-:Y:S02]  /*24510*/  HFMA2 R20, -RZ, RZ, 0.94091796875, 14608 ;  /* 0x3b877322ff147431 */ /* 0x008fe400000001ff */
[----:B------:R-:W-:Y:S01]  /*24520*/  IMAD.MOV.U32 R21, RZ, RZ, -0x44d046cc ;  /* 0xbb2fb934ff157424 */ /* 0x000fe200078e00ff */
[----:B------:R2:W-:Y:S01]  /*24530*/  STL.64 [R1+0xac8], R24 ;  /* 0x000ac81801007387 */ /* 0x0005e20000100a00 */
[----:B0-----:R-:W-:Y:S01]  /*24540*/  IMAD.MOV.U32 R22, RZ, RZ, -0x471ed608 ;  /* 0xb8e129f8ff167424 */ /* 0x001fe200078e00ff */
[----:B------:R-:W-:-:S02]  /*24550*/  MOV R23, 0x385dfa1f ;  /* 0x385dfa1f00177802 */ /* 0x000fc40000000f00 */
[----:B------:R0:W-:Y:S01]  /*24560*/  STL.64 [R1+0xad8], R12 ;  /* 0x000ad80c01007387 */ /* 0x0001e20000100a00 */
[----:B-1----:R-:W-:Y:S01]  /*24570*/  IMAD.MOV.U32 R28, RZ, RZ, 0x29889f1d ;  /* 0x29889f1dff1c7424 */ /* 0x002fe200078e00ff */
[----:B------:R-:W-:Y:S02]  /*24580*/  MOV R29, 0x2cfc020e ;  /* 0x2cfc020e001d7802 */ /* 0x000fe40000000f00 */
[----:B------:R1:W-:Y:S01]  /*24590*/  STL.64 [R1+0xae8], R18 ;  /* 0x000ae81201007387 */ /* 0x0003e20000100a00 */
[----:B--2---:R-:W-:Y:S02]  /*245a0*/  HFMA2 R24, -RZ, RZ, -0.45849609375, 0.00158977508544921875 ;  /* 0xb7561683ff187431 */ /* 0x004fe400000001ff */
[----:B------:R-:W-:Y:S01]  /*245b0*/  IMAD.MOV.U32 R25, RZ, RZ, 0x33130aa5 ;  /* 0x33130aa5ff197424 */ /* 0x000fe200078e00ff */
[----:B------:R2:W-:Y:S01]  /*245c0*/  STL.64 [R1+0xaf0], R20 ;  /* 0x000af01401007387 */ /* 0x0005e20000100a00 */
[----:B0-----:R-:W-:Y:S01]  /*245d0*/  MOV R12, 0x35b82c49 ;  /* 0x35b82c49000c7802 */ /* 0x001fe20000000f00 */
[----:B------:R-:W-:-:S02]  /*245e0*/  HFMA2 R13, -RZ, RZ, -0.322509765625, 0.00154876708984375 ;  /* 0xb5291658ff0d7431 */ /* 0x000fc400000001ff */
[----:B------:R0:W-:Y:S01]  /*245f0*/  STL.64 [R1+0xb00], R22 ;  /* 0x000b001601007387 */ /* 0x0001e20000100a00 */
[----:B-1----:R-:W-:Y:S01]  /*24600*/  MOV R18, 0xb0bbe2c1 ;  /* 0xb0bbe2c100127802 */ /* 0x002fe20000000f00 */
[----:B------:R-:W-:Y:S02]  /*24610*/  HFMA2 R19, -RZ, RZ, 0.0587158203125, -0.16357421875 ;  /* 0x2b84b13cff137431 */ /* 0x000fe400000001ff */
[----:B------:R1:W-:Y:S01]  /*24620*/  STL.64 [R1+0xad0], R28 ;  /* 0x000ad01c01007387 */ /* 0x0003e20000100a00 */
[----:B--2---:R-:W-:Y:S01]  /*24630*/  IMAD.MOV.U32 R20, RZ, RZ, 0x2f0d882b ;  /* 0x2f0d882bff147424 */ /* 0x004fe200078e00ff */
[----:B------:R-:W-:Y:S02]  /*24640*/  MOV R21, 0xae74bbc7 ;  /* 0xae74bbc700157802 */ /* 0x000fe40000000f00 */
[----:B------:R2:W-:Y:S01]  /*24650*/  STL.64 [R1+0xb08], R24 ;  /* 0x000b081801007387 */ /* 0x0005e20000100a00 */
[----:B0-----:R-:W-:Y:S02]  /*24660*/  HFMA2 R22, -RZ, RZ, 0.0831298828125, -0.1065673828125 ;  /* 0x2d52aed2ff167431 */ /* 0x001fe400000001ff */
[----:B------:R-:W-:Y:S01]  /*24670*/  IMAD.MOV.U32 R23, RZ, RZ, -0x5869cbf6 ;  /* 0xa796340aff177424 */ /* 0x000fe200078e00ff */
[----:B------:R0:W-:Y:S01]  /*24680*/  STL.64 [R1+0xb10], R12 ;  /* 0x000b100c01007387 */ /* 0x0001e20000100a00 */
[----:B-1----:R-:W-:Y:S01]  /*24690*/  IMAD.MOV.U32 R28, RZ, RZ, 0x34195641 ;  /* 0x34195641ff1c7424 */ /* 0x002fe200078e00ff */
[----:B------:R-:W-:-:S02]  /*246a0*/  MOV R29, 0xaf6125e8 ;  /* 0xaf6125e8001d7802 */ /* 0x000fc40000000f00 */
[----:B------:R1:W-:Y:S01]  /*246b0*/  STL.64 [R1+0xb28], R18 ;  /* 0x000b281201007387 */ /* 0x0003e20000100a00 */
[----:B--2---:R-:W-:Y:S01]  /*246c0*/  MOV R24, 0xab99f9d0 ;  /* 0xab99f9d000187802 */ /* 0x004fe20000000f00 */
[----:B------:R-:W-:Y:S02]  /*246d0*/  HFMA2 R25, -RZ, RZ, 0.054779052734375, 0.87255859375 ;  /* 0x2b033afbff197431 */ /* 0x000fe400000001ff */
[----:B------:R2:W-:Y:S01]  /*246e0*/  STL.64 [R1+0xb30], R20 ;  /* 0x000b301401007387 */ /* 0x0005e20000100a00 */
[----:B0-----:R-:W-:Y:S02]  /*246f0*/  HFMA2 R12, -RZ, RZ, 0.032196044921875, -0.00194072723388671875 ;  /* 0x281f97f3ff0c7431 */ /* 0x001fe400000001ff */
[----:B------:R-:W-:Y:S01]  /*24700*/  IMAD.MOV.U32 R13, RZ, RZ, 0x3a2a3eca ;  /* 0x3a2a3ecaff0d7424 */ /* 0x000fe200078e00ff */
[----:B------:R0:W-:Y:S01]  /*24710*/  STL.64 [R1+0xb38], R22 ;  /* 0x000b381601007387 */ /* 0x0001e20000100a00 */
[----:B-1----:R-:W-:Y:S02]  /*24720*/  IMAD.MOV.U32 R18, RZ, RZ, 0x398c5cdb ;  /* 0x398c5cdbff127424 */ /* 0x002fe400078e00ff */
[----:B------:R-:W-:Y:S01]  /*24730*/  HFMA2 R19, -RZ, RZ, -0.5771484375, -0.00124835968017578125 ;  /* 0xb89e951dff137431 */ /* 0x000fe200000001ff */
[----:B------:R1:W-:Y:S01]  /*24740*/  STL.64 [R1+0xb18], R28 ;  /* 0x000b181c01007387 */ /* 0x0003e20000100a00 */
[----:B--2---:R-:W-:Y:S01]  /*24750*/  MOV R20, 0xb480a951 ;  /* 0xb480a95100147802 */ /* 0x004fe20000000f00 */
[----:B------:R-:W-:-:S02]  /*24760*/  IMAD.MOV.U32 R21, RZ, RZ, 0x3739efa3 ;  /* 0x3739efa3ff157424 */ /* 0x000fc400078e00ff */
[----:B------:R2:W-:Y:S01]  /*24770*/  STL.64 [R1+0xb40], R24 ;  /* 0x000b401801007387 */ /* 0x0005e20000100a00 */
[----:B0-----:R-:W-:Y:S02]  /*24780*/  IMAD.MOV.U32 R22, RZ, RZ, -0x520aee6d ;  /* 0xadf51193ff167424 */ /* 0x001fe400078e00ff */
[----:B------:R-:W-:Y:S01]  /*24790*/  HFMA2 R23, -RZ, RZ, -0.26318359375, 0.00168609619140625 ;  /* 0xb43616e8ff177431 */ /* 0x000fe200000001ff */
[----:B------:R0:W-:Y:S01]  /*247a0*/  STL.64 [R1+0xb50], R12 ;  /* 0x000b500c01007387 */ /* 0x0001e20000100a00 */
[----:B-1----:R-:W-:-:S03]  /*247b0*/  MOV R28, 0x39709e72 ;  /* 0x39709e72001c7802 */ /* 0x002fc60000000f00 */
[----:B------:R1:W-:Y:S01]  /*247c0*/  STL.64 [R1+0xb60], R18 ;  /* 0x000b601201007387 */ /* 0x0003e20000100a00 */
[----:B------:R-:W-:Y:S02]  /*247d0*/  MOV R29, 0xb9f5fd8c ;  /* 0xb9f5fd8c001d7802 */ /* 0x000fe40000000f00 */
[----:B--2---:R-:W-:Y:S01]  /*247e0*/  MOV R24, 0x33adef47 ;  /* 0x33adef4700187802 */ /* 0x004fe20000000f00 */
[----:B------:R-:W-:Y:S01]  /*247f0*/  IMAD.MOV.U32 R25, RZ, RZ, -0x4d5bd619 ;  /* 0xb2a429e7ff197424 */ /* 0x000fe200078e00ff */
[----:B------:R2:W-:Y:S01]  /*24800*/  STL.64 [R1+0xb68], R20 ;  /* 0x000b681401007387 */ /* 0x0005e20000100a00 */
[----:B0-----:R-:W-:Y:S01]  /*24810*/  HFMA2 R12, -RZ, RZ, 0.06494140625, 764 ;  /* 0x2c2861f8ff0c7431 */ /* 0x001fe200000001ff */
[----:B------:R-:W-:Y:S02]  /*24820*/  MOV R13, 0x310db352 ;  /* 0x310db352000d7802 */ /* 0x000fe40000000f00 */
[----:B------:R0:W-:Y:S01]  /*24830*/  STL.64 [R1+0xb78], R22 ;  /* 0x000b781601007387 */ /* 0x0001e20000100a00 */
[----:B-1----:R-:W-:Y:S01]  /*24840*/  HFMA2 R18, -RZ, RZ, 0.080810546875, 1.6845703125 ;  /* 0x2d2c3ebdff127431 */ /* 0x002fe200000001ff */
[----:B------:R-:W-:-:S02]  /*24850*/  MOV R19, 0xac19474f ;  /* 0xac19474f00137802 */ /* 0x000fc40000000f00 */
[----:B------:R1:W-:Y:S01]  /*24860*/  STL.64 [R1+0xb58], R28 ;  /* 0x000b581c01007387 */ /* 0x0003e20000100a00 */
[----:B--2---:R-:W-:Y:S02]  /*24870*/  IMAD.MOV.U32 R20, RZ, RZ, 0x248f2a67 ;  /* 0x248f2a67ff147424 */ /* 0x004fe400078e00ff */
[----:B------:R-:W-:Y:S01]  /*24880*/  HFMA2 R21, -RZ, RZ, 0.050262451171875, 48960 ;  /* 0x2a6f79faff157431 */ /* 0x000fe200000001ff */
[----:B------:R2:W-:Y:S01]  /*24890*/  STL.64 [R1+0xb80], R24 ;  /* 0x000b801801007387 */ /* 0x0005e20000100a00 */
[----:B0-----:R-:W-:Y:S01]  /*248a0*/  MOV R22, 0xa9d26c77 ;  /* 0xa9d26c7700167802 */ /* 0x001fe20000000f00 */
[----:B------:R-:W-:Y:S02]  /*248b0*/  IMAD.MOV.U32 R23, RZ, RZ, 0x28b83af4 ;  /* 0x28b83af4ff177424 */ /* 0x000fe400078e00ff */
[----:B------:R0:W-:Y:S01]  /*248c0*/  STL.64 [R1+0xb88], R12 ;  /* 0x000b880c01007387 */ /* 0x0001e20000100a00 */
[----:B-1----:R-:W-:Y:S02]  /*248d0*/  IMAD.MOV.U32 R28, RZ, RZ, -0x4f7df9d6 ;  /* 0xb082062aff1c7424 */ /* 0x002fe400078e00ff */
[----:B------:R-:W-:Y:S01]  /*248e0*/  HFMA2 R29, -RZ, RZ, 0.115966796875, -149.25 ;  /* 0x2f6cd8aaff1d7431 */ /* 0x000fe200000001ff */
[----:B------:R1:W-:Y:S01]  /*248f0*/  STL.64 [R1+0xba0], R18 ;  /* 0x000ba01201007387 */ /* 0x0003e20000100a00 */
[----:B--2---:R-:W-:-:S03]  /*24900*/  HFMA2 R24, -RZ, RZ, -0.79736328125, -8896 ;  /* 0xba61f058ff187431 */ /* 0x004fc600000001ff */
[----:B------:R2:W-:Y:S01]  /*24910*/  STL.64 [R1+0xba8], R20 ;  /* 0x000ba81401007387 */ /* 0x0005e20000100a00 */
[----:B------:R-:W-:Y:S02]  /*24920*/  MOV R25, 0x3a4d87fb ;  /* 0x3a4d87fb00197802 */ /* 0x000fe40000000f00 */
[----:B0-----:R-:W-:Y:S01]  /*24930*/  MOV R12, 0x388b4846 ;  /* 0x388b4846000c7802 */ /* 0x001fe20000000f00 */
[----:B------:R0:W-:Y:S01]  /*24940*/  STL.64 [R1+0xbb0], R22 ;  /* 0x000bb01601007387 */ /* 0x0001e20000100a00 */
[----:B------:R-:W-:Y:S02]  /*24950*/  IMAD.MOV.U32 R13, RZ, RZ, -0x47d98e01 ;  /* 0xb82671ffff0d7424 */ /* 0x000fe400078e00ff */
[----:B-1----:R-:W-:Y:S02]  /*24960*/  IMAD.MOV.U32 R18, RZ, RZ, -0x4a1c71fc ;  /* 0xb5e38e04ff127424 */ /* 0x002fe400078e00ff */
[----:B------:R-:W-:Y:S01]  /*24970*/  HFMA2 R19, -RZ, RZ, 0.339599609375, 0.0038700103759765625 ;  /* 0x356f1bedff137431 */ /* 0x000fe200000001ff */
[----:B------:R1:W-:Y:S01]  /*24980*/  STL.64 [R1+0xb90], R28 ;  /* 0x000b901c01007387 */ /* 0x0003e20000100a00 */
[----:B--2---:R-:W-:Y:S01]  /*24990*/  MOV R20, 0xb47633b6 ;  /* 0xb47633b600147802 */ /* 0x004fe20000000f00 */
[----:B------:R-:W-:-:S02]  /*249a0*/  IMAD.MOV.U32 R21, RZ, RZ, 0x2e020a8b ;  /* 0x2e020a8bff157424 */ /* 0x000fc400078e00ff */
[----:B------:R2:W-:Y:S01]  /*249b0*/  STL.64 [R1+0xbb8], R24 ;  /* 0x000bb81801007387 */ /* 0x0005e20000100a00 */
[----:B0-----:R-:W-:Y:S02]  /*249c0*/  IMAD.MOV.U32 R22, RZ, RZ, 0x316cd4f9 ;  /* 0x316cd4f9ff167424 */ /* 0x001fe400078e00ff */
[----:B------:R-:W-:Y:S01]  /*249d0*/  HFMA2 R23, -RZ, RZ, -0.050811767578125, -0.0056915283203125 ;  /* 0xaa819dd4ff177431 */ /* 0x000fe200000001ff */
[----:B------:R0:W-:Y:S01]  /*249e0*/  STL.64 [R1+0xbc8], R12 ;  /* 0x000bc80c01007387 */ /* 0x0001e20000100a00 */
[----:B-1----:R-:W-:Y:S01]  /*249f0*/  HFMA2 R28, -RZ, RZ, 0.45263671875, -204 ;  /* 0x373eda60ff1c7431 */ /* 0x002fe200000001ff */
[----:B------:R-:W-:Y:S02]  /*24a00*/  MOV R29, 0x2f89d9e3 ;  /* 0x2f89d9e3001d7802 */ /* 0x000fe40000000f00 */
[----:B------:R1:W-:Y:S01]  /*24a10*/  STL.64 [R1+0xbd8], R18 ;  /* 0x000bd81201007387 */ /* 0x0003e20000100a00 */
[----:B--2---:R-:W-:Y:S01]  /*24a20*/  MOV R24, 0xafd8a791 ;  /* 0xafd8a79100187802 */ /* 0x004fe20000000f00 */
[----:B------:R-:W-:-:S02]  /*24a30*/  IMAD.MOV.U32 R25, RZ, RZ, 0x2f4c88ee ;  /* 0x2f4c88eeff197424 */ /* 0x000fc400078e00ff */
[----:B------:R2:W-:Y:S01]  /*24a40*/  STL.64 [R1+0xbe0], R20 ;  /* 0x000be01401007387 */ /* 0x0005e20000100a00 */
[----:B0-----:R-:W-:Y:S01]  /*24a50*/  HFMA2 R12, -RZ, RZ, -0.09759521484375, -0.0019130706787109375 ;  /* 0xae3f97d6ff0c7431 */ /* 0x001fe200000001ff */
[----:B------:R-:W-:Y:S02]  /*24a60*/  MOV R13, 0x26b84405 ;  /* 0x26b84405000d7802 */ /* 0x000fe40000000f00 */
[----:B------:R0:W-:Y:S01]  /*24a70*/  STL.64 [R1+0xbf0], R22 ;  /* 0x000bf01601007387 */ /* 0x0001e20000100a00 */
[----:B-1----:R-:W-:Y:S01]  /*24a80*/  HFMA2 R18, -RZ, RZ, -0.042083740234375, 0.58984375 ;  /* 0xa96338b8ff127431 */ /* 0x002fe200000001ff */
[----:B------:R-:W-:Y:S02]  /*24a90*/  MOV R19, 0xb9b09456 ;  /* 0xb9b0945600137802 */ /* 0x000fe40000000f00 */
[----:B------:R1:W-:Y:S01]  /*24aa0*/  STL.64 [R1+0xa58], R30 ;  /* 0x000a581e01007387 */ /* 0x0003e20000100a00 */
[----:B--2---:R-:W-:Y:S02]  /*24ab0*/  IMAD.MOV.U32 R20, RZ, RZ, -0x476dc4fe ;  /* 0xb8923b02ff147424 */ /* 0x004fe400078e00ff */
[----:B------:R-:W-:Y:S01]  /*24ac0*/  HFMA2 R21, -RZ, RZ, 0.69580078125, 465 ;  /* 0x39915f44ff157431 */ /* 0x000fe200000001ff */
[----:B------:R2:W-:Y:S01]  /*24ad0*/  STL.64 [R1+0xa60], R32 ;  /* 0x000a602001007387 */ /* 0x0005e20000100a00 */
[----:B0-----:R-:W-:Y:S01]  /*24ae0*/  MOV R22, 0xb9510216 ;  /* 0xb951021600167802 */ /* 0x001fe20000000f00 */
[----:B------:R-:W-:-:S02]  /*24af0*/  IMAD.MOV.U32 R23, RZ, RZ, 0x388e8f4e ;  /* 0x388e8f4eff177424 */ /* 0x000fc400078e00ff */
[----:B------:R0:W-:Y:S01]  /*24b00*/  STL.64 [R1+0xbd0], R28 ;  /* 0x000bd01c01007387 */ /* 0x0001e20000100a00 */
[----:B-1----:R-:W-:Y:S01]  /*24b10*/  IMAD.MOV.U32 R30, RZ, RZ, -0x4b283e5e ;  /* 0xb4d7c1a2ff1e7424 */ /* 0x002fe200078e00ff */
[----:B------:R-:W-:Y:S02]  /*24b20*/  MOV R31, 0xb797d257 ;  /* 0xb797d257001f7802 */ /* 0x000fe40000000f00 */
[----:B------:R1:W-:Y:S01]  /*24b30*/  STL.64 [R1+0xbf8], R24 ;  /* 0x000bf81801007387 */ /* 0x0003e20000100a00 */
[----:B--2---:R-:W-:Y:S02]  /*24b40*/  HFMA2 R32, -RZ, RZ, 0.4375, 78.3125 ;  /* 0x370054e5ff207431 */ /* 0x004fe400000001ff */
[----:B------:R-:W-:Y:S01]  /*24b50*/  IMAD.MOV.U32 R33, RZ, RZ, -0x4a27a102 ;  /* 0xb5d85efeff217424 */ /* 0x000fe200078e00ff */
[----:B------:R2:W-:Y:S01]  /*24b60*/  STL.64 [R1+0xc00], R12 ;  /* 0x000c000c01007387 */ /* 0x0005e20000100a00 */
[----:B0-----:R-:W-:Y:S02]  /*24b70*/  IMAD.MOV.U32 R28, RZ, RZ, 0x2ca4a32a ;  /* 0x2ca4a32aff1c7424 */ /* 0x001fe400078e00ff */
[----:B------:R-:W-:Y:S01]  /*24b80*/  HFMA2 R29, -RZ, RZ, -0.06390380859375, 1.345703125 ;  /* 0xac173d62ff1d7431 */ /* 0x000fe200000001ff */
[----:B------:R0:W-:Y:S04]  /*24b90*/  STL.64 [R1+0xc18], R18 ;  /* 0x000c181201007387 */ /* 0x0001e80000100a00 */
[----:B------:R3:W-:Y:S01]  /*24ba0*/  STL.64 [R1+0xc20], R20 ;  /* 0x000c201401007387 */ /* 0x0007e20000100a00 */
[----:B-1----:R-:W-:Y:S01]  /*24bb0*/  HFMA2 R24, -RZ, RZ, 0.255859375, 442 ;  /* 0x34185ee8ff187431 */ /* 0x002fe200000001ff */
[----:B------:R-:W-:-:S02]  /*24bc0*/  MOV R25, 0xb76411fe ;  /* 0xb76411fe00197802 */ /* 0x000fc40000000f00 */
[----:B------:R1:W-:Y:S01]  /*24bd0*/  STL.64 [R1+0xc28], R22 ;  /* 0x000c281601007387 */ /* 0x0003e20000100a00 */
[----:B--2---:R-:W-:Y:S01]  /*24be0*/  MOV R12, 0xafb2ce7f ;  /* 0xafb2ce7f000c7802 */ /* 0x004fe20000000f00 */
[----:B------:R-:W-:Y:S02]  /*24bf0*/  IMAD.MOV.U32 R13, RZ, RZ, 0x34ba0a82 ;  /* 0x34ba0a82ff0d7424 */ /* 0x000fe400078e00ff */
[----:B0-----:R-:W-:Y:S02]  /*24c00*/  IMAD.MOV.U32 R18, RZ, RZ, -0x575df71d ;  /* 0xa8a208e3ff127424 */ /* 0x001fe400078e00ff */
[----:B------:R-:W-:Y:S01]  /*24c10*/  HFMA2 R19, -RZ, RZ, -0.1826171875, -0.091796875 ;  /* 0xb1d8ade0ff137431 */ /* 0x000fe200000001ff */
[----:B------:R0:W-:Y:S01]  /*24c20*/  STL.64 [R1+0xaa0], R30 ;  /* 0x000aa01e01007387 */ /* 0x0001e20000100a00 */
[----:B---3--:R-:W-:Y:S01]  /*24c30*/  MOV R20, 0x315951d7 ;  /* 0x315951d700147802 */ /* 0x008fe20000000f00 */
[----:B------:R-:W-:Y:S02]  /*24c40*/  IMAD.MOV.U32 R21, RZ, RZ, -0x4fa87867 ;  /* 0xb0578799ff157424 */ /* 0x000fe400078e00ff */
[----:B------:R2:W-:Y:S01]  /*24c50*/  STL.64 [R1+0xaa8], R32 ;  /* 0x000aa82001007387 */ /* 0x0005e20000100a00 */
[----:B-1----:R-:W-:-:S02]  /*24c60*/  IMAD.MOV.U32 R22, RZ, RZ, -0x51b97f57 ;  /* 0xae4680a9ff167424 */ /* 0x002fc400078e00ff */
[----:B------:R-:W-:Y:S01]  /*24c70*/  HFMA2 R23, -RZ, RZ, 0.08184814453125, -56992 ;  /* 0x2d3dfaf5ff177431 */ /* 0x000fe200000001ff */
[----:B------:R1:W-:Y:S01]  /*24c80*/  STL.64 [R1+0xc08], R28 ;  /* 0x000c081c01007387 */ /* 0x0003e20000100a00 */
[----:B0-----:R-:W-:Y:S01]  /*24c90*/  MOV R30, 0xa579dbd3 ;  /* 0xa579dbd3001e7802 */ /* 0x001fe20000000f00 */
[----:B------:R-:W-:Y:S02]  /*24ca0*/  HFMA2 R31, -RZ, RZ, -0.0419921875, 0.27197265625 ;  /* 0xa960345aff1f7431 */ /* 0x000fe400000001ff */
[----:B------:R0:W-:Y:S01]  /*24cb0*/  STL.64 [R1+0xc30], R24 ;  /* 0x000c301801007387 */ /* 0x0001e20000100a00 */
[----:B--2---:R-:W-:Y:S01]  /*24cc0*/  MOV R32, 0x3a4a4588 ;  /* 0x3a4a458800207802 */ /* 0x004fe20000000f00 */
[----:B------:R-:W-:Y:S02]  /*24cd0*/  HFMA2 R33, -RZ, RZ, 0.37646484375, -160.625 ;  /* 0x3606d905ff217431 */ /* 0x000fe400000001ff */
[----:B------:R2:W-:Y:S01]  /*24ce0*/  STL.64 [R1+0xc40], R12 ;  /* 0x000c400c01007387 */ /* 0x0005e20000100a00 */
[----:B-1----:R-:W-:Y:S01]  /*24cf0*/  HFMA2 R28, -RZ, RZ, -0.26708984375, 0.00088405609130859375 ;  /* 0xb446133eff1c7431 */ /* 0x002fe200000001ff */
[----:B------:R-:W-:-:S02]  /*24d00*/  MOV R29, 0x334f3181 ;  /* 0x334f3181001d7802 */ /* 0x000fc40000000f00 */
[----:B------:R1:W-:Y:S01]  /*24d10*/  STL.64 [R1+0xc50], R18 ;  /* 0x000c501201007387 */ /* 0x0003e20000100a00 */
[----:B0-----:R-:W-:Y:S01]  /*24d20*/  MOV R24, 0xa428dfed ;  /* 0xa428dfed00187802 */ /* 0x001fe20000000f00 */
[----:B------:R-:W-:Y:S02]  /*24d30*/  IMAD.MOV.U32 R25, RZ, RZ, -0x545594a8 ;  /* 0xabaa6b58ff197424 */ /* 0x000fe400078e00ff */
[----:B------:R0:W-:Y:S01]  /*24d40*/  STL.64 [R1+0xc58], R20 ;  /* 0x000c581401007387 */ /* 0x0001e20000100a00 */
[----:B--2---:R-:W-:Y:S01]  /*24d50*/  HFMA2 R12, -RZ, RZ, 0.055633544921875, -1554 ;  /* 0x2b1fe612ff0c7431 */ /* 0x004fe200000001ff */
[----:B------:R-:W-:Y:S02]  /*24d60*/  MOV R13, 0xaa152d8b ;  /* 0xaa152d8b000d7802 */ /* 0x000fe40000000f00 */
[----:B------:R2:W-:Y:S01]  /*24d70*/  STL.64 [R1+0xc68], R22 ;  /* 0x000c681601007387 */ /* 0x0005e20000100a00 */
[----:B-1----:R-:W-:Y:S01]  /*24d80*/  HFMA2 R18, -RZ, RZ, -0.58349609375, 4.41074371337890625e-06 ;  /* 0xb8ab004aff127431 */ /* 0x002fe200000001ff */
[----:B------:R-:W-:-:S02]  /*24d90*/  MOV R19, 0x386b5efc ;  /* 0x386b5efc00137802 */ /* 0x000fc40000000f00 */
[----:B------:R1:W-:Y:S01]  /*24da0*/  STL.64 [R1+0xae0], R30 ;  /* 0x000ae01e01007387 */ /* 0x0003e20000100a00 */
[----:B0-----:R-:W-:Y:S02]  /*24db0*/  IMAD.MOV.U32 R20, RZ, RZ, -0x48663e86 ;  /* 0xb799c17aff147424 */ /* 0x001fe400078e00ff */
[----:B------:R-:W-:Y:S01]  /*24dc0*/  HFMA2 R21, -RZ, RZ, -0.1663818359375, -0.0100250244140625 ;  /* 0xb153a122ff157431 */ /* 0x000fe200000001ff */
[----:B------:R0:W-:Y:S01]  /*24dd0*/  STL.64 [R1+0xaf8], R32 ;  /* 0x000af82001007387 */ /* 0x0001e20000100a00 */
[----:B--2---:R-:W-:Y:S01]  /*24de0*/  MOV R22, 0x36688aea ;  /* 0x36688aea00167802 */ /* 0x004fe20000000f00 */
[----:B------:R-:W-:Y:S02]  /*24df0*/  IMAD.MOV.U32 R23, RZ, RZ, -0x49f7d3c4 ;  /* 0xb6082c3cff177424 */ /* 0x000fe400078e00ff */
[----:B------:R2:W-:Y:S01]  /*24e00*/  STL.64 [R1+0xc48], R28 ;  /* 0x000c481c01007387 */ /* 0x0005e20000100a00 */
[----:B-1----:R-:W-:Y:S02]  /*24e10*/  HFMA2 R30, -RZ, RZ, -0.201416015625, 0.003711700439453125 ;  /* 0xb2721b9aff1e7431 */ /* 0x002fe400000001ff */
[----:B------:R-:W-:Y:S01]  /*24e20*/  IMAD.MOV.U32 R31, RZ, RZ, 0x31d606a3 ;  /* 0x31d606a3ff1f7424 */ /* 0x000fe200078e00ff */
[----:B------:R1:W-:Y:S01]  /*24e30*/  STL.64 [R1+0xc70], R24 ;  /* 0x000c701801007387 */ /* 0x0003e20000100a00 */
[----:B0-----:R-:W-:Y:S01]  /*24e40*/  IMAD.MOV.U32 R32, RZ, RZ, -0x5620f4f4 ;  /* 0xa9df0b0cff207424 */ /* 0x001fe200078e00ff */
[----:B------:R-:W-:-:S02]  /*24e50*/  MOV R33, 0x23ae9da1 ;  /* 0x23ae9da100217802 */ /* 0x000fc40000000f00 */
[----:B------:R0:W-:Y:S01]  /*24e60*/  STL.64 [R1+0xc78], R12 ;  /* 0x000c780c01007387 */ /* 0x0001e20000100a00 */
[----:B--2---:R-:W-:Y:S02]  /*24e70*/  IMAD.MOV.U32 R28, RZ, RZ, 0x3a0b4779 ;  /* 0x3a0b4779ff1c7424 */ /* 0x004fe400078e00ff */
[----:B------:R-:W-:Y:S01]  /*24e80*/  HFMA2 R29, -RZ, RZ, -0.76318359375, 0.9521484375 ;  /* 0xba1b3b9eff1d7431 */ /* 0x000fe200000001ff */
[----:B------:R2:W-:Y:S01]  /*24e90*/  STL.64 [R1+0xc90], R18 ;  /* 0x000c901201007387 */ /* 0x0005e20000100a00 */
[----:B-1----:R-:W-:Y:S01]  /*24ea0*/  HFMA2 R24, -RZ, RZ, 0.319091796875, 1096 ;  /* 0x351b6448ff187431 */ /* 0x002fe200000001ff */
[----:B------:R-:W-:Y:S02]  /*24eb0*/  MOV R25, 0x2a83a738 ;  /* 0x2a83a73800197802 */ /* 0x000fe40000000f00 */
[----:B------:R1:W-:Y:S04]  /*24ec0*/  STL.64 [R1+0xc98], R20 ;  /* 0x000c981401007387 */ /* 0x0003e80000100a00 */
[----:B------:R3:W-:Y:S01]  /*24ed0*/  STL.64 [R1+0xca0], R22 ;  /* 0x000ca01601007387 */ /* 0x0007e20000100a00 */
[----:B0-----:R-:W-:Y:S01]  /*24ee0*/  MOV R12, 0xb2578752 ;  /* 0xb2578752000c7802 */ /* 0x001fe20000000f00 */
[----:B------:R-:W-:-:S02]  /*24ef0*/  IMAD.MOV.U32 R13, RZ, RZ, 0x29c2c5d5 ;  /* 0x29c2c5d5ff0d7424 */ /* 0x000fc400078e00ff */
[----:B--2---:R-:W-:Y:S02]  /*24f00*/  IMAD.MOV.U32 R18, RZ, RZ, 0x2f6d7999 ;  /* 0x2f6d7999ff127424 */ /* 0x004fe400078e00ff */
[----:B------:R-:W-:Y:S01]  /*24f10*/  HFMA2 R19, -RZ, RZ, -0.0248260498046875, 7912 ;  /* 0xa65b6fbaff137431 */ /* 0x000fe200000001ff */
[----:B------:R0:W-:Y:S01]  /*24f20*/  STL.64 [R1+0xb20], R30 ;  /* 0x000b201e01007387 */ /* 0x0001e20000100a00 */
[----:B-1----:R-:W-:Y:S01]  /*24f30*/  MOV R20, 0xadea538c ;  /* 0xadea538c00147802 */ /* 0x002fe20000000f00 */
[----:B------:R-:W-:Y:S02]  /*24f40*/  IMAD.MOV.U32 R21, RZ, RZ, 0x2d65daaf ;  /* 0x2d65daafff157424 */ /* 0x000fe400078e00ff */
[----:B------:R1:W-:Y:S01]  /*24f50*/  STL.64 [R1+0xb48], R32 ;  /* 0x000b482001007387 */ /* 0x0003e20000100a00 */
[----:B---3--:R-:W-:Y:S02]  /*24f60*/  IMAD.MOV.U32 R22, RZ, RZ, 0x2acfbe8a ;  /* 0x2acfbe8aff167424 */ /* 0x008fe400078e00ff */
[----:B------:R-:W-:Y:S01]  /*24f70*/  HFMA2 R23, -RZ, RZ, 0.712890625, -0.0002586841583251953125 ;  /* 0x39b48c3dff177431 */ /* 0x000fe200000001ff */
[----:B------:R2:W-:Y:S01]  /*24f80*/  STL.64 [R1+0xc80], R28 ;  /* 0x000c801c01007387 */ /* 0x0005e20000100a00 */
[----:B0-----:R-:W-:Y:S01]  /*24f90*/  HFMA2 R30, -RZ, RZ, -0.42138671875, 3826 ;  /* 0xb6be6b79ff1e7431 */ /* 0x001fe200000001ff */
[----:B------:R-:W-:-:S02]  /*24fa0*/  MOV R31, 0x35bf0101 ;  /* 0x35bf0101001f7802 */ /* 0x000fc40000000f00 */
[----:B------:R0:W-:Y:S01]  /*24fb0*/  STL.64 [R1+0xca8], R24 ;  /* 0x000ca81801007387 */ /* 0x0001e20000100a00 */
[----:B-1----:R-:W-:Y:S01]  /*24fc0*/  MOV R32, 0xa87a302c ;  /* 0xa87a302c00207802 */ /* 0x002fe20000000f00 */
[----:B------:R-:W-:Y:S02]  /*24fd0*/  IMAD.MOV.U32 R33, RZ, RZ, -0x523f6961 ;  /* 0xadc0969fff217424 */ /* 0x000fe400078e00ff */
[----:B------:R1:W-:Y:S01]  /*24fe0*/  STL.64 [R1+0xcb8], R12 ;  /* 0x000cb80c01007387 */ /* 0x0003e20000100a00 */
[----:B--2---:R-:W-:Y:S01]  /*24ff0*/  HFMA2 R28, -RZ, RZ, 0.1531982421875, -0.00011903047561645507812 ;  /* 0x30e787cdff1c7431 */ /* 0x004fe200000001ff */
[----:B------:R-:W-:Y:S02]  /*25000*/  MOV R29, 0xb06bb8ab ;  /* 0xb06bb8ab001d7802 */ /* 0x000fe40000000f00 */
[----:B------:R2:W-:Y:S01]  /*25010*/  STL.64 [R1+0xcc8], R18 ;  /* 0x000cc81201007387 */ /* 0x0005e20000100a00 */
[----:B0-----:R-:W-:Y:S01]  /*25020*/  MOV R24, 0x3858ebaf ;  /* 0x3858ebaf00187802 */ /* 0x001fe20000000f00 */
[----:B------:R-:W-:-:S02]  /*25030*/  IMAD.MOV.U32 R25, RZ, RZ, -0x4650663d ;  /* 0xb9af99c3ff197424 */ /* 0x000fc400078e00ff */
[----:B------:R0:W-:Y:S01]  /*25040*/  STL.64 [R1+0xcd0], R20 ;  /* 0x000cd01401007387 */ /* 0x0001e20000100a00 */
[----:B-1----:R-:W-:Y:S01]  /*25050*/  HFMA2 R12, -RZ, RZ, 0.69677734375, 30128 ;  /* 0x3993775bff0c7431 */ /* 0x002fe200000001ff */
[----:B------:R-:W-:Y:S02]  /*25060*/  MOV R13, 0xb8e63214 ;  /* 0xb8e63214000d7802 */ /* 0x000fe40000000f00 */
[----:B------:R1:W-:Y:S01]  /*25070*/  STL.64 [R1+0xce0], R22 ;  /* 0x000ce01601007387 */ /* 0x0003e20000100a00 */
[----:B--2---:R-:W-:Y:S01]  /*25080*/  HFMA2 R18, -RZ, RZ, 0.1258544921875, -2.712890625 ;  /* 0x3007c16dff127431 */ /* 0x004fe200000001ff */
[----:B------:R-:W-:Y:S02]  /*25090*/  MOV R19, 0xb58e3567 ;  /* 0xb58e356700137802 */ /* 0x000fe40000000f00 */
[----:B------:R2:W-:Y:S01]  /*250a0*/  STL.64 [R1+0xb70], R30 ;  /* 0x000b701e01007387 */ /* 0x0005e20000100a00 */
[----:B0-----:R-:W-:Y:S02]  /*250b0*/  IMAD.MOV.U32 R20, RZ, RZ, 0x35258957 ;  /* 0x35258957ff147424 */ /* 0x001fe400078e00ff */
[----:B------:R-:W-:Y:S01]  /*250c0*/  HFMA2 R21, -RZ, RZ, -0.2646484375, -0.001155853271484375 ;  /* 0xb43c94bcff157431 */ /* 0x000fe200000001ff */
[----:B------:R0:W-:Y:S01]  /*250d0*/  STL.64 [R1+0xb98], R32 ;  /* 0x000b982001007387 */ /* 0x0001e20000100a00 */
[----:B-1----:R-:W-:Y:S01]  /*250e0*/  MOV R22, 0xabb69977 ;  /* 0xabb6997700167802 */ /* 0x002fe20000000f00 */
[----:B------:R-:W-:-:S02]  /*250f0*/  IMAD.MOV.U32 R23, RZ, RZ, 0x32e788fe ;  /* 0x32e788feff177424 */ /* 0x000fc400078e00ff */
[----:B------:R1:W-:Y:S01]  /*25100*/  STL.64 [R1+0xcc0], R28 ;  /* 0x000cc01c01007387 */ /* 0x0003e20000100a00 */
[----:B--2---:R-:W-:Y:S02]  /*25110*/  IMAD.MOV.U32 R30, RZ, RZ, -0x4663332c ;  /* 0xb99cccd4ff1e7424 */ /* 0x004fe400078e00ff */
[----:B------:R-:W-:Y:S01]  /*25120*/  HFMA2 R31, -RZ, RZ, -0.3603515625, 43744 ;  /* 0xb5c47957ff1f7431 */ /* 0x000fe200000001ff */
[----:B------:R2:W-:Y:S01]  /*25130*/  STL.64 [R1+0xce8], R24 ;  /* 0x000ce81801007387 */ /* 0x0005e20000100a00 */
[----:B0-----:R-:W-:Y:S01]  /*25140*/  HFMA2 R32, -RZ, RZ, 0.2176513671875, -18976 ;  /* 0x32f7f4a2ff207431 */ /* 0x001fe200000001ff */
[----:B------:R-:W-:Y:S02]  /*25150*/  MOV R33, 0xb273c722 ;  /* 0xb273c72200217802 */ /* 0x000fe40000000f00 */
[----:B------:R0:W-:Y:S01]  /*25160*/  STL.64 [R1+0xcf0], R12 ;  /* 0x000cf00c01007387 */ /* 0x0001e20000100a00 */
[----:B-1----:R-:W-:Y:S02]  /*25170*/  IMAD.MOV.U32 R28, RZ, RZ, -0x4bf731c8 ;  /* 0xb408ce38ff1c7424 */ /* 0x002fe400078e00ff */
[----:B------:R-:W-:Y:S01]  /*25180*/  HFMA2 R29, -RZ, RZ, 0.494140625, -1.189453125 ;  /* 0x37e8bcc2ff1d7431 */ /* 0x000fe200000001ff */
[----:B------:R1:W-:Y:S01]  /*25190*/  STL.64 [R1+0xd08], R18 ;  /* 0x000d081201007387 */ /* 0x0003e20000100a00 */
[----:B--2---:R-:W-:Y:S01]  /*251a0*/  HFMA2 R24, -RZ, RZ, -0.202392578125, 17504 ;  /* 0xb27a7446ff187431 */ /* 0x004fe200000001ff */
[----:B------:R-:W-:-:S02]  /*251b0*/  MOV R25, 0x31859418 ;  /* 0x3185941800197802 */ /* 0x000fc40000000f00 */
[----:B------:R2:W-:Y:S04]  /*251c0*/  STL.64 [R1+0xd10], R20 ;  /* 0x000d101401007387 */ /* 0x0005e80000100a00 */
[----:B------:R3:W-:Y:S01]  /*251d0*/  STL.64 [R1+0xd18], R22 ;  /* 0x000d181601007387 */ /* 0x0007e20000100a00 */
[----:B0-----:R-:W-:Y:S01]  /*251e0*/  MOV R12, 0x2f96d785 ;  /* 0x2f96d785000c7802 */ /* 0x001fe20000000f00 */
[----:B------:R-:W-:Y:S02]  /*251f0*/  IMAD.MOV.U32 R13, RZ, RZ, -0x5166292b ;  /* 0xae99d6d5ff0d7424 */ /* 0x000fe400078e00ff */
[----:B-1----:R-:W-:Y:S02]  /*25200*/  IMAD.MOV.U32 R18, RZ, RZ, -0x536513c8 ;  /* 0xac9aec38ff127424 */ /* 0x002fe400078e00ff */
[----:B------:R-:W-:Y:S01]  /*25210*/  HFMA2 R19, -RZ, RZ, 0.059326171875, -3744 ;  /* 0x2b98eb50ff137431 */ /* 0x000fe200000001ff */
[----:B------:R0:W-:Y:S01]  /*25220*/  STL.64 [R1+0xbc0], R30 ;  /* 0x000bc01e01007387 */ /* 0x0001e20000100a00 */
[----:B--2---:R-:W-:Y:S01]  /*25230*/  MOV R20, 0xba2b14da ;  /* 0xba2b14da00147802 */ /* 0x004fe20000000f00 */
[----:B------:R-:W-:-:S02]  /*25240*/  IMAD.MOV.U32 R21, RZ, RZ, 0x3a5c11ce ;  /* 0x3a5c11ceff157424 */ /* 0x000fc400078e00ff */
[----:B------:R1:W-:Y:S01]  /*25250*/  STL.64 [R1+0xbe8], R32 ;  /* 0x000be82001007387 */ /* 0x0003e20000100a00 */
[----:B---3--:R-:W-:Y:S02]  /*25260*/  IMAD.MOV.U32 R22, RZ, RZ, 0x392e88ac ;  /* 0x392e88acff167424 */ /* 0x008fe400078e00ff */
[----:B------:R-:W-:Y:S01]  /*25270*/  HFMA2 R23, -RZ, RZ, -0.6279296875, 0.0002286434173583984375 ;  /* 0xb9060b7eff177431 */ /* 0x000fe200000001ff */
[----:B------:R2:W-:Y:S01]  /*25280*/  STL.64 [R1+0xcf8], R28 ;  /* 0x000cf81c01007387 */ /* 0x0005e20000100a00 */
[----:B0-----:R-:W-:Y:S01]  /*25290*/  MOV R30, 0x2b0a2bbf ;  /* 0x2b0a2bbf001e7802 */ /* 0x001fe20000000f00 */
[----:B------:R-:W-:Y:S02]  /*252a0*/  IMAD.MOV.U32 R31, RZ, RZ, -0x5d1625b2 ;  /* 0xa2e9da4eff1f7424 */ /* 0x000fe400078e00ff */
[----:B------:R0:W-:Y:S01]  /*252b0*/  STL.64 [R1+0xd20], R24 ;  /* 0x000d201801007387 */ /* 0x0001e20000100a00 */
[----:B-1----:R-:W-:Y:S02]  /*252c0*/  IMAD.MOV.U32 R32, RZ, RZ, 0x37068711 ;  /* 0x37068711ff207424 */ /* 0x002fe400078e00ff */
[----:B------:R-:W-:Y:S01]  /*252d0*/  HFMA2 R33, -RZ, RZ, -0.381103515625, -7.34765625 ;  /* 0xb619c759ff217431 */ /* 0x000fe200000001ff */
[----:B------:R1:W-:Y:S01]  /*252e0*/  STL.64 [R1+0xd30], R12 ;  /* 0x000d300c01007387 */ /* 0x0003e20000100a00 */
[----:B--2---:R-:W-:Y:S01]  /*252f0*/  HFMA2 R28, -RZ, RZ, 0.0154876708984375, -809.5 ;  /* 0x23eee253ff1c7431 */ /* 0x004fe200000001ff */
[----:B------:R-:W-:-:S02]  /*25300*/  MOV R29, 0x2d1bcefb ;  /* 0x2d1bcefb001d7802 */ /* 0x000fc40000000f00 */
[----:B------:R2:W-:Y:S01]  /*25310*/  STL.64 [R1+0xd40], R18 ;  /* 0x000d401201007387 */ /* 0x0005e20000100a00 */
[----:B0-----:R-:W-:Y:S01]  /*25320*/  MOV R24, 0x384231bf ;  /* 0x384231bf00187802 */ /* 0x001fe20000000f00 */
[----:B------:R-:W-:Y:S02]  /*25330*/  IMAD.MOV.U32 R25, RZ, RZ, 0x319c9bcd ;  /* 0x319c9bcdff197424 */ /* 0x000fe400078e00ff */
[----:B------:R0:W-:Y:S01]  /*25340*/  STL.64 [R1+0xd48], R20 ;  /* 0x000d481401007387 */ /* 0x0001e20000100a00 */
[----:B-1----:R-:W-:Y:S01]  /*25350*/  HFMA2 R12, -RZ, RZ, -0.449462890625, -3.171875 ;  /* 0xb731c258ff0c7431 */ /* 0x002fe200000001ff */
[----:B------:R-:W-:Y:S02]  /*25360*/  MOV R13, 0x36e39c79 ;  /* 0x36e39c79000d7802 */ /* 0x000fe40000000f00 */
[----:B------:R1:W-:Y:S01]  /*25370*/  STL.64 [R1+0xd58], R22 ;  /* 0x000d581601007387 */ /* 0x0003e20000100a00 */
[----:B--2---:R-:W-:Y:S01]  /*25380*/  HFMA2 R18, -RZ, RZ, 0.2349853515625, -0.0009937286376953125 ;  /* 0x33859412ff127431 */ /* 0x004fe200000001ff */
[----:B------:R-:W-:-:S02]  /*25390*/  MOV R19, 0x263e2a76 ;  /* 0x263e2a7600137802 */ /* 0x000fc40000000f00 */
[----:B------:R2:W-:Y:S01]  /*253a0*/  STL.64 [R1+0xc10], R30 ;  /* 0x000c101e01007387 */ /* 0x0005e20000100a00 */
[----:B0-----:R-:W-:Y:S02]  /*253b0*/  IMAD.MOV.U32 R20, RZ, RZ, -0x4ddb3d09 ;  /* 0xb224c2f7ff147424 */ /* 0x001fe400078e00ff */
[----:B------:R-:W-:Y:S01]  /*253c0*/  HFMA2 R21, -RZ, RZ, 0.1781005859375, 0.007732391357421875 ;  /* 0x31b31febff157431 */ /* 0x000fe200000001ff */
[----:B------:R0:W-:Y:S01]  /*253d0*/  STL.64 [R1+0xc38], R32 ;  /* 0x000c382001007387 */ /* 0x0001e20000100a00 */
[----:B-1----:R-:W-:Y:S01]  /*253e0*/  MOV R22, 0xb0c04c88 ;  /* 0xb0c04c8800167802 */ /* 0x002fe20000000f00 */
[----:B------:R-:W-:Y:S02]  /*253f0*/  IMAD.MOV.U32 R23, RZ, RZ, 0x261b2096 ;  /* 0x261b2096ff177424 */ /* 0x000fe400078e00ff */
[----:B------:R1:W-:Y:S01]  /*25400*/  STL.64 [R1+0xd38], R28 ;  /* 0x000d381c01007387 */ /* 0x0003e20000100a00 */
[----:B--2---:R-:W-:Y:S01]  /*25410*/  HFMA2 R30, -RZ, RZ, 0.0301971435546875, 0.00146770477294921875 ;  /* 0x27bb1603ff1e7431 */ /* 0x004fe200000001ff */
[----:B------:R-:W-:-:S02]  /*25420*/  MOV R31, 0x2ecdce2c ;  /* 0x2ecdce2c001f7802 */ /* 0x000fc40000000f00 */
[----:B------:R2:W-:Y:S01]  /*25430*/  STL.64 [R1+0xd60], R24 ;  /* 0x000d601801007387 */ /* 0x0005e20000100a00 */
[----:B0-----:R-:W-:Y:S01]  /*25440*/  MOV R32, 0x398e04a8 ;  /* 0x398e04a800207802 */ /* 0x001fe20000000f00 */
[----:B------:R-:W-:Y:S02]  /*25450*/  IMAD.MOV.U32 R33, RZ, RZ, 0x3554208f ;  /* 0x3554208fff217424 */ /* 0x000fe400078e00ff */
[----:B------:R0:W-:Y:S01]  /*25460*/  STL.64 [R1+0xd68], R12 ;  /* 0x000d680c01007387 */ /* 0x0001e20000100a00 */
[----:B-1----:R-:W-:Y:S02]  /*25470*/  IMAD.MOV.U32 R28, RZ, RZ, -0x49f2909b ;  /* 0xb60d6f65ff1c7424 */ /* 0x002fe400078e00ff */
[----:B------:R-:W-:Y:S01]  /*25480*/  HFMA2 R29, -RZ, RZ, -0.08734130859375, 3010 ;  /* 0xad9769e1ff1d7431 */ /* 0x000fe200000001ff */
[----:B------:R1:W-:Y:S01]  /*25490*/  STL.64 [R1+0xd80], R18 ;  /* 0x000d801201007387 */ /* 0x0003e20000100a00 */
[----:B--2---:R-:W-:Y:S01]  /*254a0*/  HFMA2 R24, -RZ, RZ, 0.1146240234375, 1.1484375 ;  /* 0x2f563c98ff187431 */ /* 0x004fe200000001ff */
[----:B------:R-:W-:-:S02]  /*254b0*/  MOV R25, 0xaedeb390 ;  /* 0xaedeb39000197802 */ /* 0x000fc40000000f00 */
[----:B------:R2:W-:Y:S04]  /*254c0*/  STL.64 [R1+0xd88], R20 ;  /* 0x000d881401007387 */ /* 0x0005e80000100a00 */
[----:B------:R3:W-:Y:S01]  /*254d0*/  STL.64 [R1+0xd90], R22 ;  /* 0x000d901601007387 */ /* 0x0007e20000100a00 */
[----:B0-----:R-:W-:Y:S01]  /*254e0*/  MOV R12, 0xac6d4b31 ;  /* 0xac6d4b31000c7802 */ /* 0x001fe20000000f00 */
[----:B------:R-:W-:Y:S02]  /*254f0*/  IMAD.MOV.U32 R13, RZ, RZ, -0x45e39007 ;  /* 0xba1c6ff9ff0d7424 */ /* 0x000fe400078e00ff */
[----:B-1----:R-:W-:Y:S01]  /*25500*/  IMAD.MOV.U32 R18, RZ, RZ, -0x45d8306d ;  /* 0xba27cf93ff127424 */ /* 0x002fe200078e00ff */
[----:B------:R-:W-:Y:S01]  /*25510*/  MOV R19, 0x39917d90 ;  /* 0x39917d9000137802 */ /* 0x000fe20000000f00 */
[----:B------:R0:W-:Y:S01]  /*25520*/  STL.64 [R1+0xc60], R30 ;  /* 0x000c601e01007387 */ /* 0x0001e20000100a00 */
[----:B--2---:R-:W-:-:S02]  /*25530*/  HFMA2 R20, -RZ, RZ, 0.266357421875, 967 ;  /* 0x3443638eff147431 */ /* 0x004fc400000001ff */
[----:B------:R-:W-:Y:S01]  /*25540*/  IMAD.MOV.U32 R21, RZ, RZ, -0x474e2bfe ;  /* 0xb8b1d402ff157424 */ /* 0x000fe200078e00ff */
[----:B------:R1:W-:Y:S01]  /*25550*/  STL.64 [R1+0xc88], R32 ;  /* 0x000c882001007387 */ /* 0x0003e20000100a00 */
[----:B---3--:R-:W-:Y:S01]  /*25560*/  IMAD.MOV.U32 R22, RZ, RZ, -0x4f8c7f39 ;  /* 0xb07380c7ff167424 */ /* 0x008fe200078e00ff */
[----:B------:R-:W-:Y:S02]  /*25570*/  MOV R23, 0x3697f31f ;  /* 0x3697f31f00177802 */ /* 0x000fe40000000f00 */
[----:B------:R2:W-:Y:S01]  /*25580*/  STL.64 [R1+0xd70], R28 ;  /* 0x000d701c01007387 */ /* 0x0005e20000100a00 */
[----:B0-----:R-:W-:Y:S02]  /*25590*/  IMAD.MOV.U32 R30, RZ, RZ, -0x4c426841 ;  /* 0xb3bd97bfff1e7424 */ /* 0x001fe400078e00ff */
[----:B------:R-:W-:Y:S01]  /*255a0*/  HFMA2 R31, -RZ, RZ, 0.2279052734375, -1.0966796875 ;  /* 0x334bbc63ff1f7431 */ /* 0x000fe200000001ff */
[----:B------:R0:W-:Y:S01]  /*255b0*/  STL.64 [R1+0xd98], R24 ;  /* 0x000d981801007387 */ /* 0x0001e20000100a00 */
[----:B-1----:R-:W-:Y:S01]  /*255c0*/  HFMA2 R32, -RZ, RZ, -0.06829833984375, -4.28125 ;  /* 0xac5fc448ff207431 */ /* 0x002fe200000001ff */
[----:B------:R-:W-:-:S02]  /*255d0*/  MOV R33, 0x22adcde9 ;  /* 0x22adcde900217802 */ /* 0x000fc40000000f00 */
[----:B------:R1:W-:Y:S01]  /*255e0*/  STL.64 [R1+0xda8], R12 ;  /* 0x000da80c01007387 */ /* 0x0003e20000100a00 */
[----:B--2---:R-:W-:Y:S01]  /*255f0*/  HFMA2 R28, -RZ, RZ, -0.57373046875, 0.0024356842041015625 ;  /* 0xb89718fdff1c7431 */ /* 0x004fe200000001ff */
[----:B------:R-:W-:Y:S02]  /*25600*/  MOV R29, 0x3a31cb4e ;  /* 0x3a31cb4e001d7802 */ /* 0x000fe40000000f00 */
[----:B------:R2:W-:Y:S01]  /*25610*/  STL.64 [R1+0xdb8], R18 ;  /* 0x000db81201007387 */ /* 0x0005e20000100a00 */
[----:B0-----:R-:W-:Y:S02]  /*25620*/  HFMA2 R24, -RZ, RZ, -0.39013671875, -6.61328125 ;  /* 0xb63ec69dff187431 */ /* 0x001fe400000001ff */
[----:B------:R-:W-:Y:S01]  /*25630*/  IMAD.MOV.U32 R25, RZ, RZ, 0x3569c288 ;  /* 0x3569c288ff197424 */ /* 0x000fe200078e00ff */
[----:B------:R0:W-:Y:S01]  /*25640*/  STL.64 [R1+0xdc0], R20 ;  /* 0x000dc01401007387 */ /* 0x0001e20000100a00 */
[----:B-1----:R-:W-:Y:S01]  /*25650*/  MOV R12, 0x2c81c80c ;  /* 0x2c81c80c000c7802 */ /* 0x002fe20000000f00 */
[----:B------:R-:W-:-:S02]  /*25660*/  HFMA2 R13, -RZ, RZ, -0.2587890625, -3.587890625 ;  /* 0xb424c32dff0d7431 */ /* 0x000fc400000001ff */
[----:B------:R1:W-:Y:S01]  /*25670*/  STL.64 [R1+0xdd0], R22 ;  /* 0x000dd01601007387 */ /* 0x0003e20000100a00 */
[----:B--2---:R-:W-:Y:S01]  /*25680*/  MOV R18, 0xb11225d7 ;  /* 0xb11225d700127802 */ /* 0x004fe20000000f00 */
[----:B------:R-:W-:Y:S02]  /*25690*/  HFMA2 R19, -RZ, RZ, 0.1285400390625, -0.2076416015625 ;  /* 0x301db2a5ff137431 */ /* 0x000fe400000001ff */
[----:B------:R2:W-:Y:S01]  /*256a0*/  STL.64 [R1+0xcb0], R30 ;  /* 0x000cb01e01007387 */ /* 0x0005e20000100a00 */
[----:B0-----:R-:W-:Y:S01]  /*256b0*/  IMAD.MOV.U32 R20, RZ, RZ, -0x5fa12243 ;  /* 0xa05eddbdff147424 */ /* 0x001fe200078e00ff */
[----:B------:R-:W-:Y:S02]  /*256c0*/  MOV R21, 0xaeb1f868 ;  /* 0xaeb1f86800157802 */ /* 0x000fe40000000f00 */
[----:B------:R0:W-:Y:S01]  /*256d0*/  STL.64 [R1+0xcd8], R32 ;  /* 0x000cd82001007387 */ /* 0x0001e20000100a00 */
[----:B-1----:R-:W-:Y:S02]  /*256e0*/  HFMA2 R22, -RZ, RZ, 0.0972900390625, 1716 ;  /* 0x2e3a66b4ff167431 */ /* 0x002fe400000001ff */
[----:B------:R-:W-:Y:S01]  /*256f0*/  IMAD.MOV.U32 R23, RZ, RZ, -0x52be7263 ;  /* 0xad418d9dff177424 */ /* 0x000fe200078e00ff */
[----:B------:R1:W-:Y:S01]  /*25700*/  STL.64 [R1+0xdb0], R28 ;  /* 0x000db01c01007387 */ /* 0x0003e20000100a00 */
[----:B--2---:R-:W-:Y:S01]  /*25710*/  MOV R30, 0xb799348b ;  /* 0xb799348b001e7802 */ /* 0x004fe20000000f00 */
[----:B------:R-:W-:-:S02]  /*25720*/  IMAD.MOV.U32 R31, RZ, RZ, 0x36c233ec ;  /* 0x36c233ecff1f7424 */ /* 0x000fc400078e00ff */
[----:B------:R2:W-:Y:S01]  /*25730*/  STL.64 [R1+0xdd8], R24 ;  /* 0x000dd81801007387 */ /* 0x0005e20000100a00 */
[----:B0-----:R-:W-:Y:S02]  /*25740*/  IMAD.MOV.U32 R32, RZ, RZ, -0x5bcd0536 ;  /* 0xa432facaff207424 */ /* 0x001fe400078e00ff */
[----:B------:R-:W-:Y:S01]  /*25750*/  HFMA2 R33, -RZ, RZ, -0.127197265625, 18128 ;  /* 0xb012746dff217431 */ /* 0x000fe200000001ff */
[----:B------:R0:W-:Y:S01]  /*25760*/  STL.64 [R1+0xde0], R12 ;  /* 0x000de00c01007387 */ /* 0x0001e20000100a00 */
[----:B-1----:R-:W-:Y:S01]  /*25770*/  IMAD.MOV.U32 R28, RZ, RZ, 0x33be51ed ;  /* 0x33be51edff1c7424 */ /* 0x002fe200078e00ff */
[----:B------:R-:W-:Y:S02]  /*25780*/  MOV R29, 0xb2d855fd ;  /* 0xb2d855fd001d7802 */ /* 0x000fe40000000f00 */
[----:B------:R1:W-:Y:S01]  /*25790*/  STL.64 [R1+0xdf8], R18 ;  /* 0x000df81201007387 */ /* 0x0003e20000100a00 */
[----:B--2---:R-:W-:Y:S01]  /*257a0*/  MOV R24, 0x3aaea573 ;  /* 0x3aaea57300187802 */ /* 0x004fe20000000f00 */
[----:B------:R-:W-:-:S02]  /*257b0*/  HFMA2 R25, -RZ, RZ, -0.8720703125, -6036 ;  /* 0xbafaede5ff197431 */ /* 0x000fc400000001ff */
[----:B------:R2:W-:Y:S04]  /*257c0*/  STL.64 [R1+0xe00], R20 ;  /* 0x000e001401007387 */ /* 0x0005e80000100a00 */
[----:B------:R3:W-:Y:S01]  /*257d0*/  STL.64 [R1+0xe08], R22 ;  /* 0x000e081601007387 */ /* 0x0007e20000100a00 */
[----:B0-----:R-:W-:Y:S02]  /*257e0*/  HFMA2 R12, -RZ, RZ, -0.75244140625, 339.25 ;  /* 0xba055d4dff0c7431 */ /* 0x001fe400000001ff */
[----:B------:R-:W-:Y:S02]  /*257f0*/  IMAD.MOV.U32 R13, RZ, RZ, 0x39e00e06 ;  /* 0x39e00e06ff0d7424 */ /* 0x000fe400078e00ff */
[----:B-1----:R-:W-:Y:S01]  /*25800*/  IMAD.MOV.U32 R18, RZ, RZ, 0x383defc2 ;  /* 0x383defc2ff127424 */ /* 0x002fe200078e00ff */
[----:B------:R-:W-:Y:S01]  /*25810*/  MOV R19, 0xb803287c ;  /* 0xb803287c00137802 */ /* 0x000fe20000000f00 */
[----:B------:R0:W-:Y:S01]  /*25820*/  STL.64 [R1+0xd00], R30 ;  /* 0x000d001e01007387 */ /* 0x0001e20000100a00 */
[----:B--2---:R-:W-:-:S02]  /*25830*/  HFMA2 R20, -RZ, RZ, 0.448974609375, 46.75 ;  /* 0x372f51d8ff147431 */ /* 0x004fc400000001ff */
[----:B------:R-:W-:Y:S01]  /*25840*/  IMAD.MOV.U32 R21, RZ, RZ, 0x2e550537 ;  /* 0x2e550537ff157424 */ /* 0x000fe200078e00ff */
[----:B------:R1:W-:Y:S01]  /*25850*/  STL.64 [R1+0xd28], R32 ;  /* 0x000d282001007387 */ /* 0x0003e20000100a00 */
[----:B---3--:R-:W-:Y:S01]  /*25860*/  IMAD.MOV.U32 R22, RZ, RZ, -0x4b27aa05 ;  /* 0xb4d855fbff167424 */ /* 0x008fe200078e00ff */
[----:B------:R-:W-:Y:S02]  /*25870*/  MOV R23, 0xaa45cbf6 ;  /* 0xaa45cbf600177802 */ /* 0x000fe40000000f00 */
[----:B------:R2:W-:Y:S01]  /*25880*/  STL.64 [R1+0xde8], R28 ;  /* 0x000de81c01007387 */ /* 0x0005e20000100a00 */
[----:B0-----:R-:W-:Y:S01]  /*25890*/  HFMA2 R30, -RZ, RZ, -0.73681640625, -14.484375 ;  /* 0xb9e5cb3eff1e7431 */ /* 0x001fe200000001ff */
[----:B------:R-:W-:Y:S02]  /*258a0*/  MOV R31, 0xb53b133b ;  /* 0xb53b133b001f7802 */ /* 0x000fe40000000f00 */
[----:B------:R0:W-:Y:S01]  /*258b0*/  STL.64 [R1+0xe10], R24 ;  /* 0x000e101801007387 */ /* 0x0001e20000100a00 */
[----:B-1----:R-:W-:Y:S01]  /*258c0*/  MOV R32, 0x34ca97cc ;  /* 0x34ca97cc00207802 */ /* 0x002fe20000000f00 */
[----:B------:R-:W-:-:S02]  /*258d0*/  IMAD.MOV.U32 R33, RZ, RZ, -0x4b95330e ;  /* 0xb46accf2ff217424 */ /* 0x000fc400078e00ff */
[----:B------:R1:W-:Y:S01]  /*258e0*/  STL.64 [R1+0xe20], R12 ;  /* 0x000e200c01007387 */ /* 0x0003e20000100a00 */
[----:B--2---:R-:W-:Y:S01]  /*258f0*/  MOV R28, 0xb930c724 ;  /* 0xb930c724001c7802 */ /* 0x004fe20000000f00 */
[----:B------:R-:W-:Y:S02]  /*25900*/  HFMA2 R29, -RZ, RZ, -0.1888427734375, -0.07733154296875 ;  /* 0xb20bacf3ff1d7431 */ /* 0x000fe400000001ff */
[----:B------:R2:W-:Y:S01]  /*25910*/  STL.64 [R1+0xe30], R18 ;  /* 0x000e301201007387 */ /* 0x0005e20000100a00 */
[----:B0-----:R-:W-:Y:S02]  /*25920*/  HFMA2 R24, -RZ, RZ, 0.237060546875, -0.01297760009765625 ;  /* 0x3396a2a5ff187431 */ /* 0x001fe400000001ff */
[----:B------:R-:W-:Y:S01]  /*25930*/  IMAD.MOV.U32 R25, RZ, RZ, -0x4cd27312 ;  /* 0xb32d8ceeff197424 */ /* 0x000fe200078e00ff */
[----:B------:R0:W-:Y:S01]  /*25940*/  STL.64 [R1+0xe38], R20 ;  /* 0x000e381401007387 */ /* 0x0001e20000100a00 */
[----:B-1----:R-:W-:Y:S01]  /*25950*/  MOV R12, 0x32451f4e ;  /* 0x32451f4e000c7802 */ /* 0x002fe20000000f00 */
[----:B------:R-:W-:-:S02]  /*25960*/  HFMA2 R13, -RZ, RZ, 0.0128326416015625, 2.7578125 ;  /* 0x22924184ff0d7431 */ /* 0x000fc400000001ff */
[----:B------:R1:W-:Y:S01]  /*25970*/  STL.64 [R1+0xe48], R22 ;  /* 0x000e481601007387 */ /* 0x0003e20000100a00 */
[----:B--2---:R-:W-:Y:S01]  /*25980*/  MOV R18, 0x2e259399 ;  /* 0x2e25939900127802 */ /* 0x004fe20000000f00 */
[----:B------:R-:W-:Y:S02]  /*25990*/  HFMA2 R19, -RZ, RZ, 0.85107421875, 0.0004189014434814453125 ;  /* 0x3acf0eddff137431 */ /* 0x000fe400000001ff */
[----:B------:R2:W-:Y:S01]  /*259a0*/  STL.64 [R1+0xd50], R30 ;  /* 0x000d501e01007387 */ /* 0x0005e20000100a00 */
[----:B0-----:R-:W-:Y:S01]  /*259b0*/  IMAD.MOV.U32 R20, RZ, RZ, 0x392a6921 ;  /* 0x392a6921ff147424 */ /* 0x001fe200078e00ff */
[----:B------:R-:W-:Y:S02]  /*259c0*/  MOV R21, 0xbb073923 ;  /* 0xbb07392300157802 */ /* 0x000fe40000000f00 */
[----:B------:R0:W-:Y:S01]  /*259d0*/  STL.64 [R1+0xd78], R32 ;  /* 0x000d782001007387 */ /* 0x0001e20000100a00 */
[----:B-1----:R-:W-:Y:S02]  /*259e0*/  HFMA2 R22, -RZ, RZ, 0.880859375, 0.0927734375 ;  /* 0x3b0c2df0ff167431 */ /* 0x002fe400000001ff */
[----:B------:R-:W-:Y:S01]  /*259f0*/  IMAD.MOV.U32 R23, RZ, RZ, -0x457b814e ;  /* 0xba847eb2ff177424 */ /* 0x000fe200078e00ff */
[----:B------:R1:W-:Y:S01]  /*25a00*/  STL.64 [R1+0xe28], R28 ;  /* 0x000e281c01007387 */ /* 0x0003e20000100a00 */
[----:B--2---:R-:W-:-:S02]  /*25a10*/  IMAD.MOV.U32 R30, RZ, RZ, 0x2de560f7 ;  /* 0x2de560f7ff1e7424 */ /* 0x004fc400078e00ff */
[----:B------:R-:W-:Y:S01]  /*25a20*/  HFMA2 R31, -RZ, RZ, -0.01314544677734375, -22.578125 ;  /* 0xa2bbcda5ff1f7431 */ /* 0x000fe200000001ff */
[----:B------:R2:W-:Y:S01]  /*25a30*/  STL.64 [R1+0xe50], R24 ;  /* 0x000e501801007387 */ /* 0x0005e20000100a00 */
[----:B0-----:R-:W-:Y:S01]  /*25a40*/  MOV R32, 0x38800900 ;  /* 0x3880090000207802 */ /* 0x001fe20000000f00 */
[----:B------:R-:W-:Y:S02]  /*25a50*/  HFMA2 R33, -RZ, RZ, -0.48046875, -7.8984375 ;  /* 0xb7b0c7e6ff217431 */ /* 0x000fe400000001ff */
[----:B------:R0:W-:Y:S01]  /*25a60*/  STL.64 [R1+0xe58], R12 ;  /* 0x000e580c01007387 */ /* 0x0001e20000100a00 */
[----:B-1----:R-:W-:Y:S01]  /*25a70*/  IMAD.MOV.U32 R28, RZ, RZ, -0x4f0b4a71 ;  /* 0xb0f4b58fff1c7424 */ /* 0x002fe200078e00ff */
[----:B------:R-:W-:Y:S02]  /*25a80*/  MOV R29, 0x3085f9d1 ;  /* 0x3085f9d1001d7802 */ /* 0x000fe40000000f00 */
[----:B------:R1:W-:Y:S01]  /*25a90*/  STL.64 [R1+0xe70], R18 ;  /* 0x000e701201007387 */ /* 0x0003e20000100a00 */
[----:B--2---:R-:W-:Y:S01]  /*25aa0*/  MOV R24, 0xb4d6479b ;  /* 0xb4d6479b00187802 */ /* 0x004fe20000000f00 */
[----:B------:R-:W-:-:S02]  /*25ab0*/  HFMA2 R25, -RZ, RZ, 0.71728515625, -47744 ;  /* 0x39bdf9d4ff197431 */ /* 0x000fc400000001ff */
[----:B------:R2:W-:Y:S04]  /*25ac0*/  STL.64 [R1+0xe78], R20 ;  /* 0x000e781401007387 */ /* 0x0005e80000100a00 */
[----:B------:R3:W-:Y:S01]  /*25ad0*/  STL.64 [R1+0xe80], R22 ;  /* 0x000e801601007387 */ /* 0x0007e20000100a00 */
[----:B0-----:R-:W-:Y:S02]  /*25ae0*/  HFMA2 R12, -RZ, RZ, 0.1583251953125, -3.76171875 ;  /* 0x3111c386ff0c7431 */ /* 0x001fe400000001ff */
[----:B------:R-:W-:Y:S02]  /*25af0*/  IMAD.MOV.U32 R13, RZ, RZ, -0x4827bf1f ;  /* 0xb7d840e1ff0d7424 */ /* 0x000fe400078e00ff */
[----:B-1----:R-:W-:Y:S01]  /*25b00*/  IMAD.MOV.U32 R18, RZ, RZ, -0x52be0ee0 ;  /* 0xad41f120ff127424 */ /* 0x002fe200078e00ff */
[----:B------:R-:W-:Y:S01]  /*25b10*/  MOV R19, 0x3596a2b5 ;  /* 0x3596a2b500137802 */ /* 0x000fe20000000f00 */
[----:B------:R0:W-:Y:S01]  /*25b20*/  STL.64 [R1+0xda0], R30 ;  /* 0x000da01e01007387 */ /* 0x0001e20000100a00 */
[----:B--2---:R-:W-:-:S02]  /*25b30*/  HFMA2 R20, -RZ, RZ, -0.326171875, 1470 ;  /* 0xb53865beff147431 */ /* 0x004fc400000001ff */
[----:B------:R-:W-:Y:S01]  /*25b40*/  IMAD.MOV.U32 R21, RZ, RZ, 0x345dc32f ;  /* 0x345dc32fff157424 */ /* 0x000fe200078e00ff */
[----:B------:R1:W-:Y:S01]  /*25b50*/  STL.64 [R1+0xdc8], R32 ;  /* 0x000dc82001007387 */ /* 0x0003e20000100a00 */
[----:B---3--:R-:W-:Y:S01]  /*25b60*/  IMAD.MOV.U32 R22, RZ, RZ, 0x32afd7e3 ;  /* 0x32afd7e3ff167424 */ /* 0x008fe200078e00ff */
[----:B------:R-:W-:Y:S02]  /*25b70*/  MOV R23, 0xb1c79a09 ;  /* 0xb1c79a0900177802 */ /* 0x000fe40000000f00 */
[----:B------:R2:W-:Y:S01]  /*25b80*/  STL.64 [R1+0xe60], R28 ;  /* 0x000e601c01007387 */ /* 0x0005e20000100a00 */
[----:B0-----:R-:W-:Y:S02]  /*25b90*/  HFMA2 R30, -RZ, RZ, -0.032958984375, 0.41845703125 ;  /* 0xa83836b2ff1e7431 */ /* 0x001fe400000001ff */
[----:B------:R-:W-:Y:S01]  /*25ba0*/  IMAD.MOV.U32 R31, RZ, RZ, 0x3185e5e9 ;  /* 0x3185e5e9ff1f7424 */ /* 0x000fe200078e00ff */
[----:B------:R0:W-:Y:S01]  /*25bb0*/  STL.64 [R1+0xe88], R24 ;  /* 0x000e881801007387 */ /* 0x0001e20000100a00 */
[----:B-1----:R-:W-:Y:S01]  /*25bc0*/  IMAD.MOV.U32 R32, RZ, RZ, 0x3a9159c0 ;  /* 0x3a9159c0ff207424 */ /* 0x002fe200078e00ff */
[----:B------:R-:W-:-:S02]  /*25bd0*/  MOV R33, 0x35854f7b ;  /* 0x35854f7b00217802 */ /* 0x000fc40000000f00 */
[----:B------:R1:W-:Y:S01]  /*25be0*/  STL.64 [R1+0xe98], R12 ;  /* 0x000e980c01007387 */ /* 0x0003e20000100a00 */
[----:B--2---:R-:W-:Y:S01]  /*25bf0*/  MOV R28, 0x3790f86c ;  /* 0x3790f86c001c7802 */ /* 0x004fe20000000f00 */
[----:B------:R-:W-:Y:S02]  /*25c00*/  HFMA2 R29, -RZ, RZ, -0.421142578125, 14.125 ;  /* 0xb6bd4b10ff1d7431 */ /* 0x000fe400000001ff */
[----:B------:R2:W-:Y:S01]  /*25c10*/  STL.64 [R1+0xea8], R18 ;  /* 0x000ea81201007387 */ /* 0x0005e20000100a00 */
[----:B0-----:R-:W-:Y:S02]  /*25c20*/  HFMA2 R24, -RZ, RZ, -0.0199127197265625, -0.046417236328125 ;  /* 0xa519a9f1ff187431 */ /* 0x001fe400000001ff */
[----:B------:R-:W-:Y:S01]  /*25c30*/  IMAD.MOV.U32 R25, RZ, RZ, 0x30785d67 ;  /* 0x30785d67ff197424 */ /* 0x000fe200078e00ff */
[----:B------:R0:W-:Y:S01]  /*25c40*/  STL.64 [R1+0xeb0], R20 ;  /* 0x000eb01401007387 */ /* 0x0001e20000100a00 */
[----:B-1----:R-:W-:Y:S01]  /*25c50*/  MOV R12, 0xb008560a ;  /* 0xb008560a000c7802 */ /* 0x002fe20000000f00 */
[----:B------:R-:W-:-:S02]  /*25c60*/  HFMA2 R13, -RZ, RZ, 0.110595703125, 0.9189453125 ;  /* 0x2f143b5aff0d7431 */ /* 0x000fc400000001ff */
[----:B------:R1:W-:Y:S01]  /*25c70*/  STL.64 [R1+0xec0], R22 ;  /* 0x000ec01601007387 */ /* 0x0003e20000100a00 */
[----:B--2---:R-:W-:Y:S01]  /*25c80*/  MOV R18, 0x3b0e7a69 ;  /* 0x3b0e7a6900127802 */ /* 0x004fe20000000f00 */
[----:B------:R-:W-:Y:S02]  /*25c90*/  HFMA2 R19, -RZ, RZ, -0.87548828125, 0.0038356781005859375 ;  /* 0xbb011bdbff137431 */ /* 0x000fe400000001ff */
[----:B------:R2:W-:Y:S01]  /*25ca0*/  STL.64 [R1+0xdf0], R30 ;  /* 0x000df01e01007387 */ /* 0x0005e20000100a00 */
[----:B0-----:R-:W-:Y:S01]  /*25cb0*/  IMAD.MOV.U32 R20, RZ, RZ, 0x3a5b23f8 ;  /* 0x3a5b23f8ff147424 */ /* 0x001fe200078e00ff */
[----:B------:R-:W-:Y:S02]  /*25cc0*/  MOV R21, 0x32a708fe ;  /* 0x32a708fe00157802 */ /* 0x000fe40000000f00 */
[----:B------:R0:W-:Y:S01]  /*25cd0*/  STL.64 [R1+0xe18], R32 ;  /* 0x000e182001007387 */ /* 0x0001e20000100a00 */
[----:B-1----:R-:W-:Y:S02]  /*25ce0*/  HFMA2 R22, -RZ, RZ, -0.69091796875, 0.03521728515625 ;  /* 0xb9872882ff167431 */ /* 0x002fe400000001ff */
[----:B------:R-:W-:Y:S01]  /*25cf0*/  IMAD.MOV.U32 R23, RZ, RZ, 0x3947558c ;  /* 0x3947558cff177424 */ /* 0x000fe200078e00ff */
[----:B------:R1:W-:Y:S01]  /*25d00*/  STL.64 [R1+0xea0], R28 ;  /* 0x000ea01c01007387 */ /* 0x0003e20000100a00 */
[----:B--2---:R-:W-:Y:S01]  /*25d10*/  MOV R30, 0xb6102ac4 ;  /* 0xb6102ac4001e7802 */ /* 0x004fe20000000f00 */
[----:B------:R-:W-:-:S02]  /*25d20*/  HFMA2 R31, -RZ, RZ, 0.35595703125, 4912 ;  /* 0x35b26cccff1f7431 */ /* 0x000fc400000001ff */
[----:B------:R2:W-:Y:S01]  /*25d30*/  STL.64 [R1+0xec8], R24 ;  /* 0x000ec81801007387 */ /* 0x0005e20000100a00 */
[----:B0-----:R-:W-:Y:S02]  /*25d40*/  HFMA2 R32, -RZ, RZ, -0.11822509765625, 0.04852294921875 ;  /* 0xaf912a36ff207431 */ /* 0x001fe400000001ff */
[----:B------:R-:W-:Y:S01]  /*25d50*/  IMAD.MOV.U32 R33, RZ, RZ, 0x22d5cb0c ;  /* 0x22d5cb0cff217424 */ /* 0x000fe200078e00ff */
[----:B------:R0:W-:Y:S01]  /*25d60*/  STL.64 [R1+0xed0], R12 ;  /* 0x000ed00c01007387 */ /* 0x0001e20000100a00 */
[----:B-1----:R-:W-:Y:S01]  /*25d70*/  IMAD.MOV.U32 R28, RZ, RZ, -0x447a8d4b ;  /* 0xbb8572b5ff1c7424 */ /* 0x002fe200078e00ff */
[----:B------:R-:W-:Y:S02]  /*25d80*/  MOV R29, 0x3bd1d34d ;  /* 0x3bd1d34d001d7802 */ /* 0x000fe40000000f00 */
[----:B------:R1:W-:Y:S01]  /*25d90*/  STL.64 [R1+0xee8], R18 ;  /* 0x000ee81201007387 */ /* 0x0003e20000100a00 */
[----:B--2---:R-:W-:Y:S01]  /*25da0*/  MOV R24, 0xb88df848 ;  /* 0xb88df84800187802 */ /* 0x004fe20000000f00 */
[----:B------:R-:W-:-:S02]  /*25db0*/  HFMA2 R25, -RZ, RZ, -0.1112060546875, -6.7578125 ;  /* 0xaf1ec6c2ff197431 */ /* 0x000fc400000001ff */
[----:B------:R2:W-:Y:S04]  /*25dc0*/  STL.64 [R1+0xef0], R20 ;  /* 0x000ef01401007387 */ /* 0x0005e80000100a00 */
[----:B------:R3:W-:Y:S01]  /*25dd0*/  STL.64 [R1+0xef8], R22 ;  /* 0x000ef81601007387 */ /* 0x0007e20000100a00 */
[----:B0-----:R-:W-:Y:S02]  /*25de0*/  HFMA2 R12, -RZ, RZ, 0.397705078125, -3.591796875 ;  /* 0x365dc32fff0c7431 */ /* 0x001fe400000001ff */
[----:B------:R-:W-:Y:S02]  /*25df0*/  IMAD.MOV.U32 R13, RZ, RZ, 0x2b60b368 ;  /* 0x2b60b368ff0d7424 */ /* 0x000fe400078e00ff */
[----:B-1----:R-:W-:Y:S01]  /*25e00*/  IMAD.MOV.U32 R18, RZ, RZ, -0x4c067f75 ;  /* 0xb3f9808bff127424 */ /* 0x002fe200078e00ff */
[----:B------:R-:W-:Y:S01]  /*25e10*/  MOV R19, 0xa74af8f3 ;  /* 0xa74af8f300137802 */ /* 0x000fe20000000f00 */
[----:B------:R0:W-:Y:S01]  /*25e20*/  STL.64 [R1+0xe40], R30 ;  /* 0x000e401e01007387 */ /* 0x0001e20000100a00 */
[----:B--2---:R-:W-:-:S02]  /*25e30*/  HFMA2 R20, -RZ, RZ, 0.208251953125, -2.10546875 ;  /* 0x32aac036ff147431 */ /* 0x004fc400000001ff */
[----:B------:R-:W-:Y:S01]  /*25e40*/  IMAD.MOV.U32 R21, RZ, RZ, -0x4dbc0451 ;  /* 0xb243fbafff157424 */ /* 0x000fe200078e00ff */
[----:B------:R1:W-:Y:S01]  /*25e50*/  STL.64 [R1+0xe68], R32 ;  /* 0x000e682001007387 */ /* 0x0003e20000100a00 */
[----:B---3--:R-:W-:Y:S01]  /*25e60*/  IMAD.MOV.U32 R22, RZ, RZ, -0x4ff565e4 ;  /* 0xb00a9a1cff167424 */ /* 0x008fe200078e00ff */
[----:B------:R-:W-:Y:S02]  /*25e70*/  MOV R23, 0xbbc2e3e6 ;  /* 0xbbc2e3e600177802 */ /* 0x000fe40000000f00 */
[----:B------:R2:W-:Y:S01]  /*25e80*/  STL.64 [R1+0xed8], R28 ;  /* 0x000ed81c01007387 */ /* 0x0005e20000100a00 */
[----:B0-----:R-:W-:Y:S01]  /*25e90*/  IMAD.MOV.U32 R30, RZ, RZ, -0x466c71e5 ;  /* 0xb9938e1bff1e7424 */ /* 0x001fe200078e00ff */
[----:B------:R-:W-:Y:S02]  /*25ea0*/  MOV R31, 0x38db2466 ;  /* 0x38db2466001f7802 */ /* 0x000fe40000000f00 */
[----:B------:R0:W-:Y:S01]  /*25eb0*/  STL.64 [R1+0xf00], R24 ;  /* 0x000f001801007387 */ /* 0x0001e20000100a00 */
[----:B-1----:R-:W-:Y:S01]  /*25ec0*/  MOV R32, 0x29526277 ;  /* 0x2952627700207802 */ /* 0x002fe20000000f00 */
[----:B------:R-:W-:-:S02]  /*25ed0*/  HFMA2 R33, -RZ, RZ, -0.2216796875, -11232 ;  /* 0xb318f17cff217431 */ /* 0x000fc400000001ff */
[----:B------:R1:W-:Y:S01]  /*25ee0*/  STL.64 [R1+0xf10], R12 ;  /* 0x000f100c01007387 */ /* 0x0003e20000100a00 */
[----:B--2---:R-:W-:Y:S01]  /*25ef0*/  MOV R28, 0xb52c0fab ;  /* 0xb52c0fab001c7802 */ /* 0x004fe20000000f00 */
[----:B------:R-:W-:Y:S02]  /*25f00*/  HFMA2 R29, -RZ, RZ, 0.30078125, -34.90625 ;  /* 0x34d0d05dff1d7431 */ /* 0x000fe400000001ff */
[----:B------:R2:W-:Y:S01]  /*25f10*/  STL.64 [R1+0xf20], R18 ;  /* 0x000f201201007387 */ /* 0x0005e20000100a00 */
[----:B0-----:R-:W-:Y:S02]  /*25f20*/  HFMA2 R24, -RZ, RZ, -0.75634765625, -0.0028533935546875 ;  /* 0xba0d99d8ff187431 */ /* 0x001fe400000001ff */
[----:B------:R-:W-:Y:S01]  /*25f30*/  IMAD.MOV.U32 R25, RZ, RZ, 0x3c10084d ;  /* 0x3c10084dff197424 */ /* 0x000fe200078e00ff */
[----:B------:R0:W-:Y:S01]  /*25f40*/  STL.64 [R1+0xf28], R20 ;  /* 0x000f281401007387 */ /* 0x0001e20000100a00 */
[----:B-1----:R-:W-:Y:S01]  /*25f50*/  MOV R12, 0xbc2181e7 ;  /* 0xbc2181e7000c7802 */ /* 0x002fe20000000f00 */
[----:B------:R-:W-:-:S02]  /*25f60*/  HFMA2 R13, -RZ, RZ, 0.955078125, 8.0625 ;  /* 0x3ba44808ff0d7431 */ /* 0x000fc400000001ff */
[----:B------:R1:W-:Y:S01]  /*25f70*/  STL.64 [R1+0xf38], R22 ;  /* 0x000f381601007387 */ /* 0x0003e20000100a00 */
[----:B--2---:R-:W-:Y:S01]  /*25f80*/  MOV R18, 0xb1ed1f33 ;  /* 0xb1ed1f3300127802 */ /* 0x004fe20000000f00 */
[----:B------:R-:W-:Y:S02]  /*25f90*/  HFMA2 R19, -RZ, RZ, 0.65869140625, -0.365478515625 ;  /* 0x3945b5d9ff137431 */ /* 0x000fe400000001ff */
[----:B------:R2:W-:Y:S01]  /*25fa0*/  STL.64 [R1+0xe90], R30 ;  /* 0x000e901e01007387 */ /* 0x0005e20000100a00 */
[----:B0-----:R-:W-:Y:S01]  /*25fb0*/  IMAD.MOV.U32 R20, RZ, RZ, -0x46f38a7e ;  /* 0xb90c7582ff147424 */ /* 0x001fe200078e00ff */
[----:B------:R-:W-:Y:S02]  /*25fc0*/  MOV R21, 0x38420ab7 ;  /* 0x38420ab700157802 */ /* 0x000fe40000000f00 */
[----:B------:R0:W-:Y:S01]  /*25fd0*/  STL.64 [R1+0xeb8], R32 ;  /* 0x000eb82001007387 */ /* 0x0001e20000100a00 */
[----:B-1----:R-:W-:Y:S02]  /*25fe0*/  HFMA2 R22, -RZ, RZ, 0.0966796875, 0.000797748565673828125 ;  /* 0x2e301289ff167431 */ /* 0x002fe400000001ff */
[----:B------:R-:W-:Y:S01]  /*25ff0*/  IMAD.MOV.U32 R23, RZ, RZ, -0x48d3f04e ;  /* 0xb72c0fb2ff177424 */ /* 0x000fe200078e00ff */
[----:B------:R1:W-:Y:S01]  /*26000*/  STL.64 [R1+0xf18], R28 ;  /* 0x000f181c01007387 */ /* 0x0003e20000100a00 */
[----:B--2---:R-:W-:-:S02]  /*26010*/  HFMA2 R30, -RZ, RZ, -0.939453125, 3328 ;  /* 0xbb846a80ff1e7431 */ /* 0x004fc400000001ff */
[----:B------:R-:W-:Y:S01]  /*26020*/  IMAD.MOV.U32 R31, RZ, RZ, -0x49ed73c2 ;  /* 0xb6128c3eff1f7424 */ /* 0x000fe200078e00ff */
[----:B------:R2:W-:Y:S01]  /*26030*/  STL.64 [R1+0xf40], R24 ;  /* 0x000f401801007387 */ /* 0x0005e20000100a00 */
[----:B0-----:R-:W-:Y:S01]  /*26040*/  IMAD.MOV.U32 R32, RZ, RZ, 0x3783ce5d ;  /* 0x3783ce5dff207424 */ /* 0x001fe200078e00ff */
[----:B------:R-:W-:Y:S02]  /*26050*/  MOV R33, 0xb72cdf61 ;  /* 0xb72cdf6100217802 */ /* 0x000fe40000000f00 */
[----:B------:R0:W-:Y:S01]  /*26060*/  STL.64 [R1+0xf48], R12 ;  /* 0x000f480c01007387 */ /* 0x0001e20000100a00 */
[----:B-1----:R-:W-:Y:S01]  /*26070*/  IMAD.MOV.U32 R28, RZ, RZ, 0x35abe64f ;  /* 0x35abe64fff1c7424 */ /* 0x002fe200078e00ff */
[----:B------:R-:W-:Y:S02]  /*26080*/  MOV R29, 0xbb072cb8 ;  /* 0xbb072cb8001d7802 */ /* 0x000fe40000000f00 */
[----:B------:R1:W-:Y:S01]  /*26090*/  STL.64 [R1+0xf60], R18 ;  /* 0x000f601201007387 */ /* 0x0003e20000100a00 */
[----:B--2---:R-:W-:Y:S01]  /*260a0*/  MOV R24, 0x36dddd64 ;  /* 0x36dddd6400187802 */ /* 0x004fe20000000f00 */
[----:B------:R-:W-:-:S02]  /*260b0*/  HFMA2 R25, -RZ, RZ, -0.3779296875, 137.5 ;  /* 0xb60c584cff197431 */ /* 0x000fc400000001ff */
[----:B------:R2:W-:Y:S04]  /*260c0*/  STL.64 [R1+0xf68], R20 ;  /* 0x000f681401007387 */ /* 0x0005e80000100a00 */
[----:B------:R3:W-:Y:S01]  /*260d0*/  STL.64 [R1+0xf70], R22 ;  /* 0x000f701601007387 */ /* 0x0007e20000100a00 */
[----:B0-----:R-:W-:Y:S02]  /*260e0*/  HFMA2 R12, -RZ, RZ, -0.28125, -0.005046844482421875 ;  /* 0xb4809d2bff0c7431 */ /* 0x001fe400000001ff */
[----:B------:R-:W-:Y:S02]  /*260f0*/  IMAD.MOV.U32 R13, RZ, RZ, 0x3398dd34 ;  /* 0x3398dd34ff0d7424 */ /* 0x000fe400078e00ff */
[----:B-1----:R-:W-:Y:S01]  /*26100*/  IMAD.MOV.U32 R18, RZ, RZ, 0x31ee4973 ;  /* 0x31ee4973ff127424 */ /* 0x002fe200078e00ff */
[----:B------:R-:W-:Y:S01]  /*26110*/  MOV R19, 0xb1071cd0 ;  /* 0xb1071cd000137802 */ /* 0x000fe20000000f00 */
[----:B------:R0:W-:Y:S01]  /*26120*/  STL.64 [R1+0xee0], R30 ;  /* 0x000ee01e01007387 */ /* 0x0001e20000100a00 */
[----:B--2---:R-:W-:-:S02]  /*26130*/  HFMA2 R20, -RZ, RZ, 1.138671875, -0.0004088878631591796875 ;  /* 0x3c8e8eb3ff147431 */ /* 0x004fc400000001ff */
[----:B------:R-:W-:Y:S01]  /*26140*/  IMAD.MOV.U32 R21, RZ, RZ, -0x430e1b8c ;  /* 0xbcf1e474ff157424 */ /* 0x000fe200078e00ff */
[----:B------:R1:W-:Y:S01]  /*26150*/  STL.64 [R1+0xf08], R32 ;  /* 0x000f082001007387 */ /* 0x0003e20000100a00 */
[----:B---3--:R-:W-:Y:S01]  /*26160*/  IMAD.MOV.U32 R22, RZ, RZ, -0x43b53db9 ;  /* 0xbc4ac247ff167424 */ /* 0x008fe200078e00ff */
[----:B------:R-:W-:Y:S02]  /*26170*/  MOV R23, 0x3c443837 ;  /* 0x3c44383700177802 */ /* 0x000fe40000000f00 */
[----:B------:R2:W-:Y:S01]  /*26180*/  STL.64 [R1+0xf50], R28 ;  /* 0x000f501c01007387 */ /* 0x0005e20000100a00 */
[----:B0-----:R-:W-:Y:S01]  /*26190*/  MOV R30, 0x315e5907 ;  /* 0x315e5907001e7802 */ /* 0x001fe20000000f00 */
[----:B------:R-:W-:Y:S02]  /*261a0*/  HFMA2 R31, -RZ, RZ, 0.007099151611328125, 0.256103515625 ;  /* 0x1f453419ff1f7431 */ /* 0x000fe400000001ff */
[----:B------:R0:W-:Y:S01]  /*261b0*/  STL.64 [R1+0xf78], R24 ;  /* 0x000f781801007387 */ /* 0x0001e20000100a00 */
[----:B-1----:R-:W-:-:S02]  /*261c0*/  HFMA2 R32, -RZ, RZ, 0.859375, 2.35546875 ;  /* 0x3ae040b6ff207431 */ /* 0x002fc400000001ff */
[----:B------:R-:W-:Y:S01]  /*261d0*/  IMAD.MOV.U32 R33, RZ, RZ, -0x45ce8a72 ;  /* 0xba31758eff217424 */ /* 0x000fe200078e00ff */
[----:B------:R1:W-:Y:S01]  /*261e0*/  STL.64 [R1+0xf88], R12 ;  /* 0x000f880c01007387 */ /* 0x0003e20000100a00 */
[----:B--2---:R-:W-:Y:S01]  /*261f0*/  MOV R28, 0x2680a18f ;  /* 0x2680a18f001c7802 */ /* 0x004fe20000000f00 */
[----:B------:R-:W-:Y:S02]  /*26200*/  HFMA2 R29, -RZ, RZ, -0.1971435546875, -1835 ;  /* 0xb24fe72bff1d7431 */ /* 0x000fe400000001ff */
[----:B------:R2:W-:Y:S01]  /*26210*/  STL.64 [R1+0xf98], R18 ;  /* 0x000f981201007387 */ /* 0x0005e20000100a00 */
[----:B0-----:R-:W-:Y:S02]  /*26220*/  HFMA2 R24, -RZ, RZ, -0.96142578125, 22032 ;  /* 0xbbb17561ff187431 */ /* 0x001fe400000001ff */
[----:B------:R-:W-:Y:S01]  /*26230*/  IMAD.MOV.U32 R25, RZ, RZ, -0x4c781577 ;  /* 0xb387ea89ff197424 */ /* 0x000fe200078e00ff */
[----:B------:R0:W-:Y:S01]  /*26240*/  STL.64 [R1+0xfa0], R20 ;  /* 0x000fa01401007387 */ /* 0x0001e20000100a00 */
[----:B-1----:R-:W-:Y:S01]  /*26250*/  MOV R12, 0x3af72347 ;  /* 0x3af72347000c7802 */ /* 0x002fe20000000f00 */
[----:B------:R-:W-:-:S02]  /*26260*/  HFMA2 R13, -RZ, RZ, -0.84423828125, 0.01085662841796875 ;  /* 0xbac1218fff0d7431 */ /* 0x000fc400000001ff */
[----:B------:R1:W-:Y:S01]  /*26270*/  STL.64 [R1+0xfb0], R22 ;  /* 0x000fb01601007387 */ /* 0x0003e20000100a00 */
[----:B--2---:R-:W-:Y:S01]  /*26280*/  MOV R18, 0xb80c584c ;  /* 0xb80c584c00127802 */ /* 0x004fe20000000f00 */
[----:B------:R-:W-:Y:S02]  /*26290*/  HFMA2 R19, -RZ, RZ, -0.07000732421875, -0.0039005279541015625 ;  /* 0xac7b9bfdff137431 */ /* 0x000fe400000001ff */
[----:B------:R2:W-:Y:S01]  /*262a0*/  STL.64 [R1+0xf30], R30 ;  /* 0x000f301e01007387 */ /* 0x0005e20000100a00 */
[----:B0-----:R-:W-:Y:S01]  /*262b0*/  IMAD.MOV.U32 R20, RZ, RZ, 0x36f01e4e ;  /* 0x36f01e4eff147424 */ /* 0x001fe200078e00ff */
[----:B------:R-:W-:Y:S02]  /*262c0*/  MOV R21, 0xb698baa3 ;  /* 0xb698baa300157802 */ /* 0x000fe40000000f00 */
[----:B------:R0:W-:Y:S01]  /*262d0*/  STL.64 [R1+0xf58], R32 ;  /* 0x000f582001007387 */ /* 0x0001e20000100a00 */
[----:B-1----:R-:W-:Y:S02]  /*262e0*/  HFMA2 R22, -RZ, RZ, 0.359130859375, 0.00109958648681640625 ;  /* 0x35bf1481ff167431 */ /* 0x002fe400000001ff */
[----:B------:R-:W-:Y:S01]  /*262f0*/  IMAD.MOV.U32 R23, RZ, RZ, 0x28a95d1c ;  /* 0x28a95d1cff177424 */ /* 0x000fe200078e00ff */
[----:B------:R1:W-:Y:S01]  /*26300*/  STL.64 [R1+0xf90], R28 ;  /* 0x000f901c01007387 */ /* 0x0003e20000100a00 */
[----:B--2---:R-:W-:Y:S01]  /*26310*/  IMAD.MOV.U32 R30, RZ, RZ, -0x55941a9e ;  /* 0xaa6be562ff1e7424 */ /* 0x004fe200078e00ff */
[----:B------:R-:W-:-:S02]  /*26320*/  MOV R31, 0x34d57045 ;  /* 0x34d57045001f7802 */ /* 0x000fc40000000f00 */
[----:B------:R2:W-:Y:S01]  /*26330*/  STL.64 [R1+0xfb8], R24 ;  /* 0x000fb81801007387 */ /* 0x0005e20000100a00 */
[----:B0-----:R-:W-:Y:S01]  /*26340*/  MOV R32, 0x3ca4373f ;  /* 0x3ca4373f00207802 */ /* 0x001fe20000000f00 */
[----:B------:R-:W-:Y:S02]  /*26350*/  HFMA2 R33, -RZ, RZ, 0.432373046875, -199.5 ;  /* 0x36ebda3cff217431 */ /* 0x000fe400000001ff */
[----:B------:R0:W-:Y:S01]  /*26360*/  STL.64 [R1+0xfc0], R12 ;  /* 0x000fc00c01007387 */ /* 0x0001e20000100a00 */
[----:B-1----:R-:W-:Y:S01]  /*26370*/  IMAD.MOV.U32 R28, RZ, RZ, 0x3a118808 ;  /* 0x3a118808ff1c7424 */ /* 0x002fe200078e00ff */
[----:B------:R-:W-:Y:S02]  /*26380*/  MOV R29, 0x30100e08 ;  /* 0x30100e08001d7802 */ /* 0x000fe40000000f00 */
[----:B------:R1:W-:Y:S01]  /*26390*/  STL.64 [R1+0xfd8], R18 ;  /* 0x000fd81201007387 */ /* 0x0003e20000100a00 */
[----:B--2---:R-:W-:Y:S01]  /*263a0*/  MOV R24, 0xb48eeeed ;  /* 0xb48eeeed00187802 */ /* 0x004fe20000000f00 */
[----:B------:R-:W-:-:S02]  /*263b0*/  HFMA2 R25, -RZ, RZ, 0.260498046875, 4.79296875 ;  /* 0x342b44cbff197431 */ /* 0x000fc400000001ff */
[----:B------:R2:W-:Y:S04]  /*263c0*/  STL.64 [R1+0xfe0], R20 ;  /* 0x000fe01401007387 */ /* 0x0005e80000100a00 */
[----:B------:R3:W-:Y:S01]  /*263d0*/  STL.64 [R1+0xfe8], R22 ;  /* 0x000fe81601007387 */ /* 0x0007e20000100a00 */
[----:B0-----:R-:W-:Y:S02]  /*263e0*/  HFMA2 R12, -RZ, RZ, 0.1885986328125, 0.00152683258056640625 ;  /* 0x32091641ff0c7431 */ /* 0x001fe400000001ff */
[----:B------:R-:W-:Y:S02]  /*263f0*/  IMAD.MOV.U32 R13, RZ, RZ, 0x3cf7cd03 ;  /* 0x3cf7cd03ff0d7424 */ /* 0x000fe400078e00ff */
[----:B-1----:R-:W-:Y:S01]  /*26400*/  IMAD.MOV.U32 R18, RZ, RZ, 0x3d756a1b ;  /* 0x3d756a1bff127424 */ /* 0x002fe200078e00ff */
[----:B------:R-:W-:Y:S01]  /*26410*/  MOV R19, 0xbd050d1d ;  /* 0xbd050d1d00137802 */ /* 0x000fe20000000f00 */
[----:B------:R0:W-:Y:S01]  /*26420*/  STL.64 [R1+0xf80], R30 ;  /* 0x000f801e01007387 */ /* 0x0001e20000100a00 */
[----:B--2---:R-:W-:-:S02]  /*26430*/  HFMA2 R20, -RZ, RZ, -0.421630859375, -45600 ;  /* 0xb6bff991ff147431 */ /* 0x004fc400000001ff */
[----:B------:R-:W-:Y:S01]  /*26440*/  IMAD.MOV.U32 R21, RZ, RZ, 0x3c772822 ;  /* 0x3c772822ff157424 */ /* 0x000fe200078e00ff */
[----:B------:R1:W-:Y:S01]  /*26450*/  STL.64 [R1+0xfa8], R32 ;  /* 0x000fa82001007387 */ /* 0x0003e20000100a00 */
[----:B---3--:R-:W-:Y:S01]  /*26460*/  IMAD.MOV.U32 R22, RZ, RZ, 0x3301fab9 ;  /* 0x3301fab9ff167424 */ /* 0x008fe200078e00ff */
[----:B------:R-:W-:Y:S02]  /*26470*/  MOV R23, 0xbae1d4c5 ;  /* 0xbae1d4c500177802 */ /* 0x000fe40000000f00 */
[----:B------:R2:W-:Y:S01]  /*26480*/  STL.64 [R1+0xfc8], R28 ;  /* 0x000fc81c01007387 */ /* 0x0005e20000100a00 */
[----:B0-----:R-:W-:Y:S02]  /*26490*/  HFMA2 R30, -RZ, RZ, -0.6357421875, -0.0003497600555419921875 ;  /* 0xb9168dbbff1e7431 */ /* 0x001fe400000001ff */
[----:B------:R-:W-:Y:S01]  /*264a0*/  IMAD.MOV.U32 R31, RZ, RZ, 0x38cfff8d ;  /* 0x38cfff8dff1f7424 */ /* 0x000fe200078e00ff */
[----:B------:R0:W-:Y:S01]  /*264b0*/  STL.64 [R1+0xff0], R24 ;  /* 0x000ff01801007387 */ /* 0x0001e20000100a00 */
[----:B-1----:R-:W-:Y:S01]  /*264c0*/  IMAD.MOV.U32 R32, RZ, RZ, -0x4cb554c7 ;  /* 0xb34aab39ff207424 */ /* 0x002fe200078e00ff */
[----:B------:R-:W-:-:S02]  /*264d0*/  MOV R33, 0xa49620e8 ;  /* 0xa49620e800217802 */ /* 0x000fc40000000f00 */
[----:B------:R1:W-:Y:S01]  /*264e0*/  STL.64 [R1+0x1000], R12 ;  /* 0x0010000c01007387 */ /* 0x0003e20000100a00 */
[----:B--2---:R-:W-:Y:S01]  /*264f0*/  MOV R28, 0x3b22a4c0 ;  /* 0x3b22a4c0001c7802 */ /* 0x004fe20000000f00 */
[----:B------:R-:W-:Y:S02]  /*26500*/  HFMA2 R29, -RZ, RZ, -1.32421875, -0.000303745269775390625 ;  /* 0xbd4c8cfaff1d7431 */ /* 0x000fe400000001ff */
[----:B------:R2:W-:Y:S01]  /*26510*/  STL.64 [R1+0x1010], R18 ;  /* 0x0010101201007387 */ /* 0x0005e20000100a00 */
[----:B0-----:R-:W-:Y:S01]  /*26520*/  MOV R24, 0x3aa8ffa4 ;  /* 0x3aa8ffa400187802 */ /* 0x001fe20000000f00 */
[----:B------:R-:W-:Y:S02]  /*26530*/  IMAD.MOV.U32 R25, RZ, RZ, -0x460a6585 ;  /* 0xb9f59a7bff197424 */ /* 0x000fe400078e00ff */
[----:B------:R0:W-:Y:S01]  /*26540*/  STL.64 [R1+0x1018], R20 ;  /* 0x0010181401007387 */ /* 0x0001e20000100a00 */
[----:B-1----:R-:W-:Y:S01]  /*26550*/  HFMA2 R12, -RZ, RZ, -0.11383056640625, 1.3095703125 ;  /* 0xaf493d3dff0c7431 */ /* 0x002fe200000001ff */
[----:B------:R-:W-:-:S02]  /*26560*/  MOV R13, 0x38f01e51 ;  /* 0x38f01e51000d7802 */ /* 0x000fc40000000f00 */
[----:B------:R1:W-:Y:S01]  /*26570*/  STL.64 [R1+0x1028], R22 ;  /* 0x0010281601007387 */ /* 0x0003e20000100a00 */
[----:B--2---:R-:W-:Y:S01]  /*26580*/  HFMA2 R18, -RZ, RZ, 0.3984375, -12.578125 ;  /* 0x3660ca4aff127431 */ /* 0x004fe200000001ff */
[----:B------:R-:W-:Y:S02]  /*26590*/  MOV R19, 0xb58b55b7 ;  /* 0xb58b55b700137802 */ /* 0x000fe40000000f00 */
[----:B------:R2:W-:Y:S01]  /*265a0*/  STL.64 [R1+0xfd0], R30 ;  /* 0x000fd01e01007387 */ /* 0x0005e20000100a00 */
[----:B0-----:R-:W-:Y:S02]  /*265b0*/  IMAD.MOV.U32 R20, RZ, RZ, -0x5835eaf0 ;  /* 0xa7ca1510ff147424 */ /* 0x001fe400078e00ff */
[----:B------:R-:W-:Y:S01]  /*265c0*/  HFMA2 R21, -RZ, RZ, 0.268798828125, -0.01050567626953125 ;  /* 0x344da161ff157431 */ /* 0x000fe200000001ff */
[----:B------:R0:W-:Y:S01]  /*265d0*/  STL.64 [R1+0xff8], R32 ;  /* 0x000ff82001007387 */ /* 0x0001e20000100a00 */
[----:B-1----:R-:W-:Y:S01]  /*265e0*/  MOV R22, 0xb3f53521 ;  /* 0xb3f5352100167802 */ /* 0x002fe20000000f00 */
[----:B------:R-:W-:-:S02]  /*265f0*/  IMAD.MOV.U32 R23, RZ, RZ, 0x33108b6f ;  /* 0x33108b6fff177424 */ /* 0x000fc400078e00ff */
[----:B------:R1:W-:Y:S01]  /*26600*/  STL.64 [R1+0x1008], R28 ;  /* 0x0010081c01007387 */ /* 0x0003e20000100a00 */
[----:B--2---:R-:W-:Y:S01]  /*26610*/  MOV R30, 0xbc594606 ;  /* 0xbc594606001e7802 */ /* 0x004fe20000000f00 */
[----:B------:R-:W-:Y:S02]  /*26620*/  HFMA2 R31, -RZ, RZ, 0.96337890625, -2856 ;  /* 0x3bb5e994ff1f7431 */ /* 0x000fe400000001ff */
[----:B------:R2:W-:Y:S01]  /*26630*/  STL.64 [R1+0x1030], R24 ;  /* 0x0010301801007387 */ /* 0x0005e20000100a00 */
[----:B0-----:R-:W-:Y:S01]  /*26640*/  MOV R32, 0x2b978533 ;  /* 0x2b97853300207802 */ /* 0x001fe20000000f00 */
[----:B------:R-:W-:Y:S02]  /*26650*/  IMAD.MOV.U32 R33, RZ, RZ, -0x494d5557 ;  /* 0xb6b2aaa9ff217424 */ /* 0x000fe400078e00ff */
[----:B------:R0:W-:Y:S01]  /*26660*/  STL.64 [R1+0x1038], R12 ;  /* 0x0010380c01007387 */ /* 0x0001e20000100a00 */
[----:B-1----:R-:W-:Y:S02]  /*26670*/  IMAD.MOV.U32 R28, RZ, RZ, -0x475db9b3 ;  /* 0xb8a2464dff1c7424 */ /* 0x002fe400078e00ff */
[----:B------:R-:W-:Y:S01]  /*26680*/  HFMA2 R29, -RZ, RZ, 0.48974609375, -28928 ;  /* 0x37d6f710ff1d7431 */ /* 0x000fe200000001ff */
[----:B------:R1:W-:Y:S01]  /*26690*/  STL.64 [R1+0x1050], R18 ;  /* 0x0010501201007387 */ /* 0x0003e20000100a00 */
[----:B--2---:R-:W-:Y:S01]  /*266a0*/  HFMA2 R24, -RZ, RZ, -1.447265625, -232.375 ;  /* 0xbdcadb43ff187431 */ /* 0x004fe200000001ff */
[----:B------:R-:W-:-:S02]  /*266b0*/  MOV R25, 0x3e37d95d ;  /* 0x3e37d95d00197802 */ /* 0x000fc40000000f00 */
[----:B------:R2:W-:Y:S04]  /*266c0*/  STL.64 [R1+0x1058], R20 ;  /* 0x0010581401007387 */ /* 0x0005e80000100a00 */
[----:B------:R3:W-:Y:S01]  /*266d0*/  STL.64 [R1+0x1060], R22 ;  /* 0x0010601601007387 */ /* 0x0007e20000100a00 */
[----:B0-----:R-:W-:Y:S01]  /*266e0*/  MOV R12, 0x3db95da4 ;  /* 0x3db95da4000c7802 */ /* 0x001fe20000000f00 */
[----:B------:R-:W-:Y:S02]  /*266f0*/  IMAD.MOV.U32 R13, RZ, RZ, -0x4241e2f6 ;  /* 0xbdbe1d0aff0d7424 */ /* 0x000fe400078e00ff */
[----:B-1----:R-:W-:Y:S01]  /*26700*/  HFMA2 R18, -RZ, RZ, 1.3017578125, -2804 ;  /* 0x3d35e97aff127431 */ /* 0x002fe200000001ff */
[----:B------:R-:W-:Y:S01]  /*26710*/  MOV R19, 0x3495237e ;  /* 0x3495237e00137802 */ /* 0x000fe20000000f00 */
[----:B------:R0:W-:Y:S01]  /*26720*/  STL.64 [R1+0x1020], R30 ;  /* 0x0010201e01007387 */ /* 0x0001e20000100a00 */
[----:B--2---:R-:W-:-:S02]  /*26730*/  IMAD.MOV.U32 R20, RZ, RZ, -0x4372db07 ;  /* 0xbc8d24f9ff147424 */ /* 0x004fc400078e00ff */
[----:B------:R-:W-:Y:S01]  /*26740*/  HFMA2 R21, -RZ, RZ, 1.1015625, 480 ;  /* 0x3c685f80ff157431 */ /* 0x000fe200000001ff */
[----:B------:R1:W-:Y:S01]  /*26750*/  STL.64 [R1+0x1040], R28 ;  /* 0x0010401c01007387 */ /* 0x0003e20000100a00 */
[----:B---3--:R-:W-:Y:S02]  /*26760*/  IMAD.MOV.U32 R22, RZ, RZ, 0x39d6f710 ;  /* 0x39d6f710ff167424 */ /* 0x008fe400078e00ff */
[----:B------:R-:W-:Y:S01]  /*26770*/  HFMA2 R23, -RZ, RZ, 0.08795166015625, -0.0002505779266357421875 ;  /* 0x2da18c1bff177431 */ /* 0x000fe200000001ff */
[----:B------:R2:W-:Y:S04]  /*26780*/  STL.64 [R1+0x1048], R32 ;  /* 0x0010482001007387 */ /* 0x0005e80000100a00 */
[----:B------:R3:W-:Y:S01]  /*26790*/  STL.64 [R1+0x1068], R24 ;  /* 0x0010681801007387 */ /* 0x0007e20000100a00 */
[----:B0-----:R-:W-:-:S02]  /*267a0*/  IMAD.MOV.U32 R30, RZ, RZ, -0x41fafc87 ;  /* 0xbe050379ff1e7424 */ /* 0x001fc400078e00ff */
[----:B------:R-:W-:Y:S01]  /*267b0*/  HFMA2 R31, -RZ, RZ, -0.501953125, 0.00012767314910888671875 ;  /* 0xb804082fff1f7431 */ /* 0x000fe200000001ff */
[----:B------:R0:W-:Y:S01]  /*267c0*/  STL.64 [R1+0x1078], R12 ;  /* 0x0010780c01007387 */ /* 0x0001e20000100a00 */
[----:B-1----:R-:W-:Y:S01]  /*267d0*/  MOV R28, 0xbbb833db ;  /* 0xbbb833db001c7802 */ /* 0x002fe20000000f00 */
[----:B------:R-:W-:Y:S02]  /*267e0*/  IMAD.MOV.U32 R29, RZ, RZ, -0x4edb5962 ;  /* 0xb124a69eff1d7424 */ /* 0x000fe400078e00ff */
[----:B------:R1:W-:Y:S01]  /*267f0*/  STL.64 [R1+0x1080], R18 ;  /* 0x0010801201007387 */ /* 0x0003e20000100a00 */
[----:B--2---:R-:W-:Y:S01]  /*26800*/  HFMA2 R32, -RZ, RZ, 0.8525390625, 0.0031871795654296875 ;  /* 0x3ad21a87ff207431 */ /* 0x004fe200000001ff */
[----:B------:R-:W-:Y:S02]  /*26810*/  MOV R33, 0xba9821e8 ;  /* 0xba9821e800217802 */ /* 0x000fe40000000f00 */
[----:B------:R2:W-:Y:S01]  /*26820*/  STL.64 [R1+0x1088], R20 ;  /* 0x0010881401007387 */ /* 0x0005e20000100a00 */
[----:B---3--:R-:W-:Y:S01]  /*26830*/  HFMA2 R24, -RZ, RZ, -0.47998046875, 0.055816650390625 ;  /* 0xb7ae2b25ff187431 */ /* 0x008fe200000001ff */
[----:B------:R-:W-:-:S02]  /*26840*/  MOV R25, 0xaa04ec8a ;  /* 0xaa04ec8a00197802 */ /* 0x000fc40000000f00 */
[----:B------:R3:W-:Y:S01]  /*26850*/  STL.64 [R1+0x10a0], R22 ;  /* 0x0010a01601007387 */ /* 0x0007e20000100a00 */
[----:B0-----:R-:W-:Y:S01]  /*26860*/  MOV R12, 0xb8c8fffe ;  /* 0xb8c8fffe000c7802 */ /* 0x001fe20000000f00 */
[----:B------:R-:W-:Y:S01]  /*26870*/  IMAD.MOV.U32 R13, RZ, RZ, 0x3885781c ;  /* 0x3885781cff0d7424 */ /* 0x000fe200078e00ff */
[----:B-1----:R-:W-:Y:S01]  /*26880*/  MOV R18, 0x3558d126 ;  /* 0x3558d12600127802 */ /* 0x002fe20000000f00 */
[----:B------:R-:W-:Y:S01]  /*26890*/  IMAD.MOV.U32 R19, RZ, RZ, 0x262d4d18 ;  /* 0x262d4d18ff137424 */ /* 0x000fe200078e00ff */
[----:B------:R0:W-:Y:S01]  /*268a0*/  STL.64 [R1+0x1090], R28 ;  /* 0x0010901c01007387 */ /* 0x0001e20000100a00 */
[----:B--2---:R-:W-:Y:S01]  /*268b0*/  HFMA2 R20, -RZ, RZ, -0.25732421875, 0.037445068359375 ;  /* 0xb41e28cbff147431 */ /* 0x004fe200000001ff */
[----:B------:R-:W-:Y:S02]  /*268c0*/  MOV R21, 0xbe4cbe7e ;  /* 0xbe4cbe7e00157802 */ /* 0x000fe40000000f00 */
[----:B------:R1:W-:Y:S01]  /*268d0*/  STL.64 [R1+0x10a8], R12 ;  /* 0x0010a80c01007387 */ /* 0x0003e20000100a00 */
[----:B---3--:R-:W-:-:S02]  /*268e0*/  IMAD.MOV.U32 R22, RZ, RZ, -0x43895216 ;  /* 0xbc76adeaff167424 */ /* 0x008fc400078e00ff */
[----:B------:R-:W-:Y:S01]  /*268f0*/  HFMA2 R23, -RZ, RZ, 1.681640625, -0.7841796875 ;  /* 0x3ebaba46ff177431 */ /* 0x000fe200000001ff */
[----:B------:R2:W-:Y:S04]  /*26900*/  STL.64 [R1+0x10b0], R24 ;  /* 0x0010b01801007387 */ /* 0x0005e80000100a00 */
[----:B------:R3:W-:Y:S01]  /*26910*/  STL.64 [R1+0x10c0], R18 ;  /* 0x0010c01201007387 */ /* 0x0007e20000100a00 */
[----:B0-----:R-:W-:Y:S01]  /*26920*/  MOV R28, 0xbeedbf89 ;  /* 0xbeedbf89001c7802 */ /* 0x001fe20000000f00 */
[----:B------:R-:W-:Y:S02]  /*26930*/  IMAD.MOV.U32 R29, RZ, RZ, 0x3e8866ce ;  /* 0x3e8866ceff1d7424 */ /* 0x000fe400078e00ff */
[----:B------:R0:W-:Y:S01]  /*26940*/  STL.64 [R1+0x10c8], R20 ;  /* 0x0010c81401007387 */ /* 0x0001e20000100a00 */
[----:B-1----:R-:W-:-:S02]  /*26950*/  IMAD.MOV.U32 R12, RZ, RZ, 0x3e02b5d2 ;  /* 0x3e02b5d2ff0c7424 */ /* 0x002fc400078e00ff */
[----:B------:R-:W-:Y:S01]  /*26960*/  HFMA2 R13, -RZ, RZ, -1.349609375, 2.236328125 ;  /* 0xbd664079ff0d7431 */ /* 0x000fe200000001ff */
[----:B------:R1:W-:Y:S01]  /*26970*/  STL.64 [R1+0x10d0], R22 ;  /* 0x0010d01601007387 */ /* 0x0003e20000100a00 */
[----:B--2---:R-:W-:Y:S01]  /*26980*/  MOV R24, 0xb43c3e3f ;  /* 0xb43c3e3f00187802 */ /* 0x004fe20000000f00 */
[----:B------:R-:W-:Y:S02]  /*26990*/  IMAD.MOV.U32 R25, RZ, RZ, 0x3c9d93f6 ;  /* 0x3c9d93f6ff197424 */ /* 0x000fe400078e00ff */
[----:B---3--:R-:W-:Y:S01]  /*269a0*/  HFMA2 R18, -RZ, RZ, -1.1162109375, 0.44384765625 ;  /* 0xbc77371aff127431 */ /* 0x008fe200000001ff */
[----:B------:R-:W-:Y:S01]  /*269b0*/  MOV R19, 0x3bbc182a ;  /* 0x3bbc182a00137802 */ /* 0x000fe20000000f00 */
[----:B------:R2:W-:Y:S01]  /*269c0*/  STL.64 [R1+0x10d8], R28 ;  /* 0x0010d81c01007387 */ /* 0x0005e20000100a00 */
[----:B0-----:R-:W-:Y:S02]  /*269d0*/  IMAD.MOV.U32 R20, RZ, RZ, 0x3091fe30 ;  /* 0x3091fe30ff147424 */ /* 0x001fe400078e00ff */
[----:B------:R-:W-:Y:S01]  /*269e0*/  HFMA2 R21, -RZ, RZ, -0.84814453125, 0 ;  /* 0xbac90000ff157431 */ /* 0x000fe200000001ff */
[----:B------:R0:W-:Y:S01]  /*269f0*/  STL.64 [R1+0x10e8], R12 ;  /* 0x0010e80c01007387 */ /* 0x0001e20000100a00 */
[----:B-1----:R-:W-:Y:S01]  /*26a00*/  HFMA2 R22, -RZ, RZ, -0.07666015625, -43.65625 ;  /* 0xace8d175ff167431 */ /* 0x002fe200000001ff */
[----:B------:R-:W-:-:S02]  /*26a10*/  MOV R23, 0x38b0b6af ;  /* 0x38b0b6af00177802 */ /* 0x000fc40000000f00 */
[----:B------:R1:W-:Y:S04]  /*26a20*/  STL.64 [R1+0x10f0], R24 ;  /* 0x0010f01801007387 */ /* 0x0003e80000100a00 */
[----:B------:R3:W-:Y:S01]  /*26a30*/  STL.64 [R1+0x10f8], R18 ;  /* 0x0010f81201007387 */ /* 0x0007e20000100a00 */
[----:B--2---:R-:W-:Y:S02]  /*26a40*/  IMAD.MOV.U32 R28, RZ, RZ, -0x4798ae61 ;  /* 0xb867519fff1c7424 */ /* 0x004fe400078e00ff */
[----:B------:R-:W-:Y:S01]  /*26a50*/  HFMA2 R29, -RZ, RZ, 0.473876953125, 0.000475406646728515625 ;  /* 0x37950fcaff1d7431 */ /* 0x000fe200000001ff */
[----:B------:R2:W-:Y:S01]  /*26a60*/  STL.64 [R1+0x1100], R20 ;  /* 0x0011001401007387 */ /* 0x0005e20000100a00 */
[----:B0-----:R-:W-:Y:S01]  /*26a70*/  MOV R12, 0x292edd8c ;  /* 0x292edd8c000c7802 */ /* 0x001fe20000000f00 */
[----:B------:R-:W-:-:S02]  /*26a80*/  IMAD.MOV.U32 R13, RZ, RZ, -0x4992c2cf ;  /* 0xb66d3d31ff0d7424 */ /* 0x000fc400078e00ff */
[----:B------:R0:W-:Y:S01]  /*26a90*/  STL.64 [R1+0x1110], R22 ;  /* 0x0011101601007387 */ /* 0x0001e20000100a00 */
[----:B-1----:R-:W-:Y:S01]  /*26aa0*/  HFMA2 R24, -RZ, RZ, 0.37939453125, -1.3037109375 ;  /* 0x3612bd37ff187431 */ /* 0x002fe200000001ff */
[----:B------:R-:W-:Y:S02]  /*26ab0*/  MOV R25, 0xb5335971 ;  /* 0xb533597100197802 */ /* 0x000fe40000000f00 */
[----:B---3--:R-:W-:Y:S01]  /*26ac0*/  MOV R18, 0x3f885f7f ;  /* 0x3f885f7f00127802 */ /* 0x008fe20000000f00 */
[----:B------:R-:W-:Y:S01]  /*26ad0*/  IMAD.MOV.U32 R19, RZ, RZ, 0x3944bb29 ;  /* 0x3944bb29ff137424 */ /* 0x000fe200078e00ff */
[----:B------:R1:W-:Y:S01]  /*26ae0*/  STL.64 [R1+0x1070], R30 ;  /* 0x0010701e01007387 */ /* 0x0003e20000100a00 */
[----:B--2---:R-:W-:Y:S01]  /*26af0*/  HFMA2 R20, -RZ, RZ, -1.8310546875, -0.73486328125 ;  /* 0xbf53b9e1ff147431 */ /* 0x004fe200000001ff */
[----:B------:R-:W-:Y:S02]  /*26b00*/  MOV R21, 0x3f64be03 ;  /* 0x3f64be0300157802 */ /* 0x000fe40000000f00 */
[----:B------:R2:W-:Y:S01]  /*26b10*/  STL.64 [R1+0x1118], R28 ;  /* 0x0011181c01007387 */ /* 0x0005e20000100a00 */
[----:B0-----:R-:W-:-:S02]  /*26b20*/  IMAD.MOV.U32 R22, RZ, RZ, -0x4119bf9b ;  /* 0xbee64065ff167424 */ /* 0x001fc400078e00ff */
[----:B------:R-:W-:Y:S01]  /*26b30*/  HFMA2 R23, -RZ, RZ, -0.365234375, 0.14404296875 ;  /* 0xb5d8309cff177431 */ /* 0x000fe200000001ff */
[----:B------:R0:W-:Y:S04]  /*26b40*/  STL.64 [R1+0x1120], R12 ;  /* 0x0011200c01007387 */ /* 0x0001e80000100a00 */
[----:B------:R3:W-:Y:S01]  /*26b50*/  STL.64 [R1+0x1128], R24 ;  /* 0x0011281801007387 */ /* 0x0007e20000100a00 */
[----:B-1----:R-:W-:Y:S02]  /*26b60*/  IMAD.MOV.U32 R30, RZ, RZ, 0x368d5ef3 ;  /* 0x368d5ef3ff1e7424 */ /* 0x002fe400078e00ff */
[----:B------:R-:W-:Y:S01]  /*26b70*/  HFMA2 R31, -RZ, RZ, -0.38671875, 1.546875 ;  /* 0xb6303e30ff1f7431 */ /* 0x000fe200000001ff */
[----:B------:R1:W-:Y:S01]  /*26b80*/  STL.64 [R1+0x1138], R18 ;  /* 0x0011381201007387 */ /* 0x0003e20000100a00 */
[----:B--2---:R-:W-:Y:S01]  /*26b90*/  MOV R28, 0x3e44f8f2 ;  /* 0x3e44f8f2001c7802 */ /* 0x004fe20000000f00 */
[----:B------:R-:W-:-:S02]  /*26ba0*/  IMAD.MOV.U32 R29, RZ, RZ, -0x41d60a1f ;  /* 0xbe29f5e1ff1d7424 */ /* 0x000fc400078e00ff */
[----:B------:R2:W-:Y:S01]  /*26bb0*/  STL.64 [R1+0x1140], R20 ;  /* 0x0011401401007387 */ /* 0x0005e20000100a00 */
[----:B0-----:R-:W-:Y:S02]  /*26bc0*/  IMAD.MOV.U32 R12, RZ, RZ, -0x43502000 ;  /* 0xbcafe000ff0c7424 */ /* 0x001fe400078e00ff */
[----:B------:R-:W-:Y:S01]  /*26bd0*/  HFMA2 R13, -RZ, RZ, 1.12890625, -13600 ;  /* 0x3c84f2a4ff0d7431 */ /* 0x000fe200000001ff */
[----:B------:R0:W-:Y:S01]  /*26be0*/  STL.64 [R1+0x1148], R22 ;  /* 0x0011481601007387 */ /* 0x0001e20000100a00 */
[----:B---3--:R-:W-:Y:S01]  /*26bf0*/  MOV R24, 0xbbc3f089 ;  /* 0xbbc3f08900187802 */ /* 0x008fe20000000f00 */
[----:B------:R-:W-:Y:S02]  /*26c00*/  IMAD.MOV.U32 R25, RZ, RZ, -0x5107c933 ;  /* 0xaef836cdff197424 */ /* 0x000fe400078e00ff */
[----:B-1----:R-:W-:Y:S01]  /*26c10*/  HFMA2 R18, -RZ, RZ, 0.8466796875, -22.078125 ;  /* 0x3ac6cd85ff127431 */ /* 0x002fe200000001ff */
[----:B------:R-:W-:Y:S01]  /*26c20*/  MOV R19, 0xba895876 ;  /* 0xba89587600137802 */ /* 0x000fe20000000f00 */
[----:B------:R1:W-:Y:S01]  /*26c30*/  STL.64 [R1+0x1098], R32 ;  /* 0x0010982001007387 */ /* 0x0003e20000100a00 */
[----:B--2---:R-:W-:-:S02]  /*26c40*/  IMAD.MOV.U32 R20, RZ, RZ, 0x39ba53bc ;  /* 0x39ba53bcff147424 */ /* 0x004fc400078e00ff */
[----:B------:R-:W-:Y:S01]  /*26c50*/  HFMA2 R21, -RZ, RZ, 0.057769775390625, -50528 ;  /* 0x2b65fa2bff157431 */ /* 0x000fe200000001ff */
[----:B------:R2:W-:Y:S01]  /*26c60*/  STL.64 [R1+0x10b8], R30 ;  /* 0x0010b81e01007387 */ /* 0x0005e20000100a00 */
[----:B0-----:R-:W-:Y:S01]  /*26c70*/  HFMA2 R22, -RZ, RZ, -0.47021484375, -4.7028064727783203125e-05 ;  /* 0xb7868315ff167431 */ /* 0x001fe200000001ff */
[----:B------:R-:W-:Y:S02]  /*26c80*/  MOV R23, 0x2860a0bf ;  /* 0x2860a0bf00177802 */ /* 0x000fe40000000f00 */
[----:B------:R0:W-:Y:S04]  /*26c90*/  STL.64 [R1+0x1150], R28 ;  /* 0x0011501c01007387 */ /* 0x0001e80000100a00 */
[----:B------:R3:W-:Y:S01]  /*26ca0*/  STL.64 [R1+0x1160], R12 ;  /* 0x0011600c01007387 */ /* 0x0007e20000100a00 */
[----:B-1----:R-:W-:Y:S01]  /*26cb0*/  HFMA2 R32, -RZ, RZ, 0.5068359375, -4.30859375 ;  /* 0x380ec44fff207431 */ /* 0x002fe200000001ff */
[----:B------:R-:W-:-:S02]  /*26cc0*/  MOV R33, 0xbe0d26d1 ;  /* 0xbe0d26d100217802 */ /* 0x000fc40000000f00 */
[----:B------:R1:W-:Y:S01]  /*26cd0*/  STL.64 [R1+0x1168], R24 ;  /* 0x0011681801007387 */ /* 0x0003e20000100a00 */
[----:B--2---:R-:W-:Y:S01]  /*26ce0*/  MOV R30, 0x3a8dcf9e ;  /* 0x3a8dcf9e001e7802 */ /* 0x004fe20000000f00 */
[----:B------:R-:W-:Y:S02]  /*26cf0*/  IMAD.MOV.U32 R31, RZ, RZ, -0x463c0f77 ;  /* 0xb9c3f089ff1f7424 */ /* 0x000fe400078e00ff */
[----:B------:R2:W-:Y:S01]  /*26d00*/  STL.64 [R1+0x1170], R18 ;  /* 0x0011701201007387 */ /* 0x0005e20000100a00 */
[----:B0-----:R-:W-:Y:S02]  /*26d10*/  IMAD.MOV.U32 R28, RZ, RZ, 0x365283b7 ;  /* 0x365283b7ff1c7424 */ /* 0x001fe400078e00ff */
[----:B------:R-:W-:Y:S01]  /*26d20*/  HFMA2 R29, -RZ, RZ, 1.9580078125, 308.25 ;  /* 0x3fd55cd1ff1d7431 */ /* 0x000fe200000001ff */
[----:B------:R0:W-:Y:S01]  /*26d30*/  STL.64 [R1+0x1178], R20 ;  /* 0x0011781401007387 */ /* 0x0001e20000100a00 */
[----:B---3--:R-:W-:Y:S01]  /*26d40*/  MOV R12, 0x3deeafd0 ;  /* 0x3deeafd0000c7802 */ /* 0x008fe20000000f00 */
[----:B------:R-:W-:-:S02]  /*26d50*/  IMAD.MOV.U32 R13, RZ, RZ, -0x3faaf44c ;  /* 0xc0550bb4ff0d7424 */ /* 0x000fc400078e00ff */
[----:B------:R3:W-:Y:S01]  /*26d60*/  STL.64 [R1+0x1188], R22 ;  /* 0x0011881601007387 */ /* 0x0007e20000100a00 */
[----:B-1----:R-:W-:Y:S01]  /*26d70*/  HFMA2 R24, -RZ, RZ, 2.279296875, 6.03199005126953125e-05 ;  /* 0x408f03f4ff187431 */ /* 0x002fe200000001ff */
[----:B------:R-:W-:Y:S02]  /*26d80*/  MOV R25, 0xc02ca841 ;  /* 0xc02ca84100197802 */ /* 0x000fe40000000f00 */
[----:B--2---:R-:W-:Y:S01]  /*26d90*/  MOV R18, 0xbfbf34b7 ;  /* 0xbfbf34b700127802 */ /* 0x004fe20000000f00 */
[----:B------:R-:W-:Y:S01]  /*26da0*/  IMAD.MOV.U32 R19, RZ, RZ, 0x3f30567c ;  /* 0x3f30567cff137424 */ /* 0x000fe200078e00ff */
[----:B------:R1:W-:Y:S01]  /*26db0*/  STL.64 [R1+0x10e0], R32 ;  /* 0x0010e02001007387 */ /* 0x0003e20000100a00 */
[----:B0-----:R-:W-:Y:S01]  /*26dc0*/  HFMA2 R20, -RZ, RZ, 0.355224609375, -8.9824199676513671875e-05 ;  /* 0x35af85e3ff147431 */ /* 0x001fe200000001ff */
[----:B------:R-:W-:Y:S02]  /*26dd0*/  MOV R21, 0xbe83e808 ;  /* 0xbe83e80800157802 */ /* 0x000fe40000000f00 */
[----:B------:R0:W-:Y:S01]  /*26de0*/  STL.64 [R1+0x1108], R30 ;  /* 0x0011081e01007387 */ /* 0x0001e20000100a00 */
[----:B---3--:R-:W-:-:S02]  /*26df0*/  IMAD.MOV.U32 R22, RZ, RZ, 0x3e580a4b ;  /* 0x3e580a4bff167424 */ /* 0x008fc400078e00ff */
[----:B------:R-:W-:Y:S01]  /*26e00*/  HFMA2 R23, -RZ, RZ, -1.4169921875, 13232 ;  /* 0xbdab7276ff177431 */ /* 0x000fe200000001ff */
[----:B------:R2:W-:Y:S04]  /*26e10*/  STL.64 [R1+0x1190], R28 ;  /* 0x0011901c01007387 */ /* 0x0005e80000100a00 */
[----:B------:R3:W-:Y:S01]  /*26e20*/  STL.64 [R1+0x1198], R12 ;  /* 0x0011980c01007387 */ /* 0x0007e20000100a00 */
[----:B-1----:R-:W-:Y:S02]  /*26e30*/  IMAD.MOV.U32 R32, RZ, RZ, 0x3f39715e ;  /* 0x3f39715eff207424 */ /* 0x002fe400078e00ff */
[----:B------:R-:W-:Y:S01]  /*26e40*/  HFMA2 R33, -RZ, RZ, -1.923828125, 0.025543212890625 ;  /* 0xbfb2268aff217431 */ /* 0x000fe200000001ff */
[----:B------:R1:W-:Y:S01]  /*26e50*/  STL.64 [R1+0x11a0], R24 ;  /* 0x0011a01801007387 */ /* 0x0003e20000100a00 */
[----:B0-----:R-:W-:Y:S01]  /*26e60*/  HFMA2 R30, -RZ, RZ, 1.3876953125, 0.000747203826904296875 ;  /* 0x3d8d121fff1e7431 */ /* 0x001fe200000001ff */
[----:B------:R-:W-:-:S02]  /*26e70*/  MOV R31, 0x326ef93b ;  /* 0x326ef93b001f7802 */ /* 0x000fc40000000f00 */
[----:B------:R0:W-:Y:S01]  /*26e80*/  STL.64 [R1+0x11b0], R18 ;  /* 0x0011b01201007387 */ /* 0x0001e20000100a00 */
[----:B--2---:R-:W-:Y:S01]  /*26e90*/  MOV R28, 0xb205ddc4 ;  /* 0xb205ddc4001c7802 */ /* 0x004fe20000000f00 */
[----:B------:R-:W-:Y:S02]  /*26ea0*/  IMAD.MOV.U32 R29, RZ, RZ, 0x3cc6cd86 ;  /* 0x3cc6cd86ff1d7424 */ /* 0x000fe400078e00ff */
[----:B------:R2:W-:Y:S01]  /*26eb0*/  STL.64 [R1+0x11b8], R20 ;  /* 0x0011b81401007387 */ /* 0x0005e20000100a00 */
[----:B---3--:R-:W-:Y:S02]  /*26ec0*/  IMAD.MOV.U32 R12, RZ, RZ, 0x2e596624 ;  /* 0x2e596624ff0c7424 */ /* 0x008fe400078e00ff */
[----:B------:R-:W-:Y:S01]  /*26ed0*/  HFMA2 R13, -RZ, RZ, -0.84912109375, -587 ;  /* 0xbacbe096ff0d7431 */ /* 0x000fe200000001ff */
[----:B------:R3:W-:Y:S01]  /*26ee0*/  STL.64 [R1+0x11c0], R22 ;  /* 0x0011c01601007387 */ /* 0x0007e20000100a00 */
[----:B-1----:R-:W-:Y:S01]  /*26ef0*/  MOV R24, 0x3a8a6d7f ;  /* 0x3a8a6d7f00187802 */ /* 0x002fe20000000f00 */
[----:B------:R-:W-:-:S02]  /*26f00*/  IMAD.MOV.U32 R25, RZ, RZ, -0x46470bc4 ;  /* 0xb9b8f43cff197424 */ /* 0x000fc400078e00ff */
[----:B0-----:R-:W-:Y:S01]  /*26f10*/  HFMA2 R18, -RZ, RZ, 0.045440673828125, 4296 ;  /* 0x29d16c32ff127431 */ /* 0x001fe200000001ff */
[----:B------:R-:W-:Y:S01]  /*26f20*/  MOV R19, 0x389de2c9 ;  /* 0x389de2c900137802 */ /* 0x000fe20000000f00 */
[----:B------:R0:W-:Y:S01]  /*26f30*/  STL.64 [R1+0x1130], R32 ;  /* 0x0011302001007387 */ /* 0x0001e20000100a00 */
[----:B--2---:R-:W-:Y:S02]  /*26f40*/  IMAD.MOV.U32 R20, RZ, RZ, -0x47b5e41f ;  /* 0xb84a1be1ff147424 */ /* 0x004fe400078e00ff */
[----:B------:R-:W-:Y:S01]  /*26f50*/  HFMA2 R21, -RZ, RZ, 0.468505859375, 37952 ;  /* 0x377f78a2ff157431 */ /* 0x000fe200000001ff */
[----:B------:R1:W-:Y:S01]  /*26f60*/  STL.64 [R1+0x1158], R30 ;  /* 0x0011581e01007387 */ /* 0x0003e20000100a00 */
[----:B---3--:R-:W-:Y:S01]  /*26f70*/  HFMA2 R22, -RZ, RZ, -2.5859375, -0.0101165771484375 ;  /* 0xc12ca12eff167431 */ /* 0x008fe200000001ff */
[----:B------:R-:W-:Y:S02]  /*26f80*/  MOV R23, 0xbabc1e2d ;  /* 0xbabc1e2d00177802 */ /* 0x000fe40000000f00 */
[----:B------:R2:W-:Y:S04]  /*26f90*/  STL.64 [R1+0x11c8], R28 ;  /* 0x0011c81c01007387 */ /* 0x0005e80000100a00 */
[----:B------:R3:W-:Y:S01]  /*26fa0*/  STL.64 [R1+0x11d8], R12 ;  /* 0x0011d80c01007387 */ /* 0x0007e20000100a00 */
[----:B0-----:R-:W-:Y:S01]  /*26fb0*/  MOV R32, 0xb8a31a12 ;  /* 0xb8a31a1200207802 */ /* 0x001fe20000000f00 */
[----:B------:R-:W-:-:S02]  /*26fc0*/  IMAD.MOV.U32 R33, RZ, RZ, 0x3852efff ;  /* 0x3852efffff217424 */ /* 0x000fc400078e00ff */
[----:B------:R0:W-:Y:S01]  /*26fd0*/  STL.64 [R1+0x11e0], R24 ;  /* 0x0011e01801007387 */ /* 0x0001e20000100a00 */
[----:B-1----:R-:W-:Y:S02]  /*26fe0*/  IMAD.MOV.U32 R30, RZ, RZ, -0x4677a66d ;  /* 0xb9885993ff1e7424 */ /* 0x002fe400078e00ff */
[----:B------:R-:W-:Y:S01]  /*26ff0*/  HFMA2 R31, -RZ, RZ, 1.94140625, -55168 ;  /* 0x3fc4fabcff1f7431 */ /* 0x000fe200000001ff */
[----:B------:R1:W-:Y:S01]  /*27000*/  STL.64 [R1+0x11e8], R18 ;  /* 0x0011e81201007387 */ /* 0x0003e20000100a00 */
[----:B--2---:R-:W-:Y:S02]  /*27010*/  IMAD.MOV.U32 R28, RZ, RZ, 0x4113bbe2 ;  /* 0x4113bbe2ff1c7424 */ /* 0x004fe400078e00ff */
[----:B------:R-:W-:Y:S01]  /*27020*/  HFMA2 R29, -RZ, RZ, -2.576171875, 24.15625 ;  /* 0xc1274e0aff1d7431 */ /* 0x000fe200000001ff */
[----:B------:R2:W-:Y:S01]  /*27030*/  STL.64 [R1+0x11f0], R20 ;  /* 0x0011f01401007387 */ /* 0x0005e20000100a00 */
[----:B---3--:R-:W-:Y:S01]  /*27040*/  MOV R12, 0x40b05672 ;  /* 0x40b05672000c7802 */ /* 0x008fe20000000f00 */
[----:B------:R-:W-:-:S02]  /*27050*/  IMAD.MOV.U32 R13, RZ, RZ, 0x3749bc93 ;  /* 0x3749bc93ff0d7424 */ /* 0x000fc400078e00ff */
[----:B------:R3:W-:Y:S01]  /*27060*/  STL.64 [R1+0x1200], R22 ;  /* 0x0012001601007387 */ /* 0x0007e20000100a00 */
[----:B0-----:R-:W-:Y:S01]  /*27070*/  HFMA2 R24, -RZ, RZ, -2.0703125, -772.5 ;  /* 0xc024e209ff187431 */ /* 0x001fe200000001ff */
[----:B------:R-:W-:Y:S02]  /*27080*/  MOV R25, 0x40148713 ;  /* 0x4014871300197802 */ /* 0x000fe40000000f00 */
[----:B-1----:R-:W-:Y:S01]  /*27090*/  MOV R18, 0x3eadf3d5 ;  /* 0x3eadf3d500127802 */ /* 0x002fe20000000f00 */
[----:B------:R-:W-:Y:S01]  /*270a0*/  IMAD.MOV.U32 R19, RZ, RZ, -0x417730e2 ;  /* 0xbe88cf1eff137424 */ /* 0x000fe200078e00ff */
[----:B------:R0:W-:Y:S01]  /*270b0*/  STL.64 [R1+0x1180], R32 ;  /* 0x0011802001007387 */ /* 0x0001e20000100a00 */
[----:B--2---:R-:W-:Y:S01]  /*270c0*/  HFMA2 R20, -RZ, RZ, 1.4541015625, -0.0060577392578125 ;  /* 0x3dd19e34ff147431 */ /* 0x004fe200000001ff */
[----:B------:R-:W-:Y:S02]  /*270d0*/  MOV R21, 0x3067cdc6 ;  /* 0x3067cdc600157802 */ /* 0x000fe40000000f00 */
[----:B------:R1:W-:Y:S01]  /*270e0*/  STL.64 [R1+0x11a8], R30 ;  /* 0x0011a81e01007387 */ /* 0x0003e20000100a00 */
[----:B---3--:R-:W-:-:S02]  /*270f0*/  IMAD.MOV.U32 R22, RZ, RZ, -0x431aa357 ;  /* 0xbce55ca9ff167424 */ /* 0x008fc400078e00ff */
[----:B------:R-:W-:Y:S01]  /*27100*/  HFMA2 R23, -RZ, RZ, 1.16015625, 771.5 ;  /* 0x3ca46207ff177431 */ /* 0x000fe200000001ff */
[----:B------:R2:W-:Y:S04]  /*27110*/  STL.64 [R1+0x1208], R28 ;  /* 0x0012081c01007387 */ /* 0x0005e80000100a00 */
[----:B------:R3:W-:Y:S01]  /*27120*/  STL.64 [R1+0x1210], R12 ;  /* 0x0012100c01007387 */ /* 0x0007e20000100a00 */
[----:B0-----:R-:W-:Y:S01]  /*27130*/  HFMA2 R32, -RZ, RZ, -1.1416015625, -6136 ;  /* 0xbc91edfeff207431 */ /* 0x001fe200000001ff */
[----:B------:R-:W-:Y:S02]  /*27140*/  MOV R33, 0x3bd19e34 ;  /* 0x3bd19e3400217802 */ /* 0x000fe40000000f00 */
[----:B------:R0:W-:Y:S01]  /*27150*/  STL.64 [R1+0x1218], R24 ;  /* 0x0012181801007387 */ /* 0x0001e20000100a00 */
[----:B-1----:R-:W-:Y:S01]  /*27160*/  MOV R30, 0xc0d3cd74 ;  /* 0xc0d3cd74001e7802 */ /* 0x002fe20000000f00 */
[----:B------:R-:W-:-:S02]  /*27170*/  IMAD.MOV.U32 R31, RZ, RZ, 0x41565e26 ;  /* 0x41565e26ff1f7424 */ /* 0x000fc400078e00ff */
[----:B------:R1:W-:Y:S01]  /*27180*/  STL.64 [R1+0x1228], R18 ;  /* 0x0012281201007387 */ /* 0x0003e20000100a00 */
[----:B--2---:R-:W-:Y:S01]  /*27190*/  MOV R28, 0xbbe7314b ;  /* 0xbbe7314b001c7802 */ /* 0x004fe20000000f00 */
[----:B------:R-:W-:Y:S02]  /*271a0*/  IMAD.MOV.U32 R29, RZ, RZ, 0x2c0887f7 ;  /* 0x2c0887f7ff1d7424 */ /* 0x000fe400078e00ff */
[----:B------:R2:W-:Y:S01]  /*271b0*/  STL.64 [R1+0x1230], R20 ;  /* 0x0012301401007387 */ /* 0x0005e20000100a00 */
[----:B---3--:R-:W-:Y:S02]  /*271c0*/  IMAD.MOV.U32 R12, RZ, RZ, 0x39bf9a7a ;  /* 0x39bf9a7aff0c7424 */ /* 0x008fe400078e00ff */
[----:B------:R-:W-:Y:S01]  /*271d0*/  HFMA2 R13, -RZ, RZ, -0.09967041015625, -0.000908374786376953125 ;  /* 0xae619371ff0d7431 */ /* 0x000fe200000001ff */
[----:B------:R3:W-:Y:S01]  /*271e0*/  STL.64 [R1+0x1238], R22 ;  /* 0x0012381601007387 */ /* 0x0007e20000100a00 */
[----:B0-----:R-:W-:Y:S01]  /*271f0*/  MOV R24, 0xb8a018c8 ;  /* 0xb8a018c800187802 */ /* 0x001fe20000000f00 */
[----:B------:R-:W-:-:S02]  /*27200*/  IMAD.MOV.U32 R25, RZ, RZ, -0x3e77192e ;  /* 0xc188e6d2ff197424 */ /* 0x000fc400078e00ff */
[----:B-1----:R-:W-:Y:S01]  /*27210*/  HFMA2 R18, -RZ, RZ, -1.8896484375, 26704 ;  /* 0xbf8f7685ff127431 */ /* 0x002fe200000001ff */
[----:B------:R-:W-:Y:S01]  /*27220*/  MOV R19, 0x42148722 ;  /* 0x4214872200137802 */ /* 0x000fe20000000f00 */
[----:B------:R0:W-:Y:S01]  /*27230*/  STL.64 [R1+0x11d0], R32 ;  /* 0x0011d02001007387 */ /* 0x0001e20000100a00 */
[----:B--2---:R-:W-:Y:S02]  /*27240*/  IMAD.MOV.U32 R20, RZ, RZ, -0x3daece92 ;  /* 0xc251316eff147424 */ /* 0x004fe400078e00ff */
[----:B------:R-:W-:Y:S01]  /*27250*/  HFMA2 R21, -RZ, RZ, 3.0078125, 0.99951171875 ;  /* 0x42043bffff157431 */ /* 0x000fe200000001ff */
[----:B------:R1:W-:Y:S01]  /*27260*/  STL.64 [R1+0x11f8], R30 ;  /* 0x0011f81e01007387 */ /* 0x0003e20000100a00 */
[----:B---3--:R-:W-:Y:S01]  /*27270*/  HFMA2 R22, -RZ, RZ, 2.826171875, 0.0019626617431640625 ;  /* 0x41a71805ff167431 */ /* 0x008fe200000001ff */
[----:B------:R-:W-:Y:S02]  /*27280*/  MOV R23, 0xc120bb34 ;  /* 0xc120bb3400177802 */ /* 0x000fe40000000f00 */
[----:B------:R2:W-:Y:S04]  /*27290*/  STL.64 [R1+0x1240], R28 ;  /* 0x0012401c01007387 */ /* 0x0005e80000100a00 */
[----:B------:R3:W-:Y:S01]  /*272a0*/  STL.64 [R1+0x1250], R12 ;  /* 0x0012500c01007387 */ /* 0x0007e20000100a00 */
[----:B0-----:R-:W-:-:S02]  /*272b0*/  IMAD.MOV.U32 R32, RZ, RZ, -0x407f6a28 ;  /* 0xbf8095d8ff207424 */ /* 0x001fc400078e00ff */
[----:B------:R-:W-:Y:S01]  /*272c0*/  HFMA2 R33, -RZ, RZ, -0.2454833984375, 0.384765625 ;  /* 0xb3db3628ff217431 */ /* 0x000fe200000001ff */
[----:B------:R0:W-:Y:S01]  /*272d0*/  STL.64 [R1+0x1258], R24 ;  /* 0x0012581801007387 */ /* 0x0001e20000100a00 */
[----:B-1----:R-:W-:Y:S01]  /*272e0*/  HFMA2 R30, -RZ, RZ, 0.85595703125, 0.00191211700439453125 ;  /* 0x3ad917d5ff1e7431 */ /* 0x002fe200000001ff */
[----:B------:R-:W-:Y:S02]  /*272f0*/  MOV R31, 0xba914409 ;  /* 0xba914409001f7802 */ /* 0x000fe40000000f00 */
[----:B------:R1:W-:Y:S01]  /*27300*/  STL.64 [R1+0x1260], R18 ;  /* 0x0012601201007387 */ /* 0x0003e20000100a00 */
[----:B--2---:R-:W-:Y:S02]  /*27310*/  IMAD.MOV.U32 R28, RZ, RZ, -0x48b2aad3 ;  /* 0xb74d552dff1c7424 */ /* 0x004fe400078e00ff */
[----:B------:R-:W-:Y:S01]  /*27320*/  HFMA2 R29, -RZ, RZ, 2.25390625, 28240 ;  /* 0x408276e5ff1d7431 */ /* 0x000fe200000001ff */
[----:B------:R2:W-:Y:S01]  /*27330*/  STL.64 [R1+0x1268], R20 ;  /* 0x0012681401007387 */ /* 0x0005e20000100a00 */
[----:B---3--:R-:W-:Y:S01]  /*27340*/  MOV R12, 0xc05e5091 ;  /* 0xc05e5091000c7802 */ /* 0x008fe20000000f00 */
[----:B------:R-:W-:-:S02]  /*27350*/  IMAD.MOV.U32 R13, RZ, RZ, 0x3fb76a6c ;  /* 0x3fb76a6cff0d7424 */ /* 0x000fc400078e00ff */
[----:B------:R3:W-:Y:S01]  /*27360*/  STL.64 [R1+0x1278], R22 ;  /* 0x0012781601007387 */ /* 0x0007e20000100a00 */
[----:B0-----:R-:W-:Y:S01]  /*27370*/  HFMA2 R24, -RZ, RZ, 0.2374267578125, 1.6318359375 ;  /* 0x33993e87ff187431 */ /* 0x001fe200000001ff */
[----:B------:R-:W-:Y:S02]  /*27380*/  MOV R25, 0xbee55ca9 ;  /* 0xbee55ca900197802 */ /* 0x000fe40000000f00 */
[----:B-1----:R-:W-:Y:S01]  /*27390*/  MOV R18, 0xaf9f2cae ;  /* 0xaf9f2cae00127802 */ /* 0x002fe20000000f00 */
[----:B------:R-:W-:Y:S01]  /*273a0*/  IMAD.MOV.U32 R19, RZ, RZ, 0x3d07aee5 ;  /* 0x3d07aee5ff137424 */ /* 0x000fe200078e00ff */
[----:B------:R0:W-:Y:S01]  /*273b0*/  STL.64 [R1+0x1220], R32 ;  /* 0x0012202001007387 */ /* 0x0001e20000100a00 */
[----:B--2---:R-:W-:Y:S01]  /*273c0*/  HFMA2 R20, -RZ, RZ, -1.185546875, -0.0413818359375 ;  /* 0xbcbea94cff147431 */ /* 0x004fe200000001ff */
[----:B------:R-:W-:Y:S02]  /*273d0*/  MOV R21, 0x3c03ba34 ;  /* 0x3c03ba3400157802 */ /* 0x000fe40000000f00 */
[----:B------:R1:W-:Y:S01]  /*273e0*/  STL.64 [R1+0x1248], R30 ;  /* 0x0012481e01007387 */ /* 0x0003e20000100a00 */
[----:B---3--:R-:W-:-:S02]  /*273f0*/  IMAD.MOV.U32 R22, RZ, RZ, -0x4f5e1faa ;  /* 0xb0a1e056ff167424 */ /* 0x008fc400078e00ff */
[----:B------:R-:W-:Y:S01]  /*27400*/  HFMA2 R23, -RZ, RZ, -0.8671875, 0.02020263671875 ;  /* 0xbaf0252cff177431 */ /* 0x000fe200000001ff */
[----:B------:R2:W-:Y:S04]  /*27410*/  STL.64 [R1+0x1280], R28 ;  /* 0x0012801c01007387 */ /* 0x0005e80000100a00 */
[----:B------:R3:W-:Y:S01]  /*27420*/  STL.64 [R1+0x1288], R12 ;  /* 0x0012880c01007387 */ /* 0x0007e20000100a00 */
[----:B0-----:R-:W-:Y:S01]  /*27430*/  MOV R32, 0x3b2278e6 ;  /* 0x3b2278e600207802 */ /* 0x001fe20000000f00 */
[----:B------:R-:W-:Y:S02]  /*27440*/  IMAD.MOV.U32 R33, RZ, RZ, -0x3e5b1ce4 ;  /* 0xc1a4e31cff217424 */ /* 0x000fe400078e00ff */
[----:B------:R0:W-:Y:S01]  /*27450*/  STL.64 [R1+0x1290], R24 ;  /* 0x0012901801007387 */ /* 0x0001e20000100a00 */
[----:B-1----:R-:W-:-:S02]  /*27460*/  IMAD.MOV.U32 R30, RZ, RZ, 0x3eaea827 ;  /* 0x3eaea827ff1e7424 */ /* 0x002fc400078e00ff */
[----:B------:R-:W-:Y:S01]  /*27470*/  HFMA2 R31, -RZ, RZ, -1.501953125, 0.0002357959747314453125 ;  /* 0xbe020bbaff1f7431 */ /* 0x000fe200000001ff */
[----:B------:R1:W-:Y:S01]  /*27480*/  STL.64 [R1+0x12a0], R18 ;  /* 0x0012a01201007387 */ /* 0x0003e20000100a00 */
[----:B--2---:R-:W-:Y:S01]  /*27490*/  MOV R28, 0x3a9eb4a8 ;  /* 0x3a9eb4a8001c7802 */ /* 0x004fe20000000f00 */
[----:B------:R-:W-:Y:S02]  /*274a0*/  IMAD.MOV.U32 R29, RZ, RZ, -0x463102eb ;  /* 0xb9cefd15ff1d7424 */ /* 0x000fe400078e00ff */
[----:B------:R2:W-:Y:S01]  /*274b0*/  STL.64 [R1+0x12a8], R20 ;  /* 0x0012a81401007387 */ /* 0x0005e20000100a00 */
[----:B---3--:R-:W-:Y:S02]  /*274c0*/  IMAD.MOV.U32 R12, RZ, RZ, 0x430437bf ;  /* 0x430437bfff0c7424 */ /* 0x008fe400078e00ff */
[----:B------:R-:W-:Y:S01]  /*274d0*/  HFMA2 R13, -RZ, RZ, 1.09375, 130.875 ;  /* 0x3c605817ff0d7431 */ /* 0x000fe200000001ff */
[----:B------:R3:W-:Y:S01]  /*274e0*/  STL.64 [R1+0x12b0], R22 ;  /* 0x0012b01601007387 */ /* 0x0007e20000100a00 */
[----:B0-----:R-:W-:Y:S01]  /*274f0*/  MOV R24, 0xc2f75477 ;  /* 0xc2f7547700187802 */ /* 0x001fe20000000f00 */
[----:B------:R-:W-:-:S02]  /*27500*/  IMAD.MOV.U32 R25, RZ, RZ, 0x431234f7 ;  /* 0x431234f7ff197424 */ /* 0x000fc400078e00ff */
[----:B-1----:R-:W-:Y:S01]  /*27510*/  HFMA2 R18, -RZ, RZ, -3.3125, -0.8974609375 ;  /* 0xc2a0bb2eff127431 */ /* 0x002fe200000001ff */
[----:B------:R-:W-:Y:S01]  /*27520*/  MOV R19, 0xb8ec22de ;  /* 0xb8ec22de00137802 */ /* 0x000fe20000000f00 */
[----:B------:R0:W-:Y:S01]  /*27530*/  STL.64 [R1+0x1270], R32 ;  /* 0x0012702001007387 */ /* 0x0001e20000100a00 */
[----:B--2---:R-:W-:Y:S02]  /*27540*/  IMAD.MOV.U32 R20, RZ, RZ, 0x4223149e ;  /* 0x4223149eff147424 */ /* 0x004fe400078e00ff */
[----:B------:R-:W-:Y:S01]  /*27550*/  HFMA2 R21, -RZ, RZ, -3.046875, -118.1875 ;  /* 0xc218d763ff157431 */ /* 0x000fe200000001ff */
[----:B------:R1:W-:Y:S01]  /*27560*/  STL.64 [R1+0x1298], R30 ;  /* 0x0012981e01007387 */ /* 0x0003e20000100a00 */
[----:B---3--:R-:W-:Y:S01]  /*27570*/  HFMA2 R22, -RZ, RZ, -2.390625, -0.15869140625 ;  /* 0xc0c8b114ff167431 */ /* 0x008fe200000001ff */
[----:B------:R-:W-:Y:S02]  /*27580*/  MOV R23, 0x40a3bda5 ;  /* 0x40a3bda500177802 */ /* 0x000fe40000000f00 */
[----:B------:R2:W-:Y:S04]  /*27590*/  STL.64 [R1+0x12b8], R28 ;  /* 0x0012b81c01007387 */ /* 0x0005e80000100a00 */
[----:B------:R3:W-:Y:S01]  /*275a0*/  STL.64 [R1+0x12c8], R12 ;  /* 0x0012c80c01007387 */ /* 0x0007e20000100a00 */
[----:B0-----:R-:W-:Y:S01]  /*275b0*/  HFMA2 R32, -RZ, RZ, 3.287109375, -7.8515625 ;  /* 0x4293c7daff207431 */ /* 0x001fe200000001ff */
[----:B------:R-:W-:-:S02]  /*275c0*/  MOV R33, 0xc31ccd29 ;  /* 0xc31ccd2900217802 */ /* 0x000fc40000000f00 */
[----:B------:R0:W-:Y:S01]  /*275d0*/  STL.64 [R1+0x12d0], R24 ;  /* 0x0012d01801007387 */ /* 0x0001e20000100a00 */
[----:B-1----:R-:W-:Y:S01]  /*275e0*/  MOV R30, 0x41898fd1 ;  /* 0x41898fd1001e7802 */ /* 0x002fe20000000f00 */
[----:B------:R-:W-:Y:S02]  /*275f0*/  IMAD.MOV.U32 R31, RZ, RZ, 0x357b0a41 ;  /* 0x357b0a41ff1f7424 */ /* 0x000fe400078e00ff */
[----:B------:R1:W-:Y:S01]  /*27600*/  STL.64 [R1+0x12d8], R18 ;  /* 0x0012d81201007387 */ /* 0x0003e20000100a00 */
[----:B--2---:R-:W-:Y:S02]  /*27610*/  IMAD.MOV.U32 R28, RZ, RZ, -0x3ffdf446 ;  /* 0xc0020bbaff1c7424 */ /* 0x004fe400078e00ff */
[----:B------:R-:W-:Y:S01]  /*27620*/  HFMA2 R29, -RZ, RZ, -0.177001953125, 0.003421783447265625 ;  /* 0xb1aa1b02ff1d7431 */ /* 0x000fe200000001ff */
[----:B------:R2:W-:Y:S01]  /*27630*/  STL.64 [R1+0x12e0], R20 ;  /* 0x0012e01401007387 */ /* 0x0005e20000100a00 */
[----:B---3--:R-:W-:Y:S01]  /*27640*/  MOV R12, 0x3f18a4c1 ;  /* 0x3f18a4c1000c7802 */ /* 0x008fe20000000f00 */
[----:B------:R-:W-:-:S02]  /*27650*/  IMAD.MOV.U32 R13, RZ, RZ, -0x411d96f5 ;  /* 0xbee2690bff0d7424 */ /* 0x000fc400078e00ff */
[----:B------:R3:W-:Y:S01]  /*27660*/  STL.64 [R1+0x12f0], R22 ;  /* 0x0012f01601007387 */ /* 0x0007e20000100a00 */
[----:B0-----:R-:W-:Y:S01]  /*27670*/  HFMA2 R24, -RZ, RZ, 1.53515625, -0.037109375 ;  /* 0x3e24a8c0ff187431 */ /* 0x001fe200000001ff */
[----:B------:R-:W-:Y:S02]  /*27680*/  MOV R25, 0xb2d4762c ;  /* 0xb2d4762c00197802 */ /* 0x000fe40000000f00 */
[----:B-1----:R-:W-:Y:S01]  /*27690*/  MOV R18, 0xbc1b3dcf ;  /* 0xbc1b3dcf00127802 */ /* 0x002fe20000000f00 */
[----:B------:R-:W-:Y:S01]  /*276a0*/  IMAD.MOV.U32 R19, RZ, RZ, 0x36d76ab6 ;  /* 0x36d76ab6ff137424 */ /* 0x000fe200078e00ff */
[----:B------:R0:W-:Y:S01]  /*276b0*/  STL.64 [R1+0x12c0], R32 ;  /* 0x0012c02001007387 */ /* 0x0001e20000100a00 */
[----:B--2---:R-:W-:Y:S01]  /*276c0*/  HFMA2 R20, -RZ, RZ, 0.88037109375, 3.943359375 ;  /* 0x3b0b43e3ff147431 */ /* 0x004fe200000001ff */
[----:B------:R-:W-:Y:S02]  /*276d0*/  MOV R21, 0x43542b1a ;  /* 0x43542b1a00157802 */ /* 0x000fe40000000f00 */
[----:B------:R1:W-:Y:S01]  /*276e0*/  STL.64 [R1+0x12e8], R30 ;  /* 0x0012e81e01007387 */ /* 0x0003e20000100a00 */
[----:B---3--:R-:W-:Y:S01]  /*276f0*/  IMAD.MOV.U32 R22, RZ, RZ, 0x4151b9cf ;  /* 0x4151b9cfff167424 */ /* 0x008fe200078e00ff */
[----:B------:R-:W-:-:S02]  /*27700*/  MOV R23, 0xc3f87dce ;  /* 0xc3f87dce00177802 */ /* 0x000fc40000000f00 */
[----:B------:R2:W-:Y:S04]  /*27710*/  STL.64 [R1+0x12f8], R28 ;  /* 0x0012f81c01007387 */ /* 0x0005e80000100a00 */
[----:B------:R3:W-:Y:S01]  /*27720*/  STL.64 [R1+0x1300], R12 ;  /* 0x0013000c01007387 */ /* 0x0007e20000100a00 */
[----:B0-----:R-:W-:Y:S02]  /*27730*/  IMAD.MOV.U32 R32, RZ, RZ, -0x42dae672 ;  /* 0xbd25198eff207424 */ /* 0x001fe400078e00ff */
[----:B------:R-:W-:Y:S01]  /*27740*/  HFMA2 R33, -RZ, RZ, 1.22265625, 0.01502227783203125 ;  /* 0x3ce423b1ff217431 */ /* 0x000fe200000001ff */
[----:B------:R0:W-:Y:S01]  /*27750*/  STL.64 [R1+0x1308], R24 ;  /* 0x0013081801007387 */ /* 0x0001e20000100a00 */
[----:B-1----:R-:W-:Y:S01]  /*27760*/  MOV R30, 0xbcec1227 ;  /* 0xbcec1227001e7802 */ /* 0x002fe20000000f00 */
[----:B------:R-:W-:-:S02]  /*27770*/  HFMA2 R31, -RZ, RZ, 3.818359375, 0.00131893157958984375 ;  /* 0x43a31567ff1f7431 */ /* 0x000fc400000001ff */
[----:B------:R1:W-:Y:S01]  /*27780*/  STL.64 [R1+0x1318], R18 ;  /* 0x0013181201007387 */ /* 0x0003e20000100a00 */
[----:B--2---:R-:W-:Y:S02]  /*27790*/  HFMA2 R28, -RZ, RZ, 4.2109375, -23.28125 ;  /* 0x4436cdd2ff1c7431 */ /* 0x004fe400000001ff */
[----:B------:R-:W-:Y:S01]  /*277a0*/  IMAD.MOV.U32 R29, RZ, RZ, -0x3c0eee4f ;  /* 0xc3f111b1ff1d7424 */ /* 0x000fe200078e00ff */
[----:B------:R2:W-:Y:S01]  /*277b0*/  STL.64 [R1+0x1320], R20 ;  /* 0x0013201401007387 */ /* 0x0005e20000100a00 */
[----:B---3--:R-:W-:Y:S01]  /*277c0*/  IMAD.MOV.U32 R12, RZ, RZ, -0x3c540da5 ;  /* 0xc3abf25bff0c7424 */ /* 0x008fe200078e00ff */
[----:B------:R-:W-:Y:S02]  /*277d0*/  MOV R13, 0x432bf3b2 ;  /* 0x432bf3b2000d7802 */ /* 0x000fe40000000f00 */
[----:B------:R3:W-:Y:S01]  /*277e0*/  STL.64 [R1+0x1328], R22 ;  /* 0x0013281601007387 */ /* 0x0007e20000100a00 */
[----:B0-----:R-:W-:Y:S02]  /*277f0*/  HFMA2 R24, -RZ, RZ, 0.63427734375, 0.2242431640625 ;  /* 0x3913332dff187431 */ /* 0x001fe400000001ff */
[----:B------:R-:W-:Y:S01]  /*27800*/  IMAD.MOV.U32 R25, RZ, RZ, -0x3d697b2d ;  /* 0xc29684d3ff197424 */ /* 0x000fe200078e00ff */
[----:B-1----:R-:W-:Y:S01]  /*27810*/  MOV R18, 0x42850a16 ;  /* 0x42850a1600127802 */ /* 0x002fe20000000f00 */
[----:B------:R-:W-:Y:S01]  /*27820*/  HFMA2 R19, -RZ, RZ, -2.943359375, -0.00110340118408203125 ;  /* 0xc1e39485ff137431 */ /* 0x000fe200000001ff */
[----:B------:R0:W-:Y:S01]  /*27830*/  STL.64 [R1+0x1310], R32 ;  /* 0x0013102001007387 */ /* 0x0001e20000100a00 */
[----:B--2---:R-:W-:Y:S01]  /*27840*/  IMAD.MOV.U32 R20, RZ, RZ, -0x4ab39f09 ;  /* 0xb54c60f7ff147424 */ /* 0x004fe200078e00ff */
[----:B------:R-:W-:-:S02]  /*27850*/  MOV R21, 0x4118a4c2 ;  /* 0x4118a4c200157802 */ /* 0x000fc40000000f00 */
[----:B------:R1:W-:Y:S01]  /*27860*/  STL.64 [R1+0x1330], R28 ;  /* 0x0013301c01007387 */ /* 0x0003e20000100a00 */
[----:B---3--:R-:W-:Y:S01]  /*27870*/  MOV R22, 0xb4fa3f50 ;  /* 0xb4fa3f5000167802 */ /* 0x008fe20000000f00 */
[----:B------:R-:W-:Y:S02]  /*27880*/  HFMA2 R23, -RZ, RZ, -1.826171875, 508.5 ;  /* 0xbf4e5ff2ff177431 */ /* 0x000fe400000001ff */
[----:B------:R2:W-:Y:S04]  /*27890*/  STL.64 [R1+0x1338], R30 ;  /* 0x0013381e01007387 */ /* 0x0005e80000100a00 */
[----:B------:R3:W-:Y:S01]  /*278a0*/  STL.64 [R1+0x1340], R12 ;  /* 0x0013400c01007387 */ /* 0x0007e20000100a00 */
[----:B0-----:R-:W-:Y:S02]  /*278b0*/  HFMA2 R32, -RZ, RZ, -2.46875, -0.0004642009735107421875 ;  /* 0xc0f08f9bff207431 */ /* 0x001fe400000001ff */
[----:B------:R-:W-:Y:S01]  /*278c0*/  IMAD.MOV.U32 R33, RZ, RZ, 0x40393dd8 ;  /* 0x40393dd8ff217424 */ /* 0x000fe200078e00ff */
[----:B------:R0:W-:Y:S01]  /*278d0*/  STL.64 [R1+0x1348], R24 ;  /* 0x0013481801007387 */ /* 0x0001e20000100a00 */
[----:B-1----:R-:W-:Y:S01]  /*278e0*/  IMAD.MOV.U32 R28, RZ, RZ, 0x3f15b76c ;  /* 0x3f15b76cff1c7424 */ /* 0x002fe200078e00ff */
[----:B------:R-:W-:-:S02]  /*278f0*/  MOV R29, 0xbe5574fd ;  /* 0xbe5574fd001d7802 */ /* 0x000fc40000000f00 */
[----:B------:R1:W-:Y:S01]  /*27900*/  STL.64 [R1+0x1350], R18 ;  /* 0x0013501201007387 */ /* 0x0003e20000100a00 */
[----:B--2---:R-:W-:Y:S01]  /*27910*/  IMAD.MOV.U32 R30, RZ, RZ, -0x3b8899d4 ;  /* 0xc477662cff1e7424 */ /* 0x004fe200078e00ff */
[----:B------:R-:W-:Y:S02]  /*27920*/  MOV R31, 0x450908e3 ;  /* 0x450908e3001f7802 */ /* 0x000fe40000000f00 */
[----:B------:R2:W-:Y:S01]  /*27930*/  STL.64 [R1+0x1358], R20 ;  /* 0x0013581401007387 */ /* 0x0005e20000100a00 */
[----:B---3--:R-:W-:Y:S02]  /*27940*/  HFMA2 R12, -RZ, RZ, 0.6376953125, -75.125 ;  /* 0x391ad4b2ff0c7431 */ /* 0x008fe400000001ff */
[----:B------:R-:W-:Y:S01]  /*27950*/  IMAD.MOV.U32 R13, RZ, RZ, 0x3d50e5d5 ;  /* 0x3d50e5d5ff0d7424 */ /* 0x000fe200078e00ff */
[----:B------:R3:W-:Y:S01]  /*27960*/  STL.64 [R1+0x1368], R22 ;  /* 0x0013681601007387 */ /* 0x0007e20000100a00 */
[----:B0-----:R-:W-:Y:S01]  /*27970*/  MOV R24, 0xbd07707a ;  /* 0xbd07707a00187802 */ /* 0x001fe20000000f00 */
[----:B------:R-:W-:-:S02]  /*27980*/  HFMA2 R25, -RZ, RZ, 1.1162109375, -0.000296115875244140625 ;  /* 0x3c778cdaff197431 */ /* 0x000fc400000001ff */
[----:B-1----:R-:W-:Y:S02]  /*27990*/  HFMA2 R18, -RZ, RZ, -4.94140625, 0.0002281665802001953125 ;  /* 0xc4f10b7aff127431 */ /* 0x002fe400000001ff */
[----:B------:R-:W-:Y:S01]  /*279a0*/  IMAD.MOV.U32 R19, RZ, RZ, -0x41dceba2 ;  /* 0xbe23145eff137424 */ /* 0x000fe200078e00ff */
[----:B------:R0:W-:Y:S01]  /*279b0*/  STL.64 [R1+0x1360], R32 ;  /* 0x0013602001007387 */ /* 0x0001e20000100a00 */
[----:B--2---:R-:W-:Y:S01]  /*279c0*/  MOV R20, 0x44f49ff4 ;  /* 0x44f49ff400147802 */ /* 0x004fe20000000f00 */
[----:B------:R-:W-:Y:S02]  /*279d0*/  HFMA2 R21, -RZ, RZ, -5.0859375, 16480 ;  /* 0xc5167406ff157431 */ /* 0x000fe400000001ff */
[----:B------:R1:W-:Y:S01]  /*279e0*/  STL.64 [R1+0x1370], R28 ;  /* 0x0013701c01007387 */ /* 0x0003e20000100a00 */
[----:B---3--:R-:W-:Y:S01]  /*279f0*/  IMAD.MOV.U32 R22, RZ, RZ, 0x44abf3ae ;  /* 0x44abf3aeff167424 */ /* 0x008fe200078e00ff */
[----:B------:R-:W-:Y:S02]  /*27a00*/  MOV R23, 0x3aa95acb ;  /* 0x3aa95acb00177802 */ /* 0x000fe40000000f00 */
[----:B------:R2:W-:Y:S04]  /*27a10*/  STL.64 [R1+0x1378], R12 ;  /* 0x0013780c01007387 */ /* 0x0005e80000100a00 */
[----:B------:R3:W-:Y:S01]  /*27a20*/  STL.64 [R1+0x1380], R24 ;  /* 0x0013801801007387 */ /* 0x0007e20000100a00 */
[----:B0-----:R-:W-:Y:S01]  /*27a30*/  MOV R32, 0xc3aaaf64 ;  /* 0xc3aaaf6400207802 */ /* 0x001fe20000000f00 */
[----:B------:R-:W-:-:S02]  /*27a40*/  HFMA2 R33, -RZ, RZ, -0.447021484375, -0.000134944915771484375 ;  /* 0xb727886cff217431 */ /* 0x000fc400000001ff */
[----:B------:R0:W-:Y:S01]  /*27a50*/  STL.64 [R1+0x1388], R30 ;  /* 0x0013881e01007387 */ /* 0x0001e20000100a00 */
[----:B-1----:R-:W-:Y:S02]  /*27a60*/  HFMA2 R28, -RZ, RZ, -4.234375, 0.0235443115234375 ;  /* 0xc43c2607ff1c7431 */ /* 0x002fe400000001ff */
[----:B------:R-:W-:Y:S01]  /*27a70*/  IMAD.MOV.U32 R29, RZ, RZ, 0x4436edde ;  /* 0x4436eddeff1d7424 */ /* 0x000fe200078e00ff */
[----:B------:R1:W-:Y:S01]  /*27a80*/  STL.64 [R1+0x1390], R18 ;  /* 0x0013901201007387 */ /* 0x0003e20000100a00 */
[----:B--2---:R-:W-:Y:S01]  /*27a90*/  IMAD.MOV.U32 R12, RZ, RZ, 0x43059029 ;  /* 0x43059029ff0c7424 */ /* 0x004fe200078e00ff */
[----:B------:R-:W-:Y:S02]  /*27aa0*/  MOV R13, 0xc2e186a2 ;  /* 0xc2e186a2000d7802 */ /* 0x000fe40000000f00 */
[----:B------:R2:W-:Y:S01]  /*27ab0*/  STL.64 [R1+0x1398], R20 ;  /* 0x0013981401007387 */ /* 0x0005e20000100a00 */
[----:B---3--:R-:W-:Y:S02]  /*27ac0*/  HFMA2 R24, -RZ, RZ, 3.111328125, 1.4609375 ;  /* 0x42393dd8ff187431 */ /* 0x008fe400000001ff */
[----:B------:R-:W-:Y:S01]  /*27ad0*/  IMAD.MOV.U32 R25, RZ, RZ, -0x48fb0fcd ;  /* 0xb704f033ff197424 */ /* 0x000fe200078e00ff */
[----:B------:R3:W-:Y:S01]  /*27ae0*/  STL.64 [R1+0x13a0], R22 ;  /* 0x0013a01601007387 */ /* 0x0007e20000100a00 */
[----:B0-----:R-:W-:-:S02]  /*27af0*/  HFMA2 R30, -RZ, RZ, 1.8896484375, -0.00586700439453125 ;  /* 0x3f8f9e02ff1e7431 */ /* 0x001fc400000001ff */
[----:B------:R-:W-:Y:S01]  /*27b00*/  IMAD.MOV.U32 R31, RZ, RZ, -0x40bd4e50 ;  /* 0xbf42b1b0ff1f7424 */ /* 0x000fe200078e00ff */
[----:B-1----:R-:W-:Y:S01]  /*27b10*/  MOV R18, 0xc1682bf0 ;  /* 0xc1682bf000127802 */ /* 0x002fe20000000f00 */
[----:B------:R-:W-:Y:S01]  /*27b20*/  HFMA2 R19, -RZ, RZ, 2.595703125, -11.6328125 ;  /* 0x4131c9d1ff137431 */ /* 0x000fe200000001ff */
[----:B------:R0:W-:Y:S01]  /*27b30*/  STL.64 [R1+0x13a8], R28 ;  /* 0x0013a81c01007387 */ /* 0x0001e20000100a00 */
[----:B--2---:R-:W-:Y:S01]  /*27b40*/  IMAD.MOV.U32 R20, RZ, RZ, -0x3f7a96e2 ;  /* 0xc085691eff147424 */ /* 0x004fe200078e00ff */
[----:B------:R-:W-:Y:S02]  /*27b50*/  MOV R21, 0x3b4b3729 ;  /* 0x3b4b372900157802 */ /* 0x000fe40000000f00 */
[----:B------:R0:W-:Y:S01]  /*27b60*/  STL.64 [R1+0x13b0], R32 ;  /* 0x0013b02001007387 */ /* 0x0001e20000100a00 */
[----:B---3--:R-:W-:Y:S01]  /*27b70*/  MOV R22, 0x3eb9a9a3 ;  /* 0x3eb9a9a300167802 */ /* 0x008fe20000000f00 */
[----:B------:R-:W-:Y:S02]  /*27b80*/  HFMA2 R23, -RZ, RZ, 1.5966796875, 2.83718109130859375e-05 ;  /* 0x3e6301dcff177431 */ /* 0x000fe400000001ff */
        /* <DEDUP_REMOVED lines=21> */
[----:B0-----:R-:W-:Y:S02]  /*27ce0*/  MOV R12, 0x3d39bf78 ;  /* 0x3d39bf78000c7802 */ /* 0x001fe40000000f00 */
[----:B------:R-:W-:Y:S02]  /*27cf0*/  ISETP.GE.U32.AND P0, PT, R9, 0x7f800000, PT ;  /* 0x7f8000000900780c */ /* 0x000fe40003f06070 */
        /* <DEDUP_REMOVED lines=8> */
[----:B------:R-:W-:-:S04]  /*27d80*/  FADD.FTZ R3, R3, R10 ;  /* 0x0000000a03037221 */ /* 0x000fc80000010000 */
        /* <DEDUP_REMOVED lines=17> */
[----:B------:R1:W2:Y:S01]  /*27ea0*/  MUFU.SQRT R3, R4 ;  /* 0x0000000400037308 */ /* 0x0002a20000002000 */
[----:B------:R-:W-:Y:S05]  /*27eb0*/  BRA `(.L_x_540) ;  /* 0x0000000000887947 */ /* 0x000fea0003800000 */
.L_x_539:
[----:B------:R-:W-:Y:S01]  /*27ec0*/  FSETP.GEU.FTZ.AND P0, PT, R4, 1, PT ;  /* 0x3f8000000400780b */ /* 0x000fe20003f1e000 */
[----:B------:R-:W-:-:S12]  /*27ed0*/  IMAD.MOV.U32 R3, RZ, RZ, RZ ;  /* 0x000000ffff037224 */ /* 0x000fd800078e00ff */
[----:B------:R-:W-:Y:S05]  /*27ee0*/  @P0 BRA `(.L_x_540) ;  /* 0x00000000007c0947 */ /* 0x000fea0003800000 */
        /* <DEDUP_REMOVED lines=11> */
[----:B------:R-:W-:Y:S01]  /*27fa0*/  FMUL.FTZ R4, R4, 1.1920928955078125e-07 ;  /* 0x3400000004047820 */ /* 0x000fe20000410000 */
[----:B------:R-:W-:Y:S02]  /*27fb0*/  @P0 MOV R10, 0x7f800000 ;  /* 0x7f800000000a0802 */ /* 0x000fe40000000f00 */
        /* <DEDUP_REMOVED lines=18> */
.L_x_540:
[----:B------:R-:W-:Y:S05]  /*280e0*/  BSYNC.RECONVERGENT B2 ;  /* 0x0000000000027941 */ /* 0x000fea0003800200 */
.L_x_538:
[----:B------:R-:W-:Y:S01]  /*280f0*/  HFMA2 R7, -RZ, RZ, 0, 0 ;  /* 0x00000000ff077431 */ /* 0x000fe200000001ff */
[----:B------:R-:W-:Y:S01]  /*28100*/  BSSY.RECONVERGENT B2, `(.L_x_541) ;  /* 0x0000016000027945 */ /* 0x000fe20003800200 */
[----:B-1----:R-:W-:Y:S01]  /*28110*/  IMAD.MOV.U32 R4, RZ, RZ, 0x1 ;  /* 0x00000001ff047424 */ /* 0x002fe200078e00ff */
[----:B------:R-:W-:-:S07]  /*28120*/  MOV R9, 0xbeaaaaab ;  /* 0xbeaaaaab00097802 */ /* 0x000fce0000000f00 */
.L_x_542:
[----:B------:R-:W-:-:S13]  /*28130*/  ISETP.GT.AND P1, PT, R4, R7, PT ;  /* 0x000000070400720c */ /* 0x000fda0003f24270 */
[C---:B0-----:R-:W-:Y:S01]  /*28140*/  @P1 IADD3 R13, PT, PT, R4.reuse, -0x1, RZ ;  /* 0xffffffff040d1810 */ /* 0x041fe20007ffe0ff */
[----:B------:R-:W-:-:S03]  /*28150*/  @!P1 IMAD R10, R4, 0x4, R0 ;  /* 0x00000004040a9824 */ /* 0x000fc600078e0200 */
[----:B------:R-:W-:Y:S02]  /*28160*/  @P1 LEA R13, R13, R0, 0x2 ;  /* 0x000000000d0d1211 */ /* 0x000fe400078e10ff */
[----:B------:R-:W3:Y:S04]  /*28170*/  @!P1 LDL R12, [R10] ;  /* 0x000000000a0c9983 */ /* 0x000ee80000100800 */
[----:B------:R-:W2:Y:S02]  /*28180*/  @P1 LDL R14, [R13] ;  /* 0x000000000d0e1983 */ /* 0x000ea40000100800 */
[----:B--2---:R-:W-:Y:S01]  /*28190*/  @P1 FMUL.FTZ R12, R14, R3 ;  /* 0x000000030e0c1220 */ /* 0x004fe20000410000 */
[----:B------:R-:W-:-:S04]  /*281a0*/  LEA R14, R4, R11, 0x2 ;  /* 0x0000000b040e7211 */ /* 0x000fc800078e10ff */
[----:B------:R1:W-:Y:S04]  /*281b0*/  @P1 STL [R13+0x4], R12 ;  /* 0x0000040c0d001387 */ /* 0x0003e80000100800 */
[----:B------:R-:W3:Y:S01]  /*281c0*/  LDL R15, [R14] ;  /* 0x000000000e0f7983 */ /* 0x000ee20000100800 */
[C---:B------:R-:W-:Y:S01]  /*281d0*/  ISETP.LT.U32.AND P2, PT, R4.reuse, 0x18, PT ;  /* 0x000000180400780c */ /* 0x040fe20003f41070 */
[----:B------:R-:W-:Y:S01]  /*281e0*/  VIADD R4, R4, 0x1 ;  /* 0x0000000104047836 */ /* 0x000fe20000000000 */
[----:B------:R-:W-:Y:S01]  /*281f0*/  @P1 IADD3 R7, PT, PT, R7, 0x1, RZ ;  /* 0x0000000107071810 */ /* 0x000fe20007ffe0ff */
[----:B---3--:R-:W-:-:S04]  /*28200*/  FMUL.FTZ R18, R15, R12 ;  /* 0x0000000c0f127220 */ /* 0x008fc80000410000 */
[----:B------:R-:W-:-:S04]  /*28210*/  FADD.FTZ R20, R18, R9 ;  /* 0x0000000912147221 */ /* 0x000fc80000010000 */
[----:B------:R-:W-:-:S05]  /*28220*/  FMUL.FTZ R9, |R20|, 5.9604644775390625e-08 ;  /* 0x3380000014097820 */ /* 0x000fca0000410200 */
[----:B------:R-:W-:Y:S02]  /*28230*/  FSETP.GEU.FTZ.AND P0, PT, |R18|, R9, PT ;  /* 0x000000091200720b */ /* 0x000fe40003f1e200 */
[----:B------:R-:W-:-:S11]  /*28240*/  MOV R9, R20 ;  /* 0x0000001400097202 */ /* 0x000fd60000000f00 */
[----:B-1----:R-:W-:Y:S05]  /*28250*/  @P0 BRA P2, `(.L_x_542) ;  /* 0xfffffffc00b40947 */ /* 0x002fea000103ffff */
[----:B------:R-:W-:Y:S05]  /*28260*/  BSYNC.RECONVERGENT B2 ;  /* 0x0000000000027941 */ /* 0x000fea0003800200 */
.L_x_541:
[----:B------:R-:W-:Y:S01]  /*28270*/  FADD.FTZ R4, RZ, R9 ;  /* 0x00000009ff047221 */ /* 0x000fe20000010000 */
[----:B------:R-:W-:Y:S03]  /*28280*/  BSSY.RECONVERGENT B2, `(.L_x_543) ;  /* 0x00002e7000027945 */ /* 0x000fe60003800200 */
[----:B------:R-:W-:-:S05]  /*28290*/  FMUL.FTZ R9, |R4|, 5.9604644775390625e-08 ;  /* 0x3380000004097820 */ /* 0x000fca0000410200 */
[----:B------:R-:W-:-:S13]  /*282a0*/  FSETP.GEU.FTZ.AND P0, PT, |R20|, R9, PT ;  /* 0x000000091400720b */ /* 0x000fda0003f1e200 */
[----:B------:R-:W-:Y:S05]  /*282b0*/  @!P0 BRA `(.L_x_544) ;  /* 0x0000002c008c8947 */ /* 0x000fea0003800000 */
[----:B------:R0:W1:Y:S01]  /*282c0*/  MUFU.RCP R22, R5 ;  /* 0x0000000500167308 */ /* 0x0000620000001000 */
[----:B------:R-:W-:Y:S01]  /*282d0*/  HFMA2 R9, -RZ, RZ, -0.8681640625, -0.7294921875 ;  /* 0xbaf2b9d6ff097431 */ /* 0x000fe200000001ff */
[----:B------:R-:W-:Y:S01]  /*282e0*/  BSSY.RECONVERGENT B3, `(.L_x_545) ;  /* 0x0000014000037945 */ /* 0x000fe20003800200 */
[----:B------:R-:W-:-:S07]  /*282f0*/  IMAD.MOV.U32 R10, RZ, RZ, 0x1 ;  /* 0x00000001ff0a7424 */ /* 0x000fce00078e00ff */
.L_x_546:
[----:B------:R-:W-:-:S13]  /*28300*/  ISETP.GT.AND P1, PT, R10, R7, PT ;  /* 0x000000070a00720c */ /* 0x000fda0003f24270 */
[C---:B------:R-:W-:Y:S01]  /*28310*/  @P1 IADD3 R13, PT, PT, R10.reuse, -0x1, RZ ;  /* 0xffffffff0a0d1810 */ /* 0x040fe20007ffe0ff */
[----:B------:R-:W-:-:S03]  /*28320*/  @!P1 IMAD R12, R10, 0x4, R0 ;  /* 0x000000040a0c9824 */ /* 0x000fc600078e0200 */
[----:B------:R-:W-:Y:S02]  /*28330*/  @P1 LEA R14, R13, R0, 0x2 ;  /* 0x000000000d0e1211 */ /* 0x000fe400078e10ff */
[----:B------:R-:W2:Y:S04]  /*28340*/  @!P1 LDL R13, [R12] ;  /* 0x000000000c0d9983 */ /* 0x000ea80000100800 */
[----:B------:R-:W3:Y:S01]  /*28350*/  @P1 LDL R18, [R14] ;  /* 0x000000000e121983 */ /* 0x000ee20000100800 */
[----:B------:R-:W-:Y:S01]  /*28360*/  LEA R15, R10, R11, 0x2 ;  /* 0x0000000b0a0f7211 */ /* 0x000fe200078e10ff */
[----:B---3--:R-:W-:-:S05]  /*28370*/  @P1 FMUL.FTZ R13, R18, R3 ;  /* 0x00000003120d1220 */ /* 0x008fca0000410000 */
        /* <DEDUP_REMOVED lines=9> */
[----:B---3--:R-:W-:Y:S05]  /*28410*/  @P0 BRA P2, `(.L_x_546) ;  /* 0xfffffffc00b80947 */ /* 0x008fea000103ffff */
[----:B------:R-:W-:Y:S05]  /*28420*/  BSYNC.RECONVERGENT B3 ;  /* 0x0000000000037941 */ /* 0x000fea0003800200 */
.L_x_545:
        /* <DEDUP_REMOVED lines=12> */
.L_x_548:
[----:B------:R-:W-:-:S13]  /*284f0*/  ISETP.GT.AND P1, PT, R10, R7, PT ;  /* 0x000000070a00720c */ /* 0x000fda0003f24270 */
[C---:B------:R-:W-:Y:S02]  /*28500*/  @P1 IADD3 R13, PT, PT, R10.reuse, -0x1, RZ ;  /* 0xffffffff0a0d1810 */ /* 0x040fe40007ffe0ff */
[----:B------:R-:W-:-:S03]  /*28510*/  @!P1 LEA R12, R10, R0, 0x2 ;  /* 0x000000000a0c9211 */ /* 0x000fc600078e10ff */
[----:B------:R-:W-:Y:S02]  /*28520*/  @P1 IMAD R14, R13, 0x4, R0 ;  /* 0x000000040d0e1824 */ /* 0x000fe400078e0200 */
[----:B------:R-:W2:Y:S04]  /*28530*/  @!P1 LDL R13, [R12] ;  /* 0x000000000c0d9983 */ /* 0x000ea80000100800 */
[----:B------:R-:W3:Y:S01]  /*28540*/  @P1 LDL R18, [R14] ;  /* 0x000000000e121983 */ /* 0x000ee20000100800 */
[----:B------:R-:W-:Y:S01]  /*28550*/  LEA R15, R10, R11, 0x2 ;  /* 0x0000000b0a0f7211 */ /* 0x000fe200078e10ff */
[----:B---3--:R-:W-:-:S05]  /*28560*/  @P1 FMUL.FTZ R13, R18, R3 ;  /* 0x00000003120d1220 */ /* 0x008fca0000410000 */
        /* <DEDUP_REMOVED lines=11> */
.L_x_547:
        /* <DEDUP_REMOVED lines=12> */
.L_x_550:
[----:B------:R-:W-:-:S13]  /*286e0*/  ISETP.GT.AND P1, PT, R10, R7, PT ;  /* 0x000000070a00720c */ /* 0x000fda0003f24270 */
[C---:B------:R-:W-:Y:S01]  /*286f0*/  @P1 VIADD R13, R10.reuse, 0xffffffff ;  /* 0xffffffff0a0d1836 */ /* 0x040fe20000000000 */
[----:B------:R-:W-:-:S04]  /*28700*/  @!P1 LEA R12, R10, R0, 0x2 ;  /* 0x000000000a0c9211 */ /* 0x000fc800078e10ff */
[----:B------:R-:W-:Y:S02]  /*28710*/  @P1 LEA R14, R13, R0, 0x2 ;  /* 0x000000000d0e1211 */ /* 0x000fe400078e10ff */
[----:B------:R-:W2:Y:S04]  /*28720*/  @!P1 LDL R13, [R12] ;  /* 0x000000000c0d9983 */ /* 0x000ea80000100800 */
[----:B------:R-:W3:Y:S01]  /*28730*/  @P1 LDL R18, [R14] ;  /* 0x000000000e121983 */ /* 0x000ee20000100800 */
[----:B------:R-:W-:Y:S02]  /*28740*/  IMAD R15, R10, 0x4, R11 ;  /* 0x000000040a0f7824 */ /* 0x000fe400078e020b */
[----:B---3--:R-:W-:-:S05]  /*28750*/  @P1 FMUL.FTZ R13, R18, R3 ;  /* 0x00000003120d1220 */ /* 0x008fca0000410000 */
        /* <DEDUP_REMOVED lines=11> */
.L_x_549:
        /* <DEDUP_REMOVED lines=8> */
[----:B------:R-:W-:Y:S01]  /*28890*/  HFMA2 R9, -RZ, RZ, -0.79736328125, -8896 ;  /* 0xba61f058ff097431 */ /* 0x000fe200000001ff */
[----:B------:R-:W-:Y:S01]  /*288a0*/  BSSY.RECONVERGENT B3, `(.L_x_551) ;  /* 0x0000015000037945 */ /* 0x000fe20003800200 */
[----:B------:R-:W-:Y:S02]  /*288b0*/  IMAD.MOV.U32 R10, RZ, RZ, 0x1 ;  /* 0x00000001ff0a7424 */ /* 0x000fe400078e00ff */
[----:B-1----:R-:W-:-:S07]  /*288c0*/  FMUL.FTZ R20, R20, R13 ;  /* 0x0000000d14147220 */ /* 0x002fce0000410000 */
.L_x_552:
        /* <DEDUP_REMOVED lines=19> */
.L_x_551:
        /* <DEDUP_REMOVED lines=12> */
.L_x_554:
        /* <DEDUP_REMOVED lines=19> */
.L_x_553:
        /* <DEDUP_REMOVED lines=12> */
.L_x_556:
        /* <DEDUP_REMOVED lines=19> */
.L_x_555:
        /* <DEDUP_REMOVED lines=8> */
[----:B------:R-:W-:Y:S01]  /*28e60*/  HFMA2 R9, -RZ, RZ, 0.712890625, -0.0002586841583251953125 ;  /* 0x39b48c3dff097431 */ /* 0x000fe200000001ff */
[----:B------:R-:W-:Y:S01]  /*28e70*/  BSSY.RECONVERGENT B3, `(.L_x_557) ;  /* 0x0000015000037945 */ /* 0x000fe20003800200 */
[----:B------:R-:W-:Y:S02]  /*28e80*/  IMAD.MOV.U32 R10, RZ, RZ, 0x1 ;  /* 0x00000001ff0a7424 */ /* 0x000fe400078e00ff */
[----:B-1----:R-:W-:-:S07]  /*28e90*/  FMUL.FTZ R20, R20, R13 ;  /* 0x0000000d14147220 */ /* 0x002fce0000410000 */
.L_x_558:
        /* <DEDUP_REMOVED lines=19> */
.L_x_557:
        /* <DEDUP_REMOVED lines=12> */
.L_x_560:
        /* <DEDUP_REMOVED lines=19> */
.L_x_559:
        /* <DEDUP_REMOVED lines=12> */
.L_x_562:
        /* <DEDUP_REMOVED lines=19> */
.L_x_561:
        /* <DEDUP_REMOVED lines=8> */
[----:B------:R-:W-:Y:S01]  /*29430*/  HFMA2 R9, -RZ, RZ, 0.8349609375, -0.0212860107421875 ;  /* 0x3aaea573ff097431 */ /* 0x000fe200000001ff */
[----:B------:R-:W-:Y:S01]  /*29440*/  BSSY.RECONVERGENT B3, `(.L_x_563) ;  /* 0x0000015000037945 */ /* 0x000fe20003800200 */
[----:B------:R-:W-:Y:S02]  /*29450*/  IMAD.MOV.U32 R10, RZ, RZ, 0x1 ;  /* 0x00000001ff0a7424 */ /* 0x000fe400078e00ff */
[----:B-1----:R-:W-:-:S07]  /*29460*/  FMUL.FTZ R20, R20, R13 ;  /* 0x0000000d14147220 */ /* 0x002fce0000410000 */
.L_x_564:
        /* <DEDUP_REMOVED lines=19> */
.L_x_563:
        /* <DEDUP_REMOVED lines=12> */
.L_x_566:
        /* <DEDUP_REMOVED lines=19> */
.L_x_565:
        /* <DEDUP_REMOVED lines=12> */
.L_x_568:
        /* <DEDUP_REMOVED lines=19> */
.L_x_567:
        /* <DEDUP_REMOVED lines=8> */
[----:B------:R-:W-:Y:S01]  /*29a00*/  HFMA2 R9, -RZ, RZ, -0.9697265625, -1011 ;  /* 0xbbc2e3e6ff097431 */ /* 0x000fe200000001ff */
[----:B------:R-:W-:Y:S01]  /*29a10*/  BSSY.RECONVERGENT B3, `(.L_x_569) ;  /* 0x0000015000037945 */ /* 0x000fe20003800200 */
[----:B------:R-:W-:Y:S02]  /*29a20*/  IMAD.MOV.U32 R10, RZ, RZ, 0x1 ;  /* 0x00000001ff0a7424 */ /* 0x000fe400078e00ff */
[----:B-1----:R-:W-:-:S07]  /*29a30*/  FMUL.FTZ R20, R20, R13 ;  /* 0x0000000d14147220 */ /* 0x002fce0000410000 */
.L_x_570:
        /* <DEDUP_REMOVED lines=19> */
.L_x_569:
        /* <DEDUP_REMOVED lines=12> */
.L_x_572:
        /* <DEDUP_REMOVED lines=19> */
.L_x_571:
        /* <DEDUP_REMOVED lines=12> */
.L_x_574:
        /* <DEDUP_REMOVED lines=19> */
.L_x_573:
        /* <DEDUP_REMOVED lines=8> */
[----:B------:R-:W-:Y:S01]  /*29fd0*/  HFMA2 R9, -RZ, RZ, -1.447265625, -232.375 ;  /* 0xbdcadb43ff097431 */ /* 0x000fe200000001ff */
[----:B------:R-:W-:Y:S01]  /*29fe0*/  BSSY.RECONVERGENT B3, `(.L_x_575) ;  /* 0x0000015000037945 */ /* 0x000fe20003800200 */
[----:B------:R-:W-:Y:S02]  /*29ff0*/  IMAD.MOV.U32 R10, RZ, RZ, 0x1 ;  /* 0x00000001ff0a7424 */ /* 0x000fe400078e00ff */
[----:B-1----:R-:W-:-:S07]  /*2a000*/  FMUL.FTZ R20, R20, R13 ;  /* 0x0000000d14147220 */ /* 0x002fce0000410000 */
.L_x_576:
        /* <DEDUP_REMOVED lines=19> */
.L_x_575:
        /* <DEDUP_REMOVED lines=12> */
.L_x_578:
        /* <DEDUP_REMOVED lines=19> */
.L_x_577:
        /* <DEDUP_REMOVED lines=12> */
.L_x_580:
        /* <DEDUP_REMOVED lines=19> */
.L_x_579:
        /* <DEDUP_REMOVED lines=8> */
[----:B------:R-:W-:Y:S01]  /*2a5a0*/  HFMA2 R9, -RZ, RZ, 1.9580078125, 308.25 ;  /* 0x3fd55cd1ff097431 */ /* 0x000fe200000001ff */
[----:B------:R-:W-:Y:S01]  /*2a5b0*/  BSSY.RECONVERGENT B3, `(.L_x_581) ;  /* 0x0000015000037945 */ /* 0x000fe20003800200 */
[----:B------:R-:W-:Y:S02]  /*2a5c0*/  IMAD.MOV.U32 R10, RZ, RZ, 0x1 ;  /* 0x00000001ff0a7424 */ /* 0x000fe400078e00ff */
[----:B-1----:R-:W-:-:S07]  /*2a5d0*/  FMUL.FTZ R20, R20, R13 ;  /* 0x0000000d14147220 */ /* 0x002fce0000410000 */
.L_x_582:
        /* <DEDUP_REMOVED lines=19> */
.L_x_581:
        /* <DEDUP_REMOVED lines=12> */
.L_x_584:
        /* <DEDUP_REMOVED lines=19> */
.L_x_583:
        /* <DEDUP_REMOVED lines=12> */
.L_x_586:
        /* <DEDUP_REMOVED lines=19> */
.L_x_585:
        /* <DEDUP_REMOVED lines=8> */
[----:B------:R-:W-:Y:S01]  /*2ab70*/  HFMA2 R9, -RZ, RZ, 3.287109375, -7.8515625 ;  /* 0x4293c7daff097431 */ /* 0x000fe200000001ff */
[----:B------:R-:W-:Y:S01]  /*2ab80*/  BSSY.RECONVERGENT B3, `(.L_x_587) ;  /* 0x0000015000037945 */ /* 0x000fe20003800200 */
[----:B------:R-:W-:Y:S02]  /*2ab90*/  IMAD.MOV.U32 R10, RZ, RZ, 0x1 ;  /* 0x00000001ff0a7424 */ /* 0x000fe400078e00ff */
[----:B-1----:R-:W-:-:S07]  /*2aba0*/  FMUL.FTZ R20, R20, R13 ;  /* 0x0000000d14147220 */ /* 0x002fce0000410000 */
.L_x_588:
        /* <DEDUP_REMOVED lines=19> */
.L_x_587:
        /* <DEDUP_REMOVED lines=12> */
.L_x_590:
        /* <DEDUP_REMOVED lines=19> */
.L_x_589:
[----:B------:R-:W-:-:S05]  /*2aed0*/  FMUL.FTZ R21, R20, R9 ;  /* 0x0000000914157220 */ /* 0x000fca0000410000 */
[----:B------:R-:W-:-:S13]  /*2aee0*/  FSETP.GT.FTZ.AND P0, PT, |R21|, |R22|, PT ;  /* 0x400000161500720b */ /* 0x000fda0003f14200 */
[----:B------:R-:W-:Y:S05]  /*2aef0*/  @P0 BRA `(.L_x_544) ;  /* 0x00000000007c0947 */ /* 0x000fea0003800000 */
[----:B------:R-:W-:-:S04]  /*2af00*/  FADD.FTZ R4, R4, R21 ;  /* 0x0000001504047221 */ /* 0x000fc80000010000 */
[----:B------:R-:W-:-:S05]  /*2af10*/  FMUL.FTZ R9, |R4|, 5.9604644775390625e-08 ;  /* 0x3380000004097820 */ /* 0x000fca0000410200 */
[----:B------:R-:W-:-:S13]  /*2af20*/  FSETP.GEU.FTZ.AND P0, PT, |R21|, R9, PT ;  /* 0x000000091500720b */ /* 0x000fda0003f1e200 */
[----:B------:R-:W-:Y:S05]  /*2af30*/  @!P0 BRA `(.L_x_544) ;  /* 0x00000000006c8947 */ /* 0x000fea0003800000 */
[----:B------:R-:W-:Y:S01]  /*2af40*/  HFMA2 R10, -RZ, RZ, 0, 5.9604644775390625e-08 ;  /* 0x00000001ff0a7431 */ /* 0x000fe200000001ff */
[----:B------:R-:W-:Y:S01]  /*2af50*/  BSSY.RECONVERGENT B3, `(.L_x_591) ;  /* 0x0000014000037945 */ /* 0x000fe20003800200 */
[----:B------:R-:W-:-:S07]  /*2af60*/  MOV R9, 0xc477662c ;  /* 0xc477662c00097802 */ /* 0x000fce0000000f00 */
.L_x_592:
        /* <DEDUP_REMOVED lines=19> */
.L_x_591:
[----:B------:R-:W1:Y:S02]  /*2b0a0*/  MUFU.RCP R7, R5 ;  /* 0x0000000500077308 */ /* 0x000e640000001000 */
[----:B-1----:R-:W-:-:S04]  /*2b0b0*/  FMUL.FTZ R0, R20, R7 ;  /* 0x0000000714007220 */ /* 0x002fc80000410000 */
[----:B------:R-:W-:-:S05]  /*2b0c0*/  FMUL.FTZ R0, R9, R0 ;  /* 0x0000000009007220 */ /* 0x000fca0000410000 */
[----:B------:R-:W-:-:S13]  /*2b0d0*/  FSETP.GT.FTZ.AND P0, PT, |R0|, |R21|, PT ;  /* 0x400000150000720b */ /* 0x000fda0003f14200 */
[----:B------:R-:W-:-:S07]  /*2b0e0*/  @!P0 FADD.FTZ R4, R4, R0 ;  /* 0x0000000004048221 */ /* 0x000fce0000010000 */
.L_x_544:
[----:B------:R-:W-:Y:S05]  /*2b0f0*/  BSYNC.RECONVERGENT B2 ;  /* 0x0000000000027941 */ /* 0x000fea0003800200 */
.L_x_543:
        /* <DEDUP_REMOVED lines=26> */
[----:B-1----:R-:W-:Y:S01]  /*2b2a0*/  IMAD.MOV.U32 R12, RZ, RZ, 0x652b82fe ;  /* 0x652b82feff0c7424 */ /* 0x002fe200078e00ff */
        /* <DEDUP_REMOVED lines=24> */
[----:B-1----:R-:W-:Y:S01]  /*2b430*/  MOV R18, 0xfca213ea ;  /* 0xfca213ea00127802 */ /* 0x002fe20000000f00 */
[----:B------:R-:W-:Y:S01]  /*2b440*/  IMAD.MOV.U32 R19, RZ, RZ, 0x3e928af3 ;  /* 0x3e928af3ff137424 */ /* 0x000fe200078e00ff */
        /* <DEDUP_REMOVED lines=72> */
[----:B--2---:R-:W-:Y:S02]  /*2b8d0*/  LEA R21, R12, R23, 0x14 ;  /* 0x000000170c157211 */ /* 0x004fe400078ea0ff */
[----:B------:R-:W-:-:S15]  /*2b8e0*/  MOV R20, R22 ;  /* 0x0000001600147202 */ /* 0x000fde0000000f00 */
[----:B------:R-:W-:-:S15]  /*2b8f0*/  NOP ;  /* 0x0000000000007918 */ /* 0x000fde0000000000 */
[----:B------:R-:W-:-:S15]  /*2b900*/  NOP ;  /* 0x0000000000007918 */ /* 0x000fde0000000000 */
[----:B------:R-:W-:-:S14]  /*2b910*/  NOP ;  /* 0x0000000000007918 */ /* 0x000fdc0000000000 */
[----:B------:R-:W1:Y:S02]  /*2b920*/  F2F.F64.F32 R18, R18 ;  /* 0x0000001200127310 */ /* 0x000e640000201800 */
[----:B-1----:R-:W-:Y:S05]  /*2b930*/  @!P0 BRA `(.L_x_594) ;  /* 0x0000000000488947 */ /* 0x002fea0003800000 */
[----:B------:R-:W-:Y:S01]  /*2b940*/  FSETP.GEU.FTZ.AND P0, PT, |R15|, 4.2275390625, PT ;  /* 0x408748000f00780b */ /* 0x000fe20003f1e200 */
[----:B------:R-:W-:-:S12]  /*2b950*/  DSETP.GEU.AND P1, PT, R14, RZ, PT ;  /* 0x000000ff0e00722a */ /* 0x000fd80003f2e000 */
[----:B------:R-:W-:-:S04]  /*2b960*/  @!P0 LEA.HI R0, R12, R12, RZ, 0x1 ;  /* 0x0000000c0c008211 */ /* 0x000fc800078f08ff */
[----:B------:R-:W-:-:S05]  /*2b970*/  @!P0 SHF.R.S32.HI R13, RZ, 0x1, R0 ;  /* 0x00000001ff0d8819 */ /* 0x000fca0000011400 */
[----:B------:R-:W-:Y:S01]  /*2b980*/  @!P0 IMAD.IADD R12, R12, 0x1, -R13 ;  /* 0x000000010c0c8824 */ /* 0x000fe200078e0a0d */
[----:B------:R-:W-:-:S15]  /*2b990*/  @!P0 LEA R13, R13, R23, 0x14 ;  /* 0x000000170d0d8211 */ /* 0x000fde00078ea0ff */
[----:B------:R-:W-:-:S15]  /*2b9a0*/  NOP ;  /* 0x0000000000007918 */ /* 0x000fde0000000000 */
[----:B------:R-:W-:-:S12]  /*2b9b0*/  NOP ;  /* 0x0000000000007918 */ /* 0x000fd80000000000 */
[----:B------:R1:W2:Y:S02]  /*2b9c0*/  DADD R20, R14, +INF ;  /* 0x7ff000000e147429 */ /* 0x0002a40000000000 */
[----:B-1----:R-:W-:Y:S01]  /*2b9d0*/  @!P0 LEA R15, R12, 0x3ff00000, 0x14 ;  /* 0x3ff000000c0f8811 */ /* 0x002fe200078ea0ff */
[----:B------:R-:W-:Y:S01]  /*2b9e0*/  @!P0 IMAD.MOV.U32 R14, RZ, RZ, RZ ;  /* 0x000000ffff0e8224 */ /* 0x000fe200078e00ff */
[----:B--2---:R-:W-:Y:S02]  /*2b9f0*/  FSEL R20, R20, RZ, P1 ;  /* 0x000000ff14147208 */ /* 0x004fe40000800000 */
[----:B------:R-:W-:Y:S02]  /*2ba00*/  FSEL R21, R21, RZ, P1 ;  /* 0x000000ff15157208 */ /* 0x000fe40000800000 */
[----:B------:R-:W-:-:S15]  /*2ba10*/  @!P0 MOV R12, R22 ;  /* 0x00000016000c8202 */ /* 0x000fde0000000f00 */
[----:B------:R-:W-:-:S15]  /*2ba20*/  NOP ;  /* 0x0000000000007918 */ /* 0x000fde0000000000 */
[----:B------:R-:W-:-:S15]  /*2ba30*/  NOP ;  /* 0x0000000000007918 */ /* 0x000fde0000000000 */
[----:B------:R-:W-:-:S11]  /*2ba40*/  NOP ;  /* 0x0000000000007918 */ /* 0x000fd60000000000 */
[----:B------:R1:W2:Y:S02]  /*2ba50*/  @!P0 DMUL R20, R12, R14 ;  /* 0x0000000e0c148228 */ /* 0x0002a40000000000 */
.L_x_594:
[----:B------:R-:W-:Y:S05]  /*2ba60*/  BSYNC.RECONVERGENT B2 ;  /* 0x0000000000027941 */ /* 0x000fea0003800200 */
.L_x_593:
        /* <DEDUP_REMOVED lines=9> */
[----:B------:R-:W-:Y:S01]  /*2bb00*/  BSSY.RECONVERGENT B3, `(.L_x_595) ;  /* 0x0000063000037945 */ /* 0x000fe20003800200 */
[----:B--2---:R-:W-:-:S04]  /*2bb10*/  FMUL.FTZ R3, R4, R3 ;  /* 0x0000000304037220 */ /* 0x004fc80000410000 */
[C---:B------:R-:W-:Y:S01]  /*2bb20*/  FADD.FTZ R7, |R3|.reuse, 4 ;  /* 0x4080000003077421 */ /* 0x040fe20000010200 */
[C---:B------:R-:W-:Y:S01]  /*2bb30*/  FADD.FTZ R0, |R3|.reuse, -4 ;  /* 0xc080000003007421 */ /* 0x040fe20000010200 */
[----:B------:R-:W-:-:S04]  /*2bb40*/  FSETP.GEU.FTZ.AND P1, PT, R3, RZ, PT ;  /* 0x000000ff0300720b */ /* 0x000fc80003f3e000 */
[----:B------:R-:W-:-:S15]  /*2bb50*/  MUFU.RCP R7, R7 ;  /* 0x0000000700077308 */ /* 0x000fde0000001000 */
[----:B------:R-:W-:-:S15]  /*2bb60*/  NOP ;  /* 0x0000000000007918 */ /* 0x000fde0000000000 */
[----:B------:R-:W-:-:S15]  /*2bb70*/  NOP ;  /* 0x0000000000007918 */ /* 0x000fde0000000000 */
[----:B------:R-:W-:-:S02]  /*2bb80*/  NOP ;  /* 0x0000000000007918 */ /* 0x000fc40000000000 */
        /* <DEDUP_REMOVED lines=29> */
[C---:B------:R-:W-:Y:S01]  /*2bd60*/  FADD.FTZ R0, |R3|.reuse, -RZ ;  /* 0x800000ff03007221 */ /* 0x040fe20000010200 */
[----:B------:R-:W-:Y:S02]  /*2bd70*/  MOV R19, 0x3a69a091 ;  /* 0x3a69a09100137802 */ /* 0x000fe40000000f00 */
[----:B------:R-:W-:Y:S01]  /*2bd80*/  FADD.FTZ R24, R18, 1 ;  /* 0x3f80000012187421 */ /* 0x000fe20000010000 */
[----:B0-----:R-:W-:Y:S01]  /*2bd90*/  FMUL.FTZ R5, |R3|, -R0 ;  /* 0x8000000003057220 */ /* 0x001fe20000410200 */
[----:B--2---:R-:W-:Y:S02]  /*2bda0*/  IADD3 R27, PT, PT, R15, -0x100000, RZ ;  /* 0xfff000000f1b7810 */ /* 0x004fe40007ffe0ff */
[----:B------:R-:W-:Y:S01]  /*2bdb0*/  FFMA.FTZ R24, R24, -4, |R3| ;  /* 0xc080000018187823 */ /* 0x000fe20000010403 */
[----:B------:R-:W-:-:S03]  /*2bdc0*/  FMUL.FTZ R4, R5, 1.4426950216293334961 ;  /* 0x3fb8aa3b05047820 */ /* 0x000fc60000410000 */
[----:B------:R-:W-:Y:S01]  /*2bdd0*/  FFMA.FTZ R24, |R3|, -R18, R24 ;  /* 0x8000001203187223 */ /* 0x000fe20000010218 */
[----:B------:R0:W1:Y:S03]  /*2bde0*/  FRND.TRUNC R9, R4 ;  /* 0x0000000400097307 */ /* 0x000066000020d000 */
[----:B------:R-:W-:-:S04]  /*2bdf0*/  FFMA.FTZ R18, R7, R24, R18 ;  /* 0x0000001807127223 */ /* 0x000fc80000010012 */
[----:B------:R-:W-:Y:S01]  /*2be00*/  FFMA.FTZ R7, R18, R19, 0.0070457882247865200043 ;  /* 0x3be6e05b12077423 */ /* 0x000fe20000010013 */
[----:B0-----:R-:W-:-:S03]  /*2be10*/  FFMA.FTZ R4, |R3|, R28, 1 ;  /* 0x3f80000003047423 */ /* 0x001fc6000001021c */
[----:B------:R-:W-:-:S04]  /*2be20*/  FFMA.FTZ R7, R18, R7, -0.015866896137595176697 ;  /* 0xbc81fb4b12077423 */ /* 0x000fc80000010007 */
[----:B------:R-:W-:Y:S01]  /*2be30*/  FFMA.FTZ R7, R18, R7, 0.036429625004529953003 ;  /* 0x3d15373b12077423 */ /* 0x000fe20000010007 */
[----:B-1----:R-:W-:Y:S02]  /*2be40*/  FSETP.GT.FTZ.AND P0, PT, |R9|, 126, PT ;  /* 0x42fc00000900780b */ /* 0x002fe40003f14200 */
[----:B------:R-:W-:Y:S01]  /*2be50*/  LOP3.LUT R26, R26, 0x80000000, R9, 0xb8, !PT ;  /* 0x800000001a1a7812 */ /* 0x000fe200078eb809 */
[----:B------:R-:W-:-:S03]  /*2be60*/  FFMA.FTZ R7, R18, R7, -0.066643431782722473145 ;  /* 0xbd887c5a12077423 */ /* 0x000fc60000010007 */
[----:B------:R-:W-:Y:S01]  /*2be70*/  FSEL R28, R26, R9, P0 ;  /* 0x000000091a1c7208 */ /* 0x000fe20000000000 */
[C---:B------:R-:W-:Y:S01]  /*2be80*/  FFMA.FTZ R7, R18.reuse, R7, 0.093814529478549957275 ;  /* 0x3dc021d512077423 */ /* 0x040fe20000010007 */
[----:B------:R-:W0:Y:S01]  /*2be90*/  MUFU.RCP R9, R4 ;  /* 0x0000000400097308 */ /* 0x000e220000001000 */
[C---:B------:R-:W-:Y:S02]  /*2bea0*/  FSETP.GT.FTZ.AND P0, PT, |R3|.reuse, 10.05500030517578125, PT ;  /* 0x4120e1480300780b */ /* 0x040fe40003f14200 */
[----:B------:R-:W-:Y:S01]  /*2beb0*/  FFMA.FTZ R7, R18, R7, -0.10099056363105773926 ;  /* 0xbdced42412077423 */ /* 0x000fe20000010007 */
[--C-:B------:R-:W-:Y:S01]  /*2bec0*/  FFMA.FTZ R19, R28, -0.69314718246459960938, R5.reuse ;  /* 0xbf3172181c137823 */ /* 0x100fe20000010005 */
[----:B------:R-:W-:Y:S02]  /*2bed0*/  FFMA.FTZ R5, |R3|, -R0, -R5 ;  /* 0x8000000003057223 */ /* 0x000fe40000010a05 */
[----:B------:R-:W-:Y:S01]  /*2bee0*/  FFMA.FTZ R7, R18, R7, 0.06809400022029876709 ;  /* 0x3d8b74de12077423 */ /* 0x000fe20000010007 */
[C---:B------:R-:W-:Y:S01]  /*2bef0*/  FFMA.FTZ R19, R28.reuse, 1.9046542121259335545e-09, R19 ;  /* 0x3102e3081c137823 */ /* 0x040fe20000010013 */
[----:B------:R-:W-:-:S02]  /*2bf00*/  FADD.FTZ R28, R28, 12583039 ;  /* 0x4b40007f1c1c7421 */ /* 0x000fc40000010000 */
[----:B------:R-:W-:Y:S01]  /*2bf10*/  FFMA.FTZ R7, R18, R7, 0.015377387404441833496 ;  /* 0x3c7bf17012077423 */ /* 0x000fe20000010007 */
[----:B------:R-:W-:Y:S02]  /*2bf20*/  FMUL.FTZ R19, R19, 1.4426950216293334961 ;  /* 0x3fb8aa3b13137820 */ /* 0x000fe40000410000 */
[----:B------:R-:W-:Y:S01]  /*2bf30*/  SHF.L.U32 R28, R28, 0x17, RZ ;  /* 0x000000171c1c7819 */ /* 0x000fe200000006ff */
[----:B------:R-:W-:-:S03]  /*2bf40*/  FFMA.FTZ R7, R18, R7, -0.1396210789680480957 ;  /* 0xbe0ef8d412077423 */ /* 0x000fc60000010007 */
[----:B------:R-:W1:Y:S01]  /*2bf50*/  MUFU.EX2 R19, R19 ;  /* 0x0000001300137308 */ /* 0x000e620000000800 */
[----:B------:R-:W-:-:S04]  /*2bf60*/  FFMA.FTZ R18, R18, R7, 1.232995152473449707 ;  /* 0x3f9dd2c912127423 */ /* 0x000fc80000010007 */
[----:B0-----:R-:W-:Y:S02]  /*2bf70*/  FMUL.FTZ R26, R18, R9 ;  /* 0x00000009121a7220 */ /* 0x001fe40000410000 */
[----:B------:R-:W0:Y:S02]  /*2bf80*/  DMUL R22, R10, R14 ;  /* 0x0000000e0a167228 */ /* 0x000e240000000000 */
[----:B------:R-:W-:-:S04]  /*2bf90*/  FMUL.FTZ R4, R26, -2 ;  /* 0xc00000001a047820 */ /* 0x000fc80000410000 */
[----:B------:R-:W-:Y:S01]  /*2bfa0*/  FFMA.FTZ R7, |R3|, R4, R18 ;  /* 0x0000000403077223 */ /* 0x000fe20000010212 */
[----:B-1----:R-:W-:-:S03]  /*2bfb0*/  FMUL.FTZ R28, R28, R19 ;  /* 0x000000131c1c7220 */ /* 0x002fc60000410000 */
[----:B------:R-:W-:Y:S01]  /*2bfc0*/  FADD.FTZ R7, -R26, R7 ;  /* 0x000000071a077221 */ /* 0x000fe20000010100 */
[----:B------:R-:W-:-:S03]  /*2bfd0*/  FFMA.FTZ R28, R28, R5, R28 ;  /* 0x000000051c1c7223 */ /* 0x000fc6000001001c */
[----:B------:R-:W-:Y:S01]  /*2bfe0*/  FFMA.FTZ R7, R9, R7, R26 ;  /* 0x0000000709077223 */ /* 0x000fe2000001001a */
[----:B------:R-:W-:-:S03]  /*2bff0*/  IMAD.MOV.U32 R26, RZ, RZ, R14 ;  /* 0x000000ffff1a7224 */ /* 0x000fc600078e000e */
[----:B------:R-:W-:-:S05]  /*2c000*/  FMUL.FTZ R7, R7, R28 ;  /* 0x0000001c07077220 */ /* 0x000fca0000410000 */
[----:B------:R-:W-:-:S05]  /*2c010*/  FSEL R4, R7, RZ, !P0 ;  /* 0x000000ff07047208 */ /* 0x000fca0004000000 */
[----:B------:R-:W-:-:S15]  /*2c020*/  @!P1 FADD.FTZ R4, -R4, 2 ;  /* 0x4000000004049421 */ /* 0x000fde0000010100 */
[----:B------:R-:W-:-:S15]  /*2c030*/  NOP ;  /* 0x0000000000007918 */ /* 0x000fde0000000000 */
[----:B------:R-:W-:-:S06]  /*2c040*/  NOP ;  /* 0x0000000000007918 */ /* 0x000fcc0000000000 */
        /* <DEDUP_REMOVED lines=9> */
[----:B------:R-:W-:Y:S02]  /*2c0e0*/  MOV R3, R12 ;  /* 0x0000000c00037202 */ /* 0x000fe40000000f00 */
[----:B------:R-:W-:Y:S02]  /*2c0f0*/  MOV R14, R24 ;  /* 0x00000018000e7202 */ /* 0x000fe40000000f00 */
[----:B------:R-:W-:Y:S02]  /*2c100*/  MOV R9, R23 ;  /* 0x0000001700097202 */ /* 0x000fe40000000f00 */
[----:B------:R-:W-:-:S07]  /*2c110*/  MOV R12, 0x2c130 ;  /* 0x0002c130000c7802 */ /* 0x000fce0000000f00 */
[----:B------:R-:W-:Y:S05]  /*2c120*/  CALL.REL.NOINC `($__internal_1_$__cuda_sm20_dsqrt_rn_f64_mediumpath_v1) ;  /* 0x0000017800347944 */ /* 0x000fea0003c00000 */
.L_x_596:
[----:B------:R-:W-:Y:S05]  /*2c130*/  BSYNC.RECONVERGENT B3 ;  /* 0x0000000000037941 */ /* 0x000fea0003800200 */
.L_x_595:
[----:B------:R-:W0:Y:S01]  /*2c140*/  MUFU.RCP64H R11, R19 ;  /* 0x00000013000b7308 */ /* 0x000e220000001800 */
[----:B------:R-:W-:Y:S01]  /*2c150*/  IMAD.MOV.U32 R10, RZ, RZ, 0x1 ;  /* 0x00000001ff0a7424 */ /* 0x000fe200078e00ff */
[----:B------:R-:W-:Y:S01]  /*2c160*/  FSETP.GEU.AND P1, PT, |R21|, 6.5827683646048100446e-37, PT ;  /* 0x036000001500780b */ /* 0x000fe20003f2e200 */
[----:B------:R-:W-:Y:S04]  /*2c170*/  BSSY.RECONVERGENT B3, `(.L_x_597) ;  /* 0x000002c000037945 */ /* 0x000fe80003800200 */
        /* <DEDUP_REMOVED lines=41> */
[----:B------:R-:W-:Y:S02]  /*2c410*/  MOV R10, R12 ;  /* 0x0000000c000a7202 */ /* 0x000fe40000000f00 */
[----:B------:R-:W-:-:S07]  /*2c420*/  MOV R11, R27 ;  /* 0x0000001b000b7202 */ /* 0x000fce0000000f00 */
.L_x_598:
[----:B------:R-:W-:Y:S05]  /*2c430*/  BSYNC.RECONVERGENT B3 ;  /* 0x0000000000037941 */ /* 0x000fea0003800200 */
.L_x_597:
        /* <DEDUP_REMOVED lines=8> */
[----:B0-----:R-:W0:-:S15]  /*2c4c0*/  DADD R4, R4, R10 ;  /* 0x0000000004047229 */ /* 0x001e1e000000000a */
        /* <DEDUP_REMOVED lines=12> */
.L_x_537:
[----:B------:R-:W0:Y:S01]  /*2c590*/  MUFU.SQRT R0, R5 ;  /* 0x0000000500007308 */ /* 0x000e220000002000 */
[----:B------:R-:W-:-:S07]  /*2c5a0*/  FSETP.GT.FTZ.AND P2, PT, R5, 200, PT ;  /* 0x434800000500780b */ /* 0x000fce0003f54000 */
[----:B0-----:R-:W0:Y:S02]  /*2c5b0*/  MUFU.RCP R0, R0 ;  /* 0x0000000000007308 */ /* 0x001e240000001000 */
[----:B0-----:R-:W-:-:S05]  /*2c5c0*/  FMUL.FTZ R3, R0, 4.5 ;  /* 0x4090000000037820 */ /* 0x001fca0000410000 */
[----:B------:R-:W-:-:S04]  /*2c5d0*/  FSETP.GEU.FTZ.AND P1, PT, R10, R3, PT ;  /* 0x000000030a00720b */ /* 0x000fc80003f3e000 */
[----:B------:R-:W-:-:S13]  /*2c5e0*/  PLOP3.LUT P1, PT, P2, P1, PT, 0x8f, 0xf8 ;  /* 0x0000000000f8781c */ /* 0x000fda0001723177 */
        /* <DEDUP_REMOVED lines=20> */
[-C--:B------:R-:W-:Y:S01]  /*2c730*/  FMUL.FTZ R4, R4, R26.reuse ;  /* 0x0000001a04047220 */ /* 0x080fe20000410000 */
[----:B------:R3:W-:Y:S01]  /*2c740*/  STL.64 [R1+0xa40], R22 ;  /* 0x000a401601007387 */ /* 0x0007e20000100a00 */
[----:B0-----:R-:W-:Y:S01]  /*2c750*/  MOV R12, 0xae803854 ;  /* 0xae803854000c7802 */ /* 0x001fe20000000f00 */
[----:B------:R-:W-:Y:S01]  /*2c760*/  HFMA2 R13, -RZ, RZ, 0.0911865234375, 12.4609375 ;  /* 0x2dd64a3bff0d7431 */ /* 0x000fe200000001ff */
[----:B------:R-:W-:Y:S01]  /*2c770*/  BSSY.RECONVERGENT B2, `(.L_x_600) ;  /* 0x00003e7000027945 */ /* 0x000fe20003800200 */
[----:B-1----:R-:W-:Y:S01]  /*2c780*/  IMAD.MOV.U32 R18, RZ, RZ, -0x534f1ac8 ;  /* 0xacb0e538ff127424 */ /* 0x002fe200078e00ff */
[----:B------:R-:W-:Y:S01]  /*2c790*/  MOV R19, 0x29f7cc00 ;  /* 0x29f7cc0000137802 */ /* 0x000fe20000000f00 */
[----:B------:R0:W-:Y:S01]  /*2c7a0*/  STL.64 [R1+0xa48], R24 ;  /* 0x000a481801007387 */ /* 0x0001e20000100a00 */
[----:B------:R-:W-:Y:S01]  /*2c7b0*/  FSETP.GT.FTZ.AND P0, PT, R4, 1, PT ;  /* 0x3f8000000400780b */ /* 0x000fe20003f14000 */
[----:B--2---:R-:W-:Y:S02]  /*2c7c0*/  HFMA2 R20, -RZ, RZ, 0.052642822265625, -33.84375 ;  /* 0x2abdd03bff147431 */ /* 0x004fe400000001ff */
[----:B------:R-:W-:Y:S01]  /*2c7d0*/  IMAD.MOV.U32 R21, RZ, RZ, -0x55e33b21 ;  /* 0xaa1cc4dfff157424 */ /* 0x000fe200078e00ff */
[----:B------:R1:W-:Y:S01]  /*2c7e0*/  STL.64 [R1+0xa50], R28 ;  /* 0x000a501c01007387 */ /* 0x0003e20000100a00 */
[----:B------:R-:W-:Y:S01]  /*2c7f0*/  FMUL.FTZ R9, R9, R26 ;  /* 0x0000001a09097220 */ /* 0x000fe20000410000 */
[----:B---3--:R-:W-:Y:S01]  /*2c800*/  MOV R22, 0x2900827e ;  /* 0x2900827e00167802 */ /* 0x008fe20000000f00 */
[----:B------:R-:W-:Y:S01]  /*2c810*/  HFMA2 R23, -RZ, RZ, -0.02374267578125, 0.0077667236328125 ;  /* 0xa6141ff4ff177431 */ /* 0x000fe200000001ff */
[----:B------:R2:W-:Y:S01]  /*2c820*/  STL.64 [R1+0xa68], R12 ;  /* 0x000a680c01007387 */ /* 0x0005e20000100a00 */
[----:B------:R-:W-:Y:S01]  /*2c830*/  IADD3 R0, PT, PT, R11, 0x9c4, RZ ;  /* 0x000009c40b007810 */ /* 0x000fe20007ffe0ff */
[----:B0-----:R-:W-:Y:S01]  /*2c840*/  IMAD.MOV.U32 R24, RZ, RZ, -0x58f1ab76 ;  /* 0xa70e548aff187424 */ /* 0x001fe200078e00ff */
[----:B------:R-:W-:Y:S01]  /*2c850*/  MOV R25, 0xbaf2b9d6 ;  /* 0xbaf2b9d600197802 */ /* 0x000fe20000000f00 */
[----:B------:R0:W-:Y:S01]  /*2c860*/  STL.64 [R1+0xa70], R18 ;  /* 0x000a701201007387 */ /* 0x0001e20000100a00 */
[----:B-1----:R-:W-:-:S02]  /*2c870*/  HFMA2 R28, -RZ, RZ, -0.92333984375, -0.0003798007965087890625 ;  /* 0xbb638e39ff1c7431 */ /* 0x002fc400000001ff */
[----:B------:R-:W-:Y:S01]  /*2c880*/  IMAD.MOV.U32 R29, RZ, RZ, 0x3b2d602b ;  /* 0x3b2d602bff1d7424 */ /* 0x000fe200078e00ff */
[----:B------:R1:W-:Y:S01]  /*2c890*/  STL.64 [R1+0xa78], R20 ;  /* 0x000a781401007387 */ /* 0x0003e20000100a00 */
[----:B--2---:R-:W-:Y:S01]  /*2c8a0*/  MOV R12, 0xba81ca7b ;  /* 0xba81ca7b000c7802 */ /* 0x004fe20000000f00 */
[----:B------:R-:W-:Y:S02]  /*2c8b0*/  HFMA2 R13, -RZ, RZ, 0.66748046875, -2.81640625 ;  /* 0x3957c1a2ff0d7431 */ /* 0x000fe400000001ff */
[----:B------:R2:W-:Y:S01]  /*2c8c0*/  STL.64 [R1+0xa80], R22 ;  /* 0x000a801601007387 */ /* 0x0005e20000100a00 */
[----:B0-----:R-:W-:Y:S01]  /*2c8d0*/  MOV R18, 0x319fac92 ;  /* 0x319fac9200127802 */ /* 0x001fe20000000f00 */
[----:B------:R-:W-:Y:S02]  /*2c8e0*/  HFMA2 R19, -RZ, RZ, 0.2548828125, 0.00011575222015380859375 ;  /* 0x34140796ff137431 */ /* 0x000fe400000001ff */
[----:B------:R0:W-:Y:S01]  /*2c8f0*/  STL.64 [R1+0xa88], R24 ;  /* 0x000a881801007387 */ /* 0x0001e20000100a00 */
[----:B-1----:R-:W-:Y:S01]  /*2c900*/  IMAD.MOV.U32 R20, RZ, RZ, -0x4c88ee18 ;  /* 0xb37711e8ff147424 */ /* 0x002fe200078e00ff */
[----:B------:R-:W-:-:S02]  /*2c910*/  MOV R21, 0x324d53d2 ;  /* 0x324d53d200157802 */ /* 0x000fc40000000f00 */
[----:B------:R1:W-:Y:S01]  /*2c920*/  STL.64 [R1+0xa90], R28 ;  /* 0x000a901c01007387 */ /* 0x0003e20000100a00 */
[----:B--2---:R-:W-:Y:S02]  /*2c930*/  HFMA2 R22, -RZ, RZ, -0.0875244140625, 31.46875 ;  /* 0xad9a4fdeff167431 */ /* 0x004fe400000001ff */
[----:B------:R-:W-:Y:S01]  /*2c940*/  IMAD.MOV.U32 R23, RZ, RZ, -0x4f754d8a ;  /* 0xb08ab276ff177424 */ /* 0x000fe200078e00ff */
[----:B------:R2:W-:Y:S04]  /*2c950*/  STL.64 [R1+0xa98], R12 ;  /* 0x000a980c01007387 */ /* 0x0005e80000100a00 */
[----:B------:R3:W-:Y:S01]  /*2c960*/  STL.64 [R1+0xab0], R18 ;  /* 0x000ab01201007387 */ /* 0x0007e20000100a00 */
[----:B0-----:R-:W-:Y:S01]  /*2c970*/  MOV R24, 0x2fe4da1a ;  /* 0x2fe4da1a00187802 */ /* 0x001fe20000000f00 */
[----:B------:R-:W-:-:S02]  /*2c980*/  HFMA2 R25, -RZ, RZ, -0.105224609375, 52.09375 ;  /* 0xaebc5283ff197431 */ /* 0x000fc400000001ff */
[----:B------:R0:W-:Y:S01]  /*2c990*/  STL.64 [R1+0xab8], R20 ;  /* 0x000ab81401007387 */ /* 0x0001e20000100a00 */
[----:B-1----:R-:W-:Y:S01]  /*2c9a0*/  IMAD.MOV.U32 R28, RZ, RZ, 0x29889f1d ;  /* 0x29889f1dff1c7424 */ /* 0x002fe200078e00ff */
[----:B------:R-:W-:Y:S02]  /*2c9b0*/  MOV R29, 0x2cfc020e ;  /* 0x2cfc020e001d7802 */ /* 0x000fe40000000f00 */
[----:B------:R1:W-:Y:S01]  /*2c9c0*/  STL.64 [R1+0xac0], R22 ;  /* 0x000ac01601007387 */ /* 0x0003e20000100a00 */
[----:B--2---:R-:W-:Y:S02]  /*2c9d0*/  HFMA2 R12, -RZ, RZ, -0.0672607421875, 1944 ;  /* 0xac4e6798ff0c7431 */ /* 0x004fe400000001ff */
[----:B------:R-:W-:Y:S02]  /*2c9e0*/  IMAD.MOV.U32 R13, RZ, RZ, 0x2b28cac0 ;  /* 0x2b28cac0ff0d7424 */ /* 0x000fe400078e00ff */
[----:B---3--:R-:W-:Y:S01]  /*2c9f0*/  IMAD.MOV.U32 R18, RZ, RZ, 0x28b6c54f ;  /* 0x28b6c54fff127424 */ /* 0x008fe200078e00ff */
[----:B------:R-:W-:Y:S01]  /*2ca00*/  MOV R19, 0xa794d81c ;  /* 0xa794d81c00137802 */ /* 0x000fe20000000f00 */
[----:B------:R2:W-:Y:S01]  /*2ca10*/  STL.64 [R1+0xac8], R24 ;  /* 0x000ac81801007387 */ /* 0x0005e20000100a00 */
[----:B0-----:R-:W-:-:S02]  /*2ca20*/  HFMA2 R20, -RZ, RZ, 0.94091796875, 14608 ;  /* 0x3b877322ff147431 */ /* 0x001fc400000001ff */
[----:B------:R-:W-:Y:S01]  /*2ca30*/  IMAD.MOV.U32 R21, RZ, RZ, -0x44d046cc ;  /* 0xbb2fb934ff157424 */ /* 0x000fe200078e00ff */
[----:B------:R0:W-:Y:S01]  /*2ca40*/  STL.64 [R1+0xad0], R28 ;  /* 0x000ad01c01007387 */ /* 0x0001e20000100a00 */
[----:B-1----:R-:W-:Y:S01]  /*2ca50*/  IMAD.MOV.U32 R22, RZ, RZ, -0x471ed608 ;  /* 0xb8e129f8ff167424 */ /* 0x002fe200078e00ff */
[----:B------:R-:W-:Y:S02]  /*2ca60*/  MOV R23, 0x385dfa1f ;  /* 0x385dfa1f00177802 */ /* 0x000fe40000000f00 */
[----:B------:R1:W-:Y:S01]  /*2ca70*/  STL.64 [R1+0xad8], R12 ;  /* 0x000ad80c01007387 */ /* 0x0003e20000100a00 */
[----:B--2---:R-:W-:Y:S02]  /*2ca80*/  HFMA2 R24, -RZ, RZ, -0.45849609375, 0.00158977508544921875 ;  /* 0xb7561683ff187431 */ /* 0x004fe400000001ff */
[----:B------:R-:W-:Y:S01]  /*2ca90*/  IMAD.MOV.U32 R25, RZ, RZ, 0x33130aa5 ;  /* 0x33130aa5ff197424 */ /* 0x000fe200078e00ff */
[----:B------:R2:W-:Y:S01]  /*2caa0*/  STL.64 [R1+0xae8], R18 ;  /* 0x000ae81201007387 */ /* 0x0005e20000100a00 */
[----:B0-----:R-:W-:Y:S01]  /*2cab0*/  IMAD.MOV.U32 R28, RZ, RZ, 0x34195641 ;  /* 0x34195641ff1c7424 */ /* 0x001fe200078e00ff */
[----:B------:R-:W-:-:S02]  /*2cac0*/  MOV R29, 0xaf6125e8 ;  /* 0xaf6125e8001d7802 */ /* 0x000fc40000000f00 */
[----:B------:R0:W-:Y:S01]  /*2cad0*/  STL.64 [R1+0xaf0], R20 ;  /* 0x000af01401007387 */ /* 0x0001e20000100a00 */
[----:B-1----:R-:W-:Y:S01]  /*2cae0*/  MOV R12, 0x35b82c49 ;  /* 0x35b82c49000c7802 */ /* 0x002fe20000000f00 */
[----:B------:R-:W-:Y:S02]  /*2caf0*/  HFMA2 R13, -RZ, RZ, -0.322509765625, 0.00154876708984375 ;  /* 0xb5291658ff0d7431 */ /* 0x000fe400000001ff */
[----:B------:R1:W-:Y:S01]  /*2cb00*/  STL.64 [R1+0xb00], R22 ;  /* 0x000b001601007387 */ /* 0x0003e20000100a00 */
[----:B--2---:R-:W-:Y:S01]  /*2cb10*/  MOV R18, 0xb0bbe2c1 ;  /* 0xb0bbe2c100127802 */ /* 0x004fe20000000f00 */
[----:B------:R-:W-:Y:S02]  /*2cb20*/  HFMA2 R19, -RZ, RZ, 0.0587158203125, -0.16357421875 ;  /* 0x2b84b13cff137431 */ /* 0x000fe400000001ff */
[----:B------:R2:W-:Y:S01]  /*2cb30*/  STL.64 [R1+0xb08], R24 ;  /* 0x000b081801007387 */ /* 0x0005e20000100a00 */
[----:B0-----:R-:W-:Y:S01]  /*2cb40*/  IMAD.MOV.U32 R20, RZ, RZ, 0x2f0d882b ;  /* 0x2f0d882bff147424 */ /* 0x001fe200078e00ff */
[----:B------:R-:W-:-:S02]  /*2cb50*/  MOV R21, 0xae74bbc7 ;  /* 0xae74bbc700157802 */ /* 0x000fc40000000f00 */
[----:B------:R0:W-:Y:S01]  /*2cb60*/  STL.64 [R1+0xb10], R12 ;  /* 0x000b100c01007387 */ /* 0x0001e20000100a00 */
[----:B-1----:R-:W-:Y:S02]  /*2cb70*/  HFMA2 R22, -RZ, RZ, 0.0831298828125, -0.1065673828125 ;  /* 0x2d52aed2ff167431 */ /* 0x002fe400000001ff */
[----:B------:R-:W-:Y:S01]  /*2cb80*/  IMAD.MOV.U32 R23, RZ, RZ, -0x5869cbf6 ;  /* 0xa796340aff177424 */ /* 0x000fe200078e00ff */
[----:B------:R1:W-:Y:S04]  /*2cb90*/  STL.64 [R1+0xb18], R28 ;  /* 0x000b181c01007387 */ /* 0x0003e80000100a00 */
[----:B------:R3:W-:Y:S01]  /*2cba0*/  STL.64 [R1+0xb28], R18 ;  /* 0x000b281201007387 */ /* 0x0007e20000100a00 */
[----:B--2---:R-:W-:Y:S01]  /*2cbb0*/  MOV R24, 0xab99f9d0 ;  /* 0xab99f9d000187802 */ /* 0x004fe20000000f00 */
[----:B------:R-:W-:-:S02]  /*2cbc0*/  HFMA2 R25, -RZ, RZ, 0.054779052734375, 0.87255859375 ;  /* 0x2b033afbff197431 */ /* 0x000fc400000001ff */
[----:B------:R2:W-:Y:S01]  /*2cbd0*/  STL.64 [R1+0xb30], R20 ;  /* 0x000b301401007387 */ /* 0x0005e20000100a00 */
[----:B0-----:R-:W-:Y:S02]  /*2cbe0*/  HFMA2 R12, -RZ, RZ, 0.032196044921875, -0.00194072723388671875 ;  /* 0x281f97f3ff0c7431 */ /* 0x001fe400000001ff */
[----:B------:R-:W-:Y:S01]  /*2cbf0*/  IMAD.MOV.U32 R13, RZ, RZ, 0x3a2a3eca ;  /* 0x3a2a3ecaff0d7424 */ /* 0x000fe200078e00ff */
[----:B------:R0:W-:Y:S01]  /*2cc00*/  STL.64 [R1+0xb38], R22 ;  /* 0x000b381601007387 */ /* 0x0001e20000100a00 */
[----:B-1----:R-:W-:Y:S02]  /*2cc10*/  MOV R28, 0x39709e72 ;  /* 0x39709e72001c7802 */ /* 0x002fe40000000f00 */
[----:B------:R-:W-:Y:S01]  /*2cc20*/  MOV R29, 0xb9f5fd8c ;  /* 0xb9f5fd8c001d7802 */ /* 0x000fe20000000f00 */
[----:B---3--:R-:W-:Y:S02]  /*2cc30*/  IMAD.MOV.U32 R18, RZ, RZ, 0x398c5cdb ;  /* 0x398c5cdbff127424 */ /* 0x008fe400078e00ff */
        /* <DEDUP_REMOVED lines=8> */
[----:B-1----:R-:W-:Y:S01]  /*2ccc0*/  MOV R24, 0x33adef47 ;  /* 0x33adef4700187802 */ /* 0x002fe20000000f00 */
[----:B------:R-:W-:Y:S02]  /*2ccd0*/  IMAD.MOV.U32 R25, RZ, RZ, -0x4d5bd619 ;  /* 0xb2a429e7ff197424 */ /* 0x000fe400078e00ff */
[----:B------:R1:W-:Y:S01]  /*2cce0*/  STL.64 [R1+0xb60], R18 ;  /* 0x000b601201007387 */ /* 0x0003e20000100a00 */
[----:B--2---:R-:W-:Y:S01]  /*2ccf0*/  HFMA2 R12, -RZ, RZ, 0.06494140625, 764 ;  /* 0x2c2861f8ff0c7431 */ /* 0x004fe200000001ff */
[----:B------:R-:W-:-:S02]  /*2cd00*/  MOV R13, 0x310db352 ;  /* 0x310db352000d7802 */ /* 0x000fc40000000f00 */
[----:B------:R2:W-:Y:S01]  /*2cd10*/  STL.64 [R1+0xb68], R20 ;  /* 0x000b681401007387 */ /* 0x0005e20000100a00 */
[----:B0-----:R-:W-:Y:S02]  /*2cd20*/  IMAD.MOV.U32 R28, RZ, RZ, -0x4f7df9d6 ;  /* 0xb082062aff1c7424 */ /* 0x001fe400078e00ff */
[----:B------:R-:W-:Y:S01]  /*2cd30*/  HFMA2 R29, -RZ, RZ, 0.115966796875, -149.25 ;  /* 0x2f6cd8aaff1d7431 */ /* 0x000fe200000001ff */
[----:B------:R0:W-:Y:S01]  /*2cd40*/  STL.64 [R1+0xb78], R22 ;  /* 0x000b781601007387 */ /* 0x0001e20000100a00 */
[----:B-1----:R-:W-:Y:S01]  /*2cd50*/  HFMA2 R18, -RZ, RZ, 0.080810546875, 1.6845703125 ;  /* 0x2d2c3ebdff127431 */ /* 0x002fe200000001ff */
[----:B------:R-:W-:Y:S02]  /*2cd60*/  MOV R19, 0xac19474f ;  /* 0xac19474f00137802 */ /* 0x000fe40000000f00 */
[----:B------:R1:W-:Y:S01]  /*2cd70*/  STL.64 [R1+0xb80], R24 ;  /* 0x000b801801007387 */ /* 0x0003e20000100a00 */
[----:B--2---:R-:W-:Y:S02]  /*2cd80*/  IMAD.MOV.U32 R20, RZ, RZ, 0x248f2a67 ;  /* 0x248f2a67ff147424 */ /* 0x004fe400078e00ff */
[----:B------:R-:W-:Y:S01]  /*2cd90*/  HFMA2 R21, -RZ, RZ, 0.050262451171875, 48960 ;  /* 0x2a6f79faff157431 */ /* 0x000fe200000001ff */
[----:B------:R2:W-:Y:S01]  /*2cda0*/  STL.64 [R1+0xb88], R12 ;  /* 0x000b880c01007387 */ /* 0x0005e20000100a00 */
[----:B0-----:R-:W-:Y:S01]  /*2cdb0*/  MOV R22, 0xa9d26c77 ;  /* 0xa9d26c7700167802 */ /* 0x001fe20000000f00 */
[----:B------:R-:W-:-:S02]  /*2cdc0*/  IMAD.MOV.U32 R23, RZ, RZ, 0x28b83af4 ;  /* 0x28b83af4ff177424 */ /* 0x000fc400078e00ff */
[----:B------:R0:W-:Y:S04]  /*2cdd0*/  STL.64 [R1+0xb90], R28 ;  /* 0x000b901c01007387 */ /* 0x0001e80000100a00 */
[----:B------:R3:W-:Y:S01]  /*2cde0*/  STL.64 [R1+0xba0], R18 ;  /* 0x000ba01201007387 */ /* 0x0007e20000100a00 */
[----:B-1----:R-:W-:Y:S01]  /*2cdf0*/  HFMA2 R24, -RZ, RZ, -0.79736328125, -8896 ;  /* 0xba61f058ff187431 */ /* 0x002fe200000001ff */
[----:B------:R-:W-:Y:S02]  /*2ce00*/  MOV R25, 0x3a4d87fb ;  /* 0x3a4d87fb00197802 */ /* 0x000fe40000000f00 */
[----:B------:R1:W-:Y:S01]  /*2ce10*/  STL.64 [R1+0xba8], R20 ;  /* 0x000ba81401007387 */ /* 0x0003e20000100a00 */
[----:B--2---:R-:W-:Y:S01]  /*2ce20*/  MOV R12, 0x388b4846 ;  /* 0x388b4846000c7802 */ /* 0x004fe20000000f00 */
[----:B------:R-:W-:-:S02]  /*2ce30*/  IMAD.MOV.U32 R13, RZ, RZ, -0x47d98e01 ;  /* 0xb82671ffff0d7424 */ /* 0x000fc400078e00ff */
[----:B------:R2:W-:Y:S01]  /*2ce40*/  STL.64 [R1+0xbb0], R22 ;  /* 0x000bb01601007387 */ /* 0x0005e20000100a00 */
[----:B0-----:R-:W-:Y:S01]  /*2ce50*/  HFMA2 R28, -RZ, RZ, 0.45263671875, -204 ;  /* 0x373eda60ff1c7431 */ /* 0x001fe200000001ff */
[----:B------:R-:W-:Y:S01]  /*2ce60*/  MOV R29, 0x2f89d9e3 ;  /* 0x2f89d9e3001d7802 */ /* 0x000fe20000000f00 */
[----:B---3--:R-:W-:Y:S02]  /*2ce70*/  IMAD.MOV.U32 R18, RZ, RZ, -0x4a1c71fc ;  /* 0xb5e38e04ff127424 */ /* 0x008fe400078e00ff */
[----:B------:R-:W-:Y:S01]  /*2ce80*/  HFMA2 R19, -RZ, RZ, 0.339599609375, 0.0038700103759765625 ;  /* 0x356f1bedff137431 */ /* 0x000fe200000001ff */
[----:B------:R0:W-:Y:S01]  /*2ce90*/  STL.64 [R1+0xbb8], R24 ;  /* 0x000bb81801007387 */ /* 0x0001e20000100a00 */
[----:B-1----:R-:W-:Y:S01]  /*2cea0*/  MOV R20, 0xb47633b6 ;  /* 0xb47633b600147802 */ /* 0x002fe20000000f00 */
[----:B------:R-:W-:Y:S02]  /*2ceb0*/  IMAD.MOV.U32 R21, RZ, RZ, 0x2e020a8b ;  /* 0x2e020a8bff157424 */ /* 0x000fe400078e00ff */
[----:B------:R1:W-:Y:S01]  /*2cec0*/  STL.64 [R1+0xbc8], R12 ;  /* 0x000bc80c01007387 */ /* 0x0003e20000100a00 */
[----:B--2---:R-:W-:-:S02]  /*2ced0*/  IMAD.MOV.U32 R22, RZ, RZ, 0x316cd4f9 ;  /* 0x316cd4f9ff167424 */ /* 0x004fc400078e00ff */
[----:B------:R-:W-:Y:S01]  /*2cee0*/  HFMA2 R23, -RZ, RZ, -0.050811767578125, -0.0056915283203125 ;  /* 0xaa819dd4ff177431 */ /* 0x000fe200000001ff */
[----:B------:R2:W-:Y:S01]  /*2cef0*/  STL.64 [R1+0xbd0], R28 ;  /* 0x000bd01c01007387 */ /* 0x0005e20000100a00 */
[----:B0-----:R-:W-:Y:S01]  /*2cf00*/  MOV R24, 0xafd8a791 ;  /* 0xafd8a79100187802 */ /* 0x001fe20000000f00 */
[----:B------:R-:W-:Y:S02]  /*2cf10*/  IMAD.MOV.U32 R25, RZ, RZ, 0x2f4c88ee ;  /* 0x2f4c88eeff197424 */ /* 0x000fe400078e00ff */
[----:B------:R0:W-:Y:S01]  /*2cf20*/  STL.64 [R1+0xbd8], R18 ;  /* 0x000bd81201007387 */ /* 0x0001e20000100a00 */
[----:B-1----:R-:W-:Y:S01]  /*2cf30*/  HFMA2 R12, -RZ, RZ, -0.09759521484375, -0.0019130706787109375 ;  /* 0xae3f97d6ff0c7431 */ /* 0x002fe200000001ff */
[----:B------:R-:W-:Y:S02]  /*2cf40*/  MOV R13, 0x26b84405 ;  /* 0x26b84405000d7802 */ /* 0x000fe40000000f00 */
[----:B------:R1:W-:Y:S01]  /*2cf50*/  STL.64 [R1+0xbe0], R20 ;  /* 0x000be01401007387 */ /* 0x0003e20000100a00 */
[----:B--2---:R-:W-:-:S02]  /*2cf60*/  IMAD.MOV.U32 R28, RZ, RZ, 0x2ca4a32a ;  /* 0x2ca4a32aff1c7424 */ /* 0x004fc400078e00ff */
[----:B------:R-:W-:Y:S01]  /*2cf70*/  HFMA2 R29, -RZ, RZ, -0.06390380859375, 1.345703125 ;  /* 0xac173d62ff1d7431 */ /* 0x000fe200000001ff */
[----:B------:R2:W-:Y:S01]  /*2cf80*/  STL.64 [R1+0xbf0], R22 ;  /* 0x000bf01601007387 */ /* 0x0005e20000100a00 */
[----:B0-----:R-:W-:Y:S01]  /*2cf90*/  HFMA2 R18, -RZ, RZ, -0.042083740234375, 0.58984375 ;  /* 0xa96338b8ff127431 */ /* 0x001fe200000001ff */
[----:B------:R-:W-:Y:S02]  /*2cfa0*/  MOV R19, 0xb9b09456 ;  /* 0xb9b0945600137802 */ /* 0x000fe40000000f00 */
[----:B------:R0:W-:Y:S01]  /*2cfb0*/  STL.64 [R1+0xa58], R30 ;  /* 0x000a581e01007387 */ /* 0x0001e20000100a00 */
[----:B-1----:R-:W-:Y:S02]  /*2cfc0*/  IMAD.MOV.U32 R20, RZ, RZ, -0x476dc4fe ;  /* 0xb8923b02ff147424 */ /* 0x002fe400078e00ff */
[----:B------:R-:W-:Y:S01]  /*2cfd0*/  HFMA2 R21, -RZ, RZ, 0.69580078125, 465 ;  /* 0x39915f44ff157431 */ /* 0x000fe200000001ff */
[----:B------:R1:W-:Y:S01]  /*2cfe0*/  STL.64 [R1+0xa60], R32 ;  /* 0x000a602001007387 */ /* 0x0003e20000100a00 */
[----:B--2---:R-:W-:Y:S01]  /*2cff0*/  MOV R22, 0xb9510216 ;  /* 0xb951021600167802 */ /* 0x004fe20000000f00 */
[----:B------:R-:W-:-:S02]  /*2d000*/  IMAD.MOV.U32 R23, RZ, RZ, 0x388e8f4e ;  /* 0x388e8f4eff177424 */ /* 0x000fc400078e00ff */
[----:B------:R2:W-:Y:S01]  /*2d010*/  STL.64 [R1+0xbf8], R24 ;  /* 0x000bf81801007387 */ /* 0x0005e20000100a00 */
[----:B0-----:R-:W-:Y:S01]  /*2d020*/  IMAD.MOV.U32 R30, RZ, RZ, -0x4b283e5e ;  /* 0xb4d7c1a2ff1e7424 */ /* 0x001fe200078e00ff */
[----:B------:R-:W-:Y:S02]  /*2d030*/  MOV R31, 0xb797d257 ;  /* 0xb797d257001f7802 */ /* 0x000fe40000000f00 */
[----:B------:R0:W-:Y:S01]  /*2d040*/  STL.64 [R1+0xc00], R12 ;  /* 0x000c000c01007387 */ /* 0x0001e20000100a00 */
[----:B-1----:R-:W-:Y:S02]  /*2d050*/  HFMA2 R32, -RZ, RZ, 0.4375, 78.3125 ;  /* 0x370054e5ff207431 */ /* 0x002fe400000001ff */
[----:B------:R-:W-:Y:S01]  /*2d060*/  IMAD.MOV.U32 R33, RZ, RZ, -0x4a27a102 ;  /* 0xb5d85efeff217424 */ /* 0x000fe200078e00ff */
[----:B------:R1:W-:Y:S01]  /*2d070*/  STL.64 [R1+0xc08], R28 ;  /* 0x000c081c01007387 */ /* 0x0003e20000100a00 */
[----:B--2---:R-:W-:Y:S01]  /*2d080*/  HFMA2 R24, -RZ, RZ, 0.255859375, 442 ;  /* 0x34185ee8ff187431 */ /* 0x004fe200000001ff */
[----:B------:R-:W-:-:S02]  /*2d090*/  MOV R25, 0xb76411fe ;  /* 0xb76411fe00197802 */ /* 0x000fc40000000f00 */
[----:B------:R2:W-:Y:S04]  /*2d0a0*/  STL.64 [R1+0xc18], R18 ;  /* 0x000c181201007387 */ /* 0x0005e80000100a00 */
[----:B------:R3:W-:Y:S01]  /*2d0b0*/  STL.64 [R1+0xc20], R20 ;  /* 0x000c201401007387 */ /* 0x0007e20000100a00 */
[----:B0-----:R-:W-:Y:S01]  /*2d0c0*/  MOV R12, 0xafb2ce7f ;  /* 0xafb2ce7f000c7802 */ /* 0x001fe20000000f00 */
[----:B------:R-:W-:Y:S02]  /*2d0d0*/  IMAD.MOV.U32 R13, RZ, RZ, 0x34ba0a82 ;  /* 0x34ba0a82ff0d7424 */ /* 0x000fe400078e00ff */
[----:B------:R0:W-:Y:S01]  /*2d0e0*/  STL.64 [R1+0xc28], R22 ;  /* 0x000c281601007387 */ /* 0x0001e20000100a00 */
[----:B-1----:R-:W-:Y:S01]  /*2d0f0*/  HFMA2 R28, -RZ, RZ, -0.26708984375, 0.00088405609130859375 ;  /* 0xb446133eff1c7431 */ /* 0x002fe200000001ff */
[----:B------:R-:W-:Y:S01]  /*2d100*/  MOV R29, 0x334f3181 ;  /* 0x334f3181001d7802 */ /* 0x000fe20000000f00 */
[----:B--2---:R-:W-:-:S02]  /*2d110*/  IMAD.MOV.U32 R18, RZ, RZ, -0x575df71d ;  /* 0xa8a208e3ff127424 */ /* 0x004fc400078e00ff */
[----:B------:R-:W-:Y:S01]  /*2d120*/  HFMA2 R19, -RZ, RZ, -0.1826171875, -0.091796875 ;  /* 0xb1d8ade0ff137431 */ /* 0x000fe200000001ff */
[----:B------:R1:W-:Y:S01]  /*2d130*/  STL.64 [R1+0xaa0], R30 ;  /* 0x000aa01e01007387 */ /* 0x0003e20000100a00 */
[----:B---3--:R-:W-:Y:S01]  /*2d140*/  MOV R20, 0x315951d7 ;  /* 0x315951d700147802 */ /* 0x008fe20000000f00 */
[----:B------:R-:W-:Y:S02]  /*2d150*/  IMAD.MOV.U32 R21, RZ, RZ, -0x4fa87867 ;  /* 0xb0578799ff157424 */ /* 0x000fe400078e00ff */
[----:B------:R2:W-:Y:S01]  /*2d160*/  STL.64 [R1+0xaa8], R32 ;  /* 0x000aa82001007387 */ /* 0x0005e20000100a00 */
[----:B0-----:R-:W-:Y:S02]  /*2d170*/  IMAD.MOV.U32 R22, RZ, RZ, -0x51b97f57 ;  /* 0xae4680a9ff167424 */ /* 0x001fe400078e00ff */
[----:B------:R-:W-:Y:S01]  /*2d180*/  HFMA2 R23, -RZ, RZ, 0.08184814453125, -56992 ;  /* 0x2d3dfaf5ff177431 */ /* 0x000fe200000001ff */
[----:B------:R0:W-:Y:S01]  /*2d190*/  STL.64 [R1+0xc30], R24 ;  /* 0x000c301801007387 */ /* 0x0001e20000100a00 */
[----:B-1----:R-:W-:Y:S01]  /*2d1a0*/  MOV R30, 0xa579dbd3 ;  /* 0xa579dbd3001e7802 */ /* 0x002fe20000000f00 */
[----:B------:R-:W-:-:S02]  /*2d1b0*/  HFMA2 R31, -RZ, RZ, -0.0419921875, 0.27197265625 ;  /* 0xa960345aff1f7431 */ /* 0x000fc400000001ff */
[----:B------:R1:W-:Y:S01]  /*2d1c0*/  STL.64 [R1+0xc40], R12 ;  /* 0x000c400c01007387 */ /* 0x0003e20000100a00 */
[----:B--2---:R-:W-:Y:S01]  /*2d1d0*/  MOV R32, 0x3a4a4588 ;  /* 0x3a4a458800207802 */ /* 0x004fe20000000f00 */
[----:B------:R-:W-:Y:S02]  /*2d1e0*/  HFMA2 R33, -RZ, RZ, 0.37646484375, -160.625 ;  /* 0x3606d905ff217431 */ /* 0x000fe400000001ff */
[----:B------:R2:W-:Y:S01]  /*2d1f0*/  STL.64 [R1+0xc48], R28 ;  /* 0x000c481c01007387 */ /* 0x0005e20000100a00 */
[----:B0-----:R-:W-:Y:S01]  /*2d200*/  MOV R24, 0xa428dfed ;  /* 0xa428dfed00187802 */ /* 0x001fe20000000f00 */
[----:B------:R-:W-:Y:S02]  /*2d210*/  IMAD.MOV.U32 R25, RZ, RZ, -0x545594a8 ;  /* 0xabaa6b58ff197424 */ /* 0x000fe400078e00ff */
[----:B------:R0:W-:Y:S04]  /*2d220*/  STL.64 [R1+0xc50], R18 ;  /* 0x000c501201007387 */ /* 0x0001e80000100a00 */
[----:B------:R3:W-:Y:S01]  /*2d230*/  STL.64 [R1+0xc58], R20 ;  /* 0x000c581401007387 */ /* 0x0007e20000100a00 */
[----:B-1----:R-:W-:Y:S01]  /*2d240*/  HFMA2 R12, -RZ, RZ, 0.055633544921875, -1554 ;  /* 0x2b1fe612ff0c7431 */ /* 0x002fe200000001ff */
[----:B------:R-:W-:-:S02]  /*2d250*/  MOV R13, 0xaa152d8b ;  /* 0xaa152d8b000d7802 */ /* 0x000fc40000000f00 */
[----:B------:R1:W-:Y:S01]  /*2d260*/  STL.64 [R1+0xc68], R22 ;  /* 0x000c681601007387 */ /* 0x0003e20000100a00 */
[----:B--2---:R-:W-:Y:S02]  /*2d270*/  IMAD.MOV.U32 R28, RZ, RZ, 0x3a0b4779 ;  /* 0x3a0b4779ff1c7424 */ /* 0x004fe400078e00ff */
[----:B------:R-:W-:Y:S02]  /*2d280*/  HFMA2 R29, -RZ, RZ, -0.76318359375, 0.9521484375 ;  /* 0xba1b3b9eff1d7431 */ /* 0x000fe400000001ff */
[----:B0-----:R-:W-:Y:S01]  /*2d290*/  HFMA2 R18, -RZ, RZ, -0.58349609375, 4.41074371337890625e-06 ;  /* 0xb8ab004aff127431 */ /* 0x001fe200000001ff */
[----:B------:R-:W-:Y:S01]  /*2d2a0*/  MOV R19, 0x386b5efc ;  /* 0x386b5efc00137802 */ /* 0x000fe20000000f00 */
[----:B------:R0:W-:Y:S01]  /*2d2b0*/  STL.64 [R1+0xae0], R30 ;  /* 0x000ae01e01007387 */ /* 0x0001e20000100a00 */
[----:B---3--:R-:W-:Y:S02]  /*2d2c0*/  IMAD.MOV.U32 R20, RZ, RZ, -0x48663e86 ;  /* 0xb799c17aff147424 */ /* 0x008fe400078e00ff */
[----:B------:R-:W-:Y:S01]  /*2d2d0*/  HFMA2 R21, -RZ, RZ, -0.1663818359375, -0.0100250244140625 ;  /* 0xb153a122ff157431 */ /* 0x000fe200000001ff */
[----:B------:R2:W-:Y:S01]  /*2d2e0*/  STL.64 [R1+0xaf8], R32 ;  /* 0x000af82001007387 */ /* 0x0005e20000100a00 */
[----:B-1----:R-:W-:Y:S01]  /*2d2f0*/  MOV R22, 0x36688aea ;  /* 0x36688aea00167802 */ /* 0x002fe20000000f00 */
[----:B------:R-:W-:-:S02]  /*2d300*/  IMAD.MOV.U32 R23, RZ, RZ, -0x49f7d3c4 ;  /* 0xb6082c3cff177424 */ /* 0x000fc400078e00ff */
[----:B------:R1:W-:Y:S01]  /*2d310*/  STL.64 [R1+0xc70], R24 ;  /* 0x000c701801007387 */ /* 0x0003e20000100a00 */
[----:B0-----:R-:W-:Y:S02]  /*2d320*/  HFMA2 R30, -RZ, RZ, -0.201416015625, 0.003711700439453125 ;  /* 0xb2721b9aff1e7431 */ /* 0x001fe400000001ff */
[----:B------:R-:W-:Y:S01]  /*2d330*/  IMAD.MOV.U32 R31, RZ, RZ, 0x31d606a3 ;  /* 0x31d606a3ff1f7424 */ /* 0x000fe200078e00ff */
[----:B------:R0:W-:Y:S01]  /*2d340*/  STL.64 [R1+0xc78], R12 ;  /* 0x000c780c01007387 */ /* 0x0001e20000100a00 */
[----:B--2---:R-:W-:Y:S01]  /*2d350*/  IMAD.MOV.U32 R32, RZ, RZ, -0x5620f4f4 ;  /* 0xa9df0b0cff207424 */ /* 0x004fe200078e00ff */
[----:B------:R-:W-:Y:S02]  /*2d360*/  MOV R33, 0x23ae9da1 ;  /* 0x23ae9da100217802 */ /* 0x000fe40000000f00 */
[----:B------:R2:W-:Y:S01]  /*2d370*/  STL.64 [R1+0xc80], R28 ;  /* 0x000c801c01007387 */ /* 0x0005e20000100a00 */
[----:B-1----:R-:W-:Y:S01]  /*2d380*/  HFMA2 R24, -RZ, RZ, 0.319091796875, 1096 ;  /* 0x351b6448ff187431 */ /* 0x002fe200000001ff */
[----:B------:R-:W-:-:S02]  /*2d390*/  MOV R25, 0x2a83a738 ;  /* 0x2a83a73800197802 */ /* 0x000fc40000000f00 */
[----:B------:R1:W-:Y:S04]  /*2d3a0*/  STL.64 [R1+0xc90], R18 ;  /* 0x000c901201007387 */ /* 0x0003e80000100a00 */
[----:B------:R3:W-:Y:S01]  /*2d3b0*/  STL.64 [R1+0xc98], R20 ;  /* 0x000c981401007387 */ /* 0x0007e20000100a00 */
[----:B0-----:R-:W-:Y:S01]  /*2d3c0*/  MOV R12, 0xb2578752 ;  /* 0xb2578752000c7802 */ /* 0x001fe20000000f00 */
[----:B------:R-:W-:Y:S02]  /*2d3d0*/  IMAD.MOV.U32 R13, RZ, RZ, 0x29c2c5d5 ;  /* 0x29c2c5d5ff0d7424 */ /* 0x000fe400078e00ff */
[----:B------:R0:W-:Y:S01]  /*2d3e0*/  STL.64 [R1+0xca0], R22 ;  /* 0x000ca01601007387 */ /* 0x0001e20000100a00 */
[----:B--2---:R-:W-:Y:S01]  /*2d3f0*/  HFMA2 R28, -RZ, RZ, 0.1531982421875, -0.00011903047561645507812 ;  /* 0x30e787cdff1c7431 */ /* 0x004fe200000001ff */
[----:B------:R-:W-:Y:S01]  /*2d400*/  MOV R29, 0xb06bb8ab ;  /* 0xb06bb8ab001d7802 */ /* 0x000fe20000000f00 */
[----:B-1----:R-:W-:-:S02]  /*2d410*/  IMAD.MOV.U32 R18, RZ, RZ, 0x2f6d7999 ;  /* 0x2f6d7999ff127424 */ /* 0x002fc400078e00ff */
[----:B------:R-:W-:Y:S01]  /*2d420*/  HFMA2 R19, -RZ, RZ, -0.0248260498046875, 7912 ;  /* 0xa65b6fbaff137431 */ /* 0x000fe200000001ff */
[----:B------:R1:W-:Y:S01]  /*2d430*/  STL.64 [R1+0xb20], R30 ;  /* 0x000b201e01007387 */ /* 0x0003e20000100a00 */
[----:B---3--:R-:W-:Y:S01]  /*2d440*/  MOV R20, 0xadea538c ;  /* 0xadea538c00147802 */ /* 0x008fe20000000f00 */
[----:B------:R-:W-:Y:S02]  /*2d450*/  IMAD.MOV.U32 R21, RZ, RZ, 0x2d65daaf ;  /* 0x2d65daafff157424 */ /* 0x000fe400078e00ff */
[----:B------:R2:W-:Y:S01]  /*2d460*/  STL.64 [R1+0xb48], R32 ;  /* 0x000b482001007387 */ /* 0x0005e20000100a00 */
[----:B0-----:R-:W-:Y:S02]  /*2d470*/  IMAD.MOV.U32 R22, RZ, RZ, 0x2acfbe8a ;  /* 0x2acfbe8aff167424 */ /* 0x001fe400078e00ff */
[----:B------:R-:W-:Y:S01]  /*2d480*/  HFMA2 R23, -RZ, RZ, 0.712890625, -0.0002586841583251953125 ;  /* 0x39b48c3dff177431 */ /* 0x000fe200000001ff */
[----:B------:R0:W-:Y:S01]  /*2d490*/  STL.64 [R1+0xca8], R24 ;  /* 0x000ca81801007387 */ /* 0x0001e20000100a00 */
[----:B-1----:R-:W-:Y:S01]  /*2d4a0*/  HFMA2 R30, -RZ, RZ, -0.42138671875, 3826 ;  /* 0xb6be6b79ff1e7431 */ /* 0x002fe200000001ff */
[----:B------:R-:W-:-:S02]  /*2d4b0*/  MOV R31, 0x35bf0101 ;  /* 0x35bf0101001f7802 */ /* 0x000fc40000000f00 */
[----:B------:R1:W-:Y:S01]  /*2d4c0*/  STL.64 [R1+0xcb8], R12 ;  /* 0x000cb80c01007387 */ /* 0x0003e20000100a00 */
[----:B--2---:R-:W-:Y:S01]  /*2d4d0*/  MOV R32, 0xa87a302c ;  /* 0xa87a302c00207802 */ /* 0x004fe20000000f00 */
[----:B------:R-:W-:Y:S02]  /*2d4e0*/  IMAD.MOV.U32 R33, RZ, RZ, -0x523f6961 ;  /* 0xadc0969fff217424 */ /* 0x000fe400078e00ff */
[----:B------:R2:W-:Y:S01]  /*2d4f0*/  STL.64 [R1+0xcc0], R28 ;  /* 0x000cc01c01007387 */ /* 0x0005e20000100a00 */
[----:B0-----:R-:W-:Y:S01]  /*2d500*/  MOV R24, 0x3858ebaf ;  /* 0x3858ebaf00187802 */ /* 0x001fe20000000f00 */
[----:B------:R-:W-:Y:S02]  /*2d510*/  IMAD.MOV.U32 R25, RZ, RZ, -0x4650663d ;  /* 0xb9af99c3ff197424 */ /* 0x000fe400078e00ff */
[----:B------:R0:W-:Y:S04]  /*2d520*/  STL.64 [R1+0xcc8], R18 ;  /* 0x000cc81201007387 */ /* 0x0001e80000100a00 */
[----:B------:R3:W-:Y:S01]  /*2d530*/  STL.64 [R1+0xcd0], R20 ;  /* 0x000cd01401007387 */ /* 0x0007e20000100a00 */
[----:B-1----:R-:W-:Y:S01]  /*2d540*/  HFMA2 R12, -RZ, RZ, 0.69677734375, 30128 ;  /* 0x3993775bff0c7431 */ /* 0x002fe200000001ff */
[----:B------:R-:W-:-:S02]  /*2d550*/  MOV R13, 0xb8e63214 ;  /* 0xb8e63214000d7802 */ /* 0x000fc40000000f00 */
[----:B------:R1:W-:Y:S01]  /*2d560*/  STL.64 [R1+0xce0], R22 ;  /* 0x000ce01601007387 */ /* 0x0003e20000100a00 */
[----:B--2---:R-:W-:Y:S02]  /*2d570*/  IMAD.MOV.U32 R28, RZ, RZ, -0x4bf731c8 ;  /* 0xb408ce38ff1c7424 */ /* 0x004fe400078e00ff */
[----:B------:R-:W-:Y:S02]  /*2d580*/  HFMA2 R29, -RZ, RZ, 0.494140625, -1.189453125 ;  /* 0x37e8bcc2ff1d7431 */ /* 0x000fe400000001ff */
[----:B0-----:R-:W-:Y:S01]  /*2d590*/  HFMA2 R18, -RZ, RZ, 0.1258544921875, -2.712890625 ;  /* 0x3007c16dff127431 */ /* 0x001fe200000001ff */
[----:B------:R-:W-:Y:S01]  /*2d5a0*/  MOV R19, 0xb58e3567 ;  /* 0xb58e356700137802 */ /* 0x000fe20000000f00 */
[----:B------:R0:W-:Y:S01]  /*2d5b0*/  STL.64 [R1+0xb70], R30 ;  /* 0x000b701e01007387 */ /* 0x0001e20000100a00 */
[----:B---3--:R-:W-:Y:S02]  /*2d5c0*/  IMAD.MOV.U32 R20, RZ, RZ, 0x35258957 ;  /* 0x35258957ff147424 */ /* 0x008fe400078e00ff */
[----:B------:R-:W-:Y:S01]  /*2d5d0*/  HFMA2 R21, -RZ, RZ, -0.2646484375, -0.001155853271484375 ;  /* 0xb43c94bcff157431 */ /* 0x000fe200000001ff */
[----:B------:R2:W-:Y:S01]  /*2d5e0*/  STL.64 [R1+0xb98], R32 ;  /* 0x000b982001007387 */ /* 0x0005e20000100a00 */
[----:B-1----:R-:W-:Y:S01]  /*2d5f0*/  MOV R22, 0xabb69977 ;  /* 0xabb6997700167802 */ /* 0x002fe20000000f00 */
[----:B------:R-:W-:-:S02]  /*2d600*/  IMAD.MOV.U32 R23, RZ, RZ, 0x32e788fe ;  /* 0x32e788feff177424 */ /* 0x000fc400078e00ff */
[----:B------:R1:W-:Y:S01]  /*2d610*/  STL.64 [R1+0xce8], R24 ;  /* 0x000ce81801007387 */ /* 0x0003e20000100a00 */
[----:B0-----:R-:W-:Y:S02]  /*2d620*/  IMAD.MOV.U32 R30, RZ, RZ, -0x4663332c ;  /* 0xb99cccd4ff1e7424 */ /* 0x001fe400078e00ff */
[----:B------:R-:W-:Y:S01]  /*2d630*/  HFMA2 R31, -RZ, RZ, -0.3603515625, 43744 ;  /* 0xb5c47957ff1f7431 */ /* 0x000fe200000001ff */
[----:B------:R0:W-:Y:S01]  /*2d640*/  STL.64 [R1+0xcf0], R12 ;  /* 0x000cf00c01007387 */ /* 0x0001e20000100a00 */
[----:B--2---:R-:W-:Y:S01]  /*2d650*/  HFMA2 R32, -RZ, RZ, 0.2176513671875, -18976 ;  /* 0x32f7f4a2ff207431 */ /* 0x004fe200000001ff */
[----:B------:R-:W-:Y:S02]  /*2d660*/  MOV R33, 0xb273c722 ;  /* 0xb273c72200217802 */ /* 0x000fe40000000f00 */
[----:B------:R2:W-:Y:S01]  /*2d670*/  STL.64 [R1+0xcf8], R28 ;  /* 0x000cf81c01007387 */ /* 0x0005e20000100a00 */
[----:B-1----:R-:W-:Y:S01]  /*2d680*/  HFMA2 R24, -RZ, RZ, -0.202392578125, 17504 ;  /* 0xb27a7446ff187431 */ /* 0x002fe200000001ff */
[----:B------:R-:W-:-:S02]  /*2d690*/  MOV R25, 0x31859418 ;  /* 0x3185941800197802 */ /* 0x000fc40000000f00 */
[----:B------:R1:W-:Y:S04]  /*2d6a0*/  STL.64 [R1+0xd08], R18 ;  /* 0x000d081201007387 */ /* 0x0003e80000100a00 */
[----:B------:R3:W-:Y:S01]  /*2d6b0*/  STL.64 [R1+0xd10], R20 ;  /* 0x000d101401007387 */ /* 0x0007e20000100a00 */
[----:B0-----:R-:W-:Y:S01]  /*2d6c0*/  MOV R12, 0x2f96d785 ;  /* 0x2f96d785000c7802 */ /* 0x001fe20000000f00 */
[----:B------:R-:W-:Y:S02]  /*2d6d0*/  IMAD.MOV.U32 R13, RZ, RZ, -0x5166292b ;  /* 0xae99d6d5ff0d7424 */ /* 0x000fe400078e00ff */
[----:B------:R0:W-:Y:S01]  /*2d6e0*/  STL.64 [R1+0xd18], R22 ;  /* 0x000d181601007387 */ /* 0x0001e20000100a00 */
[----:B--2---:R-:W-:Y:S01]  /*2d6f0*/  HFMA2 R28, -RZ, RZ, 0.0154876708984375, -809.5 ;  /* 0x23eee253ff1c7431 */ /* 0x004fe200000001ff */
[----:B------:R-:W-:Y:S01]  /*2d700*/  MOV R29, 0x2d1bcefb ;  /* 0x2d1bcefb001d7802 */ /* 0x000fe20000000f00 */
[----:B-1----:R-:W-:-:S02]  /*2d710*/  IMAD.MOV.U32 R18, RZ, RZ, -0x536513c8 ;  /* 0xac9aec38ff127424 */ /* 0x002fc400078e00ff */
[----:B------:R-:W-:Y:S01]  /*2d720*/  HFMA2 R19, -RZ, RZ, 0.059326171875, -3744 ;  /* 0x2b98eb50ff137431 */ /* 0x000fe200000001ff */
[----:B------:R1:W-:Y:S01]  /*2d730*/  STL.64 [R1+0xbc0], R30 ;  /* 0x000bc01e01007387 */ /* 0x0003e20000100a00 */
[----:B---3--:R-:W-:Y:S01]  /*2d740*/  MOV R20, 0xba2b14da ;  /* 0xba2b14da00147802 */ /* 0x008fe20000000f00 */
[----:B------:R-:W-:Y:S02]  /*2d750*/  IMAD.MOV.U32 R21, RZ, RZ, 0x3a5c11ce ;  /* 0x3a5c11ceff157424 */ /* 0x000fe400078e00ff */
[----:B------:R2:W-:Y:S01]  /*2d760*/  STL.64 [R1+0xbe8], R32 ;  /* 0x000be82001007387 */ /* 0x0005e20000100a00 */
[----:B0-----:R-:W-:Y:S02]  /*2d770*/  IMAD.MOV.U32 R22, RZ, RZ, 0x392e88ac ;  /* 0x392e88acff167424 */ /* 0x001fe400078e00ff */
[----:B------:R-:W-:Y:S01]  /*2d780*/  HFMA2 R23, -RZ, RZ, -0.6279296875, 0.0002286434173583984375 ;  /* 0xb9060b7eff177431 */ /* 0x000fe200000001ff */
[----:B------:R0:W-:Y:S01]  /*2d790*/  STL.64 [R1+0xd20], R24 ;  /* 0x000d201801007387 */ /* 0x0001e20000100a00 */
[----:B-1----:R-:W-:Y:S01]  /*2d7a0*/  MOV R30, 0x2b0a2bbf ;  /* 0x2b0a2bbf001e7802 */ /* 0x002fe20000000f00 */
[----:B------:R-:W-:-:S02]  /*2d7b0*/  IMAD.MOV.U32 R31, RZ, RZ, -0x5d1625b2 ;  /* 0xa2e9da4eff1f7424 */ /* 0x000fc400078e00ff */
[----:B------:R1:W-:Y:S01]  /*2d7c0*/  STL.64 [R1+0xd30], R12 ;  /* 0x000d300c01007387 */ /* 0x0003e20000100a00 */
[----:B--2---:R-:W-:Y:S02]  /*2d7d0*/  IMAD.MOV.U32 R32, RZ, RZ, 0x37068711 ;  /* 0x37068711ff207424 */ /* 0x004fe400078e00ff */
[----:B------:R-:W-:Y:S01]  /*2d7e0*/  HFMA2 R33, -RZ, RZ, -0.381103515625, -7.34765625 ;  /* 0xb619c759ff217431 */ /* 0x000fe200000001ff */
[----:B------:R2:W-:Y:S01]  /*2d7f0*/  STL.64 [R1+0xd38], R28 ;  /* 0x000d381c01007387 */ /* 0x0005e20000100a00 */
[----:B0-----:R-:W-:Y:S01]  /*2d800*/  MOV R24, 0x384231bf ;  /* 0x384231bf00187802 */ /* 0x001fe20000000f00 */
[----:B------:R-:W-:Y:S02]  /*2d810*/  IMAD.MOV.U32 R25, RZ, RZ, 0x319c9bcd ;  /* 0x319c9bcdff197424 */ /* 0x000fe400078e00ff */
[----:B------:R0:W-:Y:S04]  /*2d820*/  STL.64 [R1+0xd40], R18 ;  /* 0x000d401201007387 */ /* 0x0001e80000100a00 */
[----:B------:R3:W-:Y:S01]  /*2d830*/  STL.64 [R1+0xd48], R20 ;  /* 0x000d481401007387 */ /* 0x0007e20000100a00 */
[----:B-1----:R-:W-:Y:S01]  /*2d840*/  HFMA2 R12, -RZ, RZ, -0.449462890625, -3.171875 ;  /* 0xb731c258ff0c7431 */ /* 0x002fe200000001ff */
[----:B------:R-:W-:-:S02]  /*2d850*/  MOV R13, 0x36e39c79 ;  /* 0x36e39c79000d7802 */ /* 0x000fc40000000f00 */
[----:B------:R1:W-:Y:S01]  /*2d860*/  STL.64 [R1+0xd58], R22 ;  /* 0x000d581601007387 */ /* 0x0003e20000100a00 */
[----:B--2---:R-:W-:Y:S02]  /*2d870*/  IMAD.MOV.U32 R28, RZ, RZ, -0x49f2909b ;  /* 0xb60d6f65ff1c7424 */ /* 0x004fe400078e00ff */
[----:B------:R-:W-:Y:S02]  /*2d880*/  HFMA2 R29, -RZ, RZ, -0.08734130859375, 3010 ;  /* 0xad9769e1ff1d7431 */ /* 0x000fe400000001ff */
[----:B0-----:R-:W-:Y:S01]  /*2d890*/  HFMA2 R18, -RZ, RZ, 0.2349853515625, -0.0009937286376953125 ;  /* 0x33859412ff127431 */ /* 0x001fe200000001ff */
[----:B------:R-:W-:Y:S01]  /*2d8a0*/  MOV R19, 0x263e2a76 ;  /* 0x263e2a7600137802 */ /* 0x000fe20000000f00 */
[----:B------:R0:W-:Y:S01]  /*2d8b0*/  STL.64 [R1+0xc10], R30 ;  /* 0x000c101e01007387 */ /* 0x0001e20000100a00 */
[----:B---3--:R-:W-:Y:S02]  /*2d8c0*/  IMAD.MOV.U32 R20, RZ, RZ, -0x4ddb3d09 ;  /* 0xb224c2f7ff147424 */ /* 0x008fe400078e00ff */
[----:B------:R-:W-:Y:S01]  /*2d8d0*/  HFMA2 R21, -RZ, RZ, 0.1781005859375, 0.007732391357421875 ;  /* 0x31b31febff157431 */ /* 0x000fe200000001ff */
[----:B------:R2:W-:Y:S01]  /*2d8e0*/  STL.64 [R1+0xc38], R32 ;  /* 0x000c382001007387 */ /* 0x0005e20000100a00 */
[----:B-1----:R-:W-:Y:S01]  /*2d8f0*/  MOV R22, 0xb0c04c88 ;  /* 0xb0c04c8800167802 */ /* 0x002fe20000000f00 */
[----:B------:R-:W-:-:S02]  /*2d900*/  IMAD.MOV.U32 R23, RZ, RZ, 0x261b2096 ;  /* 0x261b2096ff177424 */ /* 0x000fc400078e00ff */
[----:B------:R1:W-:Y:S01]  /*2d910*/  STL.64 [R1+0xd60], R24 ;  /* 0x000d601801007387 */ /* 0x0003e20000100a00 */
[----:B0-----:R-:W-:Y:S01]  /*2d920*/  HFMA2 R30, -RZ, RZ, 0.0301971435546875, 0.00146770477294921875 ;  /* 0x27bb1603ff1e7431 */ /* 0x001fe200000001ff */
[----:B------:R-:W-:Y:S02]  /*2d930*/  MOV R31, 0x2ecdce2c ;  /* 0x2ecdce2c001f7802 */ /* 0x000fe40000000f00 */
[----:B------:R0:W-:Y:S01]  /*2d940*/  STL.64 [R1+0xd68], R12 ;  /* 0x000d680c01007387 */ /* 0x0001e20000100a00 */
[----:B--2---:R-:W-:Y:S01]  /*2d950*/  MOV R32, 0x398e04a8 ;  /* 0x398e04a800207802 */ /* 0x004fe20000000f00 */
[----:B------:R-:W-:Y:S02]  /*2d960*/  IMAD.MOV.U32 R33, RZ, RZ, 0x3554208f ;  /* 0x3554208fff217424 */ /* 0x000fe400078e00ff */
[----:B------:R2:W-:Y:S01]  /*2d970*/  STL.64 [R1+0xd70], R28 ;  /* 0x000d701c01007387 */ /* 0x0005e20000100a00 */
[----:B-1----:R-:W-:Y:S01]  /*2d980*/  HFMA2 R24, -RZ, RZ, 0.1146240234375, 1.1484375 ;  /* 0x2f563c98ff187431 */ /* 0x002fe200000001ff */
[----:B------:R-:W-:-:S02]  /*2d990*/  MOV R25, 0xaedeb390 ;  /* 0xaedeb39000197802 */ /* 0x000fc40000000f00 */
[----:B------:R1:W-:Y:S04]  /*2d9a0*/  STL.64 [R1+0xd80], R18 ;  /* 0x000d801201007387 */ /* 0x0003e80000100a00 */
[----:B------:R3:W-:Y:S01]  /*2d9b0*/  STL.64 [R1+0xd88], R20 ;  /* 0x000d881401007387 */ /* 0x0007e20000100a00 */
[----:B0-----:R-:W-:Y:S01]  /*2d9c0*/  MOV R12, 0xac6d4b31 ;  /* 0xac6d4b31000c7802 */ /* 0x001fe20000000f00 */
[----:B------:R-:W-:Y:S02]  /*2d9d0*/  IMAD.MOV.U32 R13, RZ, RZ, -0x45e39007 ;  /* 0xba1c6ff9ff0d7424 */ /* 0x000fe400078e00ff */
[----:B------:R0:W-:Y:S01]  /*2d9e0*/  STL.64 [R1+0xd90], R22 ;  /* 0x000d901601007387 */ /* 0x0001e20000100a00 */
[----:B--2---:R-:W-:Y:S01]  /*2d9f0*/  HFMA2 R28, -RZ, RZ, -0.57373046875, 0.0024356842041015625 ;  /* 0xb89718fdff1c7431 */ /* 0x004fe200000001ff */
[----:B------:R-:W-:Y:S01]  /*2da00*/  MOV R29, 0x3a31cb4e ;  /* 0x3a31cb4e001d7802 */ /* 0x000fe20000000f00 */
[----:B-1----:R-:W-:Y:S01]  /*2da10*/  IMAD.MOV.U32 R18, RZ, RZ, -0x45d8306d ;  /* 0xba27cf93ff127424 */ /* 0x002fe200078e00ff */
[----:B------:R-:W-:Y:S01]  /*2da20*/  MOV R19, 0x39917d90 ;  /* 0x39917d9000137802 */ /* 0x000fe20000000f00 */
[----:B------:R1:W-:Y:S01]  /*2da30*/  STL.64 [R1+0xc60], R30 ;  /* 0x000c601e01007387 */ /* 0x0003e20000100a00 */
[----:B---3--:R-:W-:-:S02]  /*2da40*/  HFMA2 R20, -RZ, RZ, 0.266357421875, 967 ;  /* 0x3443638eff147431 */ /* 0x008fc400000001ff */
[----:B------:R-:W-:Y:S01]  /*2da50*/  IMAD.MOV.U32 R21, RZ, RZ, -0x474e2bfe ;  /* 0xb8b1d402ff157424 */ /* 0x000fe200078e00ff */
[----:B------:R2:W-:Y:S01]  /*2da60*/  STL.64 [R1+0xc88], R32 ;  /* 0x000c882001007387 */ /* 0x0005e20000100a00 */
[----:B0-----:R-:W-:Y:S01]  /*2da70*/  IMAD.MOV.U32 R22, RZ, RZ, -0x4f8c7f39 ;  /* 0xb07380c7ff167424 */ /* 0x001fe200078e00ff */
[----:B------:R-:W-:Y:S02]  /*2da80*/  MOV R23, 0x3697f31f ;  /* 0x3697f31f00177802 */ /* 0x000fe40000000f00 */
[----:B------:R0:W-:Y:S01]  /*2da90*/  STL.64 [R1+0xd98], R24 ;  /* 0x000d981801007387 */ /* 0x0001e20000100a00 */
[----:B-1----:R-:W-:Y:S02]  /*2daa0*/  IMAD.MOV.U32 R30, RZ, RZ, -0x4c426841 ;  /* 0xb3bd97bfff1e7424 */ /* 0x002fe400078e00ff */
[----:B------:R-:W-:Y:S01]  /*2dab0*/  HFMA2 R31, -RZ, RZ, 0.2279052734375, -1.0966796875 ;  /* 0x334bbc63ff1f7431 */ /* 0x000fe200000001ff */
[----:B------:R1:W-:Y:S01]  /*2dac0*/  STL.64 [R1+0xda8], R12 ;  /* 0x000da80c01007387 */ /* 0x0003e20000100a00 */
[----:B--2---:R-:W-:Y:S01]  /*2dad0*/  HFMA2 R32, -RZ, RZ, -0.06829833984375, -4.28125 ;  /* 0xac5fc448ff207431 */ /* 0x004fe200000001ff */
[----:B------:R-:W-:-:S02]  /*2dae0*/  MOV R33, 0x22adcde9 ;  /* 0x22adcde900217802 */ /* 0x000fc40000000f00 */
[----:B------:R2:W-:Y:S01]  /*2daf0*/  STL.64 [R1+0xdb0], R28 ;  /* 0x000db01c01007387 */ /* 0x0005e20000100a00 */
[----:B0-----:R-:W-:Y:S02]  /*2db00*/  HFMA2 R24, -RZ, RZ, -0.39013671875, -6.61328125 ;  /* 0xb63ec69dff187431 */ /* 0x001fe400000001ff */
[----:B------:R-:W-:Y:S01]  /*2db10*/  IMAD.MOV.U32 R25, RZ, RZ, 0x3569c288 ;  /* 0x3569c288ff197424 */ /* 0x000fe200078e00ff */
[----:B------:R0:W-:Y:S04]  /*2db20*/  STL.64 [R1+0xdb8], R18 ;  /* 0x000db81201007387 */ /* 0x0001e80000100a00 */
[----:B------:R3:W-:Y:S01]  /*2db30*/  STL.64 [R1+0xdc0], R20 ;  /* 0x000dc01401007387 */ /* 0x0007e20000100a00 */
[----:B-1----:R-:W-:Y:S01]  /*2db40*/  MOV R12, 0x2c81c80c ;  /* 0x2c81c80c000c7802 */ /* 0x002fe20000000f00 */
[----:B------:R-:W-:-:S02]  /*2db50*/  HFMA2 R13, -RZ, RZ, -0.2587890625, -3.587890625 ;  /* 0xb424c32dff0d7431 */ /* 0x000fc400000001ff */
[----:B------:R1:W-:Y:S01]  /*2db60*/  STL.64 [R1+0xdd0], R22 ;  /* 0x000dd01601007387 */ /* 0x0003e20000100a00 */
[----:B--2---:R-:W-:Y:S01]  /*2db70*/  IMAD.MOV.U32 R28, RZ, RZ, 0x33be51ed ;  /* 0x33be51edff1c7424 */ /* 0x004fe200078e00ff */
[----:B------:R-:W-:Y:S02]  /*2db80*/  MOV R29, 0xb2d855fd ;  /* 0xb2d855fd001d7802 */ /* 0x000fe40000000f00 */
[----:B0-----:R-:W-:Y:S01]  /*2db90*/  MOV R18, 0xb11225d7 ;  /* 0xb11225d700127802 */ /* 0x001fe20000000f00 */
[----:B------:R-:W-:Y:S01]  /*2dba0*/  HFMA2 R19, -RZ, RZ, 0.1285400390625, -0.2076416015625 ;  /* 0x301db2a5ff137431 */ /* 0x000fe200000001ff */
[----:B------:R0:W-:Y:S01]  /*2dbb0*/  STL.64 [R1+0xcb0], R30 ;  /* 0x000cb01e01007387 */ /* 0x0001e20000100a00 */
[----:B---3--:R-:W-:Y:S01]  /*2dbc0*/  IMAD.MOV.U32 R20, RZ, RZ, -0x5fa12243 ;  /* 0xa05eddbdff147424 */ /* 0x008fe200078e00ff */
[----:B------:R-:W-:Y:S02]  /*2dbd0*/  MOV R21, 0xaeb1f868 ;  /* 0xaeb1f86800157802 */ /* 0x000fe40000000f00 */
[----:B------:R2:W-:Y:S01]  /*2dbe0*/  STL.64 [R1+0xcd8], R32 ;  /* 0x000cd82001007387 */ /* 0x0005e20000100a00 */
[----:B-1----:R-:W-:-:S02]  /*2dbf0*/  HFMA2 R22, -RZ, RZ, 0.0972900390625, 1716 ;  /* 0x2e3a66b4ff167431 */ /* 0x002fc400000001ff */
[----:B------:R-:W-:Y:S01]  /*2dc00*/  IMAD.MOV.U32 R23, RZ, RZ, -0x52be7263 ;  /* 0xad418d9dff177424 */ /* 0x000fe200078e00ff */
[----:B------:R1:W-:Y:S01]  /*2dc10*/  STL.64 [R1+0xdd8], R24 ;  /* 0x000dd81801007387 */ /* 0x0003e20000100a00 */
[----:B0-----:R-:W-:Y:S01]  /*2dc20*/  MOV R30, 0xb799348b ;  /* 0xb799348b001e7802 */ /* 0x001fe20000000f00 */
[----:B------:R-:W-:Y:S02]  /*2dc30*/  IMAD.MOV.U32 R31, RZ, RZ, 0x36c233ec ;  /* 0x36c233ecff1f7424 */ /* 0x000fe400078e00ff */
[----:B------:R0:W-:Y:S01]  /*2dc40*/  STL.64 [R1+0xde0], R12 ;  /* 0x000de00c01007387 */ /* 0x0001e20000100a00 */
[----:B--2---:R-:W-:Y:S02]  /*2dc50*/  IMAD.MOV.U32 R32, RZ, RZ, -0x5bcd0536 ;  /* 0xa432facaff207424 */ /* 0x004fe400078e00ff */
[----:B------:R-:W-:Y:S01]  /*2dc60*/  HFMA2 R33, -RZ, RZ, -0.127197265625, 18128 ;  /* 0xb012746dff217431 */ /* 0x000fe200000001ff */
[----:B------:R2:W-:Y:S01]  /*2dc70*/  STL.64 [R1+0xde8], R28 ;  /* 0x000de81c01007387 */ /* 0x0005e20000100a00 */
[----:B-1----:R-:W-:Y:S01]  /*2dc80*/  MOV R24, 0x3aaea573 ;  /* 0x3aaea57300187802 */ /* 0x002fe20000000f00 */
[----:B------:R-:W-:-:S02]  /*2dc90*/  HFMA2 R25, -RZ, RZ, -0.8720703125, -6036 ;  /* 0xbafaede5ff197431 */ /* 0x000fc400000001ff */
[----:B------:R1:W-:Y:S04]  /*2dca0*/  STL.64 [R1+0xdf8], R18 ;  /* 0x000df81201007387 */ /* 0x0003e80000100a00 */
[----:B------:R3:W-:Y:S01]  /*2dcb0*/  STL.64 [R1+0xe00], R20 ;  /* 0x000e001401007387 */ /* 0x0007e20000100a00 */
[----:B0-----:R-:W-:Y:S02]  /*2dcc0*/  HFMA2 R12, -RZ, RZ, -0.75244140625, 339.25 ;  /* 0xba055d4dff0c7431 */ /* 0x001fe400000001ff */
[----:B------:R-:W-:Y:S01]  /*2dcd0*/  IMAD.MOV.U32 R13, RZ, RZ, 0x39e00e06 ;  /* 0x39e00e06ff0d7424 */ /* 0x000fe200078e00ff */
[----:B------:R0:W-:Y:S01]  /*2dce0*/  STL.64 [R1+0xe08], R22 ;  /* 0x000e081601007387 */ /* 0x0001e20000100a00 */
[----:B--2---:R-:W-:Y:S01]  /*2dcf0*/  MOV R28, 0xb930c724 ;  /* 0xb930c724001c7802 */ /* 0x004fe20000000f00 */
[----:B------:R-:W-:-:S02]  /*2dd00*/  HFMA2 R29, -RZ, RZ, -0.1888427734375, -0.07733154296875 ;  /* 0xb20bacf3ff1d7431 */ /* 0x000fc400000001ff */
[----:B-1----:R-:W-:Y:S01]  /*2dd10*/  IMAD.MOV.U32 R18, RZ, RZ, 0x383defc2 ;  /* 0x383defc2ff127424 */ /* 0x002fe200078e00ff */
[----:B------:R-:W-:Y:S01]  /*2dd20*/  MOV R19, 0xb803287c ;  /* 0xb803287c00137802 */ /* 0x000fe20000000f00 */
[----:B------:R1:W-:Y:S01]  /*2dd30*/  STL.64 [R1+0xd00], R30 ;  /* 0x000d001e01007387 */ /* 0x0003e20000100a00 */
[----:B---3--:R-:W-:Y:S02]  /*2dd40*/  HFMA2 R20, -RZ, RZ, 0.448974609375, 46.75 ;  /* 0x372f51d8ff147431 */ /* 0x008fe400000001ff */
[----:B------:R-:W-:Y:S01]  /*2dd50*/  IMAD.MOV.U32 R21, RZ, RZ, 0x2e550537 ;  /* 0x2e550537ff157424 */ /* 0x000fe200078e00ff */
[----:B------:R2:W-:Y:S01]  /*2dd60*/  STL.64 [R1+0xd28], R32 ;  /* 0x000d282001007387 */ /* 0x0005e20000100a00 */
[----:B0-----:R-:W-:Y:S01]  /*2dd70*/  IMAD.MOV.U32 R22, RZ, RZ, -0x4b27aa05 ;  /* 0xb4d855fbff167424 */ /* 0x001fe200078e00ff */
[----:B------:R-:W-:Y:S02]  /*2dd80*/  MOV R23, 0xaa45cbf6 ;  /* 0xaa45cbf600177802 */ /* 0x000fe40000000f00 */
[----:B------:R0:W-:Y:S01]  /*2dd90*/  STL.64 [R1+0xe10], R24 ;  /* 0x000e101801007387 */ /* 0x0001e20000100a00 */
[----:B-1----:R-:W-:Y:S01]  /*2dda0*/  HFMA2 R30, -RZ, RZ, -0.73681640625, -14.484375 ;  /* 0xb9e5cb3eff1e7431 */ /* 0x002fe200000001ff */
[----:B------:R-:W-:-:S02]  /*2ddb0*/  MOV R31, 0xb53b133b ;  /* 0xb53b133b001f7802 */ /* 0x000fc40000000f00 */
[----:B------:R1:W-:Y:S01]  /*2ddc0*/  STL.64 [R1+0xe20], R12 ;  /* 0x000e200c01007387 */ /* 0x0003e20000100a00 */
[----:B--2---:R-:W-:Y:S01]  /*2ddd0*/  MOV R32, 0x34ca97cc ;  /* 0x34ca97cc00207802 */ /* 0x004fe20000000f00 */
[----:B------:R-:W-:Y:S02]  /*2dde0*/  IMAD.MOV.U32 R33, RZ, RZ, -0x4b95330e ;  /* 0xb46accf2ff217424 */ /* 0x000fe400078e00ff */
[----:B------:R2:W-:Y:S01]  /*2ddf0*/  STL.64 [R1+0xe28], R28 ;  /* 0x000e281c01007387 */ /* 0x0005e20000100a00 */
[----:B0-----:R-:W-:Y:S02]  /*2de00*/  HFMA2 R24, -RZ, RZ, 0.237060546875, -0.01297760009765625 ;  /* 0x3396a2a5ff187431 */ /* 0x001fe400000001ff */
[----:B------:R-:W-:Y:S01]  /*2de10*/  IMAD.MOV.U32 R25, RZ, RZ, -0x4cd27312 ;  /* 0xb32d8ceeff197424 */ /* 0x000fe200078e00ff */
[----:B------:R0:W-:Y:S04]  /*2de20*/  STL.64 [R1+0xe30], R18 ;  /* 0x000e301201007387 */ /* 0x0001e80000100a00 */
[----:B------:R3:W-:Y:S01]  /*2de30*/  STL.64 [R1+0xe38], R20 ;  /* 0x000e381401007387 */ /* 0x0007e20000100a00 */
[----:B-1----:R-:W-:Y:S01]  /*2de40*/  MOV R12, 0x32451f4e ;  /* 0x32451f4e000c7802 */ /* 0x002fe20000000f00 */
[----:B------:R-:W-:-:S02]  /*2de50*/  HFMA2 R13, -RZ, RZ, 0.0128326416015625, 2.7578125 ;  /* 0x22924184ff0d7431 */ /* 0x000fc400000001ff */
[----:B------:R1:W-:Y:S01]  /*2de60*/  STL.64 [R1+0xe48], R22 ;  /* 0x000e481601007387 */ /* 0x0003e20000100a00 */
[----:B--2---:R-:W-:Y:S01]  /*2de70*/  IMAD.MOV.U32 R28, RZ, RZ, -0x4f0b4a71 ;  /* 0xb0f4b58fff1c7424 */ /* 0x004fe200078e00ff */
[----:B------:R-:W-:Y:S02]  /*2de80*/  MOV R29, 0x3085f9d1 ;  /* 0x3085f9d1001d7802 */ /* 0x000fe40000000f00 */
[----:B0-----:R-:W-:Y:S01]  /*2de90*/  MOV R18, 0x2e259399 ;  /* 0x2e25939900127802 */ /* 0x001fe20000000f00 */
[----:B------:R-:W-:Y:S01]  /*2dea0*/  HFMA2 R19, -RZ, RZ, 0.85107421875, 0.0004189014434814453125 ;  /* 0x3acf0eddff137431 */ /* 0x000fe200000001ff */
[----:B------:R0:W-:Y:S01]  /*2deb0*/  STL.64 [R1+0xd50], R30 ;  /* 0x000d501e01007387 */ /* 0x0001e20000100a00 */
[----:B---3--:R-:W-:Y:S01]  /*2dec0*/  IMAD.MOV.U32 R20, RZ, RZ, 0x392a6921 ;  /* 0x392a6921ff147424 */ /* 0x008fe200078e00ff */
[----:B------:R-:W-:Y:S02]  /*2ded0*/  MOV R21, 0xbb073923 ;  /* 0xbb07392300157802 */ /* 0x000fe40000000f00 */
[----:B------:R2:W-:Y:S01]  /*2dee0*/  STL.64 [R1+0xd78], R32 ;  /* 0x000d782001007387 */ /* 0x0005e20000100a00 */
[----:B-1----:R-:W-:-:S02]  /*2def0*/  HFMA2 R22, -RZ, RZ, 0.880859375, 0.0927734375 ;  /* 0x3b0c2df0ff167431 */ /* 0x002fc400000001ff */
[----:B------:R-:W-:Y:S01]  /*2df00*/  IMAD.MOV.U32 R23, RZ, RZ, -0x457b814e ;  /* 0xba847eb2ff177424 */ /* 0x000fe200078e00ff */
[----:B------:R1:W-:Y:S01]  /*2df10*/  STL.64 [R1+0xe50], R24 ;  /* 0x000e501801007387 */ /* 0x0003e20000100a00 */
[----:B0-----:R-:W-:Y:S02]  /*2df20*/  IMAD.MOV.U32 R30, RZ, RZ, 0x2de560f7 ;  /* 0x2de560f7ff1e7424 */ /* 0x001fe400078e00ff */
[----:B------:R-:W-:Y:S01]  /*2df30*/  HFMA2 R31, -RZ, RZ, -0.01314544677734375, -22.578125 ;  /* 0xa2bbcda5ff1f7431 */ /* 0x000fe200000001ff */
[----:B------:R0:W-:Y:S01]  /*2df40*/  STL.64 [R1+0xe58], R12 ;  /* 0x000e580c01007387 */ /* 0x0001e20000100a00 */
[----:B--2---:R-:W-:Y:S01]  /*2df50*/  MOV R32, 0x38800900 ;  /* 0x3880090000207802 */ /* 0x004fe20000000f00 */
[----:B------:R-:W-:Y:S02]  /*2df60*/  HFMA2 R33, -RZ, RZ, -0.48046875, -7.8984375 ;  /* 0xb7b0c7e6ff217431 */ /* 0x000fe400000001ff */
[----:B------:R2:W-:Y:S01]  /*2df70*/  STL.64 [R1+0xe60], R28 ;  /* 0x000e601c01007387 */ /* 0x0005e20000100a00 */
[----:B-1----:R-:W-:Y:S01]  /*2df80*/  MOV R24, 0xb4d6479b ;  /* 0xb4d6479b00187802 */ /* 0x002fe20000000f00 */
[----:B------:R-:W-:-:S02]  /*2df90*/  HFMA2 R25, -RZ, RZ, 0.71728515625, -47744 ;  /* 0x39bdf9d4ff197431 */ /* 0x000fc400000001ff */
[----:B------:R1:W-:Y:S04]  /*2dfa0*/  STL.64 [R1+0xe70], R18 ;  /* 0x000e701201007387 */ /* 0x0003e80000100a00 */
[----:B------:R3:W-:Y:S01]  /*2dfb0*/  STL.64 [R1+0xe78], R20 ;  /* 0x000e781401007387 */ /* 0x0007e20000100a00 */
[----:B0-----:R-:W-:Y:S02]  /*2dfc0*/  HFMA2 R12, -RZ, RZ, 0.1583251953125, -3.76171875 ;  /* 0x3111c386ff0c7431 */ /* 0x001fe400000001ff */
[----:B------:R-:W-:Y:S01]  /*2dfd0*/  IMAD.MOV.U32 R13, RZ, RZ, -0x4827bf1f ;  /* 0xb7d840e1ff0d7424 */ /* 0x000fe200078e00ff */
[----:B------:R0:W-:Y:S01]  /*2dfe0*/  STL.64 [R1+0xe80], R22 ;  /* 0x000e801601007387 */ /* 0x0001e20000100a00 */
[----:B--2---:R-:W-:Y:S01]  /*2dff0*/  MOV R28, 0x3790f86c ;  /* 0x3790f86c001c7802 */ /* 0x004fe20000000f00 */
[----:B------:R-:W-:-:S02]  /*2e000*/  HFMA2 R29, -RZ, RZ, -0.421142578125, 14.125 ;  /* 0xb6bd4b10ff1d7431 */ /* 0x000fc400000001ff */
[----:B-1----:R-:W-:Y:S01]  /*2e010*/  IMAD.MOV.U32 R18, RZ, RZ, -0x52be0ee0 ;  /* 0xad41f120ff127424 */ /* 0x002fe200078e00ff */
[----:B------:R-:W-:Y:S01]  /*2e020*/  MOV R19, 0x3596a2b5 ;  /* 0x3596a2b500137802 */ /* 0x000fe20000000f00 */
[----:B------:R1:W-:Y:S01]  /*2e030*/  STL.64 [R1+0xda0], R30 ;  /* 0x000da01e01007387 */ /* 0x0003e20000100a00 */
[----:B---3--:R-:W-:Y:S02]  /*2e040*/  HFMA2 R20, -RZ, RZ, -0.326171875, 1470 ;  /* 0xb53865beff147431 */ /* 0x008fe400000001ff */
[----:B------:R-:W-:Y:S01]  /*2e050*/  IMAD.MOV.U32 R21, RZ, RZ, 0x345dc32f ;  /* 0x345dc32fff157424 */ /* 0x000fe200078e00ff */
[----:B------:R2:W-:Y:S01]  /*2e060*/  STL.64 [R1+0xdc8], R32 ;  /* 0x000dc82001007387 */ /* 0x0005e20000100a00 */
[----:B0-----:R-:W-:Y:S01]  /*2e070*/  IMAD.MOV.U32 R22, RZ, RZ, 0x32afd7e3 ;  /* 0x32afd7e3ff167424 */ /* 0x001fe200078e00ff */
[----:B------:R-:W-:Y:S02]  /*2e080*/  MOV R23, 0xb1c79a09 ;  /* 0xb1c79a0900177802 */ /* 0x000fe40000000f00 */
[----:B------:R0:W-:Y:S01]  /*2e090*/  STL.64 [R1+0xe88], R24 ;  /* 0x000e881801007387 */ /* 0x0001e20000100a00 */
[----:B-1----:R-:W-:-:S02]  /*2e0a0*/  HFMA2 R30, -RZ, RZ, -0.032958984375, 0.41845703125 ;  /* 0xa83836b2ff1e7431 */ /* 0x002fc400000001ff */
[----:B------:R-:W-:Y:S01]  /*2e0b0*/  IMAD.MOV.U32 R31, RZ, RZ, 0x3185e5e9 ;  /* 0x3185e5e9ff1f7424 */ /* 0x000fe200078e00ff */
[----:B------:R1:W-:Y:S01]  /*2e0c0*/  STL.64 [R1+0xe98], R12 ;  /* 0x000e980c01007387 */ /* 0x0003e20000100a00 */
[----:B--2---:R-:W-:Y:S01]  /*2e0d0*/  IMAD.MOV.U32 R32, RZ, RZ, 0x3a9159c0 ;  /* 0x3a9159c0ff207424 */ /* 0x004fe200078e00ff */
[----:B------:R-:W-:Y:S02]  /*2e0e0*/  MOV R33, 0x35854f7b ;  /* 0x35854f7b00217802 */ /* 0x000fe40000000f00 */
[----:B------:R2:W-:Y:S01]  /*2e0f0*/  STL.64 [R1+0xea0], R28 ;  /* 0x000ea01c01007387 */ /* 0x0005e20000100a00 */
[----:B0-----:R-:W-:Y:S02]  /*2e100*/  HFMA2 R24, -RZ, RZ, -0.0199127197265625, -0.046417236328125 ;  /* 0xa519a9f1ff187431 */ /* 0x001fe400000001ff */
[----:B------:R-:W-:Y:S01]  /*2e110*/  IMAD.MOV.U32 R25, RZ, RZ, 0x30785d67 ;  /* 0x30785d67ff197424 */ /* 0x000fe200078e00ff */
[----:B------:R0:W-:Y:S04]  /*2e120*/  STL.64 [R1+0xea8], R18 ;  /* 0x000ea81201007387 */ /* 0x0001e80000100a00 */
[----:B------:R3:W-:Y:S01]  /*2e130*/  STL.64 [R1+0xeb0], R20 ;  /* 0x000eb01401007387 */ /* 0x0007e20000100a00 */
[----:B-1----:R-:W-:Y:S01]  /*2e140*/  MOV R12, 0xb008560a ;  /* 0xb008560a000c7802 */ /* 0x002fe20000000f00 */
[----:B------:R-:W-:-:S02]  /*2e150*/  HFMA2 R13, -RZ, RZ, 0.110595703125, 0.9189453125 ;  /* 0x2f143b5aff0d7431 */ /* 0x000fc400000001ff */
[----:B------:R1:W-:Y:S01]  /*2e160*/  STL.64 [R1+0xec0], R22 ;  /* 0x000ec01601007387 */ /* 0x0003e20000100a00 */
[----:B--2---:R-:W-:Y:S01]  /*2e170*/  IMAD.MOV.U32 R28, RZ, RZ, -0x447a8d4b ;  /* 0xbb8572b5ff1c7424 */ /* 0x004fe200078e00ff */
[----:B------:R-:W-:Y:S02]  /*2e180*/  MOV R29, 0x3bd1d34d ;  /* 0x3bd1d34d001d7802 */ /* 0x000fe40000000f00 */
[----:B0-----:R-:W-:Y:S01]  /*2e190*/  MOV R18, 0x3b0e7a69 ;  /* 0x3b0e7a6900127802 */ /* 0x001fe20000000f00 */
[----:B------:R-:W-:Y:S01]  /*2e1a0*/  HFMA2 R19, -RZ, RZ, -0.87548828125, 0.0038356781005859375 ;  /* 0xbb011bdbff137431 */ /* 0x000fe200000001ff */
[----:B------:R0:W-:Y:S01]  /*2e1b0*/  STL.64 [R1+0xdf0], R30 ;  /* 0x000df01e01007387 */ /* 0x0001e20000100a00 */
[----:B---3--:R-:W-:Y:S01]  /*2e1c0*/  IMAD.MOV.U32 R20, RZ, RZ, 0x3a5b23f8 ;  /* 0x3a5b23f8ff147424 */ /* 0x008fe200078e00ff */
[----:B------:R-:W-:Y:S02]  /*2e1d0*/  MOV R21, 0x32a708fe ;  /* 0x32a708fe00157802 */ /* 0x000fe40000000f00 */
[----:B------:R2:W-:Y:S01]  /*2e1e0*/  STL.64 [R1+0xe18], R32 ;  /* 0x000e182001007387 */ /* 0x0005e20000100a00 */
[----:B-1----:R-:W-:-:S02]  /*2e1f0*/  HFMA2 R22, -RZ, RZ, -0.69091796875, 0.03521728515625 ;  /* 0xb9872882ff167431 */ /* 0x002fc400000001ff */
[----:B------:R-:W-:Y:S01]  /*2e200*/  IMAD.MOV.U32 R23, RZ, RZ, 0x3947558c ;  /* 0x3947558cff177424 */ /* 0x000fe200078e00ff */
[----:B------:R1:W-:Y:S01]  /*2e210*/  STL.64 [R1+0xec8], R24 ;  /* 0x000ec81801007387 */ /* 0x0003e20000100a00 */
[----:B0-----:R-:W-:Y:S01]  /*2e220*/  MOV R30, 0xb6102ac4 ;  /* 0xb6102ac4001e7802 */ /* 0x001fe20000000f00 */
[----:B------:R-:W-:Y:S02]  /*2e230*/  HFMA2 R31, -RZ, RZ, 0.35595703125, 4912 ;  /* 0x35b26cccff1f7431 */ /* 0x000fe400000001ff */
[----:B------:R0:W-:Y:S01]  /*2e240*/  STL.64 [R1+0xed0], R12 ;  /* 0x000ed00c01007387 */ /* 0x0001e20000100a00 */
[----:B--2---:R-:W-:Y:S02]  /*2e250*/  HFMA2 R32, -RZ, RZ, -0.11822509765625, 0.04852294921875 ;  /* 0xaf912a36ff207431 */ /* 0x004fe400000001ff */
[----:B------:R-:W-:Y:S01]  /*2e260*/  IMAD.MOV.U32 R33, RZ, RZ, 0x22d5cb0c ;  /* 0x22d5cb0cff217424 */ /* 0x000fe200078e00ff */
[----:B------:R2:W-:Y:S01]  /*2e270*/  STL.64 [R1+0xed8], R28 ;  /* 0x000ed81c01007387 */ /* 0x0005e20000100a00 */
[----:B-1----:R-:W-:Y:S01]  /*2e280*/  MOV R24, 0xb88df848 ;  /* 0xb88df84800187802 */ /* 0x002fe20000000f00 */
[----:B------:R-:W-:-:S02]  /*2e290*/  HFMA2 R25, -RZ, RZ, -0.1112060546875, -6.7578125 ;  /* 0xaf1ec6c2ff197431 */ /* 0x000fc400000001ff */
[----:B------:R1:W-:Y:S04]  /*2e2a0*/  STL.64 [R1+0xee8], R18 ;  /* 0x000ee81201007387 */ /* 0x0003e80000100a00 */
[----:B------:R3:W-:Y:S01]  /*2e2b0*/  STL.64 [R1+0xef0], R20 ;  /* 0x000ef01401007387 */ /* 0x0007e20000100a00 */
[----:B0-----:R-:W-:Y:S02]  /*2e2c0*/  HFMA2 R12, -RZ, RZ, 0.397705078125, -3.591796875 ;  /* 0x365dc32fff0c7431 */ /* 0x001fe400000001ff */
[----:B------:R-:W-:Y:S01]  /*2e2d0*/  IMAD.MOV.U32 R13, RZ, RZ, 0x2b60b368 ;  /* 0x2b60b368ff0d7424 */ /* 0x000fe200078e00ff */
[----:B------:R0:W-:Y:S01]  /*2e2e0*/  STL.64 [R1+0xef8], R22 ;  /* 0x000ef81601007387 */ /* 0x0001e20000100a00 */
[----:B--2---:R-:W-:Y:S01]  /*2e2f0*/  MOV R28, 0xb52c0fab ;  /* 0xb52c0fab001c7802 */ /* 0x004fe20000000f00 */
[----:B------:R-:W-:-:S02]  /*2e300*/  HFMA2 R29, -RZ, RZ, 0.30078125, -34.90625 ;  /* 0x34d0d05dff1d7431 */ /* 0x000fc400000001ff */
[----:B-1----:R-:W-:Y:S01]  /*2e310*/  IMAD.MOV.U32 R18, RZ, RZ, -0x4c067f75 ;  /* 0xb3f9808bff127424 */ /* 0x002fe200078e00ff */
[----:B------:R-:W-:Y:S01]  /*2e320*/  MOV R19, 0xa74af8f3 ;  /* 0xa74af8f300137802 */ /* 0x000fe20000000f00 */
[----:B------:R1:W-:Y:S01]  /*2e330*/  STL.64 [R1+0xe40], R30 ;  /* 0x000e401e01007387 */ /* 0x0003e20000100a00 */
[----:B---3--:R-:W-:Y:S02]  /*2e340*/  HFMA2 R20, -RZ, RZ, 0.208251953125, -2.10546875 ;  /* 0x32aac036ff147431 */ /* 0x008fe400000001ff */
[----:B------:R-:W-:Y:S01]  /*2e350*/  IMAD.MOV.U32 R21, RZ, RZ, -0x4dbc0451 ;  /* 0xb243fbafff157424 */ /* 0x000fe200078e00ff */
[----:B------:R2:W-:Y:S01]  /*2e360*/  STL.64 [R1+0xe68], R32 ;  /* 0x000e682001007387 */ /* 0x0005e20000100a00 */
[----:B0-----:R-:W-:Y:S01]  /*2e370*/  IMAD.MOV.U32 R22, RZ, RZ, -0x4ff565e4 ;  /* 0xb00a9a1cff167424 */ /* 0x001fe200078e00ff */
[----:B------:R-:W-:Y:S02]  /*2e380*/  MOV R23, 0xbbc2e3e6 ;  /* 0xbbc2e3e600177802 */ /* 0x000fe40000000f00 */
[----:B------:R0:W-:Y:S01]  /*2e390*/  STL.64 [R1+0xf00], R24 ;  /* 0x000f001801007387 */ /* 0x0001e20000100a00 */
[----:B-1----:R-:W-:Y:S01]  /*2e3a0*/  IMAD.MOV.U32 R30, RZ, RZ, -0x466c71e5 ;  /* 0xb9938e1bff1e7424 */ /* 0x002fe200078e00ff */
[----:B------:R-:W-:-:S02]  /*2e3b0*/  MOV R31, 0x38db2466 ;  /* 0x38db2466001f7802 */ /* 0x000fc40000000f00 */
[----:B------:R1:W-:Y:S01]  /*2e3c0*/  STL.64 [R1+0xf10], R12 ;  /* 0x000f100c01007387 */ /* 0x0003e20000100a00 */
[----:B--2---:R-:W-:Y:S01]  /*2e3d0*/  MOV R32, 0x29526277 ;  /* 0x2952627700207802 */ /* 0x004fe20000000f00 */
[----:B------:R-:W-:Y:S02]  /*2e3e0*/  HFMA2 R33, -RZ, RZ, -0.2216796875, -11232 ;  /* 0xb318f17cff217431 */ /* 0x000fe400000001ff */
[----:B------:R2:W-:Y:S01]  /*2e3f0*/  STL.64 [R1+0xf18], R28 ;  /* 0x000f181c01007387 */ /* 0x0005e20000100a00 */
[----:B0-----:R-:W-:Y:S02]  /*2e400*/  HFMA2 R24, -RZ, RZ, -0.75634765625, -0.0028533935546875 ;  /* 0xba0d99d8ff187431 */ /* 0x001fe400000001ff */
[----:B------:R-:W-:Y:S01]  /*2e410*/  IMAD.MOV.U32 R25, RZ, RZ, 0x3c10084d ;  /* 0x3c10084dff197424 */ /* 0x000fe200078e00ff */
[----:B------:R0:W-:Y:S04]  /*2e420*/  STL.64 [R1+0xf20], R18 ;  /* 0x000f201201007387 */ /* 0x0001e80000100a00 */
[----:B------:R3:W-:Y:S01]  /*2e430*/  STL.64 [R1+0xf28], R20 ;  /* 0x000f281401007387 */ /* 0x0007e20000100a00 */
[----:B-1----:R-:W-:Y:S01]  /*2e440*/  MOV R12, 0xbc2181e7 ;  /* 0xbc2181e7000c7802 */ /* 0x002fe20000000f00 */
[----:B------:R-:W-:-:S02]  /*2e450*/  HFMA2 R13, -RZ, RZ, 0.955078125, 8.0625 ;  /* 0x3ba44808ff0d7431 */ /* 0x000fc400000001ff */
[----:B------:R1:W-:Y:S01]  /*2e460*/  STL.64 [R1+0xf38], R22 ;  /* 0x000f381601007387 */ /* 0x0003e20000100a00 */
[----:B--2---:R-:W-:Y:S01]  /*2e470*/  IMAD.MOV.U32 R28, RZ, RZ, 0x35abe64f ;  /* 0x35abe64fff1c7424 */ /* 0x004fe200078e00ff */
[----:B------:R-:W-:Y:S02]  /*2e480*/  MOV R29, 0xbb072cb8 ;  /* 0xbb072cb8001d7802 */ /* 0x000fe40000000f00 */
[----:B0-----:R-:W-:Y:S01]  /*2e490*/  MOV R18, 0xb1ed1f33 ;  /* 0xb1ed1f3300127802 */ /* 0x001fe20000000f00 */
[----:B------:R-:W-:Y:S01]  /*2e4a0*/  HFMA2 R19, -RZ, RZ, 0.65869140625, -0.365478515625 ;  /* 0x3945b5d9ff137431 */ /* 0x000fe200000001ff */
[----:B------:R0:W-:Y:S01]  /*2e4b0*/  STL.64 [R1+0xe90], R30 ;  /* 0x000e901e01007387 */ /* 0x0001e20000100a00 */
[----:B---3--:R-:W-:Y:S01]  /*2e4c0*/  IMAD.MOV.U32 R20, RZ, RZ, -0x46f38a7e ;  /* 0xb90c7582ff147424 */ /* 0x008fe200078e00ff */
[----:B------:R-:W-:Y:S02]  /*2e4d0*/  MOV R21, 0x38420ab7 ;  /* 0x38420ab700157802 */ /* 0x000fe40000000f00 */
[----:B------:R2:W-:Y:S01]  /*2e4e0*/  STL.64 [R1+0xeb8], R32 ;  /* 0x000eb82001007387 */ /* 0x0005e20000100a00 */
[----:B-1----:R-:W-:-:S02]  /*2e4f0*/  HFMA2 R22, -RZ, RZ, 0.0966796875, 0.000797748565673828125 ;  /* 0x2e301289ff167431 */ /* 0x002fc400000001ff */
[----:B------:R-:W-:Y:S01]  /*2e500*/  IMAD.MOV.U32 R23, RZ, RZ, -0x48d3f04e ;  /* 0xb72c0fb2ff177424 */ /* 0x000fe200078e00ff */
[----:B------:R1:W-:Y:S01]  /*2e510*/  STL.64 [R1+0xf40], R24 ;  /* 0x000f401801007387 */ /* 0x0003e20000100a00 */
[----:B0-----:R-:W-:Y:S02]  /*2e520*/  HFMA2 R30, -RZ, RZ, -0.939453125, 3328 ;  /* 0xbb846a80ff1e7431 */ /* 0x001fe400000001ff */
[----:B------:R-:W-:Y:S01]  /*2e530*/  IMAD.MOV.U32 R31, RZ, RZ, -0x49ed73c2 ;  /* 0xb6128c3eff1f7424 */ /* 0x000fe200078e00ff */
[----:B------:R0:W-:Y:S01]  /*2e540*/  STL.64 [R1+0xf48], R12 ;  /* 0x000f480c01007387 */ /* 0x0001e20000100a00 */
[----:B--2---:R-:W-:Y:S01]  /*2e550*/  IMAD.MOV.U32 R32, RZ, RZ, 0x3783ce5d ;  /* 0x3783ce5dff207424 */ /* 0x004fe200078e00ff */
[----:B------:R-:W-:Y:S02]  /*2e560*/  MOV R33, 0xb72cdf61 ;  /* 0xb72cdf6100217802 */ /* 0x000fe40000000f00 */
[----:B------:R2:W-:Y:S01]  /*2e570*/  STL.64 [R1+0xf50], R28 ;  /* 0x000f501c01007387 */ /* 0x0005e20000100a00 */
[----:B-1----:R-:W-:Y:S01]  /*2e580*/  MOV R24, 0x36dddd64 ;  /* 0x36dddd6400187802 */ /* 0x002fe20000000f00 */
[----:B------:R-:W-:-:S02]  /*2e590*/  HFMA2 R25, -RZ, RZ, -0.3779296875, 137.5 ;  /* 0xb60c584cff197431 */ /* 0x000fc400000001ff */
[----:B------:R1:W-:Y:S04]  /*2e5a0*/  STL.64 [R1+0xf60], R18 ;  /* 0x000f601201007387 */ /* 0x0003e80000100a00 */
[----:B------:R3:W-:Y:S01]  /*2e5b0*/  STL.64 [R1+0xf68], R20 ;  /* 0x000f681401007387 */ /* 0x0007e20000100a00 */
[----:B0-----:R-:W-:Y:S02]  /*2e5c0*/  HFMA2 R12, -RZ, RZ, -0.28125, -0.005046844482421875 ;  /* 0xb4809d2bff0c7431 */ /* 0x001fe400000001ff */
[----:B------:R-:W-:Y:S01]  /*2e5d0*/  IMAD.MOV.U32 R13, RZ, RZ, 0x3398dd34 ;  /* 0x3398dd34ff0d7424 */ /* 0x000fe200078e00ff */
[----:B------:R0:W-:Y:S01]  /*2e5e0*/  STL.64 [R1+0xf70], R22 ;  /* 0x000f701601007387 */ /* 0x0001e20000100a00 */
[----:B--2---:R-:W-:Y:S01]  /*2e5f0*/  MOV R28, 0x2680a18f ;  /* 0x2680a18f001c7802 */ /* 0x004fe20000000f00 */
[----:B------:R-:W-:-:S02]  /*2e600*/  HFMA2 R29, -RZ, RZ, -0.1971435546875, -1835 ;  /* 0xb24fe72bff1d7431 */ /* 0x000fc400000001ff */
[----:B-1----:R-:W-:Y:S01]  /*2e610*/  IMAD.MOV.U32 R18, RZ, RZ, 0x31ee4973 ;  /* 0x31ee4973ff127424 */ /* 0x002fe200078e00ff */
[----:B------:R-:W-:Y:S01]  /*2e620*/  MOV R19, 0xb1071cd0 ;  /* 0xb1071cd000137802 */ /* 0x000fe20000000f00 */
[----:B------:R1:W-:Y:S01]  /*2e630*/  STL.64 [R1+0xee0], R30 ;  /* 0x000ee01e01007387 */ /* 0x0003e20000100a00 */
[----:B---3--:R-:W-:Y:S02]  /*2e640*/  HFMA2 R20, -RZ, RZ, 1.138671875, -0.0004088878631591796875 ;  /* 0x3c8e8eb3ff147431 */ /* 0x008fe400000001ff */
[----:B------:R-:W-:Y:S01]  /*2e650*/  IMAD.MOV.U32 R21, RZ, RZ, -0x430e1b8c ;  /* 0xbcf1e474ff157424 */ /* 0x000fe200078e00ff */
[----:B------:R2:W-:Y:S01]  /*2e660*/  STL.64 [R1+0xf08], R32 ;  /* 0x000f082001007387 */ /* 0x0005e20000100a00 */
[----:B0-----:R-:W-:Y:S01]  /*2e670*/  IMAD.MOV.U32 R22, RZ, RZ, -0x43b53db9 ;  /* 0xbc4ac247ff167424 */ /* 0x001fe200078e00ff */
[----:B------:R-:W-:Y:S02]  /*2e680*/  MOV R23, 0x3c443837 ;  /* 0x3c44383700177802 */ /* 0x000fe40000000f00 */
[----:B------:R0:W-:Y:S01]  /*2e690*/  STL.64 [R1+0xf78], R24 ;  /* 0x000f781801007387 */ /* 0x0001e20000100a00 */
[----:B-1----:R-:W-:Y:S01]  /*2e6a0*/  MOV R30, 0x315e5907 ;  /* 0x315e5907001e7802 */ /* 0x002fe20000000f00 */
[----:B------:R-:W-:-:S02]  /*2e6b0*/  HFMA2 R31, -RZ, RZ, 0.007099151611328125, 0.256103515625 ;  /* 0x1f453419ff1f7431 */ /* 0x000fc400000001ff */
[----:B------:R1:W-:Y:S01]  /*2e6c0*/  STL.64 [R1+0xf88], R12 ;  /* 0x000f880c01007387 */ /* 0x0003e20000100a00 */
[----:B--2---:R-:W-:Y:S02]  /*2e6d0*/  HFMA2 R32, -RZ, RZ, 0.859375, 2.35546875 ;  /* 0x3ae040b6ff207431 */ /* 0x004fe400000001ff */
[----:B------:R-:W-:Y:S01]  /*2e6e0*/  IMAD.MOV.U32 R33, RZ, RZ, -0x45ce8a72 ;  /* 0xba31758eff217424 */ /* 0x000fe200078e00ff */
[----:B------:R2:W-:Y:S01]  /*2e6f0*/  STL.64 [R1+0xf90], R28 ;  /* 0x000f901c01007387 */ /* 0x0005e20000100a00 */
[----:B0-----:R-:W-:Y:S02]  /*2e700*/  HFMA2 R24, -RZ, RZ, -0.96142578125, 22032 ;  /* 0xbbb17561ff187431 */ /* 0x001fe400000001ff */
[----:B------:R-:W-:Y:S01]  /*2e710*/  IMAD.MOV.U32 R25, RZ, RZ, -0x4c781577 ;  /* 0xb387ea89ff197424 */ /* 0x000fe200078e00ff */
[----:B------:R0:W-:Y:S04]  /*2e720*/  STL.64 [R1+0xf98], R18 ;  /* 0x000f981201007387 */ /* 0x0001e80000100a00 */
[----:B------:R3:W-:Y:S01]  /*2e730*/  STL.64 [R1+0xfa0], R20 ;  /* 0x000fa01401007387 */ /* 0x0007e20000100a00 */
[----:B-1----:R-:W-:Y:S01]  /*2e740*/  MOV R12, 0x3af72347 ;  /* 0x3af72347000c7802 */ /* 0x002fe20000000f00 */
[----:B------:R-:W-:-:S02]  /*2e750*/  HFMA2 R13, -RZ, RZ, -0.84423828125, 0.01085662841796875 ;  /* 0xbac1218fff0d7431 */ /* 0x000fc400000001ff */
[----:B------:R1:W-:Y:S01]  /*2e760*/  STL.64 [R1+0xfb0], R22 ;  /* 0x000fb01601007387 */ /* 0x0003e20000100a00 */
[----:B--2---:R-:W-:Y:S01]  /*2e770*/  IMAD.MOV.U32 R28, RZ, RZ, 0x3a118808 ;  /* 0x3a118808ff1c7424 */ /* 0x004fe200078e00ff */
[----:B------:R-:W-:Y:S02]  /*2e780*/  MOV R29, 0x30100e08 ;  /* 0x30100e08001d7802 */ /* 0x000fe40000000f00 */
[----:B0-----:R-:W-:Y:S01]  /*2e790*/  MOV R18, 0xb80c584c ;  /* 0xb80c584c00127802 */ /* 0x001fe20000000f00 */
[----:B------:R-:W-:Y:S01]  /*2e7a0*/  HFMA2 R19, -RZ, RZ, -0.07000732421875, -0.0039005279541015625 ;  /* 0xac7b9bfdff137431 */ /* 0x000fe200000001ff */
[----:B------:R0:W-:Y:S01]  /*2e7b0*/  STL.64 [R1+0xf30], R30 ;  /* 0x000f301e01007387 */ /* 0x0001e20000100a00 */
[----:B---3--:R-:W-:Y:S01]  /*2e7c0*/  IMAD.MOV.U32 R20, RZ, RZ, 0x36f01e4e ;  /* 0x36f01e4eff147424 */ /* 0x008fe200078e00ff */
[----:B------:R-:W-:Y:S02]  /*2e7d0*/  MOV R21, 0xb698baa3 ;  /* 0xb698baa300157802 */ /* 0x000fe40000000f00 */
[----:B------:R2:W-:Y:S01]  /*2e7e0*/  STL.64 [R1+0xf58], R32 ;  /* 0x000f582001007387 */ /* 0x0005e20000100a00 */
[----:B-1----:R-:W-:-:S02]  /*2e7f0*/  HFMA2 R22, -RZ, RZ, 0.359130859375, 0.00109958648681640625 ;  /* 0x35bf1481ff167431 */ /* 0x002fc400000001ff */
[----:B------:R-:W-:Y:S01]  /*2e800*/  IMAD.MOV.U32 R23, RZ, RZ, 0x28a95d1c ;  /* 0x28a95d1cff177424 */ /* 0x000fe200078e00ff */
[----:B------:R1:W-:Y:S01]  /*2e810*/  STL.64 [R1+0xfb8], R24 ;  /* 0x000fb81801007387 */ /* 0x0003e20000100a00 */
[----:B0-----:R-:W-:Y:S01]  /*2e820*/  IMAD.MOV.U32 R30, RZ, RZ, -0x55941a9e ;  /* 0xaa6be562ff1e7424 */ /* 0x001fe200078e00ff */
[----:B------:R-:W-:Y:S02]  /*2e830*/  MOV R31, 0x34d57045 ;  /* 0x34d57045001f7802 */ /* 0x000fe40000000f00 */
[----:B------:R0:W-:Y:S01]  /*2e840*/  STL.64 [R1+0xfc0], R12 ;  /* 0x000fc00c01007387 */ /* 0x0001e20000100a00 */
[----:B--2---:R-:W-:Y:S01]  /*2e850*/  MOV R32, 0x3ca4373f ;  /* 0x3ca4373f00207802 */ /* 0x004fe20000000f00 */
[----:B------:R-:W-:Y:S02]  /*2e860*/  HFMA2 R33, -RZ, RZ, 0.432373046875, -199.5 ;  /* 0x36ebda3cff217431 */ /* 0x000fe400000001ff */
[----:B------:R2:W-:Y:S01]  /*2e870*/  STL.64 [R1+0xfc8], R28 ;  /* 0x000fc81c01007387 */ /* 0x0005e20000100a00 */
[----:B-1----:R-:W-:Y:S01]  /*2e880*/  MOV R24, 0xb48eeeed ;  /* 0xb48eeeed00187802 */ /* 0x002fe20000000f00 */
[----:B------:R-:W-:-:S02]  /*2e890*/  HFMA2 R25, -RZ, RZ, 0.260498046875, 4.79296875 ;  /* 0x342b44cbff197431 */ /* 0x000fc400000001ff */
[----:B------:R1:W-:Y:S04]  /*2e8a0*/  STL.64 [R1+0xfd8], R18 ;  /* 0x000fd81201007387 */ /* 0x0003e80000100a00 */
[----:B------:R3:W-:Y:S01]  /*2e8b0*/  STL.64 [R1+0xfe0], R20 ;  /* 0x000fe01401007387 */ /* 0x0007e20000100a00 */
[----:B0-----:R-:W-:Y:S02]  /*2e8c0*/  HFMA2 R12, -RZ, RZ, 0.1885986328125, 0.00152683258056640625 ;  /* 0x32091641ff0c7431 */ /* 0x001fe400000001ff */
[----:B------:R-:W-:Y:S01]  /*2e8d0*/  IMAD.MOV.U32 R13, RZ, RZ, 0x3cf7cd03 ;  /* 0x3cf7cd03ff0d7424 */ /* 0x000fe200078e00ff */
[----:B------:R0:W-:Y:S01]  /*2e8e0*/  STL.64 [R1+0xfe8], R22 ;  /* 0x000fe81601007387 */ /* 0x0001e20000100a00 */
[----:B--2---:R-:W-:Y:S01]  /*2e8f0*/  MOV R28, 0x3b22a4c0 ;  /* 0x3b22a4c0001c7802 */ /* 0x004fe20000000f00 */
[----:B------:R-:W-:-:S02]  /*2e900*/  HFMA2 R29, -RZ, RZ, -1.32421875, -0.000303745269775390625 ;  /* 0xbd4c8cfaff1d7431 */ /* 0x000fc400000001ff */
[----:B-1----:R-:W-:Y:S01]  /*2e910*/  IMAD.MOV.U32 R18, RZ, RZ, 0x3d756a1b ;  /* 0x3d756a1bff127424 */ /* 0x002fe200078e00ff */
[----:B------:R-:W-:Y:S01]  /*2e920*/  MOV R19, 0xbd050d1d ;  /* 0xbd050d1d00137802 */ /* 0x000fe20000000f00 */
[----:B------:R1:W-:Y:S01]  /*2e930*/  STL.64 [R1+0xf80], R30 ;  /* 0x000f801e01007387 */ /* 0x0003e20000100a00 */
[----:B---3--:R-:W-:Y:S02]  /*2e940*/  HFMA2 R20, -RZ, RZ, -0.421630859375, -45600 ;  /* 0xb6bff991ff147431 */ /* 0x008fe400000001ff */
[----:B------:R-:W-:Y:S01]  /*2e950*/  IMAD.MOV.U32 R21, RZ, RZ, 0x3c772822 ;  /* 0x3c772822ff157424 */ /* 0x000fe200078e00ff */
[----:B------:R2:W-:Y:S01]  /*2e960*/  STL.64 [R1+0xfa8], R32 ;  /* 0x000fa82001007387 */ /* 0x0005e20000100a00 */
[----:B0-----:R-:W-:Y:S01]  /*2e970*/  IMAD.MOV.U32 R22, RZ, RZ, 0x3301fab9 ;  /* 0x3301fab9ff167424 */ /* 0x001fe200078e00ff */
[----:B------:R-:W-:Y:S02]  /*2e980*/  MOV R23, 0xbae1d4c5 ;  /* 0xbae1d4c500177802 */ /* 0x000fe40000000f00 */
[----:B------:R0:W-:Y:S01]  /*2e990*/  STL.64 [R1+0xff0], R24 ;  /* 0x000ff01801007387 */ /* 0x0001e20000100a00 */
[----:B-1----:R-:W-:-:S02]  /*2e9a0*/  HFMA2 R30, -RZ, RZ, -0.6357421875, -0.0003497600555419921875 ;  /* 0xb9168dbbff1e7431 */ /* 0x002fc400000001ff */
[----:B------:R-:W-:Y:S01]  /*2e9b0*/  IMAD.MOV.U32 R31, RZ, RZ, 0x38cfff8d ;  /* 0x38cfff8dff1f7424 */ /* 0x000fe200078e00ff */
[----:B------:R1:W-:Y:S01]  /*2e9c0*/  STL.64 [R1+0x1000], R12 ;  /* 0x0010000c01007387 */ /* 0x0003e20000100a00 */
[----:B--2---:R-:W-:Y:S01]  /*2e9d0*/  IMAD.MOV.U32 R32, RZ, RZ, -0x4cb554c7 ;  /* 0xb34aab39ff207424 */ /* 0x004fe200078e00ff */
[----:B------:R-:W-:Y:S02]  /*2e9e0*/  MOV R33, 0xa49620e8 ;  /* 0xa49620e800217802 */ /* 0x000fe40000000f00 */
[----:B------:R2:W-:Y:S01]  /*2e9f0*/  STL.64 [R1+0x1008], R28 ;  /* 0x0010081c01007387 */ /* 0x0005e20000100a00 */
[----:B0-----:R-:W-:Y:S01]  /*2ea00*/  MOV R24, 0x3aa8ffa4 ;  /* 0x3aa8ffa400187802 */ /* 0x001fe20000000f00 */
[----:B------:R-:W-:Y:S02]  /*2ea10*/  IMAD.MOV.U32 R25, RZ, RZ, -0x460a6585 ;  /* 0xb9f59a7bff197424 */ /* 0x000fe400078e00ff */
[----:B------:R0:W-:Y:S04]  /*2ea20*/  STL.64 [R1+0x1010], R18 ;  /* 0x0010101201007387 */ /* 0x0001e80000100a00 */
[----:B------:R3:W-:Y:S01]  /*2ea30*/  STL.64 [R1+0x1018], R20 ;  /* 0x0010181401007387 */ /* 0x0007e20000100a00 */
[----:B-1----:R-:W-:Y:S01]  /*2ea40*/  HFMA2 R12, -RZ, RZ, -0.11383056640625, 1.3095703125 ;  /* 0xaf493d3dff0c7431 */ /* 0x002fe200000001ff */
[----:B------:R-:W-:-:S02]  /*2ea50*/  MOV R13, 0x38f01e51 ;  /* 0x38f01e51000d7802 */ /* 0x000fc40000000f00 */
[----:B------:R1:W-:Y:S01]  /*2ea60*/  STL.64 [R1+0x1028], R22 ;  /* 0x0010281601007387 */ /* 0x0003e20000100a00 */
[----:B--2---:R-:W-:Y:S02]  /*2ea70*/  IMAD.MOV.U32 R28, RZ, RZ, -0x475db9b3 ;  /* 0xb8a2464dff1c7424 */ /* 0x004fe400078e00ff */
[----:B------:R-:W-:Y:S02]  /*2ea80*/  HFMA2 R29, -RZ, RZ, 0.48974609375, -28928 ;  /* 0x37d6f710ff1d7431 */ /* 0x000fe400000001ff */
[----:B0-----:R-:W-:Y:S01]  /*2ea90*/  HFMA2 R18, -RZ, RZ, 0.3984375, -12.578125 ;  /* 0x3660ca4aff127431 */ /* 0x001fe200000001ff */
[----:B------:R-:W-:Y:S01]  /*2eaa0*/  MOV R19, 0xb58b55b7 ;  /* 0xb58b55b700137802 */ /* 0x000fe20000000f00 */
[----:B------:R0:W-:Y:S01]  /*2eab0*/  STL.64 [R1+0xfd0], R30 ;  /* 0x000fd01e01007387 */ /* 0x0001e20000100a00 */
[----:B---3--:R-:W-:Y:S02]  /*2eac0*/  IMAD.MOV.U32 R20, RZ, RZ, -0x5835eaf0 ;  /* 0xa7ca1510ff147424 */ /* 0x008fe400078e00ff */
[----:B------:R-:W-:Y:S01]  /*2ead0*/  HFMA2 R21, -RZ, RZ, 0.268798828125, -0.01050567626953125 ;  /* 0x344da161ff157431 */ /* 0x000fe200000001ff */
[----:B------:R2:W-:Y:S01]  /*2eae0*/  STL.64 [R1+0xff8], R32 ;  /* 0x000ff82001007387 */ /* 0x0005e20000100a00 */
[----:B-1----:R-:W-:Y:S01]  /*2eaf0*/  MOV R22, 0xb3f53521 ;  /* 0xb3f5352100167802 */ /* 0x002fe20000000f00 */
[----:B------:R-:W-:-:S02]  /*2eb00*/  IMAD.MOV.U32 R23, RZ, RZ, 0x33108b6f ;  /* 0x33108b6fff177424 */ /* 0x000fc400078e00ff */
[----:B------:R1:W-:Y:S01]  /*2eb10*/  STL.64 [R1+0x1030], R24 ;  /* 0x0010301801007387 */ /* 0x0003e20000100a00 */
[----:B0-----:R-:W-:Y:S01]  /*2eb20*/  MOV R30, 0xbc594606 ;  /* 0xbc594606001e7802 */ /* 0x001fe20000000f00 */
[----:B------:R-:W-:Y:S02]  /*2eb30*/  HFMA2 R31, -RZ, RZ, 0.96337890625, -2856 ;  /* 0x3bb5e994ff1f7431 */ /* 0x000fe400000001ff */
[----:B------:R0:W-:Y:S01]  /*2eb40*/  STL.64 [R1+0x1038], R12 ;  /* 0x0010380c01007387 */ /* 0x0001e20000100a00 */
[----:B--2---:R-:W-:Y:S01]  /*2eb50*/  MOV R32, 0x2b978533 ;  /* 0x2b97853300207802 */ /* 0x004fe20000000f00 */
[----:B------:R-:W-:Y:S02]  /*2eb60*/  IMAD.MOV.U32 R33, RZ, RZ, -0x494d5557 ;  /* 0xb6b2aaa9ff217424 */ /* 0x000fe400078e00ff */
[----:B------:R2:W-:Y:S01]  /*2eb70*/  STL.64 [R1+0x1040], R28 ;  /* 0x0010401c01007387 */ /* 0x0005e20000100a00 */
[----:B-1----:R-:W-:Y:S01]  /*2eb80*/  HFMA2 R24, -RZ, RZ, -1.447265625, -232.375 ;  /* 0xbdcadb43ff187431 */ /* 0x002fe200000001ff */
[----:B------:R-:W-:-:S02]  /*2eb90*/  MOV R25, 0x3e37d95d ;  /* 0x3e37d95d00197802 */ /* 0x000fc40000000f00 */
[----:B------:R1:W-:Y:S04]  /*2eba0*/  STL.64 [R1+0x1050], R18 ;  /* 0x0010501201007387 */ /* 0x0003e80000100a00 */
[----:B------:R3:W-:Y:S01]  /*2ebb0*/  STL.64 [R1+0x1058], R20 ;  /* 0x0010581401007387 */ /* 0x0007e20000100a00 */
[----:B0-----:R-:W-:Y:S01]  /*2ebc0*/  MOV R12, 0x3db95da4 ;  /* 0x3db95da4000c7802 */ /* 0x001fe20000000f00 */
[----:B------:R-:W-:Y:S02]  /*2ebd0*/  IMAD.MOV.U32 R13, RZ, RZ, -0x4241e2f6 ;  /* 0xbdbe1d0aff0d7424 */ /* 0x000fe400078e00ff */
[----:B------:R0:W-:Y:S01]  /*2ebe0*/  STL.64 [R1+0x1060], R22 ;  /* 0x0010601601007387 */ /* 0x0001e20000100a00 */
[----:B--2---:R-:W-:Y:S01]  /*2ebf0*/  MOV R28, 0xbbb833db ;  /* 0xbbb833db001c7802 */ /* 0x004fe20000000f00 */
[----:B------:R-:W-:-:S02]  /*2ec00*/  IMAD.MOV.U32 R29, RZ, RZ, -0x4edb5962 ;  /* 0xb124a69eff1d7424 */ /* 0x000fc400078e00ff */
[----:B-1----:R-:W-:Y:S01]  /*2ec10*/  HFMA2 R18, -RZ, RZ, 1.3017578125, -2804 ;  /* 0x3d35e97aff127431 */ /* 0x002fe200000001ff */
[----:B------:R-:W-:Y:S01]  /*2ec20*/  MOV R19, 0x3495237e ;  /* 0x3495237e00137802 */ /* 0x000fe20000000f00 */
[----:B------:R1:W-:Y:S01]  /*2ec30*/  STL.64 [R1+0x1020], R30 ;  /* 0x0010201e01007387 */ /* 0x0003e20000100a00 */
[----:B---3--:R-:W-:Y:S02]  /*2ec40*/  IMAD.MOV.U32 R20, RZ, RZ, -0x4372db07 ;  /* 0xbc8d24f9ff147424 */ /* 0x008fe400078e00ff */
[----:B------:R-:W-:Y:S01]  /*2ec50*/  HFMA2 R21, -RZ, RZ, 1.1015625, 480 ;  /* 0x3c685f80ff157431 */ /* 0x000fe200000001ff */
[----:B------:R2:W-:Y:S01]  /*2ec60*/  STL.64 [R1+0x1048], R32 ;  /* 0x0010482001007387 */ /* 0x0005e20000100a00 */
[----:B0-----:R-:W-:Y:S02]  /*2ec70*/  IMAD.MOV.U32 R22, RZ, RZ, 0x39d6f710 ;  /* 0x39d6f710ff167424 */ /* 0x001fe400078e00ff */
[----:B------:R-:W-:Y:S01]  /*2ec80*/  HFMA2 R23, -RZ, RZ, 0.08795166015625, -0.0002505779266357421875 ;  /* 0x2da18c1bff177431 */ /* 0x000fe200000001ff */
[----:B------:R0:W-:Y:S04]  /*2ec90*/  STL.64 [R1+0x1068], R24 ;  /* 0x0010681801007387 */ /* 0x0001e80000100a00 */
[----:B------:R3:W-:Y:S01]  /*2eca0*/  STL.64 [R1+0x1078], R12 ;  /* 0x0010780c01007387 */ /* 0x0007e20000100a00 */
[----:B-1----:R-:W-:-:S02]  /*2ecb0*/  IMAD.MOV.U32 R30, RZ, RZ, -0x41fafc87 ;  /* 0xbe050379ff1e7424 */ /* 0x002fc400078e00ff */
[----:B------:R-:W-:Y:S01]  /*2ecc0*/  HFMA2 R31, -RZ, RZ, -0.501953125, 0.00012767314910888671875 ;  /* 0xb804082fff1f7431 */ /* 0x000fe200000001ff */
[----:B------:R1:W-:Y:S01]  /*2ecd0*/  STL.64 [R1+0x1080], R18 ;  /* 0x0010801201007387 */ /* 0x0003e20000100a00 */
[----:B--2---:R-:W-:Y:S01]  /*2ece0*/  HFMA2 R32, -RZ, RZ, 0.8525390625, 0.0031871795654296875 ;  /* 0x3ad21a87ff207431 */ /* 0x004fe200000001ff */
[----:B------:R-:W-:Y:S02]  /*2ecf0*/  MOV R33, 0xba9821e8 ;  /* 0xba9821e800217802 */ /* 0x000fe40000000f00 */
[----:B------:R2:W-:Y:S01]  /*2ed00*/  STL.64 [R1+0x1088], R20 ;  /* 0x0010881401007387 */ /* 0x0005e20000100a00 */
[----:B0-----:R-:W-:Y:S01]  /*2ed10*/  HFMA2 R24, -RZ, RZ, -0.47998046875, 0.055816650390625 ;  /* 0xb7ae2b25ff187431 */ /* 0x001fe200000001ff */
[----:B------:R-:W-:Y:S02]  /*2ed20*/  MOV R25, 0xaa04ec8a ;  /* 0xaa04ec8a00197802 */ /* 0x000fe40000000f00 */
[----:B------:R0:W-:Y:S01]  /*2ed30*/  STL.64 [R1+0x1090], R28 ;  /* 0x0010901c01007387 */ /* 0x0001e20000100a00 */
[----:B---3--:R-:W-:Y:S01]  /*2ed40*/  MOV R12, 0xb8c8fffe ;  /* 0xb8c8fffe000c7802 */ /* 0x008fe20000000f00 */
[----:B------:R-:W-:-:S02]  /*2ed50*/  IMAD.MOV.U32 R13, RZ, RZ, 0x3885781c ;  /* 0x3885781cff0d7424 */ /* 0x000fc400078e00ff */
[----:B------:R3:W-:Y:S01]  /*2ed60*/  STL.64 [R1+0x10a0], R22 ;  /* 0x0010a01601007387 */ /* 0x0007e20000100a00 */
[----:B-1----:R-:W-:Y:S01]  /*2ed70*/  MOV R18, 0x3558d126 ;  /* 0x3558d12600127802 */ /* 0x002fe20000000f00 */
[----:B------:R-:W-:Y:S02]  /*2ed80*/  IMAD.MOV.U32 R19, RZ, RZ, 0x262d4d18 ;  /* 0x262d4d18ff137424 */ /* 0x000fe400078e00ff */
[----:B--2---:R-:W-:Y:S01]  /*2ed90*/  HFMA2 R20, -RZ, RZ, -0.25732421875, 0.037445068359375 ;  /* 0xb41e28cbff147431 */ /* 0x004fe200000001ff */
[----:B------:R-:W-:Y:S01]  /*2eda0*/  MOV R21, 0xbe4cbe7e ;  /* 0xbe4cbe7e00157802 */ /* 0x000fe20000000f00 */
[----:B------:R1:W-:Y:S01]  /*2edb0*/  STL.64 [R1+0x10a8], R12 ;  /* 0x0010a80c01007387 */ /* 0x0003e20000100a00 */
[----:B0-----:R-:W-:Y:S01]  /*2edc0*/  MOV R28, 0xbeedbf89 ;  /* 0xbeedbf89001c7802 */ /* 0x001fe20000000f00 */
[----:B------:R-:W-:Y:S02]  /*2edd0*/  IMAD.MOV.U32 R29, RZ, RZ, 0x3e8866ce ;  /* 0x3e8866ceff1d7424 */ /* 0x000fe400078e00ff */
[----:B------:R0:W-:Y:S01]  /*2ede0*/  STL.64 [R1+0x10b0], R24 ;  /* 0x0010b01801007387 */ /* 0x0001e20000100a00 */
[----:B---3--:R-:W-:-:S02]  /*2edf0*/  IMAD.MOV.U32 R22, RZ, RZ, -0x43895216 ;  /* 0xbc76adeaff167424 */ /* 0x008fc400078e00ff */
[----:B------:R-:W-:Y:S01]  /*2ee00*/  HFMA2 R23, -RZ, RZ, 1.681640625, -0.7841796875 ;  /* 0x3ebaba46ff177431 */ /* 0x000fe200000001ff */
[----:B------:R2:W-:Y:S04]  /*2ee10*/  STL.64 [R1+0x10c0], R18 ;  /* 0x0010c01201007387 */ /* 0x0005e80000100a00 */
[----:B------:R3:W-:Y:S01]  /*2ee20*/  STL.64 [R1+0x10c8], R20 ;  /* 0x0010c81401007387 */ /* 0x0007e20000100a00 */
[----:B-1----:R-:W-:Y:S02]  /*2ee30*/  IMAD.MOV.U32 R12, RZ, RZ, 0x3e02b5d2 ;  /* 0x3e02b5d2ff0c7424 */ /* 0x002fe400078e00ff */
[----:B------:R-:W-:Y:S01]  /*2ee40*/  HFMA2 R13, -RZ, RZ, -1.349609375, 2.236328125 ;  /* 0xbd664079ff0d7431 */ /* 0x000fe200000001ff */
[----:B------:R1:W-:Y:S01]  /*2ee50*/  STL.64 [R1+0x10d0], R22 ;  /* 0x0010d01601007387 */ /* 0x0003e20000100a00 */
[----:B0-----:R-:W-:Y:S01]  /*2ee60*/  MOV R24, 0xb43c3e3f ;  /* 0xb43c3e3f00187802 */ /* 0x001fe20000000f00 */
[----:B------:R-:W-:-:S02]  /*2ee70*/  IMAD.MOV.U32 R25, RZ, RZ, 0x3c9d93f6 ;  /* 0x3c9d93f6ff197424 */ /* 0x000fc400078e00ff */
[----:B------:R0:W-:Y:S01]  /*2ee80*/  STL.64 [R1+0x10d8], R28 ;  /* 0x0010d81c01007387 */ /* 0x0001e20000100a00 */
[----:B--2---:R-:W-:Y:S01]  /*2ee90*/  HFMA2 R18, -RZ, RZ, -1.1162109375, 0.44384765625 ;  /* 0xbc77371aff127431 */ /* 0x004fe200000001ff */
[----:B------:R-:W-:Y:S01]  /*2eea0*/  MOV R19, 0x3bbc182a ;  /* 0x3bbc182a00137802 */ /* 0x000fe20000000f00 */
[----:B---3--:R-:W-:Y:S02]  /*2eeb0*/  IMAD.MOV.U32 R20, RZ, RZ, 0x3091fe30 ;  /* 0x3091fe30ff147424 */ /* 0x008fe400078e00ff */
[----:B------:R-:W-:Y:S01]  /*2eec0*/  HFMA2 R21, -RZ, RZ, -0.84814453125, 0 ;  /* 0xbac90000ff157431 */ /* 0x000fe200000001ff */
[----:B------:R2:W-:Y:S01]  /*2eed0*/  STL.64 [R1+0x10e8], R12 ;  /* 0x0010e80c01007387 */ /* 0x0005e20000100a00 */
[----:B-1----:R-:W-:Y:S01]  /*2eee0*/  HFMA2 R22, -RZ, RZ, -0.07666015625, -43.65625 ;  /* 0xace8d175ff167431 */ /* 0x002fe200000001ff */
[----:B------:R-:W-:Y:S02]  /*2eef0*/  MOV R23, 0x38b0b6af ;  /* 0x38b0b6af00177802 */ /* 0x000fe40000000f00 */
[----:B------:R1:W-:Y:S01]  /*2ef00*/  STL.64 [R1+0x10f0], R24 ;  /* 0x0010f01801007387 */ /* 0x0003e20000100a00 */
[----:B0-----:R-:W-:-:S02]  /*2ef10*/  IMAD.MOV.U32 R28, RZ, RZ, -0x4798ae61 ;  /* 0xb867519fff1c7424 */ /* 0x001fc400078e00ff */
[----:B------:R-:W-:Y:S01]  /*2ef20*/  HFMA2 R29, -RZ, RZ, 0.473876953125, 0.000475406646728515625 ;  /* 0x37950fcaff1d7431 */ /* 0x000fe200000001ff */
[----:B------:R0:W-:Y:S04]  /*2ef30*/  STL.64 [R1+0x10f8], R18 ;  /* 0x0010f81201007387 */ /* 0x0001e80000100a00 */
[----:B------:R3:W-:Y:S01]  /*2ef40*/  STL.64 [R1+0x1100], R20 ;  /* 0x0011001401007387 */ /* 0x0007e20000100a00 */
[----:B--2---:R-:W-:Y:S01]  /*2ef50*/  MOV R12, 0x292edd8c ;  /* 0x292edd8c000c7802 */ /* 0x004fe20000000f00 */
[----:B------:R-:W-:Y:S02]  /*2ef60*/  IMAD.MOV.U32 R13, RZ, RZ, -0x4992c2cf ;  /* 0xb66d3d31ff0d7424 */ /* 0x000fe400078e00ff */
[----:B------:R2:W-:Y:S01]  /*2ef70*/  STL.64 [R1+0x1110], R22 ;  /* 0x0011101601007387 */ /* 0x0005e20000100a00 */
[----:B-1----:R-:W-:Y:S01]  /*2ef80*/  HFMA2 R24, -RZ, RZ, 0.37939453125, -1.3037109375 ;  /* 0x3612bd37ff187431 */ /* 0x002fe200000001ff */
[----:B------:R-:W-:-:S02]  /*2ef90*/  MOV R25, 0xb5335971 ;  /* 0xb533597100197802 */ /* 0x000fc40000000f00 */
[----:B------:R1:W-:Y:S01]  /*2efa0*/  STL.64 [R1+0x1118], R28 ;  /* 0x0011181c01007387 */ /* 0x0003e20000100a00 */
[----:B0-----:R-:W-:Y:S01]  /*2efb0*/  MOV R18, 0x3f885f7f ;  /* 0x3f885f7f00127802 */ /* 0x001fe20000000f00 */
[----:B------:R-:W-:Y:S02]  /*2efc0*/  IMAD.MOV.U32 R19, RZ, RZ, 0x3944bb29 ;  /* 0x3944bb29ff137424 */ /* 0x000fe400078e00ff */
[----:B---3--:R-:W-:Y:S01]  /*2efd0*/  HFMA2 R20, -RZ, RZ, -1.8310546875, -0.73486328125 ;  /* 0xbf53b9e1ff147431 */ /* 0x008fe200000001ff */
[----:B------:R-:W-:Y:S01]  /*2efe0*/  MOV R21, 0x3f64be03 ;  /* 0x3f64be0300157802 */ /* 0x000fe20000000f00 */
[----:B------:R0:W-:Y:S01]  /*2eff0*/  STL.64 [R1+0x1070], R30 ;  /* 0x0010701e01007387 */ /* 0x0001e20000100a00 */
[----:B--2---:R-:W-:Y:S02]  /*2f000*/  IMAD.MOV.U32 R22, RZ, RZ, -0x4119bf9b ;  /* 0xbee64065ff167424 */ /* 0x004fe400078e00ff */
[----:B------:R-:W-:Y:S01]  /*2f010*/  HFMA2 R23, -RZ, RZ, -0.365234375, 0.14404296875 ;  /* 0xb5d8309cff177431 */ /* 0x000fe200000001ff */
[----:B------:R2:W-:Y:S01]  /*2f020*/  STL.64 [R1+0x1120], R12 ;  /* 0x0011200c01007387 */ /* 0x0005e20000100a00 */
[----:B-1----:R-:W-:Y:S01]  /*2f030*/  MOV R28, 0x3e44f8f2 ;  /* 0x3e44f8f2001c7802 */ /* 0x002fe20000000f00 */
[----:B------:R-:W-:-:S02]  /*2f040*/  IMAD.MOV.U32 R29, RZ, RZ, -0x41d60a1f ;  /* 0xbe29f5e1ff1d7424 */ /* 0x000fc400078e00ff */
[----:B------:R1:W-:Y:S04]  /*2f050*/  STL.64 [R1+0x1128], R24 ;  /* 0x0011281801007387 */ /* 0x0003e80000100a00 */
[----:B------:R3:W-:Y:S01]  /*2f060*/  STL.64 [R1+0x1138], R18 ;  /* 0x0011381201007387 */ /* 0x0007e20000100a00 */
[----:B0-----:R-:W-:Y:S02]  /*2f070*/  IMAD.MOV.U32 R30, RZ, RZ, 0x368d5ef3 ;  /* 0x368d5ef3ff1e7424 */ /* 0x001fe400078e00ff */
[----:B------:R-:W-:Y:S01]  /*2f080*/  HFMA2 R31, -RZ, RZ, -0.38671875, 1.546875 ;  /* 0xb6303e30ff1f7431 */ /* 0x000fe200000001ff */
[----:B------:R0:W-:Y:S01]  /*2f090*/  STL.64 [R1+0x1140], R20 ;  /* 0x0011401401007387 */ /* 0x0001e20000100a00 */
[----:B--2---:R-:W-:Y:S02]  /*2f0a0*/  IMAD.MOV.U32 R12, RZ, RZ, -0x43502000 ;  /* 0xbcafe000ff0c7424 */ /* 0x004fe400078e00ff */
[----:B------:R-:W-:Y:S01]  /*2f0b0*/  HFMA2 R13, -RZ, RZ, 1.12890625, -13600 ;  /* 0x3c84f2a4ff0d7431 */ /* 0x000fe200000001ff */
[----:B------:R2:W-:Y:S01]  /*2f0c0*/  STL.64 [R1+0x1148], R22 ;  /* 0x0011481601007387 */ /* 0x0005e20000100a00 */
[----:B-1----:R-:W-:Y:S01]  /*2f0d0*/  MOV R24, 0xbbc3f089 ;  /* 0xbbc3f08900187802 */ /* 0x002fe20000000f00 */
[----:B------:R-:W-:-:S02]  /*2f0e0*/  IMAD.MOV.U32 R25, RZ, RZ, -0x5107c933 ;  /* 0xaef836cdff197424 */ /* 0x000fc400078e00ff */
[----:B------:R1:W-:Y:S01]  /*2f0f0*/  STL.64 [R1+0x1150], R28 ;  /* 0x0011501c01007387 */ /* 0x0003e20000100a00 */
[----:B---3--:R-:W-:Y:S01]  /*2f100*/  HFMA2 R18, -RZ, RZ, 0.8466796875, -22.078125 ;  /* 0x3ac6cd85ff127431 */ /* 0x008fe200000001ff */
[----:B------:R-:W-:Y:S01]  /*2f110*/  MOV R19, 0xba895876 ;  /* 0xba89587600137802 */ /* 0x000fe20000000f00 */
[----:B0-----:R-:W-:Y:S02]  /*2f120*/  IMAD.MOV.U32 R20, RZ, RZ, 0x39ba53bc ;  /* 0x39ba53bcff147424 */ /* 0x001fe400078e00ff */
[----:B------:R-:W-:Y:S01]  /*2f130*/  HFMA2 R21, -RZ, RZ, 0.057769775390625, -50528 ;  /* 0x2b65fa2bff157431 */ /* 0x000fe200000001ff */
[----:B------:R0:W-:Y:S01]  /*2f140*/  STL.64 [R1+0x1098], R32 ;  /* 0x0010982001007387 */ /* 0x0001e20000100a00 */
[----:B--2---:R-:W-:Y:S01]  /*2f150*/  HFMA2 R22, -RZ, RZ, -0.47021484375, -4.7028064727783203125e-05 ;  /* 0xb7868315ff167431 */ /* 0x004fe200000001ff */
[----:B------:R-:W-:Y:S02]  /*2f160*/  MOV R23, 0x2860a0bf ;  /* 0x2860a0bf00177802 */ /* 0x000fe40000000f00 */
[----:B------:R2:W-:Y:S01]  /*2f170*/  STL.64 [R1+0x10b8], R30 ;  /* 0x0010b81e01007387 */ /* 0x0005e20000100a00 */
[----:B-1----:R-:W-:-:S02]  /*2f180*/  IMAD.MOV.U32 R28, RZ, RZ, 0x365283b7 ;  /* 0x365283b7ff1c7424 */ /* 0x002fc400078e00ff */
[----:B------:R-:W-:Y:S01]  /*2f190*/  HFMA2 R29, -RZ, RZ, 1.9580078125, 308.25 ;  /* 0x3fd55cd1ff1d7431 */ /* 0x000fe200000001ff */
[----:B------:R1:W-:Y:S04]  /*2f1a0*/  STL.64 [R1+0x1160], R12 ;  /* 0x0011600c01007387 */ /* 0x0003e80000100a00 */
[----:B------:R3:W-:Y:S01]  /*2f1b0*/  STL.64 [R1+0x1168], R24 ;  /* 0x0011681801007387 */ /* 0x0007e20000100a00 */
[----:B0-----:R-:W-:Y:S01]  /*2f1c0*/  HFMA2 R32, -RZ, RZ, 0.5068359375, -4.30859375 ;  /* 0x380ec44fff207431 */ /* 0x001fe200000001ff */
[----:B------:R-:W-:Y:S02]  /*2f1d0*/  MOV R33, 0xbe0d26d1 ;  /* 0xbe0d26d100217802 */ /* 0x000fe40000000f00 */
[----:B------:R0:W-:Y:S01]  /*2f1e0*/  STL.64 [R1+0x1170], R18 ;  /* 0x0011701201007387 */ /* 0x0001e20000100a00 */
[----:B--2---:R-:W-:Y:S01]  /*2f1f0*/  MOV R30, 0x3a8dcf9e ;  /* 0x3a8dcf9e001e7802 */ /* 0x004fe20000000f00 */
[----:B------:R-:W-:-:S02]  /*2f200*/  IMAD.MOV.U32 R31, RZ, RZ, -0x463c0f77 ;  /* 0xb9c3f089ff1f7424 */ /* 0x000fc400078e00ff */
[----:B------:R2:W-:Y:S01]  /*2f210*/  STL.64 [R1+0x1178], R20 ;  /* 0x0011781401007387 */ /* 0x0005e20000100a00 */
[----:B-1----:R-:W-:Y:S01]  /*2f220*/  MOV R12, 0x3deeafd0 ;  /* 0x3deeafd0000c7802 */ /* 0x002fe20000000f00 */
[----:B------:R-:W-:Y:S02]  /*2f230*/  IMAD.MOV.U32 R13, RZ, RZ, -0x3faaf44c ;  /* 0xc0550bb4ff0d7424 */ /* 0x000fe400078e00ff */
[----:B------:R1:W-:Y:S01]  /*2f240*/  STL.64 [R1+0x1188], R22 ;  /* 0x0011881601007387 */ /* 0x0003e20000100a00 */
[----:B---3--:R-:W-:Y:S01]  /*2f250*/  HFMA2 R24, -RZ, RZ, 2.279296875, 6.03199005126953125e-05 ;  /* 0x408f03f4ff187431 */ /* 0x008fe200000001ff */
[----:B------:R-:W-:Y:S02]  /*2f260*/  MOV R25, 0xc02ca841 ;  /* 0xc02ca84100197802 */ /* 0x000fe40000000f00 */
[----:B------:R3:W-:Y:S01]  /*2f270*/  STL.64 [R1+0x1190], R28 ;  /* 0x0011901c01007387 */ /* 0x0007e20000100a00 */
[----:B0-----:R-:W-:Y:S01]  /*2f280*/  MOV R18, 0xbfbf34b7 ;  /* 0xbfbf34b700127802 */ /* 0x001fe20000000f00 */
[----:B------:R-:W-:-:S02]  /*2f290*/  IMAD.MOV.U32 R19, RZ, RZ, 0x3f30567c ;  /* 0x3f30567cff137424 */ /* 0x000fc400078e00ff */
[----:B--2---:R-:W-:Y:S01]  /*2f2a0*/  HFMA2 R20, -RZ, RZ, 0.355224609375, -8.9824199676513671875e-05 ;  /* 0x35af85e3ff147431 */ /* 0x004fe200000001ff */
[----:B------:R-:W-:Y:S01]  /*2f2b0*/  MOV R21, 0xbe83e808 ;  /* 0xbe83e80800157802 */ /* 0x000fe20000000f00 */
[----:B------:R0:W-:Y:S01]  /*2f2c0*/  STL.64 [R1+0x10e0], R32 ;  /* 0x0010e02001007387 */ /* 0x0001e20000100a00 */
[----:B-1----:R-:W-:Y:S02]  /*2f2d0*/  IMAD.MOV.U32 R22, RZ, RZ, 0x3e580a4b ;  /* 0x3e580a4bff167424 */ /* 0x002fe400078e00ff */
[----:B------:R-:W-:Y:S01]  /*2f2e0*/  HFMA2 R23, -RZ, RZ, -1.4169921875, 13232 ;  /* 0xbdab7276ff177431 */ /* 0x000fe200000001ff */
[----:B------:R1:W-:Y:S01]  /*2f2f0*/  STL.64 [R1+0x1108], R30 ;  /* 0x0011081e01007387 */ /* 0x0003e20000100a00 */
[----:B---3--:R-:W-:Y:S01]  /*2f300*/  MOV R28, 0xb205ddc4 ;  /* 0xb205ddc4001c7802 */ /* 0x008fe20000000f00 */
[----:B------:R-:W-:Y:S02]  /*2f310*/  IMAD.MOV.U32 R29, RZ, RZ, 0x3cc6cd86 ;  /* 0x3cc6cd86ff1d7424 */ /* 0x000fe400078e00ff */
[----:B------:R2:W-:Y:S04]  /*2f320*/  STL.64 [R1+0x1198], R12 ;  /* 0x0011980c01007387 */ /* 0x0005e80000100a00 */
[----:B------:R3:W-:Y:S01]  /*2f330*/  STL.64 [R1+0x11a0], R24 ;  /* 0x0011a01801007387 */ /* 0x0007e20000100a00 */
[----:B0-----:R-:W-:-:S02]  /*2f340*/  IMAD.MOV.U32 R32, RZ, RZ, 0x3f39715e ;  /* 0x3f39715eff207424 */ /* 0x001fc400078e00ff */
[----:B------:R-:W-:Y:S01]  /*2f350*/  HFMA2 R33, -RZ, RZ, -1.923828125, 0.025543212890625 ;  /* 0xbfb2268aff217431 */ /* 0x000fe200000001ff */
[----:B------:R0:W-:Y:S01]  /*2f360*/  STL.64 [R1+0x11b0], R18 ;  /* 0x0011b01201007387 */ /* 0x0001e20000100a00 */
[----:B-1----:R-:W-:Y:S01]  /*2f370*/  HFMA2 R30, -RZ, RZ, 1.3876953125, 0.000747203826904296875 ;  /* 0x3d8d121fff1e7431 */ /* 0x002fe200000001ff */
[----:B------:R-:W-:Y:S02]  /*2f380*/  MOV R31, 0x326ef93b ;  /* 0x326ef93b001f7802 */ /* 0x000fe40000000f00 */
[----:B------:R1:W-:Y:S01]  /*2f390*/  STL.64 [R1+0x11b8], R20 ;  /* 0x0011b81401007387 */ /* 0x0003e20000100a00 */
[----:B--2---:R-:W-:Y:S02]  /*2f3a0*/  IMAD.MOV.U32 R12, RZ, RZ, 0x2e596624 ;  /* 0x2e596624ff0c7424 */ /* 0x004fe400078e00ff */
[----:B------:R-:W-:Y:S01]  /*2f3b0*/  HFMA2 R13, -RZ, RZ, -0.84912109375, -587 ;  /* 0xbacbe096ff0d7431 */ /* 0x000fe200000001ff */
[----:B------:R2:W-:Y:S01]  /*2f3c0*/  STL.64 [R1+0x11c0], R22 ;  /* 0x0011c01601007387 */ /* 0x0005e20000100a00 */
[----:B---3--:R-:W-:Y:S01]  /*2f3d0*/  MOV R24, 0x3a8a6d7f ;  /* 0x3a8a6d7f00187802 */ /* 0x008fe20000000f00 */
[----:B------:R-:W-:-:S02]  /*2f3e0*/  IMAD.MOV.U32 R25, RZ, RZ, -0x46470bc4 ;  /* 0xb9b8f43cff197424 */ /* 0x000fc400078e00ff */
[----:B------:R3:W-:Y:S01]  /*2f3f0*/  STL.64 [R1+0x11c8], R28 ;  /* 0x0011c81c01007387 */ /* 0x0007e20000100a00 */
[----:B0-----:R-:W-:Y:S01]  /*2f400*/  HFMA2 R18, -RZ, RZ, 0.045440673828125, 4296 ;  /* 0x29d16c32ff127431 */ /* 0x001fe200000001ff */
[----:B------:R-:W-:Y:S01]  /*2f410*/  MOV R19, 0x389de2c9 ;  /* 0x389de2c900137802 */ /* 0x000fe20000000f00 */
[----:B-1----:R-:W-:Y:S02]  /*2f420*/  IMAD.MOV.U32 R20, RZ, RZ, -0x47b5e41f ;  /* 0xb84a1be1ff147424 */ /* 0x002fe400078e00ff */
[----:B------:R-:W-:Y:S01]  /*2f430*/  HFMA2 R21, -RZ, RZ, 0.468505859375, 37952 ;  /* 0x377f78a2ff157431 */ /* 0x000fe200000001ff */
[----:B------:R0:W-:Y:S01]  /*2f440*/  STL.64 [R1+0x1130], R32 ;  /* 0x0011302001007387 */ /* 0x0001e20000100a00 */
[----:B--2---:R-:W-:Y:S01]  /*2f450*/  HFMA2 R22, -RZ, RZ, -2.5859375, -0.0101165771484375 ;  /* 0xc12ca12eff167431 */ /* 0x004fe200000001ff */
[----:B------:R-:W-:Y:S02]  /*2f460*/  MOV R23, 0xbabc1e2d ;  /* 0xbabc1e2d00177802 */ /* 0x000fe40000000f00 */
[----:B------:R1:W-:Y:S01]  /*2f470*/  STL.64 [R1+0x1158], R30 ;  /* 0x0011581e01007387 */ /* 0x0003e20000100a00 */
[----:B---3--:R-:W-:-:S02]  /*2f480*/  IMAD.MOV.U32 R28, RZ, RZ, 0x4113bbe2 ;  /* 0x4113bbe2ff1c7424 */ /* 0x008fc400078e00ff */
[----:B------:R-:W-:Y:S01]  /*2f490*/  HFMA2 R29, -RZ, RZ, -2.576171875, 24.15625 ;  /* 0xc1274e0aff1d7431 */ /* 0x000fe200000001ff */
[----:B------:R2:W-:Y:S04]  /*2f4a0*/  STL.64 [R1+0x11d8], R12 ;  /* 0x0011d80c01007387 */ /* 0x0005e80000100a00 */
[----:B------:R3:W-:Y:S01]  /*2f4b0*/  STL.64 [R1+0x11e0], R24 ;  /* 0x0011e01801007387 */ /* 0x0007e20000100a00 */
[----:B0-----:R-:W-:Y:S01]  /*2f4c0*/  MOV R32, 0xb8a31a12 ;  /* 0xb8a31a1200207802 */ /* 0x001fe20000000f00 */
[----:B------:R-:W-:Y:S02]  /*2f4d0*/  IMAD.MOV.U32 R33, RZ, RZ, 0x3852efff ;  /* 0x3852efffff217424 */ /* 0x000fe400078e00ff */
[----:B------:R0:W-:Y:S01]  /*2f4e0*/  STL.64 [R1+0x11e8], R18 ;  /* 0x0011e81201007387 */ /* 0x0001e20000100a00 */
[----:B-1----:R-:W-:-:S02]  /*2f4f0*/  IMAD.MOV.U32 R30, RZ, RZ, -0x4677a66d ;  /* 0xb9885993ff1e7424 */ /* 0x002fc400078e00ff */
[----:B------:R-:W-:Y:S01]  /*2f500*/  HFMA2 R31, -RZ, RZ, 1.94140625, -55168 ;  /* 0x3fc4fabcff1f7431 */ /* 0x000fe200000001ff */
[----:B------:R1:W-:Y:S01]  /*2f510*/  STL.64 [R1+0x11f0], R20 ;  /* 0x0011f01401007387 */ /* 0x0003e20000100a00 */
[----:B--2---:R-:W-:Y:S01]  /*2f520*/  MOV R12, 0x40b05672 ;  /* 0x40b05672000c7802 */ /* 0x004fe20000000f00 */
[----:B------:R-:W-:Y:S02]  /*2f530*/  IMAD.MOV.U32 R13, RZ, RZ, 0x3749bc93 ;  /* 0x3749bc93ff0d7424 */ /* 0x000fe400078e00ff */
[----:B------:R2:W-:Y:S01]  /*2f540*/  STL.64 [R1+0x1200], R22 ;  /* 0x0012001601007387 */ /* 0x0005e20000100a00 */
[----:B---3--:R-:W-:Y:S01]  /*2f550*/  HFMA2 R24, -RZ, RZ, -2.0703125, -772.5 ;  /* 0xc024e209ff187431 */ /* 0x008fe200000001ff */
[----:B------:R-:W-:Y:S02]  /*2f560*/  MOV R25, 0x40148713 ;  /* 0x4014871300197802 */ /* 0x000fe40000000f00 */
[----:B------:R3:W-:Y:S01]  /*2f570*/  STL.64 [R1+0x1208], R28 ;  /* 0x0012081c01007387 */ /* 0x0007e20000100a00 */
[----:B0-----:R-:W-:Y:S01]  /*2f580*/  MOV R18, 0x3eadf3d5 ;  /* 0x3eadf3d500127802 */ /* 0x001fe20000000f00 */
[----:B------:R-:W-:-:S02]  /*2f590*/  IMAD.MOV.U32 R19, RZ, RZ, -0x417730e2 ;  /* 0xbe88cf1eff137424 */ /* 0x000fc400078e00ff */
[----:B-1----:R-:W-:Y:S01]  /*2f5a0*/  HFMA2 R20, -RZ, RZ, 1.4541015625, -0.0060577392578125 ;  /* 0x3dd19e34ff147431 */ /* 0x002fe200000001ff */
[----:B------:R-:W-:Y:S01]  /*2f5b0*/  MOV R21, 0x3067cdc6 ;  /* 0x3067cdc600157802 */ /* 0x000fe20000000f00 */
[----:B------:R0:W-:Y:S01]  /*2f5c0*/  STL.64 [R1+0x1180], R32 ;  /* 0x0011802001007387 */ /* 0x0001e20000100a00 */
[----:B--2---:R-:W-:Y:S02]  /*2f5d0*/  IMAD.MOV.U32 R22, RZ, RZ, -0x431aa357 ;  /* 0xbce55ca9ff167424 */ /* 0x004fe400078e00ff */
[----:B------:R-:W-:Y:S01]  /*2f5e0*/  HFMA2 R23, -RZ, RZ, 1.16015625, 771.5 ;  /* 0x3ca46207ff177431 */ /* 0x000fe200000001ff */
[----:B------:R1:W-:Y:S01]  /*2f5f0*/  STL.64 [R1+0x11a8], R30 ;  /* 0x0011a81e01007387 */ /* 0x0003e20000100a00 */
[----:B---3--:R-:W-:Y:S01]  /*2f600*/  MOV R28, 0xbbe7314b ;  /* 0xbbe7314b001c7802 */ /* 0x008fe20000000f00 */
[----:B------:R-:W-:Y:S02]  /*2f610*/  IMAD.MOV.U32 R29, RZ, RZ, 0x2c0887f7 ;  /* 0x2c0887f7ff1d7424 */ /* 0x000fe400078e00ff */
[----:B------:R2:W-:Y:S04]  /*2f620*/  STL.64 [R1+0x1210], R12 ;  /* 0x0012100c01007387 */ /* 0x0005e80000100a00 */
[----:B------:R3:W-:Y:S01]  /*2f630*/  STL.64 [R1+0x1218], R24 ;  /* 0x0012181801007387 */ /* 0x0007e20000100a00 */
[----:B0-----:R-:W-:Y:S01]  /*2f640*/  HFMA2 R32, -RZ, RZ, -1.1416015625, -6136 ;  /* 0xbc91edfeff207431 */ /* 0x001fe200000001ff */
[----:B------:R-:W-:-:S02]  /*2f650*/  MOV R33, 0x3bd19e34 ;  /* 0x3bd19e3400217802 */ /* 0x000fc40000000f00 */
[----:B------:R0:W-:Y:S01]  /*2f660*/  STL.64 [R1+0x1228], R18 ;  /* 0x0012281201007387 */ /* 0x0001e20000100a00 */
[----:B-1----:R-:W-:Y:S01]  /*2f670*/  MOV R30, 0xc0d3cd74 ;  /* 0xc0d3cd74001e7802 */ /* 0x002fe20000000f00 */
[----:B------:R-:W-:Y:S02]  /*2f680*/  IMAD.MOV.U32 R31, RZ, RZ, 0x41565e26 ;  /* 0x41565e26ff1f7424 */ /* 0x000fe400078e00ff */
[----:B------:R1:W-:Y:S01]  /*2f690*/  STL.64 [R1+0x1230], R20 ;  /* 0x0012301401007387 */ /* 0x0003e20000100a00 */
[----:B--2---:R-:W-:Y:S02]  /*2f6a0*/  IMAD.MOV.U32 R12, RZ, RZ, 0x39bf9a7a ;  /* 0x39bf9a7aff0c7424 */ /* 0x004fe400078e00ff */
[----:B------:R-:W-:Y:S01]  /*2f6b0*/  HFMA2 R13, -RZ, RZ, -0.09967041015625, -0.000908374786376953125 ;  /* 0xae619371ff0d7431 */ /* 0x000fe200000001ff */
[----:B------:R2:W-:Y:S01]  /*2f6c0*/  STL.64 [R1+0x1238], R22 ;  /* 0x0012381601007387 */ /* 0x0005e20000100a00 */
[----:B---3--:R-:W-:Y:S01]  /*2f6d0*/  MOV R24, 0xb8a018c8 ;  /* 0xb8a018c800187802 */ /* 0x008fe20000000f00 */
[----:B------:R-:W-:-:S02]  /*2f6e0*/  IMAD.MOV.U32 R25, RZ, RZ, -0x3e77192e ;  /* 0xc188e6d2ff197424 */ /* 0x000fc400078e00ff */
[----:B------:R3:W-:Y:S01]  /*2f6f0*/  STL.64 [R1+0x1240], R28 ;  /* 0x0012401c01007387 */ /* 0x0007e20000100a00 */
[----:B0-----:R-:W-:Y:S01]  /*2f700*/  HFMA2 R18, -RZ, RZ, -1.8896484375, 26704 ;  /* 0xbf8f7685ff127431 */ /* 0x001fe200000001ff */
[----:B------:R-:W-:Y:S01]  /*2f710*/  MOV R19, 0x42148722 ;  /* 0x4214872200137802 */ /* 0x000fe20000000f00 */
[----:B-1----:R-:W-:Y:S02]  /*2f720*/  IMAD.MOV.U32 R20, RZ, RZ, -0x3daece92 ;  /* 0xc251316eff147424 */ /* 0x002fe400078e00ff */
[----:B------:R-:W-:Y:S01]  /*2f730*/  HFMA2 R21, -RZ, RZ, 3.0078125, 0.99951171875 ;  /* 0x42043bffff157431 */ /* 0x000fe200000001ff */
[----:B------:R0:W-:Y:S01]  /*2f740*/  STL.64 [R1+0x11d0], R32 ;  /* 0x0011d02001007387 */ /* 0x0001e20000100a00 */
[----:B--2---:R-:W-:Y:S01]  /*2f750*/  HFMA2 R22, -RZ, RZ, 2.826171875, 0.0019626617431640625 ;  /* 0x41a71805ff167431 */ /* 0x004fe200000001ff */
[----:B------:R-:W-:Y:S02]  /*2f760*/  MOV R23, 0xc120bb34 ;  /* 0xc120bb3400177802 */ /* 0x000fe40000000f00 */
[----:B------:R1:W-:Y:S01]  /*2f770*/  STL.64 [R1+0x11f8], R30 ;  /* 0x0011f81e01007387 */ /* 0x0003e20000100a00 */
[----:B---3--:R-:W-:-:S02]  /*2f780*/  IMAD.MOV.U32 R28, RZ, RZ, -0x48b2aad3 ;  /* 0xb74d552dff1c7424 */ /* 0x008fc400078e00ff */
[----:B------:R-:W-:Y:S01]  /*2f790*/  HFMA2 R29, -RZ, RZ, 2.25390625, 28240 ;  /* 0x408276e5ff1d7431 */ /* 0x000fe200000001ff */
[----:B------:R2:W-:Y:S04]  /*2f7a0*/  STL.64 [R1+0x1250], R12 ;  /* 0x0012500c01007387 */ /* 0x0005e80000100a00 */
[----:B------:R3:W-:Y:S01]  /*2f7b0*/  STL.64 [R1+0x1258], R24 ;  /* 0x0012581801007387 */ /* 0x0007e20000100a00 */
[----:B0-----:R-:W-:Y:S02]  /*2f7c0*/  IMAD.MOV.U32 R32, RZ, RZ, -0x407f6a28 ;  /* 0xbf8095d8ff207424 */ /* 0x001fe400078e00ff */
[----:B------:R-:W-:Y:S01]  /*2f7d0*/  HFMA2 R33, -RZ, RZ, -0.2454833984375, 0.384765625 ;  /* 0xb3db3628ff217431 */ /* 0x000fe200000001ff */
[----:B------:R0:W-:Y:S01]  /*2f7e0*/  STL.64 [R1+0x1260], R18 ;  /* 0x0012601201007387 */ /* 0x0001e20000100a00 */
[----:B-1----:R-:W-:Y:S01]  /*2f7f0*/  HFMA2 R30, -RZ, RZ, 0.85595703125, 0.00191211700439453125 ;  /* 0x3ad917d5ff1e7431 */ /* 0x002fe200000001ff */
[----:B------:R-:W-:-:S02]  /*2f800*/  MOV R31, 0xba914409 ;  /* 0xba914409001f7802 */ /* 0x000fc40000000f00 */
[----:B------:R1:W-:Y:S01]  /*2f810*/  STL.64 [R1+0x1268], R20 ;  /* 0x0012681401007387 */ /* 0x0003e20000100a00 */
[----:B--2---:R-:W-:Y:S01]  /*2f820*/  MOV R12, 0xc05e5091 ;  /* 0xc05e5091000c7802 */ /* 0x004fe20000000f00 */
[----:B------:R-:W-:Y:S02]  /*2f830*/  IMAD.MOV.U32 R13, RZ, RZ, 0x3fb76a6c ;  /* 0x3fb76a6cff0d7424 */ /* 0x000fe400078e00ff */
[----:B------:R2:W-:Y:S01]  /*2f840*/  STL.64 [R1+0x1278], R22 ;  /* 0x0012781601007387 */ /* 0x0005e20000100a00 */
[----:B---3--:R-:W-:Y:S01]  /*2f850*/  HFMA2 R24, -RZ, RZ, 0.2374267578125, 1.6318359375 ;  /* 0x33993e87ff187431 */ /* 0x008fe200000001ff */
[----:B------:R-:W-:Y:S02]  /*2f860*/  MOV R25, 0xbee55ca9 ;  /* 0xbee55ca900197802 */ /* 0x000fe40000000f00 */
[----:B------:R3:W-:Y:S01]  /*2f870*/  STL.64 [R1+0x1280], R28 ;  /* 0x0012801c01007387 */ /* 0x0007e20000100a00 */
[----:B0-----:R-:W-:Y:S01]  /*2f880*/  MOV R18, 0xaf9f2cae ;  /* 0xaf9f2cae00127802 */ /* 0x001fe20000000f00 */
[----:B------:R-:W-:-:S02]  /*2f890*/  IMAD.MOV.U32 R19, RZ, RZ, 0x3d07aee5 ;  /* 0x3d07aee5ff137424 */ /* 0x000fc400078e00ff */
[----:B-1----:R-:W-:Y:S01]  /*2f8a0*/  HFMA2 R20, -RZ, RZ, -1.185546875, -0.0413818359375 ;  /* 0xbcbea94cff147431 */ /* 0x002fe200000001ff */
[----:B------:R-:W-:Y:S01]  /*2f8b0*/  MOV R21, 0x3c03ba34 ;  /* 0x3c03ba3400157802 */ /* 0x000fe20000000f00 */
[----:B------:R0:W-:Y:S01]  /*2f8c0*/  STL.64 [R1+0x1220], R32 ;  /* 0x0012202001007387 */ /* 0x0001e20000100a00 */
[----:B--2---:R-:W-:Y:S02]  /*2f8d0*/  IMAD.MOV.U32 R22, RZ, RZ, -0x4f5e1faa ;  /* 0xb0a1e056ff167424 */ /* 0x004fe400078e00ff */
[----:B------:R-:W-:Y:S01]  /*2f8e0*/  HFMA2 R23, -RZ, RZ, -0.8671875, 0.02020263671875 ;  /* 0xbaf0252cff177431 */ /* 0x000fe200000001ff */
[----:B------:R1:W-:Y:S01]  /*2f8f0*/  STL.64 [R1+0x1248], R30 ;  /* 0x0012481e01007387 */ /* 0x0003e20000100a00 */
[----:B---3--:R-:W-:Y:S01]  /*2f900*/  MOV R28, 0x3a9eb4a8 ;  /* 0x3a9eb4a8001c7802 */ /* 0x008fe20000000f00 */
[----:B------:R-:W-:Y:S02]  /*2f910*/  IMAD.MOV.U32 R29, RZ, RZ, -0x463102eb ;  /* 0xb9cefd15ff1d7424 */ /* 0x000fe400078e00ff */
[----:B------:R2:W-:Y:S04]  /*2f920*/  STL.64 [R1+0x1288], R12 ;  /* 0x0012880c01007387 */ /* 0x0005e80000100a00 */
[----:B------:R3:W-:Y:S01]  /*2f930*/  STL.64 [R1+0x1290], R24 ;  /* 0x0012901801007387 */ /* 0x0007e20000100a00 */
[----:B0-----:R-:W-:Y:S01]  /*2f940*/  MOV R32, 0x3b2278e6 ;  /* 0x3b2278e600207802 */ /* 0x001fe20000000f00 */
[----:B------:R-:W-:-:S02]  /*2f950*/  IMAD.MOV.U32 R33, RZ, RZ, -0x3e5b1ce4 ;  /* 0xc1a4e31cff217424 */ /* 0x000fc400078e00ff */
[----:B------:R0:W-:Y:S01]  /*2f960*/  STL.64 [R1+0x12a0], R18 ;  /* 0x0012a01201007387 */ /* 0x0001e20000100a00 */
[----:B-1----:R-:W-:Y:S02]  /*2f970*/  IMAD.MOV.U32 R30, RZ, RZ, 0x3eaea827 ;  /* 0x3eaea827ff1e7424 */ /* 0x002fe400078e00ff */
[----:B------:R-:W-:Y:S01]  /*2f980*/  HFMA2 R31, -RZ, RZ, -1.501953125, 0.0002357959747314453125 ;  /* 0xbe020bbaff1f7431 */ /* 0x000fe200000001ff */
[----:B------:R1:W-:Y:S01]  /*2f990*/  STL.64 [R1+0x12a8], R20 ;  /* 0x0012a81401007387 */ /* 0x0003e20000100a00 */
[----:B--2---:R-:W-:Y:S02]  /*2f9a0*/  IMAD.MOV.U32 R12, RZ, RZ, 0x430437bf ;  /* 0x430437bfff0c7424 */ /* 0x004fe400078e00ff */
[----:B------:R-:W-:Y:S01]  /*2f9b0*/  HFMA2 R13, -RZ, RZ, 1.09375, 130.875 ;  /* 0x3c605817ff0d7431 */ /* 0x000fe200000001ff */
[----:B------:R2:W-:Y:S01]  /*2f9c0*/  STL.64 [R1+0x12b0], R22 ;  /* 0x0012b01601007387 */ /* 0x0005e20000100a00 */
[----:B---3--:R-:W-:Y:S01]  /*2f9d0*/  MOV R24, 0xc2f75477 ;  /* 0xc2f7547700187802 */ /* 0x008fe20000000f00 */
[----:B------:R-:W-:-:S02]  /*2f9e0*/  IMAD.MOV.U32 R25, RZ, RZ, 0x431234f7 ;  /* 0x431234f7ff197424 */ /* 0x000fc400078e00ff */
[----:B------:R3:W-:Y:S01]  /*2f9f0*/  STL.64 [R1+0x12b8], R28 ;  /* 0x0012b81c01007387 */ /* 0x0007e20000100a00 */
[----:B0-----:R-:W-:Y:S01]  /*2fa00*/  HFMA2 R18, -RZ, RZ, -3.3125, -0.8974609375 ;  /* 0xc2a0bb2eff127431 */ /* 0x001fe200000001ff */
[----:B------:R-:W-:Y:S01]  /*2fa10*/  MOV R19, 0xb8ec22de ;  /* 0xb8ec22de00137802 */ /* 0x000fe20000000f00 */
[----:B-1----:R-:W-:Y:S02]  /*2fa20*/  IMAD.MOV.U32 R20, RZ, RZ, 0x4223149e ;  /* 0x4223149eff147424 */ /* 0x002fe400078e00ff */
[----:B------:R-:W-:Y:S01]  /*2fa30*/  HFMA2 R21, -RZ, RZ, -3.046875, -118.1875 ;  /* 0xc218d763ff157431 */ /* 0x000fe200000001ff */
[----:B------:R0:W-:Y:S01]  /*2fa40*/  STL.64 [R1+0x1270], R32 ;  /* 0x0012702001007387 */ /* 0x0001e20000100a00 */
[----:B--2---:R-:W-:Y:S01]  /*2fa50*/  HFMA2 R22, -RZ, RZ, -2.390625, -0.15869140625 ;  /* 0xc0c8b114ff167431 */ /* 0x004fe200000001ff */
[----:B------:R-:W-:Y:S02]  /*2fa60*/  MOV R23, 0x40a3bda5 ;  /* 0x40a3bda500177802 */ /* 0x000fe40000000f00 */
[----:B------:R1:W-:Y:S01]  /*2fa70*/  STL.64 [R1+0x1298], R30 ;  /* 0x0012981e01007387 */ /* 0x0003e20000100a00 */
[----:B---3--:R-:W-:-:S02]  /*2fa80*/  IMAD.MOV.U32 R28, RZ, RZ, -0x3ffdf446 ;  /* 0xc0020bbaff1c7424 */ /* 0x008fc400078e00ff */
[----:B------:R-:W-:Y:S01]  /*2fa90*/  HFMA2 R29, -RZ, RZ, -0.177001953125, 0.003421783447265625 ;  /* 0xb1aa1b02ff1d7431 */ /* 0x000fe200000001ff */
[----:B------:R2:W-:Y:S04]  /*2faa0*/  STL.64 [R1+0x12c8], R12 ;  /* 0x0012c80c01007387 */ /* 0x0005e80000100a00 */
[----:B------:R3:W-:Y:S01]  /*2fab0*/  STL.64 [R1+0x12d0], R24 ;  /* 0x0012d01801007387 */ /* 0x0007e20000100a00 */
[----:B0-----:R-:W-:Y:S01]  /*2fac0*/  HFMA2 R32, -RZ, RZ, 3.287109375, -7.8515625 ;  /* 0x4293c7daff207431 */ /* 0x001fe200000001ff */
[----:B------:R-:W-:Y:S02]  /*2fad0*/  MOV R33, 0xc31ccd29 ;  /* 0xc31ccd2900217802 */ /* 0x000fe40000000f00 */
[----:B------:R0:W-:Y:S01]  /*2fae0*/  STL.64 [R1+0x12d8], R18 ;  /* 0x0012d81201007387 */ /* 0x0001e20000100a00 */
[----:B-1----:R-:W-:Y:S01]  /*2faf0*/  MOV R30, 0x41898fd1 ;  /* 0x41898fd1001e7802 */ /* 0x002fe20000000f00 */
[----:B------:R-:W-:-:S02]  /*2fb00*/  IMAD.MOV.U32 R31, RZ, RZ, 0x357b0a41 ;  /* 0x357b0a41ff1f7424 */ /* 0x000fc400078e00ff */
[----:B------:R1:W-:Y:S01]  /*2fb10*/  STL.64 [R1+0x12e0], R20 ;  /* 0x0012e01401007387 */ /* 0x0003e20000100a00 */
[----:B--2---:R-:W-:Y:S01]  /*2fb20*/  MOV R12, 0x3f18a4c1 ;  /* 0x3f18a4c1000c7802 */ /* 0x004fe20000000f00 */
[----:B------:R-:W-:Y:S02]  /*2fb30*/  IMAD.MOV.U32 R13, RZ, RZ, -0x411d96f5 ;  /* 0xbee2690bff0d7424 */ /* 0x000fe400078e00ff */
[----:B------:R2:W-:Y:S01]  /*2fb40*/  STL.64 [R1+0x12f0], R22 ;  /* 0x0012f01601007387 */ /* 0x0005e20000100a00 */
[----:B---3--:R-:W-:Y:S01]  /*2fb50*/  HFMA2 R24, -RZ, RZ, 1.53515625, -0.037109375 ;  /* 0x3e24a8c0ff187431 */ /* 0x008fe200000001ff */
[----:B------:R-:W-:Y:S02]  /*2fb60*/  MOV R25, 0xb2d4762c ;  /* 0xb2d4762c00197802 */ /* 0x000fe40000000f00 */
[----:B------:R3:W-:Y:S01]  /*2fb70*/  STL.64 [R1+0x12f8], R28 ;  /* 0x0012f81c01007387 */ /* 0x0007e20000100a00 */
[----:B0-----:R-:W-:Y:S01]  /*2fb80*/  MOV R18, 0xbc1b3dcf ;  /* 0xbc1b3dcf00127802 */ /* 0x001fe20000000f00 */
[----:B------:R-:W-:-:S02]  /*2fb90*/  IMAD.MOV.U32 R19, RZ, RZ, 0x36d76ab6 ;  /* 0x36d76ab6ff137424 */ /* 0x000fc400078e00ff */
[----:B-1----:R-:W-:Y:S01]  /*2fba0*/  HFMA2 R20, -RZ, RZ, 0.88037109375, 3.943359375 ;  /* 0x3b0b43e3ff147431 */ /* 0x002fe200000001ff */
[----:B------:R-:W-:Y:S01]  /*2fbb0*/  MOV R21, 0x43542b1a ;  /* 0x43542b1a00157802 */ /* 0x000fe20000000f00 */
[----:B------:R0:W-:Y:S01]  /*2fbc0*/  STL.64 [R1+0x12c0], R32 ;  /* 0x0012c02001007387 */ /* 0x0001e20000100a00 */
[----:B--2---:R-:W-:Y:S01]  /*2fbd0*/  IMAD.MOV.U32 R22, RZ, RZ, 0x4151b9cf ;  /* 0x4151b9cfff167424 */ /* 0x004fe200078e00ff */
[----:B------:R-:W-:Y:S02]  /*2fbe0*/  MOV R23, 0xc3f87dce ;  /* 0xc3f87dce00177802 */ /* 0x000fe40000000f00 */
[----:B------:R1:W-:Y:S01]  /*2fbf0*/  STL.64 [R1+0x12e8], R30 ;  /* 0x0012e81e01007387 */ /* 0x0003e20000100a00 */
[----:B---3--:R-:W-:Y:S02]  /*2fc00*/  HFMA2 R28, -RZ, RZ, 4.2109375, -23.28125 ;  /* 0x4436cdd2ff1c7431 */ /* 0x008fe400000001ff */
[----:B------:R-:W-:Y:S01]  /*2fc10*/  IMAD.MOV.U32 R29, RZ, RZ, -0x3c0eee4f ;  /* 0xc3f111b1ff1d7424 */ /* 0x000fe200078e00ff */
[----:B------:R2:W-:Y:S04]  /*2fc20*/  STL.64 [R1+0x1300], R12 ;  /* 0x0013000c01007387 */ /* 0x0005e80000100a00 */
[----:B------:R3:W-:Y:S01]  /*2fc30*/  STL.64 [R1+0x1308], R24 ;  /* 0x0013081801007387 */ /* 0x0007e20000100a00 */
[----:B0-----:R-:W-:-:S02]  /*2fc40*/  IMAD.MOV.U32 R32, RZ, RZ, -0x42dae672 ;  /* 0xbd25198eff207424 */ /* 0x001fc400078e00ff */
[----:B------:R-:W-:Y:S01]  /*2fc50*/  HFMA2 R33, -RZ, RZ, 1.22265625, 0.01502227783203125 ;  /* 0x3ce423b1ff217431 */ /* 0x000fe200000001ff */
[----:B------:R0:W-:Y:S01]  /*2fc60*/  STL.64 [R1+0x1318], R18 ;  /* 0x0013181201007387 */ /* 0x0001e20000100a00 */
[----:B-1----:R-:W-:Y:S01]  /*2fc70*/  MOV R30, 0xbcec1227 ;  /* 0xbcec1227001e7802 */ /* 0x002fe20000000f00 */
[----:B------:R-:W-:Y:S02]  /*2fc80*/  HFMA2 R31, -RZ, RZ, 3.818359375, 0.00131893157958984375 ;  /* 0x43a31567ff1f7431 */ /* 0x000fe400000001ff */
[----:B------:R1:W-:Y:S01]  /*2fc90*/  STL.64 [R1+0x1320], R20 ;  /* 0x0013201401007387 */ /* 0x0003e20000100a00 */
[----:B--2---:R-:W-:Y:S01]  /*2fca0*/  IMAD.MOV.U32 R12, RZ, RZ, -0x3c540da5 ;  /* 0xc3abf25bff0c7424 */ /* 0x004fe200078e00ff */
[----:B------:R-:W-:Y:S02]  /*2fcb0*/  MOV R13, 0x432bf3b2 ;  /* 0x432bf3b2000d7802 */ /* 0x000fe40000000f00 */
[----:B------:R2:W-:Y:S01]  /*2fcc0*/  STL.64 [R1+0x1328], R22 ;  /* 0x0013281601007387 */ /* 0x0005e20000100a00 */
[----:B---3--:R-:W-:-:S02]  /*2fcd0*/  HFMA2 R24, -RZ, RZ, 0.63427734375, 0.2242431640625 ;  /* 0x3913332dff187431 */ /* 0x008fc400000001ff */
[----:B------:R-:W-:Y:S01]  /*2fce0*/  IMAD.MOV.U32 R25, RZ, RZ, -0x3d697b2d ;  /* 0xc29684d3ff197424 */ /* 0x000fe200078e00ff */
[----:B------:R3:W-:Y:S01]  /*2fcf0*/  STL.64 [R1+0x1330], R28 ;  /* 0x0013301c01007387 */ /* 0x0007e20000100a00 */
[----:B0-----:R-:W-:Y:S01]  /*2fd00*/  MOV R18, 0x42850a16 ;  /* 0x42850a1600127802 */ /* 0x001fe20000000f00 */
[----:B------:R-:W-:Y:S02]  /*2fd10*/  HFMA2 R19, -RZ, RZ, -2.943359375, -0.00110340118408203125 ;  /* 0xc1e39485ff137431 */ /* 0x000fe400000001ff */
[----:B-1----:R-:W-:Y:S01]  /*2fd20*/  IMAD.MOV.U32 R20, RZ, RZ, -0x4ab39f09 ;  /* 0xb54c60f7ff147424 */ /* 0x002fe200078e00ff */
[----:B------:R-:W-:Y:S01]  /*2fd30*/  MOV R21, 0x4118a4c2 ;  /* 0x4118a4c200157802 */ /* 0x000fe20000000f00 */
[----:B------:R0:W-:Y:S01]  /*2fd40*/  STL.64 [R1+0x1310], R32 ;  /* 0x0013102001007387 */ /* 0x0001e20000100a00 */
[----:B--2---:R-:W-:Y:S01]  /*2fd50*/  MOV R22, 0xb4fa3f50 ;  /* 0xb4fa3f5000167802 */ /* 0x004fe20000000f00 */
[----:B------:R-:W-:Y:S02]  /*2fd60*/  HFMA2 R23, -RZ, RZ, -1.826171875, 508.5 ;  /* 0xbf4e5ff2ff177431 */ /* 0x000fe400000001ff */
[----:B------:R1:W-:Y:S01]  /*2fd70*/  STL.64 [R1+0x1338], R30 ;  /* 0x0013381e01007387 */ /* 0x0003e20000100a00 */
[----:B---3--:R-:W-:Y:S01]  /*2fd80*/  IMAD.MOV.U32 R28, RZ, RZ, 0x3f15b76c ;  /* 0x3f15b76cff1c7424 */ /* 0x008fe200078e00ff */
[----:B------:R-:W-:-:S02]  /*2fd90*/  MOV R29, 0xbe5574fd ;  /* 0xbe5574fd001d7802 */ /* 0x000fc40000000f00 */
[----:B------:R2:W-:Y:S04]  /*2fda0*/  STL.64 [R1+0x1340], R12 ;  /* 0x0013400c01007387 */ /* 0x0005e80000100a00 */
[----:B------:R3:W-:Y:S01]  /*2fdb0*/  STL.64 [R1+0x1348], R24 ;  /* 0x0013481801007387 */ /* 0x0007e20000100a00 */
[----:B0-----:R-:W-:Y:S02]  /*2fdc0*/  HFMA2 R32, -RZ, RZ, -2.46875, -0.0004642009735107421875 ;  /* 0xc0f08f9bff207431 */ /* 0x001fe400000001ff */
[----:B------:R-:W-:Y:S01]  /*2fdd0*/  IMAD.MOV.U32 R33, RZ, RZ, 0x40393dd8 ;  /* 0x40393dd8ff217424 */ /* 0x000fe200078e00ff */
[----:B------:R0:W-:Y:S01]  /*2fde0*/  STL.64 [R1+0x1350], R18 ;  /* 0x0013501201007387 */ /* 0x0001e20000100a00 */
[----:B-1----:R-:W-:Y:S01]  /*2fdf0*/  IMAD.MOV.U32 R30, RZ, RZ, -0x3b8899d4 ;  /* 0xc477662cff1e7424 */ /* 0x002fe200078e00ff */
[----:B------:R-:W-:-:S02]  /*2fe00*/  MOV R31, 0x450908e3 ;  /* 0x450908e3001f7802 */ /* 0x000fc40000000f00 */
[----:B------:R1:W-:Y:S01]  /*2fe10*/  STL.64 [R1+0x1358], R20 ;  /* 0x0013581401007387 */ /* 0x0003e20000100a00 */
[----:B--2---:R-:W-:Y:S02]  /*2fe20*/  HFMA2 R12, -RZ, RZ, 0.6376953125, -75.125 ;  /* 0x391ad4b2ff0c7431 */ /* 0x004fe400000001ff */
[----:B------:R-:W-:Y:S01]  /*2fe30*/  IMAD.MOV.U32 R13, RZ, RZ, 0x3d50e5d5 ;  /* 0x3d50e5d5ff0d7424 */ /* 0x000fe200078e00ff */
[----:B------:R2:W-:Y:S01]  /*2fe40*/  STL.64 [R1+0x1368], R22 ;  /* 0x0013681601007387 */ /* 0x0005e20000100a00 */
[----:B---3--:R-:W-:Y:S01]  /*2fe50*/  MOV R24, 0xbd07707a ;  /* 0xbd07707a00187802 */ /* 0x008fe20000000f00 */
[----:B------:R-:W-:Y:S02]  /*2fe60*/  HFMA2 R25, -RZ, RZ, 1.1162109375, -0.000296115875244140625 ;  /* 0x3c778cdaff197431 */ /* 0x000fe400000001ff */
[----:B------:R3:W-:Y:S01]  /*2fe70*/  STL.64 [R1+0x1370], R28 ;  /* 0x0013701c01007387 */ /* 0x0007e20000100a00 */
[----:B0-----:R-:W-:Y:S02]  /*2fe80*/  HFMA2 R18, -RZ, RZ, -4.94140625, 0.0002281665802001953125 ;  /* 0xc4f10b7aff127431 */ /* 0x001fe400000001ff */
[----:B------:R-:W-:Y:S01]  /*2fe90*/  IMAD.MOV.U32 R19, RZ, RZ, -0x41dceba2 ;  /* 0xbe23145eff137424 */ /* 0x000fe200078e00ff */
[----:B-1----:R-:W-:Y:S01]  /*2fea0*/  MOV R20, 0x44f49ff4 ;  /* 0x44f49ff400147802 */ /* 0x002fe20000000f00 */
[----:B------:R-:W-:Y:S01]  /*2feb0*/  HFMA2 R21, -RZ, RZ, -5.0859375, 16480 ;  /* 0xc5167406ff157431 */ /* 0x000fe200000001ff */
[----:B------:R0:W-:Y:S01]  /*2fec0*/  STL.64 [R1+0x1360], R32 ;  /* 0x0013602001007387 */ /* 0x0001e20000100a00 */
[----:B--2---:R-:W-:Y:S01]  /*2fed0*/  IMAD.MOV.U32 R22, RZ, RZ, 0x44abf3ae ;  /* 0x44abf3aeff167424 */ /* 0x004fe200078e00ff */
[----:B------:R-:W-:-:S02]  /*2fee0*/  MOV R23, 0x3aa95acb ;  /* 0x3aa95acb00177802 */ /* 0x000fc40000000f00 */
[----:B------:R1:W-:Y:S01]  /*2fef0*/  STL.64 [R1+0x1378], R12 ;  /* 0x0013780c01007387 */ /* 0x0003e20000100a00 */
[----:B---3--:R-:W-:Y:S02]  /*2ff00*/  HFMA2 R28, -RZ, RZ, -4.234375, 0.0235443115234375 ;  /* 0xc43c2607ff1c7431 */ /* 0x008fe400000001ff */
[----:B------:R-:W-:Y:S01]  /*2ff10*/  IMAD.MOV.U32 R29, RZ, RZ, 0x4436edde ;  /* 0x4436eddeff1d7424 */ /* 0x000fe200078e00ff */
[----:B------:R2:W-:Y:S04]  /*2ff20*/  STL.64 [R1+0x1380], R24 ;  /* 0x0013801801007387 */ /* 0x0005e80000100a00 */
[----:B------:R3:W-:Y:S01]  /*2ff30*/  STL.64 [R1+0x1388], R30 ;  /* 0x0013881e01007387 */ /* 0x0007e20000100a00 */
[----:B0-----:R-:W-:Y:S01]  /*2ff40*/  MOV R32, 0xc3aaaf64 ;  /* 0xc3aaaf6400207802 */ /* 0x001fe20000000f00 */
[----:B------:R-:W-:-:S02]  /*2ff50*/  HFMA2 R33, -RZ, RZ, -0.447021484375, -0.000134944915771484375 ;  /* 0xb727886cff217431 */ /* 0x000fc400000001ff */
[----:B------:R0:W-:Y:S01]  /*2ff60*/  STL.64 [R1+0x1390], R18 ;  /* 0x0013901201007387 */ /* 0x0001e20000100a00 */
[----:B-1----:R-:W-:Y:S01]  /*2ff70*/  IMAD.MOV.U32 R12, RZ, RZ, 0x43059029 ;  /* 0x43059029ff0c7424 */ /* 0x002fe200078e00ff */
[----:B------:R-:W-:Y:S02]  /*2ff80*/  MOV R13, 0xc2e186a2 ;  /* 0xc2e186a2000d7802 */ /* 0x000fe40000000f00 */
[----:B------:R1:W-:Y:S01]  /*2ff90*/  STL.64 [R1+0x1398], R20 ;  /* 0x0013981401007387 */ /* 0x0003e20000100a00 */
[----:B--2---:R-:W-:Y:S02]  /*2ffa0*/  HFMA2 R24, -RZ, RZ, 3.111328125, 1.4609375 ;  /* 0x42393dd8ff187431 */ /* 0x004fe400000001ff */
[----:B------:R-:W-:Y:S01]  /*2ffb0*/  IMAD.MOV.U32 R25, RZ, RZ, -0x48fb0fcd ;  /* 0xb704f033ff197424 */ /* 0x000fe200078e00ff */
[----:B------:R2:W-:Y:S01]  /*2ffc0*/  STL.64 [R1+0x13a0], R22 ;  /* 0x0013a01601007387 */ /* 0x0005e20000100a00 */
[----:B---3--:R-:W-:Y:S02]  /*2ffd0*/  HFMA2 R30, -RZ, RZ, 1.8896484375, -0.00586700439453125 ;  /* 0x3f8f9e02ff1e7431 */ /* 0x008fe400000001ff */
[----:B------:R-:W-:Y:S01]  /*2ffe0*/  IMAD.MOV.U32 R31, RZ, RZ, -0x40bd4e50 ;  /* 0xbf42b1b0ff1f7424 */ /* 0x000fe200078e00ff */
[----:B------:R3:W-:Y:S01]  /*2fff0*/  STL.64 [R1+0x13a8], R28 ;  /* 0x0013a81c01007387 */ /* 0x0007e20000100a00 */
[----:B0-----:R-:W-:Y:S01]  /*30000*/  MOV R18, 0xc1682bf0 ;  /* 0xc1682bf000127802 */ /* 0x001fe20000000f00 */
[----:B------:R-:W-:-:S02]  /*30010*/  HFMA2 R19, -RZ, RZ, 2.595703125, -11.6328125 ;  /* 0x4131c9d1ff137431 */ /* 0x000fc400000001ff */
[----:B-1----:R-:W-:Y:S01]  /*30020*/  IMAD.MOV.U32 R20, RZ, RZ, -0x3f7a96e2 ;  /* 0xc085691eff147424 */ /* 0x002fe200078e00ff */
[----:B------:R-:W-:Y:S01]  /*30030*/  MOV R21, 0x3b4b3729 ;  /* 0x3b4b372900157802 */ /* 0x000fe20000000f00 */
[----:B------:R0:W-:Y:S01]  /*30040*/  STL.64 [R1+0x13b0], R32 ;  /* 0x0013b02001007387 */ /* 0x0001e20000100a00 */
[----:B--2---:R-:W-:Y:S01]  /*30050*/  MOV R22, 0x3eb9a9a3 ;  /* 0x3eb9a9a300167802 */ /* 0x004fe20000000f00 */
[----:B------:R-:W-:Y:S02]  /*30060*/  HFMA2 R23, -RZ, RZ, 1.5966796875, 2.83718109130859375e-05 ;  /* 0x3e6301dcff177431 */ /* 0x000fe400000001ff */
[----:B------:R0:W-:Y:S01]  /*30070*/  STL.64 [R1+0x13b8], R12 ;  /* 0x0013b80c01007387 */ /* 0x0001e20000100a00 */
[----:B---3--:R-:W-:Y:S01]  /*30080*/  IMAD.MOV.U32 R28, RZ, RZ, 0x3ef9425d ;  /* 0x3ef9425dff1c7424 */ /* 0x008fe200078e00ff */
        /* <DEDUP_REMOVED lines=51> */
.L_x_601:
[----:B------:R-:W-:Y:S02]  /*303c0*/  FSETP.GEU.FTZ.AND P0, PT, R4, 1, PT ;  /* 0x3f8000000400780b */ /* 0x000fe40003f1e000 */
[----:B------:R-:W-:-:S11]  /*303d0*/  MOV R3, RZ ;  /* 0x000000ff00037202 */ /* 0x000fd60000000f00 */
[----:B------:R-:W-:Y:S05]  /*303e0*/  @P0 BRA `(.L_x_602) ;  /* 0x00000000007c0947 */ /* 0x000fea0003800000 */
[C---:B------:R-:W-:Y:S01]  /*303f0*/  FADD.FTZ.RZ R3, R9.reuse, 1 ;  /* 0x3f80000009037421 */ /* 0x040fe2000001c000 */
[----:B0-----:R-:W-:Y:S01]  /*30400*/  HFMA2 R12, -RZ, RZ, 1.3056640625, -1.8671875 ;  /* 0x3d39bf78ff0c7431 */ /* 0x001fe200000001ff */
[----:B------:R-:W-:-:S03]  /*30410*/  ISETP.GE.U32.AND P0, PT, R9, 0x7f800000, PT ;  /* 0x7f8000000900780c */ /* 0x000fc60003f06070 */
        /* <DEDUP_REMOVED lines=28> */
.L_x_602:
[----:B------:R-:W-:Y:S05]  /*305e0*/  BSYNC.RECONVERGENT B2 ;  /* 0x0000000000027941 */ /* 0x000fea0003800200 */
.L_x_600:
[----:B0-----:R-:W-:Y:S01]  /*305f0*/  HFMA2 R4, -RZ, RZ, 0, 5.9604644775390625e-08 ;  /* 0x00000001ff047431 */ /* 0x001fe200000001ff */
[----:B------:R-:W-:Y:S01]  /*30600*/  BSSY.RECONVERGENT B2, `(.L_x_603) ;  /* 0x0000016000027945 */ /* 0x000fe20003800200 */
[----:B------:R-:W-:Y:S01]  /*30610*/  IMAD.MOV.U32 R7, RZ, RZ, RZ ;  /* 0x000000ffff077224 */ /* 0x000fe200078e00ff */
[----:B------:R-:W-:-:S07]  /*30620*/  MOV R9, 0xbeaaaaab ;  /* 0xbeaaaaab00097802 */ /* 0x000fce0000000f00 */
.L_x_604:
[----:B------:R-:W-:-:S13]  /*30630*/  ISETP.GT.AND P1, PT, R4, R7, PT ;  /* 0x000000070400720c */ /* 0x000fda0003f24270 */
[C---:B------:R-:W-:Y:S01]  /*30640*/  @P1 VIADD R13, R4.reuse, 0xffffffff ;  /* 0xffffffff040d1836 */ /* 0x040fe20000000000 */
[----:B------:R-:W-:-:S04]  /*30650*/  @!P1 LEA R10, R4, R0, 0x2 ;  /* 0x00000000040a9211 */ /* 0x000fc800078e10ff */
[----:B------:R-:W-:Y:S01]  /*30660*/  @P1 LEA R13, R13, R0, 0x2 ;  /* 0x000000000d0d1211 */ /* 0x000fe200078e10ff */
        /* <DEDUP_REMOVED lines=16> */
.L_x_603:
        /* <DEDUP_REMOVED lines=9> */
.L_x_608:
        /* <DEDUP_REMOVED lines=19> */
.L_x_607:
        /* <DEDUP_REMOVED lines=12> */
.L_x_610:
        /* <DEDUP_REMOVED lines=19> */
.L_x_609:
        /* <DEDUP_REMOVED lines=12> */
.L_x_612:
        /* <DEDUP_REMOVED lines=19> */
.L_x_611:
        /* <DEDUP_REMOVED lines=12> */
.L_x_614:
        /* <DEDUP_REMOVED lines=19> */
.L_x_613:
        /* <DEDUP_REMOVED lines=12> */
.L_x_616:
        /* <DEDUP_REMOVED lines=19> */
.L_x_615:
        /* <DEDUP_REMOVED lines=12> */
.L_x_618:
        /* <DEDUP_REMOVED lines=19> */
.L_x_617:
        /* <DEDUP_REMOVED lines=12> */
.L_x_620:
        /* <DEDUP_REMOVED lines=19> */
.L_x_619:
        /* <DEDUP_REMOVED lines=12> */
.L_x_622:
        /* <DEDUP_REMOVED lines=19> */
.L_x_621:
        /* <DEDUP_REMOVED lines=12> */
.L_x_624:
        /* <DEDUP_REMOVED lines=19> */
.L_x_623:
        /* <DEDUP_REMOVED lines=12> */
.L_x_626:
        /* <DEDUP_REMOVED lines=19> */
.L_x_625:
        /* <DEDUP_REMOVED lines=12> */
.L_x_628:
        /* <DEDUP_REMOVED lines=19> */
.L_x_627:
        /* <DEDUP_REMOVED lines=12> */
.L_x_630:
        /* <DEDUP_REMOVED lines=19> */
.L_x_629:
        /* <DEDUP_REMOVED lines=12> */
.L_x_632:
        /* <DEDUP_REMOVED lines=19> */
.L_x_631:
        /* <DEDUP_REMOVED lines=12> */
.L_x_634:
        /* <DEDUP_REMOVED lines=19> */
.L_x_633:
        /* <DEDUP_REMOVED lines=12> */
.L_x_636:
        /* <DEDUP_REMOVED lines=19> */
.L_x_635:
        /* <DEDUP_REMOVED lines=12> */
.L_x_638:
        /* <DEDUP_REMOVED lines=19> */
.L_x_637:
        /* <DEDUP_REMOVED lines=12> */
.L_x_640:
        /* <DEDUP_REMOVED lines=19> */
.L_x_639:
        /* <DEDUP_REMOVED lines=12> */
.L_x_642:
        /* <DEDUP_REMOVED lines=19> */
.L_x_641:
        /* <DEDUP_REMOVED lines=12> */
.L_x_644:
        /* <DEDUP_REMOVED lines=19> */
.L_x_643:
        /* <DEDUP_REMOVED lines=12> */
.L_x_646:
        /* <DEDUP_REMOVED lines=19> */
.L_x_645:
        /* <DEDUP_REMOVED lines=12> */
.L_x_648:
        /* <DEDUP_REMOVED lines=19> */
.L_x_647:
        /* <DEDUP_REMOVED lines=12> */
.L_x_650:
        /* <DEDUP_REMOVED lines=19> */
.L_x_649:
        /* <DEDUP_REMOVED lines=12> */
.L_x_652:
        /* <DEDUP_REMOVED lines=19> */
.L_x_651:
        /* <DEDUP_REMOVED lines=10> */
.L_x_654:
        /* <DEDUP_REMOVED lines=19> */
.L_x_653:
[----:B------:R-:W1:Y:S02]  /*335a0*/  MUFU.RCP R7, R5 ;  /* 0x0000000500077308 */ /* 0x000e640000001000 */
[----:B-1----:R-:W-:-:S04]  /*335b0*/  FMUL.FTZ R0, R20, R7 ;  /* 0x0000000714007220 */ /* 0x002fc80000410000 */
[----:B------:R-:W-:-:S05]  /*335c0*/  FMUL.FTZ R0, R9, R0 ;  /* 0x0000000009007220 */ /* 0x000fca0000410000 */
[----:B------:R-:W-:-:S13]  /*335d0*/  FSETP.GT.FTZ.AND P0, PT, |R0|, |R21|, PT ;  /* 0x400000150000720b */ /* 0x000fda0003f14200 */
[----:B------:R-:W-:-:S07]  /*335e0*/  @!P0 FADD.FTZ R4, R4, R0 ;  /* 0x0000000004048221 */ /* 0x000fce0000010000 */
.L_x_606:
[----:B------:R-:W-:Y:S05]  /*335f0*/  BSYNC.RECONVERGENT B2 ;  /* 0x0000000000027941 */ /* 0x000fea0003800200 */
.L_x_605:
        /* <DEDUP_REMOVED lines=150> */
.L_x_656:
[----:B------:R-:W-:Y:S05]  /*33f60*/  BSYNC.RECONVERGENT B2 ;  /* 0x0000000000027941 */ /* 0x000fea0003800200 */
.L_x_655:
[----:B------:R-:W-:Y:S01]  /*33f70*/  FMUL.FTZ R9, R5, 0.5 ;  /* 0x3f00000005097820 */ /* 0x000fe20000410000 */
[----:B------:R-:W-:Y:S01]  /*33f80*/  UMOV UR4, 0x54411744 ;  /* 0x5441174400047882 */ /* 0x000fe20000000000 */
[----:B------:R-:W-:Y:S01]  /*33f90*/  UMOV UR5, 0x401921fb ;  /* 0x401921fb00057882 */ /* 0x000fe20000000000 */
[----:B--2---:R2:W-:Y:S01]  /*33fa0*/  DMUL R20, R18, R20 ;  /* 0x0000001412147228 */ /* 0x0045e20000000000 */
[----:B------:R-:W3:Y:S01]  /*33fb0*/  MUFU.SQRT R0, R9 ;  /* 0x0000000900007308 */ /* 0x000ee20000002000 */
[----:B--2---:R-:W-:Y:S01]  /*33fc0*/  IMAD.MOV.U32 R18, RZ, RZ, 0x0 ;  /* 0x00000000ff127424 */ /* 0x004fe200078e00ff */
[----:B------:R-:W-:Y:S01]  /*33fd0*/  MOV R19, 0x3fd80000 ;  /* 0x3fd8000000137802 */ /* 0x000fe20000000f00 */
[----:B------:R-:W-:Y:S01]  /*33fe0*/  BSSY.RECONVERGENT B3, `(.L_x_657) ;  /* 0x0000065000037945 */ /* 0x000fe20003800200 */
[----:B------:R-:W-:Y:S01]  /*33ff0*/  MOV R26, 0x3a69a091 ;  /* 0x3a69a091001a7802 */ /* 0x000fe20000000f00 */
[----:B---3--:R-:W-:-:S04]  /*34000*/  FMUL.FTZ R3, R0, R3 ;  /* 0x0000000300037220 */ /* 0x008fc80000410000 */
[C---:B------:R-:W-:Y:S01]  /*34010*/  FADD.FTZ R4, |R3|.reuse, 4 ;  /* 0x4080000003047421 */ /* 0x040fe20000010200 */
[C---:B------:R-:W-:Y:S01]  /*34020*/  FADD.FTZ R0, |R3|.reuse, -4 ;  /* 0xc080000003007421 */ /* 0x040fe20000010200 */
[----:B------:R-:W-:Y:S02]  /*34030*/  FSETP.GEU.FTZ.AND P1, PT, R3, RZ, PT ;  /* 0x000000ff0300720b */ /* 0x000fe40003f3e000 */
[----:B------:R-:W-:-:S15]  /*34040*/  MUFU.RCP R7, R4 ;  /* 0x0000000400077308 */ /* 0x000fde0000001000 */
[----:B------:R-:W-:-:S15]  /*34050*/  NOP ;  /* 0x0000000000007918 */ /* 0x000fde0000000000 */
[----:B------:R-:W-:-:S15]  /*34060*/  NOP ;  /* 0x0000000000007918 */ /* 0x000fde0000000000 */
[----:B------:R-:W-:-:S05]  /*34070*/  NOP ;  /* 0x0000000000007918 */ /* 0x000fca0000000000 */
        /* <DEDUP_REMOVED lines=30> */
[----:B------:R-:W-:Y:S02]  /*34260*/  IMAD.MOV.U32 R19, RZ, RZ, 0x42fc0000 ;  /* 0x42fc0000ff137424 */ /* 0x000fe400078e00ff */
[----:B------:R-:W-:Y:S01]  /*34270*/  FADD.FTZ R24, R18, 1 ;  /* 0x3f80000012187421 */ /* 0x000fe20000010000 */
[----:B0-----:R-:W-:Y:S01]  /*34280*/  FMUL.FTZ R5, |R3|, -R0 ;  /* 0x8000000003057220 */ /* 0x001fe20000410200 */
[----:B--2---:R-:W-:Y:S02]  /*34290*/  VIADD R27, R15, 0xfff00000 ;  /* 0xfff000000f1b7836 */ /* 0x004fe40000000000 */
[----:B------:R-:W-:Y:S01]  /*342a0*/  FFMA.FTZ R24, R24, -4, |R3| ;  /* 0xc080000018187823 */ /* 0x000fe20000010403 */
[----:B------:R-:W-:-:S03]  /*342b0*/  FMUL.FTZ R9, R5, 1.4426950216293334961 ;  /* 0x3fb8aa3b05097820 */ /* 0x000fc60000410000 */
[----:B------:R-:W-:-:S04]  /*342c0*/  FFMA.FTZ R24, |R3|, -R18, R24 ;  /* 0x8000001203187223 */ /* 0x000fc80000010218 */
[----:B------:R-:W-:Y:S02]  /*342d0*/  FFMA.FTZ R7, R7, R24, R18 ;  /* 0x0000001807077223 */ /* 0x000fe40000010012 */
[----:B------:R0:W1:Y:S02]  /*342e0*/  FRND.TRUNC R18, R9 ;  /* 0x0000000900127307 */ /* 0x000064000020d000 */
[----:B------:R-:W-:Y:S01]  /*342f0*/  FFMA.FTZ R4, R7, R26, 0.0070457882247865200043 ;  /* 0x3be6e05b07047423 */ /* 0x000fe2000001001a */
[----:B------:R-:W-:-:S03]  /*34300*/  MOV R26, 0x40000000 ;  /* 0x40000000001a7802 */ /* 0x000fc60000000f00 */
[----:B------:R-:W-:Y:S02]  /*34310*/  FFMA.FTZ R4, R7, R4, -0.015866896137595176697 ;  /* 0xbc81fb4b07047423 */ /* 0x000fe40000010004 */
[----:B0-----:R-:W-:Y:S02]  /*34320*/  FFMA.FTZ R9, |R3|, R26, 1 ;  /* 0x3f80000003097423 */ /* 0x001fe4000001021a */
[----:B------:R-:W-:-:S04]  /*34330*/  FFMA.FTZ R4, R7, R4, 0.036429625004529953003 ;  /* 0x3d15373b07047423 */ /* 0x000fc80000010004 */
[----:B------:R-:W-:Y:S01]  /*34340*/  FFMA.FTZ R4, R7, R4, -0.066643431782722473145 ;  /* 0xbd887c5a07047423 */ /* 0x000fe20000010004 */
[----:B-1----:R-:W-:Y:S01]  /*34350*/  FSETP.GT.FTZ.AND P0, PT, |R18|, 126, PT ;  /* 0x42fc00001200780b */ /* 0x002fe20003f14200 */
[----:B------:R-:W0:Y:S01]  /*34360*/  MUFU.RCP R9, R9 ;  /* 0x0000000900097308 */ /* 0x000e220000001000 */
[----:B------:R-:W-:Y:S01]  /*34370*/  LOP3.LUT R19, R19, 0x80000000, R18, 0xb8, !PT ;  /* 0x8000000013137812 */ /* 0x000fe200078eb812 */
[----:B------:R-:W-:-:S03]  /*34380*/  FFMA.FTZ R4, R7, R4, 0.093814529478549957275 ;  /* 0x3dc021d507047423 */ /* 0x000fc60000010004 */
[----:B------:R-:W-:Y:S01]  /*34390*/  FSEL R26, R19, R18, P0 ;  /* 0x00000012131a7208 */ /* 0x000fe20000000000 */
[----:B------:R-:W-:Y:S01]  /*343a0*/  FFMA.FTZ R4, R7, R4, -0.10099056363105773926 ;  /* 0xbdced42407047423 */ /* 0x000fe20000010004 */
[----:B------:R-:W-:-:S03]  /*343b0*/  FSETP.GT.FTZ.AND P0, PT, |R3|, 10.05500030517578125, PT ;  /* 0x4120e1480300780b */ /* 0x000fc60003f14200 */
[----:B------:R-:W-:Y:S01]  /*343c0*/  FFMA.FTZ R4, R7, R4, 0.06809400022029876709 ;  /* 0x3d8b74de07047423 */ /* 0x000fe20000010004 */
[C-C-:B------:R-:W-:Y:S01]  /*343d0*/  FFMA.FTZ R19, R26.reuse, -0.69314718246459960938, R5.reuse ;  /* 0xbf3172181a137823 */ /* 0x140fe20000010005 */
[----:B------:R-:W-:Y:S02]  /*343e0*/  FFMA.FTZ R5, |R3|, -R0, -R5 ;  /* 0x8000000003057223 */ /* 0x000fe40000010a05 */
[C---:B------:R-:W-:Y:S01]  /*343f0*/  FFMA.FTZ R4, R7.reuse, R4, 0.015377387404441833496 ;  /* 0x3c7bf17007047423 */ /* 0x040fe20000010004 */
[C---:B------:R-:W-:Y:S01]  /*34400*/  FFMA.FTZ R19, R26.reuse, 1.9046542121259335545e-09, R19 ;  /* 0x3102e3081a137823 */ /* 0x040fe20000010013 */
[----:B------:R-:W-:Y:S02]  /*34410*/  FADD.FTZ R26, R26, 12583039 ;  /* 0x4b40007f1a1a7421 */ /* 0x000fe40000010000 */
[----:B------:R-:W-:Y:S01]  /*34420*/  FFMA.FTZ R4, R7, R4, -0.1396210789680480957 ;  /* 0xbe0ef8d407047423 */ /* 0x000fe20000010004 */
[----:B------:R-:W-:Y:S02]  /*34430*/  FMUL.FTZ R19, R19, 1.4426950216293334961 ;  /* 0x3fb8aa3b13137820 */ /* 0x000fe40000410000 */
[----:B------:R-:W-:Y:S01]  /*34440*/  SHF.L.U32 R26, R26, 0x17, RZ ;  /* 0x000000171a1a7819 */ /* 0x000fe200000006ff */
[----:B------:R-:W-:-:S03]  /*34450*/  FFMA.FTZ R4, R7, R4, 1.232995152473449707 ;  /* 0x3f9dd2c907047423 */ /* 0x000fc60000010004 */
[----:B------:R-:W1:Y:S01]  /*34460*/  MUFU.EX2 R19, R19 ;  /* 0x0000001300137308 */ /* 0x000e620000000800 */
[----:B0-----:R-:W-:Y:S02]  /*34470*/  FMUL.FTZ R18, R4, R9 ;  /* 0x0000000904127220 */ /* 0x001fe40000410000 */
[----:B------:R-:W0:Y:S02]  /*34480*/  DMUL R22, R10, R14 ;  /* 0x0000000e0a167228 */ /* 0x000e240000000000 */
[----:B------:R-:W-:-:S04]  /*34490*/  FMUL.FTZ R7, R18, -2 ;  /* 0xc000000012077820 */ /* 0x000fc80000410000 */
[----:B------:R-:W-:-:S04]  /*344a0*/  FFMA.FTZ R7, |R3|, R7, R4 ;  /* 0x0000000703077223 */ /* 0x000fc80000010204 */
[----:B------:R-:W-:Y:S01]  /*344b0*/  FADD.FTZ R7, -R18, R7 ;  /* 0x0000000712077221 */ /* 0x000fe20000010100 */
[----:B-1----:R-:W-:-:S03]  /*344c0*/  FMUL.FTZ R26, R26, R19 ;  /* 0x000000131a1a7220 */ /* 0x002fc60000410000 */
[----:B------:R-:W-:Y:S01]  /*344d0*/  FFMA.FTZ R7, R9, R7, R18 ;  /* 0x0000000709077223 */ /* 0x000fe20000010012 */
[----:B------:R-:W-:-:S04]  /*344e0*/  FFMA.FTZ R26, R26, R5, R26 ;  /* 0x000000051a1a7223 */ /* 0x000fc8000001001a */
[----:B------:R-:W-:Y:S01]  /*344f0*/  FMUL.FTZ R7, R7, R26 ;  /* 0x0000001a07077220 */ /* 0x000fe20000410000 */
[----:B------:R-:W-:-:S04]  /*34500*/  MOV R26, R14 ;  /* 0x0000000e001a7202 */ /* 0x000fc80000000f00 */
        /* <DEDUP_REMOVED lines=18> */
.L_x_658:
[----:B------:R-:W-:Y:S05]  /*34630*/  BSYNC.RECONVERGENT B3 ;  /* 0x0000000000037941 */ /* 0x000fea0003800200 */
.L_x_657:
        /* <DEDUP_REMOVED lines=47> */
.L_x_660:
[----:B------:R-:W-:Y:S05]  /*34930*/  BSYNC.RECONVERGENT B3 ;  /* 0x0000000000037941 */ /* 0x000fea0003800200 */
.L_x_659:
        /* <DEDUP_REMOVED lines=21> */
.L_x_599:
[----:B------:R-:W-:Y:S01]  /*34a90*/  FMUL.FTZ R24, R4, 1 ;  /* 0x3f80000004187820 */ /* 0x000fe20000410000 */
[----:B------:R-:W-:Y:S01]  /*34aa0*/  MOV R18, 0x9999999a ;  /* 0x9999999a00127802 */ /* 0x000fe20000000f00 */
[----:B------:R-:W-:-:S04]  /*34ab0*/  HFMA2 R19, -RZ, RZ, 1.9853515625, -0.0027332305908203125 ;  /* 0x3ff19999ff137431 */ /* 0x000fc800000001ff */
[----:B------:R-:W0:-:S15]  /*34ac0*/  F2F.F64.F32 R24, R24 ;  /* 0x0000001800187310 */ /* 0x000e1e0000201800 */
[----:B------:R-:W-:-:S15]  /*34ad0*/  NOP ;  /* 0x0000000000007918 */ /* 0x000fde0000000000 */
[----:B------:R-:W-:-:S15]  /*34ae0*/  NOP ;  /* 0x0000000000007918 */ /* 0x000fde0000000000 */
[----:B------:R-:W-:-:S15]  /*34af0*/  NOP ;  /* 0x0000000000007918 */ /* 0x000fde0000000000 */
[----:B------:R-:W-:-:S04]  /*34b00*/  NOP ;  /* 0x0000000000007918 */ /* 0x000fc80000000000 */
[----:B0-----:R-:W0:Y:S02]  /*34b10*/  DSETP.GT.AND P1, PT, R24, R18, PT ;  /* 0x000000121800722a */ /* 0x001e240003f24000 */
[----:B0-----:R-:W-:Y:S05]  /*34b20*/  @!P1 BRA `(.L_x_661) ;  /* 0x0000005000d49947 */ /* 0x001fea0003800000 */
[----:B------:R-:W-:-:S13]  /*34b30*/  FSETP.GEU.FTZ.AND P1, PT, R4, R5, PT ;  /* 0x000000050400720b */ /* 0x000fda0003f3e000 */
[----:B------:R-:W-:Y:S05]  /*34b40*/  @P1 BRA `(.L_x_662) ;  /* 0x0000002800441947 */ /* 0x000fea0003800000 */
        /* <DEDUP_REMOVED lines=28> */
[C---:B------:R-:W-:Y:S01]  /*34d10*/  VIADD R0, R13.reuse, 0xc0d55555 ;  /* 0xc0d555550d007836 */ /* 0x040fe20000000000 */
[----:B------:R-:W-:Y:S02]  /*34d20*/  MOV R10, 0x3e055027 ;  /* 0x3e055027000a7802 */ /* 0x000fe40000000f00 */
[----:B------:R-:W-:Y:S02]  /*34d30*/  ISETP.GT.U32.AND P0, PT, R13, 0x7f7fffff, PT ;  /* 0x7f7fffff0d00780c */ /* 0x000fe40003f04070 */
[----:B------:R-:W-:-:S04]  /*34d40*/  LOP3.LUT R0, R0, 0xff800000, RZ, 0xc0, !PT ;  /* 0xff80000000007812 */ /* 0x000fc800078ec0ff */
[-C--:B------:R-:W-:Y:S02]  /*34d50*/  IADD3 R3, PT, PT, R13, -R0.reuse, RZ ;  /* 0x800000000d037210 */ /* 0x080fe40007ffe0ff */
[----:B------:R-:W-:-:S03]  /*34d60*/  I2FP.F32.S32 R0, R0 ;  /* 0x0000000000007245 */ /* 0x000fc60000201400 */
[----:B------:R-:W-:Y:S02]  /*34d70*/  FADD.FTZ R7, R3, -1 ;  /* 0xbf80000003077421 */ /* 0x000fe40000010000 */
[----:B------:R-:W0:Y:S01]  /*34d80*/  MUFU.RCP R3, R13 ;  /* 0x0000000d00037308 */ /* 0x000e220000001000 */
[----:B------:R-:W-:Y:S01]  /*34d90*/  FFMA.FTZ R0, R0, 1.1920928955078125e-07, RZ ;  /* 0x3400000000007823 */ /* 0x000fe200000100ff */
[----:B------:R-:W-:-:S04]  /*34da0*/  FFMA.FTZ R10, R7, -R10, 0.14084610342979431152 ;  /* 0x3e1039f6070a7423 */ /* 0x000fc8000001080a */
[----:B------:R-:W-:-:S04]  /*34db0*/  FFMA.FTZ R10, R7, R10, -0.12148627638816833496 ;  /* 0xbdf8cdcc070a7423 */ /* 0x000fc8000001000a */
[----:B------:R-:W-:-:S04]  /*34dc0*/  FFMA.FTZ R10, R7, R10, 0.13980610668659210205 ;  /* 0x3e0f2955070a7423 */ /* 0x000fc8000001000a */
[----:B------:R-:W-:-:S04]  /*34dd0*/  FFMA.FTZ R10, R7, R10, -0.16684235632419586182 ;  /* 0xbe2ad8b9070a7423 */ /* 0x000fc8000001000a */
[----:B------:R-:W-:-:S04]  /*34de0*/  FFMA.FTZ R10, R7, R10, 0.20012299716472625732 ;  /* 0x3e4ced0b070a7423 */ /* 0x000fc8000001000a */
[----:B------:R-:W-:-:S04]  /*34df0*/  FFMA.FTZ R10, R7, R10, -0.24999669194221496582 ;  /* 0xbe7fff22070a7423 */ /* 0x000fc8000001000a */
[----:B------:R-:W-:-:S04]  /*34e00*/  FFMA.FTZ R10, R7, R10, 0.33333182334899902344 ;  /* 0x3eaaaa78070a7423 */ /* 0x000fc8000001000a */
[----:B------:R-:W-:-:S04]  /*34e10*/  FFMA.FTZ R10, R7, R10, -0.5 ;  /* 0xbf000000070a7423 */ /* 0x000fc8000001000a */
[----:B------:R-:W-:-:S04]  /*34e20*/  FMUL.FTZ R10, R7, R10 ;  /* 0x0000000a070a7220 */ /* 0x000fc80000410000 */
[----:B------:R-:W-:Y:S01]  /*34e30*/  FFMA.FTZ R7, R7, R10, R7 ;  /* 0x0000000a07077223 */ /* 0x000fe20000010007 */
[----:B------:R-:W-:-:S03]  /*34e40*/  IMAD.MOV.U32 R10, RZ, RZ, 0x7f800000 ;  /* 0x7f800000ff0a7424 */ /* 0x000fc600078e00ff */
[----:B------:R-:W-:Y:S01]  /*34e50*/  FFMA.FTZ R9, R0, 0.69314718246459960938, R7 ;  /* 0x3f31721800097823 */ /* 0x000fe20000010007 */
[----:B------:R-:W-:Y:S01]  /*34e60*/  @P0 FFMA.FTZ R9, |R5|, R10, +INF ;  /* 0x7f80000005090423 */ /* 0x000fe2000001020a */
[----:B------:R-:W-:Y:S02]  /*34e70*/  HFMA2 R7, -RZ, RZ, 0.78662109375, -1877 ;  /* 0x3a4be755ff077431 */ /* 0x000fe400000001ff */
[----:B0-----:R-:W-:Y:S01]  /*34e80*/  FMUL.FTZ R0, R3, R3 ;  /* 0x0000000303007220 */ /* 0x001fe20000410000 */
[----:B------:R-:W-:Y:S01]  /*34e90*/  FSETP.NEU.FTZ.AND P0, PT, |R5|, RZ, PT ;  /* 0x000000ff0500720b */ /* 0x000fe20003f1d200 */
[----:B------:R-:W-:Y:S01]  /*34ea0*/  FMUL.FTZ R9, R9, 0.5 ;  /* 0x3f00000009097820 */ /* 0x000fe20000410000 */
[----:B------:R-:W-:Y:S01]  /*34eb0*/  FADD.FTZ R10, |R5|, -0.5 ;  /* 0xbf000000050a7421 */ /* 0x000fe20000010200 */
[----:B------:R-:W-:-:S03]  /*34ec0*/  FFMA.FTZ R7, R0, R7, -0.0027776553761214017868 ;  /* 0xbb36095300077423 */ /* 0x000fc60000010007 */
[----:B------:R-:W-:Y:S01]  /*34ed0*/  FSEL R9, R9, -INF , P0 ;  /* 0xff80000009097808 */ /* 0x000fe20000000000 */
[----:B------:R-:W-:-:S04]  /*34ee0*/  FFMA.FTZ R0, R0, R7, 0.083333276212215423584 ;  /* 0x3daaaaa300007423 */ /* 0x000fc80000010007 */
[----:B------:R-:W-:Y:S01]  /*34ef0*/  FFMA.FTZ R0, R3, R0, 0.91893851757049560547 ;  /* 0x3f6b3f8e03007423 */ /* 0x000fe20000010000 */
[----:B------:R-:W-:-:S04]  /*34f00*/  FMUL.FTZ R9, R9, R10 ;  /* 0x0000000a09097220 */ /* 0x000fc80000410000 */
[--C-:B------:R-:W-:Y:S01]  /*34f10*/  FADD.FTZ R0, R0, R9.reuse ;  /* 0x0000000900007221 */ /* 0x100fe20000010000 */
[----:B------:R-:W-:-:S04]  /*34f20*/  FADD.FTZ R7, -R13, R9 ;  /* 0x000000090d077221 */ /* 0x000fc80000010100 */
[----:B------:R-:W-:Y:S01]  /*34f30*/  FADD.FTZ R7, R7, R0 ;  /* 0x0000000007077221 */ /* 0x000fe20000010000 */
[----:B------:R-:W-:Y:S06]  /*34f40*/  BRA `(.L_x_668) ;  /* 0x0000000400407947 */ /* 0x000fec0003800000 */
.L_x_667:
[----:B------:R-:W-:-:S04]  /*34f50*/  FADD.FTZ R7, |R5|, -3 ;  /* 0xc040000005077421 */ /* 0x000fc80000010200 */
[----:B------:R-:W-:-:S04]  /*34f60*/  FADD.FTZ R0, R7, -259.2509765625 ;  /* 0xc381a02007007421 */ /* 0x000fc80000010000 */
[----:B------:R-:W-:-:S04]  /*34f70*/  FFMA.FTZ R0, R7, R0, -10777.1796875 ;  /* 0xc62864b807007423 */ /* 0x000fc80000010000 */
[----:B------:R-:W-:-:S04]  /*34f80*/  FFMA.FTZ R0, R7, R0, -92685.046875 ;  /* 0xc7b5068607007423 */ /* 0x000fc80000010000 */
[----:B------:R-:W-:Y:S01]  /*34f90*/  FFMA.FTZ R3, R7, R0, -206353.578125 ;  /* 0xc849846507037423 */ /* 0x000fe20000010000 */
[----:B------:R-:W-:-:S05]  /*34fa0*/  MOV R0, 0x443b38fb ;  /* 0x443b38fb00007802 */ /* 0x000fca0000000f00 */
[----:B------:R-:W0:Y:S01]  /*34fb0*/  MUFU.RCP R3, R3 ;  /* 0x0000000300037308 */ /* 0x000e220000001000 */
[----:B------:R-:W-:-:S04]  /*34fc0*/  FFMA.FTZ R0, R7, -R0, -12349.7421875 ;  /* 0xc640f6f807007423 */ /* 0x000fc80000010800 */
[----:B------:R-:W-:-:S04]  /*34fd0*/  FFMA.FTZ R0, R7, R0, -41061.375 ;  /* 0xc720656007007423 */ /* 0x000fc80000010000 */
[----:B------:R-:W-:-:S04]  /*34fe0*/  FFMA.FTZ R0, R7, R0, -48310.6640625 ;  /* 0xc73cb6aa07007423 */ /* 0x000fc80000010000 */
[----:B------:R-:W-:-:S04]  /*34ff0*/  FFMA.FTZ R0, R7, R0, -143033.40625 ;  /* 0xc80bae5a07007423 */ /* 0x000fc80000010000 */
[----:B0-----:R-:W-:Y:S01]  /*35000*/  FFMA.FTZ R7, R0, R3, R7 ;  /* 0x0000000300077223 */ /* 0x001fe20000010007 */
[----:B------:R-:W-:Y:S06]  /*35010*/  BRA `(.L_x_668) ;  /* 0x00000004000c7947 */ /* 0x000fec0003800000 */
.L_x_666:
[----:B------:R-:W-:-:S13]  /*35020*/  FSETP.GE.FTZ.AND P0, PT, |R5|, 1.5, PT ;  /* 0x3fc000000500780b */ /* 0x000fda0003f16200 */
[----:B------:R-:W-:Y:S05]  /*35030*/  @!P0 BRA `(.L_x_669) ;  /* 0x0000000000348947 */ /* 0x000fea0003800000 */
[----:B------:R-:W-:Y:S02]  /*35040*/  IMAD.MOV.U32 R0, RZ, RZ, 0x385007fa ;  /* 0x385007faff007424 */ /* 0x000fe400078e00ff */
        /* <DEDUP_REMOVED lines=12> */
.L_x_669:
        /* <DEDUP_REMOVED lines=16> */
.L_x_670:
[----:B------:R-:W-:Y:S01]  /*35210*/  MOV R0, 0x3b6b1c86 ;  /* 0x3b6b1c8600007802 */ /* 0x000fe20000000f00 */
[----:B------:R-:W-:-:S04]  /*35220*/  HFMA2 R10, -RZ, RZ, 1.5048828125, 33.21875 ;  /* 0x3e055027ff0a7431 */ /* 0x000fc800000001ff */
        /* <DEDUP_REMOVED lines=9> */
[----:B------:R-:W-:-:S04]  /*352c0*/  @!P0 FMUL.FTZ R0, R0, 8388608 ;  /* 0x4b00000000008820 */ /* 0x000fc80000410000 */
[----:B------:R-:W-:-:S05]  /*352d0*/  VIADD R3, R0, 0xc0d55555 ;  /* 0xc0d5555500037836 */ /* 0x000fca0000000000 */
        /* <DEDUP_REMOVED lines=13> */
[----:B------:R-:W-:Y:S01]  /*353b0*/  I2FP.F32.S32 R10, R7 ;  /* 0x00000007000a7245 */ /* 0x000fe20000201400 */
[----:B------:R-:W-:Y:S02]  /*353c0*/  IMAD.MOV.U32 R7, RZ, RZ, 0x7f800000 ;  /* 0x7f800000ff077424 */ /* 0x000fe400078e00ff */
        /* <DEDUP_REMOVED lines=8> */
.L_x_668:
[----:B------:R-:W-:Y:S05]  /*35450*/  BSYNC.RECONVERGENT B2 ;  /* 0x0000000000027941 */ /* 0x000fea0003800200 */
.L_x_665:
[----:B------:R-:W-:Y:S01]  /*35460*/  FSETP.GE.FTZ.AND P0, PT, R5, RZ, PT ;  /* 0x000000ff0500720b */ /* 0x000fe20003f16000 */
[----:B------:R-:W-:Y:S01]  /*35470*/  BSSY.RECONVERGENT B2, `(.L_x_671) ;  /* 0x0000058000027945 */ /* 0x000fe20003800200 */
[----:B------:R-:W-:-:S11]  /*35480*/  MOV R0, R7 ;  /* 0x0000000700007202 */ /* 0x000fd60000000f00 */
[----:B------:R-:W-:Y:S05]  /*35490*/  @P0 BRA `(.L_x_672) ;  /* 0x0000000400540947 */ /* 0x000fea0003800000 */
[----:B------:R-:W0:Y:S02]  /*354a0*/  FRND.FTZ.FLOOR R0, R13 ;  /* 0x0000000d00007307 */ /* 0x000e240000215000 */
[----:B0-----:R-:W-:Y:S02]  /*354b0*/  FSETP.NEU.FTZ.AND P0, PT, |R5|, R0, PT ;  /* 0x000000000500720b */ /* 0x001fe40003f1d200 */
[----:B------:R-:W-:-:S11]  /*354c0*/  MOV R0, 0x7f800000 ;  /* 0x7f80000000007802 */ /* 0x000fd60000000f00 */
[----:B------:R-:W-:Y:S05]  /*354d0*/  @!P0 BRA `(.L_x_672) ;  /* 0x0000000400448947 */ /* 0x000fea0003800000 */
[----:B------:R-:W-:Y:S01]  /*354e0*/  FSETP.GEU.FTZ.AND P0, PT, |R5|, 9.999999682655225389e-20, PT ;  /* 0x1fec1e4a0500780b */ /* 0x000fe20003f1e200 */
[----:B------:R-:W-:-:S12]  /*354f0*/  IMAD.MOV.U32 R3, RZ, RZ, 0x7f800000 ;  /* 0x7f800000ff037424 */ /* 0x000fd800078e00ff */
[----:B------:R-:W-:Y:S05]  /*35500*/  @P0 BRA `(.L_x_673) ;  /* 0x0000000000700947 */ /* 0x000fea0003800000 */
[C---:B------:R-:W-:Y:S01]  /*35510*/  FMUL.FTZ R0, |R5|.reuse, 8388608 ;  /* 0x4b00000005007820 */ /* 0x040fe20000410200 */
[----:B------:R-:W-:Y:S01]  /*35520*/  FSETP.GEU.FTZ.AND P0, PT, |R5|, 1.175494350822287508e-38, PT ;  /* 0x008000000500780b */ /* 0x000fe20003f1e200 */
[----:B------:R-:W-:-:S03]  /*35530*/  IMAD.MOV.U32 R10, RZ, RZ, 0x3e055027 ;  /* 0x3e055027ff0a7424 */ /* 0x000fc600078e00ff */
[----:B------:R-:W-:-:S04]  /*35540*/  FSEL R0, R0, R13, !P0 ;  /* 0x0000000d00007208 */ /* 0x000fc80004000000 */
        /* <DEDUP_REMOVED lines=14> */
[----:B------:R-:W-:-:S03]  /*35630*/  I2FP.F32.S32 R10, R9 ;  /* 0x00000009000a7245 */ /* 0x000fc60000201400 */
[C---:B------:R-:W-:Y:S02]  /*35640*/  FMUL.FTZ R12, R11.reuse, R12 ;  /* 0x0000000c0b0c7220 */ /* 0x040fe40000410000 */
[----:B------:R-:W-:Y:S02]  /*35650*/  FFMA.FTZ R7, R10, 1.1920928955078125e-07, R7 ;  /* 0x340000000a077823 */ /* 0x000fe40000010007 */
[----:B------:R-:W-:-:S04]  /*35660*/  FFMA.FTZ R12, R11, R12, R11 ;  /* 0x0000000c0b0c7223 */ /* 0x000fc8000001000b */
[----:B------:R-:W-:Y:S01]  /*35670*/  FFMA.FTZ R7, R7, 0.69314718246459960938, R12 ;  /* 0x3f31721807077823 */ /* 0x000fe2000001000c */
[C---:B------:R-:W-:Y:S01]  /*35680*/  @P0 FFMA.FTZ R7, R0.reuse, R3, +INF ;  /* 0x7f80000000070423 */ /* 0x040fe20000010003 */
[----:B------:R-:W-:-:S03]  /*35690*/  FSETP.NEU.FTZ.AND P0, PT, R0, RZ, PT ;  /* 0x000000ff0000720b */ /* 0x000fc60003f1d000 */
[----:B------:R-:W-:-:S05]  /*356a0*/  FADD.FTZ R7, -R7, -RZ ;  /* 0x800000ff07077221 */ /* 0x000fca0000010100 */
[----:B------:R-:W-:Y:S01]  /*356b0*/  FSEL R0, R7, +INF , P0 ;  /* 0x7f80000007007808 */ /* 0x000fe20000000000 */
[----:B------:R-:W-:Y:S06]  /*356c0*/  BRA `(.L_x_672) ;  /* 0x0000000000c87947 */ /* 0x000fec0003800000 */
.L_x_673:
[--C-:B------:R-:W-:Y:S01]  /*356d0*/  FADD.FTZ R0, |R5|, |R5|.reuse ;  /* 0x4000000505007221 */ /* 0x100fe20000010200 */
[----:B------:R-:W-:Y:S01]  /*356e0*/  HFMA2 R14, -RZ, RZ, 0.487060546875, -0.0625 ;  /* 0x37cbac00ff0e7431 */ /* 0x000fe200000001ff */
[----:B------:R-:W-:Y:S01]  /*356f0*/  MOV R13, 0x3d2aaabb ;  /* 0x3d2aaabb000d7802 */ /* 0x000fe20000000f00 */
[----:B------:R-:W-:Y:S01]  /*35700*/  IMAD.MOV.U32 R15, RZ, RZ, 0x3effffff ;  /* 0x3effffffff0f7424 */ /* 0x000fe200078e00ff */
        /* <DEDUP_REMOVED lines=13> */
[C---:B------:R-:W-:Y:S02]  /*357e0*/  FFMA.FTZ R12, R11.reuse, R12, R14 ;  /* 0x0000000c0b0c7223 */ /* 0x040fe4000001000e */
[C---:B------:R-:W-:Y:S02]  /*357f0*/  FFMA.FTZ R9, R11.reuse, R0, RZ ;  /* 0x000000000b097223 */ /* 0x040fe400000100ff */
[----:B------:R-:W-:Y:S01]  /*35800*/  FFMA.FTZ R12, R11, R12, R13 ;  /* 0x0000000c0b0c7223 */ /* 0x000fe2000001000d */
[----:B------:R-:W-:-:S03]  /*35810*/  IMAD.MOV.U32 R13, RZ, RZ, 0x3e055027 ;  /* 0x3e055027ff0d7424 */ /* 0x000fc600078e00ff */
[----:B------:R-:W-:-:S04]  /*35820*/  FFMA.FTZ R0, R9, R12, R0 ;  /* 0x0000000c09007223 */ /* 0x000fc80000010000 */
[----:B------:R-:W-:-:S04]  /*35830*/  @P1 FADD.FTZ R0, RZ, -R0 ;  /* 0x80000000ff001221 */ /* 0x000fc80000010000 */
[----:B------:R-:W-:-:S05]  /*35840*/  FMUL.FTZ R0, |R5|, |R0| ;  /* 0x4000000005007220 */ /* 0x000fca0000410200 */
[----:B------:R-:W-:-:S13]  /*35850*/  FSETP.GEU.FTZ.AND P0, PT, R0, 1.175494350822287508e-38, PT ;  /* 0x008000000000780b */ /* 0x000fda0003f1e000 */
[----:B------:R-:W-:-:S05]  /*35860*/  @!P0 FMUL.FTZ R0, R0, 8388608 ;  /* 0x4b00000000008820 */ /* 0x000fca0000410000 */
[----:B------:R-:W-:-:S04]  /*35870*/  IADD3 R9, PT, PT, R0, -0x3f2aaaab, RZ ;  /* 0xc0d5555500097810 */ /* 0x000fc80007ffe0ff */
[----:B------:R-:W-:-:S04]  /*35880*/  LOP3.LUT R11, R9, 0xff800000, RZ, 0xc0, !PT ;  /* 0xff800000090b7812 */ /* 0x000fc800078ec0ff */
[-C--:B------:R-:W-:Y:S02]  /*35890*/  IADD3 R9, PT, PT, R0, -R11.reuse, RZ ;  /* 0x8000000b00097210 */ /* 0x080fe40007ffe0ff */
[----:B------:R-:W-:-:S03]  /*358a0*/  I2FP.F32.S32 R10, R11 ;  /* 0x0000000b000a7245 */ /* 0x000fc60000201400 */
        /* <DEDUP_REMOVED lines=20> */
.L_x_672:
[----:B------:R-:W-:Y:S05]  /*359f0*/  BSYNC.RECONVERGENT B2 ;  /* 0x0000000000027941 */ /* 0x000fea0003800200 */
.L_x_671:
[----:B------:R-:W0:Y:S01]  /*35a00*/  MUFU.LG2 R3, R4 ;  /* 0x0000000400037308 */ /* 0x000e220000000c00 */
[----:B------:R-:W-:Y:S02]  /*35a10*/  HFMA2 R7, -RZ, RZ, 0, 0 ;  /* 0x00000000ff077431 */ /* 0x000fe400000001ff */
        /* <DEDUP_REMOVED lines=8> */
.L_x_664:
[----:B------:R-:W-:Y:S01]  /*35aa0*/  FSETP.GT.FTZ.AND P1, PT, |R5|, 1, PT ;  /* 0x3f8000000500780b */ /* 0x000fe20003f34200 */
[----:B------:R-:W-:Y:S01]  /*35ab0*/  IMAD.MOV.U32 R31, RZ, RZ, 0x44f0a000 ;  /* 0x44f0a000ff1f7424 */ /* 0x000fe200078e00ff */
[----:B------:R-:W-:Y:S01]  /*35ac0*/  MOV R0, 0xfffffffc ;  /* 0xfffffffc00007802 */ /* 0x000fe20000000f00 */
[----:B------:R-:W-:Y:S01]  /*35ad0*/  IMAD.MOV.U32 R23, RZ, RZ, 0x4a5481c1 ;  /* 0x4a5481c1ff177424 */ /* 0x000fe200078e00ff */
[----:B------:R-:W-:Y:S01]  /*35ae0*/  MOV R30, 0x42840000 ;  /* 0x42840000001e7802 */ /* 0x000fe20000000f00 */
[----:B------:R-:W-:Y:S01]  /*35af0*/  STL [R1+0x13ec], R15 ;  /* 0x0013ec0f01007387 */ /* 0x000fe20000100800 */
[C---:B------:R-:W-:Y:S01]  /*35b00*/  IADD3 R3, PT, PT, R11.reuse, 0x9c4, RZ ;  /* 0x000009c40b037810 */ /* 0x040fe20007ffe0ff */
[----:B------:R-:W-:Y:S01]  /*35b10*/  IMAD.MOV.U32 R13, RZ, RZ, 0x3f0284fc ;  /* 0x3f0284fcff0d7424 */ /* 0x000fe200078e00ff */
[----:B------:R-:W-:Y:S01]  /*35b20*/  SEL R0, R0, 0x4, P1 ;  /* 0x0000000400007807 */ /* 0x000fe20000800000 */
[----:B------:R0:W-:Y:S01]  /*35b30*/  STL.64 [R1+0x13f0], R30 ;  /* 0x0013f01e01007387 */ /* 0x0001e20000100a00 */
[----:B------:R-:W-:Y:S01]  /*35b40*/  MOV R18, 0x419c28d0 ;  /* 0x419c28d000127802 */ /* 0x000fe20000000f00 */
[----:B------:R-:W-:Y:S01]  /*35b50*/  IMAD.MOV.U32 R20, RZ, RZ, 0x45d95fff ;  /* 0x45d95fffff147424 */ /* 0x000fe200078e00ff */
[----:B------:R-:W-:Y:S01]  /*35b60*/  MOV R19, 0x43e0f8e7 ;  /* 0x43e0f8e700137802 */ /* 0x000fe20000000f00 */
[----:B------:R-:W-:Y:S01]  /*35b70*/  @P1 VIADD R3, R11, 0x9f4 ;  /* 0x000009f40b031836 */ /* 0x000fe20000000000 */
[----:B------:R-:W-:Y:S01]  /*35b80*/  MOV R22, 0x4912f03a ;  /* 0x4912f03a00167802 */ /* 0x000fe20000000f00 */
[----:B------:R-:W-:Y:S01]  /*35b90*/  IMAD.MOV.U32 R14, RZ, RZ, 0x4ca4b97f ;  /* 0x4ca4b97fff0e7424 */ /* 0x000fe200078e00ff */
[----:B------:R-:W-:Y:S01]  /*35ba0*/  SEL R10, RZ, 0x30, !P1 ;  /* 0x00000030ff0a7807 */ /* 0x000fe20004800000 */
[----:B------:R1:W-:Y:S01]  /*35bb0*/  STL.64 [R1+0xa30], R18 ;  /* 0x000a301201007387 */ /* 0x0003e20000100a00 */
[----:B------:R-:W-:-:S02]  /*35bc0*/  MOV R12, 0x3bc6a26b ;  /* 0x3bc6a26b000c7802 */ /* 0x000fc40000000f00 */
[----:B------:R-:W-:Y:S01]  /*35bd0*/  MOV R21, 0x47946fa6 ;  /* 0x47946fa600157802 */ /* 0x000fe20000000f00 */
[----:B0-----:R-:W-:Y:S01]  /*35be0*/  IMAD.IADD R31, R3, 0x1, R0 ;  /* 0x00000001031f7824 */ /* 0x001fe200078e0200 */
[----:B------:R-:W-:Y:S01]  /*35bf0*/  MOV R28, 0x4b5edd0a ;  /* 0x4b5edd0a001c7802 */ /* 0x000fe20000000f00 */
[----:B------:R0:W-:Y:S01]  /*35c00*/  STL.64 [R1+0xa40], R22 ;  /* 0x000a401601007387 */ /* 0x0001e20000100a00 */
[----:B------:R-:W-:Y:S02]  /*35c10*/  MOV R29, 0x4c255322 ;  /* 0x4c255322001d7802 */ /* 0x000fe40000000f00 */
[----:B------:R-:W-:Y:S01]  /*35c20*/  MOV R15, 0x4cc5f8af ;  /* 0x4cc5f8af000f7802 */ /* 0x000fe20000000f00 */
[----:B------:R2:W-:Y:S01]  /*35c30*/  STL.64 [R1+0xa28], R12 ;  /* 0x000a280c01007387 */ /* 0x0005e20000100a00 */
[----:B------:R-:W-:Y:S01]  /*35c40*/  MOV R32, 0x46ff3c00 ;  /* 0x46ff3c0000207802 */ /* 0x000fe20000000f00 */
[----:B-1----:R-:W-:Y:S01]  /*35c50*/  IMAD.MOV.U32 R19, RZ, RZ, 0x4cc8c38c ;  /* 0x4cc8c38cff137424 */ /* 0x002fe200078e00ff */
[----:B------:R-:W-:Y:S01]  /*35c60*/  MOV R18, 0x4c2f75b4 ;  /* 0x4c2f75b400127802 */ /* 0x000fe20000000f00 */
[----:B------:R1:W-:Y:S01]  /*35c70*/  STL.64 [R1+0xa38], R20 ;  /* 0x000a381401007387 */ /* 0x0003e20000100a00 */
[----:B------:R-:W-:-:S02]  /*35c80*/  MOV R33, 0x48ae85e0 ;  /* 0x48ae85e000217802 */ /* 0x000fc40000000f00 */
[----:B0-----:R-:W-:Y:S01]  /*35c90*/  IADD3 R23, PT, PT, R11, R10, RZ ;  /* 0x0000000a0b177210 */ /* 0x001fe20007ffe0ff */
[----:B------:R0:W-:Y:S01]  /*35ca0*/  STL.64 [R1+0xa48], R28 ;  /* 0x000a481c01007387 */ /* 0x0001e20000100a00 */
[----:B------:R-:W-:Y:S01]  /*35cb0*/  IADD3 R11, PT, PT, R31, R0, RZ ;  /* 0x000000001f0b7210 */ /* 0x000fe20007ffe0ff */
[----:B--2---:R-:W-:Y:S02]  /*35cc0*/  IMAD.MOV.U32 R12, RZ, RZ, 0x4a20fbd8 ;  /* 0x4a20fbd8ff0c7424 */ /* 0x004fe400078e00ff */
[----:B------:R2:W-:Y:S01]  /*35cd0*/  STL.64 [R1+0xa50], R14 ;  /* 0x000a500e01007387 */ /* 0x0005e20000100a00 */
[----:B------:R-:W-:Y:S01]  /*35ce0*/  MOV R13, 0x4b4b8b8f ;  /* 0x4b4b8b8f000d7802 */ /* 0x000fe20000000f00 */
[----:B-1----:R-:W-:Y:S02]  /*35cf0*/  IMAD.MOV.U32 R20, RZ, RZ, 0x4d0fed36 ;  /* 0x4d0fed36ff147424 */ /* 0x002fe400078e00ff */
[----:B------:R1:W-:Y:S01]  /*35d00*/  STL.64 [R1+0x1408], R18 ;  /* 0x0014081201007387 */ /* 0x0003e20000100a00 */
[----:B------:R-:W-:-:S02]  /*35d10*/  MOV R21, 0x4ce5eb4c ;  /* 0x4ce5eb4c00157802 */ /* 0x000fc40000000f00 */
[----:B0-----:R-:W-:Y:S01]  /*35d20*/  MOV R28, 0x4c184540 ;  /* 0x4c184540001c7802 */ /* 0x001fe20000000f00 */
[----:B------:R-:W-:Y:S01]  /*35d30*/  STL.64 [R1+0x13f8], R32 ;  /* 0x0013f82001007387 */ /* 0x000fe20000100a00 */
[----:B------:R-:W-:Y:S02]  /*35d40*/  MOV R29, RZ ;  /* 0x000000ff001d7202 */ /* 0x000fe40000000f00 */
[----:B--2---:R-:W-:Y:S01]  /*35d50*/  MOV R14, 0x4c5914c6 ;  /* 0x4c5914c6000e7802 */ /* 0x004fe20000000f00 */
[----:B------:R-:W-:Y:S01]  /*35d60*/  STL.64 [R1+0x1400], R12 ;  /* 0x0014000c01007387 */ /* 0x000fe20000100a00 */
[----:B-1----:R-:W-:-:S03]  /*35d70*/  IMAD.IADD R19, R11, 0x1, R0 ;  /* 0x000000010b137824 */ /* 0x002fc600078e0200 */
[----:B------:R0:W-:Y:S04]  /*35d80*/  STL.64 [R1+0x1410], R20 ;  /* 0x0014101401007387 */ /* 0x0001e80000100a00 */
[----:B------:R-:W-:Y:S01]  /*35d90*/  STL.64 [R1+0x1418], R28 ;  /* 0x0014181c01007387 */ /* 0x000fe20000100a00 */
[----:B------:R-:W-:-:S03]  /*35da0*/  IADD3 R15, PT, PT, R19, R0, RZ ;  /* 0x00000000130f7210 */ /* 0x000fc60007ffe0ff */
[----:B------:R1:W-:Y:S04]  /*35db0*/  STL [R1+0xa58], R14 ;  /* 0x000a580e01007387 */ /* 0x0003e80000100800 */
[----:B------:R2:W3:Y:S01]  /*35dc0*/  LDL R7, [R31] ;  /* 0x000000001f077983 */ /* 0x0004e20000100800 */
[----:B0-----:R-:W-:-:S03]  /*35dd0*/  IADD3 R21, PT, PT, R0, R23, RZ ;  /* 0x0000001700157210 */ /* 0x001fc60007ffe0ff */
[----:B------:R-:W3:Y:S01]  /*35de0*/  LDL R10, [R23+0x9c4] ;  /* 0x0009c400170a7983 */ /* 0x000ee20000100800 */
[----:B------:R-:W-:-:S03]  /*35df0*/  IMAD.IADD R13, R15, 0x1, R0 ;  /* 0x000000010f0d7824 */ /* 0x000fc600078e0200 */
[----:B------:R-:W4:Y:S01]  /*35e00*/  LDL R11, [R11] ;  /* 0x000000000b0b7983 */ /* 0x000f220000100800 */
[----:B------:R-:W-:-:S03]  /*35e10*/  IADD3 R51, PT, PT, R21, R0, RZ ;  /* 0x0000000015337210 */ /* 0x000fc60007ffe0ff */
[----:B------:R-:W5:Y:S01]  /*35e20*/  LDL R12, [R19] ;  /* 0x00000000130c7983 */ /* 0x000f620000100800 */
[-C--:B------:R-:W-:Y:S01]  /*35e30*/  IADD3 R49, PT, PT, R13, R0.reuse, RZ ;  /* 0x000000000d317210 */ /* 0x080fe20007ffe0ff */
[--C-:B------:R-:W-:Y:S02]  /*35e40*/  IMAD.IADD R47, R51, 0x1, R0.reuse ;  /* 0x00000001332f7824 */ /* 0x100fe400078e0200 */
[----:B------:R-:W5:Y:S01]  /*35e50*/  LDL R53, [R15] ;  /* 0x000000000f357983 */ /* 0x000f620000100800 */
[-C--:B------:R-:W-:Y:S02]  /*35e60*/  IADD3 R45, PT, PT, R49, R0.reuse, RZ ;  /* 0x00000000312d7210 */ /* 0x080fe40007ffe0ff */
[----:B------:R-:W-:Y:S01]  /*35e70*/  IADD3 R43, PT, PT, R47, R0, RZ ;  /* 0x000000002f2b7210 */ /* 0x000fe20007ffe0ff */
[----:B------:R0:W5:Y:S04]  /*35e80*/  LDL R3, [R23] ;  /* 0x0000000017037983 */ /* 0x0001680000100800 */
[----:B-1----:R1:W5:Y:S01]  /*35e90*/  LDL R14, [R21] ;  /* 0x00000000150e7983 */ /* 0x0023620000100800 */
[----:B------:R-:W-:-:S03]  /*35ea0*/  IMAD.IADD R41, R45, 0x1, R0 ;  /* 0x000000012d297824 */ /* 0x000fc600078e0200 */
[----:B------:R1:W5:Y:S01]  /*35eb0*/  LDL R18, [R13] ;  /* 0x000000000d127983 */ /* 0x0003620000100800 */
[----:B------:R-:W-:-:S03]  /*35ec0*/  IADD3 R39, PT, PT, R43, R0, RZ ;  /* 0x000000002b277210 */ /* 0x000fc60007ffe0ff */
[----:B------:R-:W5:Y:S04]  /*35ed0*/  LDL R51, [R51] ;  /* 0x0000000033337983 */ /* 0x000f680000100800 */
[----:B------:R-:W5:Y:S01]  /*35ee0*/  LDL R49, [R49] ;  /* 0x0000000031317983 */ /* 0x000f620000100800 */
[-C--:B------:R-:W-:Y:S01]  /*35ef0*/  IADD3 R37, PT, PT, R41, R0.reuse, RZ ;  /* 0x0000000029257210 */ /* 0x080fe20007ffe0ff */
[----:B------:R-:W-:Y:S02]  /*35f00*/  IMAD.IADD R35, R39, 0x1, R0 ;  /* 0x0000000127237824 */ /* 0x000fe400078e0200 */
[----:B------:R-:W5:Y:S04]  /*35f10*/  LDL R47, [R47] ;  /* 0x000000002f2f7983 */ /* 0x000f680000100800 */
[----:B------:R-:W5:Y:S01]  /*35f20*/  LDL R45, [R45] ;  /* 0x000000002d2d7983 */ /* 0x000f620000100800 */
[----:B------:R-:W-:-:S03]  /*35f30*/  IADD3 R33, PT, PT, R37, R0, RZ ;  /* 0x0000000025217210 */ /* 0x000fc60007ffe0ff */
[----:B------:R-:W5:Y:S01]  /*35f40*/  LDL R43, [R43] ;  /* 0x000000002b2b7983 */ /* 0x000f620000100800 */
[----:B--2---:R-:W-:-:S03]  /*35f50*/  IADD3 R31, PT, PT, R35, R0, RZ ;  /* 0x00000000231f7210 */ /* 0x004fc60007ffe0ff */
[----:B------:R-:W2:Y:S01]  /*35f60*/  LDL R41, [R41] ;  /* 0x0000000029297983 */ /* 0x000ea20000100800 */
[----:B------:R-:W-:-:S03]  /*35f70*/  IMAD.IADD R29, R33, 0x1, R0 ;  /* 0x00000001211d7824 */ /* 0x000fc600078e0200 */
[----:B------:R-:W2:Y:S01]  /*35f80*/  LDL R39, [R39] ;  /* 0x0000000027277983 */ /* 0x000ea20000100800 */
[----:B0-----:R-:W-:-:S03]  /*35f90*/  IADD3 R23, PT, PT, R31, R0, RZ ;  /* 0x000000001f177210 */ /* 0x001fc60007ffe0ff */
[----:B------:R-:W2:Y:S01]  /*35fa0*/  LDL R37, [R37] ;  /* 0x0000000025257983 */ /* 0x000ea20000100800 */
[----:B-1----:R-:W-:-:S03]  /*35fb0*/  IADD3 R21, PT, PT, R29, R0, RZ ;  /* 0x000000001d157210 */ /* 0x002fc60007ffe0ff */
[----:B------:R-:W2:Y:S04]  /*35fc0*/  LDL R35, [R35] ;  /* 0x0000000023237983 */ /* 0x000ea80000100800 */
[----:B------:R-:W2:Y:S01]  /*35fd0*/  LDL R33, [R33] ;  /* 0x0000000021217983 */ /* 0x000ea20000100800 */
[----:B------:R-:W-:-:S03]  /*35fe0*/  IMAD.IADD R19, R23, 0x1, R0 ;  /* 0x0000000117137824 */ /* 0x000fc600078e0200 */
[----:B------:R-:W2:Y:S04]  /*35ff0*/  LDL R31, [R31] ;  /* 0x000000001f1f7983 */ /* 0x000ea80000100800 */
[----:B------:R-:W2:Y:S01]  /*36000*/  LDL R29, [R29] ;  /* 0x000000001d1d7983 */ /* 0x000ea20000100800 */
[----:B------:R-:W-:-:S03]  /*36010*/  IADD3 R15, PT, PT, R19, R0, RZ ;  /* 0x00000000130f7210 */ /* 0x000fc60007ffe0ff */
[----:B------:R-:W2:Y:S04]  /*36020*/  LDL R23, [R23] ;  /* 0x0000000017177983 */ /* 0x000ea80000100800 */
[----:B------:R-:W2:Y:S01]  /*36030*/  LDL R21, [R21] ;  /* 0x0000000015157983 */ /* 0x000ea20000100800 */
[----:B------:R-:W-:-:S03]  /*36040*/  IADD3 R13, PT, PT, R15, R0, RZ ;  /* 0x000000000f0d7210 */ /* 0x000fc60007ffe0ff */
[----:B------:R-:W2:Y:S02]  /*36050*/  LDL R19, [R19] ;  /* 0x0000000013137983 */ /* 0x000ea40000100800 */
[----:B------:R-:W-:Y:S02]  /*36060*/  IMAD.IADD R0, R13, 0x1, R0 ;  /* 0x000000010d007824 */ /* 0x000fe400078e0200 */
[----:B------:R-:W2:Y:S04]  /*36070*/  LDL R15, [R15] ;  /* 0x000000000f0f7983 */ /* 0x000ea80000100800 */
[----:B------:R-:W2:Y:S04]  /*36080*/  LDL R13, [R13] ;  /* 0x000000000d0d7983 */ /* 0x000ea80000100800 */
[----:B------:R-:W2:Y:S01]  /*36090*/  LDL R0, [R0] ;  /* 0x0000000000007983 */ /* 0x000ea20000100800 */
[----:B------:R-:W-:-:S05]  /*360a0*/  FSEL R26, R26, R5, P1 ;  /* 0x000000051a1a7208 */ /* 0x000fca0000800000 */
[----:B---3--:R-:W-:-:S04]  /*360b0*/  FFMA.FTZ R10, R26, R10, R7 ;  /* 0x0000000a1a0a7223 */ /* 0x008fc80000010007 */
[----:B----4-:R-:W-:-:S04]  /*360c0*/  FFMA.FTZ R11, R26, R10, R11 ;  /* 0x0000000a1a0b7223 */ /* 0x010fc8000001000b */
[----:B-----5:R-:W-:-:S04]  /*360d0*/  FFMA.FTZ R12, R26, R11, R12 ;  /* 0x0000000b1a0c7223 */ /* 0x020fc8000001000c */
[C---:B------:R-:W-:Y:S01]  /*360e0*/  FFMA.FTZ R53, R26.reuse, R12, R53 ;  /* 0x0000000c1a357223 */ /* 0x040fe20000010035 */
[----:B------:R-:W-:-:S03]  /*360f0*/  FFMA.FTZ R14, R26, R3, R14 ;  /* 0x000000031a0e7223 */ /* 0x000fc6000001000e */
[C---:B------:R-:W-:Y:S01]  /*36100*/  FFMA.FTZ R18, R26.reuse, R53, R18 ;  /* 0x000000351a127223 */ /* 0x040fe20000010012 */
[----:B------:R-:W-:-:S03]  /*36110*/  FFMA.FTZ R14, R26, R14, R51 ;  /* 0x0000000e1a0e7223 */ /* 0x000fc60000010033 */
[C---:B------:R-:W-:Y:S01]  /*36120*/  FFMA.FTZ R18, R26.reuse, R18, R49 ;  /* 0x000000121a127223 */ /* 0x040fe20000010031 */
[----:B------:R-:W0:Y:S01]  /*36130*/  @P1 MUFU.LG2 R3, R5 ;  /* 0x0000000500031308 */ /* 0x000e220000000c00 */
[C---:B------:R-:W-:Y:S02]  /*36140*/  FFMA.FTZ R14, R26.reuse, R14, R47 ;  /* 0x0000000e1a0e7223 */ /* 0x040fe4000001002f */
[C---:B------:R-:W-:Y:S02]  /*36150*/  FFMA.FTZ R18, R26.reuse, R18, R45 ;  /* 0x000000121a127223 */ /* 0x040fe4000001002d */
[C---:B------:R-:W-:Y:S02]  /*36160*/  FFMA.FTZ R14, R26.reuse, R14, R43 ;  /* 0x0000000e1a0e7223 */ /* 0x040fe4000001002b */
[C---:B--2---:R-:W-:Y:S02]  /*36170*/  FFMA.FTZ R18, R26.reuse, R18, R41 ;  /* 0x000000121a127223 */ /* 0x044fe40000010029 */
        /* <DEDUP_REMOVED lines=10> */
[----:B------:R-:W-:-:S03]  /*36220*/  FFMA.FTZ R14, R26, R14, R19 ;  /* 0x0000000e1a0e7223 */ /* 0x000fc60000010013 */
[----:B------:R-:W1:Y:S01]  /*36230*/  MUFU.RCP R10, R10 ;  /* 0x0000000a000a7308 */ /* 0x000e620000001000 */
[----:B------:R-:W-:-:S04]  /*36240*/  FFMA.FTZ R14, R26, R14, R15 ;  /* 0x0000000e1a0e7223 */ /* 0x000fc8000001000f */
[----:B------:R-:W-:Y:S01]  /*36250*/  FFMA.FTZ R13, R26, R14, R13 ;  /* 0x0000000e1a0d7223 */ /* 0x000fe2000001000d */
[----:B------:R-:W-:-:S03]  /*36260*/  FADD.FTZ R3, R5, 6.0246801376342773438 ;  /* 0x40c0ca2e05037421 */ /* 0x000fc60000010000 */
[----:B------:R-:W-:Y:S01]  /*36270*/  FFMA.FTZ R13, R26, R13, R0 ;  /* 0x0000000d1a0d7223 */ /* 0x000fe20000010000 */
[----:B------:R-:W-:-:S03]  /*36280*/  FADD.FTZ R23, R3, -0.5 ;  /* 0xbf00000003177421 */ /* 0x000fc60000010000 */
[----:B0-----:R-:W-:Y:S01]  /*36290*/  @P1 FMUL.FTZ R7, R13, R7 ;  /* 0x000000070d071220 */ /* 0x001fe20000410000 */
[----:B------:R-:W-:-:S03]  /*362a0*/  FMUL.FTZ R3, R23, 0.36787945032119750977 ;  /* 0x3ebc5ab217037820 */ /* 0x000fc60000410000 */
        /* <DEDUP_REMOVED lines=11> */
[----:B0-----:R-:W-:-:S06]  /*36360*/  FMUL.FTZ R0, R4, R3 ;  /* 0x0000000304007220 */ /* 0x001fcc0000410000 */
[----:B------:R-:W0:Y:S02]  /*36370*/  MUFU.LG2 R0, R0 ;  /* 0x0000000000007308 */ /* 0x000e240000000c00 */
[----:B0-----:R-:W-:-:S06]  /*36380*/  FMUL.FTZ R3, R5, R0 ;  /* 0x0000000005037220 */ /* 0x001fcc0000410000 */
[----:B------:R-:W0:Y:S02]  /*36390*/  MUFU.EX2 R10, R3 ;  /* 0x00000003000a7308 */ /* 0x000e240000000800 */
[----:B0-----:R-:W-:-:S04]  /*363a0*/  FMUL.FTZ R10, R27, R10 ;  /* 0x0000000a1b0a7220 */ /* 0x001fc80000410000 */
[----:B------:R-:W-:Y:S01]  /*363b0*/  FMUL.FTZ R7, R7, R10 ;  /* 0x0000000a07077220 */ /* 0x000fe20000410000 */
[----:B------:R-:W-:Y:S06]  /*363c0*/  BRA `(.L_x_674) ;  /* 0x0000000c00b87947 */ /* 0x000fec0003800000 */
.L_x_675:
[----:B------:R-:W0:Y:S01]  /*363d0*/  MUFU.RCP R0, R23 ;  /* 0x0000001700007308 */ /* 0x000e220000001000 */
[----:B------:R-:W-:Y:S01]  /*363e0*/  FADD.FTZ R9, R9, -6.0246801376342773438 ;  /* 0xc0c0ca2e09097421 */ /* 0x000fe20000010000 */
[----:B------:R-:W-:Y:S01]  /*363f0*/  UMOV UR4, 0xc0000000 ;  /* 0xc000000000047882 */ /* 0x000fe20000000000 */
[----:B------:R-:W-:Y:S01]  /*36400*/  UMOV UR5, 0x40161945 ;  /* 0x4016194500057882 */ /* 0x000fe20000000000 */
[----:B------:R-:W-:Y:S02]  /*36410*/  IMAD.MOV.U32 R22, RZ, RZ, 0x3e800000 ;  /* 0x3e800000ff167424 */ /* 0x000fe400078e00ff */
[----:B------:R-:W-:Y:S01]  /*36420*/  FADD.FTZ R9, R9, 0.5 ;  /* 0x3f00000009097421 */ /* 0x000fe20000010000 */
[----:B------:R1:W2:Y:S01]  /*36430*/  DMUL R20, R24, -UR4 ;  /* 0x8000000418147c28 */ /* 0x0002a20008000000 */
[----:B------:R-:W-:Y:S01]  /*36440*/  FMUL.FTZ R18, R23, 1 ;  /* 0x3f80000017127820 */ /* 0x000fe20000410000 */
[----:B-1----:R-:W-:Y:S01]  /*36450*/  MOV R24, 0x3d39bf78 ;  /* 0x3d39bf7800187802 */ /* 0x002fe20000000f00 */
[----:B------:R-:W-:Y:S01]  /*36460*/  BSSY.RECONVERGENT B4, `(.L_x_676) ;  /* 0x0000054000047945 */ /* 0x000fe20003800200 */
[----:B------:R-:W-:-:S15]  /*36470*/  MOV R10, 0x1 ;  /* 0x00000001000a7802 */ /* 0x000fde0000000f00 */
[----:B------:R-:W-:-:S15]  /*36480*/  NOP ;  /* 0x0000000000007918 */ /* 0x000fde0000000000 */
[----:B------:R-:W-:-:S15]  /*36490*/  NOP ;  /* 0x0000000000007918 */ /* 0x000fde0000000000 */
[----:B------:R-:W-:-:S15]  /*364a0*/  NOP ;  /* 0x0000000000007918 */ /* 0x000fde0000000000 */
[----:B------:R-:W1:Y:S01]  /*364b0*/  F2F.F64.F32 R18, R18 ;  /* 0x0000001200127310 */ /* 0x000e620000201800 */
[----:B0-----:R-:W-:-:S04]  /*364c0*/  FMUL.FTZ R25, R9, R0 ;  /* 0x0000000009197220 */ /* 0x001fc80000410000 */
[C---:B------:R-:W-:Y:S01]  /*364d0*/  FADD.FTZ.RZ R0, R25.reuse, 1 ;  /* 0x3f80000019007421 */ /* 0x040fe2000001c000 */
[----:B------:R-:W-:-:S04]  /*364e0*/  ISETP.GE.U32.AND P0, PT, R25, 0x7f800000, PT ;  /* 0x7f8000001900780c */ /* 0x000fc80003f06070 */
[----:B------:R-:W-:Y:S02]  /*364f0*/  IADD3 R0, PT, PT, R0, -0x3f400000, RZ ;  /* 0xc0c0000000007810 */ /* 0x000fe40007ffe0ff */
[----:B------:R-:W-:Y:S02]  /*36500*/  ISETP.GT.AND P1, PT, R25, -0x40800000, P0 ;  /* 0xbf8000001900780c */ /* 0x000fe40000724270 */
        /* <DEDUP_REMOVED lines=14> */
[C---:B------:R-:W-:Y:S01]  /*365f0*/  FFMA.FTZ R22, R3.reuse, R22, -0.5 ;  /* 0xbf00000003167423 */ /* 0x040fe20000010016 */
[----:B-1----:R-:W0:Y:S03]  /*36600*/  MUFU.RCP64H R11, R19 ;  /* 0x00000013000b7308 */ /* 0x002e260000001800 */
[----:B------:R-:W-:-:S04]  /*36610*/  FMUL.FTZ R22, R3, R22 ;  /* 0x0000001603167220 */ /* 0x000fc80000410000 */
[----:B------:R-:W-:Y:S01]  /*36620*/  FFMA.FTZ R3, R3, R22, R3 ;  /* 0x0000001603037223 */ /* 0x000fe20000010003 */
[----:B------:R-:W-:-:S03]  /*36630*/  @P0 IMAD.MOV.U32 R22, RZ, RZ, 0x7f800000 ;  /* 0x7f800000ff160424 */ /* 0x000fc600078e00ff */
[----:B------:R-:W-:Y:S01]  /*36640*/  FFMA.FTZ R0, R0, 0.69314718246459960938, R3 ;  /* 0x3f31721800007823 */ /* 0x000fe20000010003 */
[C---:B------:R-:W-:Y:S01]  /*36650*/  @P1 FFMA.FTZ R0, R25.reuse, R22, +INF ;  /* 0x7f80000019001423 */ /* 0x040fe20000010016 */
[----:B------:R-:W-:-:S04]  /*36660*/  @P0 FSETP.NEU.FTZ.AND P1, PT, R25, RZ, PT ;  /* 0x000000ff1900020b */ /* 0x000fc80003f3d000 */
[----:B------:R-:W-:Y:S01]  /*36670*/  @P0 FSEL R0, R0, -RZ, P1 ;  /* 0x800000ff00000208 */ /* 0x000fe20000800000 */
[----:B0-----:R-:W0:Y:S01]  /*36680*/  DFMA R12, -R18, R10, 1 ;  /* 0x3ff00000120c742b */ /* 0x001e22000000010a */
[----:B--2---:R-:W-:-:S03]  /*36690*/  FSETP.GEU.AND P1, PT, |R21|, 6.5827683646048100446e-37, PT ;  /* 0x036000001500780b */ /* 0x004fc60003f2e200 */
[----:B------:R-:W-:-:S04]  /*366a0*/  FADD.FTZ R0, -R25, R0 ;  /* 0x0000000019007221 */ /* 0x000fc80000010100 */
[----:B------:R-:W-:-:S15]  /*366b0*/  FMUL.FTZ R0, R5, R0 ;  /* 0x0000000005007220 */ /* 0x000fde0000410000 */
[----:B------:R-:W-:-:S15]  /*366c0*/  NOP ;  /* 0x0000000000007918 */ /* 0x000fde0000000000 */
[----:B------:R-:W-:-:S15]  /*366d0*/  NOP ;  /* 0x0000000000007918 */ /* 0x000fde0000000000 */
[----:B------:R-:W-:-:S11]  /*366e0*/  NOP ;  /* 0x0000000000007918 */ /* 0x000fd60000000000 */
[----:B------:R1:W2:-:S15]  /*366f0*/  F2F.F64.F32 R24, R0 ;  /* 0x0000000000187310 */ /* 0x00029e0000201800 */
        /* <DEDUP_REMOVED lines=36> */
[----:B------:R-:W-:-:S13]  /*36940*/  FSETP.GT.AND P0, PT, |R3|, 1.469367938527859385e-39, PT ;  /* 0x001000000300780b */ /* 0x000fda0003f04200 */
[----:B-12---:R-:W-:Y:S05]  /*36950*/  @P0 BRA P1, `(.L_x_677) ;  /* 0x0000000000100947 */ /* 0x006fea0000800000 */
[----:B------:R-:W-:-:S07]  /*36960*/  MOV R10, 0x36980 ;  /* 0x00036980000a7802 */ /* 0x000fce0000000f00 */
[----:B------:R-:W-:Y:S05]  /*36970*/  CALL.REL.NOINC `($__internal_0_$__cuda_sm20_div_rn_f64_full) ;  /* 0x000000c800187944 */ /* 0x000fea0003c00000 */
[----:B------:R-:W-:Y:S02]  /*36980*/  MOV R10, R12 ;  /* 0x0000000c000a7202 */ /* 0x000fe40000000f00 */
[----:B------:R-:W-:-:S07]  /*36990*/  MOV R11, R27 ;  /* 0x0000001b000b7202 */ /* 0x000fce0000000f00 */
.L_x_677:
[----:B------:R-:W-:Y:S05]  /*369a0*/  BSYNC.RECONVERGENT B4 ;  /* 0x0000000000047941 */ /* 0x000fea0003800200 */
.L_x_676:
[----:B------:R0:W1:Y:S01]  /*369b0*/  DADD R24, R24, R10 ;  /* 0x0000000018187229 */ /* 0x000062000000000a */
[----:B------:R-:W-:Y:S01]  /*369c0*/  UMOV UR4, 0xfefa39ef ;  /* 0xfefa39ef00047882 */ /* 0x000fe20000000000 */
[----:B0-----:R-:W-:Y:S01]  /*369d0*/  IMAD.MOV.U32 R10, RZ, RZ, 0x652b82fe ;  /* 0x652b82feff0a7424 */ /* 0x001fe200078e00ff */
[----:B------:R-:W-:Y:S01]  /*369e0*/  MOV R11, 0x3ff71547 ;  /* 0x3ff71547000b7802 */ /* 0x000fe20000000f00 */
[----:B------:R-:W-:Y:S01]  /*369f0*/  UMOV UR5, 0x3fe62e42 ;  /* 0x3fe62e4200057882 */ /* 0x000fe20000000000 */
[----:B------:R-:W-:Y:S01]  /*36a00*/  FMUL.FTZ R18, R7, 1 ;  /* 0x3f80000007127820 */ /* 0x000fe20000410000 */
[----:B-1----:R-:W-:Y:S01]  /*36a10*/  FSETP.GEU.FTZ.AND P0, PT, |R25|, 4.1917929649353027344, PT ;  /* 0x4086232b1900780b */ /* 0x002fe20003f1e200 */
[----:B------:R-:W-:-:S15]  /*36a20*/  BSSY.RECONVERGENT B2, `(.L_x_678) ;  /* 0x000007a000027945 */ /* 0x000fde0003800200 */
[----:B------:R-:W-:-:S15]  /*36a30*/  NOP ;  /* 0x0000000000007918 */ /* 0x000fde0000000000 */
[----:B------:R-:W-:-:S15]  /*36a40*/  NOP ;  /* 0x0000000000007918 */ /* 0x000fde0000000000 */
[----:B------:R-:W-:-:S12]  /*36a50*/  NOP ;  /* 0x0000000000007918 */ /* 0x000fd80000000000 */
[----:B------:R-:W0:-:S15]  /*36a60*/  F2F.F64.F32 R18, R18 ;  /* 0x0000001200127310 */ /* 0x000e1e0000201800 */
[----:B------:R-:W-:-:S15]  /*36a70*/  NOP ;  /* 0x0000000000007918 */ /* 0x000fde0000000000 */
[----:B------:R-:W-:-:S15]  /*36a80*/  NOP ;  /* 0x0000000000007918 */ /* 0x000fde0000000000 */
[----:B------:R-:W-:-:S15]  /*36a90*/  NOP ;  /* 0x0000000000007918 */ /* 0x000fde0000000000 */
[----:B------:R-:W-:-:S04]  /*36aa0*/  NOP ;  /* 0x0000000000007918 */ /* 0x000fc80000000000 */
        /* <DEDUP_REMOVED lines=91> */
[----:B-1----:R-:W1:Y:S02]  /*37060*/  DFMA R14, R14, R12, 1 ;  /* 0x3ff000000e0e742b */ /* 0x002e64000000000c */
[----:B-1----:R-:W-:Y:S02]  /*37070*/  LEA R13, R10, R15, 0x14 ;  /* 0x0000000f0a0d7211 */ /* 0x002fe400078ea0ff */
[----:B------:R-:W-:Y:S01]  /*37080*/  MOV R12, R14 ;  /* 0x0000000e000c7202 */ /* 0x000fe20000000f00 */
[----:B0-----:R-:W-:Y:S06]  /*37090*/  @!P0 BRA `(.L_x_679) ;  /* 0x0000000000488947 */ /* 0x001fec0003800000 */
[----:B------:R-:W-:Y:S01]  /*370a0*/  FSETP.GEU.FTZ.AND P0, PT, |R25|, 4.2275390625, PT ;  /* 0x408748001900780b */ /* 0x000fe20003f1e200 */
[----:B------:R-:W-:-:S12]  /*370b0*/  DSETP.GEU.AND P1, PT, R24, RZ, PT ;  /* 0x000000ff1800722a */ /* 0x000fd80003f2e000 */
[----:B------:R-:W-:-:S04]  /*370c0*/  @!P0 LEA.HI R0, R10, R10, RZ, 0x1 ;  /* 0x0000000a0a008211 */ /* 0x000fc800078f08ff */
[----:B------:R-:W-:-:S05]  /*370d0*/  @!P0 SHF.R.S32.HI R11, RZ, 0x1, R0 ;  /* 0x00000001ff0b8819 */ /* 0x000fca0000011400 */
[----:B------:R-:W-:Y:S01]  /*370e0*/  @!P0 IMAD.IADD R10, R10, 0x1, -R11 ;  /* 0x000000010a0a8824 */ /* 0x000fe200078e0a0b */
[----:B------:R-:W-:-:S04]  /*370f0*/  @!P0 LEA R11, R11, R15, 0x14 ;  /* 0x0000000f0b0b8211 */ /* 0x000fc800078ea0ff */
[----:B------:R-:W-:Y:S02]  /*37100*/  @!P0 LEA R15, R10, 0x3ff00000, 0x14 ;  /* 0x3ff000000a0f8811 */ /* 0x000fe400078ea0ff */
[----:B------:R-:W-:Y:S01]  /*37110*/  @!P0 MOV R10, R14 ;  /* 0x0000000e000a8202 */ /* 0x000fe20000000f00 */
[----:B------:R-:W-:-:S15]  /*37120*/  @!P0 IMAD.MOV.U32 R14, RZ, RZ, RZ ;  /* 0x000000ffff0e8224 */ /* 0x000fde00078e00ff */
[----:B------:R-:W-:-:S15]  /*37130*/  NOP ;  /* 0x0000000000007918 */ /* 0x000fde0000000000 */
[----:B------:R-:W-:-:S05]  /*37140*/  NOP ;  /* 0x0000000000007918 */ /* 0x000fca0000000000 */
[----:B------:R-:W0:Y:S02]  /*37150*/  DADD R12, R24, +INF ;  /* 0x7ff00000180c7429 */ /* 0x000e240000000000 */
[----:B0-----:R-:W-:Y:S02]  /*37160*/  FSEL R12, R12, RZ, P1 ;  /* 0x000000ff0c0c7208 */ /* 0x001fe40000800000 */
[----:B------:R-:W-:-:S15]  /*37170*/  FSEL R13, R13, RZ, P1 ;  /* 0x000000ff0d0d7208 */ /* 0x000fde0000800000 */
[----:B------:R-:W-:-:S15]  /*37180*/  NOP ;  /* 0x0000000000007918 */ /* 0x000fde0000000000 */
[----:B------:R-:W-:-:S15]  /*37190*/  NOP ;  /* 0x0000000000007918 */ /* 0x000fde0000000000 */
[----:B------:R-:W-:-:S15]  /*371a0*/  NOP ;  /* 0x0000000000007918 */ /* 0x000fde0000000000 */
[----:B------:R0:W1:Y:S02]  /*371b0*/  @!P0 DMUL R12, R10, R14 ;  /* 0x0000000e0a0c8228 */ /* 0x0000640000000000 */
.L_x_679:
[----:B------:R-:W-:Y:S05]  /*371c0*/  BSYNC.RECONVERGENT B2 ;  /* 0x0000000000027941 */ /* 0x000fea0003800200 */
.L_x_678:
        /* <DEDUP_REMOVED lines=14> */
.L_x_674:
[----:B------:R-:W-:Y:S05]  /*372b0*/  BSYNC.RECONVERGENT B3 ;  /* 0x0000000000037941 */ /* 0x000fea0003800200 */
.L_x_663:
[----:B0-----:R-:W-:Y:S01]  /*372c0*/  FSETP.NEU.FTZ.AND P0, PT, R7, RZ, PT ;  /* 0x000000ff0700720b */ /* 0x001fe20003f1d000 */
[----:B------:R-:W-:Y:S01]  /*372d0*/  BSSY.RECONVERGENT B2, `(.L_x_680) ;  /* 0x0000016000027945 */ /* 0x000fe20003800200 */
[----:B------:R-:W-:-:S11]  /*372e0*/  MOV R0, RZ ;  /* 0x000000ff00007202 */ /* 0x000fd60000000f00 */
[----:B------:R-:W-:Y:S05]  /*372f0*/  @!P0 BRA `(.L_x_681) ;  /* 0x00000000004c8947 */ /* 0x000fea0003800000 */
[----:B------:R-:W-:Y:S01]  /*37300*/  HFMA2 R0, -RZ, RZ, 0, 0 ;  /* 0x00000000ff007431 */ /* 0x000fe200000001ff */
[----:B------:R-:W-:Y:S01]  /*37310*/  BSSY.RECONVERGENT B3, `(.L_x_682) ;  /* 0x000000e000037945 */ /* 0x000fe20003800200 */
[----:B------:R-:W-:Y:S02]  /*37320*/  HFMA2 R10, -RZ, RZ, 1.875, 0 ;  /* 0x3f800000ff0a7431 */ /* 0x000fe400000001ff */
[----:B------:R-:W-:Y:S01]  /*37330*/  IMAD.MOV.U32 R3, RZ, RZ, 0x3f800000 ;  /* 0x3f800000ff037424 */ /* 0x000fe200078e00ff */
[----:B------:R-:W-:-:S07]  /*37340*/  MOV R9, R5 ;  /* 0x0000000500097202 */ /* 0x000fce0000000f00 */
.L_x_683:
[----:B------:R-:W-:Y:S01]  /*37350*/  FADD.FTZ R9, R9, 1 ;  /* 0x3f80000009097421 */ /* 0x000fe20000010000 */
[C---:B------:R-:W-:Y:S01]  /*37360*/  ISETP.LT.U32.AND P1, PT, R0.reuse, 0x7cf, PT ;  /* 0x000007cf0000780c */ /* 0x040fe20003f21070 */
[----:B------:R-:W-:Y:S02]  /*37370*/  VIADD R0, R0, 0x1 ;  /* 0x0000000100007836 */ /* 0x000fe40000000000 */
[----:B------:R-:W0:Y:S02]  /*37380*/  MUFU.RCP R11, R9 ;  /* 0x00000009000b7308 */ /* 0x000e240000001000 */
[----:B0-----:R-:W-:-:S04]  /*37390*/  FMUL.FTZ R12, R4, R11 ;  /* 0x0000000b040c7220 */ /* 0x001fc80000410000 */
[----:B------:R-:W-:-:S04]  /*373a0*/  FMUL.FTZ R3, R12, R3 ;  /* 0x000000030c037220 */ /* 0x000fc80000410000 */
[----:B------:R-:W-:-:S04]  /*373b0*/  FADD.FTZ R10, R3, R10 ;  /* 0x0000000a030a7221 */ /* 0x000fc80000010000 */
[----:B------:R-:W-:-:S05]  /*373c0*/  FMUL.FTZ R12, R10, 5.9604644775390625e-08 ;  /* 0x338000000a0c7820 */ /* 0x000fca0000410000 */
[----:B------:R-:W-:-:S13]  /*373d0*/  FSETP.GTU.FTZ.AND P0, PT, R3, R12, PT ;  /* 0x0000000c0300720b */ /* 0x000fda0003f1c000 */
[----:B------:R-:W-:Y:S05]  /*373e0*/  @P0 BRA P1, `(.L_x_683) ;  /* 0xfffffffc00d80947 */ /* 0x000fea000083ffff */
[----:B------:R-:W-:Y:S05]  /*373f0*/  BSYNC.RECONVERGENT B3 ;  /* 0x0000000000037941 */ /* 0x000fea0003800200 */
.L_x_682:
[----:B------:R-:W0:Y:S01]  /*37400*/  MUFU.RCP R5, R5 ;  /* 0x0000000500057308 */ /* 0x000e220000001000 */
[----:B------:R-:W-:-:S04]  /*37410*/  FMUL.FTZ R0, R10, R7 ;  /* 0x000000070a007220 */ /* 0x000fc80000410000 */
[----:B0-----:R-:W-:-:S07]  /*37420*/  FMUL.FTZ R0, R0, R5 ;  /* 0x0000000500007220 */ /* 0x001fce0000410000 */
.L_x_681:
[----:B------:R-:W-:Y:S05]  /*37430*/  BSYNC.RECONVERGENT B2 ;  /* 0x0000000000027941 */ /* 0x000fea0003800200 */
.L_x_680:
[----:B------:R-:W-:Y:S01]  /*37440*/  FADD.FTZ R7, -R0, 1 ;  /* 0x3f80000000077421 */ /* 0x000fe20000010100 */
[----:B------:R-:W-:Y:S06]  /*37450*/  BRA `(.L_x_536) ;  /* 0x000000bc00507947 */ /* 0x000fec0003800000 */
.L_x_662:
        /* <DEDUP_REMOVED lines=47> */
[----:B------:R-:W-:-:S03]  /*37750*/  MOV R10, 0x7f800000 ;  /* 0x7f800000000a7802 */ /* 0x000fc60000000f00 */
[----:B------:R-:W-:Y:S01]  /*37760*/  FFMA.FTZ R11, R0, 0.69314718246459960938, R9 ;  /* 0x3f317218000b7823 */ /* 0x000fe20000010009 */
[----:B------:R-:W-:Y:S02]  /*37770*/  HFMA2 R9, -RZ, RZ, 0.78662109375, -1877 ;  /* 0x3a4be755ff097431 */ /* 0x000fe400000001ff */
[----:B------:R-:W-:Y:S01]  /*37780*/  @P0 FFMA.FTZ R11, |R5|, R10, +INF ;  /* 0x7f800000050b0423 */ /* 0x000fe2000001020a */
[----:B0-----:R-:W-:Y:S01]  /*37790*/  FMUL.FTZ R0, R3, R3 ;  /* 0x0000000303007220 */ /* 0x001fe20000410000 */
[C---:B------:R-:W-:Y:S01]  /*377a0*/  FSETP.NEU.FTZ.AND P0, PT, |R5|.reuse, RZ, PT ;  /* 0x000000ff0500720b */ /* 0x040fe20003f1d200 */
[----:B------:R-:W-:Y:S01]  /*377b0*/  FADD.FTZ R10, |R5|, -0.5 ;  /* 0xbf000000050a7421 */ /* 0x000fe20000010200 */
[----:B------:R-:W-:Y:S01]  /*377c0*/  FMUL.FTZ R11, R11, 0.5 ;  /* 0x3f0000000b0b7820 */ /* 0x000fe20000410000 */
[----:B------:R-:W-:-:S04]  /*377d0*/  FFMA.FTZ R9, R0, R9, -0.0027776553761214017868 ;  /* 0xbb36095300097423 */ /* 0x000fc80000010009 */
        /* <DEDUP_REMOVED lines=8> */
.L_x_688:
        /* <DEDUP_REMOVED lines=13> */
.L_x_687:
        /* <DEDUP_REMOVED lines=15> */
.L_x_690:
        /* <DEDUP_REMOVED lines=16> */
.L_x_691:
        /* <DEDUP_REMOVED lines=36> */
.L_x_689:
[----:B------:R-:W-:Y:S05]  /*37d60*/  BSYNC.RECONVERGENT B2 ;  /* 0x0000000000027941 */ /* 0x000fea0003800200 */
.L_x_686:
[----:B------:R-:W-:Y:S01]  /*37d70*/  FSETP.GE.FTZ.AND P0, PT, R5, RZ, PT ;  /* 0x000000ff0500720b */ /* 0x000fe20003f16000 */
[----:B------:R-:W-:Y:S01]  /*37d80*/  BSSY.RECONVERGENT B2, `(.L_x_692) ;  /* 0x0000058000027945 */ /* 0x000fe20003800200 */
[----:B------:R-:W-:-:S11]  /*37d90*/  MOV R0, R9 ;  /* 0x0000000900007202 */ /* 0x000fd60000000f00 */
[----:B------:R-:W-:Y:S05]  /*37da0*/  @P0 BRA `(.L_x_693) ;  /* 0x0000000400540947 */ /* 0x000fea0003800000 */
[----:B------:R-:W0:Y:S02]  /*37db0*/  FRND.FTZ.FLOOR R0, R13 ;  /* 0x0000000d00007307 */ /* 0x000e240000215000 */
[----:B0-----:R-:W-:Y:S01]  /*37dc0*/  FSETP.NEU.FTZ.AND P0, PT, |R5|, R0, PT ;  /* 0x000000000500720b */ /* 0x001fe20003f1d200 */
[----:B------:R-:W-:-:S12]  /*37dd0*/  IMAD.MOV.U32 R0, RZ, RZ, 0x7f800000 ;  /* 0x7f800000ff007424 */ /* 0x000fd800078e00ff */
[----:B------:R-:W-:Y:S05]  /*37de0*/  @!P0 BRA `(.L_x_693) ;  /* 0x0000000400448947 */ /* 0x000fea0003800000 */
[----:B------:R-:W-:Y:S02]  /*37df0*/  FSETP.GEU.FTZ.AND P0, PT, |R5|, 9.999999682655225389e-20, PT ;  /* 0x1fec1e4a0500780b */ /* 0x000fe40003f1e200 */
[----:B------:R-:W-:-:S11]  /*37e00*/  MOV R3, 0x7f800000 ;  /* 0x7f80000000037802 */ /* 0x000fd60000000f00 */
[----:B------:R-:W-:Y:S05]  /*37e10*/  @P0 BRA `(.L_x_694) ;  /* 0x0000000000700947 */ /* 0x000fea0003800000 */
[C---:B------:R-:W-:Y:S01]  /*37e20*/  FMUL.FTZ R0, |R5|.reuse, 8388608 ;  /* 0x4b00000005007820 */ /* 0x040fe20000410200 */
[----:B------:R-:W-:-:S04]  /*37e30*/  FSETP.GEU.FTZ.AND P0, PT, |R5|, 1.175494350822287508e-38, PT ;  /* 0x008000000500780b */ /* 0x000fc80003f1e200 */
[----:B------:R-:W-:Y:S01]  /*37e40*/  FSEL R0, R0, R13, !P0 ;  /* 0x0000000d00007208 */ /* 0x000fe20004000000 */
[----:B------:R-:W-:-:S03]  /*37e50*/  HFMA2 R13, -RZ, RZ, 1.5048828125, 33.21875 ;  /* 0x3e055027ff0d7431 */ /* 0x000fc600000001ff */
[----:B------:R-:W-:-:S04]  /*37e60*/  IADD3 R9, PT, PT, R0, -0x3f2aaaab, RZ ;  /* 0xc0d5555500097810 */ /* 0x000fc80007ffe0ff */
[----:B------:R-:W-:-:S04]  /*37e70*/  LOP3.LUT R11, R9, 0xff800000, RZ, 0xc0, !PT ;  /* 0xff800000090b7812 */ /* 0x000fc800078ec0ff */
[----:B------:R-:W-:Y:S01]  /*37e80*/  I2FP.F32.S32 R10, R11 ;  /* 0x0000000b000a7245 */ /* 0x000fe20000201400 */
[----:B------:R-:W-:-:S04]  /*37e90*/  IMAD.IADD R9, R0, 0x1, -R11 ;  /* 0x0000000100097824 */ /* 0x000fc800078e0a0b */
[----:B------:R-:W-:Y:S01]  /*37ea0*/  FADD.FTZ R12, R9, -1 ;  /* 0xbf800000090c7421 */ /* 0x000fe20000010000 */
[----:B------:R-:W-:Y:S02]  /*37eb0*/  FSEL R9, RZ, -23, P0 ;  /* 0xc1b80000ff097808 */ /* 0x000fe40000000000 */
[----:B------:R-:W-:Y:S01]  /*37ec0*/  ISETP.GT.U32.AND P0, PT, R0, 0x7f7fffff, PT ;  /* 0x7f7fffff0000780c */ /* 0x000fe20003f04070 */
[----:B------:R-:W-:Y:S02]  /*37ed0*/  FFMA.FTZ R13, R12, -R13, 0.14084610342979431152 ;  /* 0x3e1039f60c0d7423 */ /* 0x000fe4000001080d */
[----:B------:R-:W-:Y:S02]  /*37ee0*/  FFMA.FTZ R9, R10, 1.1920928955078125e-07, R9 ;  /* 0x340000000a097823 */ /* 0x000fe40000010009 */
        /* <DEDUP_REMOVED lines=8> */
[----:B------:R-:W-:-:S04]  /*37f70*/  FFMA.FTZ R12, R12, R13, R12 ;  /* 0x0000000d0c0c7223 */ /* 0x000fc8000001000c */
[----:B------:R-:W-:Y:S01]  /*37f80*/  FFMA.FTZ R9, R9, 0.69314718246459960938, R12 ;  /* 0x3f31721809097823 */ /* 0x000fe2000001000c */
[C---:B------:R-:W-:Y:S01]  /*37f90*/  @P0 FFMA.FTZ R9, R0.reuse, R3, +INF ;  /* 0x7f80000000090423 */ /* 0x040fe20000010003 */
[----:B------:R-:W-:-:S03]  /*37fa0*/  FSETP.NEU.FTZ.AND P0, PT, R0, RZ, PT ;  /* 0x000000ff0000720b */ /* 0x000fc60003f1d000 */
[----:B------:R-:W-:-:S05]  /*37fb0*/  FADD.FTZ R9, -R9, -RZ ;  /* 0x800000ff09097221 */ /* 0x000fca0000010100 */
[----:B------:R-:W-:Y:S01]  /*37fc0*/  FSEL R0, R9, +INF , P0 ;  /* 0x7f80000009007808 */ /* 0x000fe20000000000 */
[----:B------:R-:W-:Y:S06]  /*37fd0*/  BRA `(.L_x_693) ;  /* 0x0000000000c87947 */ /* 0x000fec0003800000 */
.L_x_694:
[--C-:B------:R-:W-:Y:S01]  /*37fe0*/  FADD.FTZ R0, |R5|, |R5|.reuse ;  /* 0x4000000505007221 */ /* 0x100fe20000010200 */
[----:B------:R-:W-:Y:S02]  /*37ff0*/  MOV R14, 0x37cbac00 ;  /* 0x37cbac00000e7802 */ /* 0x000fe40000000f00 */
        /* <DEDUP_REMOVED lines=9> */
[----:B------:R-:W-:Y:S02]  /*38090*/  IMAD.MOV.U32 R12, RZ, RZ, 0x3d2aaabb ;  /* 0x3d2aaabbff0c7424 */ /* 0x000fe400078e00ff */
[C---:B------:R-:W-:Y:S01]  /*380a0*/  FFMA.FTZ R14, R13.reuse, R14, -0.0013887860113754868507 ;  /* 0xbab607ed0d0e7423 */ /* 0x040fe2000001000e */
[----:B------:R-:W-:Y:S02]  /*380b0*/  FSEL R0, R10, 1, P0 ;  /* 0x3f8000000a007808 */ /* 0x000fe40000000000 */
[----:B------:R-:W-:Y:S02]  /*380c0*/  FSEL R12, R12, 0.0083327032625675201416, !P0 ;  /* 0x3c0885e40c0c7808 */ /* 0x000fe40004000000 */
[----:B------:R-:W-:Y:S01]  /*380d0*/  FSEL R14, R14, -0.00019574658654164522886, !P0 ;  /* 0xb94d41530e0e7808 */ /* 0x000fe20004000000 */
[----:B------:R-:W-:Y:S01]  /*380e0*/  FFMA.FTZ R11, R13, R0, RZ ;  /* 0x000000000d0b7223 */ /* 0x000fe200000100ff */
[----:B------:R-:W-:-:S03]  /*380f0*/  FSEL R15, -R15, -0.16666662693023681641, !P0 ;  /* 0xbe2aaaa80f0f7808 */ /* 0x000fc60004000100 */
[----:B------:R-:W-:-:S04]  /*38100*/  FFMA.FTZ R12, R13, R14, R12 ;  /* 0x0000000e0d0c7223 */ /* 0x000fc8000001000c */
[----:B------:R-:W-:Y:S01]  /*38110*/  FFMA.FTZ R12, R13, R12, R15 ;  /* 0x0000000c0d0c7223 */ /* 0x000fe2000001000f */
[----:B------:R-:W-:-:S03]  /*38120*/  HFMA2 R13, -RZ, RZ, 1.5048828125, 33.21875 ;  /* 0x3e055027ff0d7431 */ /* 0x000fc600000001ff */
[----:B------:R-:W-:-:S04]  /*38130*/  FFMA.FTZ R0, R11, R12, R0 ;  /* 0x0000000c0b007223 */ /* 0x000fc80000010000 */
[----:B------:R-:W-:-:S04]  /*38140*/  @P1 FADD.FTZ R0, RZ, -R0 ;  /* 0x80000000ff001221 */ /* 0x000fc80000010000 */
[----:B------:R-:W-:-:S05]  /*38150*/  FMUL.FTZ R0, |R5|, |R0| ;  /* 0x4000000005007220 */ /* 0x000fca0000410200 */
[----:B------:R-:W-:-:S13]  /*38160*/  FSETP.GEU.FTZ.AND P0, PT, R0, 1.175494350822287508e-38, PT ;  /* 0x008000000000780b */ /* 0x000fda0003f1e000 */
[----:B------:R-:W-:-:S05]  /*38170*/  @!P0 FMUL.FTZ R0, R0, 8388608 ;  /* 0x4b00000000008820 */ /* 0x000fca0000410000 */
[----:B------:R-:W-:-:S04]  /*38180*/  IADD3 R10, PT, PT, R0, -0x3f2aaaab, RZ ;  /* 0xc0d55555000a7810 */ /* 0x000fc80007ffe0ff */
[----:B------:R-:W-:-:S05]  /*38190*/  LOP3.LUT R11, R10, 0xff800000, RZ, 0xc0, !PT ;  /* 0xff8000000a0b7812 */ /* 0x000fca00078ec0ff */
[----:B------:R-:W-:Y:S01]  /*381a0*/  IMAD.IADD R10, R0, 0x1, -R11 ;  /* 0x00000001000a7824 */ /* 0x000fe200078e0a0b */
[----:B------:R-:W-:-:S03]  /*381b0*/  I2FP.F32.S32 R11, R11 ;  /* 0x0000000b000b7245 */ /* 0x000fc60000201400 */
[----:B------:R-:W-:Y:S01]  /*381c0*/  FADD.FTZ R12, R10, -1 ;  /* 0xbf8000000a0c7421 */ /* 0x000fe20000010000 */
[----:B------:R-:W-:Y:S02]  /*381d0*/  FSEL R10, RZ, -23, P0 ;  /* 0xc1b80000ff0a7808 */ /* 0x000fe40000000000 */
[----:B------:R-:W-:Y:S01]  /*381e0*/  ISETP.GT.U32.AND P0, PT, R0, 0x7f7fffff, PT ;  /* 0x7f7fffff0000780c */ /* 0x000fe20003f04070 */
[C---:B------:R-:W-:Y:S02]  /*381f0*/  FFMA.FTZ R13, R12.reuse, -R13, 0.14084610342979431152 ;  /* 0x3e1039f60c0d7423 */ /* 0x040fe4000001080d */
        /* <DEDUP_REMOVED lines=13> */
[----:B------:R-:W-:-:S05]  /*382d0*/  FADD.FTZ R10, -R10, 1.1447298526763916016 ;  /* 0x3f9286820a0a7421 */ /* 0x000fca0000010100 */
[----:B------:R-:W-:-:S05]  /*382e0*/  FSEL R10, R10, +INF , P0 ;  /* 0x7f8000000a0a7808 */ /* 0x000fca0000000000 */
[----:B------:R-:W-:-:S07]  /*382f0*/  FADD.FTZ R0, R10, -R9 ;  /* 0x800000090a007221 */ /* 0x000fce0000010000 */
.L_x_693:
[----:B------:R-:W-:Y:S05]  /*38300*/  BSYNC.RECONVERGENT B2 ;  /* 0x0000000000027941 */ /* 0x000fea0003800200 */
.L_x_692:
        /* <DEDUP_REMOVED lines=8> */
[----:B------:R-:W1:Y:S01]  /*38390*/  MUFU.EX2 R11, R11 ;  /* 0x0000000b000b7308 */ /* 0x000e620000000800 */
[----:B------:R-:W-:Y:S05]  /*383a0*/  BRA `(.L_x_695) ;  /* 0x0000001800007947 */ /* 0x000fea0003800000 */
.L_x_685:
[----:B------:R-:W-:Y:S01]  /*383b0*/  FSETP.GT.FTZ.AND P1, PT, |R5|, 1, PT ;  /* 0x3f8000000500780b */ /* 0x000fe20003f34200 */
[----:B------:R-:W-:Y:S01]  /*383c0*/  IMAD.MOV.U32 R0, RZ, RZ, -0x4 ;  /* 0xfffffffcff007424 */ /* 0x000fe200078e00ff */
[----:B------:R-:W-:Y:S01]  /*383d0*/  MOV R32, 0x46ff3c00 ;  /* 0x46ff3c0000207802 */ /* 0x000fe20000000f00 */
[----:B------:R-:W-:Y:S01]  /*383e0*/  IMAD.MOV.U32 R33, RZ, RZ, 0x48ae85e0 ;  /* 0x48ae85e0ff217424 */ /* 0x000fe200078e00ff */
[C---:B------:R-:W-:Y:S01]  /*383f0*/  IADD3 R3, PT, PT, R11.reuse, 0x9c4, RZ ;  /* 0x000009c40b037810 */ /* 0x040fe20007ffe0ff */
[----:B------:R-:W-:Y:S01]  /*38400*/  IMAD.MOV.U32 R12, RZ, RZ, 0x3bc6a26b ;  /* 0x3bc6a26bff0c7424 */ /* 0x000fe200078e00ff */
[----:B------:R-:W-:Y:S01]  /*38410*/  SEL R0, R0, 0x4, P1 ;  /* 0x0000000400007807 */ /* 0x000fe20000800000 */
[----:B------:R-:W-:Y:S01]  /*38420*/  IMAD.MOV.U32 R29, RZ, RZ, 0x4c255322 ;  /* 0x4c255322ff1d7424 */ /* 0x000fe200078e00ff */
[----:B------:R-:W-:Y:S01]  /*38430*/  MOV R13, 0x3f0284fc ;  /* 0x3f0284fc000d7802 */ /* 0x000fe20000000f00 */
[----:B------:R0:W-:Y:S01]  /*38440*/  STL.64 [R1+0x13f8], R32 ;  /* 0x0013f82001007387 */ /* 0x0001e20000100a00 */
[----:B------:R-:W-:Y:S01]  /*38450*/  MOV R28, 0x4b5edd0a ;  /* 0x4b5edd0a001c7802 */ /* 0x000fe20000000f00 */
[----:B------:R-:W-:Y:S01]  /*38460*/  IMAD.MOV.U32 R19, RZ, RZ, 0x43e0f8e7 ;  /* 0x43e0f8e7ff137424 */ /* 0x000fe200078e00ff */
[----:B------:R-:W-:Y:S01]  /*38470*/  MOV R18, 0x419c28d0 ;  /* 0x419c28d000127802 */ /* 0x000fe20000000f00 */
[----:B------:R1:W-:Y:S01]  /*38480*/  STL [R1+0x13ec], R15 ;  /* 0x0013ec0f01007387 */ /* 0x0003e20000100800 */
[----:B------:R-:W-:Y:S01]  /*38490*/  @P1 IADD3 R3, PT, PT, R11, 0x9f4, RZ ;  /* 0x000009f40b031810 */ /* 0x000fe20007ffe0ff */
[----:B------:R-:W-:Y:S01]  /*384a0*/  IMAD.MOV.U32 R22, RZ, RZ, 0x4912f03a ;  /* 0x4912f03aff167424 */ /* 0x000fe200078e00ff */
[----:B------:R-:W-:Y:S01]  /*384b0*/  MOV R20, 0x45d95fff ;  /* 0x45d95fff00147802 */ /* 0x000fe20000000f00 */
[----:B------:R2:W-:Y:S01]  /*384c0*/  STL.64 [R1+0xa28], R12 ;  /* 0x000a280c01007387 */ /* 0x0005e20000100a00 */
[----:B------:R-:W-:Y:S01]  /*384d0*/  MOV R21, 0x47946fa6 ;  /* 0x47946fa600157802 */ /* 0x000fe20000000f00 */
[----:B------:R-:W-:Y:S01]  /*384e0*/  IMAD.MOV.U32 R30, RZ, RZ, 0x42840000 ;  /* 0x42840000ff1e7424 */ /* 0x000fe200078e00ff */
[----:B------:R-:W-:Y:S01]  /*384f0*/  MOV R23, 0x4a5481c1 ;  /* 0x4a5481c100177802 */ /* 0x000fe20000000f00 */
[----:B------:R3:W-:Y:S01]  /*38500*/  STL.64 [R1+0xa48], R28 ;  /* 0x000a481c01007387 */ /* 0x0007e20000100a00 */
[----:B0-----:R-:W-:-:S02]  /*38510*/  IADD3 R33, PT, PT, R3, R0, RZ ;  /* 0x0000000003217210 */ /* 0x001fc40007ffe0ff */
[----:B------:R-:W-:Y:S01]  /*38520*/  MOV R14, 0x4ca4b97f ;  /* 0x4ca4b97f000e7802 */ /* 0x000fe20000000f00 */
[----:B------:R0:W-:Y:S01]  /*38530*/  STL.64 [R1+0xa30], R18 ;  /* 0x000a301201007387 */ /* 0x0001e20000100a00 */
[----:B-1----:R-:W-:Y:S02]  /*38540*/  MOV R15, 0x4cc5f8af ;  /* 0x4cc5f8af000f7802 */ /* 0x002fe40000000f00 */
[----:B------:R-:W-:Y:S01]  /*38550*/  SEL R10, RZ, 0x30, !P1 ;  /* 0x00000030ff0a7807 */ /* 0x000fe20004800000 */
[----:B------:R1:W-:Y:S01]  /*38560*/  STL.64 [R1+0xa38], R20 ;  /* 0x000a381401007387 */ /* 0x0003e20000100a00 */
[----:B--2---:R-:W-:Y:S02]  /*38570*/  MOV R12, 0x4a20fbd8 ;  /* 0x4a20fbd8000c7802 */ /* 0x004fe40000000f00 */
[----:B------:R-:W-:Y:S01]  /*38580*/  MOV R13, 0x4b4b8b8f ;  /* 0x4b4b8b8f000d7802 */ /* 0x000fe20000000f00 */
[----:B---3--:R-:W-:Y:S01]  /*38590*/  IMAD.IADD R29, R33, 0x1, R0 ;  /* 0x00000001211d7824 */ /* 0x008fe200078e0200 */
[----:B------:R2:W-:Y:S01]  /*385a0*/  STL.64 [R1+0xa40], R22 ;  /* 0x000a401601007387 */ /* 0x0005e20000100a00 */
[----:B------:R-:W-:Y:S01]  /*385b0*/  MOV R31, 0x44f0a000 ;  /* 0x44f0a000001f7802 */ /* 0x000fe20000000f00 */
[----:B0-----:R-:W-:-:S02]  /*385c0*/  IMAD.MOV.U32 R18, RZ, RZ, 0x4c2f75b4 ;  /* 0x4c2f75b4ff127424 */ /* 0x001fc400078e00ff */
[----:B------:R0:W-:Y:S01]  /*385d0*/  STL.64 [R1+0xa50], R14 ;  /* 0x000a500e01007387 */ /* 0x0001e20000100a00 */
[----:B------:R-:W-:Y:S02]  /*385e0*/  MOV R19, 0x4cc8c38c ;  /* 0x4cc8c38c00137802 */ /* 0x000fe40000000f00 */
[----:B-1----:R-:W-:Y:S01]  /*385f0*/  MOV R20, 0x4d0fed36 ;  /* 0x4d0fed3600147802 */ /* 0x002fe20000000f00 */
[----:B------:R1:W-:Y:S01]  /*38600*/  STL.64 [R1+0x1400], R12 ;  /* 0x0014000c01007387 */ /* 0x0003e20000100a00 */
[----:B------:R-:W-:Y:S01]  /*38610*/  MOV R21, 0x4ce5eb4c ;  /* 0x4ce5eb4c00157802 */ /* 0x000fe20000000f00 */
[----:B--2---:R-:W-:Y:S01]  /*38620*/  IMAD.MOV.U32 R22, RZ, RZ, 0x4c184540 ;  /* 0x4c184540ff167424 */ /* 0x004fe200078e00ff */
[----:B------:R-:W-:Y:S01]  /*38630*/  MOV R23, RZ ;  /* 0x000000ff00177202 */ /* 0x000fe20000000f00 */
[----:B------:R2:W-:Y:S01]  /*38640*/  STL.64 [R1+0x13f0], R30 ;  /* 0x0013f01e01007387 */ /* 0x0005e20000100a00 */
[----:B0-----:R-:W-:Y:S01]  /*38650*/  IMAD.MOV.U32 R14, RZ, RZ, 0x4c5914c6 ;  /* 0x4c5914c6ff0e7424 */ /* 0x001fe200078e00ff */
[----:B------:R-:W-:-:S02]  /*38660*/  IADD3 R15, PT, PT, R11, R10, RZ ;  /* 0x0000000a0b0f7210 */ /* 0x000fc40007ffe0ff */
[----:B------:R0:W-:Y:S01]  /*38670*/  STL.64 [R1+0x1408], R18 ;  /* 0x0014081201007387 */ /* 0x0001e20000100a00 */
[----:B-1----:R-:W-:-:S03]  /*38680*/  IADD3 R13, PT, PT, R29, R0, RZ ;  /* 0x000000001d0d7210 */ /* 0x002fc60007ffe0ff */
[----:B------:R1:W-:Y:S04]  /*38690*/  STL.64 [R1+0x1410], R20 ;  /* 0x0014101401007387 */ /* 0x0003e80000100a00 */
[----:B------:R3:W-:Y:S01]  /*386a0*/  STL.64 [R1+0x1418], R22 ;  /* 0x0014181601007387 */ /* 0x0007e20000100a00 */
[----:B--2---:R-:W-:-:S03]  /*386b0*/  IADD3 R31, PT, PT, R13, R0, RZ ;  /* 0x000000000d1f7210 */ /* 0x004fc60007ffe0ff */
[----:B------:R2:W-:Y:S01]  /*386c0*/  STL [R1+0xa58], R14 ;  /* 0x000a580e01007387 */ /* 0x0005e20000100800 */
[----:B0-----:R-:W-:-:S03]  /*386d0*/  IMAD.IADD R19, R0, 0x1, R15 ;  /* 0x0000000100137824 */ /* 0x001fc600078e020f */
[----:B------:R-:W4:Y:S04]  /*386e0*/  LDL R10, [R33] ;  /* 0x00000000210a7983 */ /* 0x000f280000100800 */
[----:B------:R-:W4:Y:S01]  /*386f0*/  LDL R11, [R15+0x9c4] ;  /* 0x0009c4000f0b7983 */ /* 0x000f220000100800 */
[----:B-1----:R-:W-:-:S03]  /*38700*/  IADD3 R21, PT, PT, R31, R0, RZ ;  /* 0x000000001f157210 */ /* 0x002fc60007ffe0ff */
[----:B------:R0:W5:Y:S01]  /*38710*/  LDL R12, [R29] ;  /* 0x000000001d0c7983 */ /* 0x0001620000100800 */
[-C--:B---3--:R-:W-:Y:S01]  /*38720*/  IADD3 R23, PT, PT, R19, R0.reuse, RZ ;  /* 0x0000000013177210 */ /* 0x088fe20007ffe0ff */
[----:B------:R-:W-:Y:S02]  /*38730*/  IMAD.IADD R35, R21, 0x1, R0 ;  /* 0x0000000115237824 */ /* 0x000fe400078e0200 */
[----:B------:R-:W3:Y:S04]  /*38740*/  LDL R13, [R13] ;  /* 0x000000000d0d7983 */ /* 0x000ee80000100800 */
[----:B------:R-:W3:Y:S01]  /*38750*/  LDL R52, [R31] ;  /* 0x000000001f347983 */ /* 0x000ee20000100800 */
[-C--:B0-----:R-:W-:Y:S02]  /*38760*/  IADD3 R29, PT, PT, R23, R0.reuse, RZ ;  /* 0x00000000171d7210 */ /* 0x081fe40007ffe0ff */
[-C--:B------:R-:W-:Y:S01]  /*38770*/  IADD3 R37, PT, PT, R35, R0.reuse, RZ ;  /* 0x0000000023257210 */ /* 0x080fe20007ffe0ff */
[----:B------:R0:W3:Y:S04]  /*38780*/  LDL R3, [R15] ;  /* 0x000000000f037983 */ /* 0x0000e80000100800 */
[----:B------:R-:W3:Y:S01]  /*38790*/  LDL R19, [R19] ;  /* 0x0000000013137983 */ /* 0x000ee20000100800 */
[----:B------:R-:W-:-:S03]  /*387a0*/  IADD3 R39, PT, PT, R37, R0, RZ ;  /* 0x0000000025277210 */ /* 0x000fc60007ffe0ff */
[----:B------:R-:W3:Y:S01]  /*387b0*/  LDL R21, [R21] ;  /* 0x0000000015157983 */ /* 0x000ee20000100800 */
[----:B0-----:R-:W-:-:S03]  /*387c0*/  IMAD.IADD R15, R29, 0x1, R0 ;  /* 0x000000011d0f7824 */ /* 0x001fc600078e0200 */
[----:B------:R-:W3:Y:S02]  /*387d0*/  LDL R23, [R23] ;  /* 0x0000000017177983 */ /* 0x000ee40000100800 */
[-C--:B------:R-:W-:Y:S02]  /*387e0*/  IADD3 R31, PT, PT, R15, R0.reuse, RZ ;  /* 0x000000000f1f7210 */ /* 0x080fe40007ffe0ff */
[----:B------:R-:W3:Y:S01]  /*387f0*/  LDL R48, [R35] ;  /* 0x0000000023307983 */ /* 0x000ee20000100800 */
[----:B------:R-:W-:Y:S01]  /*38800*/  IMAD.IADD R41, R39, 0x1, R0 ;  /* 0x0000000127297824 */ /* 0x000fe200078e0200 */
[-C--:B------:R-:W-:Y:S02]  /*38810*/  IADD3 R33, PT, PT, R31, R0.reuse, RZ ;  /* 0x000000001f217210 */ /* 0x080fe40007ffe0ff */
[----:B------:R0:W3:Y:S04]  /*38820*/  LDL R50, [R29] ;  /* 0x000000001d327983 */ /* 0x0000e80000100800 */
[----:B------:R-:W3:Y:S01]  /*38830*/  LDL R46, [R37] ;  /* 0x00000000252e7983 */ /* 0x000ee20000100800 */
[----:B------:R-:W-:-:S03]  /*38840*/  IADD3 R43, PT, PT, R41, R0, RZ ;  /* 0x00000000292b7210 */ /* 0x000fc60007ffe0ff */
[----:B------:R-:W3:Y:S01]  /*38850*/  LDL R44, [R15] ;  /* 0x000000000f2c7983 */ /* 0x000ee20000100800 */
[----:B0-----:R-:W-:-:S03]  /*38860*/  IMAD.IADD R29, R33, 0x1, R0 ;  /* 0x00000001211d7824 */ /* 0x001fc600078e0200 */
[----:B------:R-:W3:Y:S01]  /*38870*/  LDL R42, [R39] ;  /* 0x00000000272a7983 */ /* 0x000ee20000100800 */
[----:B------:R-:W-:-:S03]  /*38880*/  IADD3 R45, PT, PT, R43, R0, RZ ;  /* 0x000000002b2d7210 */ /* 0x000fc60007ffe0ff */
[----:B------:R0:W3:Y:S04]  /*38890*/  LDL R40, [R31] ;  /* 0x000000001f287983 */ /* 0x0000e80000100800 */
[----:B------:R-:W3:Y:S01]  /*388a0*/  LDL R38, [R41] ;  /* 0x0000000029267983 */ /* 0x000ee20000100800 */
[-C--:B------:R-:W-:Y:S01]  /*388b0*/  IADD3 R35, PT, PT, R29, R0.reuse, RZ ;  /* 0x000000001d237210 */ /* 0x080fe20007ffe0ff */
[----:B------:R-:W-:Y:S02]  /*388c0*/  IMAD.IADD R22, R45, 0x1, R0 ;  /* 0x000000012d167824 */ /* 0x000fe400078e0200 */
[----:B------:R1:W3:Y:S04]  /*388d0*/  LDL R36, [R33] ;  /* 0x0000000021247983 */ /* 0x0002e80000100800 */
[----:B------:R-:W3:Y:S01]  /*388e0*/  LDL R34, [R43] ;  /* 0x000000002b227983 */ /* 0x000ee20000100800 */
[----:B0-----:R-:W-:-:S03]  /*388f0*/  IADD3 R31, PT, PT, R35, R0, RZ ;  /* 0x00000000231f7210 */ /* 0x001fc60007ffe0ff */
[----:B------:R-:W3:Y:S04]  /*38900*/  LDL R32, [R29] ;  /* 0x000000001d207983 */ /* 0x000ee80000100800 */
[----:B------:R-:W3:Y:S01]  /*38910*/  LDL R30, [R45] ;  /* 0x000000002d1e7983 */ /* 0x000ee20000100800 */
[----:B------:R-:W-:-:S03]  /*38920*/  IADD3 R37, PT, PT, R31, R0, RZ ;  /* 0x000000001f257210 */ /* 0x000fc60007ffe0ff */
[----:B------:R-:W3:Y:S04]  /*38930*/  LDL R28, [R35] ;  /* 0x00000000231c7983 */ /* 0x000ee80000100800 */
[----:B------:R-:W3:Y:S01]  /*38940*/  LDL R22, [R22] ;  /* 0x0000000016167983 */ /* 0x000ee20000100800 */
[----:B-1----:R-:W-:-:S03]  /*38950*/  IMAD.IADD R33, R37, 0x1, R0 ;  /* 0x0000000125217824 */ /* 0x002fc600078e0200 */
[----:B------:R-:W3:Y:S02]  /*38960*/  LDL R20, [R31] ;  /* 0x000000001f147983 */ /* 0x000ee40000100800 */
[----:B------:R-:W-:Y:S02]  /*38970*/  IADD3 R0, PT, PT, R33, R0, RZ ;  /* 0x0000000021007210 */ /* 0x000fe40007ffe0ff */
[----:B--2---:R-:W2:Y:S04]  /*38980*/  LDL R14, [R37] ;  /* 0x00000000250e7983 */ /* 0x004ea80000100800 */
[----:B------:R-:W2:Y:S04]  /*38990*/  LDL R18, [R33] ;  /* 0x0000000021127983 */ /* 0x000ea80000100800 */
[----:B------:R-:W2:Y:S01]  /*389a0*/  LDL R0, [R0] ;  /* 0x0000000000007983 */ /* 0x000ea20000100800 */
[----:B------:R-:W-:-:S05]  /*389b0*/  FSEL R15, R26, R5, P1 ;  /* 0x000000051a0f7208 */ /* 0x000fca0000800000 */
[----:B----4-:R-:W-:-:S04]  /*389c0*/  FFMA.FTZ R11, R15, R11, R10 ;  /* 0x0000000b0f0b7223 */ /* 0x010fc8000001000a */
[----:B-----5:R-:W-:-:S04]  /*389d0*/  FFMA.FTZ R12, R15, R11, R12 ;  /* 0x0000000b0f0c7223 */ /* 0x020fc8000001000c */
[----:B---3--:R-:W-:-:S04]  /*389e0*/  FFMA.FTZ R13, R15, R12, R13 ;  /* 0x0000000c0f0d7223 */ /* 0x008fc8000001000d */
[C---:B------:R-:W-:Y:S01]  /*389f0*/  FFMA.FTZ R52, R15.reuse, R13, R52 ;  /* 0x0000000d0f347223 */ /* 0x040fe20000010034 */
[----:B------:R-:W-:-:S03]  /*38a00*/  FFMA.FTZ R10, R15, R3, R19 ;  /* 0x000000030f0a7223 */ /* 0x000fc60000010013 */
        /* <DEDUP_REMOVED lines=13> */
[C---:B------:R-:W-:Y:S01]  /*38ae0*/  FFMA.FTZ R21, R15.reuse, R21, R30 ;  /* 0x000000150f157223 */ /* 0x040fe2000001001e */
[----:B0-----:R-:W-:Y:S01]  /*38af0*/  @P1 FMUL.FTZ R12, RZ, R3 ;  /* 0x00000003ff0c1220 */ /* 0x001fe20000410000 */
[C---:B------:R-:W-:Y:S02]  /*38b00*/  FFMA.FTZ R23, R15.reuse, R23, R28 ;  /* 0x000000170f177223 */ /* 0x040fe4000001001c */
[C---:B------:R-:W-:Y:S01]  /*38b10*/  FFMA.FTZ R11, R15.reuse, R21, R22 ;  /* 0x000000150f0b7223 */ /* 0x040fe20000010016 */
[----:B------:R-:W0:Y:S01]  /*38b20*/  @P1 MUFU.EX2 R13, R12 ;  /* 0x0000000c000d1308 */ /* 0x000e220000000800 */
[----:B------:R-:W-:-:S04]  /*38b30*/  FFMA.FTZ R23, R15, R23, R20 ;  /* 0x000000170f177223 */ /* 0x000fc80000010014 */
[----:B------:R-:W1:Y:S01]  /*38b40*/  MUFU.RCP R11, R11 ;  /* 0x0000000b000b7308 */ /* 0x000e620000001000 */
[----:B--2---:R-:W-:-:S04]  /*38b50*/  FFMA.FTZ R23, R15, R23, R14 ;  /* 0x000000170f177223 */ /* 0x004fc8000001000e */
        /* <DEDUP_REMOVED lines=24> */
.L_x_696:
[----:B------:R-:W-:Y:S01]  /*38ce0*/  FMUL.FTZ R18, R26, 1 ;  /* 0x3f8000001a127820 */ /* 0x000fe20000410000 */
[----:B------:R-:W-:Y:S01]  /*38cf0*/  FADD.FTZ R9, R9, -6.0246801376342773438 ;  /* 0xc0c0ca2e09097421 */ /* 0x000fe20000010000 */
[----:B------:R-:W0:Y:S01]  /*38d00*/  MUFU.RCP R26, R26 ;  /* 0x0000001a001a7308 */ /* 0x000e220000001000 */
[----:B------:R-:W-:Y:S01]  /*38d10*/  UMOV UR4, 0xc0000000 ;  /* 0xc000000000047882 */ /* 0x000fe20000000000 */
[----:B------:R-:W-:Y:S01]  /*38d20*/  UMOV UR5, 0x40161945 ;  /* 0x4016194500057882 */ /* 0x000fe20000000000 */
[----:B------:R-:W-:Y:S01]  /*38d30*/  FADD.FTZ R9, R9, 0.5 ;  /* 0x3f00000009097421 */ /* 0x000fe20000010000 */
[----:B------:R1:W2:Y:S01]  /*38d40*/  DMUL R20, R24, -UR4 ;  /* 0x8000000418147c28 */ /* 0x0002a20008000000 */
[----:B------:R-:W-:Y:S01]  /*38d50*/  MOV R10, 0x3e800000 ;  /* 0x3e800000000a7802 */ /* 0x000fe20000000f00 */
[----:B-1----:R-:W-:Y:S01]  /*38d60*/  IMAD.MOV.U32 R24, RZ, RZ, 0x3d39bf78 ;  /* 0x3d39bf78ff187424 */ /* 0x002fe200078e00ff */
[----:B------:R-:W-:-:S15]  /*38d70*/  MOV R12, 0x1 ;  /* 0x00000001000c7802 */ /* 0x000fde0000000f00 */
[----:B------:R-:W-:-:S15]  /*38d80*/  NOP ;  /* 0x0000000000007918 */ /* 0x000fde0000000000 */
[----:B------:R-:W-:-:S15]  /*38d90*/  NOP ;  /* 0x0000000000007918 */ /* 0x000fde0000000000 */
[----:B------:R-:W-:-:S15]  /*38da0*/  NOP ;  /* 0x0000000000007918 */ /* 0x000fde0000000000 */
[----:B------:R-:W-:-:S01]  /*38db0*/  NOP ;  /* 0x0000000000007918 */ /* 0x000fc20000000000 */
[----:B------:R-:W1:Y:S01]  /*38dc0*/  F2F.F64.F32 R18, R18 ;  /* 0x0000001200127310 */ /* 0x000e620000201800 */
[----:B------:R-:W-:Y:S01]  /*38dd0*/  BSSY.RECONVERGENT B4, `(.L_x_697) ;  /* 0x000004e000047945 */ /* 0x000fe20003800200 */
[----:B0-----:R-:W-:-:S04]  /*38de0*/  FMUL.FTZ R25, R9, R26 ;  /* 0x0000001a09197220 */ /* 0x001fc80000410000 */
        /* <DEDUP_REMOVED lines=17> */
[C---:B------:R-:W-:Y:S01]  /*38f00*/  FFMA.FTZ R10, R3.reuse, R10, 0.33333510160446166992 ;  /* 0x3eaaaae6030a7423 */ /* 0x040fe2000001000a */
[----:B-1----:R-:W0:Y:S03]  /*38f10*/  MUFU.RCP64H R13, R19 ;  /* 0x00000013000d7308 */ /* 0x002e260000001800 */
[----:B------:R-:W-:-:S04]  /*38f20*/  FFMA.FTZ R10, R3, R10, -0.5 ;  /* 0xbf000000030a7423 */ /* 0x000fc8000001000a */
[----:B------:R-:W-:-:S04]  /*38f30*/  FMUL.FTZ R10, R3, R10 ;  /* 0x0000000a030a7220 */ /* 0x000fc80000410000 */
[----:B------:R-:W-:Y:S01]  /*38f40*/  FFMA.FTZ R3, R3, R10, R3 ;  /* 0x0000000a03037223 */ /* 0x000fe20000010003 */
[----:B------:R-:W-:-:S03]  /*38f50*/  @P0 MOV R10, 0x7f800000 ;  /* 0x7f800000000a0802 */ /* 0x000fc60000000f00 */
[----:B------:R-:W-:Y:S02]  /*38f60*/  FFMA.FTZ R0, R0, 0.69314718246459960938, R3 ;  /* 0x3f31721800007823 */ /* 0x000fe40000010003 */
[C---:B------:R-:W-:Y:S01]  /*38f70*/  @P1 FFMA.FTZ R0, R25.reuse, R10, +INF ;  /* 0x7f80000019001423 */ /* 0x040fe2000001000a */
[----:B0-----:R-:W0:Y:S01]  /*38f80*/  DFMA R14, -R18, R12, 1 ;  /* 0x3ff00000120e742b */ /* 0x001e22000000010c */
[----:B------:R-:W-:-:S04]  /*38f90*/  @P0 FSETP.NEU.FTZ.AND P1, PT, R25, RZ, PT ;  /* 0x000000ff1900020b */ /* 0x000fc80003f3d000 */
[----:B------:R-:W-:Y:S02]  /*38fa0*/  @P0 FSEL R0, R0, -RZ, P1 ;  /* 0x800000ff00000208 */ /* 0x000fe40000800000 */
[----:B--2---:R-:W-:-:S03]  /*38fb0*/  FSETP.GEU.AND P1, PT, |R21|, 6.5827683646048100446e-37, PT ;  /* 0x036000001500780b */ /* 0x004fc60003f2e200 */
[----:B------:R-:W-:-:S04]  /*38fc0*/  FADD.FTZ R0, -R25, R0 ;  /* 0x0000000019007221 */ /* 0x000fc80000010100 */
[----:B------:R-:W-:-:S15]  /*38fd0*/  FMUL.FTZ R0, R5, R0 ;  /* 0x0000000005007220 */ /* 0x000fde0000410000 */
[----:B------:R-:W-:-:S15]  /*38fe0*/  NOP ;  /* 0x0000000000007918 */ /* 0x000fde0000000000 */
[----:B------:R-:W-:-:S15]  /*38ff0*/  NOP ;  /* 0x0000000000007918 */ /* 0x000fde0000000000 */
[----:B------:R-:W-:-:S05]  /*39000*/  NOP ;  /* 0x0000000000007918 */ /* 0x000fca0000000000 */
        /* <DEDUP_REMOVED lines=41> */
[----:B------:R-:W-:-:S07]  /*392a0*/  MOV R13, R27 ;  /* 0x0000001b000d7202 */ /* 0x000fce0000000f00 */
.L_x_698:
[----:B------:R-:W-:Y:S05]  /*392b0*/  BSYNC.RECONVERGENT B4 ;  /* 0x0000000000047941 */ /* 0x000fea0003800200 */
.L_x_697:
[----:B------:R0:W1:Y:S01]  /*392c0*/  DADD R24, R24, R12 ;  /* 0x0000000018187229 */ /* 0x000062000000000c */
[----:B------:R-:W-:Y:S01]  /*392d0*/  UMOV UR4, 0xfefa39ef ;  /* 0xfefa39ef00047882 */ /* 0x000fe20000000000 */
[----:B0-----:R-:W-:Y:S01]  /*392e0*/  IMAD.MOV.U32 R12, RZ, RZ, 0x652b82fe ;  /* 0x652b82feff0c7424 */ /* 0x001fe200078e00ff */
        /* <DEDUP_REMOVED lines=26> */
[----:B0-----:R-:W-:Y:S01]  /*39490*/  MOV R14, 0xfca213ea ;  /* 0xfca213ea000e7802 */ /* 0x001fe20000000f00 */
[----:B------:R-:W-:Y:S01]  /*394a0*/  IMAD.MOV.U32 R15, RZ, RZ, 0x3e928af3 ;  /* 0x3e928af3ff0f7424 */ /* 0x000fe200078e00ff */
        /* <DEDUP_REMOVED lines=72> */
[----:B-1----:R-:W-:Y:S02]  /*39930*/  LEA R11, R12, R15, 0x14 ;  /* 0x0000000f0c0b7211 */ /* 0x002fe400078ea0ff */
[----:B------:R-:W-:-:S15]  /*39940*/  MOV R10, R14 ;  /* 0x0000000e000a7202 */ /* 0x000fde0000000f00 */
[----:B------:R-:W-:-:S15]  /*39950*/  NOP ;  /* 0x0000000000007918 */ /* 0x000fde0000000000 */
[----:B------:R-:W-:-:S15]  /*39960*/  NOP ;  /* 0x0000000000007918 */ /* 0x000fde0000000000 */
[----:B------:R-:W-:-:S14]  /*39970*/  NOP ;  /* 0x0000000000007918 */ /* 0x000fdc0000000000 */
[----:B------:R-:W0:Y:S02]  /*39980*/  F2F.F64.F32 R18, R18 ;  /* 0x0000001200127310 */ /* 0x000e240000201800 */
[----:B0-----:R-:W-:Y:S05]  /*39990*/  @!P0 BRA `(.L_x_700) ;  /* 0x0000000000488947 */ /* 0x001fea0003800000 */
        /* <DEDUP_REMOVED lines=18> */
.L_x_700:
[----:B------:R-:W-:Y:S05]  /*39ac0*/  BSYNC.RECONVERGENT B2 ;  /* 0x0000000000027941 */ /* 0x000fea0003800200 */
.L_x_699:
        /* <DEDUP_REMOVED lines=14> */
.L_x_695:
[----:B------:R-:W-:Y:S05]  /*39bb0*/  BSYNC.RECONVERGENT B3 ;  /* 0x0000000000037941 */ /* 0x000fea0003800200 */
.L_x_684:
[----:B-1----:R-:W-:-:S13]  /*39bc0*/  FSETP.NEU.FTZ.AND P0, PT, R11, RZ, PT ;  /* 0x000000ff0b00720b */ /* 0x002fda0003f1d000 */
[----:B------:R-:W-:Y:S05]  /*39bd0*/  @!P0 BRA `(.L_x_536) ;  /* 0x0000009400708947 */ /* 0x000fea0003800000 */
[----:B------:R-:W-:Y:S01]  /*39be0*/  FADD.FTZ R5, -R5, 1 ;  /* 0x3f80000005057421 */ /* 0x000fe20000010100 */
[C---:B------:R-:W-:Y:S01]  /*39bf0*/  FADD.FTZ R10, R4.reuse, 1 ;  /* 0x3f800000040a7421 */ /* 0x040fe20000010000 */
[----:B------:R-:W-:Y:S01]  /*39c00*/  HFMA2 R18, -RZ, RZ, 0, 0 ;  /* 0x00000000ff127431 */ /* 0x000fe200000001ff */
[----:B------:R-:W-:Y:S01]  /*39c10*/  BSSY.RECONVERGENT B2, `(.L_x_701) ;  /* 0x0000024000027945 */ /* 0x000fe20003800200 */
[----:B------:R-:W-:Y:S01]  /*39c20*/  FADD.FTZ R0, R4, R5 ;  /* 0x0000000504007221 */ /* 0x000fe20000010000 */
[----:B------:R-:W-:-:S03]  /*39c30*/  IMAD.MOV.U32 R7, RZ, RZ, RZ ;  /* 0x000000ffff077224 */ /* 0x000fc600078e00ff */
[----:B------:R-:W-:Y:S01]  /*39c40*/  FADD.FTZ R3, R0, 1 ;  /* 0x3f80000000037421 */ /* 0x000fe20000010000 */
[----:B------:R-:W-:-:S03]  /*39c50*/  MOV R0, 0x3f800000 ;  /* 0x3f80000000007802 */ /* 0x000fc60000000f00 */
[----:B0-----:R-:W-:-:S04]  /*39c60*/  FMUL.FTZ R12, R4, R3 ;  /* 0x00000003040c7220 */ /* 0x001fc80000410000 */
[----:B------:R-:W0:Y:S02]  /*39c70*/  MUFU.RCP R9, R12 ;  /* 0x0000000c00097308 */ /* 0x000e240000001000 */
[----:B0-----:R-:W-:-:S07]  /*39c80*/  FMUL.FTZ R14, R10, R9 ;  /* 0x000000090a0e7220 */ /* 0x001fce0000410000 */
.L_x_702:
[----:B------:R-:W-:Y:S01]  /*39c90*/  FADD.FTZ R18, R18, 1 ;  /* 0x3f80000012127421 */ /* 0x000fe20000010000 */
[----:B------:R-:W-:Y:S01]  /*39ca0*/  FADD.FTZ R5, R5, 1 ;  /* 0x3f80000005057421 */ /* 0x000fe20000010000 */
[----:B------:R-:W-:Y:S01]  /*39cb0*/  FADD.FTZ R3, R3, 2 ;  /* 0x4000000003037421 */ /* 0x000fe20000010000 */
[C---:B------:R-:W-:Y:S02]  /*39cc0*/  ISETP.LT.U32.AND P2, PT, R7.reuse, 0x7cf, PT ;  /* 0x000007cf0700780c */ /* 0x040fe40003f41070 */
[----:B------:R-:W-:Y:S01]  /*39cd0*/  FMUL.FTZ R9, R18, R5 ;  /* 0x0000000512097220 */ /* 0x000fe20000410000 */
[----:B------:R-:W-:-:S03]  /*39ce0*/  IADD3 R7, PT, PT, R7, 0x1, RZ ;  /* 0x0000000107077810 */ /* 0x000fc60007ffe0ff */
[C---:B------:R-:W-:Y:S01]  /*39cf0*/  FMUL.FTZ R13, R9.reuse, R4 ;  /* 0x00000004090d7220 */ /* 0x040fe20000410000 */
[----:B------:R-:W-:-:S03]  /*39d00*/  FMUL.FTZ R9, R9, R0 ;  /* 0x0000000009097220 */ /* 0x000fc60000410000 */
[-C--:B------:R-:W-:Y:S01]  /*39d10*/  FFMA.FTZ R13, R12, R3.reuse, -R13 ;  /* 0x000000030c0d7223 */ /* 0x080fe2000001080d */
[----:B------:R-:W-:-:S04]  /*39d20*/  FFMA.FTZ R9, R10, R3, -R9 ;  /* 0x000000030a097223 */ /* 0x000fc80000010809 */
[----:B------:R-:W-:Y:S02]  /*39d30*/  FSETP.NEU.FTZ.AND P0, PT, R13, RZ, PT ;  /* 0x000000ff0d00720b */ /* 0x000fe40003f1d000 */
[----:B------:R-:W-:-:S11]  /*39d40*/  FSETP.GT.FTZ.AND P1, PT, |R9|, 16777216, PT ;  /* 0x4b8000000900780b */ /* 0x000fd60003f34200 */
[----:B------:R0:W1:Y:S02]  /*39d50*/  @P0 MUFU.RCP R4, R13 ;  /* 0x0000000d00040308 */ /* 0x0000640000001000 */
[----:B------:R-:W-:Y:S01]  /*39d60*/  @P1 FMUL.FTZ R10, R10, 5.9604644775390625e-08 ;  /* 0x338000000a0a1820 */ /* 0x000fe20000410000 */
[----:B------:R-:W-:Y:S01]  /*39d70*/  @P1 FMUL.FTZ R12, R12, 5.9604644775390625e-08 ;  /* 0x338000000c0c1820 */ /* 0x000fe20000410000 */
[----:B0-----:R-:W-:Y:S01]  /*39d80*/  @P1 FMUL.FTZ R13, R13, 5.9604644775390625e-08 ;  /* 0x338000000d0d1820 */ /* 0x001fe20000410000 */
[C---:B-1----:R-:W-:Y:S01]  /*39d90*/  @P0 FMUL.FTZ R15, R9.reuse, R4 ;  /* 0x00000004090f0220 */ /* 0x042fe20000410000 */
[----:B------:R-:W-:Y:S01]  /*39da0*/  @P1 FMUL.FTZ R9, R9, 5.9604644775390625e-08 ;  /* 0x3380000009091820 */ /* 0x000fe20000410000 */
[----:B------:R-:W-:Y:S02]  /*39db0*/  IMAD.MOV.U32 R4, RZ, RZ, R12 ;  /* 0x000000ffff047224 */ /* 0x000fe400078e000c */
[----:B------:R-:W-:Y:S01]  /*39dc0*/  MOV R12, R13 ;  /* 0x0000000d000c7202 */ /* 0x000fe20000000f00 */
[----:B------:R-:W0:Y:S01]  /*39dd0*/  @P0 MUFU.RCP R19, R15 ;  /* 0x0000000f00130308 */ /* 0x000e220000001000 */
[----:B------:R-:W-:Y:S01]  /*39de0*/  @P0 FADD.FTZ R0, R14, -R15 ;  /* 0x8000000f0e000221 */ /* 0x000fe20000010000 */
[----:B------:R-:W-:-:S03]  /*39df0*/  @P0 MOV R14, R15 ;  /* 0x0000000f000e0202 */ /* 0x000fc60000000f00 */
[----:B0-----:R-:W-:-:S05]  /*39e00*/  @P0 FMUL.FTZ R0, R0, R19 ;  /* 0x0000001300000220 */ /* 0x001fca0000410000 */
[----:B------:R-:W-:Y:S02]  /*39e10*/  FSETP.GTU.OR P0, PT, |R0|, 5.9604644775390625e-08, !P0 ;  /* 0x338000000000780b */ /* 0x000fe4000470c600 */
[----:B------:R-:W-:Y:S01]  /*39e20*/  MOV R0, R10 ;  /* 0x0000000a00007202 */ /* 0x000fe20000000f00 */
[----:B------:R-:W-:-:S10]  /*39e30*/  IMAD.MOV.U32 R10, RZ, RZ, R9 ;  /* 0x000000ffff0a7224 */ /* 0x000fd400078e0009 */
[----:B------:R-:W-:Y:S05]  /*39e40*/  @P0 BRA P2, `(.L_x_702) ;  /* 0xfffffffc00900947 */ /* 0x000fea000103ffff */
[----:B------:R-:W-:Y:S05]  /*39e50*/  BSYNC.RECONVERGENT B2 ;  /* 0x0000000000027941 */ /* 0x000fea0003800200 */
.L_x_701:
[----:B------:R-:W-:Y:S01]  /*39e60*/  FMUL.FTZ R7, R14, R11 ;  /* 0x0000000b0e077220 */ /* 0x000fe20000410000 */
[----:B------:R-:W-:Y:S06]  /*39e70*/  BRA `(.L_x_536) ;  /* 0x0000009000c87947 */ /* 0x000fec0003800000 */
.L_x_661:
[----:B------:R-:W-:-:S13]  /*39e80*/  FSETP.GTU.FTZ.AND P1, PT, R4, 0.5, PT ;  /* 0x3f0000000400780b */ /* 0x000fda0003f3c000 */
[----:B------:R-:W-:Y:S05]  /*39e90*/  @P1 BRA `(.L_x_703) ;  /* 0x0000004800dc1947 */ /* 0x000fea0003800000 */
[----:B------:R-:W0:Y:S01]  /*39ea0*/  MUFU.LG2 R32, R4 ;  /* 0x0000000400207308 */ /* 0x000e220000000c00 */
[----:B------:R-:W-:Y:S01]  /*39eb0*/  MOV R14, 0x1 ;  /* 0x00000001000e7802 */ /* 0x000fe20000000f00 */
[----:B------:R-:W-:Y:S01]  /*39ec0*/  UMOV UR4, 0x9999999a ;  /* 0x9999999a00047882 */ /* 0x000fe20000000000 */
[----:B------:R-:W-:Y:S01]  /*39ed0*/  UMOV UR5, 0x3fd99999 ;  /* 0x3fd9999900057882 */ /* 0x000fe20000000000 */
[----:B------:R-:W-:Y:S01]  /*39ee0*/  BSSY.RECONVERGENT B3, `(.L_x_704) ;  /* 0x0000038000037945 */ /* 0x000fe20003800200 */
[----:B0-----:R-:W-:-:S04]  /*39ef0*/  FMUL.FTZ R32, R32, 0.69314718246459960938 ;  /* 0x3f31721820207820 */ /* 0x001fc80000410000 */
[----:B------:R-:W-:-:S06]  /*39f00*/  FMUL.FTZ R22, R32, 1 ;  /* 0x3f80000020167820 */ /* 0x000fcc0000410000 */
[----:B------:R-:W0:Y:S02]  /*39f10*/  F2F.F64.F32 R22, R22 ;  /* 0x0000001600167310 */ /* 0x000e240000201800 */
[----:B0-----:R-:W0:-:S15]  /*39f20*/  MUFU.RCP64H R15, R23 ;  /* 0x00000017000f7308 */ /* 0x001e1e0000001800 */
[----:B------:R-:W-:-:S15]  /*39f30*/  NOP ;  /* 0x0000000000007918 */ /* 0x000fde0000000000 */
[----:B------:R-:W-:-:S15]  /*39f40*/  NOP ;  /* 0x0000000000007918 */ /* 0x000fde0000000000 */
[----:B------:R-:W-:-:S15]  /*39f50*/  NOP ;  /* 0x0000000000007918 */ /* 0x000fde0000000000 */
[----:B------:R-:W-:-:S02]  /*39f60*/  NOP ;  /* 0x0000000000007918 */ /* 0x000fc40000000000 */
        /* <DEDUP_REMOVED lines=25> */
[----:B0-----:R-:W0:-:S15]  /*3a100*/  DMUL R18, R14, -UR4 ;  /* 0x800000040e127c28 */ /* 0x001e1e0008000000 */
[----:B------:R-:W-:-:S15]  /*3a110*/  NOP ;  /* 0x0000000000007918 */ /* 0x000fde0000000000 */
[----:B------:R-:W-:-:S15]  /*3a120*/  NOP ;  /* 0x0000000000007918 */ /* 0x000fde0000000000 */
[----:B------:R-:W-:-:S15]  /*3a130*/  NOP ;  /* 0x0000000000007918 */ /* 0x000fde0000000000 */
[----:B------:R-:W-:-:S04]  /*3a140*/  NOP ;  /* 0x0000000000007918 */ /* 0x000fc80000000000 */
[----:B0-----:R-:W0:-:S15]  /*3a150*/  DFMA R20, -R22, R18, -UR4 ;  /* 0x8000000416147e2b */ /* 0x001e1e0008000112 */
[----:B------:R-:W-:-:S15]  /*3a160*/  NOP ;  /* 0x0000000000007918 */ /* 0x000fde0000000000 */
[----:B------:R-:W-:-:S15]  /*3a170*/  NOP ;  /* 0x0000000000007918 */ /* 0x000fde0000000000 */
[----:B------:R-:W-:-:S15]  /*3a180*/  NOP ;  /* 0x0000000000007918 */ /* 0x000fde0000000000 */
[----:B------:R-:W-:-:S04]  /*3a190*/  NOP ;  /* 0x0000000000007918 */ /* 0x000fc80000000000 */
[----:B0-----:R-:W0:Y:S02]  /*3a1a0*/  DFMA R14, R14, R20, R18 ;  /* 0x000000140e0e722b */ /* 0x001e240000000012 */
[----:B0-----:R-:W-:-:S05]  /*3a1b0*/  FFMA R0, RZ, R23, R15 ;  /* 0x00000017ff007223 */ /* 0x001fca000000000f */
[----:B------:R-:W-:-:S13]  /*3a1c0*/  FSETP.GT.AND P0, PT, |R0|, 1.469367938527859385e-39, PT ;  /* 0x001000000000780b */ /* 0x000fda0003f04200 */
[----:B------:R-:W-:Y:S05]  /*3a1d0*/  @P0 BRA `(.L_x_705) ;  /* 0x0000000000200947 */ /* 0x000fea0003800000 */
[----:B------:R-:W-:Y:S01]  /*3a1e0*/  MOV R18, R22 ;  /* 0x0000001600127202 */ /* 0x000fe20000000f00 */
[----:B------:R-:W-:Y:S01]  /*3a1f0*/  IMAD.MOV.U32 R19, RZ, RZ, R23 ;  /* 0x000000ffff137224 */ /* 0x000fe200078e0017 */
[----:B------:R-:W-:Y:S02]  /*3a200*/  MOV R20, 0x9999999a ;  /* 0x9999999a00147802 */ /* 0x000fe40000000f00 */
[----:B------:R-:W-:Y:S02]  /*3a210*/  MOV R21, 0xbfd99999 ;  /* 0xbfd9999900157802 */ /* 0x000fe40000000f00 */
[----:B------:R-:W-:-:S07]  /*3a220*/  MOV R10, 0x3a240 ;  /* 0x0003a240000a7802 */ /* 0x000fce0000000f00 */
[----:B------:R-:W-:Y:S05]  /*3a230*/  CALL.REL.NOINC `($__internal_0_$__cuda_sm20_div_rn_f64_full) ;  /* 0x0000008c00e87944 */ /* 0x000fea0003c00000 */
[----:B------:R-:W-:Y:S01]  /*3a240*/  IMAD.MOV.U32 R14, RZ, RZ, R12 ;  /* 0x000000ffff0e7224 */ /* 0x000fe200078e000c */
[----:B------:R-:W-:-:S07]  /*3a250*/  MOV R15, R27 ;  /* 0x0000001b000f7202 */ /* 0x000fce0000000f00 */
.L_x_705:
[----:B------:R-:W-:Y:S05]  /*3a260*/  BSYNC.RECONVERGENT B3 ;  /* 0x0000000000037941 */ /* 0x000fea0003800200 */
.L_x_704:
[----:B------:R-:W-:-:S06]  /*3a270*/  FMUL.FTZ R18, R5, 1 ;  /* 0x3f80000005127820 */ /* 0x000fcc0000410000 */
[----:B------:R-:W0:-:S15]  /*3a280*/  F2F.F64.F32 R18, R18 ;  /* 0x0000001200127310 */ /* 0x000e1e0000201800 */
[----:B------:R-:W-:-:S15]  /*3a290*/  NOP ;  /* 0x0000000000007918 */ /* 0x000fde0000000000 */
[----:B------:R-:W-:-:S15]  /*3a2a0*/  NOP ;  /* 0x0000000000007918 */ /* 0x000fde0000000000 */
[----:B------:R-:W-:-:S15]  /*3a2b0*/  NOP ;  /* 0x0000000000007918 */ /* 0x000fde0000000000 */
[----:B------:R-:W-:-:S04]  /*3a2c0*/  NOP ;  /* 0x0000000000007918 */ /* 0x000fc80000000000 */
[----:B0-----:R-:W0:Y:S02]  /*3a2d0*/  DSETP.GEU.AND P0, PT, R14, R18, PT ;  /* 0x000000120e00722a */ /* 0x001e240003f0e000 */
[----:B0-----:R-:W-:Y:S05]  /*3a2e0*/  @!P0 BRA `(.L_x_706) ;  /* 0x0000001c00788947 */ /* 0x001fea0003800000 */
[----:B------:R-:W-:Y:S01]  /*3a2f0*/  BSSY.RECONVERGENT B2, `(.L_x_707) ;  /* 0x0000012000027945 */ /* 0x000fe20003800200 */
[----:B------:R-:W-:Y:S01]  /*3a300*/  FADD.FTZ R15, -R4, -RZ ;  /* 0x800000ff040f7221 */ /* 0x000fe20000010100 */
[----:B------:R-:W-:Y:S01]  /*3a310*/  MOV R0, 0x1 ;  /* 0x0000000100007802 */ /* 0x000fe20000000f00 */
[----:B------:R-:W-:Y:S01]  /*3a320*/  IMAD.MOV.U32 R3, RZ, RZ, 0x3f800000 ;  /* 0x3f800000ff037424 */ /* 0x000fe200078e00ff */
[----:B------:R-:W-:-:S07]  /*3a330*/  MOV R7, RZ ;  /* 0x000000ff00077202 */ /* 0x000fce0000000f00 */
.L_x_708:
[----:B------:R-:W-:Y:S02]  /*3a340*/  I2FP.F32.U32 R4, R0 ;  /* 0x0000000000047245 */ /* 0x000fe40000201000 */
[C---:B------:R-:W-:Y:S02]  /*3a350*/  ISETP.LT.U32.AND P1, PT, R0.reuse, 0x7cf, PT ;  /* 0x000007cf0000780c */ /* 0x040fe40003f21070 */
[----:B------:R-:W0:Y:S01]  /*3a360*/  MUFU.RCP R10, R4 ;  /* 0x00000004000a7308 */ /* 0x000e220000001000 */
[----:B------:R-:W-:Y:S01]  /*3a370*/  FADD.FTZ R9, R5, R4 ;  /* 0x0000000405097221 */ /* 0x000fe20000010000 */
[----:B------:R-:W-:-:S06]  /*3a380*/  IADD3 R0, PT, PT, R0, 0x1, RZ ;  /* 0x0000000100007810 */ /* 0x000fcc0007ffe0ff */
[----:B------:R-:W1:Y:S01]  /*3a390*/  MUFU.RCP R12, R9 ;  /* 0x00000009000c7308 */ /* 0x000e620000001000 */
[----:B0-----:R-:W-:-:S04]  /*3a3a0*/  FMUL.FTZ R10, R15, R10 ;  /* 0x0000000a0f0a7220 */ /* 0x001fc80000410000 */
[----:B------:R-:W-:-:S04]  /*3a3b0*/  FMUL.FTZ R3, R10, R3 ;  /* 0x000000030a037220 */ /* 0x000fc80000410000 */
[----:B-1----:R-:W-:-:S04]  /*3a3c0*/  FMUL.FTZ R10, R3, R12 ;  /* 0x0000000c030a7220 */ /* 0x002fc80000410000 */
[----:B------:R-:W-:-:S04]  /*3a3d0*/  FADD.FTZ R7, R10, R7 ;  /* 0x000000070a077221 */ /* 0x000fc80000010000 */
[----:B------:R-:W-:-:S05]  /*3a3e0*/  FMUL.FTZ R11, |R7|, 5.9604644775390625e-08 ;  /* 0x33800000070b7820 */ /* 0x000fca0000410200 */
[----:B------:R-:W-:-:S13]  /*3a3f0*/  FSETP.GTU.FTZ.AND P0, PT, |R10|, R11, PT ;  /* 0x0000000b0a00720b */ /* 0x000fda0003f1c200 */
[----:B------:R-:W-:Y:S05]  /*3a400*/  @P0 BRA P1, `(.L_x_708) ;  /* 0xfffffffc00cc0947 */ /* 0x000fea000083ffff */
[----:B------:R-:W-:Y:S05]  /*3a410*/  BSYNC.RECONVERGENT B2 ;  /* 0x0000000000027941 */ /* 0x000fea0003800200 */
.L_x_707:
[C---:B------:R-:W-:Y:S01]  /*3a420*/  FADD.FTZ R3, R5.reuse, 1 ;  /* 0x3f80000005037421 */ /* 0x040fe20000010000 */
[----:B------:R-:W-:Y:S01]  /*3a430*/  BSSY.RECONVERGENT B2, `(.L_x_709) ;  /* 0x000007d000027945 */ /* 0x000fe20003800200 */
[----:B------:R-:W-:Y:S02]  /*3a440*/  FMUL.FTZ R32, R5, R32 ;  /* 0x0000002005207220 */ /* 0x000fe40000410000 */
[C---:B------:R-:W-:Y:S01]  /*3a450*/  FADD.FTZ R4, |R3|.reuse, -RZ ;  /* 0x800000ff03047221 */ /* 0x040fe20000010200 */
[----:B------:R-:W-:-:S13]  /*3a460*/  FSETP.GE.FTZ.AND P0, PT, |R3|, 3, PT ;  /* 0x404000000300780b */ /* 0x000fda0003f16200 */
[----:B------:R-:W-:Y:S05]  /*3a470*/  @!P0 BRA `(.L_x_710) ;  /* 0x0000000000d48947 */ /* 0x000fea0003800000 */
[----:B------:R-:W-:-:S13]  /*3a480*/  FSETP.GE.FTZ.AND P0, PT, |R3|, 7.8000001907348632812, PT ;  /* 0x40f9999a0300780b */ /* 0x000fda0003f16200 */
[----:B------:R-:W-:Y:S05]  /*3a490*/  @!P0 BRA `(.L_x_711) ;  /* 0x0000000000988947 */ /* 0x000fea0003800000 */
[C---:B------:R-:W-:Y:S01]  /*3a4a0*/  VIADD R0, R4.reuse, 0xc0d55555 ;  /* 0xc0d5555504007836 */ /* 0x040fe20000000000 */
[----:B------:R-:W-:Y:S02]  /*3a4b0*/  MOV R9, 0x3e055027 ;  /* 0x3e05502700097802 */ /* 0x000fe40000000f00 */
[----:B------:R-:W-:Y:S02]  /*3a4c0*/  ISETP.GT.U32.AND P0, PT, R4, 0x7f7fffff, PT ;  /* 0x7f7fffff0400780c */ /* 0x000fe40003f04070 */
[----:B------:R-:W-:-:S04]  /*3a4d0*/  LOP3.LUT R11, R0, 0xff800000, RZ, 0xc0, !PT ;  /* 0xff800000000b7812 */ /* 0x000fc800078ec0ff */
[----:B------:R-:W-:-:S05]  /*3a4e0*/  IADD3 R0, PT, PT, R4, -R11, RZ ;  /* 0x8000000b04007210 */ /* 0x000fca0007ffe0ff */
[----:B------:R-:W-:Y:S01]  /*3a4f0*/  FADD.FTZ R10, R0, -1 ;  /* 0xbf800000000a7421 */ /* 0x000fe20000010000 */
[----:B------:R-:W-:Y:S01]  /*3a500*/  I2FP.F32.S32 R0, R11 ;  /* 0x0000000b00007245 */ /* 0x000fe20000201400 */
[----:B------:R-:W-:Y:S02]  /*3a510*/  HFMA2 R11, -RZ, RZ, 0.78662109375, -1877 ;  /* 0x3a4be755ff0b7431 */ /* 0x000fe400000001ff */
[----:B------:R-:W-:Y:S02]  /*3a520*/  FFMA.FTZ R9, R10, -R9, 0.14084610342979431152 ;  /* 0x3e1039f60a097423 */ /* 0x000fe40000010809 */
[----:B------:R-:W-:Y:S02]  /*3a530*/  FFMA.FTZ R0, R0, 1.1920928955078125e-07, RZ ;  /* 0x3400000000007823 */ /* 0x000fe400000100ff */
        /* <DEDUP_REMOVED lines=9> */
[----:B------:R-:W-:Y:S01]  /*3a5d0*/  FFMA.FTZ R15, R10, R15, R10 ;  /* 0x0000000f0a0f7223 */ /* 0x000fe2000001000a */
[----:B------:R-:W-:-:S03]  /*3a5e0*/  IMAD.MOV.U32 R10, RZ, RZ, 0x7f800000 ;  /* 0x7f800000ff0a7424 */ /* 0x000fc600078e00ff */
[----:B------:R-:W-:Y:S01]  /*3a5f0*/  FFMA.FTZ R15, R0, 0.69314718246459960938, R15 ;  /* 0x3f317218000f7823 */ /* 0x000fe2000001000f */
[C---:B------:R-:W-:Y:S01]  /*3a600*/  @P0 FFMA.FTZ R15, |R3|.reuse, R10, +INF ;  /* 0x7f800000030f0423 */ /* 0x040fe2000001020a */
[C---:B------:R-:W-:Y:S01]  /*3a610*/  FSETP.NEU.FTZ.AND P0, PT, |R3|.reuse, RZ, PT ;  /* 0x000000ff0300720b */ /* 0x040fe20003f1d200 */
[----:B------:R-:W-:Y:S01]  /*3a620*/  FADD.FTZ R10, |R3|, -0.5 ;  /* 0xbf000000030a7421 */ /* 0x000fe20000010200 */
[----:B0-----:R-:W-:Y:S01]  /*3a630*/  FMUL.FTZ R0, R9, R9 ;  /* 0x0000000909007220 */ /* 0x001fe20000410000 */
[----:B------:R-:W-:-:S03]  /*3a640*/  FMUL.FTZ R15, R15, 0.5 ;  /* 0x3f0000000f0f7820 */ /* 0x000fc60000410000 */
[C---:B------:R-:W-:Y:S02]  /*3a650*/  FFMA.FTZ R11, R0.reuse, R11, -0.0027776553761214017868 ;  /* 0xbb360953000b7423 */ /* 0x040fe4000001000b */
[----:B------:R-:W-:Y:S02]  /*3a660*/  FSEL R15, R15, -INF , P0 ;  /* 0xff8000000f0f7808 */ /* 0x000fe40000000000 */
[----:B------:R-:W-:Y:S01]  /*3a670*/  FFMA.FTZ R0, R0, R11, 0.083333276212215423584 ;  /* 0x3daaaaa300007423 */ /* 0x000fe2000001000b */
[----:B------:R-:W-:Y:S02]  /*3a680*/  FSETP.NEU.FTZ.AND P0, PT, |R3|, +INF , PT ;  /* 0x7f8000000300780b */ /* 0x000fe40003f1d200 */
[----:B------:R-:W-:Y:S01]  /*3a690*/  FMUL.FTZ R15, R15, R10 ;  /* 0x0000000a0f0f7220 */ /* 0x000fe20000410000 */
[----:B------:R-:W-:-:S04]  /*3a6a0*/  FFMA.FTZ R0, R9, R0, 0.91893851757049560547 ;  /* 0x3f6b3f8e09007423 */ /* 0x000fc80000010000 */
[--C-:B------:R-:W-:Y:S01]  /*3a6b0*/  FADD.FTZ R0, R0, R15.reuse ;  /* 0x0000000f00007221 */ /* 0x100fe20000010000 */
[----:B------:R-:W-:-:S04]  /*3a6c0*/  FADD.FTZ R15, -R4, R15 ;  /* 0x0000000f040f7221 */ /* 0x000fc80000010100 */
[----:B------:R-:W-:-:S05]  /*3a6d0*/  FADD.FTZ R0, R15, R0 ;  /* 0x000000000f007221 */ /* 0x000fca0000010000 */
[----:B------:R-:W-:Y:S01]  /*3a6e0*/  FSEL R10, R0, +INF , P0 ;  /* 0x7f800000000a7808 */ /* 0x000fe20000000000 */
[----:B------:R-:W-:Y:S06]  /*3a6f0*/  BRA `(.L_x_712) ;  /* 0x0000000400407947 */ /* 0x000fec0003800000 */
.L_x_711:
        /* <DEDUP_REMOVED lines=13> */
.L_x_710:
        /* <DEDUP_REMOVED lines=15> */
.L_x_713:
        /* <DEDUP_REMOVED lines=16> */
.L_x_714:
        /* <DEDUP_REMOVED lines=14> */
[-C--:B------:R-:W-:Y:S02]  /*3aaa0*/  IADD3 R9, PT, PT, R0, -R11.reuse, RZ ;  /* 0x8000000b00097210 */ /* 0x080fe40007ffe0ff */
[----:B------:R-:W-:Y:S01]  /*3aab0*/  I2FP.F32.S32 R10, R11 ;  /* 0x0000000b000a7245 */ /* 0x000fe20000201400 */
[----:B------:R-:W-:Y:S02]  /*3aac0*/  IMAD.MOV.U32 R11, RZ, RZ, 0x7f800000 ;  /* 0x7f800000ff0b7424 */ /* 0x000fe400078e00ff */
        /* <DEDUP_REMOVED lines=18> */
[----:B------:R-:W-:-:S07]  /*3abf0*/  FSEL R10, R9, +INF , P0 ;  /* 0x7f800000090a7808 */ /* 0x000fce0000000000 */
.L_x_712:
[----:B------:R-:W-:Y:S05]  /*3ac00*/  BSYNC.RECONVERGENT B2 ;  /* 0x0000000000027941 */ /* 0x000fea0003800200 */
.L_x_709:
[----:B------:R-:W-:Y:S01]  /*3ac10*/  FSETP.GE.FTZ.AND P0, PT, R3, RZ, PT ;  /* 0x000000ff0300720b */ /* 0x000fe20003f16000 */
[----:B------:R-:W-:Y:S01]  /*3ac20*/  BSSY.RECONVERGENT B2, `(.L_x_715) ;  /* 0x0000057000027945 */ /* 0x000fe20003800200 */
[----:B------:R-:W-:-:S11]  /*3ac30*/  MOV R9, R10 ;  /* 0x0000000a00097202 */ /* 0x000fd60000000f00 */
[----:B------:R-:W-:Y:S05]  /*3ac40*/  @P0 BRA `(.L_x_716) ;  /* 0x0000000400500947 */ /* 0x000fea0003800000 */
[----:B------:R-:W0:Y:S01]  /*3ac50*/  FRND.FTZ.FLOOR R0, R4 ;  /* 0x0000000400007307 */ /* 0x000e220000215000 */
[----:B------:R-:W-:Y:S02]  /*3ac60*/  MOV R9, 0x7f800000 ;  /* 0x7f80000000097802 */ /* 0x000fe40000000f00 */
[----:B0-----:R-:W-:-:S13]  /*3ac70*/  FSETP.NEU.FTZ.AND P0, PT, |R3|, R0, PT ;  /* 0x000000000300720b */ /* 0x001fda0003f1d200 */
[----:B------:R-:W-:Y:S05]  /*3ac80*/  @!P0 BRA `(.L_x_716) ;  /* 0x0000000400408947 */ /* 0x000fea0003800000 */
[----:B------:R-:W-:Y:S01]  /*3ac90*/  FSETP.GEU.FTZ.AND P0, PT, |R3|, 9.999999682655225389e-20, PT ;  /* 0x1fec1e4a0300780b */ /* 0x000fe20003f1e200 */
[----:B------:R-:W-:-:S12]  /*3aca0*/  IMAD.MOV.U32 R9, RZ, RZ, 0x7f800000 ;  /* 0x7f800000ff097424 */ /* 0x000fd800078e00ff */
[----:B------:R-:W-:Y:S05]  /*3acb0*/  @P0 BRA `(.L_x_717) ;  /* 0x00000000006c0947 */ /* 0x000fea0003800000 */
[----:B------:R-:W-:Y:S01]  /*3acc0*/  FSETP.GEU.FTZ.AND P0, PT, |R3|, 1.175494350822287508e-38, PT ;  /* 0x008000000300780b */ /* 0x000fe20003f1e200 */
[----:B------:R-:W-:-:S12]  /*3acd0*/  IMAD.MOV.U32 R11, RZ, RZ, 0x3e055027 ;  /* 0x3e055027ff0b7424 */ /* 0x000fd800078e00ff */
[----:B------:R-:W-:-:S05]  /*3ace0*/  @!P0 FMUL.FTZ R4, |R3|, 8388608 ;  /* 0x4b00000003048820 */ /* 0x000fca0000410200 */
[----:B------:R-:W-:-:S04]  /*3acf0*/  IADD3 R0, PT, PT, R4, -0x3f2aaaab, RZ ;  /* 0xc0d5555504007810 */ /* 0x000fc80007ffe0ff */
[----:B------:R-:W-:-:S04]  /*3ad00*/  LOP3.LUT R3, R0, 0xff800000, RZ, 0xc0, !PT ;  /* 0xff80000000037812 */ /* 0x000fc800078ec0ff */
[-C--:B------:R-:W-:Y:S02]  /*3ad10*/  IADD3 R0, PT, PT, R4, -R3.reuse, RZ ;  /* 0x8000000304007210 */ /* 0x080fe40007ffe0ff */
        /* <DEDUP_REMOVED lines=21> */
.L_x_717:
        /* <DEDUP_REMOVED lines=50> */
.L_x_716:
[----:B------:R-:W-:Y:S05]  /*3b190*/  BSYNC.RECONVERGENT B2 ;  /* 0x0000000000027941 */ /* 0x000fea0003800200 */
.L_x_715:
[----:B------:R-:W-:Y:S01]  /*3b1a0*/  FADD.FTZ R9, R32, -R9 ;  /* 0x8000000920097221 */ /* 0x000fe20000010000 */
[----:B------:R-:W-:Y:S01]  /*3b1b0*/  HFMA2 R10, -RZ, RZ, 0.83837890625, -4044 ;  /* 0x3ab5ebe6ff0a7431 */ /* 0x000fe200000001ff */
[----:B------:R-:W-:Y:S02]  /*3b1c0*/  BSSY.RECONVERGENT B2, `(.L_x_718) ;  /* 0x0000091000027945 */ /* 0x000fe40003800200 */
[C---:B------:R-:W-:Y:S01]  /*3b1d0*/  FMUL.FTZ R0, R9.reuse, 1.4426950216293334961 ;  /* 0x3fb8aa3b09007820 */ /* 0x040fe20000410000 */
[----:B------:R-:W-:-:S05]  /*3b1e0*/  FSETP.GEU.FTZ.AND P0, PT, |R9|, 0.40999999642372131348, PT ;  /* 0x3ed1eb850900780b */ /* 0x000fca0003f1e200 */
[----:B------:R-:W0:Y:S02]  /*3b1f0*/  FRND R0, R0 ;  /* 0x0000000000007307 */ /* 0x000e240000201000 */
[----:B0-----:R-:W-:Y:S02]  /*3b200*/  FSEL R4, R0, RZ, P0 ;  /* 0x000000ff00047208 */ /* 0x001fe40000000000 */
[----:B------:R-:W-:Y:S02]  /*3b210*/  FSETP.NEU.FTZ.AND P0, PT, R9, RZ, PT ;  /* 0x000000ff0900720b */ /* 0x000fe40003f1d000 */
[C---:B------:R-:W-:Y:S01]  /*3b220*/  FSETP.NEU.FTZ.AND P1, PT, R4.reuse, 128, PT ;  /* 0x430000000400780b */ /* 0x040fe20003f3d000 */
[----:B------:R-:W-:-:S04]  /*3b230*/  FFMA.FTZ R3, R4, -0.693145751953125, R9 ;  /* 0xbf31720004037823 */ /* 0x000fc80000010009 */
[C---:B------:R-:W-:Y:S01]  /*3b240*/  FFMA.FTZ R3, R4.reuse, -1.428606765330187045e-06, R3 ;  /* 0xb5bfbe8e04037823 */ /* 0x040fe20000010003 */
[----:B------:R-:W-:-:S03]  /*3b250*/  FSEL R4, R4, 127, P1 ;  /* 0x42fe000004047808 */ /* 0x000fc60000800000 */
[C---:B------:R-:W-:Y:S01]  /*3b260*/  FFMA.FTZ R10, R3.reuse, R10, 0.0083824126049876213074 ;  /* 0x3c095663030a7423 */ /* 0x040fe2000001000a */
[----:B------:R-:W0:Y:S01]  /*3b270*/  MUFU.EX2 R11, R4 ;  /* 0x00000004000b7308 */ /* 0x000e220000000800 */
[----:B------:R-:W-:Y:S02]  /*3b280*/  FSETP.GEU.FTZ.AND P2, PT, R4, -25, PT ;  /* 0xc1c800000400780b */ /* 0x000fe40003f5e000 */
[----:B------:R-:W-:-:S04]  /*3b290*/  FFMA.FTZ R10, R3, R10, 0.041667830199003219604 ;  /* 0x3d2aabe3030a7423 */ /* 0x000fc8000001000a */
[----:B------:R-:W-:-:S04]  /*3b2a0*/  FFMA.FTZ R10, R3, R10, 0.16666397452354431152 ;  /* 0x3e2aa9f6030a7423 */ /* 0x000fc8000001000a */
[----:B------:R-:W-:Y:S01]  /*3b2b0*/  FFMA.FTZ R10, R3, R10, 0.49999994039535522461 ;  /* 0x3efffffe030a7423 */ /* 0x000fe2000001000a */
[----:B0-----:R-:W-:-:S03]  /*3b2c0*/  FADD.FTZ R15, R11, -1 ;  /* 0xbf8000000b0f7421 */ /* 0x001fc60000010000 */
[----:B------:R-:W-:-:S04]  /*3b2d0*/  FMUL.FTZ R10, R3, R10 ;  /* 0x0000000a030a7220 */ /* 0x000fc80000410000 */
[----:B------:R-:W-:-:S04]  /*3b2e0*/  FFMA.FTZ R10, R3, R10, R3 ;  /* 0x0000000a030a7223 */ /* 0x000fc80000010003 */
[----:B------:R-:W-:-:S04]  /*3b2f0*/  FFMA.FTZ R10, R10, R11, R15 ;  /* 0x0000000b0a0a7223 */ /* 0x000fc8000001000f */
[----:B------:R-:W-:Y:S01]  /*3b300*/  @!P1 FADD.FTZ R10, R10, R10 ;  /* 0x0000000a0a0a9221 */ /* 0x000fe20000010000 */
[----:B------:R-:W-:-:S04]  /*3b310*/  FSETP.GT.FTZ.AND P1, PT, R4, 128, PT ;  /* 0x430000000400780b */ /* 0x000fc80003f34000 */
[----:B------:R-:W-:Y:S02]  /*3b320*/  FSEL R4, R10, +INF , !P1 ;  /* 0x7f8000000a047808 */ /* 0x000fe40004800000 */
[----:B------:R-:W-:Y:S02]  /*3b330*/  FSETP.GE.FTZ.AND P1, PT, |R5|, 3, PT ;  /* 0x404000000500780b */ /* 0x000fe40003f36200 */
[----:B------:R-:W-:Y:S01]  /*3b340*/  FSEL R4, R4, -1, P2 ;  /* 0xbf80000004047808 */ /* 0x000fe20001000000 */
[----:B------:R-:W-:-:S10]  /*3b350*/  @!P0 FADD.FTZ R4, R9, R9 ;  /* 0x0000000909048221 */ /* 0x000fd40000010000 */
[----:B------:R-:W-:Y:S05]  /*3b360*/  @!P1 BRA `(.L_x_719) ;  /* 0x0000000000cc9947 */ /* 0x000fea0003800000 */
[----:B------:R-:W-:-:S13]  /*3b370*/  FSETP.GE.FTZ.AND P0, PT, |R5|, 7.8000001907348632812, PT ;  /* 0x40f9999a0500780b */ /* 0x000fda0003f16200 */
[----:B------:R-:W-:Y:S05]  /*3b380*/  @!P0 BRA `(.L_x_720) ;  /* 0x0000000000908947 */ /* 0x000fea0003800000 */
[C---:B------:R-:W-:Y:S02]  /*3b390*/  IADD3 R0, PT, PT, R13.reuse, -0x3f2aaaab, RZ ;  /* 0xc0d555550d007810 */ /* 0x040fe40007ffe0ff */
[----:B------:R-:W-:Y:S02]  /*3b3a0*/  MOV R10, 0x3e055027 ;  /* 0x3e055027000a7802 */ /* 0x000fe40000000f00 */
[----:B------:R-:W-:Y:S02]  /*3b3b0*/  LOP3.LUT R0, R0, 0xff800000, RZ, 0xc0, !PT ;  /* 0xff80000000007812 */ /* 0x000fe400078ec0ff */
[----:B------:R-:W-:-:S03]  /*3b3c0*/  ISETP.GT.U32.AND P0, PT, R13, 0x7f7fffff, PT ;  /* 0x7f7fffff0d00780c */ /* 0x000fc60003f04070 */
[----:B------:R-:W-:Y:S01]  /*3b3d0*/  IMAD.IADD R3, R13, 0x1, -R0 ;  /* 0x000000010d037824 */ /* 0x000fe200078e0a00 */
        /* <DEDUP_REMOVED lines=16> */
[----:B------:R-:W-:Y:S02]  /*3b4e0*/  IMAD.MOV.U32 R9, RZ, RZ, 0x3a4be755 ;  /* 0x3a4be755ff097424 */ /* 0x000fe400078e00ff */
        /* <DEDUP_REMOVED lines=14> */
.L_x_720:
[----:B------:R-:W-:-:S04]  /*3b5d0*/  FADD.FTZ R9, |R5|, -3 ;  /* 0xc040000005097421 */ /* 0x000fc80000010200 */
[----:B------:R-:W-:-:S04]  /*3b5e0*/  FADD.FTZ R0, R9, -259.2509765625 ;  /* 0xc381a02009007421 */ /* 0x000fc80000010000 */
[----:B------:R-:W-:-:S04]  /*3b5f0*/  FFMA.FTZ R0, R9, R0, -10777.1796875 ;  /* 0xc62864b809007423 */ /* 0x000fc80000010000 */
[----:B------:R-:W-:-:S04]  /*3b600*/  FFMA.FTZ R0, R9, R0, -92685.046875 ;  /* 0xc7b5068609007423 */ /* 0x000fc80000010000 */
[----:B------:R-:W-:Y:S01]  /*3b610*/  FFMA.FTZ R3, R9, R0, -206353.578125 ;  /* 0xc849846509037423 */ /* 0x000fe20000010000 */
[----:B------:R-:W-:-:S05]  /*3b620*/  HFMA2 R0, -RZ, RZ, 4.23046875, 0.62255859375 ;  /* 0x443b38fbff007431 */ /* 0x000fca00000001ff */
[----:B------:R-:W0:Y:S01]  /*3b630*/  MUFU.RCP R3, R3 ;  /* 0x0000000300037308 */ /* 0x000e220000001000 */
[----:B------:R-:W-:-:S04]  /*3b640*/  FFMA.FTZ R0, R9, -R0, -12349.7421875 ;  /* 0xc640f6f809007423 */ /* 0x000fc80000010800 */
[----:B------:R-:W-:-:S04]  /*3b650*/  FFMA.FTZ R0, R9, R0, -41061.375 ;  /* 0xc720656009007423 */ /* 0x000fc80000010000 */
[----:B------:R-:W-:-:S04]  /*3b660*/  FFMA.FTZ R0, R9, R0, -48310.6640625 ;  /* 0xc73cb6aa09007423 */ /* 0x000fc80000010000 */
[----:B------:R-:W-:-:S04]  /*3b670*/  FFMA.FTZ R0, R9, R0, -143033.40625 ;  /* 0xc80bae5a09007423 */ /* 0x000fc80000010000 */
[----:B0-----:R-:W-:Y:S01]  /*3b680*/  FFMA.FTZ R9, R0, R3, R9 ;  /* 0x0000000300097223 */ /* 0x001fe20000010009 */
[----:B------:R-:W-:Y:S06]  /*3b690*/  BRA `(.L_x_721) ;  /* 0x00000004000c7947 */ /* 0x000fec0003800000 */
.L_x_719:
        /* <DEDUP_REMOVED lines=15> */
.L_x_722:
[----:B------:R-:W-:-:S13]  /*3b790*/  FSETP.GE.FTZ.AND P0, PT, |R5|, 0.69999998807907104492, PT ;  /* 0x3f3333330500780b */ /* 0x000fda0003f16200 */
[----:B------:R-:W-:Y:S05]  /*3b7a0*/  @!P0 BRA `(.L_x_723) ;  /* 0x0000000000388947 */ /* 0x000fea0003800000 */
[----:B------:R-:W-:Y:S02]  /*3b7b0*/  IMAD.MOV.U32 R0, RZ, RZ, 0x3d3bef76 ;  /* 0x3d3bef76ff007424 */ /* 0x000fe400078e00ff */
        /* <DEDUP_REMOVED lines=13> */
.L_x_723:
[----:B------:R-:W-:Y:S01]  /*3b890*/  HFMA2 R0, -RZ, RZ, 0.92724609375, 0.00441741943359375 ;  /* 0x3b6b1c86ff007431 */ /* 0x000fe200000001ff */
[----:B------:R-:W-:-:S04]  /*3b8a0*/  MOV R10, 0x3e055027 ;  /* 0x3e055027000a7802 */ /* 0x000fc80000000f00 */
        /* <DEDUP_REMOVED lines=11> */
[----:B------:R-:W-:-:S05]  /*3b960*/  LOP3.LUT R9, R3, 0xff800000, RZ, 0xc0, !PT ;  /* 0xff80000003097812 */ /* 0x000fca00078ec0ff */
[----:B------:R-:W-:-:S04]  /*3b970*/  IMAD.IADD R3, R0, 0x1, -R9 ;  /* 0x0000000100037824 */ /* 0x000fc800078e0a09 */
        /* <DEDUP_REMOVED lines=21> */
.L_x_721:
[----:B------:R-:W-:Y:S05]  /*3bad0*/  BSYNC.RECONVERGENT B2 ;  /* 0x0000000000027941 */ /* 0x000fea0003800200 */
.L_x_718:
[----:B------:R-:W-:Y:S01]  /*3bae0*/  FSETP.GE.FTZ.AND P0, PT, R5, RZ, PT ;  /* 0x000000ff0500720b */ /* 0x000fe20003f16000 */
[----:B------:R-:W-:Y:S01]  /*3baf0*/  BSSY.RECONVERGENT B2, `(.L_x_724) ;  /* 0x0000058000027945 */ /* 0x000fe20003800200 */
[----:B------:R-:W-:-:S11]  /*3bb00*/  IMAD.MOV.U32 R3, RZ, RZ, R9 ;  /* 0x000000ffff037224 */ /* 0x000fd600078e0009 */
[----:B------:R-:W-:Y:S05]  /*3bb10*/  @P0 BRA `(.L_x_725) ;  /* 0x0000000400540947 */ /* 0x000fea0003800000 */
[----:B------:R-:W0:Y:S01]  /*3bb20*/  FRND.FTZ.FLOOR R0, R13 ;  /* 0x0000000d00007307 */ /* 0x000e220000215000 */
[----:B------:R-:W-:Y:S02]  /*3bb30*/  MOV R3, 0x7f800000 ;  /* 0x7f80000000037802 */ /* 0x000fe40000000f00 */
[----:B0-----:R-:W-:-:S13]  /*3bb40*/  FSETP.NEU.FTZ.AND P0, PT, |R5|, R0, PT ;  /* 0x000000000500720b */ /* 0x001fda0003f1d200 */
[----:B------:R-:W-:Y:S05]  /*3bb50*/  @!P0 BRA `(.L_x_725) ;  /* 0x0000000400448947 */ /* 0x000fea0003800000 */
[----:B------:R-:W-:Y:S02]  /*3bb60*/  FSETP.GEU.FTZ.AND P0, PT, |R5|, 9.999999682655225389e-20, PT ;  /* 0x1fec1e4a0500780b */ /* 0x000fe40003f1e200 */
[----:B------:R-:W-:-:S11]  /*3bb70*/  MOV R3, 0x7f800000 ;  /* 0x7f80000000037802 */ /* 0x000fd60000000f00 */
[----:B------:R-:W-:Y:S05]  /*3bb80*/  @P0 BRA `(.L_x_726) ;  /* 0x0000000000700947 */ /* 0x000fea0003800000 */
[C---:B------:R-:W-:Y:S01]  /*3bb90*/  FMUL.FTZ R0, |R5|.reuse, 8388608 ;  /* 0x4b00000005007820 */ /* 0x040fe20000410200 */
[----:B------:R-:W-:Y:S01]  /*3bba0*/  FSETP.GEU.FTZ.AND P0, PT, |R5|, 1.175494350822287508e-38, PT ;  /* 0x008000000500780b */ /* 0x000fe20003f1e200 */
[----:B------:R-:W-:-:S03]  /*3bbb0*/  HFMA2 R10, -RZ, RZ, 1.5048828125, 33.21875 ;  /* 0x3e055027ff0a7431 */ /* 0x000fc600000001ff */
[----:B------:R-:W-:-:S05]  /*3bbc0*/  FSEL R0, R0, R13, !P0 ;  /* 0x0000000d00007208 */ /* 0x000fca0004000000 */
        /* <DEDUP_REMOVED lines=24> */
.L_x_726:
[--C-:B------:R-:W-:Y:S01]  /*3bd50*/  FADD.FTZ R0, |R5|, |R5|.reuse ;  /* 0x4000000505007221 */ /* 0x100fe20000010200 */
[----:B------:R-:W-:Y:S01]  /*3bd60*/  IMAD.MOV.U32 R14, RZ, RZ, 0x37cbac00 ;  /* 0x37cbac00ff0e7424 */ /* 0x000fe200078e00ff */
[----:B------:R-:W-:Y:S02]  /*3bd70*/  MOV R15, 0x3effffff ;  /* 0x3effffff000f7802 */ /* 0x000fe40000000f00 */
        /* <DEDUP_REMOVED lines=8> */
[C---:B------:R-:W-:Y:S01]  /*3be00*/  FFMA.FTZ R14, R13.reuse, R14, -0.0013887860113754868507 ;  /* 0xbab607ed0d0e7423 */ /* 0x040fe2000001000e */
[----:B------:R-:W-:Y:S02]  /*3be10*/  MOV R12, 0x3d2aaabb ;  /* 0x3d2aaabb000c7802 */ /* 0x000fe40000000f00 */
        /* <DEDUP_REMOVED lines=12> */
[----:B------:R-:W-:-:S04]  /*3bee0*/  @!P0 FMUL.FTZ R0, R0, 8388608 ;  /* 0x4b00000000008820 */ /* 0x000fc80000410000 */
[----:B------:R-:W-:-:S05]  /*3bef0*/  VIADD R5, R0, 0xc0d55555 ;  /* 0xc0d5555500057836 */ /* 0x000fca0000000000 */
[----:B------:R-:W-:-:S04]  /*3bf00*/  LOP3.LUT R11, R5, 0xff800000, RZ, 0xc0, !PT ;  /* 0xff800000050b7812 */ /* 0x000fc800078ec0ff */
[-C--:B------:R-:W-:Y:S02]  /*3bf10*/  IADD3 R5, PT, PT, R0, -R11.reuse, RZ ;  /* 0x8000000b00057210 */ /* 0x080fe40007ffe0ff */
[----:B------:R-:W-:-:S03]  /*3bf20*/  I2FP.F32.S32 R10, R11 ;  /* 0x0000000b000a7245 */ /* 0x000fc60000201400 */
        /* <DEDUP_REMOVED lines=20> */
.L_x_725:
[----:B------:R-:W-:Y:S05]  /*3c070*/  BSYNC.RECONVERGENT B2 ;  /* 0x0000000000027941 */ /* 0x000fea0003800200 */
.L_x_724:
[----:B------:R-:W-:-:S04]  /*3c080*/  FADD.FTZ R3, R32, -R3 ;  /* 0x8000000320037221 */ /* 0x000fc80000010000 */
[----:B------:R-:W-:-:S06]  /*3c090*/  FMUL.FTZ R3, R3, 1.4426950216293334961 ;  /* 0x3fb8aa3b03037820 */ /* 0x000fcc0000410000 */
[----:B------:R-:W0:Y:S02]  /*3c0a0*/  MUFU.EX2 R3, R3 ;  /* 0x0000000300037308 */ /* 0x000e240000000800 */
[----:B0-----:R-:W-:Y:S01]  /*3c0b0*/  FFMA.FTZ R7, -R7, R3, -R4 ;  /* 0x0000000307077223 */ /* 0x001fe20000010904 */
[----:B------:R-:W-:Y:S06]  /*3c0c0*/  BRA `(.L_x_536) ;  /* 0x0000007000347947 */ /* 0x000fec0003800000 */
.L_x_706:
        /* <DEDUP_REMOVED lines=23> */
[C---:B------:R-:W-:Y:S01]  /*3c240*/  FSETP.GE.FTZ.AND P0, PT, |R5|.reuse, 3, PT ;  /* 0x404000000500780b */ /* 0x040fe20003f16200 */
[----:B------:R-:W-:Y:S01]  /*3c250*/  BSSY.RECONVERGENT B2, `(.L_x_729) ;  /* 0x0000079000027945 */ /* 0x000fe20003800200 */
[----:B------:R-:W-:-:S11]  /*3c260*/  FMUL.FTZ R3, R5, R32 ;  /* 0x0000002005037220 */ /* 0x000fd60000410000 */
        /* <DEDUP_REMOVED lines=39> */
.L_x_731:
        /* <DEDUP_REMOVED lines=13> */
.L_x_730:
        /* <DEDUP_REMOVED lines=15> */
.L_x_733:
        /* <DEDUP_REMOVED lines=16> */
.L_x_734:
        /* <DEDUP_REMOVED lines=36> */
.L_x_732:
[----:B------:R-:W-:Y:S05]  /*3c9e0*/  BSYNC.RECONVERGENT B2 ;  /* 0x0000000000027941 */ /* 0x000fea0003800200 */
.L_x_729:
        /* <DEDUP_REMOVED lines=12> */
[----:B------:R-:W-:-:S04]  /*3cab0*/  FSETP.GEU.FTZ.AND P0, PT, |R5|, 1.175494350822287508e-38, PT ;  /* 0x008000000500780b */ /* 0x000fc80003f1e200 */
[----:B------:R-:W-:Y:S01]  /*3cac0*/  FSEL R0, R0, R13, !P0 ;  /* 0x0000000d00007208 */ /* 0x000fe20004000000 */
[----:B------:R-:W-:-:S03]  /*3cad0*/  IMAD.MOV.U32 R13, RZ, RZ, 0x3e055027 ;  /* 0x3e055027ff0d7424 */ /* 0x000fc600078e00ff */
[----:B------:R-:W-:-:S04]  /*3cae0*/  IADD3 R9, PT, PT, R0, -0x3f2aaaab, RZ ;  /* 0xc0d5555500097810 */ /* 0x000fc80007ffe0ff */
        /* <DEDUP_REMOVED lines=23> */
.L_x_737:
[--C-:B------:R-:W-:Y:S01]  /*3cc60*/  FADD.FTZ R0, |R5|, |R5|.reuse ;  /* 0x4000000505007221 */ /* 0x100fe20000010200 */
[----:B------:R-:W-:Y:S02]  /*3cc70*/  HFMA2 R14, -RZ, RZ, 0.487060546875, -0.0625 ;  /* 0x37cbac00ff0e7431 */ /* 0x000fe400000001ff */
        /* <DEDUP_REMOVED lines=48> */
.L_x_736:
[----:B------:R-:W-:Y:S05]  /*3cf80*/  BSYNC.RECONVERGENT B2 ;  /* 0x0000000000027941 */ /* 0x000fea0003800200 */
.L_x_735:
[----:B------:R-:W-:Y:S01]  /*3cf90*/  FADD.FTZ R3, -R4, R3 ;  /* 0x0000000304037221 */ /* 0x000fe20000010100 */
[----:B------:R-:W-:-:S03]  /*3cfa0*/  HFMA2 R7, -RZ, RZ, 0, 0 ;  /* 0x00000000ff077431 */ /* 0x000fc600000001ff */
[----:B------:R-:W-:-:S05]  /*3cfb0*/  FADD.FTZ R0, R3, -R0 ;  /* 0x8000000003007221 */ /* 0x000fca0000010000 */
[----:B------:R-:W-:-:S13]  /*3cfc0*/  FSETP.GEU.FTZ.AND P0, PT, R0, -88.72283935546875, PT ;  /* 0xc2b172180000780b */ /* 0x000fda0003f1e000 */
[----:B------:R-:W-:Y:S05]  /*3cfd0*/  @!P0 BRA `(.L_x_738) ;  /* 0x0000001800208947 */ /* 0x000fea0003800000 */
[----:B------:R-:W-:-:S06]  /*3cfe0*/  FMUL.FTZ R7, R0, 1.4426950216293334961 ;  /* 0x3fb8aa3b00077820 */ /* 0x000fcc0000410000 */
[----:B------:R-:W0:Y:S01]  /*3cff0*/  MUFU.EX2 R7, R7 ;  /* 0x0000000700077308 */ /* 0x000e220000000800 */
[----:B------:R-:W-:Y:S05]  /*3d000*/  BRA `(.L_x_738) ;  /* 0x0000001800147947 */ /* 0x000fea0003800000 */
.L_x_728:
[----:B------:R-:W-:Y:S01]  /*3d010*/  FSETP.GT.FTZ.AND P0, PT, |R5|, 1, PT ;  /* 0x3f8000000500780b */ /* 0x000fe20003f14200 */
[----:B------:R-:W-:Y:S01]  /*3d020*/  IMAD.MOV.U32 R13, RZ, RZ, 0x3f0284fc ;  /* 0x3f0284fcff0d7424 */ /* 0x000fe200078e00ff */
[----:B------:R-:W-:Y:S01]  /*3d030*/  MOV R12, 0x3bc6a26b ;  /* 0x3bc6a26b000c7802 */ /* 0x000fe20000000f00 */
[----:B------:R-:W-:Y:S01]  /*3d040*/  IMAD.MOV.U32 R18, RZ, RZ, 0x45d95fff ;  /* 0x45d95fffff127424 */ /* 0x000fe200078e00ff */
[----:B------:R-:W-:Y:S01]  /*3d050*/  MOV R0, 0xfffffffc ;  /* 0xfffffffc00007802 */ /* 0x000fe20000000f00 */
[C---:B------:R-:W-:Y:S01]  /*3d060*/  VIADD R3, R11.reuse, 0x9c4 ;  /* 0x000009c40b037836 */ /* 0x040fe20000000000 */
[----:B------:R-:W-:Y:S01]  /*3d070*/  MOV R19, 0x47946fa6 ;  /* 0x47946fa600137802 */ /* 0x000fe20000000f00 */
[----:B------:R0:W-:Y:S01]  /*3d080*/  STL.64 [R1+0xa28], R12 ;  /* 0x000a280c01007387 */ /* 0x0001e20000100a00 */
[----:B------:R-:W-:Y:S01]  /*3d090*/  SEL R0, R0, 0x4, P0 ;  /* 0x0000000400007807 */ /* 0x000fe20000000000 */
[----:B------:R-:W-:Y:S01]  /*3d0a0*/  IMAD.MOV.U32 R21, RZ, RZ, 0x4a5481c1 ;  /* 0x4a5481c1ff157424 */ /* 0x000fe200078e00ff */
[----:B------:R-:W-:Y:S01]  /*3d0b0*/  MOV R20, 0x4912f03a ;  /* 0x4912f03a00147802 */ /* 0x000fe20000000f00 */
[----:B------:R1:W-:Y:S01]  /*3d0c0*/  STL.64 [R1+0xa38], R18 ;  /* 0x000a381201007387 */ /* 0x0003e20000100a00 */
[----:B------:R-:W-:Y:S01]  /*3d0d0*/  SEL R10, RZ, 0x30, !P0 ;  /* 0x00000030ff0a7807 */ /* 0x000fe20004000000 */
[----:B------:R-:W-:Y:S01]  /*3d0e0*/  IMAD.MOV.U32 R26, RZ, RZ, 0x4ca4b97f ;  /* 0x4ca4b97fff1a7424 */ /* 0x000fe200078e00ff */
[----:B------:R-:W-:Y:S01]  /*3d0f0*/  @P0 IADD3 R3, PT, PT, R11, 0x9f4, RZ ;  /* 0x000009f40b030810 */ /* 0x000fe20007ffe0ff */
[----:B------:R2:W-:Y:S01]  /*3d100*/  STL.64 [R1+0xa40], R20 ;  /* 0x000a401401007387 */ /* 0x0005e20000100a00 */
[----:B------:R-:W-:Y:S01]  /*3d110*/  MOV R14, 0x419c28d0 ;  /* 0x419c28d0000e7802 */ /* 0x000fe20000000f00 */
[----:B------:R-:W-:Y:S01]  /*3d120*/  IMAD.MOV.U32 R30, RZ, RZ, 0x4a20fbd8 ;  /* 0x4a20fbd8ff1e7424 */ /* 0x000fe200078e00ff */
[----:B------:R-:W-:Y:S01]  /*3d130*/  MOV R15, 0x43e0f8e7 ;  /* 0x43e0f8e7000f7802 */ /* 0x000fe20000000f00 */
[----:B0-----:R-:W-:Y:S01]  /*3d140*/  IMAD.MOV.U32 R13, RZ, RZ, 0x44f0a000 ;  /* 0x44f0a000ff0d7424 */ /* 0x001fe200078e00ff */
[----:B------:R-:W-:Y:S01]  /*3d150*/  MOV R12, 0x42840000 ;  /* 0x42840000000c7802 */ /* 0x000fe20000000f00 */
[----:B------:R-:W-:Y:S01]  /*3d160*/  IMAD.MOV.U32 R33, RZ, RZ, 0x4cc8c38c ;  /* 0x4cc8c38cff217424 */ /* 0x000fe200078e00ff */
[----:B------:R-:W-:Y:S01]  /*3d170*/  MOV R22, 0x4b5edd0a ;  /* 0x4b5edd0a00167802 */ /* 0x000fe20000000f00 */
[----:B------:R-:W-:Y:S01]  /*3d180*/  STL.64 [R1+0xa30], R14 ;  /* 0x000a300e01007387 */ /* 0x000fe20000100a00 */
[----:B-1----:R-:W-:Y:S01]  /*3d190*/  IADD3 R19, PT, PT, R3, R0, RZ ;  /* 0x0000000003137210 */ /* 0x002fe20007ffe0ff */
[----:B------:R-:W-:Y:S01]  /*3d1a0*/  IMAD.MOV.U32 R18, RZ, RZ, 0x3f800000 ;  /* 0x3f800000ff127424 */ /* 0x000fe200078e00ff */
[----:B------:R-:W-:Y:S01]  /*3d1b0*/  MOV R23, 0x4c255322 ;  /* 0x4c25532200177802 */ /* 0x000fe20000000f00 */
[----:B------:R0:W-:Y:S01]  /*3d1c0*/  STL.64 [R1+0x13f0], R12 ;  /* 0x0013f00c01007387 */ /* 0x0001e20000100a00 */
[----:B--2---:R-:W-:-:S02]  /*3d1d0*/  MOV R20, 0x4d0fed36 ;  /* 0x4d0fed3600147802 */ /* 0x004fc40000000f00 */
[----:B------:R-:W-:Y:S01]  /*3d1e0*/  MOV R21, 0x4ce5eb4c ;  /* 0x4ce5eb4c00157802 */ /* 0x000fe20000000f00 */
[----:B------:R1:W-:Y:S01]  /*3d1f0*/  STL.64 [R1+0xa48], R22 ;  /* 0x000a481601007387 */ /* 0x0003e20000100a00 */
[----:B------:R-:W-:Y:S02]  /*3d200*/  MOV R27, 0x4cc5f8af ;  /* 0x4cc5f8af001b7802 */ /* 0x000fe40000000f00 */
[----:B------:R-:W-:Y:S01]  /*3d210*/  MOV R28, 0x46ff3c00 ;  /* 0x46ff3c00001c7802 */ /* 0x000fe20000000f00 */
[----:B------:R2:W-:Y:S01]  /*3d220*/  STL.64 [R1+0x1410], R20 ;  /* 0x0014101401007387 */ /* 0x0005e20000100a00 */
[----:B------:R-:W-:Y:S02]  /*3d230*/  MOV R29, 0x48ae85e0 ;  /* 0x48ae85e0001d7802 */ /* 0x000fe40000000f00 */
[----:B------:R-:W-:Y:S01]  /*3d240*/  MOV R31, 0x4b4b8b8f ;  /* 0x4b4b8b8f001f7802 */ /* 0x000fe20000000f00 */
[----:B------:R3:W-:Y:S01]  /*3d250*/  STL.64 [R1+0xa50], R26 ;  /* 0x000a501a01007387 */ /* 0x0007e20000100a00 */
[----:B0-----:R-:W-:Y:S01]  /*3d260*/  IADD3 R13, PT, PT, R11, R10, RZ ;  /* 0x0000000a0b0d7210 */ /* 0x001fe20007ffe0ff */
[----:B------:R-:W-:Y:S01]  /*3d270*/  IMAD.IADD R11, R19, 0x1, R0 ;  /* 0x00000001130b7824 */ /* 0x000fe200078e0200 */
[----:B------:R-:W-:Y:S01]  /*3d280*/  MOV R32, 0x4c2f75b4 ;  /* 0x4c2f75b400207802 */ /* 0x000fe20000000f00 */
[----:B-1----:R-:W-:Y:S01]  /*3d290*/  IMAD.MOV.U32 R23, RZ, RZ, RZ ;  /* 0x000000ffff177224 */ /* 0x002fe200078e00ff */
[----:B------:R-:W-:Y:S01]  /*3d2a0*/  MOV R22, 0x4c184540 ;  /* 0x4c18454000167802 */ /* 0x000fe20000000f00 */
[----:B------:R-:W-:Y:S01]  /*3d2b0*/  STL.64 [R1+0x13f8], R28 ;  /* 0x0013f81c01007387 */ /* 0x000fe20000100a00 */
[----:B------:R-:W-:-:S02]  /*3d2c0*/  MOV R14, 0x4c5914c6 ;  /* 0x4c5914c6000e7802 */ /* 0x000fc40000000f00 */
[-C--:B--2---:R-:W-:Y:S01]  /*3d2d0*/  IADD3 R21, PT, PT, R11, R0.reuse, RZ ;  /* 0x000000000b157210 */ /* 0x084fe20007ffe0ff */
[----:B------:R-:W-:Y:S04]  /*3d2e0*/  STL.64 [R1+0x1400], R30 ;  /* 0x0014001e01007387 */ /* 0x000fe80000100a00 */
[----:B------:R-:W-:Y:S01]  /*3d2f0*/  STL.64 [R1+0x1408], R32 ;  /* 0x0014082001007387 */ /* 0x000fe20000100a00 */
[----:B---3--:R-:W-:-:S03]  /*3d300*/  IADD3 R27, PT, PT, R21, R0, RZ ;  /* 0x00000000151b7210 */ /* 0x008fc60007ffe0ff */
[----:B------:R0:W-:Y:S04]  /*3d310*/  STL.64 [R1+0x1418], R22 ;  /* 0x0014181601007387 */ /* 0x0001e80000100a00 */
[----:B------:R-:W-:Y:S04]  /*3d320*/  STL [R1+0xa58], R14 ;  /* 0x000a580e01007387 */ /* 0x000fe80000100800 */
[----:B------:R1:W-:Y:S01]  /*3d330*/  STL [R1+0x13ec], R18 ;  /* 0x0013ec1201007387 */ /* 0x0003e20000100800 */
[----:B------:R-:W-:-:S03]  /*3d340*/  IMAD.IADD R15, R0, 0x1, R13 ;  /* 0x00000001000f7824 */ /* 0x000fc600078e020d */
[----:B------:R-:W2:Y:S04]  /*3d350*/  LDL R3, [R19] ;  /* 0x0000000013037983 */ /* 0x000ea80000100800 */
[----:B------:R-:W2:Y:S01]  /*3d360*/  LDL R10, [R13+0x9c4] ;  /* 0x0009c4000d0a7983 */ /* 0x000ea20000100800 */
[----:B0-----:R-:W-:-:S03]  /*3d370*/  IADD3 R23, PT, PT, R27, R0, RZ ;  /* 0x000000001b177210 */ /* 0x001fc60007ffe0ff */
[----:B------:R-:W3:Y:S01]  /*3d380*/  LDL R11, [R11] ;  /* 0x000000000b0b7983 */ /* 0x000ee20000100800 */
[-C--:B------:R-:W-:Y:S01]  /*3d390*/  IADD3 R53, PT, PT, R15, R0.reuse, RZ ;  /* 0x000000000f357210 */ /* 0x080fe20007ffe0ff */
[----:B------:R-:W-:Y:S02]  /*3d3a0*/  IMAD.IADD R45, R23, 0x1, R0 ;  /* 0x00000001172d7824 */ /* 0x000fe400078e0200 */
[----:B------:R-:W4:Y:S01]  /*3d3b0*/  LDL R12, [R21] ;  /* 0x00000000150c7983 */ /* 0x000f220000100800 */
[----:B------:R-:W-:-:S03]  /*3d3c0*/  IADD3 R47, PT, PT, R53, R0, RZ ;  /* 0x00000000352f7210 */ /* 0x000fc60007ffe0ff */
[----:B------:R0:W5:Y:S01]  /*3d3d0*/  LDL R49, [R27] ;  /* 0x000000001b317983 */ /* 0x0001620000100800 */
[-C--:B------:R-:W-:Y:S01]  /*3d3e0*/  IADD3 R41, PT, PT, R45, R0.reuse, RZ ;  /* 0x000000002d297210 */ /* 0x080fe20007ffe0ff */
[----:B------:R-:W-:Y:S02]  /*3d3f0*/  IMAD.IADD R43, R47, 0x1, R0 ;  /* 0x000000012f2b7824 */ /* 0x000fe400078e0200 */
[----:B------:R-:W5:Y:S01]  /*3d400*/  LDL R7, [R13] ;  /* 0x000000000d077983 */ /* 0x000f620000100800 */
[----:B------:R-:W-:-:S03]  /*3d410*/  IADD3 R39, PT, PT, R41, R0, RZ ;  /* 0x0000000029277210 */ /* 0x000fc60007ffe0ff */
[----:B-1----:R-:W5:Y:S04]  /*3d420*/  LDL R18, [R15] ;  /* 0x000000000f127983 */ /* 0x002f680000100800 */
[----:B------:R1:W5:Y:S01]  /*3d430*/  LDL R51, [R23] ;  /* 0x0000000017337983 */ /* 0x0003620000100800 */
[----:B------:R-:W-:-:S03]  /*3d440*/  IADD3 R37, PT, PT, R43, R0, RZ ;  /* 0x000000002b257210 */ /* 0x000fc60007ffe0ff */
[----:B------:R-:W5:Y:S04]  /*3d450*/  LDL R53, [R53] ;  /* 0x0000000035357983 */ /* 0x000f680000100800 */
[----:B------:R-:W5:Y:S01]  /*3d460*/  LDL R45, [R45] ;  /* 0x000000002d2d7983 */ /* 0x000f620000100800 */
[----:B------:R-:W-:Y:S01]  /*3d470*/  IMAD.IADD R35, R39, 0x1, R0 ;  /* 0x0000000127237824 */ /* 0x000fe200078e0200 */
[-C--:B------:R-:W-:Y:S02]  /*3d480*/  IADD3 R33, PT, PT, R37, R0.reuse, RZ ;  /* 0x0000000025217210 */ /* 0x080fe40007ffe0ff */
[----:B------:R-:W5:Y:S04]  /*3d490*/  LDL R47, [R47] ;  /* 0x000000002f2f7983 */ /* 0x000f680000100800 */
[----:B------:R-:W5:Y:S01]  /*3d4a0*/  LDL R41, [R41] ;  /* 0x0000000029297983 */ /* 0x000f620000100800 */
[----:B------:R-:W-:-:S03]  /*3d4b0*/  IADD3 R31, PT, PT, R35, R0, RZ ;  /* 0x00000000231f7210 */ /* 0x000fc60007ffe0ff */
[----:B------:R-:W5:Y:S01]  /*3d4c0*/  LDL R43, [R43] ;  /* 0x000000002b2b7983 */ /* 0x000f620000100800 */
[----:B------:R-:W-:-:S03]  /*3d4d0*/  IMAD.IADD R29, R33, 0x1, R0 ;  /* 0x00000001211d7824 */ /* 0x000fc600078e0200 */
[----:B------:R-:W5:Y:S01]  /*3d4e0*/  LDL R39, [R39] ;  /* 0x0000000027277983 */ /* 0x000f620000100800 */
[----:B0-----:R-:W-:-:S03]  /*3d4f0*/  IADD3 R27, PT, PT, R31, R0, RZ ;  /* 0x000000001f1b7210 */ /* 0x001fc60007ffe0ff */
[----:B------:R-:W5:Y:S04]  /*3d500*/  LDL R37, [R37] ;  /* 0x0000000025257983 */ /* 0x000f680000100800 */
[----:B------:R-:W5:Y:S01]  /*3d510*/  LDL R35, [R35] ;  /* 0x0000000023237983 */ /* 0x000f620000100800 */
[-C--:B-1----:R-:W-:Y:S01]  /*3d520*/  IADD3 R23, PT, PT, R29, R0.reuse, RZ ;  /* 0x000000001d177210 */ /* 0x082fe20007ffe0ff */
[----:B------:R-:W-:Y:S02]  /*3d530*/  IMAD.IADD R21, R27, 0x1, R0 ;  /* 0x000000011b157824 */ /* 0x000fe400078e0200 */
[----:B------:R-:W5:Y:S04]  /*3d540*/  LDL R33, [R33] ;  /* 0x0000000021217983 */ /* 0x000f680000100800 */
[----:B------:R-:W5:Y:S01]  /*3d550*/  LDL R31, [R31] ;  /* 0x000000001f1f7983 */ /* 0x000f620000100800 */
[----:B------:R-:W-:-:S03]  /*3d560*/  IADD3 R19, PT, PT, R23, R0, RZ ;  /* 0x0000000017137210 */ /* 0x000fc60007ffe0ff */
[----:B------:R-:W5:Y:S04]  /*3d570*/  LDL R29, [R29] ;  /* 0x000000001d1d7983 */ /* 0x000f680000100800 */
[----:B------:R-:W5:Y:S01]  /*3d580*/  LDL R27, [R27] ;  /* 0x000000001b1b7983 */ /* 0x000f620000100800 */
[----:B------:R-:W-:-:S03]  /*3d590*/  IADD3 R13, PT, PT, R19, R0, RZ ;  /* 0x00000000130d7210 */ /* 0x000fc60007ffe0ff */
[----:B------:R-:W5:Y:S04]  /*3d5a0*/  LDL R23, [R23] ;  /* 0x0000000017177983 */ /* 0x000f680000100800 */
[----:B------:R-:W5:Y:S01]  /*3d5b0*/  LDL R21, [R21] ;  /* 0x0000000015157983 */ /* 0x000f620000100800 */
[----:B------:R-:W-:-:S03]  /*3d5c0*/  IMAD.IADD R15, R13, 0x1, R0 ;  /* 0x000000010d0f7824 */ /* 0x000fc600078e0200 */
[----:B------:R-:W5:Y:S02]  /*3d5d0*/  LDL R19, [R19] ;  /* 0x0000000013137983 */ /* 0x000f640000100800 */
[----:B------:R-:W-:Y:S02]  /*3d5e0*/  IADD3 R0, PT, PT, R15, R0, RZ ;  /* 0x000000000f007210 */ /* 0x000fe40007ffe0ff */
[----:B------:R-:W5:Y:S04]  /*3d5f0*/  LDL R13, [R13] ;  /* 0x000000000d0d7983 */ /* 0x000f680000100800 */
[----:B------:R-:W5:Y:S04]  /*3d600*/  LDL R15, [R15] ;  /* 0x000000000f0f7983 */ /* 0x000f680000100800 */
[----:B------:R-:W5:Y:S01]  /*3d610*/  LDL R0, [R0] ;  /* 0x0000000000007983 */ /* 0x000f620000100800 */
[----:B------:R-:W0:Y:S02]  /*3d620*/  MUFU.RCP R14, R5 ;  /* 0x00000005000e7308 */ /* 0x000e240000001000 */
[----:B0-----:R-:W-:-:S02]  /*3d630*/  FSEL R14, R14, R5, P0 ;  /* 0x000000050e0e7208 */ /* 0x001fc40000000000 */
[----:B------:R-:W-:-:S03]  /*3d640*/  FSETP.GEU.FTZ.AND P1, PT, R4, 200, PT ;  /* 0x434800000400780b */ /* 0x000fc60003f3e000 */
[----:B--2---:R-:W-:-:S04]  /*3d650*/  FFMA.FTZ R10, R14, R10, R3 ;  /* 0x0000000a0e0a7223 */ /* 0x004fc80000010003 */
[----:B---3--:R-:W-:-:S04]  /*3d660*/  FFMA.FTZ R11, R14, R10, R11 ;  /* 0x0000000a0e0b7223 */ /* 0x008fc8000001000b */
[----:B----4-:R-:W-:-:S04]  /*3d670*/  FFMA.FTZ R12, R14, R11, R12 ;  /* 0x0000000b0e0c7223 */ /* 0x010fc8000001000c */
[C---:B-----5:R-:W-:Y:S01]  /*3d680*/  FFMA.FTZ R12, R14.reuse, R12, R49 ;  /* 0x0000000c0e0c7223 */ /* 0x060fe20000010031 */
        /* <DEDUP_REMOVED lines=46> */
.L_x_739:
        /* <DEDUP_REMOVED lines=8> */
[----:B------:R-:W-:Y:S01]  /*3d9f0*/  BSSY.RECONVERGENT B4, `(.L_x_740) ;  /* 0x0000056000047945 */ /* 0x000fe20003800200 */
[----:B-1----:R-:W-:-:S15]  /*3da00*/  MOV R24, 0x3e800000 ;  /* 0x3e80000000187802 */ /* 0x002fde0000000f00 */
[----:B------:R-:W-:-:S15]  /*3da10*/  NOP ;  /* 0x0000000000007918 */ /* 0x000fde0000000000 */
[----:B------:R-:W-:-:S15]  /*3da20*/  NOP ;  /* 0x0000000000007918 */ /* 0x000fde0000000000 */
[----:B------:R-:W-:-:S15]  /*3da30*/  NOP ;  /* 0x0000000000007918 */ /* 0x000fde0000000000 */
[----:B------:R-:W-:-:S01]  /*3da40*/  NOP ;  /* 0x0000000000007918 */ /* 0x000fc20000000000 */
[----:B------:R-:W1:Y:S01]  /*3da50*/  F2F.F64.F32 R18, R18 ;  /* 0x0000001200127310 */ /* 0x000e620000201800 */
        /* <DEDUP_REMOVED lines=9> */
[----:B------:R-:W-:Y:S01]  /*3daf0*/  FFMA.FTZ R22, R9, R24, -1 ;  /* 0xbf80000009167423 */ /* 0x000fe20000010018 */
[----:B------:R-:W-:-:S03]  /*3db00*/  IMAD.MOV.U32 R24, RZ, RZ, 0x3d39bf78 ;  /* 0x3d39bf78ff187424 */ /* 0x000fc600078e00ff */
        /* <DEDUP_REMOVED lines=66> */
[----:B------:R-:W-:Y:S01]  /*3df30*/  MOV R10, R12 ;  /* 0x0000000c000a7202 */ /* 0x000fe20000000f00 */
[----:B------:R-:W-:-:S07]  /*3df40*/  IMAD.MOV.U32 R11, RZ, RZ, R27 ;  /* 0x000000ffff0b7224 */ /* 0x000fce00078e001b */
.L_x_741:
[----:B------:R-:W-:Y:S05]  /*3df50*/  BSYNC.RECONVERGENT B4 ;  /* 0x0000000000047941 */ /* 0x000fea0003800200 */
.L_x_740:
[----:B------:R0:W1:Y:S01]  /*3df60*/  DADD R24, R24, R10 ;  /* 0x0000000018187229 */ /* 0x000062000000000a */
[----:B------:R-:W-:Y:S01]  /*3df70*/  UMOV UR4, 0xfefa39ef ;  /* 0xfefa39ef00047882 */ /* 0x000fe20000000000 */
[----:B0-----:R-:W-:Y:S01]  /*3df80*/  HFMA2 R11, -RZ, RZ, 1.9912109375, 0.00128841400146484375 ;  /* 0x3ff71547ff0b7431 */ /* 0x001fe200000001ff */
        /* <DEDUP_REMOVED lines=105> */
[----:B-1----:R-:W-:Y:S01]  /*3e620*/  LEA R13, R10, R15, 0x14 ;  /* 0x0000000f0a0d7211 */ /* 0x002fe200078ea0ff */
[----:B------:R-:W-:Y:S01]  /*3e630*/  IMAD.MOV.U32 R12, RZ, RZ, R14 ;  /* 0x000000ffff0c7224 */ /* 0x000fe200078e000e */
[----:B0-----:R-:W-:Y:S06]  /*3e640*/  @!P0 BRA `(.L_x_743) ;  /* 0x0000000000488947 */ /* 0x001fec0003800000 */
[----:B------:R-:W-:Y:S01]  /*3e650*/  FSETP.GEU.FTZ.AND P0, PT, |R25|, 4.2275390625, PT ;  /* 0x408748001900780b */ /* 0x000fe20003f1e200 */
[----:B------:R-:W-:-:S12]  /*3e660*/  DSETP.GEU.AND P1, PT, R24, RZ, PT ;  /* 0x000000ff1800722a */ /* 0x000fd80003f2e000 */
[----:B------:R-:W-:-:S04]  /*3e670*/  @!P0 LEA.HI R0, R10, R10, RZ, 0x1 ;  /* 0x0000000a0a008211 */ /* 0x000fc800078f08ff */
[----:B------:R-:W-:-:S04]  /*3e680*/  @!P0 SHF.R.S32.HI R11, RZ, 0x1, R0 ;  /* 0x00000001ff0b8819 */ /* 0x000fc80000011400 */
[----:B------:R-:W-:Y:S02]  /*3e690*/  @!P0 IADD3 R10, PT, PT, R10, -R11, RZ ;  /* 0x8000000b0a0a8210 */ /* 0x000fe40007ffe0ff */
[----:B------:R-:W-:Y:S02]  /*3e6a0*/  @!P0 LEA R11, R11, R15, 0x14 ;  /* 0x0000000f0b0b8211 */ /* 0x000fe400078ea0ff */
[----:B------:R-:W-:Y:S01]  /*3e6b0*/  @!P0 LEA R15, R10, 0x3ff00000, 0x14 ;  /* 0x3ff000000a0f8811 */ /* 0x000fe200078ea0ff */
[----:B------:R-:W-:Y:S01]  /*3e6c0*/  @!P0 IMAD.MOV.U32 R10, RZ, RZ, R14 ;  /* 0x000000ffff0a8224 */ /* 0x000fe200078e000e */
[----:B------:R-:W-:-:S15]  /*3e6d0*/  @!P0 MOV R14, RZ ;  /* 0x000000ff000e8202 */ /* 0x000fde0000000f00 */
[----:B------:R-:W-:-:S15]  /*3e6e0*/  NOP ;  /* 0x0000000000007918 */ /* 0x000fde0000000000 */
[----:B------:R-:W-:-:S08]  /*3e6f0*/  NOP ;  /* 0x0000000000007918 */ /* 0x000fd00000000000 */
[----:B------:R-:W0:Y:S02]  /*3e700*/  DADD R12, R24, +INF ;  /* 0x7ff00000180c7429 */ /* 0x000e240000000000 */
[----:B0-----:R-:W-:Y:S02]  /*3e710*/  FSEL R12, R12, RZ, P1 ;  /* 0x000000ff0c0c7208 */ /* 0x001fe40000800000 */
[----:B------:R-:W-:-:S15]  /*3e720*/  FSEL R13, R13, RZ, P1 ;  /* 0x000000ff0d0d7208 */ /* 0x000fde0000800000 */
[----:B------:R-:W-:-:S15]  /*3e730*/  NOP ;  /* 0x0000000000007918 */ /* 0x000fde0000000000 */
[----:B------:R-:W-:-:S15]  /*3e740*/  NOP ;  /* 0x0000000000007918 */ /* 0x000fde0000000000 */
[----:B------:R-:W-:-:S15]  /*3e750*/  NOP ;  /* 0x0000000000007918 */ /* 0x000fde0000000000 */
[----:B------:R0:W1:Y:S02]  /*3e760*/  @!P0 DMUL R12, R10, R14 ;  /* 0x0000000e0a0c8228 */ /* 0x0000640000000000 */
.L_x_743:
[----:B------:R-:W-:Y:S05]  /*3e770*/  BSYNC.RECONVERGENT B2 ;  /* 0x0000000000027941 */ /* 0x000fea0003800200 */
.L_x_742:
        /* <DEDUP_REMOVED lines=14> */
.L_x_738:
[----:B------:R-:W-:Y:S05]  /*3e860*/  BSYNC.RECONVERGENT B3 ;  /* 0x0000000000037941 */ /* 0x000fea0003800200 */
.L_x_727:
[----:B0-----:R-:W-:Y:S01]  /*3e870*/  FSETP.NEU.FTZ.AND P0, PT, R7, RZ, PT ;  /* 0x000000ff0700720b */ /* 0x001fe20003f1d000 */
[----:B------:R-:W-:Y:S01]  /*3e880*/  BSSY.RECONVERGENT B2, `(.L_x_744) ;  /* 0x0000016000027945 */ /* 0x000fe20003800200 */
[----:B------:R-:W-:-:S11]  /*3e890*/  MOV R0, RZ ;  /* 0x000000ff00007202 */ /* 0x000fd60000000f00 */
[----:B------:R-:W-:Y:S05]  /*3e8a0*/  @!P0 BRA `(.L_x_745) ;  /* 0x00000000004c8947 */ /* 0x000fea0003800000 */
[----:B------:R-:W-:Y:S01]  /*3e8b0*/  HFMA2 R3, -RZ, RZ, 1.875, 0 ;  /* 0x3f800000ff037431 */ /* 0x000fe200000001ff */
[----:B------:R-:W-:Y:S01]  /*3e8c0*/  BSSY.RECONVERGENT B3, `(.L_x_746) ;  /* 0x000000e000037945 */ /* 0x000fe20003800200 */
[----:B------:R-:W-:Y:S01]  /*3e8d0*/  IMAD.MOV.U32 R0, RZ, RZ, RZ ;  /* 0x000000ffff007224 */ /* 0x000fe200078e00ff */
[----:B------:R-:W-:Y:S01]  /*3e8e0*/  MOV R9, R5 ;  /* 0x0000000500097202 */ /* 0x000fe20000000f00 */
[----:B------:R-:W-:-:S07]  /*3e8f0*/  IMAD.MOV.U32 R10, RZ, RZ, 0x3f800000 ;  /* 0x3f800000ff0a7424 */ /* 0x000fce00078e00ff */
.L_x_747:
        /* <DEDUP_REMOVED lines=11> */
.L_x_746:
[----:B------:R-:W0:Y:S01]  /*3e9b0*/  MUFU.RCP R5, R5 ;  /* 0x0000000500057308 */ /* 0x000e220000001000 */
[----:B------:R-:W-:-:S04]  /*3e9c0*/  FMUL.FTZ R0, R10, R7 ;  /* 0x000000070a007220 */ /* 0x000fc80000410000 */
[----:B0-----:R-:W-:-:S07]  /*3e9d0*/  FMUL.FTZ R0, R0, R5 ;  /* 0x0000000500007220 */ /* 0x001fce0000410000 */
.L_x_745:
[----:B------:R-:W-:Y:S05]  /*3e9e0*/  BSYNC.RECONVERGENT B2 ;  /* 0x0000000000027941 */ /* 0x000fea0003800200 */
.L_x_744:
[----:B------:R-:W-:Y:S01]  /*3e9f0*/  FADD.FTZ R7, -R0, 1 ;  /* 0x3f80000000077421 */ /* 0x000fe20000010100 */
[----:B------:R-:W-:Y:S06]  /*3ea00*/  BRA `(.L_x_536) ;  /* 0x0000004400e47947 */ /* 0x000fec0003800000 */
.L_x_703:
[----:B------:R-:W-:Y:S01]  /*3ea10*/  FMUL.FTZ R20, R5, 1 ;  /* 0x3f80000005147820 */ /* 0x000fe20000410000 */
[----:B------:R-:W0:-:S15]  /*3ea20*/  DMUL R18, R24, R18 ;  /* 0x0000001218127228 */ /* 0x000e1e0000000000 */
[----:B------:R-:W-:-:S15]  /*3ea30*/  NOP ;  /* 0x0000000000007918 */ /* 0x000fde0000000000 */
[----:B------:R-:W-:-:S15]  /*3ea40*/  NOP ;  /* 0x0000000000007918 */ /* 0x000fde0000000000 */
[----:B------:R-:W-:-:S15]  /*3ea50*/  NOP ;  /* 0x0000000000007918 */ /* 0x000fde0000000000 */
[----:B------:R-:W-:-:S04]  /*3ea60*/  NOP ;  /* 0x0000000000007918 */ /* 0x000fc80000000000 */
        /* <DEDUP_REMOVED lines=12> */
.L_x_750:
        /* <DEDUP_REMOVED lines=14> */
.L_x_749:
[----:B------:R-:W0:Y:S01]  /*3ec10*/  MUFU.LG2 R4, R4 ;  /* 0x0000000400047308 */ /* 0x000e220000000c00 */
[----:B------:R-:W-:Y:S01]  /*3ec20*/  FADD.FTZ R9, R5, 1 ;  /* 0x3f80000005097421 */ /* 0x000fe20000010000 */
[----:B------:R-:W-:Y:S03]  /*3ec30*/  BSSY.RECONVERGENT B2, `(.L_x_751) ;  /* 0x000007e000027945 */ /* 0x000fe60003800200 */
[C---:B------:R-:W-:Y:S01]  /*3ec40*/  FADD.FTZ R10, |R9|.reuse, -RZ ;  /* 0x800000ff090a7221 */ /* 0x040fe20000010200 */
[----:B------:R-:W-:Y:S01]  /*3ec50*/  FSETP.GE.FTZ.AND P0, PT, |R9|, 3, PT ;  /* 0x404000000900780b */ /* 0x000fe20003f16200 */
[----:B0-----:R-:W-:-:S04]  /*3ec60*/  FMUL.FTZ R0, R4, 0.69314718246459960938 ;  /* 0x3f31721804007820 */ /* 0x001fc80000410000 */
[----:B------:R-:W-:-:S08]  /*3ec70*/  FMUL.FTZ R3, R5, R0 ;  /* 0x0000000005037220 */ /* 0x000fd00000410000 */
[----:B------:R-:W-:Y:S05]  /*3ec80*/  @!P0 BRA `(.L_x_752) ;  /* 0x0000000000d48947 */ /* 0x000fea0003800000 */
[----:B------:R-:W-:-:S13]  /*3ec90*/  FSETP.GE.FTZ.AND P0, PT, |R9|, 7.8000001907348632812, PT ;  /* 0x40f9999a0900780b */ /* 0x000fda0003f16200 */
[----:B------:R-:W-:Y:S05]  /*3eca0*/  @!P0 BRA `(.L_x_753) ;  /* 0x0000000000988947 */ /* 0x000fea0003800000 */
[C---:B------:R-:W-:Y:S01]  /*3ecb0*/  VIADD R0, R10.reuse, 0xc0d55555 ;  /* 0xc0d555550a007836 */ /* 0x040fe20000000000 */
[----:B------:R-:W-:Y:S01]  /*3ecc0*/  MOV R15, 0x3e055027 ;  /* 0x3e055027000f7802 */ /* 0x000fe20000000f00 */
[----:B------:R-:W0:Y:S01]  /*3ecd0*/  MUFU.RCP R4, R10 ;  /* 0x0000000a00047308 */ /* 0x000e220000001000 */
        /* <DEDUP_REMOVED lines=19> */
[C---:B------:R-:W-:Y:S01]  /*3ee10*/  @P0 FFMA.FTZ R15, |R9|.reuse, R12, +INF ;  /* 0x7f800000090f0423 */ /* 0x040fe2000001020c */
[----:B0-----:R-:W-:Y:S01]  /*3ee20*/  FMUL.FTZ R0, R4, R4 ;  /* 0x0000000404007220 */ /* 0x001fe20000410000 */
[----:B------:R-:W-:Y:S02]  /*3ee30*/  FSETP.NEU.FTZ.AND P0, PT, |R9|, RZ, PT ;  /* 0x000000ff0900720b */ /* 0x000fe40003f1d200 */
[----:B------:R-:W-:Y:S01]  /*3ee40*/  FMUL.FTZ R15, R15, 0.5 ;  /* 0x3f0000000f0f7820 */ /* 0x000fe20000410000 */
[----:B------:R-:W-:-:S04]  /*3ee50*/  FFMA.FTZ R11, R0, R11, -0.0027776553761214017868 ;  /* 0xbb360953000b7423 */ /* 0x000fc8000001000b */
[----:B------:R-:W-:Y:S01]  /*3ee60*/  FFMA.FTZ R11, R0, R11, 0.083333276212215423584 ;  /* 0x3daaaaa3000b7423 */ /* 0x000fe2000001000b */
[----:B------:R-:W-:Y:S01]  /*3ee70*/  FSEL R15, R15, -INF , P0 ;  /* 0xff8000000f0f7808 */ /* 0x000fe20000000000 */
[C---:B------:R-:W-:Y:S01]  /*3ee80*/  FADD.FTZ R0, |R9|.reuse, -0.5 ;  /* 0xbf00000009007421 */ /* 0x040fe20000010200 */
[----:B------:R-:W-:Y:S01]  /*3ee90*/  FSETP.NEU.FTZ.AND P0, PT, |R9|, +INF , PT ;  /* 0x7f8000000900780b */ /* 0x000fe20003f1d200 */
[----:B------:R-:W-:Y:S02]  /*3eea0*/  FFMA.FTZ R11, R4, R11, 0.91893851757049560547 ;  /* 0x3f6b3f8e040b7423 */ /* 0x000fe4000001000b */
[----:B------:R-:W-:-:S04]  /*3eeb0*/  FMUL.FTZ R0, R15, R0 ;  /* 0x000000000f007220 */ /* 0x000fc80000410000 */
[--C-:B------:R-:W-:Y:S01]  /*3eec0*/  FADD.FTZ R11, R11, R0.reuse ;  /* 0x000000000b0b7221 */ /* 0x100fe20000010000 */
[----:B------:R-:W-:-:S04]  /*3eed0*/  FADD.FTZ R0, -R10, R0 ;  /* 0x000000000a007221 */ /* 0x000fc80000010100 */
[----:B------:R-:W-:-:S05]  /*3eee0*/  FADD.FTZ R0, R0, R11 ;  /* 0x0000000b00007221 */ /* 0x000fca0000010000 */
[----:B------:R-:W-:Y:S01]  /*3eef0*/  FSEL R4, R0, +INF , P0 ;  /* 0x7f80000000047808 */ /* 0x000fe20000000000 */
[----:B------:R-:W-:Y:S06]  /*3ef00*/  BRA `(.L_x_754) ;  /* 0x0000000400407947 */ /* 0x000fec0003800000 */
.L_x_753:
        /* <DEDUP_REMOVED lines=13> */
.L_x_752:
        /* <DEDUP_REMOVED lines=15> */
.L_x_755:
        /* <DEDUP_REMOVED lines=16> */
.L_x_756:
        /* <DEDUP_REMOVED lines=19> */
[C---:B------:R-:W-:Y:S02]  /*3f300*/  FFMA.FTZ R15, R12.reuse, -R15, 0.14084610342979431152 ;  /* 0x3e1039f60c0f7423 */ /* 0x040fe4000001080f */
[----:B------:R-:W-:Y:S01]  /*3f310*/  FFMA.FTZ R4, R11, 1.1920928955078125e-07, R4 ;  /* 0x340000000b047823 */ /* 0x000fe20000010004 */
[----:B------:R-:W-:Y:S02]  /*3f320*/  IMAD.MOV.U32 R11, RZ, RZ, 0x7f800000 ;  /* 0x7f800000ff0b7424 */ /* 0x000fe400078e00ff */
        /* <DEDUP_REMOVED lines=13> */
[----:B------:R-:W-:-:S07]  /*3f400*/  FSEL R4, R4, +INF , P0 ;  /* 0x7f80000004047808 */ /* 0x000fce0000000000 */
.L_x_754:
[----:B------:R-:W-:Y:S05]  /*3f410*/  BSYNC.RECONVERGENT B2 ;  /* 0x0000000000027941 */ /* 0x000fea0003800200 */
.L_x_751:
        /* <DEDUP_REMOVED lines=38> */
.L_x_759:
        /* <DEDUP_REMOVED lines=19> */
[----:B------:R-:W-:-:S04]  /*3f7b0*/  FFMA.FTZ R14, R15, R14, R21 ;  /* 0x0000000e0f0e7223 */ /* 0x000fc80000010015 */
[----:B------:R-:W-:Y:S01]  /*3f7c0*/  FFMA.FTZ R0, R19, R14, R0 ;  /* 0x0000000e13007223 */ /* 0x000fe20000010000 */
[----:B------:R-:W-:-:S03]  /*3f7d0*/  IMAD.MOV.U32 R19, RZ, RZ, 0x3e055027 ;  /* 0x3e055027ff137424 */ /* 0x000fc600078e00ff */
        /* <DEDUP_REMOVED lines=28> */
.L_x_758:
[----:B------:R-:W-:Y:S05]  /*3f9a0*/  BSYNC.RECONVERGENT B2 ;  /* 0x0000000000027941 */ /* 0x000fea0003800200 */
.L_x_757:
        /* <DEDUP_REMOVED lines=55> */
[----:B------:R-:W-:Y:S02]  /*3fd20*/  FSETP.NEU.FTZ.AND P0, PT, |R5|, RZ, PT ;  /* 0x000000ff0500720b */ /* 0x000fe40003f1d200 */
[----:B------:R-:W-:Y:S01]  /*3fd30*/  FMUL.FTZ R12, R12, 0.5 ;  /* 0x3f0000000c0c7820 */ /* 0x000fe20000410000 */
[----:B------:R-:W-:-:S04]  /*3fd40*/  FFMA.FTZ R11, R0, R11, -0.0027776553761214017868 ;  /* 0xbb360953000b7423 */ /* 0x000fc8000001000b */
[----:B------:R-:W-:Y:S01]  /*3fd50*/  FFMA.FTZ R0, R0, R11, 0.083333276212215423584 ;  /* 0x3daaaaa300007423 */ /* 0x000fe2000001000b */
[----:B------:R-:W-:Y:S01]  /*3fd60*/  FSEL R12, R12, -INF , P0 ;  /* 0xff8000000c0c7808 */ /* 0x000fe20000000000 */
[----:B------:R-:W-:Y:S02]  /*3fd70*/  FADD.FTZ R11, |R5|, -0.5 ;  /* 0xbf000000050b7421 */ /* 0x000fe40000010200 */
[----:B------:R-:W-:Y:S02]  /*3fd80*/  FFMA.FTZ R0, R9, R0, 0.91893851757049560547 ;  /* 0x3f6b3f8e09007423 */ /* 0x000fe40000010000 */
[----:B------:R-:W-:-:S04]  /*3fd90*/  FMUL.FTZ R11, R12, R11 ;  /* 0x0000000b0c0b7220 */ /* 0x000fc80000410000 */
[--C-:B------:R-:W-:Y:S01]  /*3fda0*/  FADD.FTZ R9, R0, R11.reuse ;  /* 0x0000000b00097221 */ /* 0x100fe20000010000 */
[----:B------:R-:W-:-:S04]  /*3fdb0*/  FADD.FTZ R10, -R13, R11 ;  /* 0x0000000b0d0a7221 */ /* 0x000fc80000010100 */
[----:B------:R-:W-:Y:S01]  /*3fdc0*/  FADD.FTZ R10, R10, R9 ;  /* 0x000000090a0a7221 */ /* 0x000fe20000010000 */
[----:B------:R-:W-:Y:S06]  /*3fdd0*/  BRA `(.L_x_763) ;  /* 0x0000000400407947 */ /* 0x000fec0003800000 */
.L_x_762:
        /* <DEDUP_REMOVED lines=13> */
.L_x_761:
        /* <DEDUP_REMOVED lines=15> */
.L_x_764:
        /* <DEDUP_REMOVED lines=16> */
.L_x_765:
        /* <DEDUP_REMOVED lines=14> */
[----:B------:R-:W-:Y:S01]  /*40180*/  I2FP.F32.S32 R10, R11 ;  /* 0x0000000b000a7245 */ /* 0x000fe20000201400 */
[----:B------:R-:W-:Y:S01]  /*40190*/  IMAD.IADD R9, R0, 0x1, -R11 ;  /* 0x0000000100097824 */ /* 0x000fe200078e0a0b */
[----:B------:R-:W-:-:S03]  /*401a0*/  MOV R11, 0x7f800000 ;  /* 0x7f800000000b7802 */ /* 0x000fc60000000f00 */
        /* <DEDUP_REMOVED lines=19> */
.L_x_763:
[----:B------:R-:W-:Y:S05]  /*402e0*/  BSYNC.RECONVERGENT B2 ;  /* 0x0000000000027941 */ /* 0x000fea0003800200 */
.L_x_760:
[----:B------:R-:W-:Y:S01]  /*402f0*/  FSETP.GE.FTZ.AND P0, PT, R5, RZ, PT ;  /* 0x000000ff0500720b */ /* 0x000fe20003f16000 */
[----:B------:R-:W-:Y:S01]  /*40300*/  BSSY.RECONVERGENT B2, `(.L_x_766) ;  /* 0x0000058000027945 */ /* 0x000fe20003800200 */
[----:B------:R-:W-:-:S11]  /*40310*/  IMAD.MOV.U32 R0, RZ, RZ, R10 ;  /* 0x000000ffff007224 */ /* 0x000fd600078e000a */
[----:B------:R-:W-:Y:S05]  /*40320*/  @P0 BRA `(.L_x_767) ;  /* 0x0000000400540947 */ /* 0x000fea0003800000 */
[----:B------:R-:W0:Y:S02]  /*40330*/  FRND.FTZ.FLOOR R0, R13 ;  /* 0x0000000d00007307 */ /* 0x000e240000215000 */
[----:B0-----:R-:W-:Y:S02]  /*40340*/  FSETP.NEU.FTZ.AND P0, PT, |R5|, R0, PT ;  /* 0x000000000500720b */ /* 0x001fe40003f1d200 */
[----:B------:R-:W-:-:S11]  /*40350*/  MOV R0, 0x7f800000 ;  /* 0x7f80000000007802 */ /* 0x000fd60000000f00 */
[----:B------:R-:W-:Y:S05]  /*40360*/  @!P0 BRA `(.L_x_767) ;  /* 0x0000000400448947 */ /* 0x000fea0003800000 */
[----:B------:R-:W-:Y:S02]  /*40370*/  FSETP.GEU.FTZ.AND P0, PT, |R5|, 9.999999682655225389e-20, PT ;  /* 0x1fec1e4a0500780b */ /* 0x000fe40003f1e200 */
[----:B------:R-:W-:-:S11]  /*40380*/  MOV R9, 0x7f800000 ;  /* 0x7f80000000097802 */ /* 0x000fd60000000f00 */
[----:B------:R-:W-:Y:S05]  /*40390*/  @P0 BRA `(.L_x_768) ;  /* 0x0000000000700947 */ /* 0x000fea0003800000 */
[C---:B------:R-:W-:Y:S01]  /*403a0*/  FMUL.FTZ R0, |R5|.reuse, 8388608 ;  /* 0x4b00000005007820 */ /* 0x040fe20000410200 */
[----:B------:R-:W-:-:S04]  /*403b0*/  FSETP.GEU.FTZ.AND P0, PT, |R5|, 1.175494350822287508e-38, PT ;  /* 0x008000000500780b */ /* 0x000fc80003f1e200 */
[----:B------:R-:W-:Y:S01]  /*403c0*/  FSEL R0, R0, R13, !P0 ;  /* 0x0000000d00007208 */ /* 0x000fe20004000000 */
[----:B------:R-:W-:-:S04]  /*403d0*/  HFMA2 R13, -RZ, RZ, 1.5048828125, 33.21875 ;  /* 0x3e055027ff0d7431 */ /* 0x000fc800000001ff */
        /* <DEDUP_REMOVED lines=24> */
.L_x_768:
        /* <DEDUP_REMOVED lines=13> */
[----:B------:R-:W-:Y:S01]  /*40630*/  FSEL R0, R12, 1, P0 ;  /* 0x3f8000000c007808 */ /* 0x000fe20000000000 */
[----:B------:R-:W-:Y:S01]  /*40640*/  HFMA2 R12, -RZ, RZ, 1.5048828125, 33.21875 ;  /* 0x3e055027ff0c7431 */ /* 0x000fe200000001ff */
[----:B------:R-:W-:Y:S02]  /*40650*/  FSEL R14, R14, 0.0083327032625675201416, !P0 ;  /* 0x3c0885e40e0e7808 */ /* 0x000fe40004000000 */
[----:B------:R-:W-:Y:S01]  /*40660*/  FSEL R18, R18, -0.00019574658654164522886, !P0 ;  /* 0xb94d415312127808 */ /* 0x000fe20004000000 */
[----:B------:R-:W-:Y:S01]  /*40670*/  FFMA.FTZ R11, R13, R0, RZ ;  /* 0x000000000d0b7223 */ /* 0x000fe200000100ff */
[----:B------:R-:W-:-:S03]  /*40680*/  FSEL R15, -R15, -0.16666662693023681641, !P0 ;  /* 0xbe2aaaa80f0f7808 */ /* 0x000fc60004000100 */
[----:B------:R-:W-:-:S04]  /*40690*/  FFMA.FTZ R14, R13, R18, R14 ;  /* 0x000000120d0e7223 */ /* 0x000fc8000001000e */
[----:B------:R-:W-:-:S04]  /*406a0*/  FFMA.FTZ R14, R13, R14, R15 ;  /* 0x0000000e0d0e7223 */ /* 0x000fc8000001000f */
[----:B------:R-:W-:-:S04]  /*406b0*/  FFMA.FTZ R0, R11, R14, R0 ;  /* 0x0000000e0b007223 */ /* 0x000fc80000010000 */
[----:B------:R-:W-:-:S04]  /*406c0*/  @P1 FADD.FTZ R0, RZ, -R0 ;  /* 0x80000000ff001221 */ /* 0x000fc80000010000 */
[----:B------:R-:W-:-:S05]  /*406d0*/  FMUL.FTZ R0, |R5|, |R0| ;  /* 0x4000000005007220 */ /* 0x000fca0000410200 */
        /* <DEDUP_REMOVED lines=23> */
[----:B------:R-:W-:-:S05]  /*40850*/  FADD.FTZ R5, -R5, 1.1447298526763916016 ;  /* 0x3f92868205057421 */ /* 0x000fca0000010100 */
[----:B------:R-:W-:-:S05]  /*40860*/  FSEL R5, R5, +INF , P0 ;  /* 0x7f80000005057808 */ /* 0x000fca0000000000 */
[----:B------:R-:W-:-:S07]  /*40870*/  FADD.FTZ R0, R5, -R10 ;  /* 0x8000000a05007221 */ /* 0x000fce0000010000 */
.L_x_767:
[----:B------:R-:W-:Y:S05]  /*40880*/  BSYNC.RECONVERGENT B2 ;  /* 0x0000000000027941 */ /* 0x000fea0003800200 */
.L_x_766:
[----:B------:R-:W-:-:S04]  /*40890*/  FADD.FTZ R0, R3, -R0 ;  /* 0x8000000003007221 */ /* 0x000fc80000010000 */
[----:B------:R-:W-:-:S06]  /*408a0*/  FMUL.FTZ R0, R0, 1.4426950216293334961 ;  /* 0x3fb8aa3b00007820 */ /* 0x000fcc0000410000 */
[----:B------:R-:W0:Y:S02]  /*408b0*/  MUFU.EX2 R0, R0 ;  /* 0x0000000000007308 */ /* 0x000e240000000800 */
[----:B0-----:R-:W-:Y:S01]  /*408c0*/  FFMA.FTZ R7, -R7, R0, -R4 ;  /* 0x0000000007077223 */ /* 0x001fe20000010904 */
[----:B------:R-:W-:Y:S06]  /*408d0*/  BRA `(.L_x_536) ;  /* 0x0000002800307947 */ /* 0x000fec0003800000 */
.L_x_748:
        /* <DEDUP_REMOVED lines=64> */
.L_x_773:
        /* <DEDUP_REMOVED lines=13> */
.L_x_772:
        /* <DEDUP_REMOVED lines=15> */
.L_x_775:
        /* <DEDUP_REMOVED lines=16> */
.L_x_776:
        /* <DEDUP_REMOVED lines=36> */
.L_x_774:
[----:B------:R-:W-:Y:S05]  /*411e0*/  BSYNC.RECONVERGENT B2 ;  /* 0x0000000000027941 */ /* 0x000fea0003800200 */
.L_x_771:
        /* <DEDUP_REMOVED lines=38> */
.L_x_779:
        /* <DEDUP_REMOVED lines=8> */
[C---:B------:R-:W-:Y:S01]  /*414d0*/  FMUL.FTZ R9, R12.reuse, R12 ;  /* 0x0000000c0c097220 */ /* 0x040fe20000410000 */
[----:B------:R-:W-:Y:S02]  /*414e0*/  LOP3.LUT P1, RZ, R7, 0x2, RZ, 0xc0, !PT ;  /* 0x0000000207ff7812 */ /* 0x000fe4000782c0ff */
[----:B------:R-:W-:Y:S01]  /*414f0*/  ISETP.NE.U32.AND P0, PT, R11, 0x1, PT ;  /* 0x000000010b00780c */ /* 0x000fe20003f05070 */
[----:B------:R-:W-:Y:S01]  /*41500*/  FFMA.FTZ R14, R9, R14, -0.0013887860113754868507 ;  /* 0xbab607ed090e7423 */ /* 0x000fe2000001000e */
        /* <DEDUP_REMOVED lines=38> */
.L_x_778:
[----:B------:R-:W-:Y:S05]  /*41770*/  BSYNC.RECONVERGENT B2 ;  /* 0x0000000000027941 */ /* 0x000fea0003800200 */
.L_x_777:
        /* <DEDUP_REMOVED lines=10> */
.L_x_770:
[----:B------:R-:W-:Y:S01]  /*41820*/  FSETP.GT.FTZ.AND P1, PT, |R5|, 1, PT ;  /* 0x3f8000000500780b */ /* 0x000fe20003f34200 */
[----:B------:R-:W-:Y:S01]  /*41830*/  IMAD.MOV.U32 R13, RZ, RZ, 0x3f0284fc ;  /* 0x3f0284fcff0d7424 */ /* 0x000fe200078e00ff */
[----:B------:R-:W-:Y:S01]  /*41840*/  MOV R0, 0xfffffffc ;  /* 0xfffffffc00007802 */ /* 0x000fe20000000f00 */
[----:B------:R-:W-:Y:S01]  /*41850*/  IMAD.MOV.U32 R31, RZ, RZ, 0x44f0a000 ;  /* 0x44f0a000ff1f7424 */ /* 0x000fe200078e00ff */
[----:B------:R-:W-:Y:S01]  /*41860*/  MOV R12, 0x3bc6a26b ;  /* 0x3bc6a26b000c7802 */ /* 0x000fe20000000f00 */
[----:B------:R-:W-:Y:S01]  /*41870*/  STL [R1+0x13ec], R15 ;  /* 0x0013ec0f01007387 */ /* 0x000fe20000100800 */
[----:B------:R-:W-:Y:S01]  /*41880*/  MOV R30, 0x42840000 ;  /* 0x42840000001e7802 */ /* 0x000fe20000000f00 */
[----:B------:R-:W-:Y:S01]  /*41890*/  IMAD.MOV.U32 R20, RZ, RZ, 0x45d95fff ;  /* 0x45d95fffff147424 */ /* 0x000fe200078e00ff */
[C---:B------:R-:W-:Y:S01]  /*418a0*/  IADD3 R3, PT, PT, R11.reuse, 0x9c4, RZ ;  /* 0x000009c40b037810 */ /* 0x040fe20007ffe0ff */
[----:B------:R0:W-:Y:S01]  /*418b0*/  STL.64 [R1+0xa28], R12 ;  /* 0x000a280c01007387 */ /* 0x0001e20000100a00 */
[----:B------:R-:W-:Y:S01]  /*418c0*/  SEL R0, R0, 0x4, P1 ;  /* 0x0000000400007807 */ /* 0x000fe20000800000 */
[----:B------:R-:W-:Y:S01]  /*418d0*/  IMAD.MOV.U32 R23, RZ, RZ, 0x4a5481c1 ;  /* 0x4a5481c1ff177424 */ /* 0x000fe200078e00ff */
[----:B------:R-:W-:Y:S01]  /*418e0*/  MOV R18, 0x419c28d0 ;  /* 0x419c28d000127802 */ /* 0x000fe20000000f00 */
[----:B------:R-:W-:Y:S01]  /*418f0*/  @P1 VIADD R3, R11, 0x9f4 ;  /* 0x000009f40b031836 */ /* 0x000fe20000000000 */
[----:B------:R-:W-:Y:S01]  /*41900*/  MOV R19, 0x43e0f8e7 ;  /* 0x43e0f8e700137802 */ /* 0x000fe20000000f00 */
[----:B------:R1:W-:Y:S01]  /*41910*/  STL.64 [R1+0x13f0], R30 ;  /* 0x0013f01e01007387 */ /* 0x0003e20000100a00 */
[----:B------:R-:W-:Y:S01]  /*41920*/  SEL R10, RZ, 0x30, !P1 ;  /* 0x00000030ff0a7807 */ /* 0x000fe20004800000 */
[----:B------:R-:W-:Y:S01]  /*41930*/  IMAD.MOV.U32 R14, RZ, RZ, 0x4ca4b97f ;  /* 0x4ca4b97fff0e7424 */ /* 0x000fe200078e00ff */
[----:B------:R-:W-:Y:S01]  /*41940*/  MOV R21, 0x47946fa6 ;  /* 0x47946fa600157802 */ /* 0x000fe20000000f00 */
[----:B------:R2:W-:Y:S01]  /*41950*/  STL.64 [R1+0xa30], R18 ;  /* 0x000a301201007387 */ /* 0x0005e20000100a00 */
[----:B------:R-:W-:Y:S01]  /*41960*/  MOV R22, 0x4912f03a ;  /* 0x4912f03a00167802 */ /* 0x000fe20000000f00 */
[----:B0-----:R-:W-:Y:S01]  /*41970*/  IMAD.MOV.U32 R12, RZ, RZ, 0x4a20fbd8 ;  /* 0x4a20fbd8ff0c7424 */ /* 0x001fe200078e00ff */
[----:B------:R-:W-:Y:S01]  /*41980*/  MOV R13, 0x4b4b8b8f ;  /* 0x4b4b8b8f000d7802 */ /* 0x000fe20000000f00 */
[----:B------:R0:W-:Y:S01]  /*41990*/  STL.64 [R1+0xa38], R20 ;  /* 0x000a381401007387 */ /* 0x0001e20000100a00 */
[----:B------:R-:W-:-:S02]  /*419a0*/  MOV R15, 0x4cc5f8af ;  /* 0x4cc5f8af000f7802 */ /* 0x000fc40000000f00 */
[----:B------:R-:W-:Y:S01]  /*419b0*/  MOV R28, 0x4b5edd0a ;  /* 0x4b5edd0a001c7802 */ /* 0x000fe20000000f00 */
[----:B-1----:R-:W-:Y:S01]  /*419c0*/  IMAD.IADD R31, R3, 0x1, R0 ;  /* 0x00000001031f7824 */ /* 0x002fe200078e0200 */
[----:B------:R1:W-:Y:S01]  /*419d0*/  STL.64 [R1+0x1400], R12 ;  /* 0x0014000c01007387 */ /* 0x0003e20000100a00 */
[----:B------:R-:W-:Y:S02]  /*419e0*/  MOV R29, 0x4c255322 ;  /* 0x4c255322001d7802 */ /* 0x000fe40000000f00 */
[----:B--2---:R-:W-:Y:S01]  /*419f0*/  MOV R18, 0x4c2f75b4 ;  /* 0x4c2f75b400127802 */ /* 0x004fe20000000f00 */
[----:B------:R-:W-:Y:S01]  /*41a00*/  IMAD.MOV.U32 R19, RZ, RZ, 0x4cc8c38c ;  /* 0x4cc8c38cff137424 */ /* 0x000fe200078e00ff */
[----:B------:R2:W-:Y:S01]  /*41a10*/  STL.64 [R1+0xa40], R22 ;  /* 0x000a401601007387 */ /* 0x0005e20000100a00 */
[----:B------:R-:W-:Y:S01]  /*41a20*/  MOV R32, 0x46ff3c00 ;  /* 0x46ff3c0000207802 */ /* 0x000fe20000000f00 */
[----:B0-----:R-:W-:Y:S01]  /*41a30*/  IMAD.MOV.U32 R20, RZ, RZ, 0x4d0fed36 ;  /* 0x4d0fed36ff147424 */ /* 0x001fe200078e00ff */
[----:B------:R-:W-:Y:S01]  /*41a40*/  MOV R33, 0x48ae85e0 ;  /* 0x48ae85e000217802 */ /* 0x000fe20000000f00 */
[----:B------:R0:W-:Y:S01]  /*41a50*/  STL.64 [R1+0xa50], R14 ;  /* 0x000a500e01007387 */ /* 0x0001e20000100a00 */
[----:B------:R-:W-:-:S02]  /*41a60*/  MOV R21, 0x4ce5eb4c ;  /* 0x4ce5eb4c00157802 */ /* 0x000fc40000000f00 */
[----:B-1----:R-:W-:Y:S01]  /*41a70*/  IADD3 R13, PT, PT, R11, R10, RZ ;  /* 0x0000000a0b0d7210 */ /* 0x002fe20007ffe0ff */
[----:B------:R1:W-:Y:S01]  /*41a80*/  STL.64 [R1+0x1408], R18 ;  /* 0x0014081201007387 */ /* 0x0003e20000100a00 */
[----:B------:R-:W-:Y:S02]  /*41a90*/  IADD3 R11, PT, PT, R31, R0, RZ ;  /* 0x000000001f0b7210 */ /* 0x000fe40007ffe0ff */
[----:B--2---:R-:W-:Y:S01]  /*41aa0*/  MOV R22, 0x4c184540 ;  /* 0x4c18454000167802 */ /* 0x004fe20000000f00 */
[----:B------:R2:W-:Y:S01]  /*41ab0*/  STL.64 [R1+0xa48], R28 ;  /* 0x000a481c01007387 */ /* 0x0005e20000100a00 */
[----:B------:R-:W-:Y:S02]  /*41ac0*/  MOV R23, RZ ;  /* 0x000000ff00177202 */ /* 0x000fe40000000f00 */
[----:B0-----:R-:W-:Y:S01]  /*41ad0*/  MOV R14, 0x4c5914c6 ;  /* 0x4c5914c6000e7802 */ /* 0x001fe20000000f00 */
[----:B------:R-:W-:Y:S01]  /*41ae0*/  STL.64 [R1+0x13f8], R32 ;  /* 0x0013f82001007387 */ /* 0x000fe20000100a00 */
[----:B-1----:R-:W-:-:S03]  /*41af0*/  IMAD.IADD R19, R11, 0x1, R0 ;  /* 0x000000010b137824 */ /* 0x002fc600078e0200 */
[----:B------:R0:W-:Y:S04]  /*41b00*/  STL.64 [R1+0x1410], R20 ;  /* 0x0014101401007387 */ /* 0x0001e80000100a00 */
[----:B------:R-:W-:Y:S01]  /*41b10*/  STL.64 [R1+0x1418], R22 ;  /* 0x0014181601007387 */ /* 0x000fe20000100a00 */
[----:B--2---:R-:W-:-:S03]  /*41b20*/  IADD3 R29, PT, PT, R19, R0, RZ ;  /* 0x00000000131d7210 */ /* 0x004fc60007ffe0ff */
[----:B------:R1:W-:Y:S01]  /*41b30*/  STL [R1+0xa58], R14 ;  /* 0x000a580e01007387 */ /* 0x0003e20000100800 */
[----:B------:R-:W-:-:S03]  /*41b40*/  IADD3 R15, PT, PT, R0, R13, RZ ;  /* 0x0000000d000f7210 */ /* 0x000fc60007ffe0ff */
[----:B------:R2:W3:Y:S04]  /*41b50*/  LDL R7, [R31] ;  /* 0x000000001f077983 */ /* 0x0004e80000100800 */
[----:B------:R-:W3:Y:S01]  /*41b60*/  LDL R10, [R13+0x9c4] ;  /* 0x0009c4000d0a7983 */ /* 0x000ee20000100800 */
[----:B0-----:R-:W-:-:S03]  /*41b70*/  IMAD.IADD R21, R29, 0x1, R0 ;  /* 0x000000011d157824 */ /* 0x001fc600078e0200 */
[----:B------:R-:W4:Y:S01]  /*41b80*/  LDL R11, [R11] ;  /* 0x000000000b0b7983 */ /* 0x000f220000100800 */
[----:B------:R-:W-:-:S03]  /*41b90*/  IADD3 R53, PT, PT, R15, R0, RZ ;  /* 0x000000000f357210 */ /* 0x000fc60007ffe0ff */
[----:B------:R-:W5:Y:S01]  /*41ba0*/  LDL R12, [R19] ;  /* 0x00000000130c7983 */ /* 0x000f620000100800 */
[-C--:B------:R-:W-:Y:S01]  /*41bb0*/  IADD3 R47, PT, PT, R21, R0.reuse, RZ ;  /* 0x00000000152f7210 */ /* 0x080fe20007ffe0ff */
[--C-:B------:R-:W-:Y:S02]  /*41bc0*/  IMAD.IADD R49, R53, 0x1, R0.reuse ;  /* 0x0000000135317824 */ /* 0x100fe400078e0200 */
[----:B------:R0:W5:Y:S01]  /*41bd0*/  LDL R51, [R29] ;  /* 0x000000001d337983 */ /* 0x0001620000100800 */
[-C--:B------:R-:W-:Y:S02]  /*41be0*/  IADD3 R43, PT, PT, R47, R0.reuse, RZ ;  /* 0x000000002f2b7210 */ /* 0x080fe40007ffe0ff */
[----:B------:R-:W-:Y:S01]  /*41bf0*/  IADD3 R45, PT, PT, R49, R0, RZ ;  /* 0x00000000312d7210 */ /* 0x000fe20007ffe0ff */
[----:B------:R-:W5:Y:S04]  /*41c00*/  LDL R3, [R13] ;  /* 0x000000000d037983 */ /* 0x000f680000100800 */
[----:B-1----:R-:W5:Y:S01]  /*41c10*/  LDL R14, [R15] ;  /* 0x000000000f0e7983 */ /* 0x002f620000100800 */
        /* <DEDUP_REMOVED lines=13> */
[----:B0-----:R-:W-:-:S03]  /*41cf0*/  IMAD.IADD R29, R33, 0x1, R0 ;  /* 0x00000001211d7824 */ /* 0x001fc600078e0200 */
[----:B------:R-:W2:Y:S01]  /*41d00*/  LDL R39, [R39] ;  /* 0x0000000027277983 */ /* 0x000ea20000100800 */
[----:B------:R-:W-:-:S03]  /*41d10*/  IADD3 R23, PT, PT, R31, R0, RZ ;  /* 0x000000001f177210 */ /* 0x000fc60007ffe0ff */
        /* <DEDUP_REMOVED lines=29> */
[C---:B--2---:R-:W-:Y:S02]  /*41ef0*/  FFMA.FTZ R18, R26.reuse, R18, R41 ;  /* 0x000000121a127223 */ /* 0x044fe40000010029 */
        /* <DEDUP_REMOVED lines=37> */
.L_x_781:
        /* <DEDUP_REMOVED lines=9> */
[----:B------:R-:W-:-:S15]  /*421e0*/  BSSY.RECONVERGENT B4, `(.L_x_782) ;  /* 0x0000055000047945 */ /* 0x000fde0003800200 */
[----:B------:R-:W-:-:S15]  /*421f0*/  NOP ;  /* 0x0000000000007918 */ /* 0x000fde0000000000 */
[----:B------:R-:W-:-:S15]  /*42200*/  NOP ;  /* 0x0000000000007918 */ /* 0x000fde0000000000 */
[----:B------:R-:W-:-:S15]  /*42210*/  NOP ;  /* 0x0000000000007918 */ /* 0x000fde0000000000 */
[----:B------:R-:W-:-:S01]  /*42220*/  NOP ;  /* 0x0000000000007918 */ /* 0x000fc20000000000 */
        /* <DEDUP_REMOVED lines=10> */
[----:B------:R-:W-:Y:S01]  /*422d0*/  FFMA.FTZ R22, R9, R24, -1 ;  /* 0xbf80000009167423 */ /* 0x000fe20000010018 */
[----:B------:R-:W-:-:S03]  /*422e0*/  MOV R24, 0x3d39bf78 ;  /* 0x3d39bf7800187802 */ /* 0x000fc60000000f00 */
[----:B------:R-:W-:Y:S01]  /*422f0*/  FADD.FTZ R3, R3, R22 ;  /* 0x0000001603037221 */ /* 0x000fe20000010000 */
[----:B------:R-:W-:-:S03]  /*42300*/  FMUL.FTZ R0, R0, 1.1920928955078125e-07 ;  /* 0x3400000000007820 */ /* 0x000fc60000410000 */
[----:B------:R-:W-:-:S04]  /*42310*/  FFMA.FTZ R22, R3, -R24, 0.10546888411045074463 ;  /* 0x3dd8001203167423 */ /* 0x000fc80000010818 */
[----:B------:R-:W-:-:S04]  /*42320*/  FFMA.FTZ R22, R3, R22, -0.13229703903198242188 ;  /* 0xbe0778e003167423 */ /* 0x000fc80000010016 */
[----:B------:R-:W-:-:S04]  /*42330*/  FFMA.FTZ R22, R3, R22, 0.14491446316242218018 ;  /* 0x3e14647503167423 */ /* 0x000fc80000010016 */
[----:B------:R-:W-:-:S04]  /*42340*/  FFMA.FTZ R22, R3, R22, -0.16641564667224884033 ;  /* 0xbe2a68dd03167423 */ /* 0x000fc80000010016 */
[----:B------:R-:W-:-:S04]  /*42350*/  FFMA.FTZ R22, R3, R22, 0.19988867640495300293 ;  /* 0x3e4caf9e03167423 */ /* 0x000fc80000010016 */
[C---:B------:R-:W-:Y:S01]  /*42360*/  FFMA.FTZ R22, R3.reuse, R22, -0.25000196695327758789 ;  /* 0xbe80004203167423 */ /* 0x040fe20000010016 */
[----:B-1----:R-:W0:Y:S03]  /*42370*/  MUFU.RCP64H R11, R19 ;  /* 0x00000013000b7308 */ /* 0x002e260000001800 */
[----:B------:R-:W-:-:S04]  /*42380*/  FFMA.FTZ R22, R3, R22, 0.33333510160446166992 ;  /* 0x3eaaaae603167423 */ /* 0x000fc80000010016 */
[----:B------:R-:W-:-:S04]  /*42390*/  FFMA.FTZ R22, R3, R22, -0.5 ;  /* 0xbf00000003167423 */ /* 0x000fc80000010016 */
[----:B------:R-:W-:-:S04]  /*423a0*/  FMUL.FTZ R22, R3, R22 ;  /* 0x0000001603167220 */ /* 0x000fc80000410000 */
[----:B------:R-:W-:Y:S01]  /*423b0*/  FFMA.FTZ R3, R3, R22, R3 ;  /* 0x0000001603037223 */ /* 0x000fe20000010003 */
[----:B------:R-:W-:-:S03]  /*423c0*/  @P0 IMAD.MOV.U32 R22, RZ, RZ, 0x7f800000 ;  /* 0x7f800000ff160424 */ /* 0x000fc600078e00ff */
[----:B------:R-:W-:Y:S01]  /*423d0*/  FFMA.FTZ R0, R0, 0.69314718246459960938, R3 ;  /* 0x3f31721800007823 */ /* 0x000fe20000010003 */
        /* <DEDUP_REMOVED lines=53> */
.L_x_783:
[----:B------:R-:W-:Y:S05]  /*42730*/  BSYNC.RECONVERGENT B4 ;  /* 0x0000000000047941 */ /* 0x000fea0003800200 */
.L_x_782:
        /* <DEDUP_REMOVED lines=129> */
.L_x_785:
[----:B------:R-:W-:Y:S05]  /*42f50*/  BSYNC.RECONVERGENT B2 ;  /* 0x0000000000027941 */ /* 0x000fea0003800200 */
.L_x_784:
        /* <DEDUP_REMOVED lines=14> */
.L_x_780:
[----:B------:R-:W-:Y:S05]  /*43040*/  BSYNC.RECONVERGENT B3 ;  /* 0x0000000000037941 */ /* 0x000fea0003800200 */
.L_x_769:
[----:B0-----:R-:W-:Y:S02]  /*43050*/  FSETP.NEU.FTZ.AND P0, PT, R7, RZ, PT ;  /* 0x000000ff0700720b */ /* 0x001fe40003f1d000 */
[----:B------:R-:W-:-:S11]  /*43060*/  MOV R0, RZ ;  /* 0x000000ff00007202 */ /* 0x000fd60000000f00 */
[----:B------:R-:W-:Y:S05]  /*43070*/  @!P0 BRA `(.L_x_786) ;  /* 0x0000000000448947 */ /* 0x000fea0003800000 */
[----:B------:R-:W-:Y:S02]  /*43080*/  HFMA2 R0, -RZ, RZ, 0, 0 ;  /* 0x00000000ff007431 */ /* 0x000fe400000001ff */
[----:B------:R-:W-:Y:S02]  /*43090*/  IMAD.MOV.U32 R3, RZ, RZ, 0x3f800000 ;  /* 0x3f800000ff037424 */ /* 0x000fe400078e00ff */
[----:B------:R-:W-:Y:S01]  /*430a0*/  HFMA2 R10, -RZ, RZ, 1.875, 0 ;  /* 0x3f800000ff0a7431 */ /* 0x000fe200000001ff */
[----:B------:R-:W-:-:S07]  /*430b0*/  MOV R9, R5 ;  /* 0x0000000500097202 */ /* 0x000fce0000000f00 */
.L_x_787:
        /* <DEDUP_REMOVED lines=13> */
.L_x_786:
[----:B------:R-:W-:-:S07]  /*43190*/  FADD.FTZ R7, -R0, 1 ;  /* 0x3f80000000077421 */ /* 0x000fce0000010100 */
.L_x_536:
[----:B------:R-:W-:Y:S05]  /*431a0*/  BSYNC.RECONVERGENT B0 ;  /* 0x0000000000007941 */ /* 0x000fea0003800200 */
.L_x_535:
[----:B------:R-:W-:Y:S01]  /*431b0*/  HFMA2 R9, -RZ, RZ, 0, 0 ;  /* 0x00000000ff097431 */ /* 0x000fe200000001ff */
[----:B------:R-:W-:-:S03]  /*431c0*/  MOV R4, R7 ;  /* 0x0000000700047202 */ /* 0x000fc60000000f00 */
[----:B0-----:R-:W-:Y:S05]  /*431d0*/  RET.REL.NODEC R8 `(_ZN2at6native18elementwise_kernelILi128ELi4EZNS0_15gpu_kernel_implIN48_GLOBAL__N__08322988_15_IGammaKernel_cu_cb51a28d10CalcIgammaIfEEEEvRNS_18TensorIteratorBaseERKT_EUliE_EEviT1_) ;  /* 0xfffffbcc08887950 */ /* 0x001fea0003c3ffff */
        .weak           $__internal_0_$__cuda_sm20_div_rn_f64_full
        .type           $__internal_0_$__cuda_sm20_div_rn_f64_full,@function
        .size           $__internal_0_$__cuda_sm20_div_rn_f64_full,($__internal_1_$__cuda_sm20_dsqrt_rn_f64_mediumpath_v1 - $__internal_0_$__cuda_sm20_div_rn_f64_full)
$__internal_0_$__cuda_sm20_div_rn_f64_full:
[C---:B------:R-:W-:Y:S01]  /*431e0*/  FSETP.GEU.AND P2, PT, |R21|.reuse, 1.469367938527859385e-39, PT ;  /* 0x001000001500780b */ /* 0x040fe20003f4e200 */
[----:B------:R-:W-:Y:S01]  /*431f0*/  IMAD.MOV.U32 R22, RZ, RZ, R20 ;  /* 0x000000ffff167224 */ /* 0x000fe200078e0014 */
[----:B------:R-:W-:Y:S01]  /*43200*/  LOP3.LUT R3, R21, 0x7ff00000, RZ, 0xc0, !PT ;  /* 0x7ff0000015037812 */ /* 0x000fe200078ec0ff */
[----:B------:R-:W-:Y:S01]  /*43210*/  BSSY.RECONVERGENT B2, `(.L_x_788) ;  /* 0x000007a000027945 */ /* 0x000fe20003800200 */
[C---:B------:R-:W-:Y:S02]  /*43220*/  LOP3.LUT R12, R19.reuse, 0x7ff00000, RZ, 0xc0, !PT ;  /* 0x7ff00000130c7812 */ /* 0x040fe400078ec0ff */
[----:B------:R-:W-:Y:S02]  /*43230*/  FSETP.GEU.AND P0, PT, |R19|, 1.469367938527859385e-39, PT ;  /* 0x001000001300780b */ /* 0x000fe40003f0e200 */
[----:B------:R-:W-:Y:S02]  /*43240*/  ISETP.GE.U32.AND P1, PT, R3, R12, PT ;  /* 0x0000000c0300720c */ /* 0x000fe40003f26070 */
[----:B------:R-:W-:-:S02]  /*43250*/  LOP3.LUT R14, R19, 0x800fffff, RZ, 0xc0, !PT ;  /* 0x800fffff130e7812 */ /* 0x000fc400078ec0ff */
[----:B------:R-:W-:Y:S02]  /*43260*/  MOV R33, R3 ;  /* 0x0000000300217202 */ /* 0x000fe40000000f00 */
[----:B------:R-:W-:Y:S02]  /*43270*/  @!P2 LOP3.LUT R0, R19, 0x7ff00000, RZ, 0xc0, !PT ;  /* 0x7ff000001300a812 */ /* 0x000fe400078ec0ff */
[----:B------:R-:W-:Y:S01]  /*43280*/  LOP3.LUT R15, R14, 0x3ff00000, RZ, 0xfc, !PT ;  /* 0x3ff000000e0f7812 */ /* 0x000fe200078efcff */
[----:B------:R-:W-:Y:S01]  /*43290*/  IMAD.MOV.U32 R14, RZ, RZ, R18 ;  /* 0x000000ffff0e7224 */ /* 0x000fe200078e0012 */
[----:B------:R-:W-:Y:S02]  /*432a0*/  @!P2 ISETP.GE.U32.AND P3, PT, R3, R0, PT ;  /* 0x000000000300a20c */ /* 0x000fe40003f66070 */
[----:B------:R-:W-:Y:S02]  /*432b0*/  MOV R0, 0x1ca00000 ;  /* 0x1ca0000000007802 */ /* 0x000fe40000000f00 */
[----:B------:R-:W-:Y:S01]  /*432c0*/  MOV R26, 0x1 ;  /* 0x00000001001a7802 */ /* 0x000fe20000000f00 */
[----:B------:R-:W0:Y:S01]  /*432d0*/  @!P0 DMUL R14, R18, 8.98846567431157953865e+307 ;  /* 0x7fe00000120e8828 */ /* 0x000e220000000000 */
[C---:B------:R-:W-:Y:S01]  /*432e0*/  @!P2 SEL R31, R0.reuse, 0x63400000, !P3 ;  /* 0x63400000001fa807 */ /* 0x040fe20005800000 */
[----:B0-----:R-:W0:Y:S01]  /*432f0*/  MUFU.RCP64H R27, R15 ;  /* 0x0000000f001b7308 */ /* 0x001e220000001800 */
[----:B------:R-:W-:-:S02]  /*43300*/  SEL R23, R0, 0x63400000, !P1 ;  /* 0x6340000000177807 */ /* 0x000fc40004800000 */
[--C-:B------:R-:W-:Y:S02]  /*43310*/  @!P2 LOP3.LUT R30, R31, 0x80000000, R21.reuse, 0xf8, !PT ;  /* 0x800000001f1ea812 */ /* 0x100fe400078ef815 */
[----:B------:R-:W-:Y:S02]  /*43320*/  LOP3.LUT R23, R23, 0x800fffff, R21, 0xf8, !PT ;  /* 0x800fffff17177812 */ /* 0x000fe400078ef815 */
[----:B------:R-:W-:Y:S02]  /*43330*/  @!P2 LOP3.LUT R31, R30, 0x100000, RZ, 0xfc, !PT ;  /* 0x001000001e1fa812 */ /* 0x000fe400078efcff */
[----:B------:R-:W-:Y:S02]  /*43340*/  @!P2 MOV R30, RZ ;  /* 0x000000ff001ea202 */ /* 0x000fe40000000f00 */
[----:B------:R-:W-:-:S04]  /*43350*/  @!P0 LOP3.LUT R12, R15, 0x7ff00000, RZ, 0xc0, !PT ;  /* 0x7ff000000f0c8812 */ /* 0x000fc800078ec0ff */
[----:B------:R-:W-:-:S15]  /*43360*/  IADD3 R35, PT, PT, R12, -0x1, RZ ;  /* 0xffffffff0c237810 */ /* 0x000fde0007ffe0ff */
[----:B------:R-:W-:-:S15]  /*43370*/  NOP ;  /* 0x0000000000007918 */ /* 0x000fde0000000000 */
[----:B------:R-:W-:-:S15]  /*43380*/  NOP ;  /* 0x0000000000007918 */ /* 0x000fde0000000000 */
[----:B------:R-:W-:-:S02]  /*43390*/  NOP ;  /* 0x0000000000007918 */ /* 0x000fc40000000000 */
[----:B------:R-:W1:Y:S02]  /*433a0*/  @!P2 DFMA R22, R22, 2, -R30 ;  /* 0x400000001616a82b */ /* 0x000e64000000081e */
[----:B-1----:R-:W-:-:S05]  /*433b0*/  @!P2 LOP3.LUT R33, R23, 0x7ff00000, RZ, 0xc0, !PT ;  /* 0x7ff000001721a812 */ /* 0x002fca00078ec0ff */
[----:B------:R-:W-:-:S05]  /*433c0*/  VIADD R34, R33, 0xffffffff ;  /* 0xffffffff21227836 */ /* 0x000fca0000000000 */
[----:B------:R-:W-:-:S04]  /*433d0*/  ISETP.GT.U32.AND P0, PT, R34, 0x7feffffe, PT ;  /* 0x7feffffe2200780c */ /* 0x000fc80003f04070 */
[----:B------:R-:W-:-:S15]  /*433e0*/  ISETP.GT.U32.OR P0, PT, R35, 0x7feffffe, P0 ;  /* 0x7feffffe2300780c */ /* 0x000fde0000704470 */
[----:B------:R-:W-:-:S15]  /*433f0*/  NOP ;  /* 0x0000000000007918 */ /* 0x000fde0000000000 */
[----:B------:R-:W-:-:S15]  /*43400*/  NOP ;  /* 0x0000000000007918 */ /* 0x000fde0000000000 */
[----:B------:R-:W-:-:S03]  /*43410*/  NOP ;  /* 0x0000000000007918 */ /* 0x000fc60000000000 */
        /* <DEDUP_REMOVED lines=35> */
[----:B0-----:R0:W1:Y:S02]  /*43650*/  DFMA R30, R26, R30, R28 ;  /* 0x0000001e1a1e722b */ /* 0x001064000000001c */
[----:B01----:R-:W-:Y:S05]  /*43660*/  @P0 BRA `(.L_x_789) ;  /* 0x00000000007c0947 */ /* 0x003fea0003800000 */
[----:B------:R-:W-:-:S04]  /*43670*/  LOP3.LUT R20, R19, 0x7ff00000, RZ, 0xc0, !PT ;  /* 0x7ff0000013147812 */ /* 0x000fc800078ec0ff */
[CC--:B------:R-:W-:Y:S02]  /*43680*/  VIADDMNMX R12, R3.reuse, -R20.reuse, 0xb9600000, !PT ;  /* 0xb9600000030c7446 */ /* 0x0c0fe40007800914 */
[----:B------:R-:W-:Y:S02]  /*43690*/  ISETP.GE.U32.AND P0, PT, R3, R20, PT ;  /* 0x000000140300720c */ /* 0x000fe40003f06070 */
[----:B------:R-:W-:Y:S02]  /*436a0*/  VIMNMX R12, PT, PT, R12, 0x46a00000, PT ;  /* 0x46a000000c0c7848 */ /* 0x000fe40003fe0100 */
[----:B------:R-:W-:Y:S02]  /*436b0*/  SEL R3, R0, 0x63400000, !P0 ;  /* 0x6340000000037807 */ /* 0x000fe40004000000 */
[----:B------:R-:W-:Y:S02]  /*436c0*/  MOV R20, RZ ;  /* 0x000000ff00147202 */ /* 0x000fe40000000f00 */
[----:B------:R-:W-:-:S05]  /*436d0*/  IADD3 R0, PT, PT, -R3, R12, RZ ;  /* 0x0000000c03007210 */ /* 0x000fca0007ffe1ff */
[----:B------:R-:W-:-:S06]  /*436e0*/  VIADD R21, R0, 0x7fe00000 ;  /* 0x7fe0000000157836 */ /* 0x000fcc0000000000 */
[----:B------:R-:W0:Y:S02]  /*436f0*/  DMUL R26, R30, R20 ;  /* 0x000000141e1a7228 */ /* 0x000e240000000000 */
[----:B0-----:R-:W-:-:S13]  /*43700*/  FSETP.GTU.AND P0, PT, |R27|, 1.469367938527859385e-39, PT ;  /* 0x001000001b00780b */ /* 0x001fda0003f0c200 */
[----:B------:R-:W-:Y:S05]  /*43710*/  @P0 BRA `(.L_x_790) ;  /* 0x0000000000a40947 */ /* 0x000fea0003800000 */
[----:B------:R-:W0:Y:S01]  /*43720*/  DFMA R14, R30, -R14, R22 ;  /* 0x8000000e1e0e722b */ /* 0x000e220000000016 */
[----:B------:R-:W-:Y:S02]  /*43730*/  MOV R20, RZ ;  /* 0x000000ff00147202 */ /* 0x000fe40000000f00 */
[C---:B0-----:R-:W-:Y:S02]  /*43740*/  FSETP.NEU.AND P0, PT, R15.reuse, RZ, PT ;  /* 0x000000ff0f00720b */ /* 0x041fe40003f0d000 */
[----:B------:R-:W-:-:S04]  /*43750*/  LOP3.LUT R19, R15, 0x80000000, R19, 0x48, !PT ;  /* 0x800000000f137812 */ /* 0x000fc800078e4813 */
[----:B------:R-:W-:-:S07]  /*43760*/  LOP3.LUT R21, R19, R21, RZ, 0xfc, !PT ;  /* 0x0000001513157212 */ /* 0x000fce00078efcff */
[----:B------:R-:W-:Y:S05]  /*43770*/  @!P0 BRA `(.L_x_790) ;  /* 0x00000000008c8947 */ /* 0x000fea0003800000 */
[----:B------:R-:W-:Y:S01]  /*43780*/  IMAD.MOV R15, RZ, RZ, -R0 ;  /* 0x000000ffff0f7224 */ /* 0x000fe200078e0a00 */
[----:B------:R-:W-:Y:S01]  /*43790*/  MOV R14, RZ ;  /* 0x000000ff000e7202 */ /* 0x000fe20000000f00 */
[----:B------:R-:W0:Y:S01]  /*437a0*/  DMUL.RP R20, R30, R20 ;  /* 0x000000141e147228 */ /* 0x000e220000008000 */
[----:B------:R-:W-:Y:S02]  /*437b0*/  IADD3 R3, PT, PT, -R0, -0x43300000, RZ ;  /* 0xbcd0000000037810 */ /* 0x000fe40007ffe1ff */
[----:B0-----:R-:W-:-:S15]  /*437c0*/  LOP3.LUT R19, R21, R19, RZ, 0x3c, !PT ;  /* 0x0000001315137212 */ /* 0x001fde00078e3cff */
[----:B------:R-:W-:-:S15]  /*437d0*/  NOP ;  /* 0x0000000000007918 */ /* 0x000fde0000000000 */
[----:B------:R-:W-:-:S15]  /*437e0*/  NOP ;  /* 0x0000000000007918 */ /* 0x000fde0000000000 */
[----:B------:R-:W-:-:S15]  /*437f0*/  NOP ;  /* 0x0000000000007918 */ /* 0x000fde0000000000 */
[----:B------:R-:W-:-:S01]  /*43800*/  NOP ;  /* 0x0000000000007918 */ /* 0x000fc20000000000 */
[----:B------:R-:W0:Y:S02]  /*43810*/  DFMA R14, R26, -R14, R30 ;  /* 0x8000000e1a0e722b */ /* 0x000e24000000001e */
[----:B0-----:R-:W-:-:S04]  /*43820*/  FSETP.NEU.AND P0, PT, |R15|, R3, PT ;  /* 0x000000030f00720b */ /* 0x001fc80003f0d200 */
[----:B------:R-:W-:Y:S02]  /*43830*/  FSEL R26, R20, R26, !P0 ;  /* 0x0000001a141a7208 */ /* 0x000fe40004000000 */
[----:B------:R-:W-:Y:S01]  /*43840*/  FSEL R27, R19, R27, !P0 ;  /* 0x0000001b131b7208 */ /* 0x000fe20004000000 */
[----:B------:R-:W-:Y:S06]  /*43850*/  BRA `(.L_x_790) ;  /* 0x0000000000547947 */ /* 0x000fec0003800000 */
.L_x_789:
[----:B------:R-:W0:Y:S02]  /*43860*/  DSETP.NAN.AND P0, PT, R20, R20, PT ;  /* 0x000000141400722a */ /* 0x000e240003f08000 */
[----:B0-----:R-:W-:Y:S05]  /*43870*/  @P0 BRA `(.L_x_791) ;  /* 0x0000000000440947 */ /* 0x001fea0003800000 */
[----:B------:R-:W0:Y:S02]  /*43880*/  DSETP.NAN.AND P0, PT, R18, R18, PT ;  /* 0x000000121200722a */ /* 0x000e240003f08000 */
[----:B0-----:R-:W-:Y:S05]  /*43890*/  @P0 BRA `(.L_x_792) ;  /* 0x0000000000300947 */ /* 0x001fea0003800000 */
[----:B------:R-:W-:Y:S01]  /*438a0*/  ISETP.NE.AND P0, PT, R33, R12, PT ;  /* 0x0000000c2100720c */ /* 0x000fe20003f05270 */
[----:B------:R-:W-:Y:S01]  /*438b0*/  IMAD.MOV.U32 R27, RZ, RZ, -0x80000 ;  /* 0xfff80000ff1b7424 */ /* 0x000fe200078e00ff */
[----:B------:R-:W-:-:S11]  /*438c0*/  MOV R26, 0x0 ;  /* 0x00000000001a7802 */ /* 0x000fd60000000f00 */
[----:B------:R-:W-:Y:S05]  /*438d0*/  @!P0 BRA `(.L_x_790) ;  /* 0x0000000000348947 */ /* 0x000fea0003800000 */
[----:B------:R-:W-:Y:S02]  /*438e0*/  ISETP.NE.AND P0, PT, R33, 0x7ff00000, PT ;  /* 0x7ff000002100780c */ /* 0x000fe40003f05270 */
[----:B------:R-:W-:Y:S02]  /*438f0*/  LOP3.LUT R27, R21, 0x80000000, R19, 0x48, !PT ;  /* 0x80000000151b7812 */ /* 0x000fe400078e4813 */
[----:B------:R-:W-:-:S13]  /*43900*/  ISETP.EQ.OR P0, PT, R12, RZ, !P0 ;  /* 0x000000ff0c00720c */ /* 0x000fda0004702670 */
[----:B------:R-:W-:Y:S02]  /*43910*/  @P0 LOP3.LUT R0, R27, 0x7ff00000, RZ, 0xfc, !PT ;  /* 0x7ff000001b000812 */ /* 0x000fe400078efcff */
[----:B------:R-:W-:Y:S02]  /*43920*/  @!P0 MOV R26, RZ ;  /* 0x000000ff001a8202 */ /* 0x000fe40000000f00 */
[----:B------:R-:W-:Y:S01]  /*43930*/  @P0 MOV R26, RZ ;  /* 0x000000ff001a0202 */ /* 0x000fe20000000f00 */
[----:B------:R-:W-:Y:S01]  /*43940*/  @P0 IMAD.MOV.U32 R27, RZ, RZ, R0 ;  /* 0x000000ffff1b0224 */ /* 0x000fe200078e0000 */
[----:B------:R-:W-:Y:S06]  /*43950*/  BRA `(.L_x_790) ;  /* 0x0000000000147947 */ /* 0x000fec0003800000 */
.L_x_792:
[----:B------:R-:W-:Y:S02]  /*43960*/  LOP3.LUT R27, R19, 0x80000, RZ, 0xfc, !PT ;  /* 0x00080000131b7812 */ /* 0x000fe400078efcff */
[----:B------:R-:W-:Y:S01]  /*43970*/  MOV R26, R18 ;  /* 0x00000012001a7202 */ /* 0x000fe20000000f00 */
[----:B------:R-:W-:Y:S06]  /*43980*/  BRA `(.L_x_790) ;  /* 0x0000000000087947 */ /* 0x000fec0003800000 */
.L_x_791:
[----:B------:R-:W-:Y:S02]  /*43990*/  LOP3.LUT R27, R21, 0x80000, RZ, 0xfc, !PT ;  /* 0x00080000151b7812 */ /* 0x000fe400078efcff */
[----:B------:R-:W-:-:S07]  /*439a0*/  MOV R26, R20 ;  /* 0x00000014001a7202 */ /* 0x000fce0000000f00 */
.L_x_790:
[----:B------:R-:W-:Y:S05]  /*439b0*/  BSYNC.RECONVERGENT B2 ;  /* 0x0000000000027941 */ /* 0x000fea0003800200 */
.L_x_788:
[----:B------:R-:W-:Y:S01]  /*439c0*/  MOV R14, R10 ;  /* 0x0000000a000e7202 */ /* 0x000fe20000000f00 */
[----:B------:R-:W-:Y:S02]  /*439d0*/  HFMA2 R15, -RZ, RZ, 0, 0 ;  /* 0x00000000ff0f7431 */ /* 0x000fe400000001ff */
[----:B------:R-:W-:Y:S02]  /*439e0*/  IMAD.MOV.U32 R12, RZ, RZ, R26 ;  /* 0x000000ffff0c7224 */ /* 0x000fe400078e001a */
[----:B------:R-:W-:Y:S05]  /*439f0*/  RET.REL.NODEC R14 `(_ZN2at6native18elementwise_kernelILi128ELi4EZNS0_15gpu_kernel_implIN48_GLOBAL__N__08322988_15_IGammaKernel_cu_cb51a28d10CalcIgammaIfEEEEvRNS_18TensorIteratorBaseERKT_EUliE_EEviT1_) ;  /* 0xfffffbc40e807950 */ /* 0x000fea0003c3ffff */
        .weak           $__internal_1_$__cuda_sm20_dsqrt_rn_f64_mediumpath_v1
        .type           $__internal_1_$__cuda_sm20_dsqrt_rn_f64_mediumpath_v1,@function
        .size           $__internal_1_$__cuda_sm20_dsqrt_rn_f64_mediumpath_v1,(.L_x_10033 - $__internal_1_$__cuda_sm20_dsqrt_rn_f64_mediumpath_v1)
$__internal_1_$__cuda_sm20_dsqrt_rn_f64_mediumpath_v1:
[----:B------:R-:W-:Y:S01]  /*43a00*/  ISETP.GE.U32.AND P0, PT, R3, -0x3400000, PT ;  /* 0xfcc000000300780c */ /* 0x000fe20003f06070 */
[----:B------:R-:W-:Y:S01]  /*43a10*/  BSSY.RECONVERGENT B2, `(.L_x_793) ;  /* 0x000004d000027945 */ /* 0x000fe20003800200 */
[----:B------:R-:W-:Y:S01]  /*43a20*/  IMAD.MOV.U32 R15, RZ, RZ, R25 ;  /* 0x000000ffff0f7224 */ /* 0x000fe200078e0019 */
[----:B------:R-:W-:Y:S01]  /*43a30*/  MOV R22, R0 ;  /* 0x0000000000167202 */ /* 0x000fe20000000f00 */
[----:B------:R-:W-:Y:S01]  /*43a40*/  IMAD.MOV.U32 R19, RZ, RZ, R9 ;  /* 0x000000ffff137224 */ /* 0x000fe200078e0009 */
[----:B------:R-:W-:-:S08]  /*43a50*/  MOV R23, R27 ;  /* 0x0000001b00177202 */ /* 0x000fd00000000f00 */
[----:B------:R-:W-:Y:S05]  /*43a60*/  @!P0 BRA `(.L_x_794) ;  /* 0x00000000003c8947 */ /* 0x000fea0003800000 */
[----:B------:R-:W0:Y:S02]  /*43a70*/  DFMA.RM R14, R14, R22, R18 ;  /* 0x000000160e0e722b */ /* 0x000e240000004012 */
[----:B0-----:R-:W-:-:S04]  /*43a80*/  IADD3 R18, P0, PT, R14, 0x1, RZ ;  /* 0x000000010e127810 */ /* 0x001fc80007f1e0ff */
[----:B------:R-:W-:-:S15]  /*43a90*/  IADD3.X R19, PT, PT, RZ, R15, RZ, P0, !PT ;  /* 0x0000000fff137210 */ /* 0x000fde00007fe4ff */
[----:B------:R-:W-:-:S15]  /*43aa0*/  NOP ;  /* 0x0000000000007918 */ /* 0x000fde0000000000 */
[----:B------:R-:W-:-:S15]  /*43ab0*/  NOP ;  /* 0x0000000000007918 */ /* 0x000fde0000000000 */
[----:B------:R-:W-:-:S13]  /*43ac0*/  NOP ;  /* 0x0000000000007918 */ /* 0x000fda0000000000 */
[----:B------:R-:W0:-:S15]  /*43ad0*/  DFMA.RP R10, -R14, R18, R10 ;  /* 0x000000120e0a722b */ /* 0x000e1e000000810a */
[----:B------:R-:W-:-:S15]  /*43ae0*/  NOP ;  /* 0x0000000000007918 */ /* 0x000fde0000000000 */
[----:B------:R-:W-:-:S15]  /*43af0*/  NOP ;  /* 0x0000000000007918 */ /* 0x000fde0000000000 */
[----:B------:R-:W-:-:S15]  /*43b00*/  NOP ;  /* 0x0000000000007918 */ /* 0x000fde0000000000 */
[----:B------:R-:W-:-:S04]  /*43b10*/  NOP ;  /* 0x0000000000007918 */ /* 0x000fc80000000000 */
[----:B0-----:R-:W0:Y:S02]  /*43b20*/  DSETP.GT.AND P0, PT, R10, RZ, PT ;  /* 0x000000ff0a00722a */ /* 0x001e240003f04000 */
[----:B0-----:R-:W-:Y:S02]  /*43b30*/  FSEL R14, R18, R14, P0 ;  /* 0x0000000e120e7208 */ /* 0x001fe40000000000 */
[----:B------:R-:W-:Y:S01]  /*43b40*/  FSEL R15, R19, R15, P0 ;  /* 0x0000000f130f7208 */ /* 0x000fe20000000000 */
[----:B------:R-:W-:Y:S06]  /*43b50*/  BRA `(.L_x_795) ;  /* 0x0000000000e07947 */ /* 0x000fec0003800000 */
.L_x_794:
[----:B------:R-:W0:Y:S02]  /*43b60*/  DSETP.NE.AND P0, PT, R10, RZ, PT ;  /* 0x000000ff0a00722a */ /* 0x000e240003f05000 */
[----:B0-----:R-:W-:Y:S05]  /*43b70*/  @!P0 BRA `(.L_x_796) ;  /* 0x0000000000d48947 */ /* 0x001fea0003800000 */
[----:B------:R-:W-:-:S13]  /*43b80*/  ISETP.GE.AND P0, PT, R11, RZ, PT ;  /* 0x000000ff0b00720c */ /* 0x000fda0003f06270 */
[----:B------:R-:W-:Y:S01]  /*43b90*/  @!P0 MOV R14, 0x0 ;  /* 0x00000000000e8802 */ /* 0x000fe20000000f00 */
[----:B------:R-:W-:Y:S01]  /*43ba0*/  @!P0 IMAD.MOV.U32 R15, RZ, RZ, -0x80000 ;  /* 0xfff80000ff0f8424 */ /* 0x000fe200078e00ff */
[----:B------:R-:W-:Y:S06]  /*43bb0*/  @!P0 BRA `(.L_x_795) ;  /* 0x0000000000c88947 */ /* 0x000fec0003800000 */
[----:B------:R-:W-:-:S13]  /*43bc0*/  ISETP.GT.AND P0, PT, R11, 0x7fefffff, PT ;  /* 0x7fefffff0b00780c */ /* 0x000fda0003f04270 */
[----:B------:R-:W-:Y:S05]  /*43bd0*/  @P0 BRA `(.L_x_796) ;  /* 0x0000000000bc0947 */ /* 0x000fea0003800000 */
[----:B------:R-:W0:Y:S01]  /*43be0*/  DMUL R10, R10, 8.11296384146066816958e+31 ;  /* 0x469000000a0a7828 */ /* 0x000e220000000000 */
[----:B------:R-:W-:Y:S01]  /*43bf0*/  MOV R14, RZ ;  /* 0x000000ff000e7202 */ /* 0x000fe20000000f00 */
[----:B0-----:R-:W0:Y:S01]  /*43c00*/  MUFU.RSQ64H R15, R11 ;  /* 0x0000000b000f7308 */ /* 0x001e220000001c00 */
[----:B------:R-:W-:Y:S01]  /*43c10*/  MOV R22, 0x0 ;  /* 0x0000000000167802 */ /* 0x000fe20000000f00 */
[----:B------:R-:W-:-:S15]  /*43c20*/  IMAD.MOV.U32 R23, RZ, RZ, 0x3fd80000 ;  /* 0x3fd80000ff177424 */ /* 0x000fde00078e00ff */
[----:B------:R-:W-:-:S15]  /*43c30*/  NOP ;  /* 0x0000000000007918 */ /* 0x000fde0000000000 */
[----:B------:R-:W-:-:S15]  /*43c40*/  NOP ;  /* 0x0000000000007918 */ /* 0x000fde0000000000 */
[----:B------:R-:W-:-:S15]  /*43c50*/  NOP ;  /* 0x0000000000007918 */ /* 0x000fde0000000000 */
[----:B0-----:R-:W0:-:S15]  /*43c60*/  DMUL R18, R14, R14 ;  /* 0x0000000e0e127228 */ /* 0x001e1e0000000000 */
        /* <DEDUP_REMOVED lines=9> */
[----:B0-----:R-:W-:-:S15]  /*43d00*/  DFMA R22, R18, R22, 0.5 ;  /* 0x3fe000001216742b */ /* 0x001fde0000000016 */
[----:B------:R-:W-:-:S15]  /*43d10*/  NOP ;  /* 0x0000000000007918 */ /* 0x000fde0000000000 */
[----:B------:R-:W-:-:S15]  /*43d20*/  NOP ;  /* 0x0000000000007918 */ /* 0x000fde0000000000 */
[----:B------:R-:W-:-:S15]  /*43d30*/  NOP ;  /* 0x0000000000007918 */ /* 0x000fde0000000000 */
[----:B------:R-:W-:-:S04]  /*43d40*/  NOP ;  /* 0x0000000000007918 */ /* 0x000fc80000000000 */
[----:B------:R-:W0:-:S15]  /*43d50*/  DMUL R18, R14, R18 ;  /* 0x000000120e127228 */ /* 0x000e1e0000000000 */
        /* <DEDUP_REMOVED lines=9> */
[----:B0-----:R0:W1:Y:S02]  /*43df0*/  DMUL R14, R10, R18 ;  /* 0x000000120a0e7228 */ /* 0x0010640000000000 */
[----:B0-----:R-:W-:-:S15]  /*43e00*/  IADD3 R19, PT, PT, R19, -0x100000, RZ ;  /* 0xfff0000013137810 */ /* 0x001fde0007ffe0ff */
[----:B------:R-:W-:-:S15]  /*43e10*/  NOP ;  /* 0x0000000000007918 */ /* 0x000fde0000000000 */
[----:B------:R-:W-:-:S15]  /*43e20*/  NOP ;  /* 0x0000000000007918 */ /* 0x000fde0000000000 */
[----:B------:R-:W-:-:S15]  /*43e30*/  NOP ;  /* 0x0000000000007918 */ /* 0x000fde0000000000 */
[----:B------:R-:W-:-:S02]  /*43e40*/  NOP ;  /* 0x0000000000007918 */ /* 0x000fc40000000000 */
[----:B-1----:R-:W0:-:S15]  /*43e50*/  DFMA R22, R14, -R14, R10 ;  /* 0x8000000e0e16722b */ /* 0x002e1e000000000a */
[----:B------:R-:W-:-:S15]  /*43e60*/  NOP ;  /* 0x0000000000007918 */ /* 0x000fde0000000000 */
[----:B------:R-:W-:-:S15]  /*43e70*/  NOP ;  /* 0x0000000000007918 */ /* 0x000fde0000000000 */
[----:B------:R-:W-:-:S15]  /*43e80*/  NOP ;  /* 0x0000000000007918 */ /* 0x000fde0000000000 */
[----:B------:R-:W-:-:S04]  /*43e90*/  NOP ;  /* 0x0000000000007918 */ /* 0x000fc80000000000 */
[----:B0-----:R-:W0:Y:S02]  /*43ea0*/  DFMA R14, R18, R22, R14 ;  /* 0x00000016120e722b */ /* 0x001e24000000000e */
[----:B0-----:R-:W-:Y:S01]  /*43eb0*/  IADD3 R15, PT, PT, R15, -0x3500000, RZ ;  /* 0xfcb000000f0f7810 */ /* 0x001fe20007ffe0ff */
[----:B------:R-:W-:Y:S06]  /*43ec0*/  BRA `(.L_x_795) ;  /* 0x0000000000047947 */ /* 0x000fec0003800000 */
.L_x_796:
[----:B------:R0:W1:Y:S02]  /*43ed0*/  DADD R14, R10, R10 ;  /* 0x000000000a0e7229 */ /* 0x000064000000000a */
.L_x_795:
[----:B------:R-:W-:Y:S05]  /*43ee0*/  BSYNC.RECONVERGENT B2 ;  /* 0x0000000000027941 */ /* 0x000fea0003800200 */
.L_x_793:
[----:B------:R-:W-:Y:S02]  /*43ef0*/  HFMA2 R13, -RZ, RZ, 0, 0 ;  /* 0x00000000ff0d7431 */ /* 0x000fe400000001ff */
[----:B-1----:R-:W-:Y:S01]  /*43f00*/  IMAD.MOV.U32 R18, RZ, RZ, R14 ;  /* 0x000000ffff127224 */ /* 0x002fe200078e000e */
[----:B------:R-:W-:Y:S01]  /*43f10*/  MOV R19, R15 ;  /* 0x0000000f00137202 */ /* 0x000fe20000000f00 */
[----:B0-----:R-:W-:Y:S06]  /*43f20*/  RET.REL.NODEC R12 `(_ZN2at6native18elementwise_kernelILi128ELi4EZNS0_15gpu_kernel_implIN48_GLOBAL__N__08322988_15_IGammaKernel_cu_cb51a28d10CalcIgammaIfEEEEvRNS_18TensorIteratorBaseERKT_EUliE_EEviT1_) ;  /* 0xfffffbc00c347950 */ /* 0x001fec0003c3ffff */
.L_x_797:
[----:B------:R-:W-:-:S00]  /*43f30*/  BRA `(.L_x_797) ;  /* 0xfffffffc00fc7947 */ /* 0x000fc0000383ffff */
[----:B------:R-:W-:-:S00]  /*43f40*/  NOP ;  /* 0x0000000000007918 */ /* 0x000fc00000000000 */
        /* <DEDUP_REMOVED lines=11> */
.L_x_10033:


//--------------------- .text._ZN2at6native27unrolled_elementwise_kernelIN48_GLOBAL__N__08322988_15_IGammaKernel_cu_cb51a28d10CalcIgammaIfEESt5arrayIPcLm3EELi4E23TrivialOffsetCalculatorILi2EjES8_ILi1EjENS0_6memory12LoadWithCastILi2EEENSB_13StoreWithCastILi1EEEEEviT_T0_T2_T3_T4_T5_ --------------------------
	.section	.text._ZN2at6native27unrolled_elementwise_kernelIN48_GLOBAL__N__08322988_15_IGammaKernel_cu_cb51a28d10CalcIgammaIfEESt5arrayIPcLm3EELi4E23TrivialOffsetCalculatorILi2EjES8_ILi1EjENS0_6memory12LoadWithCastILi2EEENSB_13StoreWithCastILi1EEEEEviT_T0_T2_T3_T4_T5_,"ax",@progbits
	.align	128
.text._ZN2at6native27unrolled_elementwise_kernelIN48_GLOBAL__N__08322988_15_IGammaKernel_cu_cb51a28d10CalcIgammaIfEESt5arrayIPcLm3EELi4E23TrivialOffsetCalculatorILi2EjES8_ILi1EjENS0_6memory12LoadWithCastILi2EEENSB_13StoreWithCastILi1EEEEEviT_T0_T2_T3_T4_T5_:
        .type           _ZN2at6native27unrolled_elementwise_kernelIN48_GLOBAL__N__08322988_15_IGammaKernel_cu_cb51a28d10CalcIgammaIfEESt5arrayIPcLm3EELi4E23TrivialOffsetCalculatorILi2EjES8_ILi1EjENS0_6memory12LoadWithCastILi2EEENSB_13StoreWithCastILi1EEEEEviT_T0_T2_T3_T4_T5_,@function
        .size           _ZN2at6native27unrolled_elementwise_kernelIN48_GLOBAL__N__08322988_15_IGammaKernel_cu_cb51a28d10CalcIgammaIfEESt5arrayIPcLm3EELi4E23TrivialOffsetCalculatorILi2EjES8_ILi1EjENS0_6memory12LoadWithCastILi2EEENSB_13StoreWithCastILi1EEEEEviT_T0_T2_T3_T4_T5_,(.L_x_10034 - _ZN2at6native27unrolled_elementwise_kernelIN48_GLOBAL__N__08322988_15_IGammaKernel_cu_cb51a28d10CalcIgammaIfEESt5arrayIPcLm3EELi4E23TrivialOffsetCalculatorILi2EjES8_ILi1EjENS0_6memory12LoadWithCastILi2EEENSB_13StoreWithCastILi1EEEEEviT_T0_T2_T3_T4_T5_)
        .other          _ZN2at6native27unrolled_elementwise_kernelIN48_GLOBAL__N__08322988_15_IGammaKernel_cu_cb51a28d10CalcIgammaIfEESt5arrayIPcLm3EELi4E23TrivialOffsetCalculatorILi2EjES8_ILi1EjENS0_6memory12LoadWithCastILi2EEENSB_13StoreWithCastILi1EEEEEviT_T0_T2_T3_T4_T5_,@"STO_CUDA_ENTRY STV_DEFAULT"
_ZN2at6native27unrolled_elementwise_kernelIN48_GLOBAL__N__08322988_15_IGammaKernel_cu_cb51a28d10CalcIgammaIfEESt5arrayIPcLm3EELi4E23TrivialOffsetCalculatorILi2EjES8_ILi1EjENS0_6memory12LoadWithCastILi2EEENSB_13StoreWithCastILi1EEEEEviT_T0_T2_T3_T4_T5_:
[----:B------:R-:W0:Y:S01]  /*0000*/  LDC R1, c[0x0][0x37c] ;  /* 0x0000df00ff017b82 */ /* 0x000e220000000800 */
[----:B------:R-:W1:Y:S07]  /*0010*/  S2R R38, SR_CTAID.X ;  /* 0x0000000000267919 */ /* 0x000e6e0000002500 */
[----:B------:R-:W1:Y:S01]  /*0020*/  LDC R3, c[0x0][0x380] ;  /* 0x0000e000ff037b82 */ /* 0x000e620000000800 */
[----:B------:R-:W2:Y:S01]  /*0030*/  LDCU.64 UR36, c[0x0][0x358] ;  /* 0x00006b00ff2477ac */ /* 0x000ea20008000a00 */
[----:B------:R-:W-:Y:S01]  /*0040*/  BSSY.RECONVERGENT B6, `(.L_x_798) ;  /* 0x00001df000067945 */ /* 0x000fe20003800200 */
[----:B------:R-:W3:Y:S01]  /*0050*/  S2R R27, SR_TID.X ;  /* 0x00000000001b7919 */ /* 0x000ee20000002100 */
[----:B0-----:R-:W-:Y:S01]  /*0060*/  IADD3 R1, PT, PT, R1, -0x1450, RZ ;  /* 0xffffebb001017810 */ /* 0x001fe20007ffe0ff */
[----:B------:R-:W0:Y:S01]  /*0070*/  LDCU.U8 UR38, c[0x0][0x3a4] ;  /* 0x00007480ff2677ac */ /* 0x000e220008000000 */
[----:B------:R-:W-:Y:S01]  /*0080*/  CS2R R24, SRZ ;  /* 0x0000000000187805 */ /* 0x000fe2000001ff00 */
[----:B------:R-:W4:Y:S01]  /*0090*/  LDCU.U8 UR39, c[0x0][0x3a5] ;  /* 0x000074a0ff2777ac */ /* 0x000f220008000000 */
[----:B-1----:R-:W-:-:S02]  /*00a0*/  IMAD R36, R38, -0x200, R3 ;  /* 0xfffffe0026247824 */ /* 0x002fc400078e0203 */
[----:B---3--:R-:W-:-:S03]  /*00b0*/  IMAD.MOV.U32 R2, RZ, RZ, R27 ;  /* 0x000000ffff027224 */ /* 0x008fc600078e001b */
[----:B------:R-:W-:-:S13]  /*00c0*/  ISETP.GE.AND P0, PT, R27, R36, PT ;  /* 0x000000241b00720c */ /* 0x000fda0003f06270 */
[----:B0-2-4-:R-:W-:Y:S05]  /*00d0*/  @P0 BRA `(.L_x_799) ;  /* 0x0000001c00540947 */ /* 0x015fea0003800000 */
[----:B------:R-:W0:Y:S01]  /*00e0*/  LDC.64 R4, c[0x0][0x390] ;  /* 0x0000e400ff047b82 */ /* 0x000e220000000a00 */
[----:B------:R-:W1:Y:S01]  /*00f0*/  LDCU UR5, c[0x0][0x3a8] ;  /* 0x00007500ff0577ac */ /* 0x000e620008000800 */
[----:B------:R-:W-:Y:S01]  /*0100*/  LEA R16, R38, R2, 0x9 ;  /* 0x0000000226107211 */ /* 0x000fe200078e48ff */
[----:B------:R-:W-:Y:S01]  /*0110*/  BSSY.RECONVERGENT B7, `(.L_x_800) ;  /* 0x00000e6000077945 */ /* 0x000fe20003800200 */
[----:B------:R-:W-:-:S04]  /*0120*/  UPRMT UR4, UR38, 0x9910, URZ ;  /* 0x0000991026047896 */ /* 0x000fc800080000ff */
[----:B------:R-:W-:Y:S01]  /*0130*/  UISETP.GT.AND UP0, UPT, UR4, 0x9, UPT ;  /* 0x000000090400788c */ /* 0x000fe2000bf04270 */
[----:B-1----:R-:W-:-:S05]  /*0140*/  IMAD R3, R16, UR5, RZ ;  /* 0x0000000510037c24 */ /* 0x002fca000f8e02ff */
[----:B0-----:R-:W-:-:S05]  /*0150*/  IADD3 R4, P0, PT, R3, R4, RZ ;  /* 0x0000000403047210 */ /* 0x001fca0007f1e0ff */
[----:B------:R-:W-:Y:S01]  /*0160*/  IMAD.X R5, RZ, RZ, R5, P0 ;  /* 0x000000ffff057224 */ /* 0x000fe200000e0605 */
        /* <DEDUP_REMOVED lines=12> */
.L_x_804:
[----:B------:R-:W2:Y:S02]  /*0230*/  LDG.E.U8 R4, desc[UR36][R4.64] ;  /* 0x0000002404047981 */ /* 0x000ea4000c1e1100 */
[----:B--2---:R-:W-:Y:S01]  /*0240*/  I2FP.F32.U32 R25, R4 ;  /* 0x0000000400197245 */ /* 0x004fe20000201000 */
[----:B------:R-:W-:Y:S06]  /*0250*/  BRA `(.L_x_806) ;  /* 0x0000000c00447947 */ /* 0x000fec0003800000 */
.L_x_803:
        /* <DEDUP_REMOVED lines=9> */
.L_x_808:
[----:B------:R-:W2:Y:S02]  /*02f0*/  LDG.E R4, desc[UR36][R4.64] ;  /* 0x0000002404047981 */ /* 0x000ea4000c1e1900 */
[----:B--2---:R-:W-:Y:S01]  /*0300*/  I2FP.F32.S32 R25, R4 ;  /* 0x0000000400197245 */ /* 0x004fe20000201400 */
[----:B------:R-:W-:Y:S06]  /*0310*/  BRA `(.L_x_806) ;  /* 0x0000000c00147947 */ /* 0x000fec0003800000 */
.L_x_807:
[----:B------:R-:W2:Y:S02]  /*0320*/  LDG.E.U16 R4, desc[UR36][R4.64] ;  /* 0x0000002404047981 */ /* 0x000ea4000c1e1500 */
[----:B--2---:R0:W1:Y:S01]  /*0330*/  I2F.S16 R25, R4 ;  /* 0x0000000400197306 */ /* 0x0040620000101400 */
[----:B------:R-:W-:Y:S05]  /*0340*/  BRA `(.L_x_806) ;  /* 0x0000000c00087947 */ /* 0x000fea0003800000 */
.L_x_802:
        /* <DEDUP_REMOVED lines=8> */
.L_x_810:
[----:B------:R-:W2:Y:S02]  /*03d0*/  LDG.E.U16 R4, desc[UR36][R4.64] ;  /* 0x0000002404047981 */ /* 0x000ea4000c1e1500 */
[----:B--2---:R-:W-:Y:S01]  /*03e0*/  HADD2.F32 R25, -RZ, R4.H0_H0 ;  /* 0x20000004ff197230 */ /* 0x004fe20000004100 */
[----:B------:R-:W-:Y:S06]  /*03f0*/  BRA `(.L_x_806) ;  /* 0x0000000800dc7947 */ /* 0x000fec0003800000 */
.L_x_809:
        /* <DEDUP_REMOVED lines=8> */
.L_x_812:
[----:B------:R-:W2:Y:S02]  /*0480*/  LDG.E.U16 R4, desc[UR36][R4.64] ;  /* 0x0000002404047981 */ /* 0x000ea4000c1e1500 */
[----:B--2---:R-:W-:Y:S01]  /*0490*/  HADD2.F32 R25, -RZ, R4.H0_H0 ;  /* 0x20000004ff197230 */ /* 0x004fe20000004100 */
[----:B------:R-:W-:Y:S06]  /*04a0*/  BRA `(.L_x_806) ;  /* 0x0000000800b07947 */ /* 0x000fec0003800000 */
.L_x_811:
        /* <DEDUP_REMOVED lines=11> */
.L_x_801:
        /* <DEDUP_REMOVED lines=12> */
.L_x_815:
        /* <DEDUP_REMOVED lines=11> */
.L_x_814:
        /* <DEDUP_REMOVED lines=25> */
.L_x_817:
        /* <DEDUP_REMOVED lines=12> */
.L_x_816:
[----:B------:R-:W2:Y:S02]  /*0920*/  LDG.E.U16 R4, desc[UR36][R4.64] ;  /* 0x0000002404047981 */ /* 0x000ea4000c1e1500 */
[----:B--2---:R-:W-:Y:S01]  /*0930*/  IMAD.U32 R25, R4, 0x10000, RZ ;  /* 0x0001000004197824 */ /* 0x004fe200078e00ff */
[----:B------:R-:W-:Y:S06]  /*0940*/  BRA `(.L_x_806) ;  /* 0x0000000400887947 */ /* 0x000fec0003800000 */
.L_x_813:
        /* <DEDUP_REMOVED lines=11> */
.L_x_820:
        /* <DEDUP_REMOVED lines=20> */
.L_x_822:
[----:B------:R-:W-:Y:S05]  /*0b40*/  BSYNC.RECONVERGENT B0 ;  /* 0x0000000000007941 */ /* 0x000fea0003800200 */
.L_x_821:
[----:B------:R-:W-:Y:S02]  /*0b50*/  SHF.L.U32 R0, R0, 0x14, RZ ;  /* 0x0000001400007819 */ /* 0x000fe400000006ff */
[----:B------:R-:W-:-:S04]  /*0b60*/  LEA R3, R3, 0x3b800000, 0x17 ;  /* 0x3b80000003037811 */ /* 0x000fc800078eb8ff */
[----:B------:R-:W-:Y:S01]  /*0b70*/  LOP3.LUT R25, R3, R0, R25, 0xfe, !PT ;  /* 0x0000000003197212 */ /* 0x000fe200078efe19 */
[----:B------:R-:W-:Y:S06]  /*0b80*/  BRA `(.L_x_806) ;  /* 0x0000000000f87947 */ /* 0x000fec0003800000 */
.L_x_819:
        /* <DEDUP_REMOVED lines=20> */
.L_x_824:
[----:B------:R-:W-:Y:S05]  /*0cd0*/  BSYNC.RECONVERGENT B0 ;  /* 0x0000000000007941 */ /* 0x000fea0003800200 */
.L_x_823:
[----:B------:R-:W-:Y:S01]  /*0ce0*/  IMAD.SHL.U32 R0, R0, 0x200000, RZ ;  /* 0x0020000000007824 */ /* 0x000fe200078e00ff */
[----:B------:R-:W-:-:S04]  /*0cf0*/  LEA R3, R3, 0x37800000, 0x17 ;  /* 0x3780000003037811 */ /* 0x000fc800078eb8ff */
[----:B------:R-:W-:Y:S01]  /*0d00*/  LOP3.LUT R25, R3, R0, R25, 0xfe, !PT ;  /* 0x0000000003197212 */ /* 0x000fe200078efe19 */
[----:B------:R-:W-:Y:S06]  /*0d10*/  BRA `(.L_x_806) ;  /* 0x0000000000947947 */ /* 0x000fec0003800000 */
.L_x_818:
[----:B------:R-:W-:-:S09]  /*0d20*/  UISETP.NE.AND UP0, UPT, UR4, 0x1c, UPT ;  /* 0x0000001c0400788c */ /* 0x000fd2000bf05270 */
[----:B------:R-:W-:Y:S05]  /*0d30*/  BRA.U !UP0, `(.L_x_825) ;  /* 0x0000000108847547 */ /* 0x000fea000b800000 */
[----:B------:R-:W-:-:S09]  /*0d40*/  UISETP.NE.AND UP0, UPT, UR4, 0x1d, UPT ;  /* 0x0000001d0400788c */ /* 0x000fd2000bf05270 */
[----:B------:R-:W-:Y:S05]  /*0d50*/  BRA.U !UP0, `(.L_x_826) ;  /* 0x0000000108707547 */ /* 0x000fea000b800000 */
[----:B------:R-:W-:-:S09]  /*0d60*/  UISETP.NE.AND UP0, UPT, UR4, 0x2c, UPT ;  /* 0x0000002c0400788c */ /* 0x000fd2000bf05270 */
[----:B------:R-:W-:Y:S05]  /*0d70*/  BRA.U !UP0, `(.L_x_827) ;  /* 0x0000000108487547 */ /* 0x000fea000b800000 */
.L_x_805:
        /* <DEDUP_REMOVED lines=16> */
.L_x_828:
[----:B------:R-:W-:Y:S01]  /*0e80*/  IMAD.MOV.U32 R25, RZ, RZ, RZ ;  /* 0x000000ffff197224 */ /* 0x000fe200078e00ff */
[----:B------:R-:W-:Y:S06]  /*0e90*/  BRA `(.L_x_806) ;  /* 0x0000000000347947 */ /* 0x000fec0003800000 */
.L_x_827:
        /* <DEDUP_REMOVED lines=8> */
.L_x_826:
[----:B------:R-:W2:Y:S02]  /*0f20*/  LDG.E.64 R4, desc[UR36][R4.64] ;  /* 0x0000002404047981 */ /* 0x000ea4000c1e1b00 */
[----:B--2---:R0:W1:Y:S02]  /*0f30*/  I2F.U64 R25, R4 ;  /* 0x0000000400197312 */ /* 0x0040640000301000 */
[----:B01----:R-:W-:Y:S05]  /*0f40*/  BRA `(.L_x_806) ;  /* 0x0000000000087947 */ /* 0x003fea0003800000 */
.L_x_825:
[----:B------:R-:W2:Y:S02]  /*0f50*/  LDG.E R4, desc[UR36][R4.64] ;  /* 0x0000002404047981 */ /* 0x000ea4000c1e1900 */
[----:B--2---:R-:W-:-:S07]  /*0f60*/  I2FP.F32.U32 R25, R4 ;  /* 0x0000000400197245 */ /* 0x004fce0000201000 */
.L_x_806:
[----:B------:R-:W-:Y:S05]  /*0f70*/  BSYNC.RECONVERGENT B7 ;  /* 0x0000000000077941 */ /* 0x000fea0003800200 */
.L_x_800:
[----:B0-2-4-:R-:W0:Y:S01]  /*0f80*/  LDC.64 R4, c[0x0][0x398] ;  /* 0x0000e600ff047b82 */ /* 0x015e220000000a00 */
[----:B------:R-:W2:Y:S01]  /*0f90*/  LDCU UR5, c[0x0][0x3ac] ;  /* 0x00007580ff0577ac */ /* 0x000ea20008000800 */
[----:B------:R-:W-:Y:S01]  /*0fa0*/  BSSY.RECONVERGENT B7, `(.L_x_829) ;  /* 0x00000e7000077945 */ /* 0x000fe20003800200 */
[----:B------:R-:W-:-:S04]  /*0fb0*/  UPRMT UR4, UR39, 0x9910, URZ ;  /* 0x0000991027047896 */ /* 0x000fc800080000ff */
[----:B------:R-:W-:Y:S01]  /*0fc0*/  UISETP.GT.AND UP0, UPT, UR4, 0x9, UPT ;  /* 0x000000090400788c */ /* 0x000fe2000bf04270 */
[----:B--2---:R-:W-:-:S05]  /*0fd0*/  IMAD R3, R16, UR5, RZ ;  /* 0x0000000510037c24 */ /* 0x004fca000f8e02ff */
        /* <DEDUP_REMOVED lines=12> */
[----:B--2---:R0:W2:Y:S01]  /*10a0*/  I2F.S16 R24, R4 ;  /* 0x0000000400187306 */ /* 0x0040a20000101400 */
[----:B------:R-:W-:Y:S05]  /*10b0*/  BRA `(.L_x_835) ;  /* 0x0000000c00547947 */ /* 0x000fea0003800000 */
.L_x_833:
[----:B------:R-:W2:Y:S02]  /*10c0*/  LDG.E.U8 R4, desc[UR36][R4.64] ;  /* 0x0000002404047981 */ /* 0x000ea4000c1e1100 */
[----:B--2---:R-:W-:Y:S01]  /*10d0*/  I2FP.F32.U32 R24, R4 ;  /* 0x0000000400187245 */ /* 0x004fe20000201000 */
[----:B------:R-:W-:Y:S06]  /*10e0*/  BRA `(.L_x_835) ;  /* 0x0000000c00487947 */ /* 0x000fec0003800000 */
.L_x_832:
        /* <DEDUP_REMOVED lines=9> */
.L_x_837:
[----:B------:R-:W2:Y:S02]  /*1180*/  LDG.E R4, desc[UR36][R4.64] ;  /* 0x0000002404047981 */ /* 0x000ea4000c1e1900 */
[----:B--2---:R-:W-:Y:S01]  /*1190*/  I2FP.F32.S32 R24, R4 ;  /* 0x0000000400187245 */ /* 0x004fe20000201400 */
[----:B------:R-:W-:Y:S06]  /*11a0*/  BRA `(.L_x_835) ;  /* 0x0000000c00187947 */ /* 0x000fec0003800000 */
.L_x_836:
[----:B------:R-:W2:Y:S02]  /*11b0*/  LDG.E.U16 R4, desc[UR36][R4.64] ;  /* 0x0000002404047981 */ /* 0x000ea4000c1e1500 */
[----:B--2---:R4:W0:Y:S01]  /*11c0*/  I2F.S16 R24, R4 ;  /* 0x0000000400187306 */ /* 0x0048220000101400 */
[----:B------:R-:W-:Y:S05]  /*11d0*/  BRA `(.L_x_835) ;  /* 0x0000000c000c7947 */ /* 0x000fea0003800000 */
.L_x_831:
        /* <DEDUP_REMOVED lines=8> */
.L_x_839:
[----:B------:R-:W2:Y:S02]  /*1260*/  LDG.E.U16 R4, desc[UR36][R4.64] ;  /* 0x0000002404047981 */ /* 0x000ea4000c1e1500 */
[----:B--2---:R-:W-:Y:S01]  /*1270*/  HADD2.F32 R24, -RZ, R4.H0_H0 ;  /* 0x20000004ff187230 */ /* 0x004fe20000004100 */
[----:B------:R-:W-:Y:S06]  /*1280*/  BRA `(.L_x_835) ;  /* 0x0000000800e07947 */ /* 0x000fec0003800000 */
.L_x_838:
        /* <DEDUP_REMOVED lines=8> */
.L_x_841:
[----:B------:R-:W2:Y:S02]  /*1310*/  LDG.E.U16 R4, desc[UR36][R4.64] ;  /* 0x0000002404047981 */ /* 0x000ea4000c1e1500 */
[----:B--2---:R-:W-:Y:S01]  /*1320*/  HADD2.F32 R24, -RZ, R4.H0_H0 ;  /* 0x20000004ff187230 */ /* 0x004fe20000004100 */
[----:B------:R-:W-:Y:S06]  /*1330*/  BRA `(.L_x_835) ;  /* 0x0000000800b47947 */ /* 0x000fec0003800000 */
.L_x_840:
        /* <DEDUP_REMOVED lines=11> */
.L_x_830:
        /* <DEDUP_REMOVED lines=12> */
.L_x_844:
        /* <DEDUP_REMOVED lines=11> */
.L_x_843:
        /* <DEDUP_REMOVED lines=25> */
.L_x_846:
[----:B------:R-:W2:Y:S02]  /*16f0*/  LDG.E.U8 R4, desc[UR36][R4.64] ;  /* 0x0000002404047981 */ /* 0x000ea4000c1e1100 */
[C---:B--2---:R-:W-:Y:S01]  /*1700*/  IMAD.SHL.U32 R3, R4.reuse, 0x2000000, RZ ;  /* 0x0200000004037824 */ /* 0x044fe200078e00ff */
[----:B------:R-:W-:-:S04]  /*1710*/  SHF.L.U32 R6, R4, 0x8, RZ ;  /* 0x0000000804067819 */ /* 0x000fc800000006ff */
[----:B------:R-:W-:-:S13]  /*1720*/  ISETP.GT.U32.AND P0, PT, R3, 0x7ffffff, PT ;  /* 0x07ffffff0300780c */ /* 0x000fda0003f04070 */
[----:B------:R-:W-:Y:S02]  /*1730*/  @!P0 LOP3.LUT R0, R6, 0x7f00, RZ, 0xc0, !PT ;  /* 0x00007f0006008812 */ /* 0x000fe400078ec0ff */
[----:B------:R-:W-:Y:S02]  /*1740*/  @P0 LEA.HI R3, R3, 0x70000000, RZ, 0x1c ;  /* 0x7000000003030811 */ /* 0x000fe400078fe0ff */
[----:B------:R-:W-:Y:S02]  /*1750*/  @!P0 LOP3.LUT R0, R0, 0x3f000000, RZ, 0xfc, !PT ;  /* 0x3f00000000008812 */ /* 0x000fe400078efcff */
[----:B------:R-:W-:-:S03]  /*1760*/  PRMT R6, R6, 0x9910, RZ ;  /* 0x0000991006067816 */ /* 0x000fc600000000ff */
[----:B------:R-:W-:Y:S01]  /*1770*/  @!P0 FADD.FTZ R0, R0, -0.5 ;  /* 0xbf00000000008421 */ /* 0x000fe20000010000 */
[----:B------:R-:W-:Y:S01]  /*1780*/  @P0 FMUL.FTZ R0, R3, 1.9259299443872358531e-34 ;  /* 0x0780000003000820 */ /* 0x000fe20000410000 */
[----:B------:R-:W-:-:S05]  /*1790*/  IMAD.MOV.U32 R3, RZ, RZ, R6 ;  /* 0x000000ffff037224 */ /* 0x000fca00078e0006 */
[----:B------:R-:W-:Y:S01]  /*17a0*/  LOP3.LUT R24, R0, 0x80000000, R3, 0xf8, !PT ;  /* 0x8000000000187812 */ /* 0x000fe200078ef803 */
[----:B------:R-:W-:Y:S06]  /*17b0*/  BRA `(.L_x_835) ;  /* 0x0000000400947947 */ /* 0x000fec0003800000 */
.L_x_845:
[----:B------:R-:W2:Y:S02]  /*17c0*/  LDG.E.U16 R4, desc[UR36][R4.64] ;  /* 0x0000002404047981 */ /* 0x000ea4000c1e1500 */
[----:B--2---:R-:W-:Y:S01]  /*17d0*/  SHF.L.U32 R24, R4, 0x10, RZ ;  /* 0x0000001004187819 */ /* 0x004fe200000006ff */
[----:B------:R-:W-:Y:S06]  /*17e0*/  BRA `(.L_x_835) ;  /* 0x0000000400887947 */ /* 0x000fec0003800000 */
.L_x_842:
        /* <DEDUP_REMOVED lines=11> */
.L_x_849:
        /* <DEDUP_REMOVED lines=20> */
.L_x_851:
[----:B------:R-:W-:Y:S05]  /*19e0*/  BSYNC.RECONVERGENT B0 ;  /* 0x0000000000007941 */ /* 0x000fea0003800200 */
.L_x_850:
[----:B------:R-:W-:Y:S01]  /*19f0*/  IMAD.SHL.U32 R0, R0, 0x100000, RZ ;  /* 0x0010000000007824 */ /* 0x000fe200078e00ff */
[----:B------:R-:W-:-:S04]  /*1a00*/  LEA R3, R3, 0x3b800000, 0x17 ;  /* 0x3b80000003037811 */ /* 0x000fc800078eb8ff */
[----:B------:R-:W-:Y:S01]  /*1a10*/  LOP3.LUT R24, R3, R0, R7, 0xfe, !PT ;  /* 0x0000000003187212 */ /* 0x000fe200078efe07 */
[----:B------:R-:W-:Y:S06]  /*1a20*/  BRA `(.L_x_835) ;  /* 0x0000000000f87947 */ /* 0x000fec0003800000 */
.L_x_848:
        /* <DEDUP_REMOVED lines=20> */
.L_x_853:
[----:B------:R-:W-:Y:S05]  /*1b70*/  BSYNC.RECONVERGENT B0 ;  /* 0x0000000000007941 */ /* 0x000fea0003800200 */
.L_x_852:
[----:B------:R-:W-:Y:S02]  /*1b80*/  SHF.L.U32 R0, R0, 0x15, RZ ;  /* 0x0000001500007819 */ /* 0x000fe400000006ff */
[----:B------:R-:W-:-:S04]  /*1b90*/  LEA R3, R3, 0x37800000, 0x17 ;  /* 0x3780000003037811 */ /* 0x000fc800078eb8ff */
[----:B------:R-:W-:Y:S01]  /*1ba0*/  LOP3.LUT R24, R3, R0, R7, 0xfe, !PT ;  /* 0x0000000003187212 */ /* 0x000fe200078efe07 */
[----:B------:R-:W-:Y:S06]  /*1bb0*/  BRA `(.L_x_835) ;  /* 0x0000000000947947 */ /* 0x000fec0003800000 */
.L_x_847:
[----:B------:R-:W-:-:S09]  /*1bc0*/  UISETP.NE.AND UP0, UPT, UR4, 0x1c, UPT ;  /* 0x0000001c0400788c */ /* 0x000fd2000bf05270 */
[----:B------:R-:W-:Y:S05]  /*1bd0*/  BRA.U !UP0, `(.L_x_854) ;  /* 0x0000000108847547 */ /* 0x000fea000b800000 */
[----:B------:R-:W-:-:S09]  /*1be0*/  UISETP.NE.AND UP0, UPT, UR4, 0x1d, UPT ;  /* 0x0000001d0400788c */ /* 0x000fd2000bf05270 */
[----:B------:R-:W-:Y:S05]  /*1bf0*/  BRA.U !UP0, `(.L_x_855) ;  /* 0x0000000108707547 */ /* 0x000fea000b800000 */
[----:B------:R-:W-:-:S09]  /*1c00*/  UISETP.NE.AND UP0, UPT, UR4, 0x2c, UPT ;  /* 0x0000002c0400788c */ /* 0x000fd2000bf05270 */
[----:B------:R-:W-:Y:S05]  /*1c10*/  BRA.U !UP0, `(.L_x_856) ;  /* 0x0000000108487547 */ /* 0x000fea000b800000 */
.L_x_834:
        /* <DEDUP_REMOVED lines=16> */
.L_x_857:
[----:B------:R-:W-:Y:S01]  /*1d20*/  MOV R24, RZ ;  /* 0x000000ff00187202 */ /* 0x000fe20000000f00 */
[----:B------:R-:W-:Y:S06]  /*1d30*/  BRA `(.L_x_835) ;  /* 0x0000000000347947 */ /* 0x000fec0003800000 */
.L_x_856:
[----:B------:R-:W2:Y:S01]  /*1d40*/  LDG.E.U8 R4, desc[UR36][R4.64] ;  /* 0x0000002404047981 */ /* 0x000ea2000c1e1100 */
[----:B------:R-:W-:Y:S01]  /*1d50*/  IMAD.MOV.U32 R24, RZ, RZ, 0x400000 ;  /* 0x00400000ff187424 */ /* 0x000fe200078e00ff */
[----:B--2---:R-:W-:-:S13]  /*1d60*/  ISETP.NE.AND P0, PT, R4, RZ, PT ;  /* 0x000000ff0400720c */ /* 0x004fda0003f05270 */
[----:B------:R-:W-:Y:S05]  /*1d70*/  @!P0 BRA `(.L_x_835) ;  /* 0x0000000000248947 */ /* 0x000fea0003800000 */
[----:B------:R-:W-:-:S13]  /*1d80*/  ISETP.NE.AND P0, PT, R4, 0xff, PT ;  /* 0x000000ff0400780c */ /* 0x000fda0003f05270 */
[----:B------:R-:W-:Y:S01]  /*1d90*/  @!P0 MOV R24, 0x7f800001 ;  /* 0x7f80000100188802 */ /* 0x000fe20000000f00 */
[----:B------:R-:W-:Y:S01]  /*1da0*/  @P0 IMAD.SHL.U32 R24, R4, 0x800000, RZ ;  /* 0x0080000004180824 */ /* 0x000fe200078e00ff */
[----:B------:R-:W-:Y:S06]  /*1db0*/  BRA `(.L_x_835) ;  /* 0x0000000000147947 */ /* 0x000fec0003800000 */
.L_x_855:
[----:B------:R-:W2:Y:S02]  /*1dc0*/  LDG.E.64 R4, desc[UR36][R4.64] ;  /* 0x0000002404047981 */ /* 0x000ea4000c1e1b00 */
[----:B--2---:R0:W2:Y:S02]  /*1dd0*/  I2F.U64 R24, R4 ;  /* 0x0000000400187312 */ /* 0x0040a40000301000 */
[----:B0-2---:R-:W-:Y:S05]  /*1de0*/  BRA `(.L_x_835) ;  /* 0x0000000000087947 */ /* 0x005fea0003800000 */
.L_x_854:
[----:B------:R-:W2:Y:S02]  /*1df0*/  LDG.E R4, desc[UR36][R4.64] ;  /* 0x0000002404047981 */ /* 0x000ea4000c1e1900 */
[----:B--2---:R-:W-:-:S07]  /*1e00*/  I2FP.F32.U32 R24, R4 ;  /* 0x0000000400187245 */ /* 0x004fce0000201000 */
.L_x_835:
[----:B------:R-:W-:Y:S05]  /*1e10*/  BSYNC.RECONVERGENT B7 ;  /* 0x0000000000077941 */ /* 0x000fea0003800200 */
.L_x_829:
[----:B------:R-:W-:-:S07]  /*1e20*/  IADD3 R27, PT, PT, R2, 0x80, RZ ;  /* 0x00000080021b7810 */ /* 0x000fce0007ffe0ff */
.L_x_799:
[----:B------:R-:W-:Y:S05]  /*1e30*/  BSYNC.RECONVERGENT B6 ;  /* 0x0000000000067941 */ /* 0x000fea0003800200 */
.L_x_798:
[----:B------:R-:W-:Y:S01]  /*1e40*/  ISETP.GE.AND P0, PT, R27, R36, PT ;  /* 0x000000241b00720c */ /* 0x000fe20003f06270 */
[----:B------:R-:W-:Y:S01]  /*1e50*/  BSSY.RECONVERGENT B6, `(.L_x_858) ;  /* 0x00001d8000067945 */ /* 0x000fe20003800200 */
[----:B------:R-:W-:-:S11]  /*1e60*/  CS2R R22, SRZ ;  /* 0x0000000000167805 */ /* 0x000fd6000001ff00 */
[----:B------:R-:W-:Y:S05]  /*1e70*/  @P0 BRA `(.L_x_859) ;  /* 0x0000001c00540947 */ /* 0x000fea0003800000 */
[----:B0-2-4-:R-:W0:Y:S01]  /*1e80*/  LDC.64 R4, c[0x0][0x390] ;  /* 0x0000e400ff047b82 */ /* 0x015e220000000a00 */
[----:B------:R-:W2:Y:S01]  /*1e90*/  LDCU UR5, c[0x0][0x3a8] ;  /* 0x00007500ff0577ac */ /* 0x000ea20008000800 */
[----:B------:R-:W-:Y:S01]  /*1ea0*/  IMAD R16, R38, 0x200, R27 ;  /* 0x0000020026107824 */ /* 0x000fe200078e021b */
[----:B------:R-:W-:Y:S01]  /*1eb0*/  BSSY.RECONVERGENT B7, `(.L_x_860) ;  /* 0x00000e6000077945 */ /* 0x000fe20003800200 */
[----:B------:R-:W-:-:S04]  /*1ec0*/  UPRMT UR4, UR38, 0x9910, URZ ;  /* 0x0000991026047896 */ /* 0x000fc800080000ff */
[----:B------:R-:W-:Y:S01]  /*1ed0*/  UISETP.GT.AND UP0, UPT, UR4, 0x9, UPT ;  /* 0x000000090400788c */ /* 0x000fe2000bf04270 */
[----:B--2---:R-:W-:-:S05]  /*1ee0*/  IMAD R3, R16, UR5, RZ ;  /* 0x0000000510037c24 */ /* 0x004fca000f8e02ff */
[----:B0-----:R-:W-:-:S04]  /*1ef0*/  IADD3 R4, P0, PT, R3, R4, RZ ;  /* 0x0000000403047210 */ /* 0x001fc80007f1e0ff */
[----:B------:R-:W-:Y:S01]  /*1f00*/  IADD3.X R5, PT, PT, RZ, R5, RZ, P0, !PT ;  /* 0x00000005ff057210 */ /* 0x000fe200007fe4ff */
[----:B------:R-:W-:Y:S08]  /*1f10*/  BRA.U UP0, `(.L_x_861) ;  /* 0x0000000100f87547 */ /* 0x000ff0000b800000 */
        /* <DEDUP_REMOVED lines=11> */
.L_x_864:
[----:B------:R-:W2:Y:S02]  /*1fd0*/  LDG.E.U8 R4, desc[UR36][R4.64] ;  /* 0x0000002404047981 */ /* 0x000ea4000c1e1100 */
[----:B--2---:R-:W-:Y:S01]  /*1fe0*/  I2FP.F32.U32 R23, R4 ;  /* 0x0000000400177245 */ /* 0x004fe20000201000 */
[----:B------:R-:W-:Y:S06]  /*1ff0*/  BRA `(.L_x_866) ;  /* 0x0000000c00447947 */ /* 0x000fec0003800000 */
.L_x_863:
        /* <DEDUP_REMOVED lines=9> */
.L_x_868:
[----:B------:R-:W2:Y:S02]  /*2090*/  LDG.E R4, desc[UR36][R4.64] ;  /* 0x0000002404047981 */ /* 0x000ea4000c1e1900 */
[----:B--2---:R-:W-:Y:S01]  /*20a0*/  I2FP.F32.S32 R23, R4 ;  /* 0x0000000400177245 */ /* 0x004fe20000201400 */
[----:B------:R-:W-:Y:S06]  /*20b0*/  BRA `(.L_x_866) ;  /* 0x0000000c00147947 */ /* 0x000fec0003800000 */
.L_x_867:
[----:B------:R-:W2:Y:S02]  /*20c0*/  LDG.E.U16 R4, desc[UR36][R4.64] ;  /* 0x0000002404047981 */ /* 0x000ea4000c1e1500 */
[----:B--2---:R0:W2:Y:S01]  /*20d0*/  I2F.S16 R23, R4 ;  /* 0x0000000400177306 */ /* 0x0040a20000101400 */
[----:B------:R-:W-:Y:S05]  /*20e0*/  BRA `(.L_x_866) ;  /* 0x0000000c00087947 */ /* 0x000fea0003800000 */
.L_x_862:
        /* <DEDUP_REMOVED lines=8> */
.L_x_870:
[----:B------:R-:W2:Y:S02]  /*2170*/  LDG.E.U16 R4, desc[UR36][R4.64] ;  /* 0x0000002404047981 */ /* 0x000ea4000c1e1500 */
[----:B--2---:R-:W-:Y:S01]  /*2180*/  HADD2.F32 R23, -RZ, R4.H0_H0 ;  /* 0x20000004ff177230 */ /* 0x004fe20000004100 */
[----:B------:R-:W-:Y:S06]  /*2190*/  BRA `(.L_x_866) ;  /* 0x0000000800dc7947 */ /* 0x000fec0003800000 */
.L_x_869:
        /* <DEDUP_REMOVED lines=8> */
.L_x_872:
[----:B------:R-:W2:Y:S02]  /*2220*/  LDG.E.U16 R4, desc[UR36][R4.64] ;  /* 0x0000002404047981 */ /* 0x000ea4000c1e1500 */
[----:B--2---:R-:W-:Y:S01]  /*2230*/  HADD2.F32 R23, -RZ, R4.H0_H0 ;  /* 0x20000004ff177230 */ /* 0x004fe20000004100 */
[----:B------:R-:W-:Y:S06]  /*2240*/  BRA `(.L_x_866) ;  /* 0x0000000800b07947 */ /* 0x000fec0003800000 */
.L_x_871:
        /* <DEDUP_REMOVED lines=11> */
.L_x_861:
        /* <DEDUP_REMOVED lines=12> */
.L_x_875:
        /* <DEDUP_REMOVED lines=11> */
.L_x_874:
        /* <DEDUP_REMOVED lines=25> */
.L_x_877:
[----:B------:R-:W2:Y:S02]  /*2600*/  LDG.E.U8 R4, desc[UR36][R4.64] ;  /* 0x0000002404047981 */ /* 0x000ea4000c1e1100 */
[C---:B--2---:R-:W-:Y:S01]  /*2610*/  SHF.L.U32 R0, R4.reuse, 0x19, RZ ;  /* 0x0000001904007819 */ /* 0x044fe200000006ff */
[----:B------:R-:W-:-:S03]  /*2620*/  IMAD.SHL.U32 R6, R4, 0x100, RZ ;  /* 0x0000010004067824 */ /* 0x000fc600078e00ff */
        /* <DEDUP_REMOVED lines=9> */
.L_x_876:
[----:B------:R-:W2:Y:S02]  /*26c0*/  LDG.E.U16 R4, desc[UR36][R4.64] ;  /* 0x0000002404047981 */ /* 0x000ea4000c1e1500 */
[----:B--2---:R-:W-:Y:S01]  /*26d0*/  SHF.L.U32 R23, R4, 0x10, RZ ;  /* 0x0000001004177819 */ /* 0x004fe200000006ff */
[----:B------:R-:W-:Y:S06]  /*26e0*/  BRA `(.L_x_866) ;  /* 0x0000000400887947 */ /* 0x000fec0003800000 */
.L_x_873:
        /* <DEDUP_REMOVED lines=11> */
.L_x_880:
        /* <DEDUP_REMOVED lines=20> */
.L_x_882:
[----:B------:R-:W-:Y:S05]  /*28e0*/  BSYNC.RECONVERGENT B0 ;  /* 0x0000000000007941 */ /* 0x000fea0003800200 */
.L_x_881:
[----:B------:R-:W-:Y:S01]  /*28f0*/  IMAD.SHL.U32 R0, R0, 0x100000, RZ ;  /* 0x0010000000007824 */ /* 0x000fe200078e00ff */
[----:B------:R-:W-:-:S04]  /*2900*/  LEA R3, R3, 0x3b800000, 0x17 ;  /* 0x3b80000003037811 */ /* 0x000fc800078eb8ff */
[----:B------:R-:W-:Y:S01]  /*2910*/  LOP3.LUT R23, R3, R0, R23, 0xfe, !PT ;  /* 0x0000000003177212 */ /* 0x000fe200078efe17 */
[----:B------:R-:W-:Y:S06]  /*2920*/  BRA `(.L_x_866) ;  /* 0x0000000000f87947 */ /* 0x000fec0003800000 */
.L_x_879:
        /* <DEDUP_REMOVED lines=20> */
.L_x_884:
[----:B------:R-:W-:Y:S05]  /*2a70*/  BSYNC.RECONVERGENT B0 ;  /* 0x0000000000007941 */ /* 0x000fea0003800200 */
.L_x_883:
[----:B------:R-:W-:Y:S02]  /*2a80*/  SHF.L.U32 R0, R0, 0x15, RZ ;  /* 0x0000001500007819 */ /* 0x000fe400000006ff */
[----:B------:R-:W-:-:S04]  /*2a90*/  LEA R3, R3, 0x37800000, 0x17 ;  /* 0x3780000003037811 */ /* 0x000fc800078eb8ff */
[----:B------:R-:W-:Y:S01]  /*2aa0*/  LOP3.LUT R23, R3, R0, R23, 0xfe, !PT ;  /* 0x0000000003177212 */ /* 0x000fe200078efe17 */
[----:B------:R-:W-:Y:S06]  /*2ab0*/  BRA `(.L_x_866) ;  /* 0x0000000000947947 */ /* 0x000fec0003800000 */
.L_x_878:
        /* <DEDUP_REMOVED lines=14> */
.L_x_865:
[----:B------:R-:W-:Y:S01]  /*2ba0*/  MOV R0, 0x0 ;  /* 0x0000000000007802 */ /* 0x000fe20000000f00 */
[----:B------:R-:W0:Y:S01]  /*2bb0*/  LDCU.64 UR4, c[0x4][0x108] ;  /* 0x01002100ff0477ac */ /* 0x000e220008000a00 */
[----:B------:R-:W-:Y:S02]  /*2bc0*/  HFMA2 R8, -RZ, RZ, 0, 4.64916229248046875e-06 ;  /* 0x0000004eff087431 */ /* 0x000fe400000001ff */
[----:B------:R-:W-:Y:S01]  /*2bd0*/  IMAD.MOV.U32 R12, RZ, RZ, 0x1 ;  /* 0x00000001ff0c7424 */ /* 0x000fe200078e00ff */
[----:B------:R2:W4:Y:S01]  /*2be0*/  LDC.64 R14, c[0x4][R0] ;  /* 0x01000000000e7b82 */ /* 0x0005220000000a00 */
[----:B------:R-:W1:Y:S01]  /*2bf0*/  LDCU.64 UR6, c[0x4][0x110] ;  /* 0x01002200ff0677ac */ /* 0x000e620008000a00 */
[----:B------:R-:W-:Y:S01]  /*2c00*/  MOV R13, RZ ;  /* 0x000000ff000d7202 */ /* 0x000fe20000000f00 */
[----:B------:R-:W3:Y:S01]  /*2c10*/  LDCU.64 UR8, c[0x4][0x18] ;  /* 0x01000300ff0877ac */ /* 0x000ee20008000a00 */
[----:B0-----:R-:W-:Y:S01]  /*2c20*/  MOV R4, UR4 ;  /* 0x0000000400047c02 */ /* 0x001fe20008000f00 */
[----:B------:R-:W-:Y:S01]  /*2c30*/  IMAD.U32 R5, RZ, RZ, UR5 ;  /* 0x00000005ff057e24 */ /* 0x000fe2000f8e00ff */
[----:B-1----:R-:W-:Y:S01]  /*2c40*/  MOV R6, UR6 ;  /* 0x0000000600067c02 */ /* 0x002fe20008000f00 */
[----:B------:R-:W-:Y:S01]  /*2c50*/  IMAD.U32 R7, RZ, RZ, UR7 ;  /* 0x00000007ff077e24 */ /* 0x000fe2000f8e00ff */
[----:B---3--:R-:W-:Y:S01]  /*2c60*/  MOV R10, UR8 ;  /* 0x00000008000a7c02 */ /* 0x008fe20008000f00 */
[----:B--2---:R-:W-:-:S07]  /*2c70*/  IMAD.U32 R11, RZ, RZ, UR9 ;  /* 0x00000009ff0b7e24 */ /* 0x004fce000f8e00ff */
[----:B------:R-:W-:-:S07]  /*2c80*/  LEPC R20, `(.L_x_887) ;  /* 0x000000001014794e */ /* 0x000fce0000000000 */
[----:B----45:R-:W-:Y:S05]  /*2c90*/  CALL.ABS.NOINC R14 ;  /* 0x000000000e007343 */ /* 0x030fea0003c00000 */
.L_x_887:
[----:B------:R-:W-:Y:S01]  /*2ca0*/  IMAD.MOV.U32 R23, RZ, RZ, RZ ;  /* 0x000000ffff177224 */ /* 0x000fe200078e00ff */
[----:B------:R-:W-:Y:S06]  /*2cb0*/  BRA `(.L_x_866) ;  /* 0x0000000000147947 */ /* 0x000fec0003800000 */
.L_x_886:
[----:B------:R-:W2:Y:S02]  /*2cc0*/  LDG.E.64 R4, desc[UR36][R4.64] ;  /* 0x0000002404047981 */ /* 0x000ea4000c1e1b00 */
[----:B--2---:R0:W2:Y:S02]  /*2cd0*/  I2F.U64 R23, R4 ;  /* 0x0000000400177312 */ /* 0x0040a40000301000 */
[----:B0-2---:R-:W-:Y:S05]  /*2ce0*/  BRA `(.L_x_866) ;  /* 0x0000000000087947 */ /* 0x005fea0003800000 */
.L_x_885:
[----:B------:R-:W2:Y:S02]  /*2cf0*/  LDG.E R4, desc[UR36][R4.64] ;  /* 0x0000002404047981 */ /* 0x000ea4000c1e1900 */
[----:B--2---:R-:W-:-:S07]  /*2d00*/  I2FP.F32.U32 R23, R4 ;  /* 0x0000000400177245 */ /* 0x004fce0000201000 */
.L_x_866:
[----:B------:R-:W-:Y:S05]  /*2d10*/  BSYNC.RECONVERGENT B7 ;  /* 0x0000000000077941 */ /* 0x000fea0003800200 */
.L_x_860:
[----:B0-2-4-:R-:W0:Y:S01]  /*2d20*/  LDC.64 R4, c[0x0][0x398] ;  /* 0x0000e600ff047b82 */ /* 0x015e220000000a00 */
[----:B------:R-:W2:Y:S01]  /*2d30*/  LDCU UR5, c[0x0][0x3ac] ;  /* 0x00007580ff0577ac */ /* 0x000ea20008000800 */
        /* <DEDUP_REMOVED lines=18> */
.L_x_892:
[----:B------:R-:W2:Y:S02]  /*2e60*/  LDG.E.U8 R4, desc[UR36][R4.64] ;  /* 0x0000002404047981 */ /* 0x000ea4000c1e1100 */
[----:B--2---:R-:W-:Y:S01]  /*2e70*/  I2FP.F32.U32 R22, R4 ;  /* 0x0000000400167245 */ /* 0x004fe20000201000 */
[----:B------:R-:W-:Y:S06]  /*2e80*/  BRA `(.L_x_894) ;  /* 0x0000000c00487947 */ /* 0x000fec0003800000 */
.L_x_891:
        /* <DEDUP_REMOVED lines=9> */
.L_x_896:
[----:B------:R-:W2:Y:S02]  /*2f20*/  LDG.E R4, desc[UR36][R4.64] ;  /* 0x0000002404047981 */ /* 0x000ea4000c1e1900 */
[----:B--2---:R-:W-:Y:S01]  /*2f30*/  I2FP.F32.S32 R22, R4 ;  /* 0x0000000400167245 */ /* 0x004fe20000201400 */
[----:B------:R-:W-:Y:S06]  /*2f40*/  BRA `(.L_x_894) ;  /* 0x0000000c00187947 */ /* 0x000fec0003800000 */
.L_x_895:
[----:B------:R-:W2:Y:S02]  /*2f50*/  LDG.E.U16 R4, desc[UR36][R4.64] ;  /* 0x0000002404047981 */ /* 0x000ea4000c1e1500 */
[----:B--2---:R4:W0:Y:S01]  /*2f60*/  I2F.S16 R22, R4 ;  /* 0x0000000400167306 */ /* 0x0048220000101400 */
[----:B------:R-:W-:Y:S05]  /*2f70*/  BRA `(.L_x_894) ;  /* 0x0000000c000c7947 */ /* 0x000fea0003800000 */
.L_x_890:
        /* <DEDUP_REMOVED lines=8> */
.L_x_898:
[----:B------:R-:W2:Y:S02]  /*3000*/  LDG.E.U16 R4, desc[UR36][R4.64] ;  /* 0x0000002404047981 */ /* 0x000ea4000c1e1500 */
[----:B--2---:R-:W-:Y:S01]  /*3010*/  HADD2.F32 R22, -RZ, R4.H0_H0 ;  /* 0x20000004ff167230 */ /* 0x004fe20000004100 */
[----:B------:R-:W-:Y:S06]  /*3020*/  BRA `(.L_x_894) ;  /* 0x0000000800e07947 */ /* 0x000fec0003800000 */
.L_x_897:
        /* <DEDUP_REMOVED lines=8> */
.L_x_900:
[----:B------:R-:W2:Y:S02]  /*30b0*/  LDG.E.U16 R4, desc[UR36][R4.64] ;  /* 0x0000002404047981 */ /* 0x000ea4000c1e1500 */
[----:B--2---:R-:W-:Y:S01]  /*30c0*/  HADD2.F32 R22, -RZ, R4.H0_H0 ;  /* 0x20000004ff167230 */ /* 0x004fe20000004100 */
[----:B------:R-:W-:Y:S06]  /*30d0*/  BRA `(.L_x_894) ;  /* 0x0000000800b47947 */ /* 0x000fec0003800000 */
.L_x_899:
        /* <DEDUP_REMOVED lines=11> */
.L_x_889:
        /* <DEDUP_REMOVED lines=12> */
.L_x_903:
        /* <DEDUP_REMOVED lines=11> */
.L_x_902:
        /* <DEDUP_REMOVED lines=25> */
.L_x_905:
        /* <DEDUP_REMOVED lines=13> */
.L_x_904:
[----:B------:R-:W2:Y:S02]  /*3560*/  LDG.E.U16 R4, desc[UR36][R4.64] ;  /* 0x0000002404047981 */ /* 0x000ea4000c1e1500 */
[----:B--2---:R-:W-:Y:S01]  /*3570*/  IMAD.U32 R22, R4, 0x10000, RZ ;  /* 0x0001000004167824 */ /* 0x004fe200078e00ff */
[----:B------:R-:W-:Y:S06]  /*3580*/  BRA `(.L_x_894) ;  /* 0x0000000400887947 */ /* 0x000fec0003800000 */
.L_x_901:
        /* <DEDUP_REMOVED lines=11> */
.L_x_908:
        /* <DEDUP_REMOVED lines=20> */
.L_x_910:
[----:B------:R-:W-:Y:S05]  /*3780*/  BSYNC.RECONVERGENT B0 ;  /* 0x0000000000007941 */ /* 0x000fea0003800200 */
.L_x_909:
[----:B------:R-:W-:Y:S02]  /*3790*/  SHF.L.U32 R0, R0, 0x14, RZ ;  /* 0x0000001400007819 */ /* 0x000fe400000006ff */
[----:B------:R-:W-:-:S04]  /*37a0*/  LEA R3, R3, 0x3b800000, 0x17 ;  /* 0x3b80000003037811 */ /* 0x000fc800078eb8ff */
[----:B------:R-:W-:Y:S01]  /*37b0*/  LOP3.LUT R22, R3, R0, R7, 0xfe, !PT ;  /* 0x0000000003167212 */ /* 0x000fe200078efe07 */
[----:B------:R-:W-:Y:S06]  /*37c0*/  BRA `(.L_x_894) ;  /* 0x0000000000f87947 */ /* 0x000fec0003800000 */
.L_x_907:
        /* <DEDUP_REMOVED lines=20> */
.L_x_912:
[----:B------:R-:W-:Y:S05]  /*3910*/  BSYNC.RECONVERGENT B0 ;  /* 0x0000000000007941 */ /* 0x000fea0003800200 */
.L_x_911:
[----:B------:R-:W-:Y:S01]  /*3920*/  IMAD.SHL.U32 R0, R0, 0x200000, RZ ;  /* 0x0020000000007824 */ /* 0x000fe200078e00ff */
[----:B------:R-:W-:-:S04]  /*3930*/  LEA R3, R3, 0x37800000, 0x17 ;  /* 0x3780000003037811 */ /* 0x000fc800078eb8ff */
[----:B------:R-:W-:Y:S01]  /*3940*/  LOP3.LUT R22, R3, R0, R7, 0xfe, !PT ;  /* 0x0000000003167212 */ /* 0x000fe200078efe07 */
[----:B------:R-:W-:Y:S06]  /*3950*/  BRA `(.L_x_894) ;  /* 0x0000000000947947 */ /* 0x000fec0003800000 */
.L_x_906:
        /* <DEDUP_REMOVED lines=14> */
.L_x_893:
        /* <DEDUP_REMOVED lines=16> */
.L_x_915:
[----:B------:R-:W-:Y:S01]  /*3b40*/  MOV R22, RZ ;  /* 0x000000ff00167202 */ /* 0x000fe20000000f00 */
[----:B------:R-:W-:Y:S06]  /*3b50*/  BRA `(.L_x_894) ;  /* 0x0000000000147947 */ /* 0x000fec0003800000 */
.L_x_914:
[----:B------:R-:W2:Y:S02]  /*3b60*/  LDG.E.64 R4, desc[UR36][R4.64] ;  /* 0x0000002404047981 */ /* 0x000ea4000c1e1b00 */
[----:B--2---:R0:W2:Y:S02]  /*3b70*/  I2F.U64 R22, R4 ;  /* 0x0000000400167312 */ /* 0x0040a40000301000 */
[----:B0-2---:R-:W-:Y:S05]  /*3b80*/  BRA `(.L_x_894) ;  /* 0x0000000000087947 */ /* 0x005fea0003800000 */
.L_x_913:
[----:B------:R-:W2:Y:S02]  /*3b90*/  LDG.E R4, desc[UR36][R4.64] ;  /* 0x0000002404047981 */ /* 0x000ea4000c1e1900 */
[----:B--2---:R-:W-:-:S07]  /*3ba0*/  I2FP.F32.U32 R22, R4 ;  /* 0x0000000400167245 */ /* 0x004fce0000201000 */
.L_x_894:
[----:B------:R-:W-:Y:S05]  /*3bb0*/  BSYNC.RECONVERGENT B7 ;  /* 0x0000000000077941 */ /* 0x000fea0003800200 */
.L_x_888:
[----:B------:R-:W-:-:S07]  /*3bc0*/  VIADD R27, R27, 0x80 ;  /* 0x000000801b1b7836 */ /* 0x000fce0000000000 */
.L_x_859:
[----:B------:R-:W-:Y:S05]  /*3bd0*/  BSYNC.RECONVERGENT B6 ;  /* 0x0000000000067941 */ /* 0x000fea0003800200 */
.L_x_858:
[----:B------:R-:W-:Y:S01]  /*3be0*/  ISETP.GE.AND P0, PT, R27, R36, PT ;  /* 0x000000241b00720c */ /* 0x000fe20003f06270 */
[----:B------:R-:W-:Y:S01]  /*3bf0*/  BSSY.RECONVERGENT B6, `(.L_x_916) ;  /* 0x00001d8000067945 */ /* 0x000fe20003800200 */
[----:B------:R-:W-:-:S11]  /*3c00*/  CS2R R18, SRZ ;  /* 0x0000000000127805 */ /* 0x000fd6000001ff00 */
[----:B------:R-:W-:Y:S05]  /*3c10*/  @P0 BRA `(.L_x_917) ;  /* 0x0000001c00540947 */ /* 0x000fea0003800000 */
[----:B0-2-4-:R-:W0:Y:S01]  /*3c20*/  LDC.64 R4, c[0x0][0x390] ;  /* 0x0000e400ff047b82 */ /* 0x015e220000000a00 */
[----:B------:R-:W2:Y:S01]  /*3c30*/  LDCU UR5, c[0x0][0x3a8] ;  /* 0x00007500ff0577ac */ /* 0x000ea20008000800 */
[----:B------:R-:W-:Y:S01]  /*3c40*/  LEA R16, R38, R27, 0x9 ;  /* 0x0000001b26107211 */ /* 0x000fe200078e48ff */
        /* <DEDUP_REMOVED lines=18> */
.L_x_922:
[----:B------:R-:W2:Y:S02]  /*3d70*/  LDG.E.U8 R4, desc[UR36][R4.64] ;  /* 0x0000002404047981 */ /* 0x000ea4000c1e1100 */
[----:B--2---:R-:W-:Y:S01]  /*3d80*/  I2FP.F32.U32 R19, R4 ;  /* 0x0000000400137245 */ /* 0x004fe20000201000 */
[----:B------:R-:W-:Y:S06]  /*3d90*/  BRA `(.L_x_924) ;  /* 0x0000000c00447947 */ /* 0x000fec0003800000 */
.L_x_921:
        /* <DEDUP_REMOVED lines=9> */
.L_x_926:
[----:B------:R-:W2:Y:S02]  /*3e30*/  LDG.E R4, desc[UR36][R4.64] ;  /* 0x0000002404047981 */ /* 0x000ea4000c1e1900 */
[----:B--2---:R-:W-:Y:S01]  /*3e40*/  I2FP.F32.S32 R19, R4 ;  /* 0x0000000400137245 */ /* 0x004fe20000201400 */
[----:B------:R-:W-:Y:S06]  /*3e50*/  BRA `(.L_x_924) ;  /* 0x0000000c00147947 */ /* 0x000fec0003800000 */
.L_x_925:
[----:B------:R-:W2:Y:S02]  /*3e60*/  LDG.E.U16 R4, desc[UR36][R4.64] ;  /* 0x0000002404047981 */ /* 0x000ea4000c1e1500 */
[----:B--2---:R0:W2:Y:S01]  /*3e70*/  I2F.S16 R19, R4 ;  /* 0x0000000400137306 */ /* 0x0040a20000101400 */
[----:B------:R-:W-:Y:S05]  /*3e80*/  BRA `(.L_x_924) ;  /* 0x0000000c00087947 */ /* 0x000fea0003800000 */
.L_x_920:
        /* <DEDUP_REMOVED lines=8> */
.L_x_928:
[----:B------:R-:W2:Y:S02]  /*3f10*/  LDG.E.U16 R4, desc[UR36][R4.64] ;  /* 0x0000002404047981 */ /* 0x000ea4000c1e1500 */
[----:B--2---:R-:W-:Y:S01]  /*3f20*/  HADD2.F32 R19, -RZ, R4.H0_H0 ;  /* 0x20000004ff137230 */ /* 0x004fe20000004100 */
[----:B------:R-:W-:Y:S06]  /*3f30*/  BRA `(.L_x_924) ;  /* 0x0000000800dc7947 */ /* 0x000fec0003800000 */
.L_x_927:
        /* <DEDUP_REMOVED lines=8> */
.L_x_930:
[----:B------:R-:W2:Y:S02]  /*3fc0*/  LDG.E.U16 R4, desc[UR36][R4.64] ;  /* 0x0000002404047981 */ /* 0x000ea4000c1e1500 */
[----:B--2---:R-:W-:Y:S01]  /*3fd0*/  HADD2.F32 R19, -RZ, R4.H0_H0 ;  /* 0x20000004ff137230 */ /* 0x004fe20000004100 */
[----:B------:R-:W-:Y:S06]  /*3fe0*/  BRA `(.L_x_924) ;  /* 0x0000000800b07947 */ /* 0x000fec0003800000 */
.L_x_929:
        /* <DEDUP_REMOVED lines=11> */
.L_x_919:
        /* <DEDUP_REMOVED lines=12> */
.L_x_933:
        /* <DEDUP_REMOVED lines=11> */
.L_x_932:
        /* <DEDUP_REMOVED lines=25> */
.L_x_935:
        /* <DEDUP_REMOVED lines=12> */
.L_x_934:
[----:B------:R-:W2:Y:S02]  /*4460*/  LDG.E.U16 R4, desc[UR36][R4.64] ;  /* 0x0000002404047981 */ /* 0x000ea4000c1e1500 */
[----:B--2---:R-:W-:Y:S01]  /*4470*/  IMAD.U32 R19, R4, 0x10000, RZ ;  /* 0x0001000004137824 */ /* 0x004fe200078e00ff */
[----:B------:R-:W-:Y:S06]  /*4480*/  BRA `(.L_x_924) ;  /* 0x0000000400887947 */ /* 0x000fec0003800000 */
.L_x_931:
        /* <DEDUP_REMOVED lines=11> */
.L_x_938:
        /* <DEDUP_REMOVED lines=20> */
.L_x_940:
[----:B------:R-:W-:Y:S05]  /*4680*/  BSYNC.RECONVERGENT B0 ;  /* 0x0000000000007941 */ /* 0x000fea0003800200 */
.L_x_939:
[----:B------:R-:W-:Y:S02]  /*4690*/  SHF.L.U32 R0, R0, 0x14, RZ ;  /* 0x0000001400007819 */ /* 0x000fe400000006ff */
[----:B------:R-:W-:-:S04]  /*46a0*/  LEA R3, R3, 0x3b800000, 0x17 ;  /* 0x3b80000003037811 */ /* 0x000fc800078eb8ff */
[----:B------:R-:W-:Y:S01]  /*46b0*/  LOP3.LUT R19, R3, R0, R19, 0xfe, !PT ;  /* 0x0000000003137212 */ /* 0x000fe200078efe13 */
[----:B------:R-:W-:Y:S06]  /*46c0*/  BRA `(.L_x_924) ;  /* 0x0000000000f87947 */ /* 0x000fec0003800000 */
.L_x_937:
        /* <DEDUP_REMOVED lines=20> */
.L_x_942:
[----:B------:R-:W-:Y:S05]  /*4810*/  BSYNC.RECONVERGENT B0 ;  /* 0x0000000000007941 */ /* 0x000fea0003800200 */
.L_x_941:
[----:B------:R-:W-:Y:S01]  /*4820*/  IMAD.SHL.U32 R0, R0, 0x200000, RZ ;  /* 0x0020000000007824 */ /* 0x000fe200078e00ff */
[----:B------:R-:W-:-:S04]  /*4830*/  LEA R3, R3, 0x37800000, 0x17 ;  /* 0x3780000003037811 */ /* 0x000fc800078eb8ff */
[----:B------:R-:W-:Y:S01]  /*4840*/  LOP3.LUT R19, R3, R0, R19, 0xfe, !PT ;  /* 0x0000000003137212 */ /* 0x000fe200078efe13 */
[----:B------:R-:W-:Y:S06]  /*4850*/  BRA `(.L_x_924) ;  /* 0x0000000000947947 */ /* 0x000fec0003800000 */
.L_x_936:
        /* <DEDUP_REMOVED lines=14> */
.L_x_923:
        /* <DEDUP_REMOVED lines=16> */
.L_x_945:
[----:B------:R-:W-:Y:S01]  /*4a40*/  MOV R19, RZ ;  /* 0x000000ff00137202 */ /* 0x000fe20000000f00 */
[----:B------:R-:W-:Y:S06]  /*4a50*/  BRA `(.L_x_924) ;  /* 0x0000000000147947 */ /* 0x000fec0003800000 */
.L_x_944:
[----:B------:R-:W2:Y:S02]  /*4a60*/  LDG.E.64 R4, desc[UR36][R4.64] ;  /* 0x0000002404047981 */ /* 0x000ea4000c1e1b00 */
[----:B--2---:R0:W2:Y:S02]  /*4a70*/  I2F.U64 R19, R4 ;  /* 0x0000000400137312 */ /* 0x0040a40000301000 */
[----:B0-2---:R-:W-:Y:S05]  /*4a80*/  BRA `(.L_x_924) ;  /* 0x0000000000087947 */ /* 0x005fea0003800000 */
.L_x_943:
[----:B------:R-:W2:Y:S02]  /*4a90*/  LDG.E R4, desc[UR36][R4.64] ;  /* 0x0000002404047981 */ /* 0x000ea4000c1e1900 */
[----:B--2---:R-:W-:-:S07]  /*4aa0*/  I2FP.F32.U32 R19, R4 ;  /* 0x0000000400137245 */ /* 0x004fce0000201000 */
.L_x_924:
[----:B------:R-:W-:Y:S05]  /*4ab0*/  BSYNC.RECONVERGENT B7 ;  /* 0x0000000000077941 */ /* 0x000fea0003800200 */
.L_x_918:
[----:B0---4-:R-:W0:Y:S01]  /*4ac0*/  LDC.64 R4, c[0x0][0x398] ;  /* 0x0000e600ff047b82 */ /* 0x011e220000000a00 */
[----:B------:R-:W4:Y:S01]  /*4ad0*/  LDCU UR5, c[0x0][0x3ac] ;  /* 0x00007580ff0577ac */ /* 0x000f220008000800 */
[----:B------:R-:W-:Y:S01]  /*4ae0*/  BSSY.RECONVERGENT B7, `(.L_x_946) ;  /* 0x00000e7000077945 */ /* 0x000fe20003800200 */
[----:B------:R-:W-:-:S04]  /*4af0*/  UPRMT UR4, UR39, 0x9910, URZ ;  /* 0x0000991027047896 */ /* 0x000fc800080000ff */
[----:B------:R-:W-:Y:S01]  /*4b00*/  UISETP.GT.AND UP0, UPT, UR4, 0x9, UPT ;  /* 0x000000090400788c */ /* 0x000fe2000bf04270 */
[----:B----4-:R-:W-:-:S05]  /*4b10*/  IMAD R3, R16, UR5, RZ ;  /* 0x0000000510037c24 */ /* 0x010fca000f8e02ff */
        /* <DEDUP_REMOVED lines=11> */
[----:B------:R-:W4:Y:S02]  /*4bd0*/  LDG.E.S8 R4, desc[UR36][R4.64] ;  /* 0x0000002404047981 */ /* 0x000f24000c1e1300 */
[----:B----4-:R0:W4:Y:S01]  /*4be0*/  I2F.S16 R18, R4 ;  /* 0x0000000400127306 */ /* 0x0101220000101400 */
[----:B------:R-:W-:Y:S05]  /*4bf0*/  BRA `(.L_x_952) ;  /* 0x0000000c00547947 */ /* 0x000fea0003800000 */
.L_x_950:
[----:B------:R-:W4:Y:S02]  /*4c00*/  LDG.E.U8 R4, desc[UR36][R4.64] ;  /* 0x0000002404047981 */ /* 0x000f24000c1e1100 */
[----:B----4-:R-:W-:Y:S01]  /*4c10*/  I2FP.F32.U32 R18, R4 ;  /* 0x0000000400127245 */ /* 0x010fe20000201000 */
[----:B------:R-:W-:Y:S06]  /*4c20*/  BRA `(.L_x_952) ;  /* 0x0000000c00487947 */ /* 0x000fec0003800000 */
.L_x_949:
[----:B------:R-:W-:-:S09]  /*4c30*/  UISETP.NE.AND UP0, UPT, UR4, 0x2, UPT ;  /* 0x000000020400788c */ /* 0x000fd2000bf05270 */
[----:B------:R-:W-:Y:S05]  /*4c40*/  BRA.U !UP0, `(.L_x_953) ;  /* 0x0000000108287547 */ /* 0x000fea000b800000 */
[----:B------:R-:W-:-:S09]  /*4c50*/  UISETP.NE.AND UP0, UPT, UR4, 0x3, UPT ;  /* 0x000000030400788c */ /* 0x000fd2000bf05270 */
[----:B------:R-:W-:Y:S05]  /*4c60*/  BRA.U !UP0, `(.L_x_954) ;  /* 0x0000000108147547 */ /* 0x000fea000b800000 */
[----:B------:R-:W-:-:S09]  /*4c70*/  UISETP.NE.AND UP0, UPT, UR4, 0x4, UPT ;  /* 0x000000040400788c */ /* 0x000fd2000bf05270 */
[----:B------:R-:W-:Y:S05]  /*4c80*/  BRA.U UP0, `(.L_x_951) ;  /* 0x0000000900d47547 */ /* 0x000fea000b800000 */
[----:B------:R-:W4:Y:S02]  /*4c90*/  LDG.E.64 R4, desc[UR36][R4.64] ;  /* 0x0000002404047981 */ /* 0x000f24000c1e1b00 */
[----:B----4-:R0:W4:Y:S02]  /*4ca0*/  I2F.S64 R18, R4 ;  /* 0x0000000400127312 */ /* 0x0101240000301400 */
[----:B0---4-:R-:W-:Y:S05]  /*4cb0*/  BRA `(.L_x_952) ;  /* 0x0000000c00247947 */ /* 0x011fea0003800000 */
.L_x_954:
[----:B------:R-:W4:Y:S02]  /*4cc0*/  LDG.E R4, desc[UR36][R4.64] ;  /* 0x0000002404047981 */ /* 0x000f24000c1e1900 */
[----:B----4-:R-:W-:Y:S01]  /*4cd0*/  I2FP.F32.S32 R18, R4 ;  /* 0x0000000400127245 */ /* 0x010fe20000201400 */
[----:B------:R-:W-:Y:S06]  /*4ce0*/  BRA `(.L_x_952) ;  /* 0x0000000c00187947 */ /* 0x000fec0003800000 */
.L_x_953:
[----:B------:R-:W4:Y:S02]  /*4cf0*/  LDG.E.U16 R4, desc[UR36][R4.64] ;  /* 0x0000002404047981 */ /* 0x000f24000c1e1500 */
[----:B----4-:R0:W4:Y:S01]  /*4d00*/  I2F.S16 R18, R4 ;  /* 0x0000000400127306 */ /* 0x0101220000101400 */
[----:B------:R-:W-:Y:S05]  /*4d10*/  BRA `(.L_x_952) ;  /* 0x0000000c000c7947 */ /* 0x000fea0003800000 */
.L_x_948:
        /* <DEDUP_REMOVED lines=8> */
.L_x_956:
[----:B------:R-:W4:Y:S02]  /*4da0*/  LDG.E.U16 R4, desc[UR36][R4.64] ;  /* 0x0000002404047981 */ /* 0x000f24000c1e1500 */
[----:B----4-:R-:W-:Y:S01]  /*4db0*/  HADD2.F32 R18, -RZ, R4.H0_H0 ;  /* 0x20000004ff127230 */ /* 0x010fe20000004100 */
[----:B------:R-:W-:Y:S06]  /*4dc0*/  BRA `(.L_x_952) ;  /* 0x0000000800e07947 */ /* 0x000fec0003800000 */
.L_x_955:
        /* <DEDUP_REMOVED lines=8> */
.L_x_958:
[----:B------:R-:W4:Y:S02]  /*4e50*/  LDG.E.U16 R4, desc[UR36][R4.64] ;  /* 0x0000002404047981 */ /* 0x000f24000c1e1500 */
[----:B----4-:R-:W-:Y:S01]  /*4e60*/  HADD2.F32 R18, -RZ, R4.H0_H0 ;  /* 0x20000004ff127230 */ /* 0x010fe20000004100 */
[----:B------:R-:W-:Y:S06]  /*4e70*/  BRA `(.L_x_952) ;  /* 0x0000000800b47947 */ /* 0x000fec0003800000 */
.L_x_957:
[----:B------:R-:W4:Y:S01]  /*4e80*/  LDG.E.64 R4, desc[UR36][R4.64] ;  /* 0x0000002404047981 */ /* 0x000f22000c1e1b00 */
[----:B------:R-:W-:Y:S01]  /*4e90*/  UMOV UR4, 0xf0000000 ;  /* 0xf000000000047882 */ /* 0x000fe20000000000 */
[----:B------:R-:W-:Y:S02]  /*4ea0*/  UMOV UR5, 0x380fffff ;  /* 0x380fffff00057882 */ /* 0x000fe40000000000 */
[----:B----4-:R-:W0:-:S15]  /*4eb0*/  DSETP.GEU.AND P0, PT, |R4|, UR4, PT ;  /* 0x0000000404007e2a */ /* 0x010e1e000bf0e200 */
[----:B------:R-:W-:-:S15]  /*4ec0*/  NOP ;  /* 0x0000000000007918 */ /* 0x000fde0000000000 */
[----:B------:R-:W-:-:S15]  /*4ed0*/  NOP ;  /* 0x0000000000007918 */ /* 0x000fde0000000000 */
[----:B------:R-:W-:-:S15]  /*4ee0*/  NOP ;  /* 0x0000000000007918 */ /* 0x000fde0000000000 */
[----:B------:R-:W-:-:S04]  /*4ef0*/  NOP ;  /* 0x0000000000007918 */ /* 0x000fc80000000000 */
[----:B------:R-:W0:Y:S02]  /*4f00*/  F2F.F32.F64 R18, R4 ;  /* 0x0000000400127310 */ /* 0x000e240000301000 */
[----:B0-----:R-:W-:Y:S01]  /*4f10*/  @!P0 FMUL R18, R18, 1.175494350822287508e-38 ;  /* 0x0080000012128820 */ /* 0x001fe20000400000 */
[----:B------:R-:W-:Y:S06]  /*4f20*/  BRA `(.L_x_952) ;  /* 0x0000000800887947 */ /* 0x000fec0003800000 */
.L_x_947:
        /* <DEDUP_REMOVED lines=8> */
[----:B------:R-:W4:Y:S02]  /*4fb0*/  LDG.E.U8 R4, desc[UR36][R4.64] ;  /* 0x0000002404047981 */ /* 0x000f24000c1e1100 */
[----:B----4-:R-:W-:-:S04]  /*4fc0*/  ISETP.NE.AND P0, PT, R4, RZ, PT ;  /* 0x000000ff0400720c */ /* 0x010fc80003f05270 */
[----:B------:R-:W-:Y:S01]  /*4fd0*/  FSEL R18, RZ, 1, !P0 ;  /* 0x3f800000ff127808 */ /* 0x000fe20004000000 */
[----:B------:R-:W-:Y:S08]  /*4fe0*/  BRA `(.L_x_952) ;  /* 0x0000000800587947 */ /* 0x000ff00003800000 */
.L_x_961:
        /* <DEDUP_REMOVED lines=11> */
.L_x_960:
[----:B------:R-:W-:-:S09]  /*50a0*/  UISETP.NE.AND UP0, UPT, UR4, 0xf, UPT ;  /* 0x0000000f0400788c */ /* 0x000fd2000bf05270 */
[----:B------:R-:W-:Y:S05]  /*50b0*/  BRA.U !UP0, `(.L_x_962) ;  /* 0x0000000108907547 */ /* 0x000fea000b800000 */
[----:B------:R-:W-:-:S09]  /*50c0*/  UISETP.NE.AND UP0, UPT, UR4, 0x17, UPT ;  /* 0x000000170400788c */ /* 0x000fd2000bf05270 */
[----:B------:R-:W-:Y:S05]  /*50d0*/  BRA.U !UP0, `(.L_x_963) ;  /* 0x0000000108547547 */ /* 0x000fea000b800000 */
[----:B------:R-:W-:-:S09]  /*50e0*/  UISETP.NE.AND UP0, UPT, UR4, 0x18, UPT ;  /* 0x000000180400788c */ /* 0x000fd2000bf05270 */
[----:B------:R-:W-:Y:S05]  /*50f0*/  BRA.U UP0, `(.L_x_951) ;  /* 0x0000000500b87547 */ /* 0x000fea000b800000 */
[----:B------:R-:W4:Y:S01]  /*5100*/  LDG.E.U8 R18, desc[UR36][R4.64] ;  /* 0x0000002404127981 */ /* 0x000f22000c1e1100 */
[----:B------:R-:W-:Y:S01]  /*5110*/  IMAD.MOV.U32 R6, RZ, RZ, 0x1f ;  /* 0x0000001fff067424 */ /* 0x000fe200078e00ff */
[----:B----4-:R-:W-:-:S04]  /*5120*/  SHF.L.U32 R18, R18, 0x18, RZ ;  /* 0x0000001812127819 */ /* 0x010fc800000006ff */
        /* <DEDUP_REMOVED lines=16> */
.L_x_963:
[----:B------:R-:W4:Y:S02]  /*5230*/  LDG.E.U8 R4, desc[UR36][R4.64] ;  /* 0x0000002404047981 */ /* 0x000f24000c1e1100 */
[C---:B----4-:R-:W-:Y:S01]  /*5240*/  IMAD.SHL.U32 R0, R4.reuse, 0x2000000, RZ ;  /* 0x0200000004007824 */ /* 0x050fe200078e00ff */
[----:B------:R-:W-:-:S04]  /*5250*/  SHF.L.U32 R6, R4, 0x8, RZ ;  /* 0x0000000804067819 */ /* 0x000fc800000006ff */
[----:B------:R-:W-:-:S13]  /*5260*/  ISETP.GE.U32.AND P0, PT, R0, 0x8000000, PT ;  /* 0x080000000000780c */ /* 0x000fda0003f06070 */
[----:B------:R-:W-:Y:S02]  /*5270*/  @!P0 LOP3.LUT R3, R6, 0x7f00, RZ, 0xc0, !PT ;  /* 0x00007f0006038812 */ /* 0x000fe400078ec0ff */
[----:B------:R-:W-:Y:S02]  /*5280*/  @P0 LEA.HI R0, R0, 0x70000000, RZ, 0x1c ;  /* 0x7000000000000811 */ /* 0x000fe400078fe0ff */
[----:B------:R-:W-:Y:S02]  /*5290*/  @!P0 LOP3.LUT R3, R3, 0x3f000000, RZ, 0xfc, !PT ;  /* 0x3f00000003038812 */ /* 0x000fe400078efcff */
[----:B------:R-:W-:Y:S01]  /*52a0*/  PRMT R6, R6, 0x9910, RZ ;  /* 0x0000991006067816 */ /* 0x000fe200000000ff */
[----:B------:R-:W-:Y:S02]  /*52b0*/  @P0 FMUL.FTZ R0, R0, 1.9259299443872358531e-34 ;  /* 0x0780000000000820 */ /* 0x000fe40000410000 */
[----:B------:R-:W-:Y:S02]  /*52c0*/  @!P0 FADD.FTZ R0, R3, -0.5 ;  /* 0xbf00000003008421 */ /* 0x000fe40000010000 */
[----:B------:R-:W-:-:S05]  /*52d0*/  IMAD.MOV.U32 R3, RZ, RZ, R6 ;  /* 0x000000ffff037224 */ /* 0x000fca00078e0006 */
[----:B------:R-:W-:Y:S01]  /*52e0*/  LOP3.LUT R18, R0, 0x80000000, R3, 0xf8, !PT ;  /* 0x8000000000127812 */ /* 0x000fe200078ef803 */
[----:B------:R-:W-:Y:S06]  /*52f0*/  BRA `(.L_x_952) ;  /* 0x0000000400947947 */ /* 0x000fec0003800000 */
.L_x_962:
[----:B------:R-:W4:Y:S02]  /*5300*/  LDG.E.U16 R4, desc[UR36][R4.64] ;  /* 0x0000002404047981 */ /* 0x000f24000c1e1500 */
[----:B----4-:R-:W-:Y:S01]  /*5310*/  SHF.L.U32 R18, R4, 0x10, RZ ;  /* 0x0000001004127819 */ /* 0x010fe200000006ff */
[----:B------:R-:W-:Y:S06]  /*5320*/  BRA `(.L_x_952) ;  /* 0x0000000400887947 */ /* 0x000fec0003800000 */
.L_x_959:
        /* <DEDUP_REMOVED lines=8> */
[----:B------:R-:W4:Y:S02]  /*53b0*/  LDG.E.U16 R4, desc[UR36][R4.64] ;  /* 0x0000002404047981 */ /* 0x000f24000c1e1500 */
[----:B----4-:R-:W-:Y:S01]  /*53c0*/  I2FP.F32.U32 R18, R4 ;  /* 0x0000000400127245 */ /* 0x010fe20000201000 */
[----:B------:R-:W-:Y:S06]  /*53d0*/  BRA `(.L_x_952) ;  /* 0x00000004005c7947 */ /* 0x000fec0003800000 */
.L_x_966:
[----:B------:R-:W4:Y:S01]  /*53e0*/  LDG.E.U8 R4, desc[UR36][R4.64] ;  /* 0x0000002404047981 */ /* 0x000f22000c1e1100 */
[----:B------:R-:W-:Y:S01]  /*53f0*/  IMAD.MOV.U32 R18, RZ, RZ, RZ ;  /* 0x000000ffff127224 */ /* 0x000fe200078e00ff */
[----:B----4-:R-:W-:-:S13]  /*5400*/  ISETP.NE.AND P0, PT, R4, RZ, PT ;  /* 0x000000ff0400720c */ /* 0x010fda0003f05270 */
        /* <DEDUP_REMOVED lines=17> */
.L_x_968:
[----:B------:R-:W-:Y:S05]  /*5520*/  BSYNC.RECONVERGENT B0 ;  /* 0x0000000000007941 */ /* 0x000fea0003800200 */
.L_x_967:
[----:B------:R-:W-:Y:S01]  /*5530*/  IMAD.SHL.U32 R0, R0, 0x100000, RZ ;  /* 0x0010000000007824 */ /* 0x000fe200078e00ff */
[----:B------:R-:W-:-:S04]  /*5540*/  LEA R3, R3, 0x3b800000, 0x17 ;  /* 0x3b80000003037811 */ /* 0x000fc800078eb8ff */
[----:B------:R-:W-:Y:S01]  /*5550*/  LOP3.LUT R18, R3, R0, R7, 0xfe, !PT ;  /* 0x0000000003127212 */ /* 0x000fe200078efe07 */
[----:B------:R-:W-:Y:S06]  /*5560*/  BRA `(.L_x_952) ;  /* 0x0000000000f87947 */ /* 0x000fec0003800000 */
.L_x_965:
[----:B------:R-:W4:Y:S01]  /*5570*/  LDG.E.U8 R4, desc[UR36][R4.64] ;  /* 0x0000002404047981 */ /* 0x000f22000c1e1100 */
[----:B------:R-:W-:Y:S01]  /*5580*/  HFMA2 R18, -RZ, RZ, 0, 0 ;  /* 0x00000000ff127431 */ /* 0x000fe200000001ff */
[----:B----4-:R-:W-:-:S13]  /*5590*/  ISETP.NE.AND P0, PT, R4, RZ, PT ;  /* 0x000000ff0400720c */ /* 0x010fda0003f05270 */
        /* <DEDUP_REMOVED lines=17> */
.L_x_970:
[----:B------:R-:W-:Y:S05]  /*56b0*/  BSYNC.RECONVERGENT B0 ;  /* 0x0000000000007941 */ /* 0x000fea0003800200 */
.L_x_969:
[----:B------:R-:W-:Y:S02]  /*56c0*/  SHF.L.U32 R0, R0, 0x15, RZ ;  /* 0x0000001500007819 */ /* 0x000fe400000006ff */
[----:B------:R-:W-:-:S04]  /*56d0*/  LEA R3, R3, 0x37800000, 0x17 ;  /* 0x3780000003037811 */ /* 0x000fc800078eb8ff */
[----:B------:R-:W-:Y:S01]  /*56e0*/  LOP3.LUT R18, R3, R0, R7, 0xfe, !PT ;  /* 0x0000000003127212 */ /* 0x000fe200078efe07 */
[----:B------:R-:W-:Y:S06]  /*56f0*/  BRA `(.L_x_952) ;  /* 0x0000000000947947 */ /* 0x000fec0003800000 */
.L_x_964:
        /* <DEDUP_REMOVED lines=8> */
[----:B----4-:R-:W-:-:S13]  /*5780*/  ISETP.NE.AND P0, PT, R4, RZ, PT ;  /* 0x000000ff0400720c */ /* 0x010fda0003f05270 */
[----:B------:R-:W-:Y:S05]  /*5790*/  @!P0 BRA `(.L_x_952) ;  /* 0x00000000006c8947 */ /* 0x000fea0003800000 */
[----:B------:R-:W-:-:S13]  /*57a0*/  ISETP.NE.AND P0, PT, R4, 0xff, PT ;  /* 0x000000ff0400780c */ /* 0x000fda0003f05270 */
[----:B------:R-:W-:Y:S01]  /*57b0*/  @!P0 MOV R18, 0x7f800001 ;  /* 0x7f80000100128802 */ /* 0x000fe20000000f00 */
[----:B------:R-:W-:Y:S01]  /*57c0*/  @P0 IMAD.SHL.U32 R18, R4, 0x800000, RZ ;  /* 0x0080000004120824 */ /* 0x000fe200078e00ff */
[----:B------:R-:W-:Y:S06]  /*57d0*/  BRA `(.L_x_952) ;  /* 0x00000000005c7947 */ /* 0x000fec0003800000 */
.L_x_951:
[----:B------:R-:W-:Y:S01]  /*57e0*/  MOV R0, 0x0 ;  /* 0x0000000000007802 */ /* 0x000fe20000000f00 */
[----:B------:R-:W0:Y:S01]  /*57f0*/  LDCU.64 UR4, c[0x4][0x108] ;  /* 0x01002100ff0477ac */ /* 0x000e220008000a00 */
[----:B------:R-:W-:Y:S02]  /*5800*/  HFMA2 R8, -RZ, RZ, 0, 4.64916229248046875e-06 ;  /* 0x0000004eff087431 */ /* 0x000fe400000001ff */
[----:B------:R-:W-:Y:S01]  /*5810*/  IMAD.MOV.U32 R12, RZ, RZ, 0x1 ;  /* 0x00000001ff0c7424 */ /* 0x000fe200078e00ff */
[----:B------:R4:W1:Y:S01]  /*5820*/  LDC.64 R14, c[0x4][R0] ;  /* 0x01000000000e7b82 */ /* 0x0008620000000a00 */
[----:B------:R-:W2:Y:S01]  /*5830*/  LDCU.64 UR6, c[0x4][0x110] ;  /* 0x01002200ff0677ac */ /* 0x000ea20008000a00 */
[----:B------:R-:W-:Y:S01]  /*5840*/  MOV R13, RZ ;  /* 0x000000ff000d7202 */ /* 0x000fe20000000f00 */
[----:B------:R-:W3:Y:S01]  /*5850*/  LDCU.64 UR8, c[0x4][0x18] ;  /* 0x01000300ff0877ac */ /* 0x000ee20008000a00 */
[----:B0-----:R-:W-:Y:S01]  /*5860*/  MOV R4, UR4 ;  /* 0x0000000400047c02 */ /* 0x001fe20008000f00 */
[----:B------:R-:W-:Y:S01]  /*5870*/  IMAD.U32 R5, RZ, RZ, UR5 ;  /* 0x00000005ff057e24 */ /* 0x000fe2000f8e00ff */
[----:B--2---:R-:W-:Y:S01]  /*5880*/  MOV R6, UR6 ;  /* 0x0000000600067c02 */ /* 0x004fe20008000f00 */
[----:B------:R-:W-:Y:S01]  /*5890*/  IMAD.U32 R7, RZ, RZ, UR7 ;  /* 0x00000007ff077e24 */ /* 0x000fe2000f8e00ff */
[----:B---3--:R-:W-:Y:S01]  /*58a0*/  MOV R10, UR8 ;  /* 0x00000008000a7c02 */ /* 0x008fe20008000f00 */
[----:B----4-:R-:W-:-:S07]  /*58b0*/  IMAD.U32 R11, RZ, RZ, UR9 ;  /* 0x00000009ff0b7e24 */ /* 0x010fce000f8e00ff */
[----:B------:R-:W-:-:S07]  /*58c0*/  LEPC R20, `(.L_x_973) ;  /* 0x000000001014794e */ /* 0x000fce0000000000 */
[----:B-1---5:R-:W-:Y:S05]  /*58d0*/  CALL.ABS.NOINC R14 ;  /* 0x000000000e007343 */ /* 0x022fea0003c00000 */
.L_x_973:
[----:B------:R-:W-:Y:S01]  /*58e0*/  IMAD.MOV.U32 R18, RZ, RZ, RZ ;  /* 0x000000ffff127224 */ /* 0x000fe200078e00ff */
[----:B------:R-:W-:Y:S06]  /*58f0*/  BRA `(.L_x_952) ;  /* 0x0000000000147947 */ /* 0x000fec0003800000 */
.L_x_972:
[----:B------:R-:W4:Y:S02]  /*5900*/  LDG.E.64 R4, desc[UR36][R4.64] ;  /* 0x0000002404047981 */ /* 0x000f24000c1e1b00 */
[----:B----4-:R0:W4:Y:S02]  /*5910*/  I2F.U64 R18, R4 ;  /* 0x0000000400127312 */ /* 0x0101240000301000 */
[----:B0---4-:R-:W-:Y:S05]  /*5920*/  BRA `(.L_x_952) ;  /* 0x0000000000087947 */ /* 0x011fea0003800000 */
.L_x_971:
[----:B------:R-:W4:Y:S02]  /*5930*/  LDG.E R4, desc[UR36][R4.64] ;  /* 0x0000002404047981 */ /* 0x000f24000c1e1900 */
[----:B----4-:R-:W-:-:S07]  /*5940*/  I2FP.F32.U32 R18, R4 ;  /* 0x0000000400127245 */ /* 0x010fce0000201000 */
.L_x_952:
[----:B------:R-:W-:Y:S05]  /*5950*/  BSYNC.RECONVERGENT B7 ;  /* 0x0000000000077941 */ /* 0x000fea0003800200 */
.L_x_946:
[----:B------:R-:W-:-:S07]  /*5960*/  IADD3 R27, PT, PT, R27, 0x80, RZ ;  /* 0x000000801b1b7810 */ /* 0x000fce0007ffe0ff */
.L_x_917:
[----:B------:R-:W-:Y:S05]  /*5970*/  BSYNC.RECONVERGENT B6 ;  /* 0x0000000000067941 */ /* 0x000fea0003800200 */
.L_x_916:
[----:B------:R-:W0:Y:S01]  /*5980*/  LDC.U8 R28, c[0x0][0x384] ;  /* 0x0000e100ff1c7b82 */ /* 0x000e220000000000 */
        /* <DEDUP_REMOVED lines=25> */
.L_x_980:
[----:B------:R-:W2:Y:S02]  /*5b20*/  LDG.E.U8 R4, desc[UR36][R4.64] ;  /* 0x0000002404047981 */ /* 0x000ea4000c1e1100 */
[----:B--2---:R-:W-:Y:S01]  /*5b30*/  I2FP.F32.U32 R16, R4 ;  /* 0x0000000400107245 */ /* 0x004fe20000201000 */
[----:B------:R-:W-:Y:S06]  /*5b40*/  BRA `(.L_x_982) ;  /* 0x0000000c00487947 */ /* 0x000fec0003800000 */
.L_x_979:
        /* <DEDUP_REMOVED lines=9> */
.L_x_984:
[----:B------:R-:W2:Y:S02]  /*5be0*/  LDG.E R4, desc[UR36][R4.64] ;  /* 0x0000002404047981 */ /* 0x000ea4000c1e1900 */
[----:B--2---:R-:W-:Y:S01]  /*5bf0*/  I2FP.F32.S32 R16, R4 ;  /* 0x0000000400107245 */ /* 0x004fe20000201400 */
[----:B------:R-:W-:Y:S06]  /*5c00*/  BRA `(.L_x_982) ;  /* 0x0000000c00187947 */ /* 0x000fec0003800000 */
.L_x_983:
[----:B------:R-:W2:Y:S02]  /*5c10*/  LDG.E.U16 R4, desc[UR36][R4.64] ;  /* 0x0000002404047981 */ /* 0x000ea4000c1e1500 */
[----:B--2---:R0:W2:Y:S01]  /*5c20*/  I2F.S16 R16, R4 ;  /* 0x0000000400107306 */ /* 0x0040a20000101400 */
[----:B------:R-:W-:Y:S05]  /*5c30*/  BRA `(.L_x_982) ;  /* 0x0000000c000c7947 */ /* 0x000fea0003800000 */
.L_x_978:
        /* <DEDUP_REMOVED lines=8> */
.L_x_986:
[----:B------:R-:W2:Y:S02]  /*5cc0*/  LDG.E.U16 R4, desc[UR36][R4.64] ;  /* 0x0000002404047981 */ /* 0x000ea4000c1e1500 */
[----:B--2---:R-:W-:Y:S01]  /*5cd0*/  HADD2.F32 R16, -RZ, R4.H0_H0 ;  /* 0x20000004ff107230 */ /* 0x004fe20000004100 */
[----:B------:R-:W-:Y:S06]  /*5ce0*/  BRA `(.L_x_982) ;  /* 0x0000000800e07947 */ /* 0x000fec0003800000 */
.L_x_985:
        /* <DEDUP_REMOVED lines=8> */
.L_x_988:
[----:B------:R-:W2:Y:S02]  /*5d70*/  LDG.E.U16 R4, desc[UR36][R4.64] ;  /* 0x0000002404047981 */ /* 0x000ea4000c1e1500 */
[----:B--2---:R-:W-:Y:S01]  /*5d80*/  HADD2.F32 R16, -RZ, R4.H0_H0 ;  /* 0x20000004ff107230 */ /* 0x004fe20000004100 */
[----:B------:R-:W-:Y:S06]  /*5d90*/  BRA `(.L_x_982) ;  /* 0x0000000800b47947 */ /* 0x000fec0003800000 */
.L_x_987:
        /* <DEDUP_REMOVED lines=11> */
.L_x_977:
        /* <DEDUP_REMOVED lines=12> */
.L_x_991:
        /* <DEDUP_REMOVED lines=11> */
.L_x_990:
        /* <DEDUP_REMOVED lines=25> */
.L_x_993:
        /* <DEDUP_REMOVED lines=13> */
.L_x_992:
[----:B------:R-:W2:Y:S02]  /*6220*/  LDG.E.U16 R4, desc[UR36][R4.64] ;  /* 0x0000002404047981 */ /* 0x000ea4000c1e1500 */
[----:B--2---:R-:W-:Y:S01]  /*6230*/  IMAD.U32 R16, R4, 0x10000, RZ ;  /* 0x0001000004107824 */ /* 0x004fe200078e00ff */
[----:B------:R-:W-:Y:S06]  /*6240*/  BRA `(.L_x_982) ;  /* 0x0000000400887947 */ /* 0x000fec0003800000 */
.L_x_989:
        /* <DEDUP_REMOVED lines=11> */
.L_x_996:
        /* <DEDUP_REMOVED lines=20> */
.L_x_998:
[----:B------:R-:W-:Y:S05]  /*6440*/  BSYNC.RECONVERGENT B0 ;  /* 0x0000000000007941 */ /* 0x000fea0003800200 */
.L_x_997:
[----:B------:R-:W-:Y:S02]  /*6450*/  SHF.L.U32 R0, R0, 0x14, RZ ;  /* 0x0000001400007819 */ /* 0x000fe400000006ff */
[----:B------:R-:W-:-:S04]  /*6460*/  LEA R3, R3, 0x3b800000, 0x17 ;  /* 0x3b80000003037811 */ /* 0x000fc800078eb8ff */
[----:B------:R-:W-:Y:S01]  /*6470*/  LOP3.LUT R16, R3, R0, R7, 0xfe, !PT ;  /* 0x0000000003107212 */ /* 0x000fe200078efe07 */
[----:B------:R-:W-:Y:S06]  /*6480*/  BRA `(.L_x_982) ;  /* 0x0000000000f87947 */ /* 0x000fec0003800000 */
.L_x_995:
        /* <DEDUP_REMOVED lines=20> */
.L_x_1000:
[----:B------:R-:W-:Y:S05]  /*65d0*/  BSYNC.RECONVERGENT B0 ;  /* 0x0000000000007941 */ /* 0x000fea0003800200 */
.L_x_999:
[----:B------:R-:W-:Y:S01]  /*65e0*/  IMAD.SHL.U32 R0, R0, 0x200000, RZ ;  /* 0x0020000000007824 */ /* 0x000fe200078e00ff */
[----:B------:R-:W-:-:S04]  /*65f0*/  LEA R3, R3, 0x37800000, 0x17 ;  /* 0x3780000003037811 */ /* 0x000fc800078eb8ff */
[----:B------:R-:W-:Y:S01]  /*6600*/  LOP3.LUT R16, R3, R0, R7, 0xfe, !PT ;  /* 0x0000000003107212 */ /* 0x000fe200078efe07 */
[----:B------:R-:W-:Y:S06]  /*6610*/  BRA `(.L_x_982) ;  /* 0x0000000000947947 */ /* 0x000fec0003800000 */
.L_x_994:
        /* <DEDUP_REMOVED lines=14> */
.L_x_981:
[----:B------:R-:W-:Y:S01]  /*6700*/  MOV R14, 0x0 ;  /* 0x00000000000e7802 */ /* 0x000fe20000000f00 */
[----:B------:R-:W0:Y:S01]  /*6710*/  LDCU.64 UR4, c[0x4][0x108] ;  /* 0x01002100ff0477ac */ /* 0x000e220008000a00 */
[----:B------:R-:W-:Y:S02]  /*6720*/  HFMA2 R12, -RZ, RZ, 0, 5.9604644775390625e-08 ;  /* 0x00000001ff0c7431 */ /* 0x000fe400000001ff */
[----:B------:R-:W-:Y:S01]  /*6730*/  IMAD.MOV.U32 R8, RZ, RZ, 0x4e ;  /* 0x0000004eff087424 */ /* 0x000fe200078e00ff */
[----:B------:R-:W2:Y:S01]  /*6740*/  LDCU.64 UR6, c[0x4][0x110] ;  /* 0x01002200ff0677ac */ /* 0x000ea20008000a00 */
[----:B------:R-:W4:Y:S01]  /*6750*/  LDC.64 R14, c[0x4][R14] ;  /* 0x010000000e0e7b82 */ /* 0x000f220000000a00 */
[----:B------:R-:W-:Y:S01]  /*6760*/  IMAD.MOV.U32 R13, RZ, RZ, RZ ;  /* 0x000000ffff0d7224 */ /* 0x000fe200078e00ff */
[----:B------:R-:W1:Y:S01]  /*6770*/  LDCU.64 UR8, c[0x4][0x18] ;  /* 0x01000300ff0877ac */ /* 0x000e620008000a00 */
[----:B0-----:R-:W-:Y:S01]  /*6780*/  IMAD.U32 R4, RZ, RZ, UR4 ;  /* 0x00000004ff047e24 */ /* 0x001fe2000f8e00ff */
[----:B------:R-:W-:Y:S01]  /*6790*/  MOV R5, UR5 ;  /* 0x0000000500057c02 */ /* 0x000fe20008000f00 */
[----:B--2---:R-:W-:Y:S01]  /*67a0*/  IMAD.U32 R6, RZ, RZ, UR6 ;  /* 0x00000006ff067e24 */ /* 0x004fe2000f8e00ff */
[----:B------:R-:W-:Y:S01]  /*67b0*/  MOV R7, UR7 ;  /* 0x0000000700077c02 */ /* 0x000fe20008000f00 */
[----:B-1----:R-:W-:Y:S01]  /*67c0*/  IMAD.U32 R10, RZ, RZ, UR8 ;  /* 0x00000008ff0a7e24 */ /* 0x002fe2000f8e00ff */
[----:B------:R-:W-:-:S07]  /*67d0*/  MOV R11, UR9 ;  /* 0x00000009000b7c02 */ /* 0x000fce0008000f00 */
[----:B------:R-:W-:-:S07]  /*67e0*/  LEPC R20, `(.L_x_1003) ;  /* 0x000000001014794e */ /* 0x000fce0000000000 */
[----:B---345:R-:W-:Y:S05]  /*67f0*/  CALL.ABS.NOINC R14 ;  /* 0x000000000e007343 */ /* 0x038fea0003c00000 */
.L_x_1003:
[----:B------:R-:W-:Y:S01]  /*6800*/  MOV R16, RZ ;  /* 0x000000ff00107202 */ /* 0x000fe20000000f00 */
[----:B------:R-:W-:Y:S06]  /*6810*/  BRA `(.L_x_982) ;  /* 0x0000000000147947 */ /* 0x000fec0003800000 */
.L_x_1002:
[----:B------:R-:W2:Y:S02]  /*6820*/  LDG.E.64 R4, desc[UR36][R4.64] ;  /* 0x0000002404047981 */ /* 0x000ea4000c1e1b00 */
[----:B--2---:R0:W2:Y:S02]  /*6830*/  I2F.U64 R16, R4 ;  /* 0x0000000400107312 */ /* 0x0040a40000301000 */
[----:B0-2---:R-:W-:Y:S05]  /*6840*/  BRA `(.L_x_982) ;  /* 0x0000000000087947 */ /* 0x005fea0003800000 */
.L_x_1001:
[----:B------:R-:W2:Y:S02]  /*6850*/  LDG.E R4, desc[UR36][R4.64] ;  /* 0x0000002404047981 */ /* 0x000ea4000c1e1900 */
[----:B--2---:R-:W-:-:S07]  /*6860*/  I2FP.F32.U32 R16, R4 ;  /* 0x0000000400107245 */ /* 0x004fce0000201000 */
.L_x_982:
[----:B------:R-:W-:Y:S05]  /*6870*/  BSYNC.RECONVERGENT B7 ;  /* 0x0000000000077941 */ /* 0x000fea0003800200 */
.L_x_976:
[----:B0---4-:R-:W0:Y:S01]  /*6880*/  LDC.64 R4, c[0x0][0x398] ;  /* 0x0000e600ff047b82 */ /* 0x011e220000000a00 */
[----:B------:R-:W4:Y:S01]  /*6890*/  LDCU UR5, c[0x0][0x3ac] ;  /* 0x00007580ff0577ac */ /* 0x000f220008000800 */
        /* <DEDUP_REMOVED lines=17> */
.L_x_1007:
[----:B------:R-:W4:Y:S02]  /*69b0*/  LDG.E.U8 R4, desc[UR36][R4.64] ;  /* 0x0000002404047981 */ /* 0x000f24000c1e1100 */
[----:B----4-:R-:W-:Y:S01]  /*69c0*/  I2FP.F32.U32 R17, R4 ;  /* 0x0000000400117245 */ /* 0x010fe20000201000 */
[----:B------:R-:W-:Y:S06]  /*69d0*/  BRA `(.L_x_975) ;  /* 0x0000000c00387947 */ /* 0x000fec0003800000 */
.L_x_1006:
        /* <DEDUP_REMOVED lines=9> */
.L_x_1010:
[----:B------:R-:W4:Y:S02]  /*6a70*/  LDG.E R4, desc[UR36][R4.64] ;  /* 0x0000002404047981 */ /* 0x000f24000c1e1900 */
[----:B----4-:R-:W-:Y:S01]  /*6a80*/  I2FP.F32.S32 R17, R4 ;  /* 0x0000000400117245 */ /* 0x010fe20000201400 */
[----:B------:R-:W-:Y:S06]  /*6a90*/  BRA `(.L_x_975) ;  /* 0x0000000c00087947 */ /* 0x000fec0003800000 */
.L_x_1009:
[----:B------:R-:W4:Y:S02]  /*6aa0*/  LDG.E.U16 R4, desc[UR36][R4.64] ;  /* 0x0000002404047981 */ /* 0x000f24000c1e1500 */
[----:B----4-:R0:W4:Y:S01]  /*6ab0*/  I2F.S16 R17, R4 ;  /* 0x0000000400117306 */ /* 0x0101220000101400 */
[----:B------:R-:W-:Y:S05]  /*6ac0*/  BRA `(.L_x_975) ;  /* 0x0000000800fc7947 */ /* 0x000fea0003800000 */
.L_x_1005:
        /* <DEDUP_REMOVED lines=8> */
.L_x_1012:
[----:B------:R-:W4:Y:S02]  /*6b50*/  LDG.E.U16 R4, desc[UR36][R4.64] ;  /* 0x0000002404047981 */ /* 0x000f24000c1e1500 */
[----:B----4-:R-:W-:Y:S01]  /*6b60*/  HADD2.F32 R17, -RZ, R4.H0_H0 ;  /* 0x20000004ff117230 */ /* 0x010fe20000004100 */
[----:B------:R-:W-:Y:S06]  /*6b70*/  BRA `(.L_x_975) ;  /* 0x0000000800d07947 */ /* 0x000fec0003800000 */
.L_x_1011:
        /* <DEDUP_REMOVED lines=8> */
.L_x_1014:
[----:B------:R-:W4:Y:S02]  /*6c00*/  LDG.E.U16 R4, desc[UR36][R4.64] ;  /* 0x0000002404047981 */ /* 0x000f24000c1e1500 */
[----:B----4-:R-:W-:Y:S01]  /*6c10*/  HADD2.F32 R17, -RZ, R4.H0_H0 ;  /* 0x20000004ff117230 */ /* 0x010fe20000004100 */
[----:B------:R-:W-:Y:S06]  /*6c20*/  BRA `(.L_x_975) ;  /* 0x0000000800a47947 */ /* 0x000fec0003800000 */
.L_x_1013:
        /* <DEDUP_REMOVED lines=11> */
.L_x_1004:
        /* <DEDUP_REMOVED lines=12> */
.L_x_1017:
        /* <DEDUP_REMOVED lines=11> */
.L_x_1016:
        /* <DEDUP_REMOVED lines=25> */
.L_x_1019:
[----:B------:R-:W4:Y:S02]  /*6fe0*/  LDG.E.U8 R4, desc[UR36][R4.64] ;  /* 0x0000002404047981 */ /* 0x000f24000c1e1100 */
[C---:B----4-:R-:W-:Y:S01]  /*6ff0*/  IMAD.SHL.U32 R0, R4.reuse, 0x2000000, RZ ;  /* 0x0200000004007824 */ /* 0x050fe200078e00ff */
        /* <DEDUP_REMOVED lines=10> */
.L_x_1018:
[----:B------:R-:W4:Y:S02]  /*70a0*/  LDG.E.U16 R4, desc[UR36][R4.64] ;  /* 0x0000002404047981 */ /* 0x000f24000c1e1500 */
[----:B----4-:R-:W-:Y:S01]  /*70b0*/  IMAD.U32 R17, R4, 0x10000, RZ ;  /* 0x0001000004117824 */ /* 0x010fe200078e00ff */
[----:B------:R-:W-:Y:S06]  /*70c0*/  BRA `(.L_x_975) ;  /* 0x00000004007c7947 */ /* 0x000fec0003800000 */
.L_x_1015:
        /* <DEDUP_REMOVED lines=11> */
.L_x_1022:
[----:B------:R-:W4:Y:S02]  /*7180*/  LDG.E.U8 R4, desc[UR36][R4.64] ;  /* 0x0000002404047981 */ /* 0x000f24000c1e1100 */
        /* <DEDUP_REMOVED lines=18> */
.L_x_1024:
[----:B------:R-:W-:Y:S05]  /*72b0*/  BSYNC.RECONVERGENT B0 ;  /* 0x0000000000007941 */ /* 0x000fea0003800200 */
.L_x_1023:
[----:B------:R-:W-:Y:S01]  /*72c0*/  IMAD.SHL.U32 R0, R0, 0x100000, RZ ;  /* 0x0010000000007824 */ /* 0x000fe200078e00ff */
[----:B------:R-:W-:-:S04]  /*72d0*/  LEA R3, R3, 0x3b800000, 0x17 ;  /* 0x3b80000003037811 */ /* 0x000fc800078eb8ff */
[----:B------:R-:W-:Y:S01]  /*72e0*/  LOP3.LUT R17, R3, R0, R17, 0xfe, !PT ;  /* 0x0000000003117212 */ /* 0x000fe200078efe11 */
[----:B------:R-:W-:Y:S06]  /*72f0*/  BRA `(.L_x_975) ;  /* 0x0000000000f07947 */ /* 0x000fec0003800000 */
.L_x_1021:
        /* <DEDUP_REMOVED lines=19> */
.L_x_1026:
[----:B------:R-:W-:Y:S05]  /*7430*/  BSYNC.RECONVERGENT B0 ;  /* 0x0000000000007941 */ /* 0x000fea0003800200 */
.L_x_1025:
[----:B------:R-:W-:Y:S01]  /*7440*/  IMAD.SHL.U32 R0, R0, 0x200000, RZ ;  /* 0x0020000000007824 */ /* 0x000fe200078e00ff */
[----:B------:R-:W-:-:S04]  /*7450*/  LEA R3, R3, 0x37800000, 0x17 ;  /* 0x3780000003037811 */ /* 0x000fc800078eb8ff */
[----:B------:R-:W-:Y:S01]  /*7460*/  LOP3.LUT R17, R3, R0, R17, 0xfe, !PT ;  /* 0x0000000003117212 */ /* 0x000fe200078efe11 */
[----:B------:R-:W-:Y:S06]  /*7470*/  BRA `(.L_x_975) ;  /* 0x0000000000907947 */ /* 0x000fec0003800000 */
.L_x_1020:
[----:B------:R-:W-:-:S09]  /*7480*/  UISETP.NE.AND UP0, UPT, UR4, 0x1c, UPT ;  /* 0x0000001c0400788c */ /* 0x000fd2000bf05270 */
[----:B------:R-:W-:Y:S05]  /*7490*/  BRA.U !UP0, `(.L_x_1027) ;  /* 0x0000000108807547 */ /* 0x000fea000b800000 */
[----:B------:R-:W-:-:S09]  /*74a0*/  UISETP.NE.AND UP0, UPT, UR4, 0x1d, UPT ;  /* 0x0000001d0400788c */ /* 0x000fd2000bf05270 */
[----:B------:R-:W-:Y:S05]  /*74b0*/  BRA.U !UP0, `(.L_x_1028) ;  /* 0x00000001086c7547 */ /* 0x000fea000b800000 */
[----:B------:R-:W-:-:S09]  /*74c0*/  UISETP.NE.AND UP0, UPT, UR4, 0x2c, UPT ;  /* 0x0000002c0400788c */ /* 0x000fd2000bf05270 */
[----:B------:R-:W-:Y:S05]  /*74d0*/  BRA.U UP0, `(.L_x_1008) ;  /* 0x0000000100207547 */ /* 0x000fea000b800000 */
[----:B------:R-:W4:Y:S01]  /*74e0*/  LDG.E.U8 R4, desc[UR36][R4.64] ;  /* 0x0000002404047981 */ /* 0x000f22000c1e1100 */
[----:B------:R-:W-:Y:S01]  /*74f0*/  HFMA2 R17, -RZ, RZ, 3.814697265625e-06, 0 ;  /* 0x00400000ff117431 */ /* 0x000fe200000001ff */
[----:B----4-:R-:W-:-:S13]  /*7500*/  ISETP.NE.AND P0, PT, R4, RZ, PT ;  /* 0x000000ff0400720c */ /* 0x010fda0003f05270 */
[----:B------:R-:W-:Y:S05]  /*7510*/  @!P0 BRA `(.L_x_975) ;  /* 0x0000000000688947 */ /* 0x000fea0003800000 */
[----:B------:R-:W-:-:S13]  /*7520*/  ISETP.NE.AND P0, PT, R4, 0xff, PT ;  /* 0x000000ff0400780c */ /* 0x000fda0003f05270 */
[----:B------:R-:W-:Y:S01]  /*7530*/  @!P0 IMAD.MOV.U32 R17, RZ, RZ, 0x7f800001 ;  /* 0x7f800001ff118424 */ /* 0x000fe200078e00ff */
[----:B------:R-:W-:Y:S01]  /*7540*/  @P0 SHF.L.U32 R17, R4, 0x17, RZ ;  /* 0x0000001704110819 */ /* 0x000fe200000006ff */
[----:B------:R-:W-:Y:S06]  /*7550*/  BRA `(.L_x_975) ;  /* 0x0000000000587947 */ /* 0x000fec0003800000 */
.L_x_1008:
[----:B------:R-:W-:Y:S01]  /*7560*/  MOV R14, 0x0 ;  /* 0x00000000000e7802 */ /* 0x000fe20000000f00 */
[----:B------:R-:W0:Y:S01]  /*7570*/  LDCU.64 UR4, c[0x4][0x108] ;  /* 0x01002100ff0477ac */ /* 0x000e220008000a00 */
[----:B------:R-:W-:Y:S02]  /*7580*/  HFMA2 R12, -RZ, RZ, 0, 5.9604644775390625e-08 ;  /* 0x00000001ff0c7431 */ /* 0x000fe400000001ff */
[----:B------:R-:W-:Y:S01]  /*7590*/  IMAD.MOV.U32 R8, RZ, RZ, 0x4e ;  /* 0x0000004eff087424 */ /* 0x000fe200078e00ff */
[----:B------:R-:W4:Y:S01]  /*75a0*/  LDCU.64 UR6, c[0x4][0x110] ;  /* 0x01002200ff0677ac */ /* 0x000f220008000a00 */
[----:B------:R-:W1:Y:S01]  /*75b0*/  LDC.64 R14, c[0x4][R14] ;  /* 0x010000000e0e7b82 */ /* 0x000e620000000a00 */
[----:B------:R-:W-:Y:S01]  /*75c0*/  IMAD.MOV.U32 R13, RZ, RZ, RZ ;  /* 0x000000ffff0d7224 */ /* 0x000fe200078e00ff */
[----:B------:R-:W2:Y:S01]  /*75d0*/  LDCU.64 UR8, c[0x4][0x18] ;  /* 0x01000300ff0877ac */ /* 0x000ea20008000a00 */
[----:B0-----:R-:W-:Y:S01]  /*75e0*/  IMAD.U32 R4, RZ, RZ, UR4 ;  /* 0x00000004ff047e24 */ /* 0x001fe2000f8e00ff */
[----:B------:R-:W-:Y:S01]  /*75f0*/  MOV R5, UR5 ;  /* 0x0000000500057c02 */ /* 0x000fe20008000f00 */
[----:B----4-:R-:W-:Y:S01]  /*7600*/  IMAD.U32 R6, RZ, RZ, UR6 ;  /* 0x00000006ff067e24 */ /* 0x010fe2000f8e00ff */
[----:B------:R-:W-:Y:S01]  /*7610*/  MOV R7, UR7 ;  /* 0x0000000700077c02 */ /* 0x000fe20008000f00 */
[----:B--2---:R-:W-:Y:S01]  /*7620*/  IMAD.U32 R10, RZ, RZ, UR8 ;  /* 0x00000008ff0a7e24 */ /* 0x004fe2000f8e00ff */
[----:B------:R-:W-:-:S07]  /*7630*/  MOV R11, UR9 ;  /* 0x00000009000b7c02 */ /* 0x000fce0008000f00 */
[----:B------:R-:W-:-:S07]  /*7640*/  LEPC R20, `(.L_x_1029) ;  /* 0x000000001014794e */ /* 0x000fce0000000000 */
[----:B-1-3-5:R-:W-:Y:S05]  /*7650*/  CALL.ABS.NOINC R14 ;  /* 0x000000000e007343 */ /* 0x02afea0003c00000 */
.L_x_1029:
[----:B------:R-:W-:Y:S05]  /*7660*/  BRA `(.L_x_975) ;  /* 0x0000000000147947 */ /* 0x000fea0003800000 */
.L_x_1028:
[----:B------:R-:W4:Y:S02]  /*7670*/  LDG.E.64 R4, desc[UR36][R4.64] ;  /* 0x0000002404047981 */ /* 0x000f24000c1e1b00 */
[----:B----4-:R0:W4:Y:S02]  /*7680*/  I2F.U64 R17, R4 ;  /* 0x0000000400117312 */ /* 0x0101240000301000 */
[----:B0---4-:R-:W-:Y:S05]  /*7690*/  BRA `(.L_x_975) ;  /* 0x0000000000087947 */ /* 0x011fea0003800000 */
.L_x_1027:
[----:B------:R-:W4:Y:S02]  /*76a0*/  LDG.E R4, desc[UR36][R4.64] ;  /* 0x0000002404047981 */ /* 0x000f24000c1e1900 */
[----:B----4-:R-:W-:-:S07]  /*76b0*/  I2FP.F32.U32 R17, R4 ;  /* 0x0000000400117245 */ /* 0x010fce0000201000 */
.L_x_975:
[----:B------:R-:W-:Y:S05]  /*76c0*/  BSYNC.RECONVERGENT B6 ;  /* 0x0000000000067941 */ /* 0x000fea0003800200 */
.L_x_974:
[----:B0-----:R-:W-:Y:S01]  /*76d0*/  ISETP.NE.AND P0, PT, R28, RZ, PT ;  /* 0x000000ff1c00720c */ /* 0x001fe20003f05270 */
[----:B------:R-:W-:-:S12]  /*76e0*/  BSSY.RECONVERGENT B2, `(.L_x_1030) ;  /* 0x000004f000027945 */ /* 0x000fd80003800200 */
[----:B------:R-:W-:Y:S05]  /*76f0*/  @P0 BRA `(.L_x_1031) ;  /* 0x0000000000a00947 */ /* 0x000fea0003800000 */
[----:B------:R-:W-:Y:S01]  /*7700*/  ISETP.GE.AND P0, PT, R2, R36, PT ;  /* 0x000000240200720c */ /* 0x000fe20003f06270 */
[----:B------:R-:W-:-:S12]  /*7710*/  BSSY.RECONVERGENT B4, `(.L_x_1032) ;  /* 0x0000007000047945 */ /* 0x000fd80003800200 */
[----:B------:R-:W-:Y:S05]  /*7720*/  @P0 BRA `(.L_x_1033) ;  /* 0x0000000000140947 */ /* 0x000fea0003800000 */
[----:B-1-3-5:R-:W-:Y:S01]  /*7730*/  MOV R3, R25 ;  /* 0x0000001900037202 */ /* 0x02afe20000000f00 */
[----:B--2---:R-:W-:Y:S01]  /*7740*/  IMAD.MOV.U32 R0, RZ, RZ, R24 ;  /* 0x000000ffff007224 */ /* 0x004fe200078e0018 */
[----:B------:R-:W-:-:S07]  /*7750*/  MOV R35, 0x7770 ;  /* 0x0000777000237802 */ /* 0x000fce0000000f00 */
[----:B----4-:R-:W-:Y:S05]  /*7760*/  CALL.REL.NOINC `($_ZN2at6native27unrolled_elementwise_kernelIN48_GLOBAL__N__08322988_15_IGammaKernel_cu_cb51a28d10CalcIgammaIfEESt5arrayIPcLm3EELi4E23TrivialOffsetCalculatorILi2EjES8_ILi1EjENS0_6memory12LoadWithCastILi2EEENSB_13StoreWithCastILi1EEEEEviT_T0_T2_T3_T4_T5_$_ZN46_INTERNAL_08322988_15_IGammaKernel_cu_cb51a28d48_GLOBAL__N__08322988_15_IGammaKernel_cu_cb51a28d11calc_igammaIfEET_S2_S2_) ;  /* 0x0000003c00987944 */ /* 0x010fea0003c00000 */
[----:B------:R-:W-:-:S07]  /*7770*/  MOV R24, R6 ;  /* 0x0000000600187202 */ /* 0x000fce0000000f00 */
.L_x_1033:
[----:B------:R-:W-:Y:S05]  /*7780*/  BSYNC.RECONVERGENT B4 ;  /* 0x0000000000047941 */ /* 0x000fea0003800200 */
.L_x_1032:
[----:B------:R-:W-:Y:S01]  /*7790*/  VIADD R3, R2, 0x80 ;  /* 0x0000008002037836 */ /* 0x000fe20000000000 */
[----:B------:R-:W-:Y:S04]  /*77a0*/  BSSY.RECONVERGENT B4, `(.L_x_1034) ;  /* 0x0000008000047945 */ /* 0x000fe80003800200 */
[----:B------:R-:W-:-:S13]  /*77b0*/  ISETP.GE.AND P0, PT, R3, R36, PT ;  /* 0x000000240300720c */ /* 0x000fda0003f06270 */
[----:B------:R-:W-:Y:S05]  /*77c0*/  @P0 BRA `(.L_x_1035) ;  /* 0x0000000000140947 */ /* 0x000fea0003800000 */
[----:B-----5:R-:W-:Y:S01]  /*77d0*/  MOV R3, R23 ;  /* 0x0000001700037202 */ /* 0x020fe20000000f00 */
[----:B--2---:R-:W-:Y:S01]  /*77e0*/  IMAD.MOV.U32 R0, RZ, RZ, R22 ;  /* 0x000000ffff007224 */ /* 0x004fe200078e0016 */
[----:B------:R-:W-:-:S07]  /*77f0*/  MOV R35, 0x7810 ;  /* 0x0000781000237802 */ /* 0x000fce0000000f00 */
[----:B-1-34-:R-:W-:Y:S05]  /*7800*/  CALL.REL.NOINC `($_ZN2at6native27unrolled_elementwise_kernelIN48_GLOBAL__N__08322988_15_IGammaKernel_cu_cb51a28d10CalcIgammaIfEESt5arrayIPcLm3EELi4E23TrivialOffsetCalculatorILi2EjES8_ILi1EjENS0_6memory12LoadWithCastILi2EEENSB_13StoreWithCastILi1EEEEEviT_T0_T2_T3_T4_T5_$_ZN46_INTERNAL_08322988_15_IGammaKernel_cu_cb51a28d48_GLOBAL__N__08322988_15_IGammaKernel_cu_cb51a28d11calc_igammaIfEET_S2_S2_) ;  /* 0x0000003c00707944 */ /* 0x01afea0003c00000 */
[----:B------:R-:W-:-:S07]  /*7810*/  MOV R22, R6 ;  /* 0x0000000600167202 */ /* 0x000fce0000000f00 */
.L_x_1035:
[----:B------:R-:W-:Y:S05]  /*7820*/  BSYNC.RECONVERGENT B4 ;  /* 0x0000000000047941 */ /* 0x000fea0003800200 */
.L_x_1034:
[----:B------:R-:W-:Y:S01]  /*7830*/  VIADD R3, R2, 0x100 ;  /* 0x0000010002037836 */ /* 0x000fe20000000000 */
[----:B------:R-:W-:Y:S04]  /*7840*/  BSSY.RECONVERGENT B4, `(.L_x_1036) ;  /* 0x0000008000047945 */ /* 0x000fe80003800200 */
[----:B------:R-:W-:-:S13]  /*7850*/  ISETP.GE.AND P0, PT, R3, R36, PT ;  /* 0x000000240300720c */ /* 0x000fda0003f06270 */
[----:B------:R-:W-:Y:S05]  /*7860*/  @P0 BRA `(.L_x_1037) ;  /* 0x0000000000140947 */ /* 0x000fea0003800000 */
[----:B--2--5:R-:W-:Y:S01]  /*7870*/  MOV R3, R19 ;  /* 0x0000001300037202 */ /* 0x024fe20000000f00 */
[----:B----4-:R-:W-:Y:S01]  /*7880*/  IMAD.MOV.U32 R0, RZ, RZ, R18 ;  /* 0x000000ffff007224 */ /* 0x010fe200078e0012 */
[----:B------:R-:W-:-:S07]  /*7890*/  MOV R35, 0x78b0 ;  /* 0x000078b000237802 */ /* 0x000fce0000000f00 */
[----:B-1-3--:R-:W-:Y:S05]  /*78a0*/  CALL.REL.NOINC `($_ZN2at6native27unrolled_elementwise_kernelIN48_GLOBAL__N__08322988_15_IGammaKernel_cu_cb51a28d10CalcIgammaIfEESt5arrayIPcLm3EELi4E23TrivialOffsetCalculatorILi2EjES8_ILi1EjENS0_6memory12LoadWithCastILi2EEENSB_13StoreWithCastILi1EEEEEviT_T0_T2_T3_T4_T5_$_ZN46_INTERNAL_08322988_15_IGammaKernel_cu_cb51a28d48_GLOBAL__N__08322988_15_IGammaKernel_cu_cb51a28d11calc_igammaIfEET_S2_S2_) ;  /* 0x0000003c00487944 */ /* 0x00afea0003c00000 */
[----:B------:R-:W-:-:S07]  /*78b0*/  MOV R18, R6 ;  /* 0x0000000600127202 */ /* 0x000fce0000000f00 */
.L_x_1037:
[----:B------:R-:W-:Y:S05]  /*78c0*/  BSYNC.RECONVERGENT B4 ;  /* 0x0000000000047941 */ /* 0x000fea0003800200 */
.L_x_1036:
[----:B------:R-:W-:-:S05]  /*78d0*/  VIADD R3, R2, 0x180 ;  /* 0x0000018002037836 */ /* 0x000fca0000000000 */
[----:B------:R-:W-:-:S13]  /*78e0*/  ISETP.GE.AND P0, PT, R3, R36, PT ;  /* 0x000000240300720c */ /* 0x000fda0003f06270 */
[----:B------:R-:W-:Y:S05]  /*78f0*/  @P0 BRA `(.L_x_1038) ;  /* 0x0000000000b40947 */ /* 0x000fea0003800000 */
[----:B------:R-:W-:Y:S01]  /*7900*/  BSSY.RECONVERGENT B4, `(.L_x_1039) ;  /* 0x0000005000047945 */ /* 0x000fe20003800200 */
[----:B--2--5:R-:W-:Y:S01]  /*7910*/  MOV R3, R16 ;  /* 0x0000001000037202 */ /* 0x024fe20000000f00 */
[----:B----4-:R-:W-:Y:S01]  /*7920*/  IMAD.MOV.U32 R0, RZ, RZ, R17 ;  /* 0x000000ffff007224 */ /* 0x010fe200078e0011 */
[----:B------:R-:W-:-:S07]  /*7930*/  MOV R35, 0x7950 ;  /* 0x0000795000237802 */ /* 0x000fce0000000f00 */
[----:B-1-3--:R-:W-:Y:S05]  /*7940*/  CALL.REL.NOINC `($_ZN2at6native27unrolled_elementwise_kernelIN48_GLOBAL__N__08322988_15_IGammaKernel_cu_cb51a28d10CalcIgammaIfEESt5arrayIPcLm3EELi4E23TrivialOffsetCalculatorILi2EjES8_ILi1EjENS0_6memory12LoadWithCastILi2EEENSB_13StoreWithCastILi1EEEEEviT_T0_T2_T3_T4_T5_$_ZN46_INTERNAL_08322988_15_IGammaKernel_cu_cb51a28d48_GLOBAL__N__08322988_15_IGammaKernel_cu_cb51a28d11calc_igammaIfEET_S2_S2_) ;  /* 0x0000003c00207944 */ /* 0x00afea0003c00000 */
[----:B------:R-:W-:Y:S05]  /*7950*/  BSYNC.RECONVERGENT B4 ;  /* 0x0000000000047941 */ /* 0x000fea0003800200 */
.L_x_1039:
[----:B------:R-:W-:Y:S01]  /*7960*/  MOV R16, R6 ;  /* 0x0000000600107202 */ /* 0x000fe20000000f00 */
[----:B------:R-:W-:Y:S06]  /*7970*/  BRA `(.L_x_1038) ;  /* 0x0000000000947947 */ /* 0x000fec0003800000 */
.L_x_1031:
[----:B------:R-:W-:Y:S01]  /*7980*/  ISETP.GE.AND P0, PT, R2, R36, PT ;  /* 0x000000240200720c */ /* 0x000fe20003f06270 */
[----:B------:R-:W-:-:S12]  /*7990*/  BSSY.RECONVERGENT B1, `(.L_x_1040) ;  /* 0x0000007000017945 */ /* 0x000fd80003800200 */
[----:B------:R-:W-:Y:S05]  /*79a0*/  @P0 BRA `(.L_x_1041) ;  /* 0x0000000000140947 */ /* 0x000fea0003800000 */
[----:B-1-3-5:R-:W-:Y:S01]  /*79b0*/  IMAD.MOV.U32 R7, RZ, RZ, R25 ;  /* 0x000000ffff077224 */ /* 0x02afe200078e0019 */
[----:B--2---:R-:W-:Y:S02]  /*79c0*/  MOV R0, R24 ;  /* 0x0000001800007202 */ /* 0x004fe40000000f00 */
[----:B------:R-:W-:-:S07]  /*79d0*/  MOV R30, 0x79f0 ;  /* 0x000079f0001e7802 */ /* 0x000fce0000000f00 */
[----:B----4-:R-:W-:Y:S05]  /*79e0*/  CALL.REL.NOINC `($_ZN2at6native27unrolled_elementwise_kernelIN48_GLOBAL__N__08322988_15_IGammaKernel_cu_cb51a28d10CalcIgammaIfEESt5arrayIPcLm3EELi4E23TrivialOffsetCalculatorILi2EjES8_ILi1EjENS0_6memory12LoadWithCastILi2EEENSB_13StoreWithCastILi1EEEEEviT_T0_T2_T3_T4_T5_$_ZN46_INTERNAL_08322988_15_IGammaKernel_cu_cb51a28d48_GLOBAL__N__08322988_15_IGammaKernel_cu_cb51a28d12calc_igammacIfEET_S2_S2_) ;  /* 0x00000170002c7944 */ /* 0x010fea0003c00000 */
[----:B------:R-:W-:-:S07]  /*79f0*/  IMAD.MOV.U32 R24, RZ, RZ, R6 ;  /* 0x000000ffff187224 */ /* 0x000fce00078e0006 */
.L_x_1041:
[----:B------:R-:W-:Y:S05]  /*7a00*/  BSYNC.RECONVERGENT B1 ;  /* 0x0000000000017941 */ /* 0x000fea0003800200 */
.L_x_1040:
[----:B------:R-:W-:Y:S01]  /*7a10*/  IADD3 R3, PT, PT, R2, 0x80, RZ ;  /* 0x0000008002037810 */ /* 0x000fe20007ffe0ff */
[----:B------:R-:W-:Y:S03]  /*7a20*/  BSSY.RECONVERGENT B1, `(.L_x_1042) ;  /* 0x0000008000017945 */ /* 0x000fe60003800200 */
[----:B------:R-:W-:-:S13]  /*7a30*/  ISETP.GE.AND P0, PT, R3, R36, PT ;  /* 0x000000240300720c */ /* 0x000fda0003f06270 */
[----:B------:R-:W-:Y:S05]  /*7a40*/  @P0 BRA `(.L_x_1043) ;  /* 0x0000000000140947 */ /* 0x000fea0003800000 */
[----:B-----5:R-:W-:Y:S01]  /*7a50*/  IMAD.MOV.U32 R7, RZ, RZ, R23 ;  /* 0x000000ffff077224 */ /* 0x020fe200078e0017 */
[----:B--2---:R-:W-:Y:S02]  /*7a60*/  MOV R0, R22 ;  /* 0x0000001600007202 */ /* 0x004fe40000000f00 */
[----:B------:R-:W-:-:S07]  /*7a70*/  MOV R30, 0x7a90 ;  /* 0x00007a90001e7802 */ /* 0x000fce0000000f00 */
[----:B-1-34-:R-:W-:Y:S05]  /*7a80*/  CALL.REL.NOINC `($_ZN2at6native27unrolled_elementwise_kernelIN48_GLOBAL__N__08322988_15_IGammaKernel_cu_cb51a28d10CalcIgammaIfEESt5arrayIPcLm3EELi4E23TrivialOffsetCalculatorILi2EjES8_ILi1EjENS0_6memory12LoadWithCastILi2EEENSB_13StoreWithCastILi1EEEEEviT_T0_T2_T3_T4_T5_$_ZN46_INTERNAL_08322988_15_IGammaKernel_cu_cb51a28d48_GLOBAL__N__08322988_15_IGammaKernel_cu_cb51a28d12calc_igammacIfEET_S2_S2_) ;  /* 0x0000017000047944 */ /* 0x01afea0003c00000 */
[----:B------:R-:W-:-:S07]  /*7a90*/  IMAD.MOV.U32 R22, RZ, RZ, R6 ;  /* 0x000000ffff167224 */ /* 0x000fce00078e0006 */
.L_x_1043:
[----:B------:R-:W-:Y:S05]  /*7aa0*/  BSYNC.RECONVERGENT B1 ;  /* 0x0000000000017941 */ /* 0x000fea0003800200 */
.L_x_1042:
[----:B------:R-:W-:Y:S01]  /*7ab0*/  IADD3 R3, PT, PT, R2, 0x100, RZ ;  /* 0x0000010002037810 */ /* 0x000fe20007ffe0ff */
[----:B------:R-:W-:Y:S03]  /*7ac0*/  BSSY.RECONVERGENT B1, `(.L_x_1044) ;  /* 0x0000008000017945 */ /* 0x000fe60003800200 */
[----:B------:R-:W-:-:S13]  /*7ad0*/  ISETP.GE.AND P0, PT, R3, R36, PT ;  /* 0x000000240300720c */ /* 0x000fda0003f06270 */
[----:B------:R-:W-:Y:S05]  /*7ae0*/  @P0 BRA `(.L_x_1045) ;  /* 0x0000000000140947 */ /* 0x000fea0003800000 */
[----:B--2--5:R-:W-:Y:S01]  /*7af0*/  IMAD.MOV.U32 R7, RZ, RZ, R19 ;  /* 0x000000ffff077224 */ /* 0x024fe200078e0013 */
[----:B----4-:R-:W-:Y:S02]  /*7b00*/  MOV R0, R18 ;  /* 0x0000001200007202 */ /* 0x010fe40000000f00 */
[----:B------:R-:W-:-:S07]  /*7b10*/  MOV R30, 0x7b30 ;  /* 0x00007b30001e7802 */ /* 0x000fce0000000f00 */
[----:B-1-3--:R-:W-:Y:S05]  /*7b20*/  CALL.REL.NOINC `($_ZN2at6native27unrolled_elementwise_kernelIN48_GLOBAL__N__08322988_15_IGammaKernel_cu_cb51a28d10CalcIgammaIfEESt5arrayIPcLm3EELi4E23TrivialOffsetCalculatorILi2EjES8_ILi1EjENS0_6memory12LoadWithCastILi2EEENSB_13StoreWithCastILi1EEEEEviT_T0_T2_T3_T4_T5_$_ZN46_INTERNAL_08322988_15_IGammaKernel_cu_cb51a28d48_GLOBAL__N__08322988_15_IGammaKernel_cu_cb51a28d12calc_igammacIfEET_S2_S2_) ;  /* 0x0000016c00dc7944 */ /* 0x00afea0003c00000 */
[----:B------:R-:W-:-:S07]  /*7b30*/  IMAD.MOV.U32 R18, RZ, RZ, R6 ;  /* 0x000000ffff127224 */ /* 0x000fce00078e0006 */
.L_x_1045:
[----:B------:R-:W-:Y:S05]  /*7b40*/  BSYNC.RECONVERGENT B1 ;  /* 0x0000000000017941 */ /* 0x000fea0003800200 */
.L_x_1044:
[----:B------:R-:W-:-:S04]  /*7b50*/  IADD3 R3, PT, PT, R2, 0x180, RZ ;  /* 0x0000018002037810 */ /* 0x000fc80007ffe0ff */
[----:B------:R-:W-:-:S13]  /*7b60*/  ISETP.GE.AND P0, PT, R3, R36, PT ;  /* 0x000000240300720c */ /* 0x000fda0003f06270 */
[----:B------:R-:W-:Y:S05]  /*7b70*/  @P0 BRA `(.L_x_1038) ;  /* 0x0000000000140947 */ /* 0x000fea0003800000 */
[----:B--2--5:R-:W-:Y:S01]  /*7b80*/  IMAD.MOV.U32 R7, RZ, RZ, R16 ;  /* 0x000000ffff077224 */ /* 0x024fe200078e0010 */
[----:B----4-:R-:W-:Y:S02]  /*7b90*/  MOV R0, R17 ;  /* 0x0000001100007202 */ /* 0x010fe40000000f00 */
[----:B------:R-:W-:-:S07]  /*7ba0*/  MOV R30, 0x7bc0 ;  /* 0x00007bc0001e7802 */ /* 0x000fce0000000f00 */
[----:B-1-3--:R-:W-:Y:S05]  /*7bb0*/  CALL.REL.NOINC `($_ZN2at6native27unrolled_elementwise_kernelIN48_GLOBAL__N__08322988_15_IGammaKernel_cu_cb51a28d10CalcIgammaIfEESt5arrayIPcLm3EELi4E23TrivialOffsetCalculatorILi2EjES8_ILi1EjENS0_6memory12LoadWithCastILi2EEENSB_13StoreWithCastILi1EEEEEviT_T0_T2_T3_T4_T5_$_ZN46_INTERNAL_08322988_15_IGammaKernel_cu_cb51a28d48_GLOBAL__N__08322988_15_IGammaKernel_cu_cb51a28d12calc_igammacIfEET_S2_S2_) ;  /* 0x0000016c00b87944 */ /* 0x00afea0003c00000 */
[----:B------:R-:W-:-:S07]  /*7bc0*/  IMAD.MOV.U32 R16, RZ, RZ, R6 ;  /* 0x000000ffff107224 */ /* 0x000fce00078e0006 */
.L_x_1038:
[----:B------:R-:W-:Y:S05]  /*7bd0*/  BSYNC.RECONVERGENT B2 ;  /* 0x0000000000027941 */ /* 0x000fea0003800200 */
.L_x_1030:
[----:B----45:R-:W0:Y:S01]  /*7be0*/  LDC.U8 R17, c[0x0][0x3b0] ;  /* 0x0000ec00ff117b82 */ /* 0x030e220000000000 */
[----:B------:R-:W-:Y:S01]  /*7bf0*/  ISETP.GE.AND P0, PT, R2, R36, PT ;  /* 0x000000240200720c */ /* 0x000fe20003f06270 */
[----:B------:R-:W-:Y:S04]  /*7c00*/  BSSY.RECONVERGENT B7, `(.L_x_1046) ;  /* 0x00002b7000077945 */ /* 0x000fe80003800200 */
[----:B------:R-:W-:Y:S08]  /*7c10*/  BSSY.RELIABLE B6, `(.L_x_1047) ;  /* 0x00001d1000067945 */ /* 0x000ff00003800100 */
[----:B------:R-:W-:Y:S05]  /*7c20*/  @P0 BRA `(.L_x_1048) ;  /* 0x0000001c00300947 */ /* 0x000fea0003800000 */
[----:B------:R-:W4:Y:S01]  /*7c30*/  LDCU UR4, c[0x0][0x3b4] ;  /* 0x00007680ff0477ac */ /* 0x000f220008000800 */
[----:B--2---:R-:W2:Y:S01]  /*7c40*/  LDC.64 R4, c[0x0][0x388] ;  /* 0x0000e200ff047b82 */ /* 0x004ea20000000a00 */
[----:B------:R-:W-:Y:S02]  /*7c50*/  LEA R0, R38, R2, 0x9 ;  /* 0x0000000226007211 */ /* 0x000fe400078e48ff */
[----:B0-----:R-:W-:-:S03]  /*7c60*/  PRMT R6, R17, 0x9910, RZ ;  /* 0x0000991011067816 */ /* 0x001fc600000000ff */
[----:B----4-:R-:W-:Y:S02]  /*7c70*/  IMAD R3, R0, UR4, RZ ;  /* 0x0000000400037c24 */ /* 0x010fe4000f8e02ff */
[----:B------:R-:W-:-:S05]  /*7c80*/  IMAD.MOV.U32 R0, RZ, RZ, R6 ;  /* 0x000000ffff007224 */ /* 0x000fca00078e0006 */
[----:B------:R-:W-:Y:S02]  /*7c90*/  ISETP.GT.AND P0, PT, R0, 0x9, PT ;  /* 0x000000090000780c */ /* 0x000fe40003f04270 */
[----:B--2---:R-:W-:-:S04]  /*7ca0*/  IADD3 R4, P1, PT, R3, R4, RZ ;  /* 0x0000000403047210 */ /* 0x004fc80007f3e0ff */
[----:B------:R-:W-:-:S07]  /*7cb0*/  IADD3.X R5, PT, PT, RZ, R5, RZ, P1, !PT ;  /* 0x00000005ff057210 */ /* 0x000fce0000ffe4ff */
[----:B------:R-:W-:Y:S05]  /*7cc0*/  @P0 BRA `(.L_x_1049) ;  /* 0x0000000000e80947 */ /* 0x000fea0003800000 */
[----:B------:R-:W-:-:S13]  /*7cd0*/  ISETP.GT.AND P0, PT, R0, 0x4, PT ;  /* 0x000000040000780c */ /* 0x000fda0003f04270 */
[----:B------:R-:W-:Y:S05]  /*7ce0*/  @P0 BRA `(.L_x_1050) ;  /* 0x0000000000700947 */ /* 0x000fea0003800000 */
[----:B------:R-:W-:-:S13]  /*7cf0*/  ISETP.GT.AND P0, PT, R0, 0x1, PT ;  /* 0x000000010000780c */ /* 0x000fda0003f04270 */
[----:B------:R-:W-:Y:S05]  /*7d00*/  @P0 BRA `(.L_x_1051) ;  /* 0x00000000002c0947 */ /* 0x000fea0003800000 */
[----:B------:R-:W-:-:S13]  /*7d10*/  ISETP.NE.AND P0, PT, R17, RZ, PT ;  /* 0x000000ff1100720c */ /* 0x000fda0003f05270 */
[----:B------:R-:W-:Y:S05]  /*7d20*/  @!P0 BRA `(.L_x_1052) ;  /* 0x0000000000148947 */ /* 0x000fea0003800000 */
[----:B------:R-:W-:-:S13]  /*7d30*/  ISETP.NE.AND P0, PT, R0, 0x1, PT ;  /* 0x000000010000780c */ /* 0x000fda0003f05270 */
[----:B------:R-:W-:Y:S05]  /*7d40*/  @P0 BRA `(.L_x_1053) ;  /* 0x0000000800b40947 */ /* 0x000fea0003800000 */
[----:B------:R-:W0:Y:S02]  /*7d50*/  F2I.FTZ.TRUNC.NTZ R3, R24 ;  /* 0x0000001800037305 */ /* 0x000e24000021f100 */
[----:B0-----:R0:W-:Y:S01]  /*7d60*/  STG.E.U8 desc[UR36][R4.64], R3 ;  /* 0x0000000304007986 */ /* 0x0011e2000c101124 */
[----:B------:R-:W-:Y:S05]  /*7d70*/  BRA `(.L_x_1054) ;  /* 0x0000000c003c7947 */ /* 0x000fea0003800000 */
.L_x_1052:
[----:B-1-3--:R-:W0:Y:S02]  /*7d80*/  F2I.S64.TRUNC R24, R24 ;  /* 0x0000001800187311 */ /* 0x00ae24000020d900 */
[----:B0-----:R-:W-:-:S05]  /*7d90*/  IMAD.MOV.U32 R3, RZ, RZ, R24 ;  /* 0x000000ffff037224 */ /* 0x001fca00078e0018 */
[----:B------:R0:W-:Y:S01]  /*7da0*/  STG.E.U8 desc[UR36][R4.64], R3 ;  /* 0x0000000304007986 */ /* 0x0001e2000c101124 */
[----:B------:R-:W-:Y:S05]  /*7db0*/  BRA `(.L_x_1054) ;  /* 0x0000000c002c7947 */ /* 0x000fea0003800000 */
.L_x_1051:
[----:B------:R-:W-:-:S13]  /*7dc0*/  ISETP.NE.AND P0, PT, R0, 0x2, PT ;  /* 0x000000020000780c */ /* 0x000fda0003f05270 */
[----:B------:R-:W-:Y:S05]  /*7dd0*/  @!P0 BRA `(.L_x_1055) ;  /* 0x0000000000288947 */ /* 0x000fea0003800000 */
[----:B------:R-:W-:-:S13]  /*7de0*/  ISETP.NE.AND P0, PT, R0, 0x3, PT ;  /* 0x000000030000780c */ /* 0x000fda0003f05270 */
[----:B------:R-:W-:Y:S05]  /*7df0*/  @!P0 BRA `(.L_x_1056) ;  /* 0x0000000000148947 */ /* 0x000fea0003800000 */
[----:B------:R-:W-:-:S13]  /*7e00*/  ISETP.NE.AND P0, PT, R0, 0x4, PT ;  /* 0x000000040000780c */ /* 0x000fda0003f05270 */
[----:B------:R-:W-:Y:S05]  /*7e10*/  @P0 BRA `(.L_x_1053) ;  /* 0x0000000800800947 */ /* 0x000fea0003800000 */
[----:B-1-3--:R-:W0:Y:S02]  /*7e20*/  F2I.S64.TRUNC R24, R24 ;  /* 0x0000001800187311 */ /* 0x00ae24000020d900 */
[----:B0-----:R0:W-:Y:S01]  /*7e30*/  STG.E.64 desc[UR36][R4.64], R24 ;  /* 0x0000001804007986 */ /* 0x0011e2000c101b24 */
[----:B------:R-:W-:Y:S05]  /*7e40*/  BRA `(.L_x_1054) ;  /* 0x0000000c00087947 */ /* 0x000fea0003800000 */
.L_x_1056:
[----:B------:R-:W0:Y:S02]  /*7e50*/  F2I.FTZ.TRUNC.NTZ R3, R24 ;  /* 0x0000001800037305 */ /* 0x000e24000021f100 */
[----:B0-----:R0:W-:Y:S01]  /*7e60*/  STG.E desc[UR36][R4.64], R3 ;  /* 0x0000000304007986 */ /* 0x0011e2000c101924 */
[----:B------:R-:W-:Y:S05]  /*7e70*/  BRA `(.L_x_1054) ;  /* 0x0000000800fc7947 */ /* 0x000fea0003800000 */
.L_x_1055:
[----:B------:R-:W0:Y:S02]  /*7e80*/  F2I.FTZ.TRUNC.NTZ R3, R24 ;  /* 0x0000001800037305 */ /* 0x000e24000021f100 */
[----:B0-----:R0:W-:Y:S01]  /*7e90*/  STG.E.U16 desc[UR36][R4.64], R3 ;  /* 0x0000000304007986 */ /* 0x0011e2000c101524 */
[----:B------:R-:W-:Y:S05]  /*7ea0*/  BRA `(.L_x_1054) ;  /* 0x0000000800f07947 */ /* 0x000fea0003800000 */
.L_x_1050:
[----:B------:R-:W-:-:S13]  /*7eb0*/  ISETP.GT.AND P0, PT, R0, 0x6, PT ;  /* 0x000000060000780c */ /* 0x000fda0003f04270 */
[----:B------:R-:W-:Y:S05]  /*7ec0*/  @P0 BRA `(.L_x_1057) ;  /* 0x0000000000240947 */ /* 0x000fea0003800000 */
[----:B------:R-:W-:-:S13]  /*7ed0*/  ISETP.NE.AND P0, PT, R0, 0x5, PT ;  /* 0x000000050000780c */ /* 0x000fda0003f05270 */
[----:B------:R-:W-:Y:S05]  /*7ee0*/  @!P0 BRA `(.L_x_1058) ;  /* 0x0000000000108947 */ /* 0x000fea0003800000 */
[----:B------:R-:W-:-:S13]  /*7ef0*/  ISETP.NE.AND P0, PT, R0, 0x6, PT ;  /* 0x000000060000780c */ /* 0x000fda0003f05270 */
[----:B------:R-:W-:Y:S05]  /*7f00*/  @P0 BRA `(.L_x_1053) ;  /* 0x0000000800440947 */ /* 0x000fea0003800000 */
[----:B------:R2:W-:Y:S01]  /*7f10*/  STG.E desc[UR36][R4.64], R24 ;  /* 0x0000001804007986 */ /* 0x0005e2000c101924 */
[----:B------:R-:W-:Y:S05]  /*7f20*/  BRA `(.L_x_1054) ;  /* 0x0000000800d07947 */ /* 0x000fea0003800000 */
.L_x_1058:
[----:B------:R-:W-:-:S05]  /*7f30*/  F2FP.F16.F32.PACK_AB R24, RZ, R24 ;  /* 0x00000018ff18723e */ /* 0x000fca00000000ff */
[----:B------:R0:W-:Y:S01]  /*7f40*/  STG.E.U16 desc[UR36][R4.64], R24 ;  /* 0x0000001804007986 */ /* 0x0001e2000c101524 */
[----:B------:R-:W-:Y:S05]  /*7f50*/  BRA `(.L_x_1054) ;  /* 0x0000000800c47947 */ /* 0x000fea0003800000 */
.L_x_1057:
[----:B------:R-:W-:-:S13]  /*7f60*/  ISETP.NE.AND P0, PT, R0, 0x7, PT ;  /* 0x000000070000780c */ /* 0x000fda0003f05270 */
[----:B------:R-:W-:Y:S05]  /*7f70*/  @!P0 BRA `(.L_x_1059) ;  /* 0x00000000002c8947 */ /* 0x000fea0003800000 */
[----:B------:R-:W-:-:S13]  /*7f80*/  ISETP.NE.AND P0, PT, R0, 0x8, PT ;  /* 0x000000080000780c */ /* 0x000fda0003f05270 */
[----:B------:R-:W-:Y:S05]  /*7f90*/  @!P0 BRA `(.L_x_1060) ;  /* 0x0000000000148947 */ /* 0x000fea0003800000 */
[----:B------:R-:W-:-:S13]  /*7fa0*/  ISETP.NE.AND P0, PT, R0, 0x9, PT ;  /* 0x000000090000780c */ /* 0x000fda0003f05270 */
[----:B------:R-:W-:Y:S05]  /*7fb0*/  @P0 BRA `(.L_x_1053) ;  /* 0x0000000800180947 */ /* 0x000fea0003800000 */
[----:B-1-3--:R-:W-:-:S05]  /*7fc0*/  HFMA2 R25, -RZ, RZ, 0, 0 ;  /* 0x00000000ff197431 */ /* 0x00afca00000001ff */
[----:B------:R4:W-:Y:S01]  /*7fd0*/  STG.E.64 desc[UR36][R4.64], R24 ;  /* 0x0000001804007986 */ /* 0x0009e2000c101b24 */
[----:B------:R-:W-:Y:S05]  /*7fe0*/  BRA `(.L_x_1054) ;  /* 0x0000000800a07947 */ /* 0x000fea0003800000 */
.L_x_1060:
[----:B------:R-:W-:-:S04]  /*7ff0*/  F2FP.F16.F32.PACK_AB R3, RZ, R24 ;  /* 0x00000018ff03723e */ /* 0x000fc800000000ff */
[----:B------:R-:W-:-:S05]  /*8000*/  PRMT R3, R3, 0x5410, RZ ;  /* 0x0000541003037816 */ /* 0x000fca00000000ff */
[----:B------:R0:W-:Y:S01]  /*8010*/  STG.E desc[UR36][R4.64], R3 ;  /* 0x0000000304007986 */ /* 0x0001e2000c101924 */
[----:B------:R-:W-:Y:S05]  /*8020*/  BRA `(.L_x_1054) ;  /* 0x0000000800907947 */ /* 0x000fea0003800000 */
.L_x_1059:
[----:B------:R-:W-:-:S06]  /*8030*/  FMUL.FTZ R6, R24, 1 ;  /* 0x3f80000018067820 */ /* 0x000fcc0000410000 */
[----:B------:R-:W0:Y:S02]  /*8040*/  F2F.F64.F32 R6, R6 ;  /* 0x0000000600067310 */ /* 0x000e240000201800 */
[----:B0-----:R0:W-:Y:S01]  /*8050*/  STG.E.64 desc[UR36][R4.64], R6 ;  /* 0x0000000604007986 */ /* 0x0011e2000c101b24 */
[----:B------:R-:W-:Y:S05]  /*8060*/  BRA `(.L_x_1054) ;  /* 0x0000000800807947 */ /* 0x000fea0003800000 */
.L_x_1049:
[----:B------:R-:W-:-:S13]  /*8070*/  ISETP.GT.AND P0, PT, R0, 0x18, PT ;  /* 0x000000180000780c */ /* 0x000fda0003f04270 */
[----:B------:R-:W-:Y:S05]  /*8080*/  @P0 BRA `(.L_x_1061) ;  /* 0x0000000000e80947 */ /* 0x000fea0003800000 */
[----:B------:R-:W-:-:S13]  /*8090*/  ISETP.GT.AND P0, PT, R0, 0xe, PT ;  /* 0x0000000e0000780c */ /* 0x000fda0003f04270 */
[----:B------:R-:W-:Y:S05]  /*80a0*/  @P0 BRA `(.L_x_1062) ;  /* 0x0000000000340947 */ /* 0x000fea0003800000 */
[----:B------:R-:W-:-:S13]  /*80b0*/  ISETP.NE.AND P0, PT, R0, 0xa, PT ;  /* 0x0000000a0000780c */ /* 0x000fda0003f05270 */
[----:B------:R-:W-:Y:S05]  /*80c0*/  @!P0 BRA `(.L_x_1063) ;  /* 0x0000000000188947 */ /* 0x000fea0003800000 */
[----:B------:R-:W-:-:S13]  /*80d0*/  ISETP.NE.AND P0, PT, R0, 0xb, PT ;  /* 0x0000000b0000780c */ /* 0x000fda0003f05270 */
[----:B------:R-:W-:Y:S05]  /*80e0*/  @P0 BRA `(.L_x_1053) ;  /* 0x0000000400cc0947 */ /* 0x000fea0003800000 */
[----:B------:R-:W-:-:S04]  /*80f0*/  FSETP.NEU.FTZ.AND P0, PT, R24, RZ, PT ;  /* 0x000000ff1800720b */ /* 0x000fc80003f1d000 */
[----:B------:R-:W-:-:S05]  /*8100*/  SEL R3, RZ, 0x1, !P0 ;  /* 0x00000001ff037807 */ /* 0x000fca0004000000 */
[----:B------:R0:W-:Y:S01]  /*8110*/  STG.E.U8 desc[UR36][R4.64], R3 ;  /* 0x0000000304007986 */ /* 0x0001e2000c101124 */
[----:B------:R-:W-:Y:S05]  /*8120*/  BRA `(.L_x_1054) ;  /* 0x0000000800507947 */ /* 0x000fea0003800000 */
.L_x_1063:
[----:B------:R-:W-:Y:S01]  /*8130*/  FMUL.FTZ R8, R24, 1 ;  /* 0x3f80000018087820 */ /* 0x000fe20000410000 */
[----:B------:R-:W-:-:S05]  /*8140*/  CS2R R10, SRZ ;  /* 0x00000000000a7805 */ /* 0x000fca000001ff00 */
[----:B------:R-:W0:Y:S02]  /*8150*/  F2F.F64.F32 R8, R8 ;  /* 0x0000000800087310 */ /* 0x000e240000201800 */
[----:B0-----:R0:W-:Y:S01]  /*8160*/  STG.E.128 desc[UR36][R4.64], R8 ;  /* 0x0000000804007986 */ /* 0x0011e2000c101d24 */
[----:B------:R-:W-:Y:S05]  /*8170*/  BRA `(.L_x_1054) ;  /* 0x00000008003c7947 */ /* 0x000fea0003800000 */
.L_x_1062:
[----:B------:R-:W-:-:S13]  /*8180*/  ISETP.NE.AND P0, PT, R0, 0xf, PT ;  /* 0x0000000f0000780c */ /* 0x000fda0003f05270 */
[----:B------:R-:W-:Y:S05]  /*8190*/  @!P0 BRA `(.L_x_1064) ;  /* 0x0000000000988947 */ /* 0x000fea0003800000 */
[----:B------:R-:W-:-:S13]  /*81a0*/  ISETP.NE.AND P0, PT, R0, 0x17, PT ;  /* 0x000000170000780c */ /* 0x000fda0003f05270 */
[----:B------:R-:W-:Y:S05]  /*81b0*/  @!P0 BRA `(.L_x_1065) ;  /* 0x0000000000488947 */ /* 0x000fea0003800000 */
[----:B------:R-:W-:-:S13]  /*81c0*/  ISETP.NE.AND P0, PT, R0, 0x18, PT ;  /* 0x000000180000780c */ /* 0x000fda0003f05270 */
[----:B------:R-:W-:Y:S05]  /*81d0*/  @P0 BRA `(.L_x_1053) ;  /* 0x0000000400900947 */ /* 0x000fea0003800000 */
        /* <DEDUP_REMOVED lines=12> */
.L_x_1067:
[----:B------:R-:W-:Y:S05]  /*82a0*/  BSYNC.RECONVERGENT B0 ;  /* 0x0000000000007941 */ /* 0x000fea0003800200 */
.L_x_1066:
[----:B------:R-:W-:-:S05]  /*82b0*/  LOP3.LUT R7, R0, 0x80, R7, 0xf8, !PT ;  /* 0x0000008000077812 */ /* 0x000fca00078ef807 */
[----:B------:R0:W-:Y:S01]  /*82c0*/  STG.E.U8 desc[UR36][R4.64], R7 ;  /* 0x0000000704007986 */ /* 0x0001e2000c101124 */
[----:B------:R-:W-:Y:S05]  /*82d0*/  BRA `(.L_x_1054) ;  /* 0x0000000400e47947 */ /* 0x000fea0003800000 */
.L_x_1065:
        /* <DEDUP_REMOVED lines=14> */
.L_x_1069:
[----:B------:R-:W-:Y:S05]  /*83c0*/  BSYNC.RECONVERGENT B0 ;  /* 0x0000000000007941 */ /* 0x000fea0003800200 */
.L_x_1068:
[----:B------:R-:W-:-:S05]  /*83d0*/  LOP3.LUT R3, R0, 0x80, R7, 0xf8, !PT ;  /* 0x0000008000037812 */ /* 0x000fca00078ef807 */
[----:B------:R0:W-:Y:S01]  /*83e0*/  STG.E.U8 desc[UR36][R4.64], R3 ;  /* 0x0000000304007986 */ /* 0x0001e2000c101124 */
[----:B------:R-:W-:Y:S05]  /*83f0*/  BRA `(.L_x_1054) ;  /* 0x00000004009c7947 */ /* 0x000fea0003800000 */
.L_x_1064:
[----:B------:R-:W-:-:S05]  /*8400*/  F2FP.BF16.F32.PACK_AB R24, RZ, R24 ;  /* 0x00000018ff18723e */ /* 0x000fca00000010ff */
[----:B------:R0:W-:Y:S01]  /*8410*/  STG.E.U16 desc[UR36][R4.64], R24 ;  /* 0x0000001804007986 */ /* 0x0001e2000c101524 */
[----:B------:R-:W-:Y:S05]  /*8420*/  BRA `(.L_x_1054) ;  /* 0x0000000400907947 */ /* 0x000fea0003800000 */
.L_x_1061:
[----:B------:R-:W-:-:S13]  /*8430*/  ISETP.GT.AND P0, PT, R0, 0x1b, PT ;  /* 0x0000001b0000780c */ /* 0x000fda0003f04270 */
[----:B------:R-:W-:Y:S05]  /*8440*/  @P0 BRA `(.L_x_1070) ;  /* 0x0000000000dc0947 */ /* 0x000fea0003800000 */
[----:B------:R-:W-:-:S13]  /*8450*/  ISETP.NE.AND P0, PT, R0, 0x19, PT ;  /* 0x000000190000780c */ /* 0x000fda0003f05270 */
[----:B------:R-:W-:Y:S05]  /*8460*/  @!P0 BRA `(.L_x_1071) ;  /* 0x0000000000788947 */ /* 0x000fea0003800000 */
[----:B------:R-:W-:-:S13]  /*8470*/  ISETP.NE.AND P0, PT, R0, 0x1a, PT ;  /* 0x0000001a0000780c */ /* 0x000fda0003f05270 */
[----:B------:R-:W-:Y:S05]  /*8480*/  @!P0 BRA `(.L_x_1072) ;  /* 0x0000000000148947 */ /* 0x000fea0003800000 */
[----:B------:R-:W-:-:S13]  /*8490*/  ISETP.NE.AND P0, PT, R0, 0x1b, PT ;  /* 0x0000001b0000780c */ /* 0x000fda0003f05270 */
[----:B------:R-:W-:Y:S05]  /*84a0*/  @P0 BRA `(.L_x_1053) ;  /* 0x0000000000dc0947 */ /* 0x000fea0003800000 */
[----:B------:R-:W0:Y:S02]  /*84b0*/  F2I.FTZ.U32.TRUNC.NTZ R3, R24 ;  /* 0x0000001800037305 */ /* 0x000e24000021f000 */
[----:B0-----:R0:W-:Y:S01]  /*84c0*/  STG.E.U16 desc[UR36][R4.64], R3 ;  /* 0x0000000304007986 */ /* 0x0011e2000c101524 */
[----:B------:R-:W-:Y:S05]  /*84d0*/  BRA `(.L_x_1054) ;  /* 0x0000000400647947 */ /* 0x000fea0003800000 */
.L_x_1072:
        /* <DEDUP_REMOVED lines=12> */
.L_x_1075:
[----:B------:R-:W-:-:S04]  /*85a0*/  SHF.R.U32.HI R0, RZ, 0x14, R24 ;  /* 0x00000014ff007819 */ /* 0x000fc80000011618 */
[----:B------:R-:W-:-:S04]  /*85b0*/  LOP3.LUT R3, R0, 0x1, RZ, 0xc0, !PT ;  /* 0x0000000100037812 */ /* 0x000fc800078ec0ff */
[----:B------:R-:W-:-:S04]  /*85c0*/  IADD3 R0, PT, PT, R24, 0x487ffff, R3 ;  /* 0x0487ffff18007810 */ /* 0x000fc80007ffe003 */
[----:B------:R-:W-:-:S04]  /*85d0*/  SHF.R.U32.HI R0, RZ, 0x14, R0 ;  /* 0x00000014ff007819 */ /* 0x000fc80000011600 */
[----:B------:R-:W-:-:S07]  /*85e0*/  LOP3.LUT R3, R0, 0xff, RZ, 0xc0, !PT ;  /* 0x000000ff00037812 */ /* 0x000fce00078ec0ff */
.L_x_1076:
[----:B------:R-:W-:-:S04]  /*85f0*/  SHF.R.U32.HI R24, RZ, 0x18, R24 ;  /* 0x00000018ff187819 */ /* 0x000fc80000011618 */
[----:B------:R-:W-:-:S04]  /*8600*/  LOP3.LUT R3, R3, 0x80, R24, 0xf8, !PT ;  /* 0x0000008003037812 */ /* 0x000fc800078ef818 */
[----:B------:R-:W-:-:S07]  /*8610*/  PRMT R0, R3, 0x7610, R0 ;  /* 0x0000761003007816 */ /* 0x000fce0000000000 */
.L_x_1074:
[----:B------:R-:W-:Y:S05]  /*8620*/  BSYNC.RECONVERGENT B0 ;  /* 0x0000000000007941 */ /* 0x000fea0003800200 */
.L_x_1073:
[----:B------:R0:W-:Y:S01]  /*8630*/  STG.E.U8 desc[UR36][R4.64], R0 ;  /* 0x0000000004007986 */ /* 0x0001e2000c101124 */
[----:B------:R-:W-:Y:S05]  /*8640*/  BRA `(.L_x_1054) ;  /* 0x0000000400087947 */ /* 0x000fea0003800000 */
.L_x_1071:
        /* <DEDUP_REMOVED lines=12> */
.L_x_1079:
[----:B------:R-:W-:-:S04]  /*8710*/  SHF.R.U32.HI R0, RZ, 0x15, R24 ;  /* 0x00000015ff007819 */ /* 0x000fc80000011618 */
[----:B------:R-:W-:-:S04]  /*8720*/  LOP3.LUT R3, R0, 0x1, RZ, 0xc0, !PT ;  /* 0x0000000100037812 */ /* 0x000fc800078ec0ff */
[----:B------:R-:W-:-:S04]  /*8730*/  IADD3 R0, PT, PT, R24, 0x88fffff, R3 ;  /* 0x088fffff18007810 */ /* 0x000fc80007ffe003 */
[----:B------:R-:W-:-:S04]  /*8740*/  SHF.R.U32.HI R0, RZ, 0x15, R0 ;  /* 0x00000015ff007819 */ /* 0x000fc80000011600 */
[----:B------:R-:W-:-:S07]  /*8750*/  LOP3.LUT R3, R0, 0xff, RZ, 0xc0, !PT ;  /* 0x000000ff00037812 */ /* 0x000fce00078ec0ff */
.L_x_1080:
[----:B------:R-:W-:-:S04]  /*8760*/  SHF.R.U32.HI R24, RZ, 0x18, R24 ;  /* 0x00000018ff187819 */ /* 0x000fc80000011618 */
[----:B------:R-:W-:-:S04]  /*8770*/  LOP3.LUT R3, R3, 0x80, R24, 0xf8, !PT ;  /* 0x0000008003037812 */ /* 0x000fc800078ef818 */
[----:B------:R-:W-:-:S07]  /*8780*/  PRMT R0, R3, 0x7610, R0 ;  /* 0x0000761003007816 */ /* 0x000fce0000000000 */
.L_x_1078:
[----:B------:R-:W-:Y:S05]  /*8790*/  BSYNC.RECONVERGENT B0 ;  /* 0x0000000000007941 */ /* 0x000fea0003800200 */
.L_x_1077:
[----:B------:R0:W-:Y:S01]  /*87a0*/  STG.E.U8 desc[UR36][R4.64], R0 ;  /* 0x0000000004007986 */ /* 0x0001e2000c101124 */
[----:B------:R-:W-:Y:S05]  /*87b0*/  BRA `(.L_x_1054) ;  /* 0x0000000000ac7947 */ /* 0x000fea0003800000 */
.L_x_1070:
[----:B------:R-:W-:-:S13]  /*87c0*/  ISETP.NE.AND P0, PT, R0, 0x1c, PT ;  /* 0x0000001c0000780c */ /* 0x000fda0003f05270 */
[----:B------:R-:W-:Y:S05]  /*87d0*/  @!P0 BRA `(.L_x_1081) ;  /* 0x00000000009c8947 */ /* 0x000fea0003800000 */
[----:B------:R-:W-:-:S13]  /*87e0*/  ISETP.NE.AND P0, PT, R0, 0x1d, PT ;  /* 0x0000001d0000780c */ /* 0x000fda0003f05270 */
[----:B------:R-:W-:Y:S05]  /*87f0*/  @!P0 BRA `(.L_x_1082) ;  /* 0x0000000000888947 */ /* 0x000fea0003800000 */
[----:B------:R-:W-:-:S13]  /*8800*/  ISETP.NE.AND P0, PT, R0, 0x2c, PT ;  /* 0x0000002c0000780c */ /* 0x000fda0003f05270 */
[----:B------:R-:W-:Y:S05]  /*8810*/  @!P0 BRA `(.L_x_1083) ;  /* 0x0000000000448947 */ /* 0x000fea0003800000 */
.L_x_1053:
[----:B------:R-:W-:Y:S01]  /*8820*/  MOV R0, 0x0 ;  /* 0x0000000000007802 */ /* 0x000fe20000000f00 */
[----:B------:R-:W0:Y:S01]  /*8830*/  LDCU.64 UR6, c[0x4][0x108] ;  /* 0x01002100ff0677ac */ /* 0x000e220008000a00 */
[----:B------:R-:W-:Y:S02]  /*8840*/  HFMA2 R12, -RZ, RZ, 0, 5.9604644775390625e-08 ;  /* 0x00000001ff0c7431 */ /* 0x000fe400000001ff */
[----:B------:R-:W-:Y:S01]  /*8850*/  IMAD.MOV.U32 R8, RZ, RZ, 0x65 ;  /* 0x00000065ff087424 */ /* 0x000fe200078e00ff */
[----:B------:R2:W4:Y:S01]  /*8860*/  LDC.64 R14, c[0x4][R0] ;  /* 0x01000000000e7b82 */ /* 0x0005220000000a00 */
[----:B------:R-:W5:Y:S01]  /*8870*/  LDCU.64 UR8, c[0x4][0x110] ;  /* 0x01002200ff0877ac */ /* 0x000f620008000a00 */
[----:B------:R-:W-:Y:S01]  /*8880*/  IMAD.MOV.U32 R13, RZ, RZ, RZ ;  /* 0x000000ffff0d7224 */ /* 0x000fe200078e00ff */
[----:B------:R-:W1:Y:S01]  /*8890*/  LDCU.64 UR4, c[0x4][0x20] ;  /* 0x01000400ff0477ac */ /* 0x000e620008000a00 */
[----:B0-----:R-:W-:Y:S01]  /*88a0*/  IMAD.U32 R4, RZ, RZ, UR6 ;  /* 0x00000006ff047e24 */ /* 0x001fe2000f8e00ff */
[----:B------:R-:W-:Y:S01]  /*88b0*/  MOV R5, UR7 ;  /* 0x0000000700057c02 */ /* 0x000fe20008000f00 */
[----:B-----5:R-:W-:Y:S01]  /*88c0*/  IMAD.U32 R6, RZ, RZ, UR8 ;  /* 0x00000008ff067e24 */ /* 0x020fe2000f8e00ff */
[----:B------:R-:W-:Y:S01]  /*88d0*/  MOV R7, UR9 ;  /* 0x0000000900077c02 */ /* 0x000fe20008000f00 */
[----:B-1----:R-:W-:Y:S01]  /*88e0*/  IMAD.U32 R10, RZ, RZ, UR4 ;  /* 0x00000004ff0a7e24 */ /* 0x002fe2000f8e00ff */
[----:B--2---:R-:W-:-:S07]  /*88f0*/  MOV R11, UR5 ;  /* 0x00000005000b7c02 */ /* 0x004fce0008000f00 */
[----:B------:R-:W-:-:S07]  /*8900*/  LEPC R20, `(.L_x_1084) ;  /* 0x000000001014794e */ /* 0x000fce0000000000 */
[----:B---34-:R-:W-:Y:S05]  /*8910*/  CALL.ABS.NOINC R14 ;  /* 0x000000000e007343 */ /* 0x018fea0003c00000 */
.L_x_1084:
[----:B------:R-:W-:Y:S05]  /*8920*/  BRA `(.L_x_1054) ;  /* 0x0000000000507947 */ /* 0x000fea0003800000 */
.L_x_1083:
        /* <DEDUP_REMOVED lines=15> */
.L_x_1082:
[----:B-1-3--:R-:W0:Y:S02]  /*8a20*/  F2I.U64.TRUNC R24, R24 ;  /* 0x0000001800187311 */ /* 0x00ae24000020d800 */
[----:B0-----:R0:W-:Y:S01]  /*8a30*/  STG.E.64 desc[UR36][R4.64], R24 ;  /* 0x0000001804007986 */ /* 0x0011e2000c101b24 */
[----:B------:R-:W-:Y:S05]  /*8a40*/  BRA `(.L_x_1054) ;  /* 0x0000000000087947 */ /* 0x000fea0003800000 */
.L_x_1081:
[----:B------:R-:W0:Y:S02]  /*8a50*/  F2I.FTZ.U32.TRUNC.NTZ R3, R24 ;  /* 0x0000001800037305 */ /* 0x000e24000021f000 */
[----:B0-----:R0:W-:Y:S02]  /*8a60*/  STG.E desc[UR36][R4.64], R3 ;  /* 0x0000000304007986 */ /* 0x0011e4000c101924 */
.L_x_1054:
[----:B------:R-:W-:-:S04]  /*8a70*/  IADD3 R2, PT, PT, R2, 0x80, RZ ;  /* 0x0000008002027810 */ /* 0x000fc80007ffe0ff */
[----:B------:R-:W-:-:S13]  /*8a80*/  ISETP.GE.AND P0, PT, R2, R36, PT ;  /* 0x000000240200720c */ /* 0x000fda0003f06270 */
[----:B------:R-:W-:Y:S05]  /*8a90*/  @P0 BREAK.RELIABLE B6 ;  /* 0x0000000000060942 */ /* 0x000fea0003800100 */
[----:B------:R-:W-:Y:S05]  /*8aa0*/  @P0 BRA `(.L_x_1085) ;  /* 0x0000001c00300947 */ /* 0x000fea0003800000 */
[----:B------:R-:W5:Y:S01]  /*8ab0*/  LDCU UR4, c[0x0][0x3b4] ;  /* 0x00007680ff0477ac */ /* 0x000f620008000800 */
[----:B0-2-4-:R-:W0:Y:S01]  /*8ac0*/  LDC.64 R4, c[0x0][0x388] ;  /* 0x0000e200ff047b82 */ /* 0x015e220000000a00 */
[----:B------:R-:W-:Y:S01]  /*8ad0*/  IMAD R0, R38, 0x200, R2 ;  /* 0x0000020026007824 */ /* 0x000fe200078e0202 */
[----:B------:R-:W-:-:S03]  /*8ae0*/  PRMT R6, R17, 0x9910, RZ ;  /* 0x0000991011067816 */ /* 0x000fc600000000ff */
[----:B-----5:R-:W-:Y:S01]  /*8af0*/  IMAD R3, R0, UR4, RZ ;  /* 0x0000000400037c24 */ /* 0x020fe2000f8e02ff */
[----:B------:R-:W-:-:S04]  /*8b00*/  MOV R0, R6 ;  /* 0x0000000600007202 */ /* 0x000fc80000000f00 */
[----:B------:R-:W-:Y:S02]  /*8b10*/  ISETP.GT.AND P1, PT, R0, 0x9, PT ;  /* 0x000000090000780c */ /* 0x000fe40003f24270 */
[----:B0-----:R-:W-:-:S05]  /*8b20*/  IADD3 R4, P0, PT, R3, R4, RZ ;  /* 0x0000000403047210 */ /* 0x001fca0007f1e0ff */
[----:B------:R-:W-:-:S06]  /*8b30*/  IMAD.X R5, RZ, RZ, R5, P0 ;  /* 0x000000ffff057224 */ /* 0x000fcc00000e0605 */
        /* <DEDUP_REMOVED lines=12> */
.L_x_1089:
[----:B------:R-:W0:Y:S02]  /*8c00*/  F2I.S64.TRUNC R22, R22 ;  /* 0x0000001600167311 */ /* 0x000e24000020d900 */
[----:B0-----:R-:W-:-:S05]  /*8c10*/  MOV R3, R22 ;  /* 0x0000001600037202 */ /* 0x001fca0000000f00 */
[----:B------:R0:W-:Y:S01]  /*8c20*/  STG.E.U8 desc[UR36][R4.64], R3 ;  /* 0x0000000304007986 */ /* 0x0001e2000c101124 */
[----:B------:R-:W-:Y:S05]  /*8c30*/  BRA `(.L_x_1091) ;  /* 0x0000000c00287947 */ /* 0x000fea0003800000 */
.L_x_1088:
[----:B------:R-:W-:-:S13]  /*8c40*/  ISETP.NE.AND P0, PT, R0, 0x2, PT ;  /* 0x000000020000780c */ /* 0x000fda0003f05270 */
[----:B------:R-:W-:Y:S05]  /*8c50*/  @!P0 BRA `(.L_x_1092) ;  /* 0x0000000000288947 */ /* 0x000fea0003800000 */
[----:B------:R-:W-:-:S13]  /*8c60*/  ISETP.NE.AND P0, PT, R0, 0x3, PT ;  /* 0x000000030000780c */ /* 0x000fda0003f05270 */
[----:B------:R-:W-:Y:S05]  /*8c70*/  @!P0 BRA `(.L_x_1093) ;  /* 0x0000000000148947 */ /* 0x000fea0003800000 */
[----:B------:R-:W-:-:S13]  /*8c80*/  ISETP.NE.AND P0, PT, R0, 0x4, PT ;  /* 0x000000040000780c */ /* 0x000fda0003f05270 */
[----:B------:R-:W-:Y:S05]  /*8c90*/  @P0 BRA `(.L_x_1090) ;  /* 0x0000000800380947 */ /* 0x000fea0003800000 */
[----:B------:R-:W0:Y:S02]  /*8ca0*/  F2I.S64.TRUNC R22, R22 ;  /* 0x0000001600167311 */ /* 0x000e24000020d900 */
[----:B0-----:R2:W-:Y:S01]  /*8cb0*/  STG.E.64 desc[UR36][R4.64], R22 ;  /* 0x0000001604007986 */ /* 0x0015e2000c101b24 */
[----:B------:R-:W-:Y:S05]  /*8cc0*/  BRA `(.L_x_1091) ;  /* 0x0000000c00047947 */ /* 0x000fea0003800000 */
.L_x_1093:
[----:B------:R-:W0:Y:S02]  /*8cd0*/  F2I.FTZ.TRUNC.NTZ R3, R22 ;  /* 0x0000001600037305 */ /* 0x000e24000021f100 */
[----:B0-----:R4:W-:Y:S01]  /*8ce0*/  STG.E desc[UR36][R4.64], R3 ;  /* 0x0000000304007986 */ /* 0x0019e2000c101924 */
[----:B------:R-:W-:Y:S05]  /*8cf0*/  BRA `(.L_x_1091) ;  /* 0x0000000800f87947 */ /* 0x000fea0003800000 */
.L_x_1092:
[----:B------:R-:W0:Y:S02]  /*8d00*/  F2I.FTZ.TRUNC.NTZ R3, R22 ;  /* 0x0000001600037305 */ /* 0x000e24000021f100 */
[----:B0-----:R0:W-:Y:S01]  /*8d10*/  STG.E.U16 desc[UR36][R4.64], R3 ;  /* 0x0000000304007986 */ /* 0x0011e2000c101524 */
[----:B------:R-:W-:Y:S05]  /*8d20*/  BRA `(.L_x_1091) ;  /* 0x0000000800ec7947 */ /* 0x000fea0003800000 */
.L_x_1087:
        /* <DEDUP_REMOVED lines=8> */
.L_x_1095:
[----:B------:R-:W-:-:S05]  /*8db0*/  F2FP.F16.F32.PACK_AB R22, RZ, R22 ;  /* 0x00000016ff16723e */ /* 0x000fca00000000ff */
[----:B------:R0:W-:Y:S01]  /*8dc0*/  STG.E.U16 desc[UR36][R4.64], R22 ;  /* 0x0000001604007986 */ /* 0x0001e2000c101524 */
[----:B------:R-:W-:Y:S05]  /*8dd0*/  BRA `(.L_x_1091) ;  /* 0x0000000800c07947 */ /* 0x000fea0003800000 */
.L_x_1094:
[----:B------:R-:W-:-:S13]  /*8de0*/  ISETP.NE.AND P0, PT, R0, 0x7, PT ;  /* 0x000000070000780c */ /* 0x000fda0003f05270 */
[----:B------:R-:W-:Y:S05]  /*8df0*/  @!P0 BRA `(.L_x_1096) ;  /* 0x00000000002c8947 */ /* 0x000fea0003800000 */
[----:B------:R-:W-:-:S13]  /*8e00*/  ISETP.NE.AND P0, PT, R0, 0x8, PT ;  /* 0x000000080000780c */ /* 0x000fda0003f05270 */
[----:B------:R-:W-:Y:S05]  /*8e10*/  @!P0 BRA `(.L_x_1097) ;  /* 0x0000000000148947 */ /* 0x000fea0003800000 */
[----:B------:R-:W-:-:S13]  /*8e20*/  ISETP.NE.AND P0, PT, R0, 0x9, PT ;  /* 0x000000090000780c */ /* 0x000fda0003f05270 */
[----:B------:R-:W-:Y:S05]  /*8e30*/  @P0 BRA `(.L_x_1090) ;  /* 0x0000000400d00947 */ /* 0x000fea0003800000 */
[----:B------:R-:W-:-:S05]  /*8e40*/  IMAD.MOV.U32 R23, RZ, RZ, RZ ;  /* 0x000000ffff177224 */ /* 0x000fca00078e00ff */
[----:B------:R0:W-:Y:S01]  /*8e50*/  STG.E.64 desc[UR36][R4.64], R22 ;  /* 0x0000001604007986 */ /* 0x0001e2000c101b24 */
[----:B------:R-:W-:Y:S05]  /*8e60*/  BRA `(.L_x_1091) ;  /* 0x00000008009c7947 */ /* 0x000fea0003800000 */
.L_x_1097:
[----:B------:R-:W-:-:S04]  /*8e70*/  F2FP.F16.F32.PACK_AB R3, RZ, R22 ;  /* 0x00000016ff03723e */ /* 0x000fc800000000ff */
[----:B------:R-:W-:-:S05]  /*8e80*/  PRMT R3, R3, 0x5410, RZ ;  /* 0x0000541003037816 */ /* 0x000fca00000000ff */
[----:B------:R0:W-:Y:S01]  /*8e90*/  STG.E desc[UR36][R4.64], R3 ;  /* 0x0000000304007986 */ /* 0x0001e2000c101924 */
[----:B------:R-:W-:Y:S05]  /*8ea0*/  BRA `(.L_x_1091) ;  /* 0x00000008008c7947 */ /* 0x000fea0003800000 */
.L_x_1096:
[----:B------:R-:W-:-:S06]  /*8eb0*/  FMUL.FTZ R6, R22, 1 ;  /* 0x3f80000016067820 */ /* 0x000fcc0000410000 */
[----:B------:R-:W0:Y:S02]  /*8ec0*/  F2F.F64.F32 R6, R6 ;  /* 0x0000000600067310 */ /* 0x000e240000201800 */
[----:B0-----:R0:W-:Y:S01]  /*8ed0*/  STG.E.64 desc[UR36][R4.64], R6 ;  /* 0x0000000604007986 */ /* 0x0011e2000c101b24 */
[----:B------:R-:W-:Y:S05]  /*8ee0*/  BRA `(.L_x_1091) ;  /* 0x00000008007c7947 */ /* 0x000fea0003800000 */
.L_x_1086:
[----:B------:R-:W-:-:S13]  /*8ef0*/  ISETP.GT.AND P0, PT, R0, 0x18, PT ;  /* 0x000000180000780c */ /* 0x000fda0003f04270 */
[----:B------:R-:W-:Y:S05]  /*8f00*/  @!P0 BRA `(.L_x_1098) ;  /* 0x0000000400488947 */ /* 0x000fea0003800000 */
        /* <DEDUP_REMOVED lines=11> */
.L_x_1101:
        /* <DEDUP_REMOVED lines=16> */
.L_x_1104:
[----:B------:R-:W-:-:S04]  /*90c0*/  SHF.R.U32.HI R22, RZ, 0x18, R22 ;  /* 0x00000018ff167819 */ /* 0x000fc80000011616 */
[----:B------:R-:W-:-:S04]  /*90d0*/  LOP3.LUT R3, R3, 0x80, R22, 0xf8, !PT ;  /* 0x0000008003037812 */ /* 0x000fc800078ef816 */
[----:B------:R-:W-:-:S07]  /*90e0*/  PRMT R0, R3, 0x7610, R0 ;  /* 0x0000761003007816 */ /* 0x000fce0000000000 */
.L_x_1103:
[----:B------:R-:W-:Y:S05]  /*90f0*/  BSYNC.RECONVERGENT B0 ;  /* 0x0000000000007941 */ /* 0x000fea0003800200 */
.L_x_1102:
[----:B------:R0:W-:Y:S01]  /*9100*/  STG.E.U8 desc[UR36][R4.64], R0 ;  /* 0x0000000004007986 */ /* 0x0001e2000c101124 */
[----:B------:R-:W-:Y:S05]  /*9110*/  BRA `(.L_x_1091) ;  /* 0x0000000400f07947 */ /* 0x000fea0003800000 */
.L_x_1100:
        /* <DEDUP_REMOVED lines=16> */
.L_x_1107:
[----:B------:R-:W-:-:S04]  /*9220*/  SHF.R.U32.HI R22, RZ, 0x18, R22 ;  /* 0x00000018ff167819 */ /* 0x000fc80000011616 */
[----:B------:R-:W-:-:S04]  /*9230*/  LOP3.LUT R3, R3, 0x80, R22, 0xf8, !PT ;  /* 0x0000008003037812 */ /* 0x000fc800078ef816 */
[----:B------:R-:W-:-:S07]  /*9240*/  PRMT R0, R3, 0x7610, R0 ;  /* 0x0000761003007816 */ /* 0x000fce0000000000 */
.L_x_1106:
[----:B------:R-:W-:Y:S05]  /*9250*/  BSYNC.RECONVERGENT B0 ;  /* 0x0000000000007941 */ /* 0x000fea0003800200 */
.L_x_1105:
[----:B------:R0:W-:Y:S01]  /*9260*/  STG.E.U8 desc[UR36][R4.64], R0 ;  /* 0x0000000004007986 */ /* 0x0001e2000c101124 */
[----:B------:R-:W-:Y:S05]  /*9270*/  BRA `(.L_x_1091) ;  /* 0x0000000400987947 */ /* 0x000fea0003800000 */
.L_x_1099:
[----:B------:R-:W-:-:S13]  /*9280*/  ISETP.NE.AND P0, PT, R0, 0x1c, PT ;  /* 0x0000001c0000780c */ /* 0x000fda0003f05270 */
[----:B------:R-:W-:Y:S05]  /*9290*/  @!P0 BRA `(.L_x_1108) ;  /* 0x0000000000588947 */ /* 0x000fea0003800000 */
[----:B------:R-:W-:-:S13]  /*92a0*/  ISETP.NE.AND P0, PT, R0, 0x1d, PT ;  /* 0x0000001d0000780c */ /* 0x000fda0003f05270 */
[----:B------:R-:W-:Y:S05]  /*92b0*/  @!P0 BRA `(.L_x_1109) ;  /* 0x0000000000448947 */ /* 0x000fea0003800000 */
[----:B------:R-:W-:-:S13]  /*92c0*/  ISETP.NE.AND P0, PT, R0, 0x2c, PT ;  /* 0x0000002c0000780c */ /* 0x000fda0003f05270 */
[----:B------:R-:W-:Y:S05]  /*92d0*/  @P0 BRA `(.L_x_1090) ;  /* 0x0000000000a80947 */ /* 0x000fea0003800000 */
        /* <DEDUP_REMOVED lines=15> */
.L_x_1109:
[----:B------:R-:W0:Y:S02]  /*93d0*/  F2I.U64.TRUNC R22, R22 ;  /* 0x0000001600167311 */ /* 0x000e24000020d800 */
[----:B0-----:R0:W-:Y:S01]  /*93e0*/  STG.E.64 desc[UR36][R4.64], R22 ;  /* 0x0000001604007986 */ /* 0x0011e2000c101b24 */
[----:B------:R-:W-:Y:S05]  /*93f0*/  BRA `(.L_x_1091) ;  /* 0x0000000400387947 */ /* 0x000fea0003800000 */
.L_x_1108:
[----:B------:R-:W0:Y:S02]  /*9400*/  F2I.FTZ.U32.TRUNC.NTZ R3, R22 ;  /* 0x0000001600037305 */ /* 0x000e24000021f000 */
[----:B0-----:R0:W-:Y:S01]  /*9410*/  STG.E desc[UR36][R4.64], R3 ;  /* 0x0000000304007986 */ /* 0x0011e2000c101924 */
[----:B------:R-:W-:Y:S05]  /*9420*/  BRA `(.L_x_1091) ;  /* 0x00000004002c7947 */ /* 0x000fea0003800000 */
.L_x_1098:
        /* <DEDUP_REMOVED lines=10> */
.L_x_1111:
[----:B------:R-:W-:Y:S01]  /*94d0*/  FMUL.FTZ R8, R22, 1 ;  /* 0x3f80000016087820 */ /* 0x000fe20000410000 */
[----:B------:R-:W-:-:S05]  /*94e0*/  CS2R R10, SRZ ;  /* 0x00000000000a7805 */ /* 0x000fca000001ff00 */
[----:B------:R-:W0:Y:S02]  /*94f0*/  F2F.F64.F32 R8, R8 ;  /* 0x0000000800087310 */ /* 0x000e240000201800 */
[----:B0-----:R0:W-:Y:S01]  /*9500*/  STG.E.128 desc[UR36][R4.64], R8 ;  /* 0x0000000804007986 */ /* 0x0011e2000c101d24 */
[----:B------:R-:W-:Y:S05]  /*9510*/  BRA `(.L_x_1091) ;  /* 0x0000000000f07947 */ /* 0x000fea0003800000 */
.L_x_1110:
[----:B------:R-:W-:-:S13]  /*9520*/  ISETP.NE.AND P0, PT, R0, 0xf, PT ;  /* 0x0000000f0000780c */ /* 0x000fda0003f05270 */
[----:B------:R-:W-:Y:S05]  /*9530*/  @!P0 BRA `(.L_x_1112) ;  /* 0x0000000000e08947 */ /* 0x000fea0003800000 */
[----:B------:R-:W-:-:S13]  /*9540*/  ISETP.NE.AND P0, PT, R0, 0x17, PT ;  /* 0x000000170000780c */ /* 0x000fda0003f05270 */
[----:B------:R-:W-:Y:S05]  /*9550*/  @!P0 BRA `(.L_x_1113) ;  /* 0x00000000008c8947 */ /* 0x000fea0003800000 */
[----:B------:R-:W-:-:S13]  /*9560*/  ISETP.NE.AND P0, PT, R0, 0x18, PT ;  /* 0x000000180000780c */ /* 0x000fda0003f05270 */
[----:B------:R-:W-:Y:S05]  /*9570*/  @!P0 BRA `(.L_x_1114) ;  /* 0x0000000000448947 */ /* 0x000fea0003800000 */
.L_x_1090:
[----:B------:R-:W-:Y:S01]  /*9580*/  MOV R0, 0x0 ;  /* 0x0000000000007802 */ /* 0x000fe20000000f00 */
[----:B------:R-:W0:Y:S01]  /*9590*/  LDCU.64 UR4, c[0x4][0x108] ;  /* 0x01002100ff0477ac */ /* 0x000e220008000a00 */
[----:B------:R-:W-:Y:S02]  /*95a0*/  HFMA2 R8, -RZ, RZ, 0, 6.020069122314453125e-06 ;  /* 0x00000065ff087431 */ /* 0x000fe400000001ff */
[----:B------:R-:W-:Y:S01]  /*95b0*/  IMAD.MOV.U32 R12, RZ, RZ, 0x1 ;  /* 0x00000001ff0c7424 */ /* 0x000fe200078e00ff */
[----:B------:R2:W4:Y:S01]  /*95c0*/  LDC.64 R14, c[0x4][R0] ;  /* 0x01000000000e7b82 */ /* 0x0005220000000a00 */
[----:B------:R-:W5:Y:S01]  /*95d0*/  LDCU.64 UR6, c[0x4][0x110] ;  /* 0x01002200ff0677ac */ /* 0x000f620008000a00 */
[----:B------:R-:W-:Y:S01]  /*95e0*/  MOV R13, RZ ;  /* 0x000000ff000d7202 */ /* 0x000fe20000000f00 */
[----:B------:R-:W1:Y:S01]  /*95f0*/  LDCU.64 UR8, c[0x4][0x20] ;  /* 0x01000400ff0877ac */ /* 0x000e620008000a00 */
[----:B0-----:R-:W-:Y:S01]  /*9600*/  MOV R4, UR4 ;  /* 0x0000000400047c02 */ /* 0x001fe20008000f00 */
[----:B------:R-:W-:Y:S01]  /*9610*/  IMAD.U32 R5, RZ, RZ, UR5 ;  /* 0x00000005ff057e24 */ /* 0x000fe2000f8e00ff */
[----:B-----5:R-:W-:Y:S01]  /*9620*/  MOV R6, UR6 ;  /* 0x0000000600067c02 */ /* 0x020fe20008000f00 */
[----:B------:R-:W-:Y:S01]  /*9630*/  IMAD.U32 R7, RZ, RZ, UR7 ;  /* 0x00000007ff077e24 */ /* 0x000fe2000f8e00ff */
[----:B-1----:R-:W-:Y:S01]  /*9640*/  MOV R10, UR8 ;  /* 0x00000008000a7c02 */ /* 0x002fe20008000f00 */
[----:B--2---:R-:W-:-:S07]  /*9650*/  IMAD.U32 R11, RZ, RZ, UR9 ;  /* 0x00000009ff0b7e24 */ /* 0x004fce000f8e00ff */
[----:B------:R-:W-:-:S07]  /*9660*/  LEPC R20, `(.L_x_1115) ;  /* 0x000000001014794e */ /* 0x000fce0000000000 */
[----:B---34-:R-:W-:Y:S05]  /*9670*/  CALL.ABS.NOINC R14 ;  /* 0x000000000e007343 */ /* 0x018fea0003c00000 */
.L_x_1115:
[----:B------:R-:W-:Y:S05]  /*9680*/  BRA `(.L_x_1091) ;  /* 0x0000000000947947 */ /* 0x000fea0003800000 */
.L_x_1114:
        /* <DEDUP_REMOVED lines=12> */
.L_x_1117:
[----:B------:R-:W-:Y:S05]  /*9750*/  BSYNC.RECONVERGENT B0 ;  /* 0x0000000000007941 */ /* 0x000fea0003800200 */
.L_x_1116:
[----:B------:R-:W-:-:S05]  /*9760*/  LOP3.LUT R3, R0, 0x80, R7, 0xf8, !PT ;  /* 0x0000008000037812 */ /* 0x000fca00078ef807 */
[----:B------:R0:W-:Y:S01]  /*9770*/  STG.E.U8 desc[UR36][R4.64], R3 ;  /* 0x0000000304007986 */ /* 0x0001e2000c101124 */
[----:B------:R-:W-:Y:S05]  /*9780*/  BRA `(.L_x_1091) ;  /* 0x0000000000547947 */ /* 0x000fea0003800000 */
.L_x_1113:
        /* <DEDUP_REMOVED lines=11> */
.L_x_1119:
[----:B------:R-:W-:Y:S01]  /*9840*/  HFMA2 R0, -RZ, RZ, 0, 7.569789886474609375e-06 ;  /* 0x0000007fff007431 */ /* 0x000fe200000001ff */
[----:B------:R-:W-:-:S04]  /*9850*/  ISETP.GT.U32.AND P0, PT, R6, 0x7f800000, PT ;  /* 0x7f8000000600780c */ /* 0x000fc80003f04070 */
[----:B------:R-:W-:-:S09]  /*9860*/  SEL R0, R0, 0x7c, P0 ;  /* 0x0000007c00007807 */ /* 0x000fd20000000000 */
.L_x_1120:
[----:B------:R-:W-:Y:S05]  /*9870*/  BSYNC.RECONVERGENT B0 ;  /* 0x0000000000007941 */ /* 0x000fea0003800200 */
.L_x_1118:
[----:B------:R-:W-:-:S04]  /*9880*/  SHF.R.U32.HI R3, RZ, 0x18, R22 ;  /* 0x00000018ff037819 */ /* 0x000fc80000011616 */
[----:B------:R-:W-:-:S05]  /*9890*/  LOP3.LUT R3, R0, 0x80, R3, 0xf8, !PT ;  /* 0x0000008000037812 */ /* 0x000fca00078ef803 */
[----:B------:R0:W-:Y:S01]  /*98a0*/  STG.E.U8 desc[UR36][R4.64], R3 ;  /* 0x0000000304007986 */ /* 0x0001e2000c101124 */
[----:B------:R-:W-:Y:S05]  /*98b0*/  BRA `(.L_x_1091) ;  /* 0x0000000000087947 */ /* 0x000fea0003800000 */
.L_x_1112:
[----:B------:R-:W-:-:S05]  /*98c0*/  F2FP.BF16.F32.PACK_AB R22, RZ, R22 ;  /* 0x00000016ff16723e */ /* 0x000fca00000010ff */
[----:B------:R0:W-:Y:S02]  /*98d0*/  STG.E.U16 desc[UR36][R4.64], R22 ;  /* 0x0000001604007986 */ /* 0x0001e4000c101524 */
.L_x_1091:
[----:B------:R-:W-:-:S07]  /*98e0*/  VIADD R2, R2, 0x80 ;  /* 0x0000008002027836 */ /* 0x000fce0000000000 */
.L_x_1048:
[----:B------:R-:W-:-:S13]  /*98f0*/  ISETP.GE.AND P0, PT, R2, R36, PT ;  /* 0x000000240200720c */ /* 0x000fda0003f06270 */
[----:B------:R-:W-:Y:S05]  /*9900*/  @P0 BREAK.RELIABLE B6 ;  /* 0x0000000000060942 */ /* 0x000fea0003800100 */
[----:B------:R-:W-:Y:S05]  /*9910*/  @P0 BRA `(.L_x_1085) ;  /* 0x0000000c00940947 */ /* 0x000fea0003800000 */
[----:B------:R-:W-:Y:S05]  /*9920*/  BSYNC.RELIABLE B6 ;  /* 0x0000000000067941 */ /* 0x000fea0003800100 */
.L_x_1047:
[----:B------:R-:W5:Y:S01]  /*9930*/  LDCU UR4, c[0x0][0x3b4] ;  /* 0x00007680ff0477ac */ /* 0x000f620008000800 */
[----:B0-2-4-:R-:W0:Y:S01]  /*9940*/  LDC.64 R4, c[0x0][0x388] ;  /* 0x0000e200ff047b82 */ /* 0x015e220000000a00 */
[----:B------:R-:W-:Y:S02]  /*9950*/  LEA R0, R38, R2, 0x9 ;  /* 0x0000000226007211 */ /* 0x000fe400078e48ff */
[----:B------:R-:W-:-:S03]  /*9960*/  PRMT R6, R17, 0x9910, RZ ;  /* 0x0000991011067816 */ /* 0x000fc600000000ff */
[----:B-----5:R-:W-:Y:S02]  /*9970*/  IMAD R3, R0, UR4, RZ ;  /* 0x0000000400037c24 */ /* 0x020fe4000f8e02ff */
[----:B------:R-:W-:-:S05]  /*9980*/  IMAD.MOV.U32 R0, RZ, RZ, R6 ;  /* 0x000000ffff007224 */ /* 0x000fca00078e0006 */
[----:B------:R-:W-:Y:S02]  /*9990*/  ISETP.GT.AND P1, PT, R0, 0x9, PT ;  /* 0x000000090000780c */ /* 0x000fe40003f24270 */
[----:B0-----:R-:W-:-:S04]  /*99a0*/  IADD3 R4, P0, PT, R3, R4, RZ ;  /* 0x0000000403047210 */ /* 0x001fc80007f1e0ff */
        /* <DEDUP_REMOVED lines=13> */
.L_x_1124:
[----:B------:R-:W0:Y:S02]  /*9a80*/  F2I.S64.TRUNC R18, R18 ;  /* 0x0000001200127311 */ /* 0x000e24000020d900 */
[----:B0-----:R-:W-:-:S05]  /*9a90*/  IMAD.MOV.U32 R3, RZ, RZ, R18 ;  /* 0x000000ffff037224 */ /* 0x001fca00078e0012 */
[----:B------:R0:W-:Y:S01]  /*9aa0*/  STG.E.U8 desc[UR36][R4.64], R3 ;  /* 0x0000000304007986 */ /* 0x0001e2000c101124 */
[----:B------:R-:W-:Y:S05]  /*9ab0*/  BRA `(.L_x_1126) ;  /* 0x0000000c00287947 */ /* 0x000fea0003800000 */
.L_x_1123:
        /* <DEDUP_REMOVED lines=9> */
.L_x_1128:
[----:B------:R-:W0:Y:S02]  /*9b50*/  F2I.FTZ.TRUNC.NTZ R3, R18 ;  /* 0x0000001200037305 */ /* 0x000e24000021f100 */
[----:B0-----:R0:W-:Y:S01]  /*9b60*/  STG.E desc[UR36][R4.64], R3 ;  /* 0x0000000304007986 */ /* 0x0011e2000c101924 */
[----:B------:R-:W-:Y:S05]  /*9b70*/  BRA `(.L_x_1126) ;  /* 0x0000000800f87947 */ /* 0x000fea0003800000 */
.L_x_1127:
[----:B------:R-:W0:Y:S02]  /*9b80*/  F2I.FTZ.TRUNC.NTZ R3, R18 ;  /* 0x0000001200037305 */ /* 0x000e24000021f100 */
[----:B0-----:R0:W-:Y:S01]  /*9b90*/  STG.E.U16 desc[UR36][R4.64], R3 ;  /* 0x0000000304007986 */ /* 0x0011e2000c101524 */
[----:B------:R-:W-:Y:S05]  /*9ba0*/  BRA `(.L_x_1126) ;  /* 0x0000000800ec7947 */ /* 0x000fea0003800000 */
.L_x_1122:
        /* <DEDUP_REMOVED lines=8> */
.L_x_1130:
[----:B------:R-:W-:-:S05]  /*9c30*/  F2FP.F16.F32.PACK_AB R18, RZ, R18 ;  /* 0x00000012ff12723e */ /* 0x000fca00000000ff */
[----:B------:R0:W-:Y:S01]  /*9c40*/  STG.E.U16 desc[UR36][R4.64], R18 ;  /* 0x0000001204007986 */ /* 0x0001e2000c101524 */
[----:B------:R-:W-:Y:S05]  /*9c50*/  BRA `(.L_x_1126) ;  /* 0x0000000800c07947 */ /* 0x000fea0003800000 */
.L_x_1129:
[----:B------:R-:W-:-:S13]  /*9c60*/  ISETP.NE.AND P0, PT, R0, 0x7, PT ;  /* 0x000000070000780c */ /* 0x000fda0003f05270 */
[----:B------:R-:W-:Y:S05]  /*9c70*/  @!P0 BRA `(.L_x_1131) ;  /* 0x00000000002c8947 */ /* 0x000fea0003800000 */
[----:B------:R-:W-:-:S13]  /*9c80*/  ISETP.NE.AND P0, PT, R0, 0x8, PT ;  /* 0x000000080000780c */ /* 0x000fda0003f05270 */
[----:B------:R-:W-:Y:S05]  /*9c90*/  @!P0 BRA `(.L_x_1132) ;  /* 0x0000000000148947 */ /* 0x000fea0003800000 */
[----:B------:R-:W-:-:S13]  /*9ca0*/  ISETP.NE.AND P0, PT, R0, 0x9, PT ;  /* 0x000000090000780c */ /* 0x000fda0003f05270 */
[----:B------:R-:W-:Y:S05]  /*9cb0*/  @P0 BRA `(.L_x_1125) ;  /* 0x0000000400d00947 */ /* 0x000fea0003800000 */
[----:B------:R-:W-:-:S05]  /*9cc0*/  MOV R19, RZ ;  /* 0x000000ff00137202 */ /* 0x000fca0000000f00 */
[----:B------:R0:W-:Y:S01]  /*9cd0*/  STG.E.64 desc[UR36][R4.64], R18 ;  /* 0x0000001204007986 */ /* 0x0001e2000c101b24 */
[----:B------:R-:W-:Y:S05]  /*9ce0*/  BRA `(.L_x_1126) ;  /* 0x00000008009c7947 */ /* 0x000fea0003800000 */
.L_x_1132:
[----:B------:R-:W-:-:S04]  /*9cf0*/  F2FP.F16.F32.PACK_AB R3, RZ, R18 ;  /* 0x00000012ff03723e */ /* 0x000fc800000000ff */
[----:B------:R-:W-:-:S05]  /*9d00*/  PRMT R3, R3, 0x5410, RZ ;  /* 0x0000541003037816 */ /* 0x000fca00000000ff */
[----:B------:R4:W-:Y:S01]  /*9d10*/  STG.E desc[UR36][R4.64], R3 ;  /* 0x0000000304007986 */ /* 0x0009e2000c101924 */
[----:B------:R-:W-:Y:S05]  /*9d20*/  BRA `(.L_x_1126) ;  /* 0x00000008008c7947 */ /* 0x000fea0003800000 */
.L_x_1131:
[----:B------:R-:W-:-:S06]  /*9d30*/  FMUL.FTZ R6, R18, 1 ;  /* 0x3f80000012067820 */ /* 0x000fcc0000410000 */
[----:B------:R-:W0:Y:S02]  /*9d40*/  F2F.F64.F32 R6, R6 ;  /* 0x0000000600067310 */ /* 0x000e240000201800 */
[----:B0-----:R0:W-:Y:S01]  /*9d50*/  STG.E.64 desc[UR36][R4.64], R6 ;  /* 0x0000000604007986 */ /* 0x0011e2000c101b24 */
[----:B------:R-:W-:Y:S05]  /*9d60*/  BRA `(.L_x_1126) ;  /* 0x00000008007c7947 */ /* 0x000fea0003800000 */
.L_x_1121:
        /* <DEDUP_REMOVED lines=13> */
.L_x_1136:
        /* <DEDUP_REMOVED lines=16> */
.L_x_1139:
[----:B------:R-:W-:-:S04]  /*9f40*/  SHF.R.U32.HI R18, RZ, 0x18, R18 ;  /* 0x00000018ff127819 */ /* 0x000fc80000011612 */
[----:B------:R-:W-:-:S04]  /*9f50*/  LOP3.LUT R3, R3, 0x80, R18, 0xf8, !PT ;  /* 0x0000008003037812 */ /* 0x000fc800078ef812 */
[----:B------:R-:W-:-:S07]  /*9f60*/  PRMT R0, R3, 0x7610, R0 ;  /* 0x0000761003007816 */ /* 0x000fce0000000000 */
.L_x_1138:
[----:B------:R-:W-:Y:S05]  /*9f70*/  BSYNC.RECONVERGENT B0 ;  /* 0x0000000000007941 */ /* 0x000fea0003800200 */
.L_x_1137:
[----:B------:R0:W-:Y:S01]  /*9f80*/  STG.E.U8 desc[UR36][R4.64], R0 ;  /* 0x0000000004007986 */ /* 0x0001e2000c101124 */
[----:B------:R-:W-:Y:S05]  /*9f90*/  BRA `(.L_x_1126) ;  /* 0x0000000400f07947 */ /* 0x000fea0003800000 */
.L_x_1135:
        /* <DEDUP_REMOVED lines=16> */
.L_x_1142:
[----:B------:R-:W-:-:S04]  /*a0a0*/  SHF.R.U32.HI R18, RZ, 0x18, R18 ;  /* 0x00000018ff127819 */ /* 0x000fc80000011612 */
[----:B------:R-:W-:-:S04]  /*a0b0*/  LOP3.LUT R3, R3, 0x80, R18, 0xf8, !PT ;  /* 0x0000008003037812 */ /* 0x000fc800078ef812 */
[----:B------:R-:W-:-:S07]  /*a0c0*/  PRMT R0, R3, 0x7610, R0 ;  /* 0x0000761003007816 */ /* 0x000fce0000000000 */
.L_x_1141:
[----:B------:R-:W-:Y:S05]  /*a0d0*/  BSYNC.RECONVERGENT B0 ;  /* 0x0000000000007941 */ /* 0x000fea0003800200 */
.L_x_1140:
[----:B------:R0:W-:Y:S01]  /*a0e0*/  STG.E.U8 desc[UR36][R4.64], R0 ;  /* 0x0000000004007986 */ /* 0x0001e2000c101124 */
[----:B------:R-:W-:Y:S05]  /*a0f0*/  BRA `(.L_x_1126) ;  /* 0x0000000400987947 */ /* 0x000fea0003800000 */
.L_x_1134:
        /* <DEDUP_REMOVED lines=21> */
.L_x_1144:
[----:B------:R-:W0:Y:S02]  /*a250*/  F2I.U64.TRUNC R18, R18 ;  /* 0x0000001200127311 */ /* 0x000e24000020d800 */
[----:B0-----:R0:W-:Y:S01]  /*a260*/  STG.E.64 desc[UR36][R4.64], R18 ;  /* 0x0000001204007986 */ /* 0x0011e2000c101b24 */
[----:B------:R-:W-:Y:S05]  /*a270*/  BRA `(.L_x_1126) ;  /* 0x0000000400387947 */ /* 0x000fea0003800000 */
.L_x_1143:
[----:B------:R-:W0:Y:S02]  /*a280*/  F2I.FTZ.U32.TRUNC.NTZ R3, R18 ;  /* 0x0000001200037305 */ /* 0x000e24000021f000 */
[----:B0-----:R0:W-:Y:S01]  /*a290*/  STG.E desc[UR36][R4.64], R3 ;  /* 0x0000000304007986 */ /* 0x0011e2000c101924 */
[----:B------:R-:W-:Y:S05]  /*a2a0*/  BRA `(.L_x_1126) ;  /* 0x00000004002c7947 */ /* 0x000fea0003800000 */
.L_x_1133:
        /* <DEDUP_REMOVED lines=10> */
.L_x_1146:
[----:B------:R-:W-:Y:S01]  /*a350*/  FMUL.FTZ R8, R18, 1 ;  /* 0x3f80000012087820 */ /* 0x000fe20000410000 */
[----:B------:R-:W-:-:S05]  /*a360*/  CS2R R10, SRZ ;  /* 0x00000000000a7805 */ /* 0x000fca000001ff00 */
[----:B------:R-:W0:Y:S02]  /*a370*/  F2F.F64.F32 R8, R8 ;  /* 0x0000000800087310 */ /* 0x000e240000201800 */
[----:B0-----:R0:W-:Y:S01]  /*a380*/  STG.E.128 desc[UR36][R4.64], R8 ;  /* 0x0000000804007986 */ /* 0x0011e2000c101d24 */
[----:B------:R-:W-:Y:S05]  /*a390*/  BRA `(.L_x_1126) ;  /* 0x0000000000f07947 */ /* 0x000fea0003800000 */
.L_x_1145:
[----:B------:R-:W-:-:S13]  /*a3a0*/  ISETP.NE.AND P0, PT, R0, 0xf, PT ;  /* 0x0000000f0000780c */ /* 0x000fda0003f05270 */
[----:B------:R-:W-:Y:S05]  /*a3b0*/  @!P0 BRA `(.L_x_1147) ;  /* 0x0000000000e08947 */ /* 0x000fea0003800000 */
[----:B------:R-:W-:-:S13]  /*a3c0*/  ISETP.NE.AND P0, PT, R0, 0x17, PT ;  /* 0x000000170000780c */ /* 0x000fda0003f05270 */
[----:B------:R-:W-:Y:S05]  /*a3d0*/  @!P0 BRA `(.L_x_1148) ;  /* 0x00000000008c8947 */ /* 0x000fea0003800000 */
[----:B------:R-:W-:-:S13]  /*a3e0*/  ISETP.NE.AND P0, PT, R0, 0x18, PT ;  /* 0x000000180000780c */ /* 0x000fda0003f05270 */
[----:B------:R-:W-:Y:S05]  /*a3f0*/  @!P0 BRA `(.L_x_1149) ;  /* 0x0000000000448947 */ /* 0x000fea0003800000 */
.L_x_1125:
        /* <DEDUP_REMOVED lines=16> */
.L_x_1150:
[----:B------:R-:W-:Y:S05]  /*a500*/  BRA `(.L_x_1126) ;  /* 0x0000000000947947 */ /* 0x000fea0003800000 */
.L_x_1149:
        /* <DEDUP_REMOVED lines=12> */
.L_x_1152:
[----:B------:R-:W-:Y:S05]  /*a5d0*/  BSYNC.RECONVERGENT B0 ;  /* 0x0000000000007941 */ /* 0x000fea0003800200 */
.L_x_1151:
[----:B------:R-:W-:-:S05]  /*a5e0*/  LOP3.LUT R3, R0, 0x80, R7, 0xf8, !PT ;  /* 0x0000008000037812 */ /* 0x000fca00078ef807 */
[----:B------:R0:W-:Y:S01]  /*a5f0*/  STG.E.U8 desc[UR36][R4.64], R3 ;  /* 0x0000000304007986 */ /* 0x0001e2000c101124 */
[----:B------:R-:W-:Y:S05]  /*a600*/  BRA `(.L_x_1126) ;  /* 0x0000000000547947 */ /* 0x000fea0003800000 */
.L_x_1148:
        /* <DEDUP_REMOVED lines=11> */
.L_x_1154:
[----:B------:R-:W-:Y:S01]  /*a6c0*/  IMAD.MOV.U32 R0, RZ, RZ, 0x7f ;  /* 0x0000007fff007424 */ /* 0x000fe200078e00ff */
[----:B------:R-:W-:-:S04]  /*a6d0*/  ISETP.GT.U32.AND P0, PT, R6, 0x7f800000, PT ;  /* 0x7f8000000600780c */ /* 0x000fc80003f04070 */
[----:B------:R-:W-:-:S09]  /*a6e0*/  SEL R0, R0, 0x7c, P0 ;  /* 0x0000007c00007807 */ /* 0x000fd20000000000 */
.L_x_1155:
[----:B------:R-:W-:Y:S05]  /*a6f0*/  BSYNC.RECONVERGENT B0 ;  /* 0x0000000000007941 */ /* 0x000fea0003800200 */
.L_x_1153:
[----:B------:R-:W-:-:S04]  /*a700*/  SHF.R.U32.HI R3, RZ, 0x18, R18 ;  /* 0x00000018ff037819 */ /* 0x000fc80000011612 */
[----:B------:R-:W-:-:S05]  /*a710*/  LOP3.LUT R3, R0, 0x80, R3, 0xf8, !PT ;  /* 0x0000008000037812 */ /* 0x000fca00078ef803 */
[----:B------:R0:W-:Y:S01]  /*a720*/  STG.E.U8 desc[UR36][R4.64], R3 ;  /* 0x0000000304007986 */ /* 0x0001e2000c101124 */
[----:B------:R-:W-:Y:S05]  /*a730*/  BRA `(.L_x_1126) ;  /* 0x0000000000087947 */ /* 0x000fea0003800000 */
.L_x_1147:
[----:B------:R-:W-:-:S05]  /*a740*/  F2FP.BF16.F32.PACK_AB R18, RZ, R18 ;  /* 0x00000012ff12723e */ /* 0x000fca00000010ff */
[----:B------:R0:W-:Y:S02]  /*a750*/  STG.E.U16 desc[UR36][R4.64], R18 ;  /* 0x0000001204007986 */ /* 0x0001e4000c101524 */
.L_x_1126:
[----:B------:R-:W-:-:S07]  /*a760*/  IADD3 R2, PT, PT, R2, 0x80, RZ ;  /* 0x0000008002027810 */ /* 0x000fce0007ffe0ff */
.L_x_1085:
[----:B------:R-:W-:Y:S05]  /*a770*/  BSYNC.RECONVERGENT B7 ;  /* 0x0000000000077941 */ /* 0x000fea0003800200 */
.L_x_1046:
[----:B------:R-:W-:-:S13]  /*a780*/  ISETP.GE.AND P0, PT, R2, R36, PT ;  /* 0x000000240200720c */ /* 0x000fda0003f06270 */
[----:B------:R-:W-:Y:S05]  /*a790*/  @P0 EXIT ;  /* 0x000000000000094d */ /* 0x000fea0003800000 */
[----:B0-2-4-:R-:W0:Y:S01]  /*a7a0*/  LDC.64 R4, c[0x0][0x388] ;  /* 0x0000e200ff047b82 */ /* 0x015e220000000a00 */
[----:B------:R-:W2:Y:S01]  /*a7b0*/  LDCU UR4, c[0x0][0x3b4] ;  /* 0x00007680ff0477ac */ /* 0x000ea20008000800 */
[----:B------:R-:W-:Y:S01]  /*a7c0*/  PRMT R0, R17, 0x9910, RZ ;  /* 0x0000991011007816 */ /* 0x000fe200000000ff */
[----:B------:R-:W-:-:S03]  /*a7d0*/  IMAD R2, R38, 0x200, R2 ;  /* 0x0000020026027824 */ /* 0x000fc600078e0202 */
[----:B------:R-:W-:Y:S01]  /*a7e0*/  ISETP.GT.AND P1, PT, R0, 0x9, PT ;  /* 0x000000090000780c */ /* 0x000fe20003f24270 */
[----:B--2---:R-:W-:-:S05]  /*a7f0*/  IMAD R3, R2, UR4, RZ ;  /* 0x0000000402037c24 */ /* 0x004fca000f8e02ff */
[----:B0-----:R-:W-:-:S04]  /*a800*/  IADD3 R2, P0, PT, R3, R4, RZ ;  /* 0x0000000403027210 */ /* 0x001fc80007f1e0ff */
[----:B------:R-:W-:-:S03]  /*a810*/  IADD3.X R3, PT, PT, RZ, R5, RZ, P0, !PT ;  /* 0x00000005ff037210 */ /* 0x000fc600007fe4ff */
[----:B------:R-:W-:Y:S06]  /*a820*/  @P1 BRA `(.L_x_1156) ;  /* 0x0000000000e81947 */ /* 0x000fec0003800000 */
        /* <DEDUP_REMOVED lines=9> */
[----:B0-----:R-:W-:Y:S01]  /*a8c0*/  STG.E.U8 desc[UR36][R2.64], R5 ;  /* 0x0000000502007986 */ /* 0x001fe2000c101124 */
[----:B------:R-:W-:Y:S05]  /*a8d0*/  EXIT ;  /* 0x000000000000794d */ /* 0x000fea0003800000 */
.L_x_1159:
[----:B------:R-:W0:Y:S02]  /*a8e0*/  F2I.S64.TRUNC R16, R16 ;  /* 0x0000001000107311 */ /* 0x000e24000020d900 */
[----:B0-----:R-:W-:-:S05]  /*a8f0*/  IMAD.MOV.U32 R5, RZ, RZ, R16 ;  /* 0x000000ffff057224 */ /* 0x001fca00078e0010 */
[----:B------:R-:W-:Y:S01]  /*a900*/  STG.E.U8 desc[UR36][R2.64], R5 ;  /* 0x0000000502007986 */ /* 0x000fe2000c101124 */
[----:B------:R-:W-:Y:S05]  /*a910*/  EXIT ;  /* 0x000000000000794d */ /* 0x000fea0003800000 */
.L_x_1158:
[----:B------:R-:W-:-:S13]  /*a920*/  ISETP.NE.AND P0, PT, R0, 0x2, PT ;  /* 0x000000020000780c */ /* 0x000fda0003f05270 */
[----:B------:R-:W-:Y:S05]  /*a930*/  @!P0 BRA `(.L_x_1161) ;  /* 0x0000000000288947 */ /* 0x000fea0003800000 */
[----:B------:R-:W-:-:S13]  /*a940*/  ISETP.NE.AND P0, PT, R0, 0x3, PT ;  /* 0x000000030000780c */ /* 0x000fda0003f05270 */
[----:B------:R-:W-:Y:S05]  /*a950*/  @!P0 BRA `(.L_x_1162) ;  /* 0x0000000000148947 */ /* 0x000fea0003800000 */
[----:B------:R-:W-:-:S13]  /*a960*/  ISETP.NE.AND P0, PT, R0, 0x4, PT ;  /* 0x000000040000780c */ /* 0x000fda0003f05270 */
[----:B------:R-:W-:Y:S05]  /*a970*/  @P0 BRA `(.L_x_1160) ;  /* 0x0000000800380947 */ /* 0x000fea0003800000 */
[----:B------:R-:W0:Y:S02]  /*a980*/  F2I.S64.TRUNC R16, R16 ;  /* 0x0000001000107311 */ /* 0x000e24000020d900 */
[----:B0-----:R-:W-:Y:S01]  /*a990*/  STG.E.64 desc[UR36][R2.64], R16 ;  /* 0x0000001002007986 */ /* 0x001fe2000c101b24 */
[----:B------:R-:W-:Y:S05]  /*a9a0*/  EXIT ;  /* 0x000000000000794d */ /* 0x000fea0003800000 */
.L_x_1162:
[----:B------:R-:W0:Y:S02]  /*a9b0*/  F2I.FTZ.TRUNC.NTZ R5, R16 ;  /* 0x0000001000057305 */ /* 0x000e24000021f100 */
[----:B0-----:R-:W-:Y:S01]  /*a9c0*/  STG.E desc[UR36][R2.64], R5 ;  /* 0x0000000502007986 */ /* 0x001fe2000c101924 */
[----:B------:R-:W-:Y:S05]  /*a9d0*/  EXIT ;  /* 0x000000000000794d */ /* 0x000fea0003800000 */
.L_x_1161:
[----:B------:R-:W0:Y:S02]  /*a9e0*/  F2I.FTZ.TRUNC.NTZ R5, R16 ;  /* 0x0000001000057305 */ /* 0x000e24000021f100 */
[----:B0-----:R-:W-:Y:S01]  /*a9f0*/  STG.E.U16 desc[UR36][R2.64], R5 ;  /* 0x0000000502007986 */ /* 0x001fe2000c101524 */
[----:B------:R-:W-:Y:S05]  /*aa00*/  EXIT ;  /* 0x000000000000794d */ /* 0x000fea0003800000 */
.L_x_1157:
[----:B------:R-:W-:-:S13]  /*aa10*/  ISETP.GT.AND P0, PT, R0, 0x6, PT ;  /* 0x000000060000780c */ /* 0x000fda0003f04270 */
[----:B------:R-:W-:Y:S05]  /*aa20*/  @P0 BRA `(.L_x_1163) ;  /* 0x0000000000240947 */ /* 0x000fea0003800000 */
[----:B------:R-:W-:-:S13]  /*aa30*/  ISETP.NE.AND P0, PT, R0, 0x5, PT ;  /* 0x000000050000780c */ /* 0x000fda0003f05270 */
[----:B------:R-:W-:Y:S05]  /*aa40*/  @!P0 BRA `(.L_x_1164) ;  /* 0x0000000000108947 */ /* 0x000fea0003800000 */
[----:B------:R-:W-:-:S13]  /*aa50*/  ISETP.NE.AND P0, PT, R0, 0x6, PT ;  /* 0x000000060000780c */ /* 0x000fda0003f05270 */
[----:B------:R-:W-:Y:S05]  /*aa60*/  @P0 BRA `(.L_x_1160) ;  /* 0x0000000400fc0947 */ /* 0x000fea0003800000 */
[----:B------:R-:W-:Y:S01]  /*aa70*/  STG.E desc[UR36][R2.64], R16 ;  /* 0x0000001002007986 */ /* 0x000fe2000c101924 */
[----:B------:R-:W-:Y:S05]  /*aa80*/  EXIT ;  /* 0x000000000000794d */ /* 0x000fea0003800000 */
.L_x_1164:
[----:B------:R-:W-:-:S05]  /*aa90*/  F2FP.F16.F32.PACK_AB R16, RZ, R16 ;  /* 0x00000010ff10723e */ /* 0x000fca00000000ff */
[----:B------:R-:W-:Y:S01]  /*aaa0*/  STG.E.U16 desc[UR36][R2.64], R16 ;  /* 0x0000001002007986 */ /* 0x000fe2000c101524 */
[----:B------:R-:W-:Y:S05]  /*aab0*/  EXIT ;  /* 0x000000000000794d */ /* 0x000fea0003800000 */
.L_x_1163:
[----:B------:R-:W-:-:S13]  /*aac0*/  ISETP.NE.AND P0, PT, R0, 0x7, PT ;  /* 0x000000070000780c */ /* 0x000fda0003f05270 */
[----:B------:R-:W-:Y:S05]  /*aad0*/  @!P0 BRA `(.L_x_1165) ;  /* 0x00000000002c8947 */ /* 0x000fea0003800000 */
[----:B------:R-:W-:-:S13]  /*aae0*/  ISETP.NE.AND P0, PT, R0, 0x8, PT ;  /* 0x000000080000780c */ /* 0x000fda0003f05270 */
[----:B------:R-:W-:Y:S05]  /*aaf0*/  @!P0 BRA `(.L_x_1166) ;  /* 0x0000000000148947 */ /* 0x000fea0003800000 */
[----:B------:R-:W-:-:S13]  /*ab00*/  ISETP.NE.AND P0, PT, R0, 0x9, PT ;  /* 0x000000090000780c */ /* 0x000fda0003f05270 */
[----:B------:R-:W-:Y:S05]  /*ab10*/  @P0 BRA `(.L_x_1160) ;  /* 0x0000000400d00947 */ /* 0x000fea0003800000 */
[----:B------:R-:W-:-:S05]  /*ab20*/  HFMA2 R17, -RZ, RZ, 0, 0 ;  /* 0x00000000ff117431 */ /* 0x000fca00000001ff */
[----:B------:R-:W-:Y:S01]  /*ab30*/  STG.E.64 desc[UR36][R2.64], R16 ;  /* 0x0000001002007986 */ /* 0x000fe2000c101b24 */
[----:B------:R-:W-:Y:S05]  /*ab40*/  EXIT ;  /* 0x000000000000794d */ /* 0x000fea0003800000 */
.L_x_1166:
[----:B------:R-:W-:-:S04]  /*ab50*/  F2FP.F16.F32.PACK_AB R5, RZ, R16 ;  /* 0x00000010ff05723e */ /* 0x000fc800000000ff */
[----:B------:R-:W-:-:S05]  /*ab60*/  PRMT R5, R5, 0x5410, RZ ;  /* 0x0000541005057816 */ /* 0x000fca00000000ff */
[----:B------:R-:W-:Y:S01]  /*ab70*/  STG.E desc[UR36][R2.64], R5 ;  /* 0x0000000502007986 */ /* 0x000fe2000c101924 */
[----:B------:R-:W-:Y:S05]  /*ab80*/  EXIT ;  /* 0x000000000000794d */ /* 0x000fea0003800000 */
.L_x_1165:
[----:B------:R-:W-:-:S06]  /*ab90*/  FMUL.FTZ R4, R16, 1 ;  /* 0x3f80000010047820 */ /* 0x000fcc0000410000 */
[----:B------:R-:W0:Y:S02]  /*aba0*/  F2F.F64.F32 R4, R4 ;  /* 0x0000000400047310 */ /* 0x000e240000201800 */
[----:B0-----:R-:W-:Y:S01]  /*abb0*/  STG.E.64 desc[UR36][R2.64], R4 ;  /* 0x0000000402007986 */ /* 0x001fe2000c101b24 */
[----:B------:R-:W-:Y:S05]  /*abc0*/  EXIT ;  /* 0x000000000000794d */ /* 0x000fea0003800000 */
.L_x_1156:
        /* <DEDUP_REMOVED lines=11> */
[----:B0-----:R-:W-:Y:S01]  /*ac80*/  STG.E.U16 desc[UR36][R2.64], R5 ;  /* 0x0000000502007986 */ /* 0x001fe2000c101524 */
[----:B------:R-:W-:Y:S05]  /*ac90*/  EXIT ;  /* 0x000000000000794d */ /* 0x000fea0003800000 */
.L_x_1170:
        /* <DEDUP_REMOVED lines=16> */
.L_x_1173:
[----:B------:R-:W-:-:S04]  /*ada0*/  SHF.R.U32.HI R16, RZ, 0x18, R16 ;  /* 0x00000018ff107819 */ /* 0x000fc80000011610 */
[----:B------:R-:W-:-:S04]  /*adb0*/  LOP3.LUT R5, R5, 0x80, R16, 0xf8, !PT ;  /* 0x0000008005057812 */ /* 0x000fc800078ef810 */
[----:B------:R-:W-:-:S07]  /*adc0*/  PRMT R0, R5, 0x7610, R0 ;  /* 0x0000761005007816 */ /* 0x000fce0000000000 */
.L_x_1172:
[----:B------:R-:W-:Y:S05]  /*add0*/  BSYNC.RECONVERGENT B0 ;  /* 0x0000000000007941 */ /* 0x000fea0003800200 */
.L_x_1171:
[----:B------:R-:W-:Y:S01]  /*ade0*/  STG.E.U8 desc[UR36][R2.64], R0 ;  /* 0x0000000002007986 */ /* 0x000fe2000c101124 */
[----:B------:R-:W-:Y:S05]  /*adf0*/  EXIT ;  /* 0x000000000000794d */ /* 0x000fea0003800000 */
.L_x_1169:
        /* <DEDUP_REMOVED lines=16> */
.L_x_1176:
[----:B------:R-:W-:-:S04]  /*af00*/  SHF.R.U32.HI R16, RZ, 0x18, R16 ;  /* 0x00000018ff107819 */ /* 0x000fc80000011610 */
[----:B------:R-:W-:-:S04]  /*af10*/  LOP3.LUT R5, R5, 0x80, R16, 0xf8, !PT ;  /* 0x0000008005057812 */ /* 0x000fc800078ef810 */
[----:B------:R-:W-:-:S07]  /*af20*/  PRMT R0, R5, 0x7610, R0 ;  /* 0x0000761005007816 */ /* 0x000fce0000000000 */
.L_x_1175:
[----:B------:R-:W-:Y:S05]  /*af30*/  BSYNC.RECONVERGENT B0 ;  /* 0x0000000000007941 */ /* 0x000fea0003800200 */
.L_x_1174:
[----:B------:R-:W-:Y:S01]  /*af40*/  STG.E.U8 desc[UR36][R2.64], R0 ;  /* 0x0000000002007986 */ /* 0x000fe2000c101124 */
[----:B------:R-:W-:Y:S05]  /*af50*/  EXIT ;  /* 0x000000000000794d */ /* 0x000fea0003800000 */
.L_x_1168:
        /* <DEDUP_REMOVED lines=19> */
[----:B------:R-:W-:Y:S01]  /*b090*/  STG.E.U8 desc[UR36][R2.64], R5 ;  /* 0x0000000502007986 */ /* 0x000fe2000c101124 */
[----:B------:R-:W-:Y:S05]  /*b0a0*/  EXIT ;  /* 0x000000000000794d */ /* 0x000fea0003800000 */
.L_x_1178:
[----:B------:R-:W0:Y:S02]  /*b0b0*/  F2I.U64.TRUNC R16, R16 ;  /* 0x0000001000107311 */ /* 0x000e24000020d800 */
[----:B0-----:R-:W-:Y:S01]  /*b0c0*/  STG.E.64 desc[UR36][R2.64], R16 ;  /* 0x0000001002007986 */ /* 0x001fe2000c101b24 */
[----:B------:R-:W-:Y:S05]  /*b0d0*/  EXIT ;  /* 0x000000000000794d */ /* 0x000fea0003800000 */
.L_x_1177:
[----:B------:R-:W0:Y:S02]  /*b0e0*/  F2I.FTZ.U32.TRUNC.NTZ R5, R16 ;  /* 0x0000001000057305 */ /* 0x000e24000021f000 */
[----:B0-----:R-:W-:Y:S01]  /*b0f0*/  STG.E desc[UR36][R2.64], R5 ;  /* 0x0000000502007986 */ /* 0x001fe2000c101924 */
[----:B------:R-:W-:Y:S05]  /*b100*/  EXIT ;  /* 0x000000000000794d */ /* 0x000fea0003800000 */
.L_x_1167:
        /* <DEDUP_REMOVED lines=8> */
[----:B------:R-:W-:Y:S01]  /*b190*/  STG.E.U8 desc[UR36][R2.64], R5 ;  /* 0x0000000502007986 */ /* 0x000fe2000c101124 */
[----:B------:R-:W-:Y:S05]  /*b1a0*/  EXIT ;  /* 0x000000000000794d */ /* 0x000fea0003800000 */
.L_x_1180:
[----:B------:R-:W-:Y:S01]  /*b1b0*/  FMUL.FTZ R4, R16, 1 ;  /* 0x3f80000010047820 */ /* 0x000fe20000410000 */
[----:B------:R-:W-:-:S05]  /*b1c0*/  CS2R R6, SRZ ;  /* 0x0000000000067805 */ /* 0x000fca000001ff00 */
[----:B------:R-:W0:Y:S02]  /*b1d0*/  F2F.F64.F32 R4, R4 ;  /* 0x0000000400047310 */ /* 0x000e240000201800 */
[----:B0-----:R-:W-:Y:S01]  /*b1e0*/  STG.E.128 desc[UR36][R2.64], R4 ;  /* 0x0000000402007986 */ /* 0x001fe2000c101d24 */
[----:B------:R-:W-:Y:S05]  /*b1f0*/  EXIT ;  /* 0x000000000000794d */ /* 0x000fea0003800000 */
.L_x_1179:
[----:B------:R-:W-:-:S13]  /*b200*/  ISETP.NE.AND P0, PT, R0, 0xf, PT ;  /* 0x0000000f0000780c */ /* 0x000fda0003f05270 */
[----:B------:R-:W-:Y:S05]  /*b210*/  @!P0 BRA `(.L_x_1181) ;  /* 0x0000000000e08947 */ /* 0x000fea0003800000 */
[----:B------:R-:W-:-:S13]  /*b220*/  ISETP.NE.AND P0, PT, R0, 0x17, PT ;  /* 0x000000170000780c */ /* 0x000fda0003f05270 */
[----:B------:R-:W-:Y:S05]  /*b230*/  @!P0 BRA `(.L_x_1182) ;  /* 0x00000000008c8947 */ /* 0x000fea0003800000 */
[----:B------:R-:W-:-:S13]  /*b240*/  ISETP.NE.AND P0, PT, R0, 0x18, PT ;  /* 0x000000180000780c */ /* 0x000fda0003f05270 */
[----:B------:R-:W-:Y:S05]  /*b250*/  @!P0 BRA `(.L_x_1183) ;  /* 0x0000000000448947 */ /* 0x000fea0003800000 */
.L_x_1160:
        /* <DEDUP_REMOVED lines=16> */
.L_x_1184:
[----:B------:R-:W-:Y:S05]  /*b360*/  EXIT ;  /* 0x000000000000794d */ /* 0x000fea0003800000 */
.L_x_1183:
        /* <DEDUP_REMOVED lines=12> */
.L_x_1186:
[----:B------:R-:W-:Y:S05]  /*b430*/  BSYNC.RECONVERGENT B0 ;  /* 0x0000000000007941 */ /* 0x000fea0003800200 */
.L_x_1185:
[----:B------:R-:W-:-:S05]  /*b440*/  LOP3.LUT R5, R0, 0x80, R7, 0xf8, !PT ;  /* 0x0000008000057812 */ /* 0x000fca00078ef807 */
[----:B------:R-:W-:Y:S01]  /*b450*/  STG.E.U8 desc[UR36][R2.64], R5 ;  /* 0x0000000502007986 */ /* 0x000fe2000c101124 */
[----:B------:R-:W-:Y:S05]  /*b460*/  EXIT ;  /* 0x000000000000794d */ /* 0x000fea0003800000 */
.L_x_1182:
        /* <DEDUP_REMOVED lines=11> */
.L_x_1188:
[----:B------:R-:W-:Y:S01]  /*b520*/  IMAD.MOV.U32 R0, RZ, RZ, 0x7f ;  /* 0x0000007fff007424 */ /* 0x000fe200078e00ff */
[----:B------:R-:W-:-:S04]  /*b530*/  ISETP.GT.U32.AND P0, PT, R4, 0x7f800000, PT ;  /* 0x7f8000000400780c */ /* 0x000fc80003f04070 */
[----:B------:R-:W-:-:S09]  /*b540*/  SEL R0, R0, 0x7c, P0 ;  /* 0x0000007c00007807 */ /* 0x000fd20000000000 */
.L_x_1189:
[----:B------:R-:W-:Y:S05]  /*b550*/  BSYNC.RECONVERGENT B0 ;  /* 0x0000000000007941 */ /* 0x000fea0003800200 */
.L_x_1187:
[----:B------:R-:W-:-:S04]  /*b560*/  SHF.R.U32.HI R5, RZ, 0x18, R16 ;  /* 0x00000018ff057819 */ /* 0x000fc80000011610 */
[----:B------:R-:W-:-:S05]  /*b570*/  LOP3.LUT R5, R0, 0x80, R5, 0xf8, !PT ;  /* 0x0000008000057812 */ /* 0x000fca00078ef805 */
[----:B------:R-:W-:Y:S01]  /*b580*/  STG.E.U8 desc[UR36][R2.64], R5 ;  /* 0x0000000502007986 */ /* 0x000fe2000c101124 */
[----:B------:R-:W-:Y:S05]  /*b590*/  EXIT ;  /* 0x000000000000794d */ /* 0x000fea0003800000 */
.L_x_1181:
[----:B------:R-:W-:-:S05]  /*b5a0*/  F2FP.BF16.F32.PACK_AB R16, RZ, R16 ;  /* 0x00000010ff10723e */ /* 0x000fca00000010ff */
[----:B------:R-:W-:Y:S01]  /*b5b0*/  STG.E.U16 desc[UR36][R2.64], R16 ;  /* 0x0000001002007986 */ /* 0x000fe2000c101524 */
[----:B------:R-:W-:Y:S05]  /*b5c0*/  EXIT ;  /* 0x000000000000794d */ /* 0x000fea0003800000 */
        .type           $_ZN2at6native27unrolled_elementwise_kernelIN48_GLOBAL__N__08322988_15_IGammaKernel_cu_cb51a28d10CalcIgammaIfEESt5arrayIPcLm3EELi4E23TrivialOffsetCalculatorILi2EjES8_ILi1EjENS0_6memory12LoadWithCastILi2EEENSB_13StoreWithCastILi1EEEEEviT_T0_T2_T3_T4_T5_$_ZN46_INTERNAL_08322988_15_IGammaKernel_cu_cb51a28d48_GLOBAL__N__08322988_15_IGammaKernel_cu_cb51a28d11calc_igammaIfEET_S2_S2_,@function
        .size           $_ZN2at6native27unrolled_elementwise_kernelIN48_GLOBAL__N__08322988_15_IGammaKernel_cu_cb51a28d10CalcIgammaIfEESt5arrayIPcLm3EELi4E23TrivialOffsetCalculatorILi2EjES8_ILi1EjENS0_6memory12LoadWithCastILi2EEENSB_13StoreWithCastILi1EEEEEviT_T0_T2_T3_T4_T5_$_ZN46_INTERNAL_08322988_15_IGammaKernel_cu_cb51a28d48_GLOBAL__N__08322988_15_IGammaKernel_cu_cb51a28d11calc_igammaIfEET_S2_S2_,($_ZN2at6native27unrolled_elementwise_kernelIN48_GLOBAL__N__08322988_15_IGammaKernel_cu_cb51a28d10CalcIgammaIfEESt5arrayIPcLm3EELi4E23TrivialOffsetCalculatorILi2EjES8_ILi1EjENS0_6memory12LoadWithCastILi2EEENSB_13StoreWithCastILi1EEEEEviT_T0_T2_T3_T4_T5_$_ZN46_INTERNAL_08322988_15_IGammaKernel_cu_cb51a28d48_GLOBAL__N__08322988_15_IGammaKernel_cu_cb51a28d12calc_igammacIfEET_S2_S2_ - $_ZN2at6native27unrolled_elementwise_kernelIN48_GLOBAL__N__08322988_15_IGammaKernel_cu_cb51a28d10CalcIgammaIfEESt5arrayIPcLm3EELi4E23TrivialOffsetCalculatorILi2EjES8_ILi1EjENS0_6memory12LoadWithCastILi2EEENSB_13StoreWithCastILi1EEEEEviT_T0_T2_T3_T4_T5_$_ZN46_INTERNAL_08322988_15_IGammaKernel_cu_cb51a28d48_GLOBAL__N__08322988_15_IGammaKernel_cu_cb51a28d11calc_igammaIfEET_S2_S2_)
$_ZN2at6native27unrolled_elementwise_kernelIN48_GLOBAL__N__08322988_15_IGammaKernel_cu_cb51a28d10CalcIgammaIfEESt5arrayIPcLm3EELi4E23TrivialOffsetCalculatorILi2EjES8_ILi1EjENS0_6memory12LoadWithCastILi2EEENSB_13StoreWithCastILi1EEEEEviT_T0_T2_T3_T4_T5_$_ZN46_INTERNAL_08322988_15_IGammaKernel_cu_cb51a28d48_GLOBAL__N__08322988_15_IGammaKernel_cu_cb51a28d11calc_igammaIfEET_S2_S2_:
[----:B------:R-:W-:Y:S01]  /*b5d0*/  FMNMX.FTZ R4, R3, R0, PT ;  /* 0x0000000003047209 */ /* 0x000fe20003810000 */
[----:B------:R-:W-:Y:S01]  /*b5e0*/  BSSY.RECONVERGENT B1, `(.L_x_1190) ;  /* 0x0001348000017945 */ /* 0x000fe20003800200 */
[----:B------:R-:W-:Y:S02]  /*b5f0*/  MOV R6, 0x7fc00000 ;  /* 0x7fc0000000067802 */ /* 0x000fe40000000f00 */
[----:B------:R-:W-:-:S13]  /*b600*/  FSETP.GEU.FTZ.AND P0, PT, R4, RZ, PT ;  /* 0x000000ff0400720b */ /* 0x000fda0003f1e000 */
[----:B------:R-:W-:Y:S05]  /*b610*/  @!P0 BRA `(.L_x_1191) ;  /* 0x0000013400108947 */ /* 0x000fea0003800000 */
[----:B------:R-:W-:Y:S01]  /*b620*/  FSETP.NEU.FTZ.AND P0, PT, R3, RZ, PT ;  /* 0x000000ff0300720b */ /* 0x000fe20003f1d000 */
[----:B------:R-:W-:-:S12]  /*b630*/  IMAD.MOV.U32 R6, RZ, RZ, 0x7fc00000 ;  /* 0x7fc00000ff067424 */ /* 0x000fd800078e00ff */
[----:B------:R-:W-:-:S04]  /*b640*/  @!P0 FSETP.GT.FTZ.AND P1, PT, R0, RZ, PT ;  /* 0x000000ff0000820b */ /* 0x000fc80003f34000 */
[----:B------:R-:W-:Y:S01]  /*b650*/  @!P0 FSEL R6, R6, 1, !P1 ;  /* 0x3f80000006068808 */ /* 0x000fe20004800000 */
[----:B------:R-:W-:Y:S08]  /*b660*/  @!P0 BRA `(.L_x_1191) ;  /* 0x0000013000fc8947 */ /* 0x000ff00003800000 */
[----:B------:R-:W-:Y:S01]  /*b670*/  FSETP.NEU.FTZ.AND P0, PT, R0, RZ, PT ;  /* 0x000000ff0000720b */ /* 0x000fe20003f1d000 */
[----:B------:R-:W-:-:S12]  /*b680*/  HFMA2 R6, -RZ, RZ, 0, 0 ;  /* 0x00000000ff067431 */ /* 0x000fd800000001ff */
[----:B------:R-:W-:Y:S05]  /*b690*/  @!P0 BRA `(.L_x_1191) ;  /* 0x0000013000f08947 */ /* 0x000fea0003800000 */
[----:B------:R-:W-:-:S13]  /*b6a0*/  FSETP.NEU.FTZ.AND P0, PT, |R3|, +INF , PT ;  /* 0x7f8000000300780b */ /* 0x000fda0003f1d200 */
[----:B------:R-:W-:-:S04]  /*b6b0*/  @!P0 FSETP.NEU.FTZ.AND P1, PT, |R0|, +INF , PT ;  /* 0x7f8000000000880b */ /* 0x000fc80003f3d200 */
[----:B------:R-:W-:Y:S01]  /*b6c0*/  @!P0 FSEL R6, RZ, +QNAN , P1 ;  /* 0x7fc00000ff068808 */ /* 0x000fe20000800000 */
[----:B------:R-:W-:Y:S08]  /*b6d0*/  @!P0 BRA `(.L_x_1191) ;  /* 0x0000013000e08947 */ /* 0x000ff00003800000 */
[----:B------:R-:W-:Y:S01]  /*b6e0*/  FSETP.NEU.FTZ.AND P0, PT, |R0|, +INF , PT ;  /* 0x7f8000000000780b */ /* 0x000fe20003f1d200 */
[----:B------:R-:W-:-:S12]  /*b6f0*/  IMAD.MOV.U32 R6, RZ, RZ, 0x3f800000 ;  /* 0x3f800000ff067424 */ /* 0x000fd800078e00ff */
[----:B------:R-:W-:Y:S05]  /*b700*/  @!P0 BRA `(.L_x_1191) ;  /* 0x0000013000d48947 */ /* 0x000fea0003800000 */
[----:B------:R-:W0:Y:S01]  /*b710*/  MUFU.RCP R15, R3 ;  /* 0x00000003000f7308 */ /* 0x000e220000001000 */
[C---:B------:R-:W-:Y:S01]  /*b720*/  FADD.FTZ R14, -R3.reuse, R0 ;  /* 0x00000000030e7221 */ /* 0x040fe20000010100 */
[C---:B------:R-:W-:Y:S01]  /*b730*/  FSETP.GT.FTZ.AND P2, PT, R3.reuse, 20, PT ;  /* 0x41a000000300780b */ /* 0x040fe20003f54000 */
[C---:B------:R-:W-:Y:S01]  /*b740*/  FADD.FTZ R6, |R3|.reuse, -RZ ;  /* 0x800000ff03067221 */ /* 0x040fe20000010200 */
[----:B------:R-:W-:Y:S02]  /*b750*/  FSETP.GEU.FTZ.AND P0, PT, R3, 200, PT ;  /* 0x434800000300780b */ /* 0x000fe40003f1e000 */
[----:B------:R-:W-:Y:S01]  /*b760*/  MOV R21, 0x3f800000 ;  /* 0x3f80000000157802 */ /* 0x000fe20000000f00 */
[----:B0-----:R-:W-:-:S05]  /*b770*/  FMUL.FTZ R8, |R14|, R15 ;  /* 0x0000000f0e087220 */ /* 0x001fca0000410200 */
[----:B------:R-:W-:-:S04]  /*b780*/  FSETP.GEU.FTZ.AND P1, PT, R8, 0.30000001192092895508, PT ;  /* 0x3e99999a0800780b */ /* 0x000fc80003f3e000 */
[----:B------:R-:W-:-:S13]  /*b790*/  PLOP3.LUT P1, PT, P2, P0, P1, 0xef, 0x0 ;  /* 0x000000000000781c */ /* 0x000fda0001721d17 */
[----:B------:R-:W-:Y:S05]  /*b7a0*/  @P1 BRA `(.L_x_1192) ;  /* 0x0000008400101947 */ /* 0x000fea0003800000 */
[----:B------:R-:W-:Y:S02]  /*b7b0*/  IMAD.MOV.U32 R4, RZ, RZ, -0x41555555 ;  /* 0xbeaaaaabff047424 */ /* 0x000fe400078e00ff */
[----:B------:R-:W-:Y:S02]  /*b7c0*/  HFMA2 R5, -RZ, RZ, 1.416015625, -0.052093505859375 ;  /* 0x3daaaaabff057431 */ /* 0x000fe400000001ff */
[----:B------:R-:W-:Y:S02]  /*b7d0*/  IMAD.MOV.U32 R8, RZ, RZ, 0x39b8ef1d ;  /* 0x39b8ef1dff087424 */ /* 0x000fe400078e00ff */
[----:B------:R-:W-:Y:S02]  /*b7e0*/  HFMA2 R9, -RZ, RZ, -0.65380859375, 8640 ;  /* 0xb93b7038ff097431 */ /* 0x000fe400000001ff */
[----:B------:R-:W-:Y:S01]  /*b7f0*/  IMAD.MOV.U32 R6, RZ, RZ, -0x438d462a ;  /* 0xbc72b9d6ff067424 */ /* 0x000fe200078e00ff */
[----:B------:R-:W-:Y:S01]  /*b800*/  MOV R7, 0x3a97b426 ;  /* 0x3a97b42600077802 */ /* 0x000fe20000000f00 */
[----:B------:R-:W-:Y:S01]  /*b810*/  IMAD.MOV.U32 R10, RZ, RZ, 0x382462c5 ;  /* 0x382462c5ff0a7424 */ /* 0x000fe200078e00ff */
[----:B------:R-:W-:Y:S01]  /*b820*/  MOV R11, 0xb612a9b8 ;  /* 0xb612a9b8000b7802 */ /* 0x000fe20000000f00 */
[----:B------:R0:W-:Y:S01]  /*b830*/  STL.64 [R1], R4 ;  /* 0x0000000401007387 */ /* 0x0001e20000100a00 */
[----:B------:R-:W-:-:S02]  /*b840*/  IMAD.MOV.U32 R12, RZ, RZ, -0x517fc7ac ;  /* 0xae803854ff0c7424 */ /* 0x000fc400078e00ff */
[----:B------:R-:W-:Y:S02]  /*b850*/  HFMA2 R13, -RZ, RZ, 0.0911865234375, 12.4609375 ;  /* 0x2dd64a3bff0d7431 */ /* 0x000fe400000001ff */
[----:B------:R-:W-:Y:S01]  /*b860*/  IMAD.MOV.U32 R20, RZ, RZ, 0x3ef9425d ;  /* 0x3ef9425dff147424 */ /* 0x000fe200078e00ff */
[----:B------:R1:W-:Y:S01]  /*b870*/  STL.64 [R1+0x10], R8 ;  /* 0x0000100801007387 */ /* 0x0003e20000100a00 */
[----:B------:R-:W-:Y:S01]  /*b880*/  BSSY.RECONVERGENT B0, `(.L_x_1193) ;  /* 0x00003f0000007945 */ /* 0x000fe20003800200 */
[----:B------:R-:W-:Y:S02]  /*b890*/  FMUL.FTZ R14, R14, R15 ;  /* 0x0000000f0e0e7220 */ /* 0x000fe40000410000 */
[----:B------:R2:W-:Y:S01]  /*b8a0*/  STL.64 [R1+0x8], R6 ;  /* 0x0000080601007387 */ /* 0x0005e20000100a00 */
[----:B0-----:R-:W-:Y:S02]  /*b8b0*/  IMAD.MOV.U32 R4, RZ, RZ, -0x4a0726e8 ;  /* 0xb5f8d918ff047424 */ /* 0x001fe400078e00ff */
[----:B------:R-:W-:Y:S01]  /*b8c0*/  HFMA2 R5, -RZ, RZ, 0.33544921875, -0.410400390625 ;  /* 0x355eb691ff057431 */ /* 0x000fe200000001ff */
[----:B------:R0:W-:Y:S01]  /*b8d0*/  STL.64 [R1+0x18], R10 ;  /* 0x0000180a01007387 */ /* 0x0001e20000100a00 */
[----:B-1----:R-:W-:-:S02]  /*b8e0*/  IMAD.MOV.U32 R8, RZ, RZ, 0x32304beb ;  /* 0x32304bebff087424 */ /* 0x002fc400078e00ff */
[----:B------:R-:W-:Y:S01]  /*b8f0*/  HFMA2 R9, -RZ, RZ, -0.174560546875, -0.0005855560302734375 ;  /* 0xb19690ccff097431 */ /* 0x000fe200000001ff */
[----:B------:R1:W-:Y:S01]  /*b900*/  STL.64 [R1+0x20], R4 ;  /* 0x0000200401007387 */ /* 0x0003e20000100a00 */
[----:B--2---:R-:W-:Y:S01]  /*b910*/  IMAD.MOV.U32 R6, RZ, RZ, -0x4bc25033 ;  /* 0xb43dafcdff067424 */ /* 0x004fe200078e00ff */
[----:B------:R-:W-:Y:S02]  /*b920*/  MOV R7, 0x31e67ae7 ;  /* 0x31e67ae700077802 */ /* 0x000fe40000000f00 */
[----:B------:R2:W-:Y:S01]  /*b930*/  STL.64 [R1+0x30], R8 ;  /* 0x0000300801007387 */ /* 0x0005e20000100a00 */
[----:B0-----:R-:W-:Y:S01]  /*b940*/  IMAD.MOV.U32 R10, RZ, RZ, 0x307b7337 ;  /* 0x307b7337ff0a7424 */ /* 0x001fe200078e00ff */
[----:B------:R-:W-:Y:S02]  /*b950*/  MOV R11, 0xade06cdb ;  /* 0xade06cdb000b7802 */ /* 0x000fe40000000f00 */
[----:B------:R0:W-:Y:S01]  /*b960*/  STL.64 [R1+0x28], R6 ;  /* 0x0000280601007387 */ /* 0x0001e20000100a00 */
[----:B-1----:R-:W-:Y:S01]  /*b970*/  IMAD.MOV.U32 R4, RZ, RZ, -0x534f1ac8 ;  /* 0xacb0e538ff047424 */ /* 0x002fe200078e00ff */
[----:B------:R-:W-:-:S02]  /*b980*/  MOV R5, 0x29f7cc00 ;  /* 0x29f7cc0000057802 */ /* 0x000fc40000000f00 */
[----:B------:R1:W-:Y:S01]  /*b990*/  STL.64 [R1+0x38], R10 ;  /* 0x0000380a01007387 */ /* 0x0003e20000100a00 */
[----:B--2---:R-:W-:Y:S01]  /*b9a0*/  IMAD.MOV.U32 R8, RZ, RZ, 0x2900827e ;  /* 0x2900827eff087424 */ /* 0x004fe200078e00ff */
[----:B------:R-:W-:Y:S02]  /*b9b0*/  MOV R9, 0xa6141ff4 ;  /* 0xa6141ff400097802 */ /* 0x000fe40000000f00 */
[----:B------:R2:W-:Y:S01]  /*b9c0*/  STL.64 [R1+0x40], R12 ;  /* 0x0000400c01007387 */ /* 0x0005e20000100a00 */
[----:B0-----:R-:W-:Y:S02]  /*b9d0*/  IMAD.MOV.U32 R6, RZ, RZ, 0x2abdd03b ;  /* 0x2abdd03bff067424 */ /* 0x001fe400078e00ff */
[----:B------:R-:W-:Y:S01]  /*b9e0*/  HFMA2 R7, -RZ, RZ, -0.0477294921875, -4.87109375 ;  /* 0xaa1cc4dfff077431 */ /* 0x000fe200000001ff */
[----:B------:R0:W-:Y:S01]  /*b9f0*/  STL.64 [R1+0x48], R4 ;  /* 0x0000480401007387 */ /* 0x0001e20000100a00 */
[----:B-1----:R-:W-:Y:S02]  /*ba00*/  IMAD.MOV.U32 R10, RZ, RZ, -0x58f1ab76 ;  /* 0xa70e548aff0a7424 */ /* 0x002fe400078e00ff */
[----:B------:R-:W-:Y:S01]  /*ba10*/  HFMA2 R11, -RZ, RZ, -0.8681640625, -0.7294921875 ;  /* 0xbaf2b9d6ff0b7431 */ /* 0x000fe200000001ff */
[----:B------:R1:W-:Y:S01]  /*ba20*/  STL.64 [R1+0x58], R8 ;  /* 0x0000580801007387 */ /* 0x0003e20000100a00 */
[----:B--2---:R-:W-:Y:S01]  /*ba30*/  IMAD.MOV.U32 R12, RZ, RZ, -0x449c71c7 ;  /* 0xbb638e39ff0c7424 */ /* 0x004fe200078e00ff */
[----:B------:R-:W-:-:S02]  /*ba40*/  MOV R13, 0x3b2d602b ;  /* 0x3b2d602b000d7802 */ /* 0x000fc40000000f00 */
[----:B------:R2:W-:Y:S01]  /*ba50*/  STL.64 [R1+0x50], R6 ;  /* 0x0000500601007387 */ /* 0x0005e20000100a00 */
[----:B0-----:R-:W-:Y:S02]  /*ba60*/  IMAD.MOV.U32 R4, RZ, RZ, -0x457e3585 ;  /* 0xba81ca7bff047424 */ /* 0x001fe400078e00ff */
[----:B------:R-:W-:Y:S01]  /*ba70*/  HFMA2 R5, -RZ, RZ, 0.66748046875, -2.81640625 ;  /* 0x3957c1a2ff057431 */ /* 0x000fe200000001ff */
[----:B------:R0:W-:Y:S01]  /*ba80*/  STL.64 [R1+0x60], R10 ;  /* 0x0000600a01007387 */ /* 0x0001e20000100a00 */
[----:B-1----:R-:W-:Y:S02]  /*ba90*/  IMAD.MOV.U32 R8, RZ, RZ, 0x370054e5 ;  /* 0x370054e5ff087424 */ /* 0x002fe400078e00ff */
[----:B------:R-:W-:Y:S01]  /*baa0*/  HFMA2 R9, -RZ, RZ, -0.365234375, 447.5 ;  /* 0xb5d85efeff097431 */ /* 0x000fe200000001ff */
[----:B------:R1:W-:Y:S01]  /*bab0*/  STL.64 [R1+0x68], R12 ;  /* 0x0000680c01007387 */ /* 0x0003e20000100a00 */
[----:B--2---:R-:W-:Y:S01]  /*bac0*/  IMAD.MOV.U32 R6, RZ, RZ, -0x4b283e5e ;  /* 0xb4d7c1a2ff067424 */ /* 0x004fe200078e00ff */
[----:B------:R-:W-:-:S02]  /*bad0*/  MOV R7, 0xb797d257 ;  /* 0xb797d25700077802 */ /* 0x000fc40000000f00 */
[----:B------:R2:W-:Y:S01]  /*bae0*/  STL.64 [R1+0x70], R4 ;  /* 0x0000700401007387 */ /* 0x0005e20000100a00 */
[----:B0-----:R-:W-:Y:S01]  /*baf0*/  IMAD.MOV.U32 R10, RZ, RZ, 0x319fac92 ;  /* 0x319fac92ff0a7424 */ /* 0x001fe200078e00ff */
[----:B------:R-:W-:Y:S02]  /*bb00*/  MOV R11, 0x34140796 ;  /* 0x34140796000b7802 */ /* 0x000fe40000000f00 */
[----:B------:R0:W-:Y:S01]  /*bb10*/  STL.64 [R1+0x80], R8 ;  /* 0x0000800801007387 */ /* 0x0001e20000100a00 */
[----:B-1----:R-:W-:Y:S02]  /*bb20*/  IMAD.MOV.U32 R12, RZ, RZ, -0x4c88ee18 ;  /* 0xb37711e8ff0c7424 */ /* 0x002fe400078e00ff */
[----:B------:R-:W-:Y:S01]  /*bb30*/  HFMA2 R13, -RZ, RZ, 0.1968994140625, 62.5625 ;  /* 0x324d53d2ff0d7431 */ /* 0x000fe200000001ff */
[----:B------:R1:W-:Y:S01]  /*bb40*/  STL.64 [R1+0x78], R6 ;  /* 0x0000780601007387 */ /* 0x0003e20000100a00 */
[----:B--2---:R-:W-:Y:S01]  /*bb50*/  IMAD.MOV.U32 R4, RZ, RZ, -0x5265b022 ;  /* 0xad9a4fdeff047424 */ /* 0x004fe200078e00ff */
[----:B------:R-:W-:-:S02]  /*bb60*/  MOV R5, 0xb08ab276 ;  /* 0xb08ab27600057802 */ /* 0x000fc40000000f00 */
[----:B------:R2:W-:Y:S01]  /*bb70*/  STL.64 [R1+0x88], R10 ;  /* 0x0000880a01007387 */ /* 0x0005e20000100a00 */
[----:B0-----:R-:W-:Y:S01]  /*bb80*/  IMAD.MOV.U32 R8, RZ, RZ, 0x29889f1d ;  /* 0x29889f1dff087424 */ /* 0x001fe200078e00ff */
[----:B------:R-:W-:Y:S02]  /*bb90*/  MOV R9, 0x2cfc020e ;  /* 0x2cfc020e00097802 */ /* 0x000fe40000000f00 */
[----:B------:R0:W-:Y:S01]  /*bba0*/  STL.64 [R1+0x90], R12 ;  /* 0x0000900c01007387 */ /* 0x0001e20000100a00 */
[----:B-1----:R-:W-:Y:S02]  /*bbb0*/  IMAD.MOV.U32 R6, RZ, RZ, 0x2fe4da1a ;  /* 0x2fe4da1aff067424 */ /* 0x002fe400078e00ff */
[----:B------:R-:W-:Y:S01]  /*bbc0*/  HFMA2 R7, -RZ, RZ, -0.105224609375, 52.09375 ;  /* 0xaebc5283ff077431 */ /* 0x000fe200000001ff */
[----:B------:R1:W-:Y:S01]  /*bbd0*/  STL.64 [R1+0x98], R4 ;  /* 0x0000980401007387 */ /* 0x0003e20000100a00 */
[----:B--2---:R-:W-:Y:S02]  /*bbe0*/  IMAD.MOV.U32 R10, RZ, RZ, -0x53b19868 ;  /* 0xac4e6798ff0a7424 */ /* 0x004fe400078e00ff */
[----:B------:R-:W-:Y:S01]  /*bbf0*/  HFMA2 R11, -RZ, RZ, 0.055908203125, -13.5 ;  /* 0x2b28cac0ff0b7431 */ /* 0x000fe200000001ff */
[----:B------:R2:W-:Y:S01]  /*bc00*/  STL.64 [R1+0xa8], R8 ;  /* 0x0000a80801007387 */ /* 0x0005e20000100a00 */
[----:B0-----:R-:W-:Y:S01]  /*bc10*/  IMAD.MOV.U32 R12, RZ, RZ, -0x5a86242d ;  /* 0xa579dbd3ff0c7424 */ /* 0x001fe200078e00ff */
[----:B------:R-:W-:-:S02]  /*bc20*/  MOV R13, 0xa960345a ;  /* 0xa960345a000d7802 */ /* 0x000fc40000000f00 */
[----:B------:R0:W-:Y:S01]  /*bc30*/  STL.64 [R1+0xa0], R6 ;  /* 0x0000a00601007387 */ /* 0x0001e20000100a00 */
[----:B-1----:R-:W-:Y:S02]  /*bc40*/  IMAD.MOV.U32 R4, RZ, RZ, 0x28b6c54f ;  /* 0x28b6c54fff047424 */ /* 0x002fe400078e00ff */
[----:B------:R-:W-:Y:S01]  /*bc50*/  HFMA2 R5, -RZ, RZ, -0.02960205078125, -131.5 ;  /* 0xa794d81cff057431 */ /* 0x000fe200000001ff */
[----:B------:R1:W-:Y:S01]  /*bc60*/  STL.64 [R1+0xb0], R10 ;  /* 0x0000b00a01007387 */ /* 0x0003e20000100a00 */
[----:B--2---:R-:W-:Y:S02]  /*bc70*/  IMAD.MOV.U32 R8, RZ, RZ, 0x3a4a4588 ;  /* 0x3a4a4588ff087424 */ /* 0x004fe400078e00ff */
[----:B------:R-:W-:Y:S01]  /*bc80*/  HFMA2 R9, -RZ, RZ, 0.37646484375, -160.625 ;  /* 0x3606d905ff097431 */ /* 0x000fe200000001ff */
[----:B------:R2:W-:Y:S01]  /*bc90*/  STL.64 [R1+0xb8], R12 ;  /* 0x0000b80c01007387 */ /* 0x0005e20000100a00 */
[----:B0-----:R-:W-:Y:S01]  /*bca0*/  IMAD.MOV.U32 R6, RZ, RZ, 0x3b877322 ;  /* 0x3b877322ff067424 */ /* 0x001fe200078e00ff */
[----:B------:R-:W-:-:S02]  /*bcb0*/  MOV R7, 0xbb2fb934 ;  /* 0xbb2fb93400077802 */ /* 0x000fc40000000f00 */
[----:B------:R0:W-:Y:S01]  /*bcc0*/  STL.64 [R1+0xc0], R4 ;  /* 0x0000c00401007387 */ /* 0x0001e20000100a00 */
[----:B-1----:R-:W-:Y:S01]  /*bcd0*/  IMAD.MOV.U32 R10, RZ, RZ, -0x471ed608 ;  /* 0xb8e129f8ff0a7424 */ /* 0x002fe200078e00ff */
[----:B------:R-:W-:Y:S02]  /*bce0*/  MOV R11, 0x385dfa1f ;  /* 0x385dfa1f000b7802 */ /* 0x000fe40000000f00 */
[----:B------:R1:W-:Y:S01]  /*bcf0*/  STL.64 [R1+0xd0], R8 ;  /* 0x0000d00801007387 */ /* 0x0003e20000100a00 */
[----:B--2---:R-:W-:Y:S02]  /*bd00*/  IMAD.MOV.U32 R12, RZ, RZ, -0x48a9e97d ;  /* 0xb7561683ff0c7424 */ /* 0x004fe400078e00ff */
[----:B------:R-:W-:Y:S01]  /*bd10*/  HFMA2 R13, -RZ, RZ, 0.2210693359375, 0.00020277500152587890625 ;  /* 0x33130aa5ff0d7431 */ /* 0x000fe200000001ff */
[----:B------:R2:W-:Y:S01]  /*bd20*/  STL.64 [R1+0xc8], R6 ;  /* 0x0000c80601007387 */ /* 0x0005e20000100a00 */
[----:B0-----:R-:W-:Y:S01]  /*bd30*/  IMAD.MOV.U32 R4, RZ, RZ, 0x35b82c49 ;  /* 0x35b82c49ff047424 */ /* 0x001fe200078e00ff */
[----:B------:R-:W-:-:S02]  /*bd40*/  MOV R5, 0xb5291658 ;  /* 0xb529165800057802 */ /* 0x000fc40000000f00 */
[----:B------:R0:W-:Y:S01]  /*bd50*/  STL.64 [R1+0xd8], R10 ;  /* 0x0000d80a01007387 */ /* 0x0001e20000100a00 */
[----:B-1----:R-:W-:Y:S01]  /*bd60*/  IMAD.MOV.U32 R8, RZ, RZ, -0x4d8de466 ;  /* 0xb2721b9aff087424 */ /* 0x002fe200078e00ff */
[----:B------:R-:W-:Y:S02]  /*bd70*/  MOV R9, 0x31d606a3 ;  /* 0x31d606a300097802 */ /* 0x000fe40000000f00 */
[----:B------:R1:W-:Y:S01]  /*bd80*/  STL.64 [R1+0xe0], R12 ;  /* 0x0000e00c01007387 */ /* 0x0003e20000100a00 */
[----:B--2---:R-:W-:Y:S02]  /*bd90*/  IMAD.MOV.U32 R6, RZ, RZ, 0x34195641 ;  /* 0x34195641ff067424 */ /* 0x004fe400078e00ff */
[----:B------:R-:W-:Y:S01]  /*bda0*/  HFMA2 R7, -RZ, RZ, -0.11529541015625, 0.0230712890625 ;  /* 0xaf6125e8ff077431 */ /* 0x000fe200000001ff */
[----:B------:R2:W-:Y:S01]  /*bdb0*/  STL.64 [R1+0xe8], R4 ;  /* 0x0000e80401007387 */ /* 0x0005e20000100a00 */
[----:B0-----:R-:W-:Y:S02]  /*bdc0*/  IMAD.MOV.U32 R10, RZ, RZ, -0x4f441d3f ;  /* 0xb0bbe2c1ff0a7424 */ /* 0x001fe400078e00ff */
[----:B------:R-:W-:Y:S01]  /*bdd0*/  HFMA2 R11, -RZ, RZ, 0.0587158203125, -0.16357421875 ;  /* 0x2b84b13cff0b7431 */ /* 0x000fe200000001ff */
[----:B------:R0:W-:Y:S01]  /*bde0*/  STL.64 [R1+0xf8], R8 ;  /* 0x0000f80801007387 */ /* 0x0001e20000100a00 */
[----:B-1----:R-:W-:Y:S01]  /*bdf0*/  IMAD.MOV.U32 R12, RZ, RZ, 0x2f0d882b ;  /* 0x2f0d882bff0c7424 */ /* 0x002fe200078e00ff */
[----:B------:R-:W-:-:S02]  /*be00*/  MOV R13, 0xae74bbc7 ;  /* 0xae74bbc7000d7802 */ /* 0x000fc40000000f00 */
[----:B------:R1:W-:Y:S01]  /*be10*/  STL.64 [R1+0xf0], R6 ;  /* 0x0000f00601007387 */ /* 0x0003e20000100a00 */
[----:B--2---:R-:W-:Y:S02]  /*be20*/  IMAD.MOV.U32 R4, RZ, RZ, 0x2d52aed2 ;  /* 0x2d52aed2ff047424 */ /* 0x004fe400078e00ff */
[----:B------:R-:W-:Y:S01]  /*be30*/  HFMA2 R5, -RZ, RZ, -0.029632568359375, 0.25244140625 ;  /* 0xa796340aff057431 */ /* 0x000fe200000001ff */
[----:B------:R2:W-:Y:S01]  /*be40*/  STL.64 [R1+0x100], R10 ;  /* 0x0001000a01007387 */ /* 0x0005e20000100a00 */
[----:B0-----:R-:W-:Y:S02]  /*be50*/  IMAD.MOV.U32 R8, RZ, RZ, -0x5620f4f4 ;  /* 0xa9df0b0cff087424 */ /* 0x001fe400078e00ff */
[----:B------:R-:W-:Y:S01]  /*be60*/  HFMA2 R9, -RZ, RZ, 0.0149993896484375, -0.005496978759765625 ;  /* 0x23ae9da1ff097431 */ /* 0x000fe200000001ff */
[----:B------:R0:W-:Y:S01]  /*be70*/  STL.64 [R1+0x108], R12 ;  /* 0x0001080c01007387 */ /* 0x0001e20000100a00 */
[----:B-1----:R-:W-:Y:S01]  /*be80*/  IMAD.MOV.U32 R6, RZ, RZ, -0x54660630 ;  /* 0xab99f9d0ff067424 */ /* 0x002fe200078e00ff */
[----:B------:R-:W-:-:S02]  /*be90*/  MOV R7, 0x2b033afb ;  /* 0x2b033afb00077802 */ /* 0x000fc40000000f00 */
[----:B------:R1:W-:Y:S01]  /*bea0*/  STL.64 [R1+0x110], R4 ;  /* 0x0001100401007387 */ /* 0x0003e20000100a00 */
[----:B--2---:R-:W-:Y:S01]  /*beb0*/  IMAD.MOV.U32 R10, RZ, RZ, 0x281f97f3 ;  /* 0x281f97f3ff0a7424 */ /* 0x004fe200078e00ff */
[----:B------:R-:W-:Y:S02]  /*bec0*/  MOV R11, 0x3a2a3eca ;  /* 0x3a2a3eca000b7802 */ /* 0x000fe40000000f00 */
[----:B------:R2:W-:Y:S01]  /*bed0*/  STL.64 [R1+0x120], R8 ;  /* 0x0001200801007387 */ /* 0x0005e20000100a00 */
[----:B0-----:R-:W-:Y:S01]  /*bee0*/  IMAD.MOV.U32 R12, RZ, RZ, 0x39709e72 ;  /* 0x39709e72ff0c7424 */ /* 0x001fe200078e00ff */
[----:B------:R-:W-:Y:S02]  /*bef0*/  MOV R13, 0xb9f5fd8c ;  /* 0xb9f5fd8c000d7802 */ /* 0x000fe40000000f00 */
[----:B------:R0:W-:Y:S01]  /*bf00*/  STL.64 [R1+0x118], R6 ;  /* 0x0001180601007387 */ /* 0x0001e20000100a00 */
[----:B-1----:R-:W-:Y:S02]  /*bf10*/  IMAD.MOV.U32 R4, RZ, RZ, 0x398c5cdb ;  /* 0x398c5cdbff047424 */ /* 0x002fe400078e00ff */
[----:B------:R-:W-:Y:S01]  /*bf20*/  HFMA2 R5, -RZ, RZ, -0.5771484375, -0.00124835968017578125 ;  /* 0xb89e951dff057431 */ /* 0x000fe200000001ff */
[----:B------:R1:W-:Y:S01]  /*bf30*/  STL.64 [R1+0x128], R10 ;  /* 0x0001280a01007387 */ /* 0x0003e20000100a00 */
[----:B--2---:R-:W-:-:S02]  /*bf40*/  IMAD.MOV.U32 R8, RZ, RZ, -0x49419487 ;  /* 0xb6be6b79ff087424 */ /* 0x004fc400078e00ff */
[----:B------:R-:W-:Y:S01]  /*bf50*/  HFMA2 R9, -RZ, RZ, 0.359130859375, 1.5318393707275390625e-05 ;  /* 0x35bf0101ff097431 */ /* 0x000fe200000001ff */
[----:B------:R2:W-:Y:S01]  /*bf60*/  STL.64 [R1+0x130], R12 ;  /* 0x0001300c01007387 */ /* 0x0005e20000100a00 */
[----:B0-----:R-:W-:Y:S01]  /*bf70*/  IMAD.MOV.U32 R6, RZ, RZ, -0x4b7f56af ;  /* 0xb480a951ff067424 */ /* 0x001fe200078e00ff */
[----:B------:R-:W-:Y:S02]  /*bf80*/  MOV R7, 0x3739efa3 ;  /* 0x3739efa300077802 */ /* 0x000fe40000000f00 */
[----:B------:R0:W-:Y:S01]  /*bf90*/  STL.64 [R1+0x138], R4 ;  /* 0x0001380401007387 */ /* 0x0001e20000100a00 */
[----:B-1----:R-:W-:Y:S01]  /*bfa0*/  IMAD.MOV.U32 R10, RZ, RZ, -0x520aee6d ;  /* 0xadf51193ff0a7424 */ /* 0x002fe200078e00ff */
[----:B------:R-:W-:Y:S02]  /*bfb0*/  MOV R11, 0xb43616e8 ;  /* 0xb43616e8000b7802 */ /* 0x000fe40000000f00 */
[----:B------:R1:W-:Y:S01]  /*bfc0*/  STL.64 [R1+0x148], R8 ;  /* 0x0001480801007387 */ /* 0x0003e20000100a00 */
[----:B--2---:R-:W-:-:S02]  /*bfd0*/  IMAD.MOV.U32 R12, RZ, RZ, 0x33adef47 ;  /* 0x33adef47ff0c7424 */ /* 0x004fc400078e00ff */
[----:B------:R-:W-:Y:S01]  /*bfe0*/  HFMA2 R13, -RZ, RZ, -0.20751953125, 0.046112060546875 ;  /* 0xb2a429e7ff0d7431 */ /* 0x000fe200000001ff */
[----:B------:R2:W-:Y:S01]  /*bff0*/  STL.64 [R1+0x140], R6 ;  /* 0x0001400601007387 */ /* 0x0005e20000100a00 */
[----:B0-----:R-:W-:Y:S01]  /*c000*/  IMAD.MOV.U32 R4, RZ, RZ, 0x2c2861f8 ;  /* 0x2c2861f8ff047424 */ /* 0x001fe200078e00ff */
[----:B------:R-:W-:Y:S02]  /*c010*/  MOV R5, 0x310db352 ;  /* 0x310db35200057802 */ /* 0x000fe40000000f00 */
[----:B------:R0:W-:Y:S01]  /*c020*/  STL.64 [R1+0x150], R10 ;  /* 0x0001500a01007387 */ /* 0x0001e20000100a00 */
[----:B-1----:R-:W-:Y:S01]  /*c030*/  IMAD.MOV.U32 R8, RZ, RZ, -0x5785cfd4 ;  /* 0xa87a302cff087424 */ /* 0x002fe200078e00ff */
[----:B------:R-:W-:Y:S02]  /*c040*/  MOV R9, 0xadc0969f ;  /* 0xadc0969f00097802 */ /* 0x000fe40000000f00 */
[----:B------:R1:W-:Y:S01]  /*c050*/  STL.64 [R1+0x158], R12 ;  /* 0x0001580c01007387 */ /* 0x0003e20000100a00 */
[----:B--2---:R-:W-:-:S02]  /*c060*/  IMAD.MOV.U32 R6, RZ, RZ, -0x4f7df9d6 ;  /* 0xb082062aff067424 */ /* 0x004fc400078e00ff */
[----:B------:R-:W-:Y:S01]  /*c070*/  HFMA2 R7, -RZ, RZ, 0.115966796875, -149.25 ;  /* 0x2f6cd8aaff077431 */ /* 0x000fe200000001ff */
[----:B------:R2:W-:Y:S01]  /*c080*/  STL.64 [R1+0x160], R4 ;  /* 0x0001600401007387 */ /* 0x0005e20000100a00 */
[----:B0-----:R-:W-:Y:S02]  /*c090*/  IMAD.MOV.U32 R10, RZ, RZ, 0x2d2c3ebd ;  /* 0x2d2c3ebdff0a7424 */ /* 0x001fe400078e00ff */
[----:B------:R-:W-:Y:S01]  /*c0a0*/  HFMA2 R11, -RZ, RZ, -0.06402587890625, 7.30859375 ;  /* 0xac19474fff0b7431 */ /* 0x000fe200000001ff */
[----:B------:R0:W-:Y:S01]  /*c0b0*/  STL.64 [R1+0x170], R8 ;  /* 0x0001700801007387 */ /* 0x0001e20000100a00 */
[----:B-1----:R-:W-:Y:S01]  /*c0c0*/  IMAD.MOV.U32 R12, RZ, RZ, 0x248f2a67 ;  /* 0x248f2a67ff0c7424 */ /* 0x002fe200078e00ff */
[----:B------:R-:W-:Y:S02]  /*c0d0*/  MOV R13, 0x2a6f79fa ;  /* 0x2a6f79fa000d7802 */ /* 0x000fe40000000f00 */
[----:B------:R1:W-:Y:S01]  /*c0e0*/  STL.64 [R1+0x168], R6 ;  /* 0x0001680601007387 */ /* 0x0003e20000100a00 */
[----:B--2---:R-:W-:-:S02]  /*c0f0*/  IMAD.MOV.U32 R4, RZ, RZ, -0x562d9389 ;  /* 0xa9d26c77ff047424 */ /* 0x004fc400078e00ff */
[----:B------:R-:W-:Y:S01]  /*c100*/  HFMA2 R5, -RZ, RZ, 0.036865234375, 0.869140625 ;  /* 0x28b83af4ff057431 */ /* 0x000fe200000001ff */
[----:B------:R2:W-:Y:S01]  /*c110*/  STL.64 [R1+0x178], R10 ;  /* 0x0001780a01007387 */ /* 0x0005e20000100a00 */
[----:B0-----:R-:W-:Y:S02]  /*c120*/  IMAD.MOV.U32 R8, RZ, RZ, -0x4663332c ;  /* 0xb99cccd4ff087424 */ /* 0x001fe400078e00ff */
[----:B------:R-:W-:Y:S01]  /*c130*/  HFMA2 R9, -RZ, RZ, -0.3603515625, 43744 ;  /* 0xb5c47957ff097431 */ /* 0x000fe200000001ff */
[----:B------:R0:W-:Y:S01]  /*c140*/  STL.64 [R1+0x180], R12 ;  /* 0x0001800c01007387 */ /* 0x0001e20000100a00 */
[----:B-1----:R-:W-:Y:S01]  /*c150*/  IMAD.MOV.U32 R6, RZ, RZ, -0x459e0fa8 ;  /* 0xba61f058ff067424 */ /* 0x002fe200078e00ff */
[----:B------:R-:W-:Y:S02]  /*c160*/  MOV R7, 0x3a4d87fb ;  /* 0x3a4d87fb00077802 */ /* 0x000fe40000000f00 */
[----:B------:R1:W-:Y:S01]  /*c170*/  STL.64 [R1+0x188], R4 ;  /* 0x0001880401007387 */ /* 0x0003e20000100a00 */
[----:B--2---:R-:W-:Y:S01]  /*c180*/  IMAD.MOV.U32 R10, RZ, RZ, 0x388b4846 ;  /* 0x388b4846ff0a7424 */ /* 0x004fe200078e00ff */
[----:B------:R-:W-:-:S02]  /*c190*/  MOV R11, 0xb82671ff ;  /* 0xb82671ff000b7802 */ /* 0x000fc40000000f00 */
[----:B------:R2:W-:Y:S01]  /*c1a0*/  STL.64 [R1+0x198], R8 ;  /* 0x0001980801007387 */ /* 0x0005e20000100a00 */
[----:B0-----:R-:W-:Y:S02]  /*c1b0*/  IMAD.MOV.U32 R12, RZ, RZ, 0x373eda60 ;  /* 0x373eda60ff0c7424 */ /* 0x001fe400078e00ff */
[----:B------:R-:W-:Y:S01]  /*c1c0*/  HFMA2 R13, -RZ, RZ, 0.11773681640625, -188.375 ;  /* 0x2f89d9e3ff0d7431 */ /* 0x000fe200000001ff */
[----:B------:R0:W-:Y:S01]  /*c1d0*/  STL.64 [R1+0x190], R6 ;  /* 0x0001900601007387 */ /* 0x0001e20000100a00 */
[----:B-1----:R-:W-:Y:S01]  /*c1e0*/  IMAD.MOV.U32 R4, RZ, RZ, -0x4a1c71fc ;  /* 0xb5e38e04ff047424 */ /* 0x002fe200078e00ff */
[----:B------:R-:W-:Y:S02]  /*c1f0*/  MOV R5, 0x356f1bed ;  /* 0x356f1bed00057802 */ /* 0x000fe40000000f00 */
[----:B------:R1:W-:Y:S01]  /*c200*/  STL.64 [R1+0x1a0], R10 ;  /* 0x0001a00a01007387 */ /* 0x0003e20000100a00 */
[----:B--2---:R-:W-:Y:S01]  /*c210*/  IMAD.MOV.U32 R8, RZ, RZ, 0x32f7f4a2 ;  /* 0x32f7f4a2ff087424 */ /* 0x004fe200078e00ff */
[----:B------:R-:W-:-:S02]  /*c220*/  MOV R9, 0xb273c722 ;  /* 0xb273c72200097802 */ /* 0x000fc40000000f00 */
[----:B------:R2:W-:Y:S01]  /*c230*/  STL.64 [R1+0x1a8], R12 ;  /* 0x0001a80c01007387 */ /* 0x0005e20000100a00 */
[----:B0-----:R-:W-:Y:S02]  /*c240*/  IMAD.MOV.U32 R6, RZ, RZ, -0x4b89cc4a ;  /* 0xb47633b6ff067424 */ /* 0x001fe400078e00ff */
[----:B------:R-:W-:Y:S01]  /*c250*/  HFMA2 R7, -RZ, RZ, 0.0938720703125, 0.00019967555999755859375 ;  /* 0x2e020a8bff077431 */ /* 0x000fe200000001ff */
[----:B------:R0:W-:Y:S01]  /*c260*/  STL.64 [R1+0x1b0], R4 ;  /* 0x0001b00401007387 */ /* 0x0001e20000100a00 */
[----:B-1----:R-:W-:Y:S02]  /*c270*/  IMAD.MOV.U32 R10, RZ, RZ, 0x316cd4f9 ;  /* 0x316cd4f9ff0a7424 */ /* 0x002fe400078e00ff */
[----:B------:R-:W-:Y:S01]  /*c280*/  HFMA2 R11, -RZ, RZ, -0.050811767578125, -0.0056915283203125 ;  /* 0xaa819dd4ff0b7431 */ /* 0x000fe200000001ff */
[----:B------:R1:W-:Y:S01]  /*c290*/  STL.64 [R1+0x1c0], R8 ;  /* 0x0001c00801007387 */ /* 0x0003e20000100a00 */
[----:B--2---:R-:W-:Y:S01]  /*c2a0*/  IMAD.MOV.U32 R12, RZ, RZ, -0x5027586f ;  /* 0xafd8a791ff0c7424 */ /* 0x004fe200078e00ff */
[----:B------:R-:W-:-:S02]  /*c2b0*/  MOV R13, 0x2f4c88ee ;  /* 0x2f4c88ee000d7802 */ /* 0x000fc40000000f00 */
[----:B------:R2:W-:Y:S01]  /*c2c0*/  STL.64 [R1+0x1b8], R6 ;  /* 0x0001b80601007387 */ /* 0x0005e20000100a00 */
[----:B0-----:R-:W-:Y:S02]  /*c2d0*/  IMAD.MOV.U32 R4, RZ, RZ, -0x51c0682a ;  /* 0xae3f97d6ff047424 */ /* 0x001fe400078e00ff */
[----:B------:R-:W-:Y:S01]  /*c2e0*/  HFMA2 R5, -RZ, RZ, 0.0262451171875, 4.01953125 ;  /* 0x26b84405ff057431 */ /* 0x000fe200000001ff */
[----:B------:R0:W-:Y:S01]  /*c2f0*/  STL.64 [R1+0x1c8], R10 ;  /* 0x0001c80a01007387 */ /* 0x0001e20000100a00 */
[----:B-1----:R-:W-:Y:S02]  /*c300*/  IMAD.MOV.U32 R8, RZ, RZ, 0x2b0a2bbf ;  /* 0x2b0a2bbfff087424 */ /* 0x002fe400078e00ff */
[----:B------:R-:W-:Y:S01]  /*c310*/  HFMA2 R9, -RZ, RZ, -0.01349639892578125, -201.75 ;  /* 0xa2e9da4eff097431 */ /* 0x000fe200000001ff */
[----:B------:R1:W-:Y:S01]  /*c320*/  STL.64 [R1+0x1d0], R12 ;  /* 0x0001d00c01007387 */ /* 0x0003e20000100a00 */
[----:B--2---:R-:W-:Y:S01]  /*c330*/  IMAD.MOV.U32 R6, RZ, RZ, 0x2ca4a32a ;  /* 0x2ca4a32aff067424 */ /* 0x004fe200078e00ff */
[----:B------:R-:W-:-:S02]  /*c340*/  MOV R7, 0xac173d62 ;  /* 0xac173d6200077802 */ /* 0x000fc40000000f00 */
[----:B------:R2:W-:Y:S01]  /*c350*/  STL.64 [R1+0x1d8], R4 ;  /* 0x0001d80401007387 */ /* 0x0005e20000100a00 */
[----:B0-----:R-:W-:Y:S01]  /*c360*/  IMAD.MOV.U32 R10, RZ, RZ, -0x569cc748 ;  /* 0xa96338b8ff0a7424 */ /* 0x001fe200078e00ff */
[----:B------:R-:W-:Y:S02]  /*c370*/  MOV R11, 0xb9b09456 ;  /* 0xb9b09456000b7802 */ /* 0x000fe40000000f00 */
[----:B------:R0:W-:Y:S01]  /*c380*/  STL.64 [R1+0x1e8], R8 ;  /* 0x0001e80801007387 */ /* 0x0001e20000100a00 */
[----:B-1----:R-:W-:Y:S02]  /*c390*/  IMAD.MOV.U32 R12, RZ, RZ, -0x476dc4fe ;  /* 0xb8923b02ff0c7424 */ /* 0x002fe400078e00ff */
[----:B------:R-:W-:Y:S01]  /*c3a0*/  HFMA2 R13, -RZ, RZ, 0.69580078125, 465 ;  /* 0x39915f44ff0d7431 */ /* 0x000fe200000001ff */
        /* <DEDUP_REMOVED lines=8> */
[----:B------:R-:W-:Y:S01]  /*c430*/  HFMA2 R7, -RZ, RZ, -0.4619140625, 0.00073146820068359375 ;  /* 0xb76411feff077431 */ /* 0x000fe200000001ff */
[----:B------:R1:W-:Y:S01]  /*c440*/  STL.64 [R1+0x200], R4 ;  /* 0x0002000401007387 */ /* 0x0003e20000100a00 */
[----:B--2---:R-:W-:Y:S02]  /*c450*/  IMAD.MOV.U32 R10, RZ, RZ, -0x504d3181 ;  /* 0xafb2ce7fff0a7424 */ /* 0x004fe400078e00ff */
[----:B------:R-:W-:Y:S01]  /*c460*/  HFMA2 R11, -RZ, RZ, 0.29541015625, 0.0001986026763916015625 ;  /* 0x34ba0a82ff0b7431 */ /* 0x000fe200000001ff */
[----:B------:R2:W-:Y:S01]  /*c470*/  STL.64 [R1+0x210], R8 ;  /* 0x0002100801007387 */ /* 0x0005e20000100a00 */
[----:B0-----:R-:W-:Y:S01]  /*c480*/  IMAD.MOV.U32 R12, RZ, RZ, -0x4bb9ecc2 ;  /* 0xb446133eff0c7424 */ /* 0x001fe200078e00ff */
[----:B------:R-:W-:-:S02]  /*c490*/  MOV R13, 0x334f3181 ;  /* 0x334f3181000d7802 */ /* 0x000fc40000000f00 */
[----:B------:R0:W-:Y:S01]  /*c4a0*/  STL.64 [R1+0x208], R6 ;  /* 0x0002080601007387 */ /* 0x0001e20000100a00 */
[----:B-1----:R-:W-:Y:S02]  /*c4b0*/  IMAD.MOV.U32 R4, RZ, RZ, -0x575df71d ;  /* 0xa8a208e3ff047424 */ /* 0x002fe400078e00ff */
[----:B------:R-:W-:Y:S01]  /*c4c0*/  HFMA2 R5, -RZ, RZ, -0.1826171875, -0.091796875 ;  /* 0xb1d8ade0ff057431 */ /* 0x000fe200000001ff */
[----:B------:R1:W-:Y:S01]  /*c4d0*/  STL.64 [R1+0x218], R10 ;  /* 0x0002180a01007387 */ /* 0x0003e20000100a00 */
[----:B--2---:R-:W-:Y:S02]  /*c4e0*/  IMAD.MOV.U32 R8, RZ, RZ, 0x27bb1603 ;  /* 0x27bb1603ff087424 */ /* 0x004fe400078e00ff */
[----:B------:R-:W-:Y:S01]  /*c4f0*/  HFMA2 R9, -RZ, RZ, 0.10626220703125, -24.6875 ;  /* 0x2ecdce2cff097431 */ /* 0x000fe200000001ff */
        /* <DEDUP_REMOVED lines=8> */
[----:B------:R-:W-:Y:S01]  /*c580*/  HFMA2 R13, -RZ, RZ, -0.05987548828125, 3760 ;  /* 0xabaa6b58ff0d7431 */ /* 0x000fe200000001ff */
[----:B------:R2:W-:Y:S01]  /*c590*/  STL.64 [R1+0x230], R6 ;  /* 0x0002300601007387 */ /* 0x0005e20000100a00 */
[----:B0-----:R-:W-:Y:S01]  /*c5a0*/  IMAD.MOV.U32 R4, RZ, RZ, 0x2b1fe612 ;  /* 0x2b1fe612ff047424 */ /* 0x001fe200078e00ff */
[----:B------:R-:W-:-:S02]  /*c5b0*/  MOV R5, 0xaa152d8b ;  /* 0xaa152d8b00057802 */ /* 0x000fc40000000f00 */
[----:B------:R0:W-:Y:S01]  /*c5c0*/  STL.64 [R1+0x240], R10 ;  /* 0x0002400a01007387 */ /* 0x0001e20000100a00 */
[----:B-1----:R-:W-:Y:S01]  /*c5d0*/  IMAD.MOV.U32 R8, RZ, RZ, 0x398e04a8 ;  /* 0x398e04a8ff087424 */ /* 0x002fe200078e00ff */
[----:B------:R-:W-:Y:S02]  /*c5e0*/  MOV R9, 0x3554208f ;  /* 0x3554208f00097802 */ /* 0x000fe40000000f00 */
[----:B------:R1:W-:Y:S01]  /*c5f0*/  STL.64 [R1+0x248], R12 ;  /* 0x0002480c01007387 */ /* 0x0003e20000100a00 */
[----:B--2---:R-:W-:Y:S02]  /*c600*/  IMAD.MOV.U32 R6, RZ, RZ, 0x3a0b4779 ;  /* 0x3a0b4779ff067424 */ /* 0x004fe400078e00ff */
[----:B------:R-:W-:Y:S01]  /*c610*/  HFMA2 R7, -RZ, RZ, -0.76318359375, 0.9521484375 ;  /* 0xba1b3b9eff077431 */ /* 0x000fe200000001ff */
[----:B------:R2:W-:Y:S01]  /*c620*/  STL.64 [R1+0x250], R4 ;  /* 0x0002500401007387 */ /* 0x0005e20000100a00 */
[----:B0-----:R-:W-:Y:S02]  /*c630*/  IMAD.MOV.U32 R10, RZ, RZ, -0x4754ffb6 ;  /* 0xb8ab004aff0a7424 */ /* 0x001fe400078e00ff */
[----:B------:R-:W-:Y:S01]  /*c640*/  HFMA2 R11, -RZ, RZ, 0.55224609375, 447 ;  /* 0x386b5efcff0b7431 */ /* 0x000fe200000001ff */
[----:B------:R0:W-:Y:S01]  /*c650*/  STL.64 [R1+0x260], R8 ;  /* 0x0002600801007387 */ /* 0x0001e20000100a00 */
[----:B-1----:R-:W-:Y:S01]  /*c660*/  IMAD.MOV.U32 R12, RZ, RZ, -0x48663e86 ;  /* 0xb799c17aff0c7424 */ /* 0x002fe200078e00ff */
[----:B------:R-:W-:-:S02]  /*c670*/  MOV R13, 0xb153a122 ;  /* 0xb153a122000d7802 */ /* 0x000fc40000000f00 */
[----:B------:R1:W-:Y:S01]  /*c680*/  STL.64 [R1+0x258], R6 ;  /* 0x0002580601007387 */ /* 0x0003e20000100a00 */
[----:B--2---:R-:W-:Y:S02]  /*c690*/  IMAD.MOV.U32 R4, RZ, RZ, 0x36688aea ;  /* 0x36688aeaff047424 */ /* 0x004fe400078e00ff */
[----:B------:R-:W-:Y:S01]  /*c6a0*/  HFMA2 R5, -RZ, RZ, -0.376953125, 0.066162109375 ;  /* 0xb6082c3cff057431 */ /* 0x000fe200000001ff */
[----:B------:R2:W-:Y:S01]  /*c6b0*/  STL.64 [R1+0x268], R10 ;  /* 0x0002680a01007387 */ /* 0x0005e20000100a00 */
[----:B0-----:R-:W-:Y:S02]  /*c6c0*/  IMAD.MOV.U32 R8, RZ, RZ, -0x4c426841 ;  /* 0xb3bd97bfff087424 */ /* 0x001fe400078e00ff */
[----:B------:R-:W-:Y:S01]  /*c6d0*/  HFMA2 R9, -RZ, RZ, 0.2279052734375, -1.0966796875 ;  /* 0x334bbc63ff097431 */ /* 0x000fe200000001ff */
[----:B------:R0:W-:Y:S01]  /*c6e0*/  STL.64 [R1+0x270], R12 ;  /* 0x0002700c01007387 */ /* 0x0001e20000100a00 */
[----:B-1----:R-:W-:Y:S01]  /*c6f0*/  IMAD.MOV.U32 R6, RZ, RZ, 0x351b6448 ;  /* 0x351b6448ff067424 */ /* 0x002fe200078e00ff */
[----:B------:R-:W-:-:S02]  /*c700*/  MOV R7, 0x2a83a738 ;  /* 0x2a83a73800077802 */ /* 0x000fc40000000f00 */
[----:B------:R1:W-:Y:S01]  /*c710*/  STL.64 [R1+0x278], R4 ;  /* 0x0002780401007387 */ /* 0x0003e20000100a00 */
[----:B--2---:R-:W-:Y:S01]  /*c720*/  IMAD.MOV.U32 R10, RZ, RZ, -0x4da878ae ;  /* 0xb2578752ff0a7424 */ /* 0x004fe200078e00ff */
[----:B------:R-:W-:Y:S02]  /*c730*/  MOV R11, 0x29c2c5d5 ;  /* 0x29c2c5d5000b7802 */ /* 0x000fe40000000f00 */
[----:B------:R2:W-:Y:S01]  /*c740*/  STL.64 [R1+0x288], R8 ;  /* 0x0002880801007387 */ /* 0x0005e20000100a00 */
[----:B0-----:R-:W-:Y:S02]  /*c750*/  IMAD.MOV.U32 R12, RZ, RZ, 0x30e787cd ;  /* 0x30e787cdff0c7424 */ /* 0x001fe400078e00ff */
[----:B------:R-:W-:Y:S01]  /*c760*/  HFMA2 R13, -RZ, RZ, -0.1380615234375, -0.58349609375 ;  /* 0xb06bb8abff0d7431 */ /* 0x000fe200000001ff */
[----:B------:R0:W-:Y:S01]  /*c770*/  STL.64 [R1+0x280], R6 ;  /* 0x0002800601007387 */ /* 0x0001e20000100a00 */
[----:B-1----:R-:W-:Y:S01]  /*c780*/  IMAD.MOV.U32 R4, RZ, RZ, 0x2f6d7999 ;  /* 0x2f6d7999ff047424 */ /* 0x002fe200078e00ff */
[----:B------:R-:W-:-:S02]  /*c790*/  MOV R5, 0xa65b6fba ;  /* 0xa65b6fba00057802 */ /* 0x000fc40000000f00 */
[----:B------:R1:W-:Y:S01]  /*c7a0*/  STL.64 [R1+0x290], R10 ;  /* 0x0002900a01007387 */ /* 0x0003e20000100a00 */
[----:B--2---:R-:W-:Y:S01]  /*c7b0*/  IMAD.MOV.U32 R8, RZ, RZ, -0x53a03bb8 ;  /* 0xac5fc448ff087424 */ /* 0x004fe200078e00ff */
[----:B------:R-:W-:Y:S02]  /*c7c0*/  MOV R9, 0x22adcde9 ;  /* 0x22adcde900097802 */ /* 0x000fe40000000f00 */
[----:B------:R2:W-:Y:S01]  /*c7d0*/  STL.64 [R1+0x298], R12 ;  /* 0x0002980c01007387 */ /* 0x0005e20000100a00 */
[----:B0-----:R-:W-:Y:S02]  /*c7e0*/  IMAD.MOV.U32 R6, RZ, RZ, -0x5215ac74 ;  /* 0xadea538cff067424 */ /* 0x001fe400078e00ff */
[----:B------:R-:W-:Y:S01]  /*c7f0*/  HFMA2 R7, -RZ, RZ, 0.08428955078125, -213.875 ;  /* 0x2d65daafff077431 */ /* 0x000fe200000001ff */
[----:B------:R0:W-:Y:S01]  /*c800*/  STL.64 [R1+0x2a0], R4 ;  /* 0x0002a00401007387 */ /* 0x0001e20000100a00 */
[----:B-1----:R-:W-:Y:S02]  /*c810*/  IMAD.MOV.U32 R10, RZ, RZ, 0x2acfbe8a ;  /* 0x2acfbe8aff0a7424 */ /* 0x002fe400078e00ff */
[----:B------:R-:W-:Y:S01]  /*c820*/  HFMA2 R11, -RZ, RZ, 0.712890625, -0.0002586841583251953125 ;  /* 0x39b48c3dff0b7431 */ /* 0x000fe200000001ff */
[----:B------:R1:W-:Y:S01]  /*c830*/  STL.64 [R1+0x2b0], R8 ;  /* 0x0002b00801007387 */ /* 0x0003e20000100a00 */
[----:B--2---:R-:W-:Y:S01]  /*c840*/  IMAD.MOV.U32 R12, RZ, RZ, 0x3858ebaf ;  /* 0x3858ebafff0c7424 */ /* 0x004fe200078e00ff */
[----:B------:R-:W-:-:S02]  /*c850*/  MOV R13, 0xb9af99c3 ;  /* 0xb9af99c3000d7802 */ /* 0x000fc40000000f00 */
[----:B------:R2:W-:Y:S01]  /*c860*/  STL.64 [R1+0x2a8], R6 ;  /* 0x0002a80601007387 */ /* 0x0005e20000100a00 */
[----:B0-----:R-:W-:Y:S02]  /*c870*/  IMAD.MOV.U32 R4, RZ, RZ, 0x3993775b ;  /* 0x3993775bff047424 */ /* 0x001fe400078e00ff */
[----:B------:R-:W-:Y:S01]  /*c880*/  HFMA2 R5, -RZ, RZ, -0.6123046875, 0.18994140625 ;  /* 0xb8e63214ff057431 */ /* 0x000fe200000001ff */
[----:B------:R0:W-:Y:S01]  /*c890*/  STL.64 [R1+0x2b8], R10 ;  /* 0x0002b80a01007387 */ /* 0x0001e20000100a00 */
[----:B-1----:R-:W-:Y:S02]  /*c8a0*/  IMAD.MOV.U32 R8, RZ, RZ, -0x4866cb75 ;  /* 0xb799348bff087424 */ /* 0x002fe400078e00ff */
[----:B------:R-:W-:Y:S01]  /*c8b0*/  HFMA2 R9, -RZ, RZ, 0.42236328125, 0.24755859375 ;  /* 0x36c233ecff097431 */ /* 0x000fe200000001ff */
        /* <DEDUP_REMOVED lines=8> */
[----:B------:R-:W-:Y:S01]  /*c940*/  HFMA2 R13, -RZ, RZ, -0.2646484375, -0.001155853271484375 ;  /* 0xb43c94bcff0d7431 */ /* 0x000fe200000001ff */
[----:B------:R1:W-:Y:S01]  /*c950*/  STL.64 [R1+0x2d0], R6 ;  /* 0x0002d00601007387 */ /* 0x0003e20000100a00 */
[----:B--2---:R-:W-:Y:S01]  /*c960*/  IMAD.MOV.U32 R4, RZ, RZ, -0x54496689 ;  /* 0xabb69977ff047424 */ /* 0x004fe200078e00ff */
[----:B------:R-:W-:-:S02]  /*c970*/  MOV R5, 0x32e788fe ;  /* 0x32e788fe00057802 */ /* 0x000fc40000000f00 */
[----:B------:R2:W-:Y:S01]  /*c980*/  STL.64 [R1+0x2e0], R10 ;  /* 0x0002e00a01007387 */ /* 0x0005e20000100a00 */
[----:B0-----:R-:W-:Y:S01]  /*c990*/  IMAD.MOV.U32 R8, RZ, RZ, -0x5bcd0536 ;  /* 0xa432facaff087424 */ /* 0x001fe200078e00ff */
[----:B------:R-:W-:Y:S02]  /*c9a0*/  MOV R9, 0xb012746d ;  /* 0xb012746d00097802 */ /* 0x000fe40000000f00 */
[----:B------:R0:W-:Y:S01]  /*c9b0*/  STL.64 [R1+0x2e8], R12 ;  /* 0x0002e80c01007387 */ /* 0x0001e20000100a00 */
[----:B-1----:R-:W-:Y:S02]  /*c9c0*/  IMAD.MOV.U32 R6, RZ, RZ, -0x4d858bba ;  /* 0xb27a7446ff067424 */ /* 0x002fe400078e00ff */
[----:B------:R-:W-:Y:S01]  /*c9d0*/  HFMA2 R7, -RZ, RZ, 0.1724853515625, -0.00099945068359375 ;  /* 0x31859418ff077431 */ /* 0x000fe200000001ff */
[----:B------:R1:W-:Y:S01]  /*c9e0*/  STL.64 [R1+0x2f0], R4 ;  /* 0x0002f00401007387 */ /* 0x0003e20000100a00 */
[----:B--2---:R-:W-:Y:S02]  /*c9f0*/  IMAD.MOV.U32 R10, RZ, RZ, 0x2f96d785 ;  /* 0x2f96d785ff0a7424 */ /* 0x004fe400078e00ff */
[----:B------:R-:W-:Y:S01]  /*ca00*/  HFMA2 R11, -RZ, RZ, -0.10308837890625, -109.3125 ;  /* 0xae99d6d5ff0b7431 */ /* 0x000fe200000001ff */
[----:B------:R2:W-:Y:S01]  /*ca10*/  STL.64 [R1+0x300], R8 ;  /* 0x0003000801007387 */ /* 0x0005e20000100a00 */
[----:B0-----:R-:W-:Y:S01]  /*ca20*/  IMAD.MOV.U32 R12, RZ, RZ, 0x23eee253 ;  /* 0x23eee253ff0c7424 */ /* 0x001fe200078e00ff */
[----:B------:R-:W-:-:S02]  /*ca30*/  MOV R13, 0x2d1bcefb ;  /* 0x2d1bcefb000d7802 */ /* 0x000fc40000000f00 */
[----:B------:R0:W-:Y:S01]  /*ca40*/  STL.64 [R1+0x2f8], R6 ;  /* 0x0002f80601007387 */ /* 0x0001e20000100a00 */
[----:B-1----:R-:W-:Y:S02]  /*ca50*/  IMAD.MOV.U32 R4, RZ, RZ, -0x536513c8 ;  /* 0xac9aec38ff047424 */ /* 0x002fe400078e00ff */
[----:B------:R-:W-:Y:S01]  /*ca60*/  HFMA2 R5, -RZ, RZ, 0.059326171875, -3744 ;  /* 0x2b98eb50ff057431 */ /* 0x000fe200000001ff */
[----:B------:R1:W-:Y:S01]  /*ca70*/  STL.64 [R1+0x308], R10 ;  /* 0x0003080a01007387 */ /* 0x0003e20000100a00 */
[----:B--2---:R-:W-:Y:S02]  /*ca80*/  IMAD.MOV.U32 R8, RZ, RZ, -0x461a34c2 ;  /* 0xb9e5cb3eff087424 */ /* 0x004fe400078e00ff */
[----:B------:R-:W-:Y:S01]  /*ca90*/  HFMA2 R9, -RZ, RZ, -0.326904296875, 0.000882625579833984375 ;  /* 0xb53b133bff097431 */ /* 0x000fe200000001ff */
[----:B------:R2:W-:Y:S01]  /*caa0*/  STL.64 [R1+0x310], R12 ;  /* 0x0003100c01007387 */ /* 0x0005e20000100a00 */
[----:B0-----:R-:W-:Y:S01]  /*cab0*/  IMAD.MOV.U32 R6, RZ, RZ, -0x45d4eb26 ;  /* 0xba2b14daff067424 */ /* 0x001fe200078e00ff */
[----:B------:R-:W-:-:S02]  /*cac0*/  MOV R7, 0x3a5c11ce ;  /* 0x3a5c11ce00077802 */ /* 0x000fc40000000f00 */
[----:B------:R0:W-:Y:S01]  /*cad0*/  STL.64 [R1+0x318], R4 ;  /* 0x0003180401007387 */ /* 0x0001e20000100a00 */
[----:B-1----:R-:W-:Y:S01]  /*cae0*/  IMAD.MOV.U32 R10, RZ, RZ, 0x392e88ac ;  /* 0x392e88acff0a7424 */ /* 0x002fe200078e00ff */
[----:B------:R-:W-:Y:S02]  /*caf0*/  MOV R11, 0xb9060b7e ;  /* 0xb9060b7e000b7802 */ /* 0x000fe40000000f00 */
[----:B------:R1:W-:Y:S01]  /*cb00*/  STL.64 [R1+0x328], R8 ;  /* 0x0003280801007387 */ /* 0x0003e20000100a00 */
[----:B--2---:R-:W-:Y:S02]  /*cb10*/  IMAD.MOV.U32 R12, RZ, RZ, 0x384231bf ;  /* 0x384231bfff0c7424 */ /* 0x004fe400078e00ff */
[----:B------:R-:W-:Y:S01]  /*cb20*/  HFMA2 R13, -RZ, RZ, 0.17529296875, -0.0038089752197265625 ;  /* 0x319c9bcdff0d7431 */ /* 0x000fe200000001ff */
[----:B------:R2:W-:Y:S01]  /*cb30*/  STL.64 [R1+0x320], R6 ;  /* 0x0003200601007387 */ /* 0x0005e20000100a00 */
[----:B0-----:R-:W-:Y:S01]  /*cb40*/  IMAD.MOV.U32 R4, RZ, RZ, -0x48ce3da8 ;  /* 0xb731c258ff047424 */ /* 0x001fe200078e00ff */
[----:B------:R-:W-:-:S02]  /*cb50*/  MOV R5, 0x36e39c79 ;  /* 0x36e39c7900057802 */ /* 0x000fc40000000f00 */
[----:B------:R0:W-:Y:S01]  /*cb60*/  STL.64 [R1+0x330], R10 ;  /* 0x0003300a01007387 */ /* 0x0001e20000100a00 */
[----:B-1----:R-:W-:Y:S01]  /*cb70*/  IMAD.MOV.U32 R8, RZ, RZ, 0x34ca97cc ;  /* 0x34ca97ccff087424 */ /* 0x002fe200078e00ff */
[----:B------:R-:W-:Y:S02]  /*cb80*/  MOV R9, 0xb46accf2 ;  /* 0xb46accf200097802 */ /* 0x000fe40000000f00 */
[----:B------:R1:W-:Y:S01]  /*cb90*/  STL.64 [R1+0x338], R12 ;  /* 0x0003380c01007387 */ /* 0x0003e20000100a00 */
[----:B--2---:R-:W-:Y:S02]  /*cba0*/  IMAD.MOV.U32 R6, RZ, RZ, -0x49f2909b ;  /* 0xb60d6f65ff067424 */ /* 0x004fe400078e00ff */
[----:B------:R-:W-:Y:S01]  /*cbb0*/  HFMA2 R7, -RZ, RZ, -0.08734130859375, 3010 ;  /* 0xad9769e1ff077431 */ /* 0x000fe200000001ff */
[----:B------:R2:W-:Y:S01]  /*cbc0*/  STL.64 [R1+0x340], R4 ;  /* 0x0003400401007387 */ /* 0x0005e20000100a00 */
[----:B0-----:R-:W-:Y:S02]  /*cbd0*/  IMAD.MOV.U32 R10, RZ, RZ, 0x33859412 ;  /* 0x33859412ff0a7424 */ /* 0x001fe400078e00ff */
[----:B------:R-:W-:Y:S01]  /*cbe0*/  HFMA2 R11, -RZ, RZ, 0.024383544921875, 0.05047607421875 ;  /* 0x263e2a76ff0b7431 */ /* 0x000fe200000001ff */
[----:B------:R0:W-:Y:S01]  /*cbf0*/  STL.64 [R1+0x350], R8 ;  /* 0x0003500801007387 */ /* 0x0001e20000100a00 */
[----:B-1----:R-:W-:Y:S01]  /*cc00*/  IMAD.MOV.U32 R12, RZ, RZ, -0x4ddb3d09 ;  /* 0xb224c2f7ff0c7424 */ /* 0x002fe200078e00ff */
[----:B------:R-:W-:-:S02]  /*cc10*/  MOV R13, 0x31b31feb ;  /* 0x31b31feb000d7802 */ /* 0x000fc40000000f00 */
[----:B------:R1:W-:Y:S01]  /*cc20*/  STL.64 [R1+0x348], R6 ;  /* 0x0003480601007387 */ /* 0x0003e20000100a00 */
[----:B--2---:R-:W-:Y:S02]  /*cc30*/  IMAD.MOV.U32 R4, RZ, RZ, -0x4f3fb378 ;  /* 0xb0c04c88ff047424 */ /* 0x004fe400078e00ff */
[----:B------:R-:W-:Y:S01]  /*cc40*/  HFMA2 R5, -RZ, RZ, 0.0238494873046875, 0.0089569091796875 ;  /* 0x261b2096ff057431 */ /* 0x000fe200000001ff */
[----:B------:R2:W-:Y:S01]  /*cc50*/  STL.64 [R1+0x358], R10 ;  /* 0x0003580a01007387 */ /* 0x0005e20000100a00 */
[----:B0-----:R-:W-:Y:S02]  /*cc60*/  IMAD.MOV.U32 R8, RZ, RZ, 0x2de560f7 ;  /* 0x2de560f7ff087424 */ /* 0x001fe400078e00ff */
[----:B------:R-:W-:Y:S01]  /*cc70*/  HFMA2 R9, -RZ, RZ, -0.01314544677734375, -22.578125 ;  /* 0xa2bbcda5ff097431 */ /* 0x000fe200000001ff */
        /* <DEDUP_REMOVED lines=8> */
[----:B------:R-:W-:Y:S01]  /*cd00*/  HFMA2 R13, -RZ, RZ, 0.77392578125, -14.609375 ;  /* 0x3a31cb4eff0d7431 */ /* 0x000fe200000001ff */
        /* <DEDUP_REMOVED lines=8> */
[----:B------:R-:W-:Y:S01]  /*cd90*/  HFMA2 R7, -RZ, RZ, -0.58642578125, -64.125 ;  /* 0xb8b1d402ff077431 */ /* 0x000fe200000001ff */
[----:B------:R0:W-:Y:S01]  /*cda0*/  STL.64 [R1+0x390], R4 ;  /* 0x0003900401007387 */ /* 0x0001e20000100a00 */
[----:B-1----:R-:W-:Y:S02]  /*cdb0*/  IMAD.MOV.U32 R10, RZ, RZ, -0x4f8c7f39 ;  /* 0xb07380c7ff0a7424 */ /* 0x002fe400078e00ff */
[----:B------:R-:W-:Y:S01]  /*cdc0*/  HFMA2 R11, -RZ, RZ, 0.411865234375, -14584 ;  /* 0x3697f31fff0b7431 */ /* 0x000fe200000001ff */
[----:B------:R1:W-:Y:S01]  /*cdd0*/  STL.64 [R1+0x3a0], R8 ;  /* 0x0003a00801007387 */ /* 0x0003e20000100a00 */
[----:B--2---:R-:W-:Y:S01]  /*cde0*/  IMAD.MOV.U32 R12, RZ, RZ, -0x49c13963 ;  /* 0xb63ec69dff0c7424 */ /* 0x004fe200078e00ff */
[----:B------:R-:W-:-:S02]  /*cdf0*/  MOV R13, 0x3569c288 ;  /* 0x3569c288000d7802 */ /* 0x000fc40000000f00 */
[----:B------:R2:W-:Y:S01]  /*ce00*/  STL.64 [R1+0x398], R6 ;  /* 0x0003980601007387 */ /* 0x0005e20000100a00 */
[----:B0-----:R-:W-:Y:S02]  /*ce10*/  IMAD.MOV.U32 R4, RZ, RZ, 0x2c81c80c ;  /* 0x2c81c80cff047424 */ /* 0x001fe400078e00ff */
[----:B------:R-:W-:Y:S01]  /*ce20*/  HFMA2 R5, -RZ, RZ, -0.2587890625, -3.587890625 ;  /* 0xb424c32dff057431 */ /* 0x000fe200000001ff */
[----:B------:R0:W-:Y:S01]  /*ce30*/  STL.64 [R1+0x3a8], R10 ;  /* 0x0003a80a01007387 */ /* 0x0001e20000100a00 */
[----:B-1----:R-:W-:Y:S02]  /*ce40*/  IMAD.MOV.U32 R8, RZ, RZ, -0x57c7c94e ;  /* 0xa83836b2ff087424 */ /* 0x002fe400078e00ff */
[----:B------:R-:W-:Y:S01]  /*ce50*/  HFMA2 R9, -RZ, RZ, 0.1724853515625, -1513 ;  /* 0x3185e5e9ff097431 */ /* 0x000fe200000001ff */
        /* <DEDUP_REMOVED lines=8> */
[----:B------:R-:W-:Y:S01]  /*cee0*/  HFMA2 R13, -RZ, RZ, -0.10455322265625, -36096 ;  /* 0xaeb1f868ff0d7431 */ /* 0x000fe200000001ff */
[----:B------:R1:W-:Y:S01]  /*cef0*/  STL.64 [R1+0x3c0], R6 ;  /* 0x0003c00601007387 */ /* 0x0003e20000100a00 */
[----:B--2---:R-:W-:Y:S01]  /*cf00*/  IMAD.MOV.U32 R4, RZ, RZ, 0x2e3a66b4 ;  /* 0x2e3a66b4ff047424 */ /* 0x004fe200078e00ff */
[----:B------:R-:W-:-:S02]  /*cf10*/  MOV R5, 0xad418d9d ;  /* 0xad418d9d00057802 */ /* 0x000fc40000000f00 */
[----:B------:R2:W-:Y:S01]  /*cf20*/  STL.64 [R1+0x3d0], R10 ;  /* 0x0003d00a01007387 */ /* 0x0005e20000100a00 */
[----:B0-----:R-:W-:Y:S01]  /*cf30*/  IMAD.MOV.U32 R8, RZ, RZ, 0x3a9159c0 ;  /* 0x3a9159c0ff087424 */ /* 0x001fe200078e00ff */
[----:B------:R-:W-:Y:S02]  /*cf40*/  MOV R9, 0x35854f7b ;  /* 0x35854f7b00097802 */ /* 0x000fe40000000f00 */
[----:B------:R0:W-:Y:S01]  /*cf50*/  STL.64 [R1+0x3d8], R12 ;  /* 0x0003d80c01007387 */ /* 0x0001e20000100a00 */
[----:B-1----:R-:W-:Y:S02]  /*cf60*/  IMAD.MOV.U32 R6, RZ, RZ, 0x3aaea573 ;  /* 0x3aaea573ff067424 */ /* 0x002fe400078e00ff */
[----:B------:R-:W-:Y:S01]  /*cf70*/  HFMA2 R7, -RZ, RZ, -0.8720703125, -6036 ;  /* 0xbafaede5ff077431 */ /* 0x000fe200000001ff */
[----:B------:R1:W-:Y:S01]  /*cf80*/  STL.64 [R1+0x3e0], R4 ;  /* 0x0003e00401007387 */ /* 0x0003e20000100a00 */
[----:B--2---:R-:W-:Y:S02]  /*cf90*/  IMAD.MOV.U32 R10, RZ, RZ, -0x45faa2b3 ;  /* 0xba055d4dff0a7424 */ /* 0x004fe400078e00ff */
[----:B------:R-:W-:Y:S01]  /*cfa0*/  HFMA2 R11, -RZ, RZ, 0.734375, 0.000367641448974609375 ;  /* 0x39e00e06ff0b7431 */ /* 0x000fe200000001ff */
[----:B------:R2:W-:Y:S01]  /*cfb0*/  STL.64 [R1+0x3f0], R8 ;  /* 0x0003f00801007387 */ /* 0x0005e20000100a00 */
[----:B0-----:R-:W-:Y:S01]  /*cfc0*/  IMAD.MOV.U32 R12, RZ, RZ, -0x46cf38dc ;  /* 0xb930c724ff0c7424 */ /* 0x001fe200078e00ff */
[----:B------:R-:W-:-:S02]  /*cfd0*/  MOV R13, 0xb20bacf3 ;  /* 0xb20bacf3000d7802 */ /* 0x000fc40000000f00 */
[----:B------:R0:W-:Y:S01]  /*cfe0*/  STL.64 [R1+0x3e8], R6 ;  /* 0x0003e80601007387 */ /* 0x0001e20000100a00 */
[----:B-1----:R-:W-:Y:S02]  /*cff0*/  IMAD.MOV.U32 R4, RZ, RZ, 0x383defc2 ;  /* 0x383defc2ff047424 */ /* 0x002fe400078e00ff */
[----:B------:R-:W-:Y:S01]  /*d000*/  HFMA2 R5, -RZ, RZ, -0.50146484375, 0.0350341796875 ;  /* 0xb803287cff057431 */ /* 0x000fe200000001ff */
[----:B------:R1:W-:Y:S01]  /*d010*/  STL.64 [R1+0x3f8], R10 ;  /* 0x0003f80a01007387 */ /* 0x0003e20000100a00 */
[----:B--2---:R-:W-:Y:S02]  /*d020*/  IMAD.MOV.U32 R8, RZ, RZ, -0x49efd53c ;  /* 0xb6102ac4ff087424 */ /* 0x004fe400078e00ff */
[----:B------:R-:W-:Y:S01]  /*d030*/  HFMA2 R9, -RZ, RZ, 0.35595703125, 4912 ;  /* 0x35b26cccff097431 */ /* 0x000fe200000001ff */
        /* <DEDUP_REMOVED lines=8> */
[----:B------:R-:W-:Y:S01]  /*d0c0*/  HFMA2 R13, -RZ, RZ, -0.2242431640625, -0.000300884246826171875 ;  /* 0xb32d8ceeff0d7431 */ /* 0x000fe200000001ff */
        /* <DEDUP_REMOVED lines=8> */
[----:B------:R-:W-:Y:S01]  /*d150*/  HFMA2 R7, -RZ, RZ, 0.1412353515625, -47648 ;  /* 0x3085f9d1ff077431 */ /* 0x000fe200000001ff */
[----:B------:R2:W-:Y:S01]  /*d160*/  STL.64 [R1+0x430], R4 ;  /* 0x0004300401007387 */ /* 0x0005e20000100a00 */
[----:B0-----:R-:W-:Y:S02]  /*d170*/  IMAD.MOV.U32 R10, RZ, RZ, 0x2e259399 ;  /* 0x2e259399ff0a7424 */ /* 0x001fe400078e00ff */
[----:B------:R-:W-:Y:S01]  /*d180*/  HFMA2 R11, -RZ, RZ, 0.85107421875, 0.0004189014434814453125 ;  /* 0x3acf0eddff0b7431 */ /* 0x000fe200000001ff */
[----:B------:R0:W-:Y:S01]  /*d190*/  STL.64 [R1+0x440], R8 ;  /* 0x0004400801007387 */ /* 0x0001e20000100a00 */
[----:B-1----:R-:W-:Y:S01]  /*d1a0*/  IMAD.MOV.U32 R12, RZ, RZ, 0x392a6921 ;  /* 0x392a6921ff0c7424 */ /* 0x002fe200078e00ff */
[----:B------:R-:W-:-:S02]  /*d1b0*/  MOV R13, 0xbb073923 ;  /* 0xbb073923000d7802 */ /* 0x000fc40000000f00 */
[----:B------:R1:W-:Y:S01]  /*d1c0*/  STL.64 [R1+0x438], R6 ;  /* 0x0004380601007387 */ /* 0x0003e20000100a00 */
[----:B--2---:R-:W-:Y:S01]  /*d1d0*/  IMAD.MOV.U32 R4, RZ, RZ, 0x3b0c2df0 ;  /* 0x3b0c2df0ff047424 */ /* 0x004fe200078e00ff */
[----:B------:R-:W-:Y:S02]  /*d1e0*/  MOV R5, 0xba847eb2 ;  /* 0xba847eb200057802 */ /* 0x000fe40000000f00 */
[----:B------:R2:W-:Y:S01]  /*d1f0*/  STL.64 [R1+0x448], R10 ;  /* 0x0004480a01007387 */ /* 0x0005e20000100a00 */
[----:B0-----:R-:W-:Y:S01]  /*d200*/  IMAD.MOV.U32 R8, RZ, RZ, -0x466c71e5 ;  /* 0xb9938e1bff087424 */ /* 0x001fe200078e00ff */
[----:B------:R-:W-:Y:S02]  /*d210*/  MOV R9, 0x38db2466 ;  /* 0x38db246600097802 */ /* 0x000fe40000000f00 */
[----:B------:R0:W-:Y:S01]  /*d220*/  STL.64 [R1+0x450], R12 ;  /* 0x0004500c01007387 */ /* 0x0001e20000100a00 */
[----:B-1----:R-:W-:Y:S02]  /*d230*/  IMAD.MOV.U32 R6, RZ, RZ, -0x4b29b865 ;  /* 0xb4d6479bff067424 */ /* 0x002fe400078e00ff */
[----:B------:R-:W-:Y:S01]  /*d240*/  HFMA2 R7, -RZ, RZ, 0.71728515625, -47744 ;  /* 0x39bdf9d4ff077431 */ /* 0x000fe200000001ff */
[----:B------:R1:W-:Y:S01]  /*d250*/  STL.64 [R1+0x458], R4 ;  /* 0x0004580401007387 */ /* 0x0003e20000100a00 */
[----:B--2---:R-:W-:-:S02]  /*d260*/  IMAD.MOV.U32 R10, RZ, RZ, 0x3111c386 ;  /* 0x3111c386ff0a7424 */ /* 0x004fc400078e00ff */
[----:B------:R-:W-:Y:S01]  /*d270*/  HFMA2 R11, -RZ, RZ, -0.490234375, 2.439453125 ;  /* 0xb7d840e1ff0b7431 */ /* 0x000fe200000001ff */
[----:B------:R2:W-:Y:S01]  /*d280*/  STL.64 [R1+0x468], R8 ;  /* 0x0004680801007387 */ /* 0x0005e20000100a00 */
[----:B0-----:R-:W-:Y:S01]  /*d290*/  IMAD.MOV.U32 R12, RZ, RZ, 0x3790f86c ;  /* 0x3790f86cff0c7424 */ /* 0x001fe200078e00ff */
[----:B------:R-:W-:Y:S02]  /*d2a0*/  MOV R13, 0xb6bd4b10 ;  /* 0xb6bd4b10000d7802 */ /* 0x000fe40000000f00 */
[----:B------:R0:W-:Y:S01]  /*d2b0*/  STL.64 [R1+0x460], R6 ;  /* 0x0004600601007387 */ /* 0x0001e20000100a00 */
[----:B-1----:R-:W-:Y:S02]  /*d2c0*/  IMAD.MOV.U32 R4, RZ, RZ, -0x52be0ee0 ;  /* 0xad41f120ff047424 */ /* 0x002fe400078e00ff */
[----:B------:R-:W-:Y:S01]  /*d2d0*/  HFMA2 R5, -RZ, RZ, 0.34912109375, -0.01309967041015625 ;  /* 0x3596a2b5ff057431 */ /* 0x000fe200000001ff */
[----:B------:R1:W-:Y:S01]  /*d2e0*/  STL.64 [R1+0x470], R10 ;  /* 0x0004700a01007387 */ /* 0x0003e20000100a00 */
[----:B--2---:R-:W-:-:S02]  /*d2f0*/  IMAD.MOV.U32 R8, RZ, RZ, 0x29526277 ;  /* 0x29526277ff087424 */ /* 0x004fc400078e00ff */
[----:B------:R-:W-:Y:S01]  /*d300*/  HFMA2 R9, -RZ, RZ, -0.2216796875, -11232 ;  /* 0xb318f17cff097431 */ /* 0x000fe200000001ff */
[----:B------:R2:W-:Y:S01]  /*d310*/  STL.64 [R1+0x478], R12 ;  /* 0x0004780c01007387 */ /* 0x0005e20000100a00 */
[----:B0-----:R-:W-:Y:S01]  /*d320*/  IMAD.MOV.U32 R6, RZ, RZ, -0x4ac79a42 ;  /* 0xb53865beff067424 */ /* 0x001fe200078e00ff */
[----:B------:R-:W-:Y:S02]  /*d330*/  MOV R7, 0x345dc32f ;  /* 0x345dc32f00077802 */ /* 0x000fe40000000f00 */
[----:B------:R0:W-:Y:S01]  /*d340*/  STL.64 [R1+0x480], R4 ;  /* 0x0004800401007387 */ /* 0x0001e20000100a00 */
[----:B-1----:R-:W-:Y:S01]  /*d350*/  IMAD.MOV.U32 R10, RZ, RZ, 0x32afd7e3 ;  /* 0x32afd7e3ff0a7424 */ /* 0x002fe200078e00ff */
[----:B------:R-:W-:Y:S02]  /*d360*/  MOV R11, 0xb1c79a09 ;  /* 0xb1c79a09000b7802 */ /* 0x000fe40000000f00 */
[----:B------:R1:W-:Y:S01]  /*d370*/  STL.64 [R1+0x490], R8 ;  /* 0x0004900801007387 */ /* 0x0003e20000100a00 */
[----:B--2---:R-:W-:-:S02]  /*d380*/  IMAD.MOV.U32 R12, RZ, RZ, -0x5ae6560f ;  /* 0xa519a9f1ff0c7424 */ /* 0x004fc400078e00ff */
[----:B------:R-:W-:Y:S01]  /*d390*/  HFMA2 R13, -RZ, RZ, 0.1396484375, 345.75 ;  /* 0x30785d67ff0d7431 */ /* 0x000fe200000001ff */
[----:B------:R2:W-:Y:S01]  /*d3a0*/  STL.64 [R1+0x488], R6 ;  /* 0x0004880601007387 */ /* 0x0005e20000100a00 */
[----:B0-----:R-:W-:Y:S01]  /*d3b0*/  IMAD.MOV.U32 R4, RZ, RZ, -0x4ff7a9f6 ;  /* 0xb008560aff047424 */ /* 0x001fe200078e00ff */
[----:B------:R-:W-:Y:S02]  /*d3c0*/  MOV R5, 0x2f143b5a ;  /* 0x2f143b5a00057802 */ /* 0x000fe40000000f00 */
[----:B------:R0:W-:Y:S01]  /*d3d0*/  STL.64 [R1+0x498], R10 ;  /* 0x0004980a01007387 */ /* 0x0001e20000100a00 */
[----:B-1----:R-:W-:Y:S01]  /*d3e0*/  IMAD.MOV.U32 R8, RZ, RZ, -0x447b9580 ;  /* 0xbb846a80ff087424 */ /* 0x002fe200078e00ff */
[----:B------:R-:W-:Y:S02]  /*d3f0*/  MOV R9, 0xb6128c3e ;  /* 0xb6128c3e00097802 */ /* 0x000fe40000000f00 */
[----:B------:R1:W-:Y:S01]  /*d400*/  STL.64 [R1+0x4a0], R12 ;  /* 0x0004a00c01007387 */ /* 0x0003e20000100a00 */
[----:B--2---:R-:W-:-:S02]  /*d410*/  IMAD.MOV.U32 R6, RZ, RZ, -0x447a8d4b ;  /* 0xbb8572b5ff067424 */ /* 0x004fc400078e00ff */
[----:B------:R-:W-:Y:S01]  /*d420*/  HFMA2 R7, -RZ, RZ, 0.97705078125, -58.40625 ;  /* 0x3bd1d34dff077431 */ /* 0x000fe200000001ff */
[----:B------:R2:W-:Y:S01]  /*d430*/  STL.64 [R1+0x4a8], R4 ;  /* 0x0004a80401007387 */ /* 0x0005e20000100a00 */
[----:B0-----:R-:W-:Y:S02]  /*d440*/  IMAD.MOV.U32 R10, RZ, RZ, 0x3b0e7a69 ;  /* 0x3b0e7a69ff0a7424 */ /* 0x001fe400078e00ff */
[----:B------:R-:W-:Y:S01]  /*d450*/  HFMA2 R11, -RZ, RZ, -0.87548828125, 0.0038356781005859375 ;  /* 0xbb011bdbff0b7431 */ /* 0x000fe200000001ff */
[----:B------:R0:W-:Y:S01]  /*d460*/  STL.64 [R1+0x4b8], R8 ;  /* 0x0004b80801007387 */ /* 0x0001e20000100a00 */
[----:B-1----:R-:W-:Y:S01]  /*d470*/  IMAD.MOV.U32 R12, RZ, RZ, 0x3a5b23f8 ;  /* 0x3a5b23f8ff0c7424 */ /* 0x002fe200078e00ff */
[----:B------:R-:W-:Y:S02]  /*d480*/  MOV R13, 0x32a708fe ;  /* 0x32a708fe000d7802 */ /* 0x000fe40000000f00 */
[----:B------:R1:W-:Y:S01]  /*d490*/  STL.64 [R1+0x4b0], R6 ;  /* 0x0004b00601007387 */ /* 0x0003e20000100a00 */
[----:B--2---:R-:W-:-:S02]  /*d4a0*/  IMAD.MOV.U32 R4, RZ, RZ, -0x4678d77e ;  /* 0xb9872882ff047424 */ /* 0x004fc400078e00ff */
[----:B------:R-:W-:Y:S01]  /*d4b0*/  HFMA2 R5, -RZ, RZ, 0.65966796875, 88.75 ;  /* 0x3947558cff057431 */ /* 0x000fe200000001ff */
[----:B------:R2:W-:Y:S01]  /*d4c0*/  STL.64 [R1+0x4c0], R10 ;  /* 0x0004c00a01007387 */ /* 0x0005e20000100a00 */
[----:B0-----:R-:W-:Y:S02]  /*d4d0*/  IMAD.MOV.U32 R8, RZ, RZ, 0x3783ce5d ;  /* 0x3783ce5dff087424 */ /* 0x001fe400078e00ff */
[----:B------:R-:W-:Y:S01]  /*d4e0*/  HFMA2 R9, -RZ, RZ, -0.4482421875, -472.25 ;  /* 0xb72cdf61ff097431 */ /* 0x000fe200000001ff */
        /* <DEDUP_REMOVED lines=8> */
[----:B------:R-:W-:Y:S01]  /*d570*/  HFMA2 R13, -RZ, RZ, 0.30078125, -34.90625 ;  /* 0x34d0d05dff0d7431 */ /* 0x000fe200000001ff */
        /* <DEDUP_REMOVED lines=8> */
[----:B------:R-:W-:Y:S01]  /*d600*/  HFMA2 R7, -RZ, RZ, -0.1956787109375, -62944 ;  /* 0xb243fbafff077431 */ /* 0x000fe200000001ff */
[----:B------:R0:W-:Y:S01]  /*d610*/  STL.64 [R1+0x4f8], R4 ;  /* 0x0004f80401007387 */ /* 0x0001e20000100a00 */
[----:B-1----:R-:W-:Y:S02]  /*d620*/  IMAD.MOV.U32 R10, RZ, RZ, -0x4ff565e4 ;  /* 0xb00a9a1cff0a7424 */ /* 0x002fe400078e00ff */
[----:B------:R-:W-:Y:S01]  /*d630*/  HFMA2 R11, -RZ, RZ, -0.9697265625, -1011 ;  /* 0xbbc2e3e6ff0b7431 */ /* 0x000fe200000001ff */
[----:B------:R1:W-:Y:S01]  /*d640*/  STL.64 [R1+0x508], R8 ;  /* 0x0005080801007387 */ /* 0x0003e20000100a00 */
[----:B--2---:R-:W-:Y:S01]  /*d650*/  IMAD.MOV.U32 R12, RZ, RZ, -0x45f26628 ;  /* 0xba0d99d8ff0c7424 */ /* 0x004fe200078e00ff */
[----:B------:R-:W-:-:S02]  /*d660*/  MOV R13, 0x3c10084d ;  /* 0x3c10084d000d7802 */ /* 0x000fc40000000f00 */
[----:B------:R2:W-:Y:S01]  /*d670*/  STL.64 [R1+0x500], R6 ;  /* 0x0005000601007387 */ /* 0x0005e20000100a00 */
[----:B0-----:R-:W-:Y:S02]  /*d680*/  IMAD.MOV.U32 R4, RZ, RZ, -0x43de7e19 ;  /* 0xbc2181e7ff047424 */ /* 0x001fe400078e00ff */
[----:B------:R-:W-:Y:S01]  /*d690*/  HFMA2 R5, -RZ, RZ, 0.955078125, 8.0625 ;  /* 0x3ba44808ff057431 */ /* 0x000fe200000001ff */
[----:B------:R0:W-:Y:S01]  /*d6a0*/  STL.64 [R1+0x510], R10 ;  /* 0x0005100a01007387 */ /* 0x0001e20000100a00 */
[----:B-1----:R-:W-:Y:S02]  /*d6b0*/  IMAD.MOV.U32 R8, RZ, RZ, 0x3ae040b6 ;  /* 0x3ae040b6ff087424 */ /* 0x002fe400078e00ff */
[----:B------:R-:W-:Y:S01]  /*d6c0*/  HFMA2 R9, -RZ, RZ, -0.77392578125, 22752 ;  /* 0xba31758eff097431 */ /* 0x000fe200000001ff */
        /* <DEDUP_REMOVED lines=8> */
[----:B------:R-:W-:Y:S01]  /*d750*/  HFMA2 R13, -RZ, RZ, 0.5322265625, 0.00020492076873779296875 ;  /* 0x38420ab7ff0d7431 */ /* 0x000fe200000001ff */
[----:B------:R1:W-:Y:S01]  /*d760*/  STL.64 [R1+0x528], R6 ;  /* 0x0005280601007387 */ /* 0x0003e20000100a00 */
[----:B--2---:R-:W-:Y:S01]  /*d770*/  IMAD.MOV.U32 R4, RZ, RZ, 0x2e301289 ;  /* 0x2e301289ff047424 */ /* 0x004fe200078e00ff */
[----:B------:R-:W-:-:S02]  /*d780*/  MOV R5, 0xb72c0fb2 ;  /* 0xb72c0fb200057802 */ /* 0x000fc40000000f00 */
[----:B------:R2:W-:Y:S01]  /*d790*/  STL.64 [R1+0x538], R10 ;  /* 0x0005380a01007387 */ /* 0x0005e20000100a00 */
[----:B0-----:R-:W-:Y:S01]  /*d7a0*/  IMAD.MOV.U32 R8, RZ, RZ, -0x55941a9e ;  /* 0xaa6be562ff087424 */ /* 0x001fe200078e00ff */
[----:B------:R-:W-:Y:S02]  /*d7b0*/  MOV R9, 0x34d57045 ;  /* 0x34d5704500097802 */ /* 0x000fe40000000f00 */
[----:B------:R0:W-:Y:S01]  /*d7c0*/  STL.64 [R1+0x540], R12 ;  /* 0x0005400c01007387 */ /* 0x0001e20000100a00 */
[----:B-1----:R-:W-:Y:S02]  /*d7d0*/  IMAD.MOV.U32 R6, RZ, RZ, 0x36dddd64 ;  /* 0x36dddd64ff067424 */ /* 0x002fe400078e00ff */
[----:B------:R-:W-:Y:S01]  /*d7e0*/  HFMA2 R7, -RZ, RZ, -0.3779296875, 137.5 ;  /* 0xb60c584cff077431 */ /* 0x000fe200000001ff */
[----:B------:R1:W-:Y:S01]  /*d7f0*/  STL.64 [R1+0x548], R4 ;  /* 0x0005480401007387 */ /* 0x0003e20000100a00 */
[----:B--2---:R-:W-:Y:S02]  /*d800*/  IMAD.MOV.U32 R10, RZ, RZ, -0x4b7f62d5 ;  /* 0xb4809d2bff0a7424 */ /* 0x004fe400078e00ff */
[----:B------:R-:W-:Y:S01]  /*d810*/  HFMA2 R11, -RZ, RZ, 0.2373046875, -333 ;  /* 0x3398dd34ff0b7431 */ /* 0x000fe200000001ff */
[----:B------:R2:W-:Y:S01]  /*d820*/  STL.64 [R1+0x558], R8 ;  /* 0x0005580801007387 */ /* 0x0005e20000100a00 */
[----:B0-----:R-:W-:Y:S01]  /*d830*/  IMAD.MOV.U32 R12, RZ, RZ, 0x2680a18f ;  /* 0x2680a18fff0c7424 */ /* 0x001fe200078e00ff */
[----:B------:R-:W-:-:S02]  /*d840*/  MOV R13, 0xb24fe72b ;  /* 0xb24fe72b000d7802 */ /* 0x000fc40000000f00 */
[----:B------:R0:W-:Y:S01]  /*d850*/  STL.64 [R1+0x550], R6 ;  /* 0x0005500601007387 */ /* 0x0001e20000100a00 */
[----:B-1----:R-:W-:Y:S02]  /*d860*/  IMAD.MOV.U32 R4, RZ, RZ, 0x31ee4973 ;  /* 0x31ee4973ff047424 */ /* 0x002fe400078e00ff */
[----:B------:R-:W-:Y:S01]  /*d870*/  HFMA2 R5, -RZ, RZ, -0.1571044921875, 0.00469970703125 ;  /* 0xb1071cd0ff057431 */ /* 0x000fe200000001ff */
[----:B------:R1:W-:Y:S01]  /*d880*/  STL.64 [R1+0x560], R10 ;  /* 0x0005600a01007387 */ /* 0x0003e20000100a00 */
[----:B--2---:R-:W-:Y:S02]  /*d890*/  IMAD.MOV.U32 R8, RZ, RZ, 0x3ca4373f ;  /* 0x3ca4373fff087424 */ /* 0x004fe400078e00ff */
[----:B------:R-:W-:Y:S01]  /*d8a0*/  HFMA2 R9, -RZ, RZ, 0.432373046875, -199.5 ;  /* 0x36ebda3cff097431 */ /* 0x000fe200000001ff */
        /* <DEDUP_REMOVED lines=8> */
[----:B------:R-:W-:Y:S01]  /*d930*/  HFMA2 R13, -RZ, RZ, -0.2352294921875, -3346 ;  /* 0xb387ea89ff0d7431 */ /* 0x000fe200000001ff */
        /* <DEDUP_REMOVED lines=8> */
[----:B------:R-:W-:Y:S01]  /*d9c0*/  HFMA2 R7, -RZ, RZ, 0.126953125, 0.0003681182861328125 ;  /* 0x30100e08ff077431 */ /* 0x000fe200000001ff */
[----:B------:R2:W-:Y:S01]  /*d9d0*/  STL.64 [R1+0x598], R4 ;  /* 0x0005980401007387 */ /* 0x0005e20000100a00 */
[----:B0-----:R-:W-:Y:S02]  /*d9e0*/  IMAD.MOV.U32 R10, RZ, RZ, -0x47f3a7b4 ;  /* 0xb80c584cff0a7424 */ /* 0x001fe400078e00ff */
[----:B------:R-:W-:Y:S01]  /*d9f0*/  HFMA2 R11, -RZ, RZ, -0.07000732421875, -0.0039005279541015625 ;  /* 0xac7b9bfdff0b7431 */ /* 0x000fe200000001ff */
[----:B------:R0:W-:Y:S01]  /*da00*/  STL.64 [R1+0x5a8], R8 ;  /* 0x0005a80801007387 */ /* 0x0001e20000100a00 */
[----:B-1----:R-:W-:Y:S01]  /*da10*/  IMAD.MOV.U32 R12, RZ, RZ, 0x36f01e4e ;  /* 0x36f01e4eff0c7424 */ /* 0x002fe200078e00ff */
[----:B------:R-:W-:-:S02]  /*da20*/  MOV R13, 0xb698baa3 ;  /* 0xb698baa3000d7802 */ /* 0x000fc40000000f00 */
[----:B------:R1:W-:Y:S01]  /*da30*/  STL.64 [R1+0x5a0], R6 ;  /* 0x0005a00601007387 */ /* 0x0003e20000100a00 */
[----:B--2---:R-:W-:Y:S02]  /*da40*/  IMAD.MOV.U32 R4, RZ, RZ, 0x35bf1481 ;  /* 0x35bf1481ff047424 */ /* 0x004fe400078e00ff */
[----:B------:R-:W-:Y:S01]  /*da50*/  HFMA2 R5, -RZ, RZ, 0.036407470703125, 327 ;  /* 0x28a95d1cff057431 */ /* 0x000fe200000001ff */
[----:B------:R2:W-:Y:S01]  /*da60*/  STL.64 [R1+0x5b0], R10 ;  /* 0x0005b00a01007387 */ /* 0x0005e20000100a00 */
[----:B0-----:R-:W-:Y:S02]  /*da70*/  IMAD.MOV.U32 R8, RZ, RZ, -0x4cb554c7 ;  /* 0xb34aab39ff087424 */ /* 0x001fe400078e00ff */
[----:B------:R-:W-:Y:S01]  /*da80*/  HFMA2 R9, -RZ, RZ, -0.017913818359375, 0.00958251953125 ;  /* 0xa49620e8ff097431 */ /* 0x000fe200000001ff */
        /* <DEDUP_REMOVED lines=8> */
[----:B------:R-:W-:Y:S01]  /*db10*/  HFMA2 R13, -RZ, RZ, -1.32421875, -0.000303745269775390625 ;  /* 0xbd4c8cfaff0d7431 */ /* 0x000fe200000001ff */
        /* <DEDUP_REMOVED lines=8> */
[----:B------:R-:W-:Y:S01]  /*dba0*/  HFMA2 R7, -RZ, RZ, 1.1162109375, 0.03228759765625 ;  /* 0x3c772822ff077431 */ /* 0x000fe200000001ff */
[----:B------:R0:W-:Y:S01]  /*dbb0*/  STL.64 [R1+0x5e8], R4 ;  /* 0x0005e80401007387 */ /* 0x0001e20000100a00 */
[----:B-1----:R-:W-:Y:S02]  /*dbc0*/  IMAD.MOV.U32 R10, RZ, RZ, 0x3301fab9 ;  /* 0x3301fab9ff0a7424 */ /* 0x002fe400078e00ff */
[----:B------:R-:W-:Y:S01]  /*dbd0*/  HFMA2 R11, -RZ, RZ, -0.85986328125, -76.3125 ;  /* 0xbae1d4c5ff0b7431 */ /* 0x000fe200000001ff */
[----:B------:R1:W-:Y:S01]  /*dbe0*/  STL.64 [R1+0x5f8], R8 ;  /* 0x0005f80801007387 */ /* 0x0003e20000100a00 */
[----:B--2---:R-:W-:Y:S01]  /*dbf0*/  IMAD.MOV.U32 R12, RZ, RZ, 0x3aa8ffa4 ;  /* 0x3aa8ffa4ff0c7424 */ /* 0x004fe200078e00ff */
[----:B------:R-:W-:-:S02]  /*dc00*/  MOV R13, 0xb9f59a7b ;  /* 0xb9f59a7b000d7802 */ /* 0x000fc40000000f00 */
[----:B------:R2:W-:Y:S01]  /*dc10*/  STL.64 [R1+0x5f0], R6 ;  /* 0x0005f00601007387 */ /* 0x0005e20000100a00 */
[----:B0-----:R-:W-:Y:S02]  /*dc20*/  IMAD.MOV.U32 R4, RZ, RZ, -0x50b6c2c3 ;  /* 0xaf493d3dff047424 */ /* 0x001fe400078e00ff */
[----:B------:R-:W-:Y:S01]  /*dc30*/  HFMA2 R5, -RZ, RZ, 0.6171875, 0.006168365478515625 ;  /* 0x38f01e51ff057431 */ /* 0x000fe200000001ff */
[----:B------:R0:W-:Y:S01]  /*dc40*/  STL.64 [R1+0x600], R10 ;  /* 0x0006000a01007387 */ /* 0x0001e20000100a00 */
[----:B-1----:R-:W-:Y:S02]  /*dc50*/  IMAD.MOV.U32 R8, RZ, RZ, 0x2b978533 ;  /* 0x2b978533ff087424 */ /* 0x002fe400078e00ff */
[----:B------:R-:W-:Y:S01]  /*dc60*/  HFMA2 R9, -RZ, RZ, -0.41845703125, -0.052032470703125 ;  /* 0xb6b2aaa9ff097431 */ /* 0x000fe200000001ff */
        /* <DEDUP_REMOVED lines=8> */
[----:B------:R-:W-:Y:S01]  /*dcf0*/  HFMA2 R13, -RZ, RZ, 0.268798828125, -0.01050567626953125 ;  /* 0x344da161ff0d7431 */ /* 0x000fe200000001ff */
[----:B------:R1:W-:Y:S01]  /*dd00*/  STL.64 [R1+0x618], R6 ;  /* 0x0006180601007387 */ /* 0x0003e20000100a00 */
[----:B--2---:R-:W-:Y:S01]  /*dd10*/  IMAD.MOV.U32 R4, RZ, RZ, -0x4c0acadf ;  /* 0xb3f53521ff047424 */ /* 0x004fe200078e00ff */
[----:B------:R-:W-:-:S02]  /*dd20*/  MOV R5, 0x33108b6f ;  /* 0x33108b6f00057802 */ /* 0x000fc40000000f00 */
[----:B------:R2:W-:Y:S01]  /*dd30*/  STL.64 [R1+0x628], R10 ;  /* 0x0006280a01007387 */ /* 0x0005e20000100a00 */
[----:B0-----:R-:W-:Y:S02]  /*dd40*/  IMAD.MOV.U32 R8, RZ, RZ, -0x423524bd ;  /* 0xbdcadb43ff087424 */ /* 0x001fe400078e00ff */
[----:B------:R-:W-:Y:S01]  /*dd50*/  HFMA2 R9, -RZ, RZ, 1.5537109375, -171.625 ;  /* 0x3e37d95dff097431 */ /* 0x000fe200000001ff */
[----:B------:R0:W-:Y:S01]  /*dd60*/  STL.64 [R1+0x630], R12 ;  /* 0x0006300c01007387 */ /* 0x0001e20000100a00 */
[----:B-1----:R-:W-:Y:S02]  /*dd70*/  IMAD.MOV.U32 R6, RZ, RZ, 0x3db95da4 ;  /* 0x3db95da4ff067424 */ /* 0x002fe400078e00ff */
[----:B------:R-:W-:Y:S01]  /*dd80*/  HFMA2 R7, -RZ, RZ, -1.435546875, 0.00492095947265625 ;  /* 0xbdbe1d0aff077431 */ /* 0x000fe200000001ff */
[----:B------:R1:W-:Y:S01]  /*dd90*/  STL.64 [R1+0x638], R4 ;  /* 0x0006380401007387 */ /* 0x0003e20000100a00 */
[----:B--2---:R-:W-:Y:S01]  /*dda0*/  IMAD.MOV.U32 R10, RZ, RZ, -0x41fafc87 ;  /* 0xbe050379ff0a7424 */ /* 0x004fe200078e00ff */
[----:B------:R-:W-:-:S02]  /*ddb0*/  MOV R11, 0xb804082f ;  /* 0xb804082f000b7802 */ /* 0x000fc40000000f00 */
[----:B------:R2:W-:Y:S04]  /*ddc0*/  STL.64 [R1+0x640], R8 ;  /* 0x0006400801007387 */ /* 0x0005e80000100a00 */
[----:B------:R3:W-:Y:S01]  /*ddd0*/  STL.64 [R1+0x648], R10 ;  /* 0x0006480a01007387 */ /* 0x0007e20000100a00 */
[----:B0-----:R-:W-:Y:S01]  /*dde0*/  IMAD.MOV.U32 R12, RZ, RZ, 0x39d6f710 ;  /* 0x39d6f710ff0c7424 */ /* 0x001fe200078e00ff */
[----:B------:R-:W-:Y:S01]  /*ddf0*/  MOV R13, 0x2da18c1b ;  /* 0x2da18c1b000d7802 */ /* 0x000fe20000000f00 */
[----:B-1----:R-:W-:Y:S01]  /*de00*/  IMAD.MOV.U32 R4, RZ, RZ, 0x3d35e97a ;  /* 0x3d35e97aff047424 */ /* 0x002fe200078e00ff */
[----:B------:R0:W-:Y:S01]  /*de10*/  STL.64 [R1+0x650], R6 ;  /* 0x0006500601007387 */ /* 0x0001e20000100a00 */
[----:B------:R-:W-:Y:S01]  /*de20*/  MOV R5, 0x3495237e ;  /* 0x3495237e00057802 */ /* 0x000fe20000000f00 */
[----:B--2---:R-:W-:Y:S01]  /*de30*/  IMAD.MOV.U32 R8, RZ, RZ, -0x4447cc25 ;  /* 0xbbb833dbff087424 */ /* 0x004fe200078e00ff */
[----:B------:R-:W-:Y:S01]  /*de40*/  MOV R9, 0xb124a69e ;  /* 0xb124a69e00097802 */ /* 0x000fe20000000f00 */
[----:B------:R1:W-:Y:S01]  /*de50*/  STL.64 [R1+0x678], R12 ;  /* 0x0006780c01007387 */ /* 0x0003e20000100a00 */
[----:B---3--:R-:W-:-:S02]  /*de60*/  IMAD.MOV.U32 R10, RZ, RZ, 0x3ad21a87 ;  /* 0x3ad21a87ff0a7424 */ /* 0x008fc400078e00ff */
[----:B------:R-:W-:Y:S01]  /*de70*/  HFMA2 R11, -RZ, RZ, -0.82421875, 0.01153564453125 ;  /* 0xba9821e8ff0b7431 */ /* 0x000fe200000001ff */
[----:B------:R2:W-:Y:S01]  /*de80*/  STL.64 [R1+0x658], R4 ;  /* 0x0006580401007387 */ /* 0x0005e20000100a00 */
[----:B0-----:R-:W-:Y:S02]  /*de90*/  IMAD.MOV.U32 R6, RZ, RZ, -0x4372db07 ;  /* 0xbc8d24f9ff067424 */ /* 0x001fe400078e00ff */
[----:B------:R-:W-:Y:S01]  /*dea0*/  HFMA2 R7, -RZ, RZ, 1.1015625, 480 ;  /* 0x3c685f80ff077431 */ /* 0x000fe200000001ff */
[----:B------:R0:W-:Y:S01]  /*deb0*/  STL.64 [R1+0x668], R8 ;  /* 0x0006680801007387 */ /* 0x0001e20000100a00 */
[----:B-1----:R-:W-:-:S03]  /*dec0*/  IMAD.MOV.U32 R12, RZ, RZ, -0x4be1d735 ;  /* 0xb41e28cbff0c7424 */ /* 0x002fc600078e00ff */
[----:B------:R1:W-:Y:S01]  /*ded0*/  STL.64 [R1+0x660], R6 ;  /* 0x0006600601007387 */ /* 0x0003e20000100a00 */
[----:B------:R-:W-:Y:S02]  /*dee0*/  HFMA2 R13, -RZ, RZ, -1.57421875, -1.623046875 ;  /* 0xbe4cbe7eff0d7431 */ /* 0x000fe400000001ff */
[----:B--2---:R-:W-:Y:S01]  /*def0*/  IMAD.MOV.U32 R4, RZ, RZ, -0x47370002 ;  /* 0xb8c8fffeff047424 */ /* 0x004fe200078e00ff */
[----:B------:R2:W-:Y:S01]  /*df00*/  STL.64 [R1+0x670], R10 ;  /* 0x0006700a01007387 */ /* 0x0005e20000100a00 */
[----:B------:R-:W-:Y:S02]  /*df10*/  HFMA2 R5, -RZ, RZ, 0.56494140625, 33664 ;  /* 0x3885781cff057431 */ /* 0x000fe400000001ff */
[----:B0-----:R-:W-:Y:S02]  /*df20*/  IMAD.MOV.U32 R8, RZ, RZ, 0x368d5ef3 ;  /* 0x368d5ef3ff087424 */ /* 0x001fe400078e00ff */
[----:B------:R-:W-:Y:S01]  /*df30*/  HFMA2 R9, -RZ, RZ, -0.38671875, 1.546875 ;  /* 0xb6303e30ff097431 */ /* 0x000fe200000001ff */
[----:B------:R0:W-:Y:S01]  /*df40*/  STL.64 [R1+0x680], R4 ;  /* 0x0006800401007387 */ /* 0x0001e20000100a00 */
[----:B-1----:R-:W-:Y:S01]  /*df50*/  IMAD.MOV.U32 R6, RZ, RZ, -0x4851d4db ;  /* 0xb7ae2b25ff067424 */ /* 0x002fe200078e00ff */
[----:B------:R-:W-:-:S02]  /*df60*/  MOV R7, 0xaa04ec8a ;  /* 0xaa04ec8a00077802 */ /* 0x000fc40000000f00 */
[----:B------:R1:W-:Y:S01]  /*df70*/  STL.64 [R1+0x690], R8 ;  /* 0x0006900801007387 */ /* 0x0003e20000100a00 */
[----:B--2---:R-:W-:Y:S01]  /*df80*/  IMAD.MOV.U32 R10, RZ, RZ, 0x3558d126 ;  /* 0x3558d126ff0a7424 */ /* 0x004fe200078e00ff */
[----:B------:R-:W-:Y:S02]  /*df90*/  MOV R11, 0x262d4d18 ;  /* 0x262d4d18000b7802 */ /* 0x000fe40000000f00 */
[----:B------:R2:W-:Y:S04]  /*dfa0*/  STL.64 [R1+0x688], R6 ;  /* 0x0006880601007387 */ /* 0x0005e80000100a00 */
[----:B------:R3:W-:Y:S01]  /*dfb0*/  STL.64 [R1+0x698], R10 ;  /* 0x0006980a01007387 */ /* 0x0007e20000100a00 */
[----:B0-----:R-:W-:Y:S01]  /*dfc0*/  IMAD.MOV.U32 R4, RZ, RZ, -0x43895216 ;  /* 0xbc76adeaff047424 */ /* 0x001fe200078e00ff */
[----:B------:R-:W-:Y:S01]  /*dfd0*/  MOV R5, 0x3ebaba46 ;  /* 0x3ebaba4600057802 */ /* 0x000fe20000000f00 */
[----:B-1----:R-:W-:Y:S01]  /*dfe0*/  IMAD.MOV.U32 R8, RZ, RZ, 0x380ec44f ;  /* 0x380ec44fff087424 */ /* 0x002fe200078e00ff */
[----:B------:R-:W-:Y:S01]  /*dff0*/  MOV R9, 0xbe0d26d1 ;  /* 0xbe0d26d100097802 */ /* 0x000fe20000000f00 */
[----:B------:R0:W-:Y:S01]  /*e000*/  STL.64 [R1+0x6a0], R12 ;  /* 0x0006a00c01007387 */ /* 0x0001e20000100a00 */
[----:B--2---:R-:W-:-:S02]  /*e010*/  IMAD.MOV.U32 R6, RZ, RZ, -0x41124077 ;  /* 0xbeedbf89ff067424 */ /* 0x004fc400078e00ff */
[----:B------:R-:W-:Y:S01]  /*e020*/  HFMA2 R7, -RZ, RZ, 1.6328125, 1742 ;  /* 0x3e8866ceff077431 */ /* 0x000fe200000001ff */
[----:B------:R1:W-:Y:S01]  /*e030*/  STL.64 [R1+0x6a8], R4 ;  /* 0x0006a80401007387 */ /* 0x0003e20000100a00 */
[----:B---3--:R-:W-:Y:S02]  /*e040*/  IMAD.MOV.U32 R10, RZ, RZ, 0x3e02b5d2 ;  /* 0x3e02b5d2ff0a7424 */ /* 0x008fe400078e00ff */
[----:B------:R-:W-:Y:S01]  /*e050*/  HFMA2 R11, -RZ, RZ, -1.349609375, 2.236328125 ;  /* 0xbd664079ff0b7431 */ /* 0x000fe200000001ff */
[----:B------:R2:W-:Y:S04]  /*e060*/  STL.64 [R1+0x6b0], R6 ;  /* 0x0006b00601007387 */ /* 0x0005e80000100a00 */
[----:B------:R3:W-:Y:S01]  /*e070*/  STL.64 [R1+0x6b8], R8 ;  /* 0x0006b80801007387 */ /* 0x0007e20000100a00 */
[----:B0-----:R-:W-:Y:S01]  /*e080*/  IMAD.MOV.U32 R12, RZ, RZ, -0x4bc3c1c1 ;  /* 0xb43c3e3fff0c7424 */ /* 0x001fe200078e00ff */
[----:B------:R-:W-:-:S02]  /*e090*/  MOV R13, 0x3c9d93f6 ;  /* 0x3c9d93f6000d7802 */ /* 0x000fc40000000f00 */
[----:B------:R0:W-:Y:S01]  /*e0a0*/  STL.64 [R1+0x6c0], R10 ;  /* 0x0006c00a01007387 */ /* 0x0001e20000100a00 */
[----:B-1----:R-:W-:Y:S02]  /*e0b0*/  IMAD.MOV.U32 R4, RZ, RZ, -0x4388c8e6 ;  /* 0xbc77371aff047424 */ /* 0x002fe400078e00ff */
[----:B------:R-:W-:Y:S02]  /*e0c0*/  HFMA2 R5, -RZ, RZ, 0.966796875, 0.002033233642578125 ;  /* 0x3bbc182aff057431 */ /* 0x000fe400000001ff */
[----:B--2---:R-:W-:Y:S01]  /*e0d0*/  IMAD.MOV.U32 R6, RZ, RZ, 0x3091fe30 ;  /* 0x3091fe30ff067424 */ /* 0x004fe200078e00ff */
[----:B------:R-:W-:Y:S01]  /*e0e0*/  MOV R7, 0xbac90000 ;  /* 0xbac9000000077802 */ /* 0x000fe20000000f00 */
[----:B------:R1:W-:Y:S01]  /*e0f0*/  STL.64 [R1+0x6c8], R12 ;  /* 0x0006c80c01007387 */ /* 0x0003e20000100a00 */
[----:B---3--:R-:W-:Y:S02]  /*e100*/  IMAD.MOV.U32 R8, RZ, RZ, 0x3a8dcf9e ;  /* 0x3a8dcf9eff087424 */ /* 0x008fe400078e00ff */
[----:B------:R-:W-:Y:S01]  /*e110*/  HFMA2 R9, -RZ, RZ, -0.72021484375, -9288 ;  /* 0xb9c3f089ff097431 */ /* 0x000fe200000001ff */
[----:B------:R2:W-:Y:S01]  /*e120*/  STL.64 [R1+0x6d0], R4 ;  /* 0x0006d00401007387 */ /* 0x0005e20000100a00 */
[----:B0-----:R-:W-:Y:S01]  /*e130*/  IMAD.MOV.U32 R10, RZ, RZ, -0x53172e8b ;  /* 0xace8d175ff0a7424 */ /* 0x001fe200078e00ff */
[----:B------:R-:W-:-:S02]  /*e140*/  MOV R11, 0x38b0b6af ;  /* 0x38b0b6af000b7802 */ /* 0x000fc40000000f00 */
[----:B------:R0:W-:Y:S04]  /*e150*/  STL.64 [R1+0x6d8], R6 ;  /* 0x0006d80601007387 */ /* 0x0001e80000100a00 */
[----:B------:R3:W-:Y:S01]  /*e160*/  STL.64 [R1+0x6e0], R8 ;  /* 0x0006e00801007387 */ /* 0x0007e20000100a00 */
[----:B-1----:R-:W-:Y:S02]  /*e170*/  IMAD.MOV.U32 R12, RZ, RZ, -0x4798ae61 ;  /* 0xb867519fff0c7424 */ /* 0x002fe400078e00ff */
[----:B------:R-:W-:Y:S01]  /*e180*/  HFMA2 R13, -RZ, RZ, 0.473876953125, 0.000475406646728515625 ;  /* 0x37950fcaff0d7431 */ /* 0x000fe200000001ff */
[----:B------:R1:W-:Y:S01]  /*e190*/  STL.64 [R1+0x6e8], R10 ;  /* 0x0006e80a01007387 */ /* 0x0003e20000100a00 */
[----:B--2---:R-:W-:Y:S01]  /*e1a0*/  IMAD.MOV.U32 R4, RZ, RZ, 0x292edd8c ;  /* 0x292edd8cff047424 */ /* 0x004fe200078e00ff */
[----:B------:R-:W-:Y:S01]  /*e1b0*/  MOV R5, 0xb66d3d31 ;  /* 0xb66d3d3100057802 */ /* 0x000fe20000000f00 */
[----:B0-----:R-:W-:-:S02]  /*e1c0*/  IMAD.MOV.U32 R6, RZ, RZ, 0x3612bd37 ;  /* 0x3612bd37ff067424 */ /* 0x001fc400078e00ff */
[----:B------:R-:W-:Y:S01]  /*e1d0*/  HFMA2 R7, -RZ, RZ, -0.324951171875, 174.125 ;  /* 0xb5335971ff077431 */ /* 0x000fe200000001ff */
[----:B------:R0:W-:Y:S01]  /*e1e0*/  STL.64 [R1+0x6f0], R12 ;  /* 0x0006f00c01007387 */ /* 0x0001e20000100a00 */
[----:B---3--:R-:W-:Y:S01]  /*e1f0*/  IMAD.MOV.U32 R8, RZ, RZ, 0x3f39715e ;  /* 0x3f39715eff087424 */ /* 0x008fe200078e00ff */
[----:B------:R-:W-:Y:S02]  /*e200*/  MOV R9, 0xbfb2268a ;  /* 0xbfb2268a00097802 */ /* 0x000fe40000000f00 */
[----:B------:R2:W-:Y:S01]  /*e210*/  STL.64 [R1+0x6f8], R4 ;  /* 0x0006f80401007387 */ /* 0x0005e20000100a00 */
[----:B-1----:R-:W-:Y:S02]  /*e220*/  IMAD.MOV.U32 R10, RZ, RZ, 0x3f885f7f ;  /* 0x3f885f7fff0a7424 */ /* 0x002fe400078e00ff */
[----:B------:R-:W-:Y:S01]  /*e230*/  HFMA2 R11, -RZ, RZ, 0.658203125, -0.89501953125 ;  /* 0x3944bb29ff0b7431 */ /* 0x000fe200000001ff */
[----:B------:R1:W-:Y:S04]  /*e240*/  STL.64 [R1+0x700], R6 ;  /* 0x0007000601007387 */ /* 0x0003e80000100a00 */
[----:B------:R3:W-:Y:S01]  /*e250*/  STL.64 [R1+0x708], R8 ;  /* 0x0007080801007387 */ /* 0x0007e20000100a00 */
[----:B0-----:R-:W-:Y:S01]  /*e260*/  IMAD.MOV.U32 R12, RZ, RZ, -0x40ac461f ;  /* 0xbf53b9e1ff0c7424 */ /* 0x001fe200078e00ff */
[----:B------:R-:W-:-:S02]  /*e270*/  MOV R13, 0x3f64be03 ;  /* 0x3f64be03000d7802 */ /* 0x000fc40000000f00 */
[----:B------:R0:W-:Y:S01]  /*e280*/  STL.64 [R1+0x710], R10 ;  /* 0x0007100a01007387 */ /* 0x0001e20000100a00 */
[----:B--2---:R-:W-:Y:S02]  /*e290*/  IMAD.MOV.U32 R4, RZ, RZ, -0x4119bf9b ;  /* 0xbee64065ff047424 */ /* 0x004fe400078e00ff */
[----:B------:R-:W-:Y:S02]  /*e2a0*/  HFMA2 R5, -RZ, RZ, -0.365234375, 0.14404296875 ;  /* 0xb5d8309cff057431 */ /* 0x000fe400000001ff */
[----:B-1----:R-:W-:Y:S01]  /*e2b0*/  IMAD.MOV.U32 R6, RZ, RZ, 0x3e44f8f2 ;  /* 0x3e44f8f2ff067424 */ /* 0x002fe200078e00ff */
[----:B------:R-:W-:Y:S01]  /*e2c0*/  MOV R7, 0xbe29f5e1 ;  /* 0xbe29f5e100077802 */ /* 0x000fe20000000f00 */
[----:B------:R1:W-:Y:S01]  /*e2d0*/  STL.64 [R1+0x718], R12 ;  /* 0x0007180c01007387 */ /* 0x0003e20000100a00 */
[----:B---3--:R-:W-:Y:S02]  /*e2e0*/  IMAD.MOV.U32 R8, RZ, RZ, 0x3d8d121f ;  /* 0x3d8d121fff087424 */ /* 0x008fe400078e00ff */
[----:B------:R-:W-:Y:S01]  /*e2f0*/  HFMA2 R9, -RZ, RZ, 0.200927734375, -42848 ;  /* 0x326ef93bff097431 */ /* 0x000fe200000001ff */
[----:B------:R2:W-:Y:S01]  /*e300*/  STL.64 [R1+0x720], R4 ;  /* 0x0007200401007387 */ /* 0x0005e20000100a00 */
[----:B0-----:R-:W-:Y:S01]  /*e310*/  IMAD.MOV.U32 R10, RZ, RZ, -0x43502000 ;  /* 0xbcafe000ff0a7424 */ /* 0x001fe200078e00ff */
[----:B------:R-:W-:-:S02]  /*e320*/  MOV R11, 0x3c84f2a4 ;  /* 0x3c84f2a4000b7802 */ /* 0x000fc40000000f00 */
[----:B------:R0:W-:Y:S04]  /*e330*/  STL.64 [R1+0x728], R6 ;  /* 0x0007280601007387 */ /* 0x0001e80000100a00 */
[----:B------:R3:W-:Y:S01]  /*e340*/  STL.64 [R1+0x730], R8 ;  /* 0x0007300801007387 */ /* 0x0007e20000100a00 */
[----:B-1----:R-:W-:Y:S02]  /*e350*/  IMAD.MOV.U32 R12, RZ, RZ, -0x443c0f77 ;  /* 0xbbc3f089ff0c7424 */ /* 0x002fe400078e00ff */
[----:B------:R-:W-:Y:S01]  /*e360*/  HFMA2 R13, -RZ, RZ, -0.10888671875, 0.425048828125 ;  /* 0xaef836cdff0d7431 */ /* 0x000fe200000001ff */
[----:B------:R1:W-:Y:S01]  /*e370*/  STL.64 [R1+0x738], R10 ;  /* 0x0007380a01007387 */ /* 0x0003e20000100a00 */
[----:B--2---:R-:W-:Y:S01]  /*e380*/  IMAD.MOV.U32 R4, RZ, RZ, 0x3ac6cd85 ;  /* 0x3ac6cd85ff047424 */ /* 0x004fe200078e00ff */
[----:B------:R-:W-:Y:S01]  /*e390*/  MOV R5, 0xba895876 ;  /* 0xba89587600057802 */ /* 0x000fe20000000f00 */
[----:B0-----:R-:W-:-:S02]  /*e3a0*/  IMAD.MOV.U32 R6, RZ, RZ, 0x39ba53bc ;  /* 0x39ba53bcff067424 */ /* 0x001fc400078e00ff */
[----:B------:R-:W-:Y:S01]  /*e3b0*/  HFMA2 R7, -RZ, RZ, 0.057769775390625, -50528 ;  /* 0x2b65fa2bff077431 */ /* 0x000fe200000001ff */
[----:B------:R0:W-:Y:S01]  /*e3c0*/  STL.64 [R1+0x740], R12 ;  /* 0x0007400c01007387 */ /* 0x0001e20000100a00 */
[----:B---3--:R-:W-:Y:S01]  /*e3d0*/  IMAD.MOV.U32 R8, RZ, RZ, -0x475ce5ee ;  /* 0xb8a31a12ff087424 */ /* 0x008fe200078e00ff */
[----:B------:R-:W-:Y:S02]  /*e3e0*/  MOV R9, 0x3852efff ;  /* 0x3852efff00097802 */ /* 0x000fe40000000f00 */
[----:B------:R2:W-:Y:S01]  /*e3f0*/  STL.64 [R1+0x748], R4 ;  /* 0x0007480401007387 */ /* 0x0005e20000100a00 */
[----:B-1----:R-:W-:Y:S02]  /*e400*/  IMAD.MOV.U32 R10, RZ, RZ, -0x48797ceb ;  /* 0xb7868315ff0a7424 */ /* 0x002fe400078e00ff */
[----:B------:R-:W-:Y:S01]  /*e410*/  HFMA2 R11, -RZ, RZ, 0.0341796875, -0.00926971435546875 ;  /* 0x2860a0bfff0b7431 */ /* 0x000fe200000001ff */
[----:B------:R1:W-:Y:S04]  /*e420*/  STL.64 [R1+0x750], R6 ;  /* 0x0007500601007387 */ /* 0x0003e80000100a00 */
[----:B------:R3:W-:Y:S01]  /*e430*/  STL.64 [R1+0x758], R8 ;  /* 0x0007580801007387 */ /* 0x0007e20000100a00 */
[----:B0-----:R-:W-:Y:S01]  /*e440*/  IMAD.MOV.U32 R12, RZ, RZ, 0x365283b7 ;  /* 0x365283b7ff0c7424 */ /* 0x001fe200078e00ff */
[----:B------:R-:W-:-:S02]  /*e450*/  MOV R13, 0x3fd55cd1 ;  /* 0x3fd55cd1000d7802 */ /* 0x000fc40000000f00 */
[----:B------:R0:W-:Y:S01]  /*e460*/  STL.64 [R1+0x760], R10 ;  /* 0x0007600a01007387 */ /* 0x0001e20000100a00 */
[----:B--2---:R-:W-:Y:S02]  /*e470*/  IMAD.MOV.U32 R4, RZ, RZ, 0x3deeafd0 ;  /* 0x3deeafd0ff047424 */ /* 0x004fe400078e00ff */
[----:B------:R-:W-:Y:S02]  /*e480*/  HFMA2 R5, -RZ, RZ, -2.166015625, 0.000235080718994140625 ;  /* 0xc0550bb4ff057431 */ /* 0x000fe400000001ff */
[----:B-1----:R-:W-:Y:S01]  /*e490*/  IMAD.MOV.U32 R6, RZ, RZ, 0x408f03f4 ;  /* 0x408f03f4ff067424 */ /* 0x002fe200078e00ff */
[----:B------:R-:W-:Y:S01]  /*e4a0*/  MOV R7, 0xc02ca841 ;  /* 0xc02ca84100077802 */ /* 0x000fe20000000f00 */
[----:B------:R1:W-:Y:S01]  /*e4b0*/  STL.64 [R1+0x768], R12 ;  /* 0x0007680c01007387 */ /* 0x0003e20000100a00 */
[----:B---3--:R-:W-:Y:S02]  /*e4c0*/  IMAD.MOV.U32 R8, RZ, RZ, -0x4677a66d ;  /* 0xb9885993ff087424 */ /* 0x008fe400078e00ff */
[----:B------:R-:W-:Y:S01]  /*e4d0*/  HFMA2 R9, -RZ, RZ, 1.94140625, -55168 ;  /* 0x3fc4fabcff097431 */ /* 0x000fe200000001ff */
[----:B------:R2:W-:Y:S01]  /*e4e0*/  STL.64 [R1+0x770], R4 ;  /* 0x0007700401007387 */ /* 0x0005e20000100a00 */
[----:B0-----:R-:W-:Y:S01]  /*e4f0*/  IMAD.MOV.U32 R10, RZ, RZ, -0x4040cb49 ;  /* 0xbfbf34b7ff0a7424 */ /* 0x001fe200078e00ff */
[----:B------:R-:W-:-:S02]  /*e500*/  MOV R11, 0x3f30567c ;  /* 0x3f30567c000b7802 */ /* 0x000fc40000000f00 */
[----:B------:R0:W-:Y:S04]  /*e510*/  STL.64 [R1+0x778], R6 ;  /* 0x0007780601007387 */ /* 0x0001e80000100a00 */
[----:B------:R3:W-:Y:S01]  /*e520*/  STL.64 [R1+0x780], R8 ;  /* 0x0007800801007387 */ /* 0x0007e20000100a00 */
[----:B-1----:R-:W-:Y:S02]  /*e530*/  IMAD.MOV.U32 R12, RZ, RZ, 0x35af85e3 ;  /* 0x35af85e3ff0c7424 */ /* 0x002fe400078e00ff */
[----:B------:R-:W-:Y:S01]  /*e540*/  HFMA2 R13, -RZ, RZ, -1.6279296875, -2064 ;  /* 0xbe83e808ff0d7431 */ /* 0x000fe200000001ff */
[----:B------:R1:W-:Y:S01]  /*e550*/  STL.64 [R1+0x788], R10 ;  /* 0x0007880a01007387 */ /* 0x0003e20000100a00 */
[----:B--2---:R-:W-:Y:S01]  /*e560*/  IMAD.MOV.U32 R4, RZ, RZ, 0x3e580a4b ;  /* 0x3e580a4bff047424 */ /* 0x004fe200078e00ff */
[----:B------:R-:W-:Y:S01]  /*e570*/  MOV R5, 0xbdab7276 ;  /* 0xbdab727600057802 */ /* 0x000fe20000000f00 */
[----:B0-----:R-:W-:-:S02]  /*e580*/  IMAD.MOV.U32 R6, RZ, RZ, -0x4dfa223c ;  /* 0xb205ddc4ff067424 */ /* 0x001fc400078e00ff */
[----:B------:R-:W-:Y:S01]  /*e590*/  HFMA2 R7, -RZ, RZ, 1.193359375, -22.09375 ;  /* 0x3cc6cd86ff077431 */ /* 0x000fe200000001ff */
[----:B------:R0:W-:Y:S01]  /*e5a0*/  STL.64 [R1+0x790], R12 ;  /* 0x0007900c01007387 */ /* 0x0001e20000100a00 */
[----:B---3--:R-:W-:Y:S01]  /*e5b0*/  IMAD.MOV.U32 R8, RZ, RZ, -0x436e1202 ;  /* 0xbc91edfeff087424 */ /* 0x008fe200078e00ff */
[----:B------:R-:W-:Y:S02]  /*e5c0*/  MOV R9, 0x3bd19e34 ;  /* 0x3bd19e3400097802 */ /* 0x000fe40000000f00 */
[----:B------:R2:W-:Y:S01]  /*e5d0*/  STL.64 [R1+0x798], R4 ;  /* 0x0007980401007387 */ /* 0x0005e20000100a00 */
[----:B-1----:R-:W-:Y:S02]  /*e5e0*/  IMAD.MOV.U32 R10, RZ, RZ, 0x2e596624 ;  /* 0x2e596624ff0a7424 */ /* 0x002fe400078e00ff */
[----:B------:R-:W-:Y:S01]  /*e5f0*/  HFMA2 R11, -RZ, RZ, -0.84912109375, -587 ;  /* 0xbacbe096ff0b7431 */ /* 0x000fe200000001ff */
[----:B------:R1:W-:Y:S04]  /*e600*/  STL.64 [R1+0x7a0], R6 ;  /* 0x0007a00601007387 */ /* 0x0003e80000100a00 */
[----:B------:R3:W-:Y:S01]  /*e610*/  STL.64 [R1+0x7a8], R8 ;  /* 0x0007a80801007387 */ /* 0x0007e20000100a00 */
[----:B0-----:R-:W-:Y:S01]  /*e620*/  IMAD.MOV.U32 R12, RZ, RZ, 0x3a8a6d7f ;  /* 0x3a8a6d7fff0c7424 */ /* 0x001fe200078e00ff */
[----:B------:R-:W-:-:S02]  /*e630*/  MOV R13, 0xb9b8f43c ;  /* 0xb9b8f43c000d7802 */ /* 0x000fc40000000f00 */
[----:B------:R0:W-:Y:S01]  /*e640*/  STL.64 [R1+0x7b0], R10 ;  /* 0x0007b00a01007387 */ /* 0x0001e20000100a00 */
[----:B--2---:R-:W-:Y:S02]  /*e650*/  IMAD.MOV.U32 R4, RZ, RZ, 0x29d16c32 ;  /* 0x29d16c32ff047424 */ /* 0x004fe400078e00ff */
[----:B------:R-:W-:Y:S02]  /*e660*/  HFMA2 R5, -RZ, RZ, 0.57666015625, -868.5 ;  /* 0x389de2c9ff057431 */ /* 0x000fe400000001ff */
[----:B-1----:R-:W-:Y:S01]  /*e670*/  IMAD.MOV.U32 R6, RZ, RZ, -0x47b5e41f ;  /* 0xb84a1be1ff067424 */ /* 0x002fe200078e00ff */
[----:B------:R-:W-:Y:S01]  /*e680*/  MOV R7, 0x377f78a2 ;  /* 0x377f78a200077802 */ /* 0x000fe20000000f00 */
[----:B------:R1:W-:Y:S01]  /*e690*/  STL.64 [R1+0x7b8], R12 ;  /* 0x0007b80c01007387 */ /* 0x0003e20000100a00 */
[----:B---3--:R-:W-:Y:S02]  /*e6a0*/  IMAD.MOV.U32 R8, RZ, RZ, -0x3f2c328c ;  /* 0xc0d3cd74ff087424 */ /* 0x008fe400078e00ff */
[----:B------:R-:W-:Y:S01]  /*e6b0*/  HFMA2 R9, -RZ, RZ, 2.66796875, 393.5 ;  /* 0x41565e26ff097431 */ /* 0x000fe200000001ff */
[----:B------:R2:W-:Y:S01]  /*e6c0*/  STL.64 [R1+0x7c0], R4 ;  /* 0x0007c00401007387 */ /* 0x0005e20000100a00 */
[----:B0-----:R-:W-:Y:S01]  /*e6d0*/  IMAD.MOV.U32 R10, RZ, RZ, -0x3ed35ed2 ;  /* 0xc12ca12eff0a7424 */ /* 0x001fe200078e00ff */
[----:B------:R-:W-:-:S02]  /*e6e0*/  MOV R11, 0xbabc1e2d ;  /* 0xbabc1e2d000b7802 */ /* 0x000fc40000000f00 */
[----:B------:R0:W-:Y:S04]  /*e6f0*/  STL.64 [R1+0x7c8], R6 ;  /* 0x0007c80601007387 */ /* 0x0001e80000100a00 */
[----:B------:R3:W-:Y:S01]  /*e700*/  STL.64 [R1+0x7d0], R8 ;  /* 0x0007d00801007387 */ /* 0x0007e20000100a00 */
[----:B-1----:R-:W-:Y:S02]  /*e710*/  IMAD.MOV.U32 R12, RZ, RZ, 0x4113bbe2 ;  /* 0x4113bbe2ff0c7424 */ /* 0x002fe400078e00ff */
[----:B------:R-:W-:Y:S01]  /*e720*/  HFMA2 R13, -RZ, RZ, -2.576171875, 24.15625 ;  /* 0xc1274e0aff0d7431 */ /* 0x000fe200000001ff */
[----:B------:R1:W-:Y:S01]  /*e730*/  STL.64 [R1+0x7d8], R10 ;  /* 0x0007d80a01007387 */ /* 0x0003e20000100a00 */
[----:B--2---:R-:W-:Y:S01]  /*e740*/  IMAD.MOV.U32 R4, RZ, RZ, 0x40b05672 ;  /* 0x40b05672ff047424 */ /* 0x004fe200078e00ff */
[----:B------:R-:W-:Y:S01]  /*e750*/  MOV R5, 0x3749bc93 ;  /* 0x3749bc9300057802 */ /* 0x000fe20000000f00 */
[----:B0-----:R-:W-:-:S02]  /*e760*/  IMAD.MOV.U32 R6, RZ, RZ, -0x3fdb1df7 ;  /* 0xc024e209ff067424 */ /* 0x001fc400078e00ff */
[----:B------:R-:W-:Y:S01]  /*e770*/  HFMA2 R7, -RZ, RZ, 2.0390625, -0.00010794401168823242188 ;  /* 0x40148713ff077431 */ /* 0x000fe200000001ff */
[----:B------:R0:W-:Y:S01]  /*e780*/  STL.64 [R1+0x7e0], R12 ;  /* 0x0007e00c01007387 */ /* 0x0001e20000100a00 */
[----:B---3--:R-:W-:Y:S01]  /*e790*/  IMAD.MOV.U32 R8, RZ, RZ, -0x407f6a28 ;  /* 0xbf8095d8ff087424 */ /* 0x008fe200078e00ff */
[----:B------:R-:W-:Y:S02]  /*e7a0*/  MOV R9, 0xb3db3628 ;  /* 0xb3db362800097802 */ /* 0x000fe40000000f00 */
[----:B------:R2:W-:Y:S01]  /*e7b0*/  STL.64 [R1+0x7e8], R4 ;  /* 0x0007e80401007387 */ /* 0x0005e20000100a00 */
[----:B-1----:R-:W-:Y:S02]  /*e7c0*/  IMAD.MOV.U32 R10, RZ, RZ, 0x3eadf3d5 ;  /* 0x3eadf3d5ff0a7424 */ /* 0x002fe400078e00ff */
[----:B------:R-:W-:Y:S01]  /*e7d0*/  HFMA2 R11, -RZ, RZ, -1.6328125, -28.46875 ;  /* 0xbe88cf1eff0b7431 */ /* 0x000fe200000001ff */
[----:B------:R1:W-:Y:S04]  /*e7e0*/  STL.64 [R1+0x7f0], R6 ;  /* 0x0007f00601007387 */ /* 0x0003e80000100a00 */
[----:B------:R3:W-:Y:S01]  /*e7f0*/  STL.64 [R1+0x7f8], R8 ;  /* 0x0007f80801007387 */ /* 0x0007e20000100a00 */
[----:B0-----:R-:W-:Y:S01]  /*e800*/  IMAD.MOV.U32 R12, RZ, RZ, 0x3dd19e34 ;  /* 0x3dd19e34ff0c7424 */ /* 0x001fe200078e00ff */
[----:B------:R-:W-:-:S02]  /*e810*/  MOV R13, 0x3067cdc6 ;  /* 0x3067cdc6000d7802 */ /* 0x000fc40000000f00 */
[----:B------:R0:W-:Y:S01]  /*e820*/  STL.64 [R1+0x800], R10 ;  /* 0x0008000a01007387 */ /* 0x0001e20000100a00 */
[----:B--2---:R-:W-:Y:S02]  /*e830*/  IMAD.MOV.U32 R4, RZ, RZ, -0x431aa357 ;  /* 0xbce55ca9ff047424 */ /* 0x004fe400078e00ff */
[----:B------:R-:W-:Y:S02]  /*e840*/  HFMA2 R5, -RZ, RZ, 1.16015625, 771.5 ;  /* 0x3ca46207ff057431 */ /* 0x000fe400000001ff */
[----:B-1----:R-:W-:Y:S01]  /*e850*/  IMAD.MOV.U32 R6, RZ, RZ, -0x4418ceb5 ;  /* 0xbbe7314bff067424 */ /* 0x002fe200078e00ff */
[----:B------:R-:W-:Y:S01]  /*e860*/  MOV R7, 0x2c0887f7 ;  /* 0x2c0887f700077802 */ /* 0x000fe20000000f00 */
[----:B------:R1:W-:Y:S01]  /*e870*/  STL.64 [R1+0x808], R12 ;  /* 0x0008080c01007387 */ /* 0x0003e20000100a00 */
[----:B---3--:R-:W-:Y:S02]  /*e880*/  IMAD.MOV.U32 R8, RZ, RZ, 0x3ad917d5 ;  /* 0x3ad917d5ff087424 */ /* 0x008fe400078e00ff */
[----:B------:R-:W-:Y:S01]  /*e890*/  HFMA2 R9, -RZ, RZ, -0.82080078125, 4.03515625 ;  /* 0xba914409ff097431 */ /* 0x000fe200000001ff */
[----:B------:R2:W-:Y:S01]  /*e8a0*/  STL.64 [R1+0x810], R4 ;  /* 0x0008100401007387 */ /* 0x0005e20000100a00 */
[----:B0-----:R-:W-:Y:S01]  /*e8b0*/  IMAD.MOV.U32 R10, RZ, RZ, 0x39bf9a7a ;  /* 0x39bf9a7aff0a7424 */ /* 0x001fe200078e00ff */
[----:B------:R-:W-:-:S02]  /*e8c0*/  MOV R11, 0xae619371 ;  /* 0xae619371000b7802 */ /* 0x000fc40000000f00 */
[----:B------:R0:W-:Y:S04]  /*e8d0*/  STL.64 [R1+0x818], R6 ;  /* 0x0008180601007387 */ /* 0x0001e80000100a00 */
[----:B------:R3:W-:Y:S01]  /*e8e0*/  STL.64 [R1+0x820], R8 ;  /* 0x0008200801007387 */ /* 0x0007e20000100a00 */
[----:B-1----:R-:W-:Y:S02]  /*e8f0*/  IMAD.MOV.U32 R12, RZ, RZ, -0x475fe738 ;  /* 0xb8a018c8ff0c7424 */ /* 0x002fe400078e00ff */
[----:B------:R-:W-:Y:S01]  /*e900*/  HFMA2 R13, -RZ, RZ, -2.765625, -1746 ;  /* 0xc188e6d2ff0d7431 */ /* 0x000fe200000001ff */
[----:B------:R1:W-:Y:S01]  /*e910*/  STL.64 [R1+0x828], R10 ;  /* 0x0008280a01007387 */ /* 0x0003e20000100a00 */
[----:B--2---:R-:W-:Y:S01]  /*e920*/  IMAD.MOV.U32 R4, RZ, RZ, -0x4070897b ;  /* 0xbf8f7685ff047424 */ /* 0x004fe200078e00ff */
[----:B------:R-:W-:Y:S01]  /*e930*/  MOV R5, 0x42148722 ;  /* 0x4214872200057802 */ /* 0x000fe20000000f00 */
[----:B0-----:R-:W-:-:S02]  /*e940*/  IMAD.MOV.U32 R6, RZ, RZ, -0x3daece92 ;  /* 0xc251316eff067424 */ /* 0x001fc400078e00ff */
[----:B------:R-:W-:Y:S01]  /*e950*/  HFMA2 R7, -RZ, RZ, 3.0078125, 0.99951171875 ;  /* 0x42043bffff077431 */ /* 0x000fe200000001ff */
[----:B------:R0:W-:Y:S01]  /*e960*/  STL.64 [R1+0x830], R12 ;  /* 0x0008300c01007387 */ /* 0x0001e20000100a00 */
[----:B---3--:R-:W-:Y:S01]  /*e970*/  IMAD.MOV.U32 R8, RZ, RZ, 0x3b2278e6 ;  /* 0x3b2278e6ff087424 */ /* 0x008fe200078e00ff */
[----:B------:R-:W-:Y:S02]  /*e980*/  MOV R9, 0xc1a4e31c ;  /* 0xc1a4e31c00097802 */ /* 0x000fe40000000f00 */
[----:B------:R2:W-:Y:S01]  /*e990*/  STL.64 [R1+0x838], R4 ;  /* 0x0008380401007387 */ /* 0x0005e20000100a00 */
[----:B-1----:R-:W-:Y:S02]  /*e9a0*/  IMAD.MOV.U32 R10, RZ, RZ, 0x41a71805 ;  /* 0x41a71805ff0a7424 */ /* 0x002fe400078e00ff */
[----:B------:R-:W-:Y:S01]  /*e9b0*/  HFMA2 R11, -RZ, RZ, -2.5625, -0.900390625 ;  /* 0xc120bb34ff0b7431 */ /* 0x000fe200000001ff */
[----:B------:R1:W-:Y:S04]  /*e9c0*/  STL.64 [R1+0x840], R6 ;  /* 0x0008400601007387 */ /* 0x0003e80000100a00 */
[----:B------:R3:W-:Y:S01]  /*e9d0*/  STL.64 [R1+0x848], R8 ;  /* 0x0008480801007387 */ /* 0x0007e20000100a00 */
[----:B0-----:R-:W-:Y:S01]  /*e9e0*/  IMAD.MOV.U32 R12, RZ, RZ, -0x48b2aad3 ;  /* 0xb74d552dff0c7424 */ /* 0x001fe200078e00ff */
[----:B------:R-:W-:-:S02]  /*e9f0*/  MOV R13, 0x408276e5 ;  /* 0x408276e5000d7802 */ /* 0x000fc40000000f00 */
[----:B------:R0:W-:Y:S01]  /*ea00*/  STL.64 [R1+0x850], R10 ;  /* 0x0008500a01007387 */ /* 0x0001e20000100a00 */
[----:B--2---:R-:W-:Y:S02]  /*ea10*/  IMAD.MOV.U32 R4, RZ, RZ, -0x3fa1af6f ;  /* 0xc05e5091ff047424 */ /* 0x004fe400078e00ff */
[----:B------:R-:W-:Y:S02]  /*ea20*/  HFMA2 R5, -RZ, RZ, 1.9287109375, 3288 ;  /* 0x3fb76a6cff057431 */ /* 0x000fe400000001ff */
[----:B-1----:R-:W-:Y:S01]  /*ea30*/  IMAD.MOV.U32 R6, RZ, RZ, 0x33993e87 ;  /* 0x33993e87ff067424 */ /* 0x002fe200078e00ff */
[----:B------:R-:W-:Y:S01]  /*ea40*/  MOV R7, 0xbee55ca9 ;  /* 0xbee55ca900077802 */ /* 0x000fe20000000f00 */
[----:B------:R1:W-:Y:S01]  /*ea50*/  STL.64 [R1+0x858], R12 ;  /* 0x0008580c01007387 */ /* 0x0003e20000100a00 */
[----:B---3--:R-:W-:Y:S02]  /*ea60*/  IMAD.MOV.U32 R8, RZ, RZ, 0x3eaea827 ;  /* 0x3eaea827ff087424 */ /* 0x008fe400078e00ff */
[----:B------:R-:W-:Y:S01]  /*ea70*/  HFMA2 R9, -RZ, RZ, -1.501953125, 0.0002357959747314453125 ;  /* 0xbe020bbaff097431 */ /* 0x000fe200000001ff */
[----:B------:R2:W-:Y:S01]  /*ea80*/  STL.64 [R1+0x860], R4 ;  /* 0x0008600401007387 */ /* 0x0005e20000100a00 */
[----:B0-----:R-:W-:Y:S01]  /*ea90*/  IMAD.MOV.U32 R10, RZ, RZ, -0x5060d352 ;  /* 0xaf9f2caeff0a7424 */ /* 0x001fe200078e00ff */
[----:B------:R-:W-:-:S02]  /*eaa0*/  MOV R11, 0x3d07aee5 ;  /* 0x3d07aee5000b7802 */ /* 0x000fc40000000f00 */
[----:B------:R0:W-:Y:S04]  /*eab0*/  STL.64 [R1+0x868], R6 ;  /* 0x0008680601007387 */ /* 0x0001e80000100a00 */
[----:B------:R3:W-:Y:S01]  /*eac0*/  STL.64 [R1+0x870], R8 ;  /* 0x0008700801007387 */ /* 0x0007e20000100a00 */
[----:B-1----:R-:W-:Y:S02]  /*ead0*/  IMAD.MOV.U32 R12, RZ, RZ, -0x434156b4 ;  /* 0xbcbea94cff0c7424 */ /* 0x002fe400078e00ff */
[----:B------:R-:W-:Y:S01]  /*eae0*/  HFMA2 R13, -RZ, RZ, 1.0029296875, -0.775390625 ;  /* 0x3c03ba34ff0d7431 */ /* 0x000fe200000001ff */
[----:B------:R1:W-:Y:S01]  /*eaf0*/  STL.64 [R1+0x878], R10 ;  /* 0x0008780a01007387 */ /* 0x0003e20000100a00 */
[----:B--2---:R-:W-:Y:S01]  /*eb00*/  IMAD.MOV.U32 R4, RZ, RZ, -0x4f5e1faa ;  /* 0xb0a1e056ff047424 */ /* 0x004fe200078e00ff */
[----:B------:R-:W-:Y:S01]  /*eb10*/  MOV R5, 0xbaf0252c ;  /* 0xbaf0252c00057802 */ /* 0x000fe20000000f00 */
[----:B0-----:R-:W-:Y:S01]  /*eb20*/  IMAD.MOV.U32 R6, RZ, RZ, 0x3a9eb4a8 ;  /* 0x3a9eb4a8ff067424 */ /* 0x001fe200078e00ff */
[----:B------:R-:W-:Y:S01]  /*eb30*/  MOV R7, 0xb9cefd15 ;  /* 0xb9cefd1500077802 */ /* 0x000fe20000000f00 */
[----:B------:R0:W-:Y:S01]  /*eb40*/  STL.64 [R1+0x880], R12 ;  /* 0x0008800c01007387 */ /* 0x0001e20000100a00 */
[----:B---3--:R-:W-:-:S02]  /*eb50*/  IMAD.MOV.U32 R8, RZ, RZ, 0x4293c7da ;  /* 0x4293c7daff087424 */ /* 0x008fc400078e00ff */
[----:B------:R-:W-:Y:S01]  /*eb60*/  HFMA2 R9, -RZ, RZ, -3.5546875, -20.640625 ;  /* 0xc31ccd29ff097431 */ /* 0x000fe200000001ff */
[----:B------:R2:W-:Y:S01]  /*eb70*/  STL.64 [R1+0x888], R4 ;  /* 0x0008880401007387 */ /* 0x0005e20000100a00 */
[----:B-1----:R-:W-:Y:S01]  /*eb80*/  IMAD.MOV.U32 R10, RZ, RZ, 0x430437bf ;  /* 0x430437bfff0a7424 */ /* 0x002fe200078e00ff */
[----:B------:R-:W-:Y:S02]  /*eb90*/  MOV R11, 0x3c605817 ;  /* 0x3c605817000b7802 */ /* 0x000fe40000000f00 */
[----:B------:R1:W-:Y:S04]  /*eba0*/  STL.64 [R1+0x890], R6 ;  /* 0x0008900601007387 */ /* 0x0003e80000100a00 */
[----:B------:R3:W-:Y:S01]  /*ebb0*/  STL.64 [R1+0x898], R8 ;  /* 0x0008980801007387 */ /* 0x0007e20000100a00 */
[----:B0-----:R-:W-:-:S02]  /*ebc0*/  IMAD.MOV.U32 R12, RZ, RZ, -0x3d08ab89 ;  /* 0xc2f75477ff0c7424 */ /* 0x001fc400078e00ff */
[----:B------:R-:W-:Y:S01]  /*ebd0*/  HFMA2 R13, -RZ, RZ, 3.53515625, 0.310302734375 ;  /* 0x431234f7ff0d7431 */ /* 0x000fe200000001ff */
[----:B------:R0:W-:Y:S01]  /*ebe0*/  STL.64 [R1+0x8a0], R10 ;  /* 0x0008a00a01007387 */ /* 0x0001e20000100a00 */
[----:B--2---:R-:W-:Y:S01]  /*ebf0*/  IMAD.MOV.U32 R4, RZ, RZ, -0x3d5f44d2 ;  /* 0xc2a0bb2eff047424 */ /* 0x004fe200078e00ff */
[----:B------:R-:W-:Y:S01]  /*ec00*/  MOV R5, 0xb8ec22de ;  /* 0xb8ec22de00057802 */ /* 0x000fe20000000f00 */
[----:B-1----:R-:W-:Y:S02]  /*ec10*/  IMAD.MOV.U32 R6, RZ, RZ, 0x4223149e ;  /* 0x4223149eff067424 */ /* 0x002fe400078e00ff */
[----:B------:R-:W-:Y:S01]  /*ec20*/  HFMA2 R7, -RZ, RZ, -3.046875, -118.1875 ;  /* 0xc218d763ff077431 */ /* 0x000fe200000001ff */
[----:B------:R1:W-:Y:S01]  /*ec30*/  STL.64 [R1+0x8a8], R12 ;  /* 0x0008a80c01007387 */ /* 0x0003e20000100a00 */
[----:B---3--:R-:W-:Y:S01]  /*ec40*/  IMAD.MOV.U32 R8, RZ, RZ, 0x41898fd1 ;  /* 0x41898fd1ff087424 */ /* 0x008fe200078e00ff */
[----:B------:R-:W-:Y:S02]  /*ec50*/  MOV R9, 0x357b0a41 ;  /* 0x357b0a4100097802 */ /* 0x000fe40000000f00 */
[----:B------:R2:W-:Y:S01]  /*ec60*/  STL.64 [R1+0x8b0], R4 ;  /* 0x0008b00401007387 */ /* 0x0005e20000100a00 */
[----:B0-----:R-:W-:-:S02]  /*ec70*/  IMAD.MOV.U32 R10, RZ, RZ, -0x3f374eec ;  /* 0xc0c8b114ff0a7424 */ /* 0x001fc400078e00ff */
[----:B------:R-:W-:Y:S01]  /*ec80*/  HFMA2 R11, -RZ, RZ, 2.318359375, -1.4111328125 ;  /* 0x40a3bda5ff0b7431 */ /* 0x000fe200000001ff */
[----:B------:R0:W-:Y:S04]  /*ec90*/  STL.64 [R1+0x8b8], R6 ;  /* 0x0008b80601007387 */ /* 0x0001e80000100a00 */
[----:B------:R3:W-:Y:S01]  /*eca0*/  STL.64 [R1+0x8c0], R8 ;  /* 0x0008c00801007387 */ /* 0x0007e20000100a00 */
[----:B-1----:R-:W-:Y:S01]  /*ecb0*/  IMAD.MOV.U32 R12, RZ, RZ, -0x3ffdf446 ;  /* 0xc0020bbaff0c7424 */ /* 0x002fe200078e00ff */
[----:B------:R-:W-:Y:S02]  /*ecc0*/  MOV R13, 0xb1aa1b02 ;  /* 0xb1aa1b02000d7802 */ /* 0x000fe40000000f00 */
[----:B------:R1:W-:Y:S01]  /*ecd0*/  STL.64 [R1+0x8c8], R10 ;  /* 0x0008c80a01007387 */ /* 0x0003e20000100a00 */
[----:B--2---:R-:W-:-:S02]  /*ece0*/  IMAD.MOV.U32 R4, RZ, RZ, 0x3f18a4c1 ;  /* 0x3f18a4c1ff047424 */ /* 0x004fc400078e00ff */
[----:B------:R-:W-:Y:S02]  /*ecf0*/  HFMA2 R5, -RZ, RZ, -1.720703125, 2582 ;  /* 0xbee2690bff057431 */ /* 0x000fe400000001ff */
[----:B0-----:R-:W-:Y:S01]  /*ed00*/  IMAD.MOV.U32 R6, RZ, RZ, 0x3e24a8c0 ;  /* 0x3e24a8c0ff067424 */ /* 0x001fe200078e00ff */
[----:B------:R-:W-:Y:S01]  /*ed10*/  MOV R7, 0xb2d4762c ;  /* 0xb2d4762c00077802 */ /* 0x000fe20000000f00 */
[----:B------:R0:W-:Y:S01]  /*ed20*/  STL.64 [R1+0x8d0], R12 ;  /* 0x0008d00c01007387 */ /* 0x0001e20000100a00 */
[----:B---3--:R-:W-:Y:S02]  /*ed30*/  IMAD.MOV.U32 R8, RZ, RZ, -0x42dae672 ;  /* 0xbd25198eff087424 */ /* 0x008fe400078e00ff */
[----:B------:R-:W-:Y:S01]  /*ed40*/  HFMA2 R9, -RZ, RZ, 1.22265625, 0.01502227783203125 ;  /* 0x3ce423b1ff097431 */ /* 0x000fe200000001ff */
[----:B------:R2:W-:Y:S01]  /*ed50*/  STL.64 [R1+0x8d8], R4 ;  /* 0x0008d80401007387 */ /* 0x0005e20000100a00 */
[----:B-1----:R-:W-:Y:S01]  /*ed60*/  IMAD.MOV.U32 R10, RZ, RZ, -0x43e4c231 ;  /* 0xbc1b3dcfff0a7424 */ /* 0x002fe200078e00ff */
[----:B------:R-:W-:-:S02]  /*ed70*/  MOV R11, 0x36d76ab6 ;  /* 0x36d76ab6000b7802 */ /* 0x000fc40000000f00 */
[----:B------:R1:W-:Y:S04]  /*ed80*/  STL.64 [R1+0x8e0], R6 ;  /* 0x0008e00601007387 */ /* 0x0003e80000100a00 */
[----:B------:R3:W-:Y:S01]  /*ed90*/  STL.64 [R1+0x8e8], R8 ;  /* 0x0008e80801007387 */ /* 0x0007e20000100a00 */
[----:B0-----:R-:W-:Y:S02]  /*eda0*/  IMAD.MOV.U32 R12, RZ, RZ, 0x3b0b43e3 ;  /* 0x3b0b43e3ff0c7424 */ /* 0x001fe400078e00ff */
[----:B------:R-:W-:Y:S01]  /*edb0*/  HFMA2 R13, -RZ, RZ, 3.6640625, 0.05548095703125 ;  /* 0x43542b1aff0d7431 */ /* 0x000fe200000001ff */
[----:B------:R0:W-:Y:S01]  /*edc0*/  STL.64 [R1+0x8f0], R10 ;  /* 0x0008f00a01007387 */ /* 0x0001e20000100a00 */
[----:B--2---:R-:W-:Y:S01]  /*edd0*/  IMAD.MOV.U32 R4, RZ, RZ, 0x4151b9cf ;  /* 0x4151b9cfff047424 */ /* 0x004fe200078e00ff */
[----:B------:R-:W-:Y:S01]  /*ede0*/  MOV R5, 0xc3f87dce ;  /* 0xc3f87dce00057802 */ /* 0x000fe20000000f00 */
[----:B-1----:R-:W-:-:S02]  /*edf0*/  IMAD.MOV.U32 R6, RZ, RZ, 0x4436cdd2 ;  /* 0x4436cdd2ff067424 */ /* 0x002fc400078e00ff */
[----:B------:R-:W-:Y:S01]  /*ee00*/  HFMA2 R7, -RZ, RZ, -3.970703125, 0.000694751739501953125 ;  /* 0xc3f111b1ff077431 */ /* 0x000fe200000001ff */
[----:B------:R1:W-:Y:S01]  /*ee10*/  STL.64 [R1+0x8f8], R12 ;  /* 0x0008f80c01007387 */ /* 0x0003e20000100a00 */
[----:B---3--:R-:W-:Y:S01]  /*ee20*/  IMAD.MOV.U32 R8, RZ, RZ, -0x4313edd9 ;  /* 0xbcec1227ff087424 */ /* 0x008fe200078e00ff */
[----:B------:R-:W-:Y:S02]  /*ee30*/  MOV R9, 0x43a31567 ;  /* 0x43a3156700097802 */ /* 0x000fe40000000f00 */
[----:B------:R2:W-:Y:S01]  /*ee40*/  STL.64 [R1+0x900], R4 ;  /* 0x0009000401007387 */ /* 0x0005e20000100a00 */
[----:B0-----:R-:W-:Y:S02]  /*ee50*/  IMAD.MOV.U32 R10, RZ, RZ, -0x3c540da5 ;  /* 0xc3abf25bff0a7424 */ /* 0x001fe400078e00ff */
[----:B------:R-:W-:Y:S01]  /*ee60*/  HFMA2 R11, -RZ, RZ, 3.583984375, -15760 ;  /* 0x432bf3b2ff0b7431 */ /* 0x000fe200000001ff */
[----:B------:R0:W-:Y:S04]  /*ee70*/  STL.64 [R1+0x908], R6 ;  /* 0x0009080601007387 */ /* 0x0001e80000100a00 */
[----:B------:R3:W-:Y:S01]  /*ee80*/  STL.64 [R1+0x910], R8 ;  /* 0x0009100801007387 */ /* 0x0007e20000100a00 */
[----:B-1----:R-:W-:Y:S01]  /*ee90*/  IMAD.MOV.U32 R12, RZ, RZ, 0x3913332d ;  /* 0x3913332dff0c7424 */ /* 0x002fe200078e00ff */
[----:B------:R-:W-:-:S02]  /*eea0*/  MOV R13, 0xc29684d3 ;  /* 0xc29684d3000d7802 */ /* 0x000fc40000000f00 */
[----:B------:R1:W-:Y:S01]  /*eeb0*/  STL.64 [R1+0x918], R10 ;  /* 0x0009180a01007387 */ /* 0x0003e20000100a00 */
[----:B--2---:R-:W-:Y:S02]  /*eec0*/  IMAD.MOV.U32 R4, RZ, RZ, 0x42850a16 ;  /* 0x42850a16ff047424 */ /* 0x004fe400078e00ff */
[----:B------:R-:W-:Y:S02]  /*eed0*/  HFMA2 R5, -RZ, RZ, -2.943359375, -0.00110340118408203125 ;  /* 0xc1e39485ff057431 */ /* 0x000fe400000001ff */
[----:B0-----:R-:W-:Y:S01]  /*eee0*/  IMAD.MOV.U32 R6, RZ, RZ, -0x4ab39f09 ;  /* 0xb54c60f7ff067424 */ /* 0x001fe200078e00ff */
[----:B------:R-:W-:Y:S01]  /*eef0*/  MOV R7, 0x4118a4c2 ;  /* 0x4118a4c200077802 */ /* 0x000fe20000000f00 */
[----:B------:R0:W-:Y:S01]  /*ef00*/  STL.64 [R1+0x920], R12 ;  /* 0x0009200c01007387 */ /* 0x0001e20000100a00 */
[----:B---3--:R-:W-:Y:S02]  /*ef10*/  IMAD.MOV.U32 R8, RZ, RZ, -0x3f0f7065 ;  /* 0xc0f08f9bff087424 */ /* 0x008fe400078e00ff */
[----:B------:R-:W-:Y:S01]  /*ef20*/  HFMA2 R9, -RZ, RZ, 2.111328125, 1.4609375 ;  /* 0x40393dd8ff097431 */ /* 0x000fe200000001ff */
[----:B------:R2:W-:Y:S01]  /*ef30*/  STL.64 [R1+0x928], R4 ;  /* 0x0009280401007387 */ /* 0x0005e20000100a00 */
[----:B-1----:R-:W-:Y:S01]  /*ef40*/  IMAD.MOV.U32 R10, RZ, RZ, -0x4b05c0b0 ;  /* 0xb4fa3f50ff0a7424 */ /* 0x002fe200078e00ff */
[----:B------:R-:W-:-:S02]  /*ef50*/  MOV R11, 0xbf4e5ff2 ;  /* 0xbf4e5ff2000b7802 */ /* 0x000fc40000000f00 */
[----:B------:R1:W-:Y:S04]  /*ef60*/  STL.64 [R1+0x930], R6 ;  /* 0x0009300601007387 */ /* 0x0003e80000100a00 */
[----:B------:R3:W-:Y:S01]  /*ef70*/  STL.64 [R1+0x938], R8 ;  /* 0x0009380801007387 */ /* 0x0007e20000100a00 */
[----:B0-----:R-:W-:Y:S02]  /*ef80*/  IMAD.MOV.U32 R12, RZ, RZ, 0x3f15b76c ;  /* 0x3f15b76cff0c7424 */ /* 0x001fe400078e00ff */
[----:B------:R-:W-:Y:S01]  /*ef90*/  HFMA2 R13, -RZ, RZ, -1.5830078125, 20432 ;  /* 0xbe5574fdff0d7431 */ /* 0x000fe200000001ff */
[----:B------:R0:W-:Y:S01]  /*efa0*/  STL.64 [R1+0x940], R10 ;  /* 0x0009400a01007387 */ /* 0x0001e20000100a00 */
[----:B--2---:R-:W-:Y:S01]  /*efb0*/  IMAD.MOV.U32 R4, RZ, RZ, 0x391ad4b2 ;  /* 0x391ad4b2ff047424 */ /* 0x004fe200078e00ff */
[----:B------:R-:W-:Y:S01]  /*efc0*/  MOV R5, 0x3d50e5d5 ;  /* 0x3d50e5d500057802 */ /* 0x000fe20000000f00 */
[----:B-1----:R-:W-:-:S02]  /*efd0*/  IMAD.MOV.U32 R6, RZ, RZ, -0x42f88f86 ;  /* 0xbd07707aff067424 */ /* 0x002fc400078e00ff */
[----:B------:R-:W-:Y:S01]  /*efe0*/  HFMA2 R7, -RZ, RZ, 1.1162109375, -0.000296115875244140625 ;  /* 0x3c778cdaff077431 */ /* 0x000fe200000001ff */
[----:B------:R1:W-:Y:S01]  /*eff0*/  STL.64 [R1+0x948], R12 ;  /* 0x0009480c01007387 */ /* 0x0003e20000100a00 */
[----:B---3--:R-:W-:Y:S01]  /*f000*/  IMAD.MOV.U32 R8, RZ, RZ, -0x3b8899d4 ;  /* 0xc477662cff087424 */ /* 0x008fe200078e00ff */
[----:B------:R-:W-:Y:S02]  /*f010*/  MOV R9, 0x450908e3 ;  /* 0x450908e300097802 */ /* 0x000fe40000000f00 */
[----:B------:R2:W-:Y:S01]  /*f020*/  STL.64 [R1+0x950], R4 ;  /* 0x0009500401007387 */ /* 0x0005e20000100a00 */
[----:B0-----:R-:W-:Y:S02]  /*f030*/  IMAD.MOV.U32 R10, RZ, RZ, -0x3b0ef486 ;  /* 0xc4f10b7aff0a7424 */ /* 0x001fe400078e00ff */
[----:B------:R-:W-:Y:S01]  /*f040*/  HFMA2 R11, -RZ, RZ, -1.5341796875, 0.0010662078857421875 ;  /* 0xbe23145eff0b7431 */ /* 0x000fe200000001ff */
[----:B------:R0:W-:Y:S04]  /*f050*/  STL.64 [R1+0x958], R6 ;  /* 0x0009580601007387 */ /* 0x0001e80000100a00 */
[----:B------:R3:W-:Y:S01]  /*f060*/  STL.64 [R1+0x960], R8 ;  /* 0x0009600801007387 */ /* 0x0007e20000100a00 */
[----:B-1----:R-:W-:Y:S01]  /*f070*/  IMAD.MOV.U32 R12, RZ, RZ, 0x44f49ff4 ;  /* 0x44f49ff4ff0c7424 */ /* 0x002fe200078e00ff */
[----:B------:R-:W-:-:S02]  /*f080*/  MOV R13, 0xc5167406 ;  /* 0xc5167406000d7802 */ /* 0x000fc40000000f00 */
[----:B------:R1:W-:Y:S01]  /*f090*/  STL.64 [R1+0x968], R10 ;  /* 0x0009680a01007387 */ /* 0x0003e20000100a00 */
[----:B--2---:R-:W-:Y:S02]  /*f0a0*/  IMAD.MOV.U32 R4, RZ, RZ, 0x44abf3ae ;  /* 0x44abf3aeff047424 */ /* 0x004fe400078e00ff */
[----:B------:R-:W-:Y:S02]  /*f0b0*/  HFMA2 R5, -RZ, RZ, 0.83251953125, 217.375 ;  /* 0x3aa95acbff057431 */ /* 0x000fe400000001ff */
[----:B0-----:R-:W-:Y:S01]  /*f0c0*/  IMAD.MOV.U32 R6, RZ, RZ, -0x3bc3d9f9 ;  /* 0xc43c2607ff067424 */ /* 0x001fe200078e00ff */
[----:B------:R-:W-:Y:S01]  /*f0d0*/  MOV R7, 0x4436edde ;  /* 0x4436edde00077802 */ /* 0x000fe20000000f00 */
[----:B------:R0:W-:Y:S01]  /*f0e0*/  STL.64 [R1+0x970], R12 ;  /* 0x0009700c01007387 */ /* 0x0001e20000100a00 */
[----:B---3--:R-:W-:Y:S02]  /*f0f0*/  IMAD.MOV.U32 R8, RZ, RZ, -0x3c55509c ;  /* 0xc3aaaf64ff087424 */ /* 0x008fe400078e00ff */
[----:B------:R-:W-:Y:S01]  /*f100*/  HFMA2 R9, -RZ, RZ, -0.447021484375, -0.000134944915771484375 ;  /* 0xb727886cff097431 */ /* 0x000fe200000001ff */
[----:B------:R2:W-:Y:S01]  /*f110*/  STL.64 [R1+0x978], R4 ;  /* 0x0009780401007387 */ /* 0x0005e20000100a00 */
[----:B-1----:R-:W-:Y:S01]  /*f120*/  IMAD.MOV.U32 R10, RZ, RZ, 0x43059029 ;  /* 0x43059029ff0a7424 */ /* 0x002fe200078e00ff */
[----:B------:R-:W-:-:S02]  /*f130*/  MOV R11, 0xc2e186a2 ;  /* 0xc2e186a2000b7802 */ /* 0x000fc40000000f00 */
[----:B------:R1:W-:Y:S04]  /*f140*/  STL.64 [R1+0x980], R6 ;  /* 0x0009800601007387 */ /* 0x0003e80000100a00 */
[----:B------:R3:W-:Y:S01]  /*f150*/  STL.64 [R1+0x988], R8 ;  /* 0x0009880801007387 */ /* 0x0007e20000100a00 */
[----:B0-----:R-:W-:Y:S02]  /*f160*/  IMAD.MOV.U32 R12, RZ, RZ, 0x42393dd8 ;  /* 0x42393dd8ff0c7424 */ /* 0x001fe400078e00ff */
[----:B------:R-:W-:Y:S01]  /*f170*/  HFMA2 R13, -RZ, RZ, -0.4384765625, -8600 ;  /* 0xb704f033ff0d7431 */ /* 0x000fe200000001ff */
[----:B------:R0:W-:Y:S01]  /*f180*/  STL.64 [R1+0x990], R10 ;  /* 0x0009900a01007387 */ /* 0x0001e20000100a00 */
[----:B--2---:R-:W-:Y:S02]  /*f190*/  IMAD.MOV.U32 R4, RZ, RZ, 0x3eb9a9a3 ;  /* 0x3eb9a9a3ff047424 */ /* 0x004fe400078e00ff */
[----:B------:R-:W-:-:S02]  /*f1a0*/  HFMA2 R5, -RZ, RZ, 1.5966796875, 2.83718109130859375e-05 ;  /* 0x3e6301dcff057431 */ /* 0x000fc400000001ff */
[----:B-1----:R-:W-:Y:S01]  /*f1b0*/  IMAD.MOV.U32 R6, RZ, RZ, 0x3f8f9e02 ;  /* 0x3f8f9e02ff067424 */ /* 0x002fe200078e00ff */
[----:B------:R-:W-:Y:S01]  /*f1c0*/  MOV R7, 0xbf42b1b0 ;  /* 0xbf42b1b000077802 */ /* 0x000fe20000000f00 */
[----:B------:R-:W-:Y:S01]  /*f1d0*/  STL.64 [R1+0x998], R12 ;  /* 0x0009980c01007387 */ /* 0x000fe20000100a00 */
[----:B---3--:R-:W-:Y:S02]  /*f1e0*/  IMAD.MOV.U32 R8, RZ, RZ, -0x3f7a96e2 ;  /* 0xc085691eff087424 */ /* 0x008fe400078e00ff */
[----:B------:R-:W-:Y:S01]  /*f1f0*/  HFMA2 R9, -RZ, RZ, 0.91162109375, 0.447509765625 ;  /* 0x3b4b3729ff097431 */ /* 0x000fe200000001ff */
[----:B------:R1:W-:Y:S01]  /*f200*/  STL.64 [R1+0x9b8], R4 ;  /* 0x0009b80401007387 */ /* 0x0003e20000100a00 */
[----:B0-----:R-:W-:Y:S01]  /*f210*/  IMAD.MOV.U32 R10, RZ, RZ, -0x3e97d410 ;  /* 0xc1682bf0ff0a7424 */ /* 0x001fe200078e00ff */
[----:B------:R-:W-:Y:S02]  /*f220*/  MOV R11, 0x4131c9d1 ;  /* 0x4131c9d1000b7802 */ /* 0x000fe40000000f00 */
[----:B------:R0:W-:Y:S04]  /*f230*/  STL.64 [R1+0x9a8], R8 ;  /* 0x0009a80801007387 */ /* 0x0001e80000100a00 */
[----:B------:R0:W-:Y:S04]  /*f240*/  STL.64 [R1+0x9a0], R10 ;  /* 0x0009a00a01007387 */ /* 0x0001e80000100a00 */
[----:B------:R0:W-:Y:S01]  /*f250*/  STL.64 [R1+0x9b0], R6 ;  /* 0x0009b00601007387 */ /* 0x0001e20000100a00 */
[----:B-1----:R-:W-:Y:S01]  /*f260*/  FMUL.FTZ R4, R0, R15 ;  /* 0x0000000f00047220 */ /* 0x002fe20000410000 */
[----:B------:R-:W-:-:S02]  /*f270*/  IADD3 R0, PT, PT, R1, 0x9c4, RZ ;  /* 0x000009c401007810 */ /* 0x000fc40007ffe0ff */
[----:B------:R0:W-:Y:S02]  /*f280*/  STL.64 [R1+0x9c0], R20 ;  /* 0x0009c01401007387 */ /* 0x0001e40000100a00 */
[----:B------:R-:W-:Y:S02]  /*f290*/  FSETP.GT.FTZ.AND P0, PT, R4, 1, PT ;  /* 0x3f8000000400780b */ /* 0x000fe40003f14000 */
        /* <DEDUP_REMOVED lines=15> */
[----:B------:R-:W-:Y:S02]  /*f390*/  ISETP.GE.U32.AND P0, PT, R14, 0x7f800000, PT ;  /* 0x7f8000000e00780c */ /* 0x000fe40003f06070 */
        /* <DEDUP_REMOVED lines=28> */
.L_x_1194:
[----:B------:R-:W-:Y:S01]  /*f560*/  FSETP.GEU.FTZ.AND P0, PT, R4, 1, PT ;  /* 0x3f8000000400780b */ /* 0x000fe20003f1e000 */
[----:B0-----:R-:W-:-:S12]  /*f570*/  IMAD.MOV.U32 R10, RZ, RZ, RZ ;  /* 0x000000ffff0a7224 */ /* 0x001fd800078e00ff */
[----:B------:R-:W-:Y:S05]  /*f580*/  @P0 BRA `(.L_x_1195) ;  /* 0x00000000007c0947 */ /* 0x000fea0003800000 */
[C---:B------:R-:W-:Y:S01]  /*f590*/  FADD.FTZ.RZ R4, R14.reuse, 1 ;  /* 0x3f8000000e047421 */ /* 0x040fe2000001c000 */
[----:B------:R-:W-:Y:S02]  /*f5a0*/  MOV R7, 0x3d39bf78 ;  /* 0x3d39bf7800077802 */ /* 0x000fe40000000f00 */
        /* <DEDUP_REMOVED lines=29> */
.L_x_1195:
[----:B------:R-:W-:Y:S05]  /*f780*/  BSYNC.RECONVERGENT B0 ;  /* 0x0000000000007941 */ /* 0x000fea0003800200 */
.L_x_1193:
[----:B------:R-:W-:Y:S01]  /*f790*/  HFMA2 R4, -RZ, RZ, 0, 0 ;  /* 0x00000000ff047431 */ /* 0x000fe200000001ff */
[----:B------:R-:W-:Y:S01]  /*f7a0*/  BSSY.RECONVERGENT B0, `(.L_x_1196) ;  /* 0x0000016000007945 */ /* 0x000fe20003800200 */
[----:B0-----:R-:W-:Y:S01]  /*f7b0*/  IMAD.MOV.U32 R5, RZ, RZ, 0x1 ;  /* 0x00000001ff057424 */ /* 0x001fe200078e00ff */
[----:B------:R-:W-:-:S07]  /*f7c0*/  MOV R6, 0xbeaaaaab ;  /* 0xbeaaaaab00067802 */ /* 0x000fce0000000f00 */
.L_x_1197:
[----:B------:R-:W-:-:S13]  /*f7d0*/  ISETP.GT.AND P1, PT, R5, R4, PT ;  /* 0x000000040500720c */ /* 0x000fda0003f24270 */
[C---:B------:R-:W-:Y:S01]  /*f7e0*/  @P1 VIADD R9, R5.reuse, 0xffffffff ;  /* 0xffffffff05091836 */ /* 0x040fe20000000000 */
        /* <DEDUP_REMOVED lines=9> */
[----:B------:R-:W-:Y:S01]  /*f880*/  VIADD R5, R5, 0x1 ;  /* 0x0000000105057836 */ /* 0x000fe20000000000 */
        /* <DEDUP_REMOVED lines=8> */
.L_x_1196:
        /* <DEDUP_REMOVED lines=8> */
[----:B------:R-:W-:-:S07]  /*f990*/  IMAD.MOV.U32 R6, RZ, RZ, -0x450d462a ;  /* 0xbaf2b9d6ff067424 */ /* 0x000fce00078e00ff */
.L_x_1201:
[----:B------:R-:W-:-:S13]  /*f9a0*/  ISETP.GT.AND P1, PT, R5, R4, PT ;  /* 0x000000040500720c */ /* 0x000fda0003f24270 */
[C---:B------:R-:W-:Y:S01]  /*f9b0*/  @P1 IADD3 R9, PT, PT, R5.reuse, -0x1, RZ ;  /* 0xffffffff05091810 */ /* 0x040fe20007ffe0ff */
[----:B------:R-:W-:-:S03]  /*f9c0*/  @!P1 IMAD R7, R5, 0x4, R0 ;  /* 0x0000000405079824 */ /* 0x000fc600078e0200 */
[----:B------:R-:W-:Y:S02]  /*f9d0*/  @P1 LEA R9, R9, R0, 0x2 ;  /* 0x0000000009091211 */ /* 0x000fe400078e10ff */
[----:B------:R-:W2:Y:S04]  /*f9e0*/  @!P1 LDL R8, [R7] ;  /* 0x0000000007089983 */ /* 0x000ea80000100800 */
[----:B------:R-:W3:Y:S01]  /*f9f0*/  @P1 LDL R13, [R9] ;  /* 0x00000000090d1983 */ /* 0x000ee20000100800 */
[----:B------:R-:W-:Y:S02]  /*fa00*/  IMAD R12, R5, 0x4, R1 ;  /* 0x00000004050c7824 */ /* 0x000fe400078e0201 */
        /* <DEDUP_REMOVED lines=12> */
.L_x_1200:
        /* <DEDUP_REMOVED lines=12> */
.L_x_1203:
        /* <DEDUP_REMOVED lines=19> */
.L_x_1202:
        /* <DEDUP_REMOVED lines=10> */
[----:B------:R-:W-:Y:S02]  /*fd60*/  IMAD.MOV.U32 R6, RZ, RZ, 0x3a2a3eca ;  /* 0x3a2a3ecaff067424 */ /* 0x000fe400078e00ff */
[----:B-1----:R-:W-:-:S07]  /*fd70*/  FMUL.FTZ R15, R15, R8 ;  /* 0x000000080f0f7220 */ /* 0x002fce0000410000 */
.L_x_1205:
        /* <DEDUP_REMOVED lines=19> */
.L_x_1204:
        /* <DEDUP_REMOVED lines=12> */
.L_x_1207:
        /* <DEDUP_REMOVED lines=19> */
.L_x_1206:
        /* <DEDUP_REMOVED lines=10> */
[----:B------:R-:W-:Y:S02]  /*10140*/  IMAD.MOV.U32 R6, RZ, RZ, -0x464f6baa ;  /* 0xb9b09456ff067424 */ /* 0x000fe400078e00ff */
[----:B-1----:R-:W-:-:S07]  /*10150*/  FMUL.FTZ R15, R15, R8 ;  /* 0x000000080f0f7220 */ /* 0x002fce0000410000 */
.L_x_1209:
        /* <DEDUP_REMOVED lines=19> */
.L_x_1208:
        /* <DEDUP_REMOVED lines=12> */
.L_x_1211:
        /* <DEDUP_REMOVED lines=19> */
.L_x_1210:
        /* <DEDUP_REMOVED lines=12> */
.L_x_1213:
        /* <DEDUP_REMOVED lines=19> */
.L_x_1212:
        /* <DEDUP_REMOVED lines=12> */
.L_x_1215:
        /* <DEDUP_REMOVED lines=19> */
.L_x_1214:
        /* <DEDUP_REMOVED lines=12> */
.L_x_1217:
        /* <DEDUP_REMOVED lines=19> */
.L_x_1216:
        /* <DEDUP_REMOVED lines=12> */
.L_x_1219:
        /* <DEDUP_REMOVED lines=19> */
.L_x_1218:
        /* <DEDUP_REMOVED lines=12> */
.L_x_1221:
        /* <DEDUP_REMOVED lines=19> */
.L_x_1220:
        /* <DEDUP_REMOVED lines=12> */
.L_x_1223:
        /* <DEDUP_REMOVED lines=19> */
.L_x_1222:
        /* <DEDUP_REMOVED lines=12> */
.L_x_1225:
        /* <DEDUP_REMOVED lines=19> */
.L_x_1224:
        /* <DEDUP_REMOVED lines=12> */
.L_x_1227:
        /* <DEDUP_REMOVED lines=19> */
.L_x_1226:
        /* <DEDUP_REMOVED lines=12> */
.L_x_1229:
        /* <DEDUP_REMOVED lines=19> */
.L_x_1228:
        /* <DEDUP_REMOVED lines=12> */
.L_x_1231:
        /* <DEDUP_REMOVED lines=19> */
.L_x_1230:
        /* <DEDUP_REMOVED lines=12> */
.L_x_1233:
        /* <DEDUP_REMOVED lines=19> */
.L_x_1232:
        /* <DEDUP_REMOVED lines=12> */
.L_x_1235:
        /* <DEDUP_REMOVED lines=19> */
.L_x_1234:
        /* <DEDUP_REMOVED lines=12> */
.L_x_1237:
        /* <DEDUP_REMOVED lines=19> */
.L_x_1236:
        /* <DEDUP_REMOVED lines=12> */
.L_x_1239:
        /* <DEDUP_REMOVED lines=19> */
.L_x_1238:
        /* <DEDUP_REMOVED lines=12> */
.L_x_1241:
        /* <DEDUP_REMOVED lines=19> */
.L_x_1240:
        /* <DEDUP_REMOVED lines=12> */
.L_x_1243:
        /* <DEDUP_REMOVED lines=19> */
.L_x_1242:
        /* <DEDUP_REMOVED lines=12> */
.L_x_1245:
[----:B------:R-:W-:-:S13]  /*12440*/  ISETP.GT.AND P1, PT, R7, R4, PT ;  /* 0x000000040700720c */ /* 0x000fda0003f24270 */
[C---:B------:R-:W-:Y:S01]  /*12450*/  @P1 IADD3 R9, PT, PT, R7.reuse, -0x1, RZ ;  /* 0xffffffff07091810 */ /* 0x040fe20007ffe0ff */
[----:B------:R-:W-:-:S03]  /*12460*/  @!P1 IMAD R8, R7, 0x4, R0 ;  /* 0x0000000407089824 */ /* 0x000fc600078e0200 */
[----:B------:R-:W-:Y:S02]  /*12470*/  @P1 LEA R12, R9, R0, 0x2 ;  /* 0x00000000090c1211 */ /* 0x000fe400078e10ff */
[----:B------:R-:W2:Y:S04]  /*12480*/  @!P1 LDL R9, [R8] ;  /* 0x0000000008099983 */ /* 0x000ea80000100800 */
[----:B------:R-:W3:Y:S02]  /*12490*/  @P1 LDL R13, [R12] ;  /* 0x000000000c0d1983 */ /* 0x000ee40000100800 */
[----:B---3--:R-:W-:Y:S01]  /*124a0*/  @P1 FMUL.FTZ R9, R13, R10 ;  /* 0x0000000a0d091220 */ /* 0x008fe20000410000 */
[----:B------:R-:W-:-:S04]  /*124b0*/  IMAD R13, R7, 0x4, R1 ;  /* 0x00000004070d7824 */ /* 0x000fc800078e0201 */
        /* <DEDUP_REMOVED lines=11> */
.L_x_1244:
        /* <DEDUP_REMOVED lines=10> */
.L_x_1247:
        /* <DEDUP_REMOVED lines=19> */
.L_x_1246:
[----:B------:R-:W1:Y:S02]  /*12740*/  MUFU.RCP R0, R3 ;  /* 0x0000000300007308 */ /* 0x000e640000001000 */
[----:B-1----:R-:W-:-:S04]  /*12750*/  FMUL.FTZ R5, R5, R0 ;  /* 0x0000000005057220 */ /* 0x002fc80000410000 */
[----:B------:R-:W-:-:S05]  /*12760*/  FMUL.FTZ R6, R6, R5 ;  /* 0x0000000506067220 */ /* 0x000fca0000410000 */
[----:B------:R-:W-:-:S13]  /*12770*/  FSETP.GT.FTZ.AND P0, PT, |R6|, |R21|, PT ;  /* 0x400000150600720b */ /* 0x000fda0003f14200 */
[----:B------:R-:W-:-:S07]  /*12780*/  @!P0 FADD.FTZ R11, R11, R6 ;  /* 0x000000060b0b8221 */ /* 0x000fce0000010000 */
.L_x_1199:
[----:B------:R-:W-:Y:S05]  /*12790*/  BSYNC.RECONVERGENT B0 ;  /* 0x0000000000007941 */ /* 0x000fea0003800200 */
.L_x_1198:
        /* <DEDUP_REMOVED lines=137> */
[----:B------:R-:W-:-:S03]  /*13030*/  @!P0 IMAD R21, R5, 0x100000, R21 ;  /* 0x0010000005158824 */ /* 0x000fc600078e0215 */
[----:B------:R-:W-:Y:S02]  /*13040*/  @!P0 LEA R5, R4, 0x3ff00000, 0x14 ;  /* 0x3ff0000004058811 */ /* 0x000fe400078ea0ff */
[----:B------:R-:W-:-:S15]  /*13050*/  @!P0 MOV R4, RZ ;  /* 0x000000ff00048202 */ /* 0x000fde0000000f00 */
[----:B------:R-:W-:-:S15]  /*13060*/  NOP ;  /* 0x0000000000007918 */ /* 0x000fde0000000000 */
[----:B------:R-:W-:-:S08]  /*13070*/  NOP ;  /* 0x0000000000007918 */ /* 0x000fd00000000000 */
[----:B------:R-:W1:Y:S02]  /*13080*/  DADD R12, R8, +INF ;  /* 0x7ff00000080c7429 */ /* 0x000e640000000000 */
[----:B-1----:R-:W-:Y:S02]  /*13090*/  FSEL R12, R12, RZ, P1 ;  /* 0x000000ff0c0c7208 */ /* 0x002fe40000800000 */
[----:B------:R-:W-:-:S15]  /*130a0*/  FSEL R13, R13, RZ, P1 ;  /* 0x000000ff0d0d7208 */ /* 0x000fde0000800000 */
[----:B------:R-:W-:-:S15]  /*130b0*/  NOP ;  /* 0x0000000000007918 */ /* 0x000fde0000000000 */
[----:B------:R-:W-:-:S15]  /*130c0*/  NOP ;  /* 0x0000000000007918 */ /* 0x000fde0000000000 */
[----:B------:R-:W-:-:S15]  /*130d0*/  NOP ;  /* 0x0000000000007918 */ /* 0x000fde0000000000 */
[----:B------:R1:W2:Y:S02]  /*130e0*/  @!P0 DMUL R12, R20, R4 ;  /* 0x00000004140c8228 */ /* 0x0002a40000000000 */
.L_x_1249:
[----:B------:R-:W-:Y:S05]  /*130f0*/  BSYNC.RECONVERGENT B0 ;  /* 0x0000000000007941 */ /* 0x000fea0003800200 */
.L_x_1248:
[----:B------:R-:W-:Y:S01]  /*13100*/  UMOV UR4, 0x54411744 ;  /* 0x5441174400047882 */ /* 0x000fe20000000000 */
[----:B------:R-:W-:Y:S01]  /*13110*/  UMOV UR5, 0x401921fb ;  /* 0x401921fb00057882 */ /* 0x000fe20000000000 */
[----:B-12---:R-:W-:Y:S01]  /*13120*/  DMUL R4, R14, R12 ;  /* 0x0000000c0e047228 */ /* 0x006fe20000000000 */
[----:B------:R-:W-:Y:S01]  /*13130*/  MOV R26, 0x0 ;  /* 0x00000000001a7802 */ /* 0x000fe20000000f00 */
[----:B------:R-:W-:Y:S01]  /*13140*/  IMAD.MOV.U32 R27, RZ, RZ, 0x3fd80000 ;  /* 0x3fd80000ff1b7424 */ /* 0x000fe200078e00ff */
[----:B------:R-:W-:Y:S01]  /*13150*/  MOV R29, 0x40000000 ;  /* 0x40000000001d7802 */ /* 0x000fe20000000f00 */
[----:B------:R-:W-:Y:S01]  /*13160*/  IMAD.MOV.U32 R28, RZ, RZ, 0x42fc0000 ;  /* 0x42fc0000ff1c7424 */ /* 0x000fe200078e00ff */
[----:B------:R-:W-:-:S15]  /*13170*/  BSSY.RECONVERGENT B0, `(.L_x_1250) ;  /* 0x0000060000007945 */ /* 0x000fde0003800200 */
[----:B------:R-:W-:-:S15]  /*13180*/  NOP ;  /* 0x0000000000007918 */ /* 0x000fde0000000000 */
[----:B------:R-:W-:-:S15]  /*13190*/  NOP ;  /* 0x0000000000007918 */ /* 0x000fde0000000000 */
[----:B------:R-:W-:-:S14]  /*131a0*/  NOP ;  /* 0x0000000000007918 */ /* 0x000fdc0000000000 */
        /* <DEDUP_REMOVED lines=28> */
[----:B-1----:R-:W-:-:S04]  /*13370*/  FMUL.FTZ R8, R3, 0.5 ;  /* 0x3f00000003087820 */ /* 0x002fc80000410000 */
[----:B0-----:R0:W1:Y:S02]  /*13380*/  MUFU.SQRT R3, R8 ;  /* 0x0000000800037308 */ /* 0x0010640000002000 */
[----:B0-----:R-:W-:Y:S01]  /*13390*/  MOV R8, 0x3a69a091 ;  /* 0x3a69a09100087802 */ /* 0x001fe20000000f00 */
[----:B-1----:R-:W-:-:S04]  /*133a0*/  FMUL.FTZ R10, R3, -R10 ;  /* 0x8000000a030a7220 */ /* 0x002fc80000410000 */
[C---:B------:R-:W-:Y:S01]  /*133b0*/  FADD.FTZ R9, |R10|.reuse, 4 ;  /* 0x408000000a097421 */ /* 0x040fe20000010200 */
[C---:B------:R-:W-:Y:S01]  /*133c0*/  FADD.FTZ R0, |R10|.reuse, -4 ;  /* 0xc08000000a007421 */ /* 0x040fe20000010200 */
[C---:B------:R-:W-:Y:S01]  /*133d0*/  FADD.FTZ R3, |R10|.reuse, -RZ ;  /* 0x800000ff0a037221 */ /* 0x040fe20000010200 */
[----:B------:R-:W-:-:S03]  /*133e0*/  FSETP.GEU.FTZ.AND P1, PT, R10, RZ, PT ;  /* 0x000000ff0a00720b */ /* 0x000fc60003f3e000 */
[----:B------:R-:W0:Y:S02]  /*133f0*/  MUFU.RCP R9, R9 ;  /* 0x0000000900097308 */ /* 0x000e240000001000 */
[----:B0-----:R-:W-:Y:S01]  /*13400*/  FMUL.FTZ R20, R0, R9 ;  /* 0x0000000900147220 */ /* 0x001fe20000410000 */
[----:B------:R-:W-:-:S03]  /*13410*/  FMUL.FTZ R0, |R10|, -R3 ;  /* 0x800000030a007220 */ /* 0x000fc60000410200 */
[----:B------:R-:W-:Y:S01]  /*13420*/  FADD.FTZ R11, R20, 1 ;  /* 0x3f800000140b7421 */ /* 0x000fe20000010000 */
[----:B------:R-:W-:-:S03]  /*13430*/  FMUL.FTZ R21, R0, 1.4426950216293334961 ;  /* 0x3fb8aa3b00157820 */ /* 0x000fc60000410000 */
[----:B------:R-:W-:Y:S01]  /*13440*/  FFMA.FTZ R11, R11, -4, |R10| ;  /* 0xc08000000b0b7823 */ /* 0x000fe2000001040a */
[----:B------:R0:W1:Y:S03]  /*13450*/  FRND.TRUNC R25, R21 ;  /* 0x0000001500197307 */ /* 0x000066000020d000 */
[----:B------:R-:W-:-:S15]  /*13460*/  FFMA.FTZ R11, |R10|, -R20, R11 ;  /* 0x800000140a0b7223 */ /* 0x000fde000001020b */
[----:B------:R-:W-:-:S15]  /*13470*/  NOP ;  /* 0x0000000000007918 */ /* 0x000fde0000000000 */
[----:B------:R-:W-:-:S01]  /*13480*/  NOP ;  /* 0x0000000000007918 */ /* 0x000fc20000000000 */
[----:B--2---:R-:W2:Y:S01]  /*13490*/  DMUL R12, R6, R26 ;  /* 0x0000001a060c7228 */ /* 0x004ea20000000000 */
[----:B------:R-:W-:Y:S01]  /*134a0*/  FFMA.FTZ R11, R9, R11, R20 ;  /* 0x0000000b090b7223 */ /* 0x000fe20000010014 */
[----:B0-----:R-:W-:-:S03]  /*134b0*/  FFMA.FTZ R21, |R10|, R29, 1 ;  /* 0x3f8000000a157423 */ /* 0x001fc6000001021d */
[----:B------:R-:W-:-:S04]  /*134c0*/  FFMA.FTZ R8, R11, R8, 0.0070457882247865200043 ;  /* 0x3be6e05b0b087423 */ /* 0x000fc80000010008 */
[----:B------:R-:W-:Y:S01]  /*134d0*/  FFMA.FTZ R8, R11, R8, -0.015866896137595176697 ;  /* 0xbc81fb4b0b087423 */ /* 0x000fe20000010008 */
[----:B-1----:R-:W-:Y:S02]  /*134e0*/  FSETP.GT.FTZ.AND P0, PT, |R25|, 126, PT ;  /* 0x42fc00001900780b */ /* 0x002fe40003f14200 */
[----:B------:R-:W-:Y:S01]  /*134f0*/  LOP3.LUT R28, R28, 0x80000000, R25, 0xb8, !PT ;  /* 0x800000001c1c7812 */ /* 0x000fe200078eb819 */
[----:B------:R-:W-:-:S03]  /*13500*/  FFMA.FTZ R20, R11, R8, 0.036429625004529953003 ;  /* 0x3d15373b0b147423 */ /* 0x000fc60000010008 */
[----:B------:R-:W-:Y:S01]  /*13510*/  FSEL R29, R28, R25, P0 ;  /* 0x000000191c1d7208 */ /* 0x000fe20000000000 */
[----:B------:R-:W-:Y:S01]  /*13520*/  FFMA.FTZ R20, R11, R20, -0.066643431782722473145 ;  /* 0xbd887c5a0b147423 */ /* 0x000fe20000010014 */
[----:B------:R-:W-:-:S03]  /*13530*/  FSETP.GT.FTZ.AND P0, PT, |R10|, 10.05500030517578125, PT ;  /* 0x4120e1480a00780b */ /* 0x000fc60003f14200 */
[----:B------:R-:W-:Y:S01]  /*13540*/  FFMA.FTZ R20, R11, R20, 0.093814529478549957275 ;  /* 0x3dc021d50b147423 */ /* 0x000fe20000010014 */
[--C-:B------:R-:W-:Y:S01]  /*13550*/  FFMA.FTZ R30, R29, -0.69314718246459960938, R0.reuse ;  /* 0xbf3172181d1e7823 */ /* 0x100fe20000010000 */
[----:B------:R-:W-:Y:S02]  /*13560*/  FFMA.FTZ R0, |R10|, -R3, -R0 ;  /* 0x800000030a007223 */ /* 0x000fe40000010a00 */
[----:B------:R-:W-:Y:S01]  /*13570*/  FFMA.FTZ R28, R11, R20, -0.10099056363105773926 ;  /* 0xbdced4240b1c7423 */ /* 0x000fe20000010014 */
[C---:B------:R-:W-:Y:S01]  /*13580*/  FFMA.FTZ R30, R29.reuse, 1.9046542121259335545e-09, R30 ;  /* 0x3102e3081d1e7823 */ /* 0x040fe2000001001e */
[----:B------:R-:W0:Y:S01]  /*13590*/  MUFU.RCP R20, R21 ;  /* 0x0000001500147308 */ /* 0x000e220000001000 */
[----:B------:R-:W-:Y:S01]  /*135a0*/  FADD.FTZ R29, R29, 12583039 ;  /* 0x4b40007f1d1d7421 */ /* 0x000fe20000010000 */
[----:B------:R-:W-:Y:S01]  /*135b0*/  FFMA.FTZ R28, R11, R28, 0.06809400022029876709 ;  /* 0x3d8b74de0b1c7423 */ /* 0x000fe2000001001c */
[----:B------:R-:W-:Y:S02]  /*135c0*/  FMUL.FTZ R30, R30, 1.4426950216293334961 ;  /* 0x3fb8aa3b1e1e7820 */ /* 0x000fe40000410000 */
[----:B------:R-:W-:-:S02]  /*135d0*/  IMAD.SHL.U32 R29, R29, 0x800000, RZ ;  /* 0x008000001d1d7824 */ /* 0x000fc400078e00ff */
[C---:B------:R-:W-:Y:S02]  /*135e0*/  FFMA.FTZ R28, R11.reuse, R28, 0.015377387404441833496 ;  /* 0x3c7bf1700b1c7423 */ /* 0x040fe4000001001c */
[----:B------:R-:W1:Y:S02]  /*135f0*/  MUFU.EX2 R30, R30 ;  /* 0x0000001e001e7308 */ /* 0x000e640000000800 */
[----:B------:R-:W-:-:S04]  /*13600*/  FFMA.FTZ R28, R11, R28, -0.1396210789680480957 ;  /* 0xbe0ef8d40b1c7423 */ /* 0x000fc8000001001c */
[----:B------:R-:W-:-:S04]  /*13610*/  FFMA.FTZ R11, R11, R28, 1.232995152473449707 ;  /* 0x3f9dd2c90b0b7423 */ /* 0x000fc8000001001c */
[----:B0-----:R-:W-:-:S04]  /*13620*/  FMUL.FTZ R25, R11, R20 ;  /* 0x000000140b197220 */ /* 0x001fc80000410000 */
[----:B------:R-:W-:Y:S01]  /*13630*/  FMUL.FTZ R21, R25, -2 ;  /* 0xc000000019157820 */ /* 0x000fe20000410000 */
[----:B-1----:R-:W-:-:S03]  /*13640*/  FMUL.FTZ R29, R29, R30 ;  /* 0x0000001e1d1d7220 */ /* 0x002fc60000410000 */
[----:B------:R-:W-:Y:S01]  /*13650*/  FFMA.FTZ R28, |R10|, R21, R11 ;  /* 0x000000150a1c7223 */ /* 0x000fe2000001020b */
[----:B------:R-:W-:Y:S01]  /*13660*/  FFMA.FTZ R29, R29, R0, R29 ;  /* 0x000000001d1d7223 */ /* 0x000fe2000001001d */
[----:B------:R-:W-:Y:S01]  /*13670*/  IADD3 R11, PT, PT, R27, -0x100000, RZ ;  /* 0xfff000001b0b7810 */ /* 0x000fe20007ffe0ff */
[----:B------:R-:W-:Y:S02]  /*13680*/  IMAD.MOV.U32 R10, RZ, RZ, R26 ;  /* 0x000000ffff0a7224 */ /* 0x000fe400078e001a */
[----:B------:R-:W-:-:S04]  /*13690*/  FADD.FTZ R28, -R25, R28 ;  /* 0x0000001c191c7221 */ /* 0x000fc80000010100 */
[----:B------:R-:W-:Y:S01]  /*136a0*/  FFMA.FTZ R28, R20, R28, R25 ;  /* 0x0000001c141c7223 */ /* 0x000fe20000010019 */
[----:B--2---:R-:W0:Y:S03]  /*136b0*/  DFMA R8, R12, -R12, R6 ;  /* 0x8000000c0c08722b */ /* 0x004e260000000006 */
[----:B------:R-:W-:-:S05]  /*136c0*/  FMUL.FTZ R28, R28, R29 ;  /* 0x0000001d1c1c7220 */ /* 0x000fca0000410000 */
[----:B------:R-:W-:-:S05]  /*136d0*/  FSEL R0, R28, RZ, !P0 ;  /* 0x000000ff1c007208 */ /* 0x000fca0004000000 */
[----:B------:R-:W-:-:S15]  /*136e0*/  @!P1 FADD.FTZ R0, -R0, 2 ;  /* 0x4000000000009421 */ /* 0x000fde0000010100 */
[----:B------:R-:W-:-:S15]  /*136f0*/  NOP ;  /* 0x0000000000007918 */ /* 0x000fde0000000000 */
[----:B------:R-:W-:-:S15]  /*13700*/  NOP ;  /* 0x0000000000007918 */ /* 0x000fde0000000000 */
[----:B------:R-:W-:-:S06]  /*13710*/  NOP ;  /* 0x0000000000007918 */ /* 0x000fcc0000000000 */
[----:B0-----:R0:W1:Y:S02]  /*13720*/  DFMA R20, R8, R10, R12 ;  /* 0x0000000a0814722b */ /* 0x001064000000000c */
[----:B01----:R-:W-:Y:S05]  /*13730*/  @!P2 BRA `(.L_x_1251) ;  /* 0x00000000000ca947 */ /* 0x003fea0003800000 */
[----:B------:R-:W-:Y:S02]  /*13740*/  MOV R10, R26 ;  /* 0x0000001a000a7202 */ /* 0x000fe40000000f00 */
[----:B------:R-:W-:-:S07]  /*13750*/  MOV R3, 0x13770 ;  /* 0x0001377000037802 */ /* 0x000fce0000000f00 */
[----:B------:R-:W-:Y:S05]  /*13760*/  CALL.REL.NOINC `($__internal_3_$__cuda_sm20_dsqrt_rn_f64_mediumpath_v1) ;  /* 0x000002ac00987944 */ /* 0x000fea0003c00000 */
.L_x_1251:
[----:B------:R-:W-:Y:S05]  /*13770*/  BSYNC.RECONVERGENT B0 ;  /* 0x0000000000007941 */ /* 0x000fea0003800200 */
.L_x_1250:
        /* <DEDUP_REMOVED lines=43> */
[----:B------:R-:W-:Y:S01]  /*13a30*/  MOV R28, R4 ;  /* 0x00000004001c7202 */ /* 0x000fe20000000f00 */
[----:B------:R-:W-:Y:S01]  /*13a40*/  IMAD.MOV.U32 R29, RZ, RZ, R5 ;  /* 0x000000ffff1d7224 */ /* 0x000fe200078e0005 */
[----:B------:R-:W-:Y:S01]  /*13a50*/  MOV R10, R20 ;  /* 0x00000014000a7202 */ /* 0x000fe20000000f00 */
[----:B------:R-:W-:Y:S01]  /*13a60*/  IMAD.MOV.U32 R11, RZ, RZ, R21 ;  /* 0x000000ffff0b7224 */ /* 0x000fe200078e0015 */
[----:B------:R-:W-:-:S07]  /*13a70*/  MOV R25, 0x13a90 ;  /* 0x00013a9000197802 */ /* 0x000fce0000000f00 */
[----:B------:R-:W-:Y:S05]  /*13a80*/  CALL.REL.NOINC `($__internal_2_$__cuda_sm20_div_rn_f64_full) ;  /* 0x000002a000a47944 */ /* 0x000fea0003c00000 */
.L_x_1253:
[----:B------:R-:W-:Y:S05]  /*13a90*/  BSYNC.RECONVERGENT B0 ;  /* 0x0000000000007941 */ /* 0x000fea0003800200 */
.L_x_1252:
        /* <DEDUP_REMOVED lines=21> */
.L_x_1192:
        /* <DEDUP_REMOVED lines=8> */
[----:B------:R-:W-:Y:S01]  /*13c70*/  IMAD.MOV.U32 R5, RZ, RZ, 0x3daaaaab ;  /* 0x3daaaaabff057424 */ /* 0x000fe200078e00ff */
[----:B------:R-:W-:Y:S01]  /*13c80*/  MOV R8, 0x39b8ef1d ;  /* 0x39b8ef1d00087802 */ /* 0x000fe20000000f00 */
[----:B------:R-:W-:Y:S02]  /*13c90*/  IMAD.MOV.U32 R9, RZ, RZ, -0x46c48fc8 ;  /* 0xb93b7038ff097424 */ /* 0x000fe400078e00ff */
[----:B------:R-:W-:Y:S02]  /*13ca0*/  HFMA2 R6, -RZ, RZ, -1.111328125, -0.7294921875 ;  /* 0xbc72b9d6ff067431 */ /* 0x000fe400000001ff */
[----:B------:R-:W-:Y:S02]  /*13cb0*/  IMAD.MOV.U32 R7, RZ, RZ, 0x3a97b426 ;  /* 0x3a97b426ff077424 */ /* 0x000fe400078e00ff */
[----:B------:R-:W-:Y:S02]  /*13cc0*/  HFMA2 R10, -RZ, RZ, 0.517578125, 866.5 ;  /* 0x382462c5ff0a7431 */ /* 0x000fe400000001ff */
[----:B------:R-:W-:Y:S01]  /*13cd0*/  IMAD.MOV.U32 R11, RZ, RZ, -0x49ed5648 ;  /* 0xb612a9b8ff0b7424 */ /* 0x000fe200078e00ff */
[----:B------:R0:W-:Y:S01]  /*13ce0*/  STL.64 [R1], R4 ;  /* 0x0000000401007387 */ /* 0x0001e20000100a00 */
[----:B------:R-:W-:Y:S01]  /*13cf0*/  MOV R12, 0xae803854 ;  /* 0xae803854000c7802 */ /* 0x000fe20000000f00 */
[----:B------:R-:W-:Y:S01]  /*13d00*/  IMAD.MOV.U32 R13, RZ, RZ, 0x2dd64a3b ;  /* 0x2dd64a3bff0d7424 */ /* 0x000fe200078e00ff */
[----:B------:R-:W-:Y:S01]  /*13d10*/  BSSY.RECONVERGENT B0, `(.L_x_1255) ;  /* 0x00003f3000007945 */ /* 0x000fe20003800200 */
[----:B------:R1:W-:Y:S01]  /*13d20*/  STL.64 [R1+0x10], R8 ;  /* 0x0000100801007387 */ /* 0x0003e20000100a00 */
[----:B------:R-:W-:-:S03]  /*13d30*/  FMUL.FTZ R14, R14, R15 ;  /* 0x0000000f0e0e7220 */ /* 0x000fc60000410000 */
[----:B------:R2:W-:Y:S01]  /*13d40*/  STL.64 [R1+0x8], R6 ;  /* 0x0000080601007387 */ /* 0x0005e20000100a00 */
[----:B0-----:R-:W-:Y:S01]  /*13d50*/  MOV R4, 0xb5f8d918 ;  /* 0xb5f8d91800047802 */ /* 0x001fe20000000f00 */
[----:B------:R-:W-:Y:S02]  /*13d60*/  IMAD.MOV.U32 R5, RZ, RZ, 0x355eb691 ;  /* 0x355eb691ff057424 */ /* 0x000fe400078e00ff */
[----:B------:R0:W-:Y:S01]  /*13d70*/  STL.64 [R1+0x18], R10 ;  /* 0x0000180a01007387 */ /* 0x0001e20000100a00 */
[----:B-1----:R-:W-:Y:S01]  /*13d80*/  MOV R8, 0x32304beb ;  /* 0x32304beb00087802 */ /* 0x002fe20000000f00 */
[----:B------:R-:W-:Y:S02]  /*13d90*/  IMAD.MOV.U32 R9, RZ, RZ, -0x4e696f34 ;  /* 0xb19690ccff097424 */ /* 0x000fe400078e00ff */
[----:B------:R1:W-:Y:S01]  /*13da0*/  STL.64 [R1+0x20], R4 ;  /* 0x0000200401007387 */ /* 0x0003e20000100a00 */
[----:B--2---:R-:W-:Y:S02]  /*13db0*/  HFMA2 R6, -RZ, RZ, -0.264892578125, -0.12188720703125 ;  /* 0xb43dafcdff067431 */ /* 0x004fe400000001ff */
[----:B------:R-:W-:Y:S01]  /*13dc0*/  IMAD.MOV.U32 R7, RZ, RZ, 0x31e67ae7 ;  /* 0x31e67ae7ff077424 */ /* 0x000fe200078e00ff */
[----:B------:R2:W-:Y:S01]  /*13dd0*/  STL.64 [R1+0x30], R8 ;  /* 0x0000300801007387 */ /* 0x0005e20000100a00 */
[----:B0-----:R-:W-:-:S02]  /*13de0*/  HFMA2 R10, -RZ, RZ, 0.1400146484375, 14776 ;  /* 0x307b7337ff0a7431 */ /* 0x001fc400000001ff */
[----:B------:R-:W-:Y:S01]  /*13df0*/  IMAD.MOV.U32 R11, RZ, RZ, -0x521f9325 ;  /* 0xade06cdbff0b7424 */ /* 0x000fe200078e00ff */
[----:B------:R0:W-:Y:S01]  /*13e00*/  STL.64 [R1+0x28], R6 ;  /* 0x0000280601007387 */ /* 0x0001e20000100a00 */
[----:B-1----:R-:W-:Y:S02]  /*13e10*/  HFMA2 R4, -RZ, RZ, -0.0732421875, -1336 ;  /* 0xacb0e538ff047431 */ /* 0x002fe400000001ff */
[----:B------:R-:W-:Y:S01]  /*13e20*/  IMAD.MOV.U32 R5, RZ, RZ, 0x29f7cc00 ;  /* 0x29f7cc00ff057424 */ /* 0x000fe200078e00ff */
[----:B------:R1:W-:Y:S01]  /*13e30*/  STL.64 [R1+0x38], R10 ;  /* 0x0000380a01007387 */ /* 0x0003e20000100a00 */
[----:B--2---:R-:W-:Y:S02]  /*13e40*/  HFMA2 R8, -RZ, RZ, 0.0390625, -3.802776336669921875e-05 ;  /* 0x2900827eff087431 */ /* 0x004fe400000001ff */
        /* <DEDUP_REMOVED lines=8> */
[----:B--2---:R-:W-:Y:S02]  /*13ed0*/  HFMA2 R12, -RZ, RZ, -0.92333984375, -0.0003798007965087890625 ;  /* 0xbb638e39ff0c7431 */ /* 0x004fe400000001ff */
[----:B------:R-:W-:Y:S01]  /*13ee0*/  IMAD.MOV.U32 R13, RZ, RZ, 0x3b2d602b ;  /* 0x3b2d602bff0d7424 */ /* 0x000fe200078e00ff */
[----:B------:R2:W-:Y:S01]  /*13ef0*/  STL.64 [R1+0x50], R6 ;  /* 0x0000500601007387 */ /* 0x0005e20000100a00 */
[----:B0-----:R-:W-:Y:S01]  /*13f00*/  MOV R4, 0xba81ca7b ;  /* 0xba81ca7b00047802 */ /* 0x001fe20000000f00 */
[----:B------:R-:W-:-:S02]  /*13f10*/  IMAD.MOV.U32 R5, RZ, RZ, 0x3957c1a2 ;  /* 0x3957c1a2ff057424 */ /* 0x000fc400078e00ff */
[----:B------:R0:W-:Y:S01]  /*13f20*/  STL.64 [R1+0x60], R10 ;  /* 0x0000600a01007387 */ /* 0x0001e20000100a00 */
[----:B-1----:R-:W-:Y:S01]  /*13f30*/  MOV R8, 0x370054e5 ;  /* 0x370054e500087802 */ /* 0x002fe20000000f00 */
[----:B------:R-:W-:Y:S02]  /*13f40*/  IMAD.MOV.U32 R9, RZ, RZ, -0x4a27a102 ;  /* 0xb5d85efeff097424 */ /* 0x000fe400078e00ff */
[----:B------:R1:W-:Y:S01]  /*13f50*/  STL.64 [R1+0x68], R12 ;  /* 0x0000680c01007387 */ /* 0x0003e20000100a00 */
[----:B--2---:R-:W-:Y:S02]  /*13f60*/  HFMA2 R6, -RZ, RZ, -0.302490234375, -2.81640625 ;  /* 0xb4d7c1a2ff067431 */ /* 0x004fe400000001ff */
[----:B------:R-:W-:Y:S01]  /*13f70*/  IMAD.MOV.U32 R7, RZ, RZ, -0x48682da9 ;  /* 0xb797d257ff077424 */ /* 0x000fe200078e00ff */
[----:B------:R2:W-:Y:S01]  /*13f80*/  STL.64 [R1+0x70], R4 ;  /* 0x0000700401007387 */ /* 0x0005e20000100a00 */
[----:B0-----:R-:W-:Y:S02]  /*13f90*/  HFMA2 R10, -RZ, RZ, 0.1756591796875, -0.0714111328125 ;  /* 0x319fac92ff0a7431 */ /* 0x001fe400000001ff */
[----:B------:R-:W-:Y:S01]  /*13fa0*/  IMAD.MOV.U32 R11, RZ, RZ, 0x34140796 ;  /* 0x34140796ff0b7424 */ /* 0x000fe200078e00ff */
[----:B------:R0:W-:Y:S01]  /*13fb0*/  STL.64 [R1+0x80], R8 ;  /* 0x0000800801007387 */ /* 0x0001e20000100a00 */
[----:B-1----:R-:W-:Y:S01]  /*13fc0*/  MOV R12, 0xb37711e8 ;  /* 0xb37711e8000c7802 */ /* 0x002fe20000000f00 */
[----:B------:R-:W-:-:S02]  /*13fd0*/  IMAD.MOV.U32 R13, RZ, RZ, 0x324d53d2 ;  /* 0x324d53d2ff0d7424 */ /* 0x000fc400078e00ff */
[----:B------:R1:W-:Y:S01]  /*13fe0*/  STL.64 [R1+0x78], R6 ;  /* 0x0000780601007387 */ /* 0x0003e20000100a00 */
[----:B--2---:R-:W-:Y:S02]  /*13ff0*/  HFMA2 R4, -RZ, RZ, -0.0875244140625, 31.46875 ;  /* 0xad9a4fdeff047431 */ /* 0x004fe400000001ff */
[----:B------:R-:W-:Y:S01]  /*14000*/  IMAD.MOV.U32 R5, RZ, RZ, -0x4f754d8a ;  /* 0xb08ab276ff057424 */ /* 0x000fe200078e00ff */
[----:B------:R2:W-:Y:S01]  /*14010*/  STL.64 [R1+0x88], R10 ;  /* 0x0000880a01007387 */ /* 0x0005e20000100a00 */
[----:B0-----:R-:W-:Y:S02]  /*14020*/  HFMA2 R8, -RZ, RZ, 0.043212890625, -0.006946563720703125 ;  /* 0x29889f1dff087431 */ /* 0x001fe400000001ff */
[----:B------:R-:W-:Y:S01]  /*14030*/  IMAD.MOV.U32 R9, RZ, RZ, 0x2cfc020e ;  /* 0x2cfc020eff097424 */ /* 0x000fe200078e00ff */
[----:B------:R0:W-:Y:S01]  /*14040*/  STL.64 [R1+0x90], R12 ;  /* 0x0000900c01007387 */ /* 0x0001e20000100a00 */
[----:B-1----:R-:W-:Y:S01]  /*14050*/  MOV R6, 0x2fe4da1a ;  /* 0x2fe4da1a00067802 */ /* 0x002fe20000000f00 */
[----:B------:R-:W-:-:S02]  /*14060*/  IMAD.MOV.U32 R7, RZ, RZ, -0x5143ad7d ;  /* 0xaebc5283ff077424 */ /* 0x000fc400078e00ff */
[----:B------:R1:W-:Y:S01]  /*14070*/  STL.64 [R1+0x98], R4 ;  /* 0x0000980401007387 */ /* 0x0003e20000100a00 */
[----:B--2---:R-:W-:Y:S01]  /*14080*/  MOV R10, 0xac4e6798 ;  /* 0xac4e6798000a7802 */ /* 0x004fe20000000f00 */
[----:B------:R-:W-:Y:S02]  /*14090*/  IMAD.MOV.U32 R11, RZ, RZ, 0x2b28cac0 ;  /* 0x2b28cac0ff0b7424 */ /* 0x000fe400078e00ff */
[----:B------:R2:W-:Y:S01]  /*140a0*/  STL.64 [R1+0xa8], R8 ;  /* 0x0000a80801007387 */ /* 0x0005e20000100a00 */
[----:B0-----:R-:W-:Y:S02]  /*140b0*/  HFMA2 R12, -RZ, RZ, -0.0213775634765625, -250.375 ;  /* 0xa579dbd3ff0c7431 */ /* 0x001fe400000001ff */
[----:B------:R-:W-:Y:S01]  /*140c0*/  IMAD.MOV.U32 R13, RZ, RZ, -0x569fcba6 ;  /* 0xa960345aff0d7424 */ /* 0x000fe200078e00ff */
[----:B------:R0:W-:Y:S01]  /*140d0*/  STL.64 [R1+0xa0], R6 ;  /* 0x0000a00601007387 */ /* 0x0001e20000100a00 */
[----:B-1----:R-:W-:Y:S01]  /*140e0*/  MOV R4, 0x28b6c54f ;  /* 0x28b6c54f00047802 */ /* 0x002fe20000000f00 */
[----:B------:R-:W-:-:S02]  /*140f0*/  IMAD.MOV.U32 R5, RZ, RZ, -0x586b27e4 ;  /* 0xa794d81cff057424 */ /* 0x000fc400078e00ff */
[----:B------:R1:W-:Y:S01]  /*14100*/  STL.64 [R1+0xb0], R10 ;  /* 0x0000b00a01007387 */ /* 0x0003e20000100a00 */
[----:B--2---:R-:W-:Y:S01]  /*14110*/  MOV R8, 0x3a4a4588 ;  /* 0x3a4a458800087802 */ /* 0x004fe20000000f00 */
[----:B------:R-:W-:Y:S02]  /*14120*/  IMAD.MOV.U32 R9, RZ, RZ, 0x3606d905 ;  /* 0x3606d905ff097424 */ /* 0x000fe400078e00ff */
[----:B------:R2:W-:Y:S01]  /*14130*/  STL.64 [R1+0xb8], R12 ;  /* 0x0000b80c01007387 */ /* 0x0005e20000100a00 */
[----:B0-----:R-:W-:Y:S02]  /*14140*/  HFMA2 R6, -RZ, RZ, 0.94091796875, 14608 ;  /* 0x3b877322ff067431 */ /* 0x001fe400000001ff */
[----:B------:R-:W-:Y:S01]  /*14150*/  IMAD.MOV.U32 R7, RZ, RZ, -0x44d046cc ;  /* 0xbb2fb934ff077424 */ /* 0x000fe200078e00ff */
[----:B------:R0:W-:Y:S01]  /*14160*/  STL.64 [R1+0xc0], R4 ;  /* 0x0000c00401007387 */ /* 0x0001e20000100a00 */
[----:B-1----:R-:W-:Y:S02]  /*14170*/  HFMA2 R10, -RZ, RZ, -0.60986328125, 0.046630859375 ;  /* 0xb8e129f8ff0a7431 */ /* 0x002fe400000001ff */
        /* <DEDUP_REMOVED lines=8> */
[----:B-1----:R-:W-:Y:S02]  /*14200*/  HFMA2 R8, -RZ, RZ, -0.201416015625, 0.003711700439453125 ;  /* 0xb2721b9aff087431 */ /* 0x002fe400000001ff */
[----:B------:R-:W-:Y:S01]  /*14210*/  IMAD.MOV.U32 R9, RZ, RZ, 0x31d606a3 ;  /* 0x31d606a3ff097424 */ /* 0x000fe200078e00ff */
[----:B------:R1:W-:Y:S01]  /*14220*/  STL.64 [R1+0xe0], R12 ;  /* 0x0000e00c01007387 */ /* 0x0003e20000100a00 */
[----:B--2---:R-:W-:Y:S01]  /*14230*/  MOV R6, 0x34195641 ;  /* 0x3419564100067802 */ /* 0x004fe20000000f00 */
[----:B------:R-:W-:-:S02]  /*14240*/  IMAD.MOV.U32 R7, RZ, RZ, -0x509eda18 ;  /* 0xaf6125e8ff077424 */ /* 0x000fc400078e00ff */
[----:B------:R2:W-:Y:S01]  /*14250*/  STL.64 [R1+0xe8], R4 ;  /* 0x0000e80401007387 */ /* 0x0005e20000100a00 */
[----:B0-----:R-:W-:Y:S01]  /*14260*/  MOV R10, 0xb0bbe2c1 ;  /* 0xb0bbe2c1000a7802 */ /* 0x001fe20000000f00 */
[----:B------:R-:W-:Y:S02]  /*14270*/  IMAD.MOV.U32 R11, RZ, RZ, 0x2b84b13c ;  /* 0x2b84b13cff0b7424 */ /* 0x000fe400078e00ff */
[----:B------:R0:W-:Y:S01]  /*14280*/  STL.64 [R1+0xf8], R8 ;  /* 0x0000f80801007387 */ /* 0x0001e20000100a00 */
[----:B-1----:R-:W-:Y:S02]  /*14290*/  HFMA2 R12, -RZ, RZ, 0.11016845703125, -0.00012719631195068359375 ;  /* 0x2f0d882bff0c7431 */ /* 0x002fe400000001ff */
[----:B------:R-:W-:Y:S01]  /*142a0*/  IMAD.MOV.U32 R13, RZ, RZ, -0x518b4439 ;  /* 0xae74bbc7ff0d7424 */ /* 0x000fe200078e00ff */
[----:B------:R1:W-:Y:S01]  /*142b0*/  STL.64 [R1+0xf0], R6 ;  /* 0x0000f00601007387 */ /* 0x0003e20000100a00 */
[----:B--2---:R-:W-:Y:S01]  /*142c0*/  MOV R4, 0x2d52aed2 ;  /* 0x2d52aed200047802 */ /* 0x004fe20000000f00 */
[----:B------:R-:W-:-:S02]  /*142d0*/  IMAD.MOV.U32 R5, RZ, RZ, -0x5869cbf6 ;  /* 0xa796340aff057424 */ /* 0x000fc400078e00ff */
[----:B------:R2:W-:Y:S01]  /*142e0*/  STL.64 [R1+0x100], R10 ;  /* 0x0001000a01007387 */ /* 0x0005e20000100a00 */
[----:B0-----:R-:W-:Y:S01]  /*142f0*/  MOV R8, 0xa9df0b0c ;  /* 0xa9df0b0c00087802 */ /* 0x001fe20000000f00 */
[----:B------:R-:W-:Y:S02]  /*14300*/  IMAD.MOV.U32 R9, RZ, RZ, 0x23ae9da1 ;  /* 0x23ae9da1ff097424 */ /* 0x000fe400078e00ff */
[----:B------:R0:W-:Y:S01]  /*14310*/  STL.64 [R1+0x108], R12 ;  /* 0x0001080c01007387 */ /* 0x0001e20000100a00 */
[----:B-1----:R-:W-:Y:S02]  /*14320*/  HFMA2 R6, -RZ, RZ, -0.059356689453125, -47616 ;  /* 0xab99f9d0ff067431 */ /* 0x002fe400000001ff */
[----:B------:R-:W-:Y:S01]  /*14330*/  IMAD.MOV.U32 R7, RZ, RZ, 0x2b033afb ;  /* 0x2b033afbff077424 */ /* 0x000fe200078e00ff */
[----:B------:R1:W-:Y:S01]  /*14340*/  STL.64 [R1+0x110], R4 ;  /* 0x0001100401007387 */ /* 0x0003e20000100a00 */
[----:B--2---:R-:W-:Y:S02]  /*14350*/  HFMA2 R10, -RZ, RZ, 0.032196044921875, -0.00194072723388671875 ;  /* 0x281f97f3ff0a7431 */ /* 0x004fe400000001ff */
[----:B------:R-:W-:Y:S01]  /*14360*/  IMAD.MOV.U32 R11, RZ, RZ, 0x3a2a3eca ;  /* 0x3a2a3ecaff0b7424 */ /* 0x000fe200078e00ff */
[----:B------:R2:W-:Y:S01]  /*14370*/  STL.64 [R1+0x120], R8 ;  /* 0x0001200801007387 */ /* 0x0005e20000100a00 */
[----:B0-----:R-:W-:Y:S01]  /*14380*/  MOV R12, 0x39709e72 ;  /* 0x39709e72000c7802 */ /* 0x001fe20000000f00 */
[----:B------:R-:W-:-:S02]  /*14390*/  IMAD.MOV.U32 R13, RZ, RZ, -0x460a0274 ;  /* 0xb9f5fd8cff0d7424 */ /* 0x000fc400078e00ff */
[----:B------:R0:W-:Y:S01]  /*143a0*/  STL.64 [R1+0x118], R6 ;  /* 0x0001180601007387 */ /* 0x0001e20000100a00 */
[----:B-1----:R-:W-:Y:S02]  /*143b0*/  HFMA2 R4, -RZ, RZ, 0.693359375, 310.75 ;  /* 0x398c5cdbff047431 */ /* 0x002fe400000001ff */
[----:B------:R-:W-:Y:S01]  /*143c0*/  IMAD.MOV.U32 R5, RZ, RZ, -0x47616ae3 ;  /* 0xb89e951dff057424 */ /* 0x000fe200078e00ff */
[----:B------:R1:W-:Y:S01]  /*143d0*/  STL.64 [R1+0x128], R10 ;  /* 0x0001280a01007387 */ /* 0x0003e20000100a00 */
[----:B--2---:R-:W-:Y:S02]  /*143e0*/  HFMA2 R8, -RZ, RZ, -0.42138671875, 3826 ;  /* 0xb6be6b79ff087431 */ /* 0x004fe400000001ff */
        /* <DEDUP_REMOVED lines=8> */
[----:B--2---:R-:W-:Y:S02]  /*14470*/  HFMA2 R12, -RZ, RZ, 0.2398681640625, -7452 ;  /* 0x33adef47ff0c7431 */ /* 0x004fe400000001ff */
[----:B------:R-:W-:Y:S01]  /*14480*/  IMAD.MOV.U32 R13, RZ, RZ, -0x4d5bd619 ;  /* 0xb2a429e7ff0d7424 */ /* 0x000fe200078e00ff */
[----:B------:R2:W-:Y:S01]  /*14490*/  STL.64 [R1+0x140], R6 ;  /* 0x0001400601007387 */ /* 0x0005e20000100a00 */
[----:B0-----:R-:W-:Y:S01]  /*144a0*/  MOV R4, 0x2c2861f8 ;  /* 0x2c2861f800047802 */ /* 0x001fe20000000f00 */
[----:B------:R-:W-:-:S02]  /*144b0*/  IMAD.MOV.U32 R5, RZ, RZ, 0x310db352 ;  /* 0x310db352ff057424 */ /* 0x000fc400078e00ff */
[----:B------:R0:W-:Y:S01]  /*144c0*/  STL.64 [R1+0x150], R10 ;  /* 0x0001500a01007387 */ /* 0x0001e20000100a00 */
[----:B-1----:R-:W-:Y:S01]  /*144d0*/  MOV R8, 0xa87a302c ;  /* 0xa87a302c00087802 */ /* 0x002fe20000000f00 */
[----:B------:R-:W-:Y:S02]  /*144e0*/  IMAD.MOV.U32 R9, RZ, RZ, -0x523f6961 ;  /* 0xadc0969fff097424 */ /* 0x000fe400078e00ff */
[----:B------:R1:W-:Y:S01]  /*144f0*/  STL.64 [R1+0x158], R12 ;  /* 0x0001580c01007387 */ /* 0x0003e20000100a00 */
[----:B--2---:R-:W-:Y:S02]  /*14500*/  HFMA2 R6, -RZ, RZ, -0.140869140625, 9.405612945556640625e-05 ;  /* 0xb082062aff067431 */ /* 0x004fe400000001ff */
[----:B------:R-:W-:Y:S01]  /*14510*/  IMAD.MOV.U32 R7, RZ, RZ, 0x2f6cd8aa ;  /* 0x2f6cd8aaff077424 */ /* 0x000fe200078e00ff */
[----:B------:R2:W-:Y:S01]  /*14520*/  STL.64 [R1+0x160], R4 ;  /* 0x0001600401007387 */ /* 0x0005e20000100a00 */
[----:B0-----:R-:W-:Y:S02]  /*14530*/  HFMA2 R10, -RZ, RZ, 0.080810546875, 1.6845703125 ;  /* 0x2d2c3ebdff0a7431 */ /* 0x001fe400000001ff */
[----:B------:R-:W-:Y:S01]  /*14540*/  IMAD.MOV.U32 R11, RZ, RZ, -0x53e6b8b1 ;  /* 0xac19474fff0b7424 */ /* 0x000fe200078e00ff */
[----:B------:R0:W-:Y:S01]  /*14550*/  STL.64 [R1+0x170], R8 ;  /* 0x0001700801007387 */ /* 0x0001e20000100a00 */
[----:B-1----:R-:W-:Y:S01]  /*14560*/  MOV R12, 0x248f2a67 ;  /* 0x248f2a67000c7802 */ /* 0x002fe20000000f00 */
[----:B------:R-:W-:-:S02]  /*14570*/  IMAD.MOV.U32 R13, RZ, RZ, 0x2a6f79fa ;  /* 0x2a6f79faff0d7424 */ /* 0x000fc400078e00ff */
[----:B------:R1:W-:Y:S01]  /*14580*/  STL.64 [R1+0x168], R6 ;  /* 0x0001680601007387 */ /* 0x0003e20000100a00 */
[----:B--2---:R-:W-:Y:S02]  /*14590*/  HFMA2 R4, -RZ, RZ, -0.04547119140625, 4572 ;  /* 0xa9d26c77ff047431 */ /* 0x004fe400000001ff */
[----:B------:R-:W-:Y:S01]  /*145a0*/  IMAD.MOV.U32 R5, RZ, RZ, 0x28b83af4 ;  /* 0x28b83af4ff057424 */ /* 0x000fe200078e00ff */
[----:B------:R2:W-:Y:S01]  /*145b0*/  STL.64 [R1+0x178], R10 ;  /* 0x0001780a01007387 */ /* 0x0005e20000100a00 */
[----:B0-----:R-:W-:Y:S02]  /*145c0*/  HFMA2 R8, -RZ, RZ, -0.701171875, -19.3125 ;  /* 0xb99cccd4ff087431 */ /* 0x001fe400000001ff */
[----:B------:R-:W-:Y:S01]  /*145d0*/  IMAD.MOV.U32 R9, RZ, RZ, -0x4a3b86a9 ;  /* 0xb5c47957ff097424 */ /* 0x000fe200078e00ff */
[----:B------:R0:W-:Y:S01]  /*145e0*/  STL.64 [R1+0x180], R12 ;  /* 0x0001800c01007387 */ /* 0x0001e20000100a00 */
[----:B-1----:R-:W-:Y:S01]  /*145f0*/  MOV R6, 0xba61f058 ;  /* 0xba61f05800067802 */ /* 0x002fe20000000f00 */
[----:B------:R-:W-:-:S02]  /*14600*/  IMAD.MOV.U32 R7, RZ, RZ, 0x3a4d87fb ;  /* 0x3a4d87fbff077424 */ /* 0x000fc400078e00ff */
[----:B------:R1:W-:Y:S01]  /*14610*/  STL.64 [R1+0x188], R4 ;  /* 0x0001880401007387 */ /* 0x0003e20000100a00 */
[----:B--2---:R-:W-:Y:S01]  /*14620*/  MOV R10, 0x388b4846 ;  /* 0x388b4846000a7802 */ /* 0x004fe20000000f00 */
[----:B------:R-:W-:Y:S02]  /*14630*/  IMAD.MOV.U32 R11, RZ, RZ, -0x47d98e01 ;  /* 0xb82671ffff0b7424 */ /* 0x000fe400078e00ff */
[----:B------:R2:W-:Y:S01]  /*14640*/  STL.64 [R1+0x198], R8 ;  /* 0x0001980801007387 */ /* 0x0005e20000100a00 */
[----:B0-----:R-:W-:Y:S02]  /*14650*/  HFMA2 R12, -RZ, RZ, 0.45263671875, -204 ;  /* 0x373eda60ff0c7431 */ /* 0x001fe400000001ff */
[----:B------:R-:W-:Y:S01]  /*14660*/  IMAD.MOV.U32 R13, RZ, RZ, 0x2f89d9e3 ;  /* 0x2f89d9e3ff0d7424 */ /* 0x000fe200078e00ff */
[----:B------:R0:W-:Y:S01]  /*14670*/  STL.64 [R1+0x190], R6 ;  /* 0x0001900601007387 */ /* 0x0001e20000100a00 */
[----:B-1----:R-:W-:Y:S01]  /*14680*/  MOV R4, 0xb5e38e04 ;  /* 0xb5e38e0400047802 */ /* 0x002fe20000000f00 */
[----:B------:R-:W-:-:S02]  /*14690*/  IMAD.MOV.U32 R5, RZ, RZ, 0x356f1bed ;  /* 0x356f1bedff057424 */ /* 0x000fc400078e00ff */
[----:B------:R1:W-:Y:S01]  /*146a0*/  STL.64 [R1+0x1a0], R10 ;  /* 0x0001a00a01007387 */ /* 0x0003e20000100a00 */
[----:B--2---:R-:W-:Y:S01]  /*146b0*/  MOV R8, 0x32f7f4a2 ;  /* 0x32f7f4a200087802 */ /* 0x004fe20000000f00 */
[----:B------:R-:W-:Y:S02]  /*146c0*/  IMAD.MOV.U32 R9, RZ, RZ, -0x4d8c38de ;  /* 0xb273c722ff097424 */ /* 0x000fe400078e00ff */
[----:B------:R2:W-:Y:S01]  /*146d0*/  STL.64 [R1+0x1a8], R12 ;  /* 0x0001a80c01007387 */ /* 0x0005e20000100a00 */
[----:B0-----:R-:W-:Y:S02]  /*146e0*/  HFMA2 R6, -RZ, RZ, -0.27880859375, 0.240966796875 ;  /* 0xb47633b6ff067431 */ /* 0x001fe400000001ff */
[----:B------:R-:W-:Y:S01]  /*146f0*/  IMAD.MOV.U32 R7, RZ, RZ, 0x2e020a8b ;  /* 0x2e020a8bff077424 */ /* 0x000fe200078e00ff */
[----:B------:R0:W-:Y:S01]  /*14700*/  STL.64 [R1+0x1b0], R4 ;  /* 0x0001b00401007387 */ /* 0x0001e20000100a00 */
[----:B-1----:R-:W-:Y:S02]  /*14710*/  HFMA2 R10, -RZ, RZ, 0.16943359375, -79.5625 ;  /* 0x316cd4f9ff0a7431 */ /* 0x002fe400000001ff */
[----:B------:R-:W-:Y:S01]  /*14720*/  IMAD.MOV.U32 R11, RZ, RZ, -0x557e622c ;  /* 0xaa819dd4ff0b7424 */ /* 0x000fe200078e00ff */
[----:B------:R1:W-:Y:S01]  /*14730*/  STL.64 [R1+0x1c0], R8 ;  /* 0x0001c00801007387 */ /* 0x0003e20000100a00 */
[----:B--2---:R-:W-:Y:S01]  /*14740*/  MOV R12, 0xafd8a791 ;  /* 0xafd8a791000c7802 */ /* 0x004fe20000000f00 */
[----:B------:R-:W-:-:S02]  /*14750*/  IMAD.MOV.U32 R13, RZ, RZ, 0x2f4c88ee ;  /* 0x2f4c88eeff0d7424 */ /* 0x000fc400078e00ff */
[----:B------:R2:W-:Y:S01]  /*14760*/  STL.64 [R1+0x1b8], R6 ;  /* 0x0001b80601007387 */ /* 0x0005e20000100a00 */
[----:B0-----:R-:W-:Y:S02]  /*14770*/  HFMA2 R4, -RZ, RZ, -0.09759521484375, -0.0019130706787109375 ;  /* 0xae3f97d6ff047431 */ /* 0x001fe400000001ff */
[----:B------:R-:W-:Y:S01]  /*14780*/  IMAD.MOV.U32 R5, RZ, RZ, 0x26b84405 ;  /* 0x26b84405ff057424 */ /* 0x000fe200078e00ff */
[----:B------:R0:W-:Y:S01]  /*14790*/  STL.64 [R1+0x1c8], R10 ;  /* 0x0001c80a01007387 */ /* 0x0001e20000100a00 */
[----:B-1----:R-:W-:Y:S02]  /*147a0*/  HFMA2 R8, -RZ, RZ, 0.05499267578125, 0.060516357421875 ;  /* 0x2b0a2bbfff087431 */ /* 0x002fe400000001ff */
[----:B------:R-:W-:Y:S01]  /*147b0*/  IMAD.MOV.U32 R9, RZ, RZ, -0x5d1625b2 ;  /* 0xa2e9da4eff097424 */ /* 0x000fe200078e00ff */
[----:B------:R1:W-:Y:S01]  /*147c0*/  STL.64 [R1+0x1d0], R12 ;  /* 0x0001d00c01007387 */ /* 0x0003e20000100a00 */
[----:B--2---:R-:W-:Y:S01]  /*147d0*/  MOV R6, 0x2ca4a32a ;  /* 0x2ca4a32a00067802 */ /* 0x004fe20000000f00 */
[----:B------:R-:W-:-:S02]  /*147e0*/  IMAD.MOV.U32 R7, RZ, RZ, -0x53e8c29e ;  /* 0xac173d62ff077424 */ /* 0x000fc400078e00ff */
[----:B------:R2:W-:Y:S01]  /*147f0*/  STL.64 [R1+0x1d8], R4 ;  /* 0x0001d80401007387 */ /* 0x0005e20000100a00 */
[----:B0-----:R-:W-:Y:S01]  /*14800*/  MOV R10, 0xa96338b8 ;  /* 0xa96338b8000a7802 */ /* 0x001fe20000000f00 */
[----:B------:R-:W-:Y:S02]  /*14810*/  IMAD.MOV.U32 R11, RZ, RZ, -0x464f6baa ;  /* 0xb9b09456ff0b7424 */ /* 0x000fe400078e00ff */
[----:B------:R0:W-:Y:S01]  /*14820*/  STL.64 [R1+0x1e8], R8 ;  /* 0x0001e80801007387 */ /* 0x0001e20000100a00 */
[----:B-1----:R-:W-:Y:S02]  /*14830*/  HFMA2 R12, -RZ, RZ, -0.5712890625, 0.8759765625 ;  /* 0xb8923b02ff0c7431 */ /* 0x002fe400000001ff */
        /* <DEDUP_REMOVED lines=8> */
[----:B-1----:R-:W-:Y:S02]  /*148c0*/  HFMA2 R6, -RZ, RZ, 0.255859375, 442 ;  /* 0x34185ee8ff067431 */ /* 0x002fe400000001ff */
[----:B------:R-:W-:Y:S01]  /*148d0*/  IMAD.MOV.U32 R7, RZ, RZ, -0x489bee02 ;  /* 0xb76411feff077424 */ /* 0x000fe200078e00ff */
[----:B------:R1:W-:Y:S01]  /*148e0*/  STL.64 [R1+0x200], R4 ;  /* 0x0002000401007387 */ /* 0x0003e20000100a00 */
[----:B--2---:R-:W-:Y:S02]  /*148f0*/  HFMA2 R10, -RZ, RZ, -0.1202392578125, -25.984375 ;  /* 0xafb2ce7fff0a7431 */ /* 0x004fe400000001ff */
[----:B------:R-:W-:Y:S01]  /*14900*/  IMAD.MOV.U32 R11, RZ, RZ, 0x34ba0a82 ;  /* 0x34ba0a82ff0b7424 */ /* 0x000fe200078e00ff */
[----:B------:R2:W-:Y:S01]  /*14910*/  STL.64 [R1+0x210], R8 ;  /* 0x0002100801007387 */ /* 0x0005e20000100a00 */
[----:B0-----:R-:W-:Y:S01]  /*14920*/  MOV R12, 0xb446133e ;  /* 0xb446133e000c7802 */ /* 0x001fe20000000f00 */
[----:B------:R-:W-:-:S02]  /*14930*/  IMAD.MOV.U32 R13, RZ, RZ, 0x334f3181 ;  /* 0x334f3181ff0d7424 */ /* 0x000fc400078e00ff */
[----:B------:R0:W-:Y:S01]  /*14940*/  STL.64 [R1+0x208], R6 ;  /* 0x0002080601007387 */ /* 0x0001e20000100a00 */
[----:B-1----:R-:W-:Y:S02]  /*14950*/  HFMA2 R4, -RZ, RZ, -0.03619384765625, 0.00014913082122802734375 ;  /* 0xa8a208e3ff047431 */ /* 0x002fe400000001ff */
[----:B------:R-:W-:Y:S01]  /*14960*/  IMAD.MOV.U32 R5, RZ, RZ, -0x4e275220 ;  /* 0xb1d8ade0ff057424 */ /* 0x000fe200078e00ff */
[----:B------:R1:W-:Y:S01]  /*14970*/  STL.64 [R1+0x218], R10 ;  /* 0x0002180a01007387 */ /* 0x0003e20000100a00 */
[----:B--2---:R-:W-:Y:S02]  /*14980*/  HFMA2 R8, -RZ, RZ, 0.0301971435546875, 0.00146770477294921875 ;  /* 0x27bb1603ff087431 */ /* 0x004fe400000001ff */
[----:B------:R-:W-:Y:S01]  /*14990*/  IMAD.MOV.U32 R9, RZ, RZ, 0x2ecdce2c ;  /* 0x2ecdce2cff097424 */ /* 0x000fe200078e00ff */
[----:B------:R2:W-:Y:S01]  /*149a0*/  STL.64 [R1+0x220], R12 ;  /* 0x0002200c01007387 */ /* 0x0005e20000100a00 */
[----:B0-----:R-:W-:Y:S01]  /*149b0*/  MOV R6, 0x315951d7 ;  /* 0x315951d700067802 */ /* 0x001fe20000000f00 */
[----:B------:R-:W-:-:S02]  /*149c0*/  IMAD.MOV.U32 R7, RZ, RZ, -0x4fa87867 ;  /* 0xb0578799ff077424 */ /* 0x000fc400078e00ff */
[----:B------:R0:W-:Y:S01]  /*149d0*/  STL.64 [R1+0x228], R4 ;  /* 0x0002280401007387 */ /* 0x0001e20000100a00 */
[----:B-1----:R-:W-:Y:S01]  /*149e0*/  MOV R10, 0xae4680a9 ;  /* 0xae4680a9000a7802 */ /* 0x002fe20000000f00 */
[----:B------:R-:W-:Y:S02]  /*149f0*/  IMAD.MOV.U32 R11, RZ, RZ, 0x2d3dfaf5 ;  /* 0x2d3dfaf5ff0b7424 */ /* 0x000fe400078e00ff */
[----:B------:R1:W-:Y:S01]  /*14a00*/  STL.64 [R1+0x238], R8 ;  /* 0x0002380801007387 */ /* 0x0003e20000100a00 */
[----:B--2---:R-:W-:Y:S02]  /*14a10*/  HFMA2 R12, -RZ, RZ, -0.0162353515625, -507.25 ;  /* 0xa428dfedff0c7431 */ /* 0x004fe400000001ff */
        /* <DEDUP_REMOVED lines=8> */
[----:B--2---:R-:W-:Y:S02]  /*14aa0*/  HFMA2 R6, -RZ, RZ, 0.75537109375, 7.47265625 ;  /* 0x3a0b4779ff067431 */ /* 0x004fe400000001ff */
[----:B------:R-:W-:Y:S01]  /*14ab0*/  IMAD.MOV.U32 R7, RZ, RZ, -0x45e4c462 ;  /* 0xba1b3b9eff077424 */ /* 0x000fe200078e00ff */
[----:B------:R2:W-:Y:S01]  /*14ac0*/  STL.64 [R1+0x250], R4 ;  /* 0x0002500401007387 */ /* 0x0005e20000100a00 */
[----:B0-----:R-:W-:Y:S02]  /*14ad0*/  HFMA2 R10, -RZ, RZ, -0.58349609375, 4.41074371337890625e-06 ;  /* 0xb8ab004aff0a7431 */ /* 0x001fe400000001ff */
[----:B------:R-:W-:Y:S01]  /*14ae0*/  IMAD.MOV.U32 R11, RZ, RZ, 0x386b5efc ;  /* 0x386b5efcff0b7424 */ /* 0x000fe200078e00ff */
[----:B------:R0:W-:Y:S01]  /*14af0*/  STL.64 [R1+0x260], R8 ;  /* 0x0002600801007387 */ /* 0x0001e20000100a00 */
[----:B-1----:R-:W-:Y:S01]  /*14b00*/  MOV R12, 0xb799c17a ;  /* 0xb799c17a000c7802 */ /* 0x002fe20000000f00 */
[----:B------:R-:W-:-:S02]  /*14b10*/  IMAD.MOV.U32 R13, RZ, RZ, -0x4eac5ede ;  /* 0xb153a122ff0d7424 */ /* 0x000fc400078e00ff */
[----:B------:R1:W-:Y:S01]  /*14b20*/  STL.64 [R1+0x258], R6 ;  /* 0x0002580601007387 */ /* 0x0003e20000100a00 */
[----:B--2---:R-:W-:Y:S02]  /*14b30*/  HFMA2 R4, -RZ, RZ, 0.400390625, -0.0002110004425048828125 ;  /* 0x36688aeaff047431 */ /* 0x004fe400000001ff */
[----:B------:R-:W-:Y:S01]  /*14b40*/  IMAD.MOV.U32 R5, RZ, RZ, -0x49f7d3c4 ;  /* 0xb6082c3cff057424 */ /* 0x000fe200078e00ff */
[----:B------:R2:W-:Y:S01]  /*14b50*/  STL.64 [R1+0x268], R10 ;  /* 0x0002680a01007387 */ /* 0x0005e20000100a00 */
[----:B0-----:R-:W-:Y:S02]  /*14b60*/  HFMA2 R8, -RZ, RZ, -0.2418212890625, -0.00189113616943359375 ;  /* 0xb3bd97bfff087431 */ /* 0x001fe400000001ff */
[----:B------:R-:W-:Y:S01]  /*14b70*/  IMAD.MOV.U32 R9, RZ, RZ, 0x334bbc63 ;  /* 0x334bbc63ff097424 */ /* 0x000fe200078e00ff */
[----:B------:R0:W-:Y:S01]  /*14b80*/  STL.64 [R1+0x270], R12 ;  /* 0x0002700c01007387 */ /* 0x0001e20000100a00 */
[----:B-1----:R-:W-:Y:S01]  /*14b90*/  MOV R6, 0x351b6448 ;  /* 0x351b644800067802 */ /* 0x002fe20000000f00 */
[----:B------:R-:W-:-:S02]  /*14ba0*/  IMAD.MOV.U32 R7, RZ, RZ, 0x2a83a738 ;  /* 0x2a83a738ff077424 */ /* 0x000fc400078e00ff */
[----:B------:R1:W-:Y:S01]  /*14bb0*/  STL.64 [R1+0x278], R4 ;  /* 0x0002780401007387 */ /* 0x0003e20000100a00 */
[----:B--2---:R-:W-:Y:S01]  /*14bc0*/  MOV R10, 0xb2578752 ;  /* 0xb2578752000a7802 */ /* 0x004fe20000000f00 */
[----:B------:R-:W-:Y:S02]  /*14bd0*/  IMAD.MOV.U32 R11, RZ, RZ, 0x29c2c5d5 ;  /* 0x29c2c5d5ff0b7424 */ /* 0x000fe400078e00ff */
[----:B------:R2:W-:Y:S01]  /*14be0*/  STL.64 [R1+0x288], R8 ;  /* 0x0002880801007387 */ /* 0x0005e20000100a00 */
[----:B0-----:R-:W-:Y:S02]  /*14bf0*/  HFMA2 R12, -RZ, RZ, 0.1531982421875, -0.00011903047561645507812 ;  /* 0x30e787cdff0c7431 */ /* 0x001fe400000001ff */
        /* <DEDUP_REMOVED lines=8> */
[----:B0-----:R-:W-:Y:S02]  /*14c80*/  HFMA2 R6, -RZ, RZ, -0.0924072265625, 60.375 ;  /* 0xadea538cff067431 */ /* 0x001fe400000001ff */
[----:B------:R-:W-:Y:S01]  /*14c90*/  IMAD.MOV.U32 R7, RZ, RZ, 0x2d65daaf ;  /* 0x2d65daafff077424 */ /* 0x000fe200078e00ff */
[----:B------:R0:W-:Y:S01]  /*14ca0*/  STL.64 [R1+0x2a0], R4 ;  /* 0x0002a00401007387 */ /* 0x0001e20000100a00 */
[----:B-1----:R-:W-:Y:S02]  /*14cb0*/  HFMA2 R10, -RZ, RZ, 0.053192138671875, -1.634765625 ;  /* 0x2acfbe8aff0a7431 */ /* 0x002fe400000001ff */
[----:B------:R-:W-:Y:S01]  /*14cc0*/  IMAD.MOV.U32 R11, RZ, RZ, 0x39b48c3d ;  /* 0x39b48c3dff0b7424 */ /* 0x000fe200078e00ff */
[----:B------:R1:W-:Y:S01]  /*14cd0*/  STL.64 [R1+0x2b0], R8 ;  /* 0x0002b00801007387 */ /* 0x0003e20000100a00 */
[----:B--2---:R-:W-:Y:S01]  /*14ce0*/  MOV R12, 0x3858ebaf ;  /* 0x3858ebaf000c7802 */ /* 0x004fe20000000f00 */
[----:B------:R-:W-:-:S02]  /*14cf0*/  IMAD.MOV.U32 R13, RZ, RZ, -0x4650663d ;  /* 0xb9af99c3ff0d7424 */ /* 0x000fc400078e00ff */
[----:B------:R2:W-:Y:S01]  /*14d00*/  STL.64 [R1+0x2a8], R6 ;  /* 0x0002a80601007387 */ /* 0x0005e20000100a00 */
[----:B0-----:R-:W-:Y:S02]  /*14d10*/  HFMA2 R4, -RZ, RZ, 0.69677734375, 30128 ;  /* 0x3993775bff047431 */ /* 0x001fe400000001ff */
[----:B------:R-:W-:Y:S01]  /*14d20*/  IMAD.MOV.U32 R5, RZ, RZ, -0x4719cdec ;  /* 0xb8e63214ff057424 */ /* 0x000fe200078e00ff */
[----:B------:R0:W-:Y:S01]  /*14d30*/  STL.64 [R1+0x2b8], R10 ;  /* 0x0002b80a01007387 */ /* 0x0001e20000100a00 */
[----:B-1----:R-:W-:Y:S02]  /*14d40*/  HFMA2 R8, -RZ, RZ, -0.474853515625, 0.283935546875 ;  /* 0xb799348bff087431 */ /* 0x002fe400000001ff */
        /* <DEDUP_REMOVED lines=8> */
[----:B-1----:R-:W-:Y:S02]  /*14dd0*/  HFMA2 R12, -RZ, RZ, 0.321533203125, -0.00016295909881591796875 ;  /* 0x35258957ff0c7431 */ /* 0x002fe400000001ff */
[----:B------:R-:W-:Y:S01]  /*14de0*/  IMAD.MOV.U32 R13, RZ, RZ, -0x4bc36b44 ;  /* 0xb43c94bcff0d7424 */ /* 0x000fe200078e00ff */
[----:B------:R1:W-:Y:S01]  /*14df0*/  STL.64 [R1+0x2d0], R6 ;  /* 0x0002d00601007387 */ /* 0x0003e20000100a00 */
[----:B--2---:R-:W-:Y:S01]  /*14e00*/  MOV R4, 0xabb69977 ;  /* 0xabb6997700047802 */ /* 0x004fe20000000f00 */
[----:B------:R-:W-:-:S02]  /*14e10*/  IMAD.MOV.U32 R5, RZ, RZ, 0x32e788fe ;  /* 0x32e788feff057424 */ /* 0x000fc400078e00ff */
[----:B------:R2:W-:Y:S01]  /*14e20*/  STL.64 [R1+0x2e0], R10 ;  /* 0x0002e00a01007387 */ /* 0x0005e20000100a00 */
[----:B0-----:R-:W-:Y:S01]  /*14e30*/  MOV R8, 0xa432faca ;  /* 0xa432faca00087802 */ /* 0x001fe20000000f00 */
[----:B------:R-:W-:Y:S02]  /*14e40*/  IMAD.MOV.U32 R9, RZ, RZ, -0x4fed8b93 ;  /* 0xb012746dff097424 */ /* 0x000fe400078e00ff */
[----:B------:R0:W-:Y:S01]  /*14e50*/  STL.64 [R1+0x2e8], R12 ;  /* 0x0002e80c01007387 */ /* 0x0001e20000100a00 */
[----:B-1----:R-:W-:Y:S02]  /*14e60*/  HFMA2 R6, -RZ, RZ, -0.202392578125, 17504 ;  /* 0xb27a7446ff067431 */ /* 0x002fe400000001ff */
[----:B------:R-:W-:Y:S01]  /*14e70*/  IMAD.MOV.U32 R7, RZ, RZ, 0x31859418 ;  /* 0x31859418ff077424 */ /* 0x000fe200078e00ff */
[----:B------:R1:W-:Y:S01]  /*14e80*/  STL.64 [R1+0x2f0], R4 ;  /* 0x0002f00401007387 */ /* 0x0003e20000100a00 */
[----:B--2---:R-:W-:Y:S02]  /*14e90*/  HFMA2 R10, -RZ, RZ, 0.1185302734375, -120.3125 ;  /* 0x2f96d785ff0a7431 */ /* 0x004fe400000001ff */
[----:B------:R-:W-:Y:S01]  /*14ea0*/  IMAD.MOV.U32 R11, RZ, RZ, -0x5166292b ;  /* 0xae99d6d5ff0b7424 */ /* 0x000fe200078e00ff */
[----:B------:R2:W-:Y:S01]  /*14eb0*/  STL.64 [R1+0x300], R8 ;  /* 0x0003000801007387 */ /* 0x0005e20000100a00 */
[----:B0-----:R-:W-:Y:S01]  /*14ec0*/  MOV R12, 0x23eee253 ;  /* 0x23eee253000c7802 */ /* 0x001fe20000000f00 */
[----:B------:R-:W-:-:S02]  /*14ed0*/  IMAD.MOV.U32 R13, RZ, RZ, 0x2d1bcefb ;  /* 0x2d1bcefbff0d7424 */ /* 0x000fc400078e00ff */
[----:B------:R0:W-:Y:S01]  /*14ee0*/  STL.64 [R1+0x2f8], R6 ;  /* 0x0002f80601007387 */ /* 0x0001e20000100a00 */
[----:B-1----:R-:W-:Y:S02]  /*14ef0*/  HFMA2 R4, -RZ, RZ, -0.0718994140625, -4320 ;  /* 0xac9aec38ff047431 */ /* 0x002fe400000001ff */
[----:B------:R-:W-:Y:S01]  /*14f00*/  IMAD.MOV.U32 R5, RZ, RZ, 0x2b98eb50 ;  /* 0x2b98eb50ff057424 */ /* 0x000fe200078e00ff */
[----:B------:R1:W-:Y:S01]  /*14f10*/  STL.64 [R1+0x308], R10 ;  /* 0x0003080a01007387 */ /* 0x0003e20000100a00 */
[----:B--2---:R-:W-:Y:S02]  /*14f20*/  HFMA2 R8, -RZ, RZ, -0.73681640625, -14.484375 ;  /* 0xb9e5cb3eff087431 */ /* 0x004fe400000001ff */
        /* <DEDUP_REMOVED lines=8> */
[----:B--2---:R-:W-:Y:S02]  /*14fb0*/  HFMA2 R12, -RZ, RZ, 0.5322265625, 0.1795654296875 ;  /* 0x384231bfff0c7431 */ /* 0x004fe400000001ff */
        /* <DEDUP_REMOVED lines=8> */
[----:B--2---:R-:W-:Y:S02]  /*15040*/  HFMA2 R6, -RZ, RZ, -0.378173828125, 7572 ;  /* 0xb60d6f65ff067431 */ /* 0x004fe400000001ff */
[----:B------:R-:W-:Y:S01]  /*15050*/  IMAD.MOV.U32 R7, RZ, RZ, -0x5268961f ;  /* 0xad9769e1ff077424 */ /* 0x000fe200078e00ff */
[----:B------:R2:W-:Y:S01]  /*15060*/  STL.64 [R1+0x340], R4 ;  /* 0x0003400401007387 */ /* 0x0005e20000100a00 */
[----:B0-----:R-:W-:Y:S02]  /*15070*/  HFMA2 R10, -RZ, RZ, 0.2349853515625, -0.0009937286376953125 ;  /* 0x33859412ff0a7431 */ /* 0x001fe400000001ff */
[----:B------:R-:W-:Y:S01]  /*15080*/  IMAD.MOV.U32 R11, RZ, RZ, 0x263e2a76 ;  /* 0x263e2a76ff0b7424 */ /* 0x000fe200078e00ff */
[----:B------:R0:W-:Y:S01]  /*15090*/  STL.64 [R1+0x350], R8 ;  /* 0x0003500801007387 */ /* 0x0001e20000100a00 */
[----:B-1----:R-:W-:Y:S01]  /*150a0*/  MOV R12, 0xb224c2f7 ;  /* 0xb224c2f7000c7802 */ /* 0x002fe20000000f00 */
[----:B------:R-:W-:-:S02]  /*150b0*/  IMAD.MOV.U32 R13, RZ, RZ, 0x31b31feb ;  /* 0x31b31febff0d7424 */ /* 0x000fc400078e00ff */
[----:B------:R1:W-:Y:S01]  /*150c0*/  STL.64 [R1+0x348], R6 ;  /* 0x0003480601007387 */ /* 0x0003e20000100a00 */
[----:B--2---:R-:W-:Y:S02]  /*150d0*/  HFMA2 R4, -RZ, RZ, -0.1484375, 18.125 ;  /* 0xb0c04c88ff047431 */ /* 0x004fe400000001ff */
[----:B------:R-:W-:Y:S01]  /*150e0*/  IMAD.MOV.U32 R5, RZ, RZ, 0x261b2096 ;  /* 0x261b2096ff057424 */ /* 0x000fe200078e00ff */
[----:B------:R2:W-:Y:S01]  /*150f0*/  STL.64 [R1+0x358], R10 ;  /* 0x0003580a01007387 */ /* 0x0005e20000100a00 */
[----:B0-----:R-:W-:Y:S02]  /*15100*/  HFMA2 R8, -RZ, RZ, 0.09210205078125, 635.5 ;  /* 0x2de560f7ff087431 */ /* 0x001fe400000001ff */
[----:B------:R-:W-:Y:S01]  /*15110*/  IMAD.MOV.U32 R9, RZ, RZ, -0x5d44325b ;  /* 0xa2bbcda5ff097424 */ /* 0x000fe200078e00ff */
[----:B------:R0:W-:Y:S01]  /*15120*/  STL.64 [R1+0x360], R12 ;  /* 0x0003600c01007387 */ /* 0x0001e20000100a00 */
[----:B-1----:R-:W-:Y:S01]  /*15130*/  MOV R6, 0x2f563c98 ;  /* 0x2f563c9800067802 */ /* 0x002fe20000000f00 */
[----:B------:R-:W-:-:S02]  /*15140*/  IMAD.MOV.U32 R7, RZ, RZ, -0x51214c70 ;  /* 0xaedeb390ff077424 */ /* 0x000fc400078e00ff */
[----:B------:R1:W-:Y:S01]  /*15150*/  STL.64 [R1+0x368], R4 ;  /* 0x0003680401007387 */ /* 0x0003e20000100a00 */
[----:B--2---:R-:W-:Y:S01]  /*15160*/  MOV R10, 0xac6d4b31 ;  /* 0xac6d4b31000a7802 */ /* 0x004fe20000000f00 */
[----:B------:R-:W-:Y:S02]  /*15170*/  IMAD.MOV.U32 R11, RZ, RZ, -0x45e39007 ;  /* 0xba1c6ff9ff0b7424 */ /* 0x000fe400078e00ff */
[----:B------:R2:W-:Y:S01]  /*15180*/  STL.64 [R1+0x378], R8 ;  /* 0x0003780801007387 */ /* 0x0005e20000100a00 */
[----:B0-----:R-:W-:Y:S02]  /*15190*/  HFMA2 R12, -RZ, RZ, -0.57373046875, 0.0024356842041015625 ;  /* 0xb89718fdff0c7431 */ /* 0x001fe400000001ff */
        /* <DEDUP_REMOVED lines=8> */
[----:B0-----:R-:W-:Y:S02]  /*15220*/  HFMA2 R6, -RZ, RZ, 0.266357421875, 967 ;  /* 0x3443638eff067431 */ /* 0x001fe400000001ff */
[----:B------:R-:W-:Y:S01]  /*15230*/  IMAD.MOV.U32 R7, RZ, RZ, -0x474e2bfe ;  /* 0xb8b1d402ff077424 */ /* 0x000fe200078e00ff */
[----:B------:R0:W-:Y:S01]  /*15240*/  STL.64 [R1+0x390], R4 ;  /* 0x0003900401007387 */ /* 0x0001e20000100a00 */
[----:B-1----:R-:W-:Y:S02]  /*15250*/  HFMA2 R10, -RZ, RZ, -0.1390380859375, -1.1861324310302734375e-05 ;  /* 0xb07380c7ff0a7431 */ /* 0x002fe400000001ff */
[----:B------:R-:W-:Y:S01]  /*15260*/  IMAD.MOV.U32 R11, RZ, RZ, 0x3697f31f ;  /* 0x3697f31fff0b7424 */ /* 0x000fe200078e00ff */
[----:B------:R1:W-:Y:S01]  /*15270*/  STL.64 [R1+0x3a0], R8 ;  /* 0x0003a00801007387 */ /* 0x0003e20000100a00 */
[----:B--2---:R-:W-:Y:S01]  /*15280*/  MOV R12, 0xb63ec69d ;  /* 0xb63ec69d000c7802 */ /* 0x004fe20000000f00 */
[----:B------:R-:W-:-:S02]  /*15290*/  IMAD.MOV.U32 R13, RZ, RZ, 0x3569c288 ;  /* 0x3569c288ff0d7424 */ /* 0x000fc400078e00ff */
[----:B------:R2:W-:Y:S01]  /*152a0*/  STL.64 [R1+0x398], R6 ;  /* 0x0003980601007387 */ /* 0x0005e20000100a00 */
[----:B0-----:R-:W-:Y:S02]  /*152b0*/  HFMA2 R4, -RZ, RZ, 0.07037353515625, -8.09375 ;  /* 0x2c81c80cff047431 */ /* 0x001fe400000001ff */
[----:B------:R-:W-:Y:S01]  /*152c0*/  IMAD.MOV.U32 R5, RZ, RZ, -0x4bdb3cd3 ;  /* 0xb424c32dff057424 */ /* 0x000fe200078e00ff */
[----:B------:R0:W-:Y:S01]  /*152d0*/  STL.64 [R1+0x3a8], R10 ;  /* 0x0003a80a01007387 */ /* 0x0001e20000100a00 */
[----:B-1----:R-:W-:Y:S02]  /*152e0*/  HFMA2 R8, -RZ, RZ, -0.032958984375, 0.41845703125 ;  /* 0xa83836b2ff087431 */ /* 0x002fe400000001ff */
        /* <DEDUP_REMOVED lines=8> */
[----:B-1----:R-:W-:Y:S02]  /*15370*/  HFMA2 R12, -RZ, RZ, -0.0085296630859375, -367.25 ;  /* 0xa05eddbdff0c7431 */ /* 0x002fe400000001ff */
        /* <DEDUP_REMOVED lines=8> */
[----:B-1----:R-:W-:Y:S02]  /*15400*/  HFMA2 R6, -RZ, RZ, 0.8349609375, -0.0212860107421875 ;  /* 0x3aaea573ff067431 */ /* 0x002fe400000001ff */
[----:B------:R-:W-:Y:S01]  /*15410*/  IMAD.MOV.U32 R7, RZ, RZ, -0x4505121b ;  /* 0xbafaede5ff077424 */ /* 0x000fe200078e00ff */
[----:B------:R1:W-:Y:S01]  /*15420*/  STL.64 [R1+0x3e0], R4 ;  /* 0x0003e00401007387 */ /* 0x0003e20000100a00 */
[----:B--2---:R-:W-:Y:S02]  /*15430*/  HFMA2 R10, -RZ, RZ, -0.75244140625, 339.25 ;  /* 0xba055d4dff0a7431 */ /* 0x004fe400000001ff */
[----:B------:R-:W-:Y:S01]  /*15440*/  IMAD.MOV.U32 R11, RZ, RZ, 0x39e00e06 ;  /* 0x39e00e06ff0b7424 */ /* 0x000fe200078e00ff */
[----:B------:R2:W-:Y:S01]  /*15450*/  STL.64 [R1+0x3f0], R8 ;  /* 0x0003f00801007387 */ /* 0x0005e20000100a00 */
[----:B0-----:R-:W-:Y:S01]  /*15460*/  MOV R12, 0xb930c724 ;  /* 0xb930c724000c7802 */ /* 0x001fe20000000f00 */
[----:B------:R-:W-:-:S02]  /*15470*/  IMAD.MOV.U32 R13, RZ, RZ, -0x4df4530d ;  /* 0xb20bacf3ff0d7424 */ /* 0x000fc400078e00ff */
[----:B------:R0:W-:Y:S01]  /*15480*/  STL.64 [R1+0x3e8], R6 ;  /* 0x0003e80601007387 */ /* 0x0001e20000100a00 */
[----:B-1----:R-:W-:Y:S02]  /*15490*/  HFMA2 R4, -RZ, RZ, 0.52978515625, -7944 ;  /* 0x383defc2ff047431 */ /* 0x002fe400000001ff */
[----:B------:R-:W-:Y:S01]  /*154a0*/  IMAD.MOV.U32 R5, RZ, RZ, -0x47fcd784 ;  /* 0xb803287cff057424 */ /* 0x000fe200078e00ff */
        /* <DEDUP_REMOVED lines=10> */
[----:B--2---:R-:W-:Y:S02]  /*15550*/  HFMA2 R12, -RZ, RZ, 0.237060546875, -0.01297760009765625 ;  /* 0x3396a2a5ff0c7431 */ /* 0x004fe400000001ff */
[----:B------:R-:W-:Y:S01]  /*15560*/  IMAD.MOV.U32 R13, RZ, RZ, -0x4cd27312 ;  /* 0xb32d8ceeff0d7424 */ /* 0x000fe200078e00ff */
[----:B------:R2:W-:Y:S01]  /*15570*/  STL.64 [R1+0x410], R6 ;  /* 0x0004100601007387 */ /* 0x0005e20000100a00 */
[----:B0-----:R-:W-:Y:S01]  /*15580*/  MOV R4, 0x32451f4e ;  /* 0x32451f4e00047802 */ /* 0x001fe20000000f00 */
[----:B------:R-:W-:-:S02]  /*15590*/  IMAD.MOV.U32 R5, RZ, RZ, 0x22924184 ;  /* 0x22924184ff057424 */ /* 0x000fc400078e00ff */
[----:B------:R0:W-:Y:S01]  /*155a0*/  STL.64 [R1+0x420], R10 ;  /* 0x0004200a01007387 */ /* 0x0001e20000100a00 */
[----:B-1----:R-:W-:Y:S01]  /*155b0*/  MOV R8, 0xaf912a36 ;  /* 0xaf912a3600087802 */ /* 0x002fe20000000f00 */
[----:B------:R-:W-:Y:S02]  /*155c0*/  IMAD.MOV.U32 R9, RZ, RZ, 0x22d5cb0c ;  /* 0x22d5cb0cff097424 */ /* 0x000fe400078e00ff */
[----:B------:R1:W-:Y:S01]  /*155d0*/  STL.64 [R1+0x428], R12 ;  /* 0x0004280c01007387 */ /* 0x0003e20000100a00 */
[----:B--2---:R-:W-:Y:S02]  /*155e0*/  HFMA2 R6, -RZ, RZ, -0.15478515625, -0.347412109375 ;  /* 0xb0f4b58fff067431 */ /* 0x004fe400000001ff */
[----:B------:R-:W-:Y:S01]  /*155f0*/  IMAD.MOV.U32 R7, RZ, RZ, 0x3085f9d1 ;  /* 0x3085f9d1ff077424 */ /* 0x000fe200078e00ff */
[----:B------:R2:W-:Y:S01]  /*15600*/  STL.64 [R1+0x430], R4 ;  /* 0x0004300401007387 */ /* 0x0005e20000100a00 */
[----:B0-----:R-:W-:Y:S02]  /*15610*/  HFMA2 R10, -RZ, RZ, 0.09600830078125, -0.000927448272705078125 ;  /* 0x2e259399ff0a7431 */ /* 0x001fe400000001ff */
[----:B------:R-:W-:Y:S01]  /*15620*/  IMAD.MOV.U32 R11, RZ, RZ, 0x3acf0edd ;  /* 0x3acf0eddff0b7424 */ /* 0x000fe200078e00ff */
[----:B------:R0:W-:Y:S01]  /*15630*/  STL.64 [R1+0x440], R8 ;  /* 0x0004400801007387 */ /* 0x0001e20000100a00 */
[----:B-1----:R-:W-:Y:S01]  /*15640*/  MOV R12, 0x392a6921 ;  /* 0x392a6921000c7802 */ /* 0x002fe20000000f00 */
[----:B------:R-:W-:-:S02]  /*15650*/  IMAD.MOV.U32 R13, RZ, RZ, -0x44f8c6dd ;  /* 0xbb073923ff0d7424 */ /* 0x000fc400078e00ff */
[----:B------:R1:W-:Y:S01]  /*15660*/  STL.64 [R1+0x438], R6 ;  /* 0x0004380601007387 */ /* 0x0003e20000100a00 */
[----:B--2---:R-:W-:Y:S02]  /*15670*/  HFMA2 R4, -RZ, RZ, 0.880859375, 0.0927734375 ;  /* 0x3b0c2df0ff047431 */ /* 0x004fe400000001ff */
[----:B------:R-:W-:Y:S01]  /*15680*/  IMAD.MOV.U32 R5, RZ, RZ, -0x457b814e ;  /* 0xba847eb2ff057424 */ /* 0x000fe200078e00ff */
[----:B------:R2:W-:Y:S01]  /*15690*/  STL.64 [R1+0x448], R10 ;  /* 0x0004480a01007387 */ /* 0x0005e20000100a00 */
[----:B0-----:R-:W-:Y:S02]  /*156a0*/  HFMA2 R8, -RZ, RZ, -0.69677734375, -0.0003726482391357421875 ;  /* 0xb9938e1bff087431 */ /* 0x001fe400000001ff */
        /* <DEDUP_REMOVED lines=8> */
[----:B0-----:R-:W-:Y:S02]  /*15730*/  HFMA2 R12, -RZ, RZ, 0.47265625, -36224 ;  /* 0x3790f86cff0c7431 */ /* 0x001fe400000001ff */
        /* <DEDUP_REMOVED lines=8> */
[----:B0-----:R-:W-:Y:S02]  /*157c0*/  HFMA2 R6, -RZ, RZ, -0.326171875, 1470 ;  /* 0xb53865beff067431 */ /* 0x001fe400000001ff */
[----:B------:R-:W-:Y:S01]  /*157d0*/  IMAD.MOV.U32 R7, RZ, RZ, 0x345dc32f ;  /* 0x345dc32fff077424 */ /* 0x000fe200078e00ff */
[----:B------:R0:W-:Y:S01]  /*157e0*/  STL.64 [R1+0x480], R4 ;  /* 0x0004800401007387 */ /* 0x0001e20000100a00 */
[----:B-1----:R-:W-:Y:S02]  /*157f0*/  HFMA2 R10, -RZ, RZ, 0.2088623046875, -126.1875 ;  /* 0x32afd7e3ff0a7431 */ /* 0x002fe400000001ff */
[----:B------:R-:W-:Y:S01]  /*15800*/  IMAD.MOV.U32 R11, RZ, RZ, -0x4e3865f7 ;  /* 0xb1c79a09ff0b7424 */ /* 0x000fe200078e00ff */
[----:B------:R1:W-:Y:S01]  /*15810*/  STL.64 [R1+0x490], R8 ;  /* 0x0004900801007387 */ /* 0x0003e20000100a00 */
[----:B--2---:R-:W-:Y:S01]  /*15820*/  MOV R12, 0xa519a9f1 ;  /* 0xa519a9f1000c7802 */ /* 0x004fe20000000f00 */
[----:B------:R-:W-:-:S02]  /*15830*/  IMAD.MOV.U32 R13, RZ, RZ, 0x30785d67 ;  /* 0x30785d67ff0d7424 */ /* 0x000fc400078e00ff */
[----:B------:R2:W-:Y:S01]  /*15840*/  STL.64 [R1+0x488], R6 ;  /* 0x0004880601007387 */ /* 0x0005e20000100a00 */
[----:B0-----:R-:W-:Y:S02]  /*15850*/  HFMA2 R4, -RZ, RZ, -0.1259765625, 96.625 ;  /* 0xb008560aff047431 */ /* 0x001fe400000001ff */
[----:B------:R-:W-:Y:S01]  /*15860*/  IMAD.MOV.U32 R5, RZ, RZ, 0x2f143b5a ;  /* 0x2f143b5aff057424 */ /* 0x000fe200078e00ff */
[----:B------:R0:W-:Y:S01]  /*15870*/  STL.64 [R1+0x498], R10 ;  /* 0x0004980a01007387 */ /* 0x0001e20000100a00 */
[----:B-1----:R-:W-:Y:S02]  /*15880*/  HFMA2 R8, -RZ, RZ, -0.939453125, 3328 ;  /* 0xbb846a80ff087431 */ /* 0x002fe400000001ff */
        /* <DEDUP_REMOVED lines=8> */
[----:B-1----:R-:W-:Y:S02]  /*15910*/  HFMA2 R12, -RZ, RZ, 0.79443359375, 0.01556396484375 ;  /* 0x3a5b23f8ff0c7431 */ /* 0x002fe400000001ff */
        /* <DEDUP_REMOVED lines=8> */
[----:B-1----:R-:W-:Y:S02]  /*159a0*/  HFMA2 R6, -RZ, RZ, -0.56884765625, -35072 ;  /* 0xb88df848ff067431 */ /* 0x002fe400000001ff */
[----:B------:R-:W-:Y:S01]  /*159b0*/  IMAD.MOV.U32 R7, RZ, RZ, -0x50e1393e ;  /* 0xaf1ec6c2ff077424 */ /* 0x000fe200078e00ff */
[----:B------:R1:W-:Y:S01]  /*159c0*/  STL.64 [R1+0x4d0], R4 ;  /* 0x0004d00401007387 */ /* 0x0003e20000100a00 */
[----:B--2---:R-:W-:Y:S02]  /*159d0*/  HFMA2 R10, -RZ, RZ, 0.397705078125, -3.591796875 ;  /* 0x365dc32fff0a7431 */ /* 0x004fe400000001ff */
[----:B------:R-:W-:Y:S01]  /*159e0*/  IMAD.MOV.U32 R11, RZ, RZ, 0x2b60b368 ;  /* 0x2b60b368ff0b7424 */ /* 0x000fe200078e00ff */
[----:B------:R2:W-:Y:S01]  /*159f0*/  STL.64 [R1+0x4e0], R8 ;  /* 0x0004e00801007387 */ /* 0x0005e20000100a00 */
[----:B0-----:R-:W-:Y:S01]  /*15a00*/  MOV R12, 0xb52c0fab ;  /* 0xb52c0fab000c7802 */ /* 0x001fe20000000f00 */
[----:B------:R-:W-:-:S02]  /*15a10*/  IMAD.MOV.U32 R13, RZ, RZ, 0x34d0d05d ;  /* 0x34d0d05dff0d7424 */ /* 0x000fc400078e00ff */
[----:B------:R0:W-:Y:S01]  /*15a20*/  STL.64 [R1+0x4d8], R6 ;  /* 0x0004d80601007387 */ /* 0x0001e20000100a00 */
[----:B-1----:R-:W-:Y:S02]  /*15a30*/  HFMA2 R4, -RZ, RZ, -0.2491455078125, -8.285045623779296875e-06 ;  /* 0xb3f9808bff047431 */ /* 0x002fe400000001ff */
[----:B------:R-:W-:Y:S01]  /*15a40*/  IMAD.MOV.U32 R5, RZ, RZ, -0x58b5070d ;  /* 0xa74af8f3ff057424 */ /* 0x000fe200078e00ff */
[----:B------:R1:W-:Y:S01]  /*15a50*/  STL.64 [R1+0x4e8], R10 ;  /* 0x0004e80a01007387 */ /* 0x0003e20000100a00 */
[----:B--2---:R-:W-:Y:S02]  /*15a60*/  HFMA2 R8, -RZ, RZ, 0.167724609375, 160.875 ;  /* 0x315e5907ff087431 */ /* 0x004fe400000001ff */
        /* <DEDUP_REMOVED lines=8> */
[----:B--2---:R-:W-:Y:S02]  /*15af0*/  HFMA2 R12, -RZ, RZ, -0.75634765625, -0.0028533935546875 ;  /* 0xba0d99d8ff0c7431 */ /* 0x004fe400000001ff */
        /* <DEDUP_REMOVED lines=8> */
[----:B--2---:R-:W-:Y:S02]  /*15b80*/  HFMA2 R6, -RZ, RZ, 0.354248046875, -1615 ;  /* 0x35abe64fff067431 */ /* 0x004fe400000001ff */
[----:B------:R-:W-:Y:S01]  /*15b90*/  IMAD.MOV.U32 R7, RZ, RZ, -0x44f8d348 ;  /* 0xbb072cb8ff077424 */ /* 0x000fe200078e00ff */
[----:B------:R2:W-:Y:S01]  /*15ba0*/  STL.64 [R1+0x520], R4 ;  /* 0x0005200401007387 */ /* 0x0005e20000100a00 */
[----:B0-----:R-:W-:Y:S02]  /*15bb0*/  HFMA2 R10, -RZ, RZ, -0.1851806640625, 0.007030487060546875 ;  /* 0xb1ed1f33ff0a7431 */ /* 0x001fe400000001ff */
[----:B------:R-:W-:Y:S01]  /*15bc0*/  IMAD.MOV.U32 R11, RZ, RZ, 0x3945b5d9 ;  /* 0x3945b5d9ff0b7424 */ /* 0x000fe200078e00ff */
[----:B------:R0:W-:Y:S01]  /*15bd0*/  STL.64 [R1+0x530], R8 ;  /* 0x0005300801007387 */ /* 0x0001e20000100a00 */
[----:B-1----:R-:W-:Y:S01]  /*15be0*/  MOV R12, 0xb90c7582 ;  /* 0xb90c7582000c7802 */ /* 0x002fe20000000f00 */
[----:B------:R-:W-:-:S02]  /*15bf0*/  IMAD.MOV.U32 R13, RZ, RZ, 0x38420ab7 ;  /* 0x38420ab7ff0d7424 */ /* 0x000fc400078e00ff */
[----:B------:R1:W-:Y:S01]  /*15c00*/  STL.64 [R1+0x528], R6 ;  /* 0x0005280601007387 */ /* 0x0003e20000100a00 */
[----:B--2---:R-:W-:Y:S02]  /*15c10*/  HFMA2 R4, -RZ, RZ, 0.0966796875, 0.000797748565673828125 ;  /* 0x2e301289ff047431 */ /* 0x004fe400000001ff */
[----:B------:R-:W-:Y:S01]  /*15c20*/  IMAD.MOV.U32 R5, RZ, RZ, -0x48d3f04e ;  /* 0xb72c0fb2ff057424 */ /* 0x000fe200078e00ff */
[----:B------:R2:W-:Y:S01]  /*15c30*/  STL.64 [R1+0x538], R10 ;  /* 0x0005380a01007387 */ /* 0x0005e20000100a00 */
[----:B0-----:R-:W-:Y:S02]  /*15c40*/  HFMA2 R8, -RZ, RZ, -0.050140380859375, -1378 ;  /* 0xaa6be562ff087431 */ /* 0x001fe400000001ff */
        /* <DEDUP_REMOVED lines=8> */
[----:B0-----:R-:W-:Y:S02]  /*15cd0*/  HFMA2 R12, -RZ, RZ, 0.025390625, -0.01085662841796875 ;  /* 0x2680a18fff0c7431 */ /* 0x001fe400000001ff */
        /* <DEDUP_REMOVED lines=8> */
[----:B0-----:R-:W-:Y:S02]  /*15d60*/  HFMA2 R6, -RZ, RZ, 1.138671875, -0.0004088878631591796875 ;  /* 0x3c8e8eb3ff067431 */ /* 0x001fe400000001ff */
[----:B------:R-:W-:Y:S01]  /*15d70*/  IMAD.MOV.U32 R7, RZ, RZ, -0x430e1b8c ;  /* 0xbcf1e474ff077424 */ /* 0x000fe200078e00ff */
[----:B------:R0:W-:Y:S01]  /*15d80*/  STL.64 [R1+0x570], R4 ;  /* 0x0005700401007387 */ /* 0x0001e20000100a00 */
[----:B-1----:R-:W-:Y:S02]  /*15d90*/  HFMA2 R10, -RZ, RZ, -1.072265625, -3.138671875 ;  /* 0xbc4ac247ff0a7431 */ /* 0x002fe400000001ff */
[----:B------:R-:W-:Y:S01]  /*15da0*/  IMAD.MOV.U32 R11, RZ, RZ, 0x3c443837 ;  /* 0x3c443837ff0b7424 */ /* 0x000fe200078e00ff */
[----:B------:R1:W-:Y:S01]  /*15db0*/  STL.64 [R1+0x580], R8 ;  /* 0x0005800801007387 */ /* 0x0003e20000100a00 */
[----:B--2---:R-:W-:Y:S01]  /*15dc0*/  MOV R12, 0xbbb17561 ;  /* 0xbbb17561000c7802 */ /* 0x004fe20000000f00 */
[----:B------:R-:W-:-:S02]  /*15dd0*/  IMAD.MOV.U32 R13, RZ, RZ, -0x4c781577 ;  /* 0xb387ea89ff0d7424 */ /* 0x000fc400078e00ff */
[----:B------:R2:W-:Y:S01]  /*15de0*/  STL.64 [R1+0x578], R6 ;  /* 0x0005780601007387 */ /* 0x0005e20000100a00 */
[----:B0-----:R-:W-:Y:S02]  /*15df0*/  HFMA2 R4, -RZ, RZ, 0.87060546875, 0.01421356201171875 ;  /* 0x3af72347ff047431 */ /* 0x001fe400000001ff */
[----:B------:R-:W-:Y:S01]  /*15e00*/  IMAD.MOV.U32 R5, RZ, RZ, -0x453ede71 ;  /* 0xbac1218fff057424 */ /* 0x000fe200078e00ff */
[----:B------:R0:W-:Y:S01]  /*15e10*/  STL.64 [R1+0x588], R10 ;  /* 0x0005880a01007387 */ /* 0x0001e20000100a00 */
[----:B-1----:R-:W-:Y:S02]  /*15e20*/  HFMA2 R8, -RZ, RZ, -0.6357421875, -0.0003497600555419921875 ;  /* 0xb9168dbbff087431 */ /* 0x002fe400000001ff */
        /* <DEDUP_REMOVED lines=8> */
[----:B-1----:R-:W-:Y:S02]  /*15eb0*/  HFMA2 R12, -RZ, RZ, 0.43359375, 0.00615692138671875 ;  /* 0x36f01e4eff0c7431 */ /* 0x002fe400000001ff */
        /* <DEDUP_REMOVED lines=8> */
[----:B-1----:R-:W-:Y:S02]  /*15f40*/  HFMA2 R6, -RZ, RZ, -0.28466796875, -7092 ;  /* 0xb48eeeedff067431 */ /* 0x002fe400000001ff */
[----:B------:R-:W-:Y:S01]  /*15f50*/  IMAD.MOV.U32 R7, RZ, RZ, 0x342b44cb ;  /* 0x342b44cbff077424 */ /* 0x000fe200078e00ff */
[----:B------:R1:W-:Y:S01]  /*15f60*/  STL.64 [R1+0x5c0], R4 ;  /* 0x0005c00401007387 */ /* 0x0003e20000100a00 */
[----:B--2---:R-:W-:Y:S02]  /*15f70*/  HFMA2 R10, -RZ, RZ, 0.1885986328125, 0.00152683258056640625 ;  /* 0x32091641ff0a7431 */ /* 0x004fe400000001ff */
[----:B------:R-:W-:Y:S01]  /*15f80*/  IMAD.MOV.U32 R11, RZ, RZ, 0x3cf7cd03 ;  /* 0x3cf7cd03ff0b7424 */ /* 0x000fe200078e00ff */
[----:B------:R2:W-:Y:S01]  /*15f90*/  STL.64 [R1+0x5d0], R8 ;  /* 0x0005d00801007387 */ /* 0x0005e20000100a00 */
[----:B0-----:R-:W-:Y:S01]  /*15fa0*/  MOV R12, 0x3b22a4c0 ;  /* 0x3b22a4c0000c7802 */ /* 0x001fe20000000f00 */
[----:B------:R-:W-:-:S02]  /*15fb0*/  IMAD.MOV.U32 R13, RZ, RZ, -0x42b37306 ;  /* 0xbd4c8cfaff0d7424 */ /* 0x000fc400078e00ff */
[----:B------:R0:W-:Y:S01]  /*15fc0*/  STL.64 [R1+0x5c8], R6 ;  /* 0x0005c80601007387 */ /* 0x0001e20000100a00 */
[----:B-1----:R-:W-:Y:S02]  /*15fd0*/  HFMA2 R4, -RZ, RZ, 1.3642578125, 3126 ;  /* 0x3d756a1bff047431 */ /* 0x002fe400000001ff */
[----:B------:R-:W-:Y:S01]  /*15fe0*/  IMAD.MOV.U32 R5, RZ, RZ, -0x42faf2e3 ;  /* 0xbd050d1dff057424 */ /* 0x000fe200078e00ff */
[----:B------:R1:W-:Y:S01]  /*15ff0*/  STL.64 [R1+0x5d8], R10 ;  /* 0x0005d80a01007387 */ /* 0x0003e20000100a00 */
[----:B--2---:R-:W-:Y:S02]  /*16000*/  HFMA2 R8, -RZ, RZ, -1.0869140625, 6.0234375 ;  /* 0xbc594606ff087431 */ /* 0x004fe400000001ff */
        /* <DEDUP_REMOVED lines=8> */
[----:B--2---:R-:W-:Y:S01]  /*16090*/  MOV R12, 0x3aa8ffa4 ;  /* 0x3aa8ffa4000c7802 */ /* 0x004fe20000000f00 */
[----:B------:R-:W-:Y:S02]  /*160a0*/  IMAD.MOV.U32 R13, RZ, RZ, -0x460a6585 ;  /* 0xb9f59a7bff0d7424 */ /* 0x000fe400078e00ff */
[----:B------:R2:W-:Y:S01]  /*160b0*/  STL.64 [R1+0x5f0], R6 ;  /* 0x0005f00601007387 */ /* 0x0005e20000100a00 */
[----:B0-----:R-:W-:Y:S02]  /*160c0*/  HFMA2 R4, -RZ, RZ, -0.11383056640625, 1.3095703125 ;  /* 0xaf493d3dff047431 */ /* 0x001fe400000001ff */
[----:B------:R-:W-:Y:S01]  /*160d0*/  IMAD.MOV.U32 R5, RZ, RZ, 0x38f01e51 ;  /* 0x38f01e51ff057424 */ /* 0x000fe200078e00ff */
[----:B------:R0:W-:Y:S01]  /*160e0*/  STL.64 [R1+0x600], R10 ;  /* 0x0006000a01007387 */ /* 0x0001e20000100a00 */
[----:B-1----:R-:W-:-:S02]  /*160f0*/  HFMA2 R8, -RZ, RZ, 0.059295654296875, -7.9333782196044921875e-05 ;  /* 0x2b978533ff087431 */ /* 0x002fc400000001ff */
        /* <DEDUP_REMOVED lines=8> */
[----:B-1----:R-:W-:-:S02]  /*16180*/  HFMA2 R12, -RZ, RZ, -0.030426025390625, 0.0012359619140625 ;  /* 0xa7ca1510ff0c7431 */ /* 0x002fc400000001ff */
[----:B------:R-:W-:Y:S01]  /*16190*/  IMAD.MOV.U32 R13, RZ, RZ, 0x344da161 ;  /* 0x344da161ff0d7424 */ /* 0x000fe200078e00ff */
[----:B------:R1:W-:Y:S01]  /*161a0*/  STL.64 [R1+0x618], R6 ;  /* 0x0006180601007387 */ /* 0x0003e20000100a00 */
[----:B--2---:R-:W-:Y:S01]  /*161b0*/  MOV R4, 0xb3f53521 ;  /* 0xb3f5352100047802 */ /* 0x004fe20000000f00 */
[----:B------:R-:W-:Y:S02]  /*161c0*/  IMAD.MOV.U32 R5, RZ, RZ, 0x33108b6f ;  /* 0x33108b6fff057424 */ /* 0x000fe400078e00ff */
[----:B------:R2:W-:Y:S01]  /*161d0*/  STL.64 [R1+0x628], R10 ;  /* 0x0006280a01007387 */ /* 0x0005e20000100a00 */
[----:B0-----:R-:W-:Y:S02]  /*161e0*/  HFMA2 R8, -RZ, RZ, -1.447265625, -232.375 ;  /* 0xbdcadb43ff087431 */ /* 0x001fe400000001ff */
[----:B------:R-:W-:Y:S01]  /*161f0*/  IMAD.MOV.U32 R9, RZ, RZ, 0x3e37d95d ;  /* 0x3e37d95dff097424 */ /* 0x000fe200078e00ff */
[----:B------:R0:W-:Y:S01]  /*16200*/  STL.64 [R1+0x630], R12 ;  /* 0x0006300c01007387 */ /* 0x0001e20000100a00 */
[----:B-1----:R-:W-:-:S02]  /*16210*/  HFMA2 R6, -RZ, RZ, 1.4306640625, 361 ;  /* 0x3db95da4ff067431 */ /* 0x002fc400000001ff */
        /* <DEDUP_REMOVED lines=9> */
[----:B------:R0:W-:Y:S01]  /*162b0*/  STL.64 [R1+0x650], R6 ;  /* 0x0006500601007387 */ /* 0x0001e20000100a00 */
[----:B------:R-:W-:Y:S01]  /*162c0*/  IMAD.MOV.U32 R5, RZ, RZ, 0x3495237e ;  /* 0x3495237eff057424 */ /* 0x000fe200078e00ff */
[----:B--2---:R-:W-:Y:S01]  /*162d0*/  MOV R8, 0xbbb833db ;  /* 0xbbb833db00087802 */ /* 0x004fe20000000f00 */
[----:B------:R-:W-:Y:S01]  /*162e0*/  IMAD.MOV.U32 R9, RZ, RZ, -0x4edb5962 ;  /* 0xb124a69eff097424 */ /* 0x000fe200078e00ff */
[----:B------:R1:W-:Y:S01]  /*162f0*/  STL.64 [R1+0x678], R12 ;  /* 0x0006780c01007387 */ /* 0x0003e20000100a00 */
[----:B---3--:R-:W-:-:S02]  /*16300*/  HFMA2 R10, -RZ, RZ, 0.8525390625, 0.0031871795654296875 ;  /* 0x3ad21a87ff0a7431 */ /* 0x008fc400000001ff */
[----:B------:R-:W-:Y:S01]  /*16310*/  IMAD.MOV.U32 R11, RZ, RZ, -0x4567de18 ;  /* 0xba9821e8ff0b7424 */ /* 0x000fe200078e00ff */
[----:B------:R2:W-:Y:S01]  /*16320*/  STL.64 [R1+0x658], R4 ;  /* 0x0006580401007387 */ /* 0x0005e20000100a00 */
[----:B0-----:R-:W-:Y:S02]  /*16330*/  HFMA2 R6, -RZ, RZ, -1.1376953125, 0.0194244384765625 ;  /* 0xbc8d24f9ff067431 */ /* 0x001fe400000001ff */
[----:B------:R-:W-:Y:S01]  /*16340*/  IMAD.MOV.U32 R7, RZ, RZ, 0x3c685f80 ;  /* 0x3c685f80ff077424 */ /* 0x000fe200078e00ff */
[----:B------:R0:W-:Y:S01]  /*16350*/  STL.64 [R1+0x668], R8 ;  /* 0x0006680801007387 */ /* 0x0001e20000100a00 */
[----:B-1----:R-:W-:-:S03]  /*16360*/  MOV R12, 0xb41e28cb ;  /* 0xb41e28cb000c7802 */ /* 0x002fc60000000f00 */
[----:B------:R1:W-:Y:S01]  /*16370*/  STL.64 [R1+0x660], R6 ;  /* 0x0006600601007387 */ /* 0x0003e20000100a00 */
[----:B------:R-:W-:Y:S01]  /*16380*/  IMAD.MOV.U32 R13, RZ, RZ, -0x41b34182 ;  /* 0xbe4cbe7eff0d7424 */ /* 0x000fe200078e00ff */
[----:B--2---:R-:W-:Y:S02]  /*16390*/  MOV R4, 0xb8c8fffe ;  /* 0xb8c8fffe00047802 */ /* 0x004fe40000000f00 */
[----:B------:R2:W-:Y:S01]  /*163a0*/  STL.64 [R1+0x670], R10 ;  /* 0x0006700a01007387 */ /* 0x0005e20000100a00 */
[----:B------:R-:W-:Y:S01]  /*163b0*/  IMAD.MOV.U32 R5, RZ, RZ, 0x3885781c ;  /* 0x3885781cff057424 */ /* 0x000fe200078e00ff */
[----:B0-----:R-:W-:Y:S01]  /*163c0*/  MOV R8, 0x368d5ef3 ;  /* 0x368d5ef300087802 */ /* 0x001fe20000000f00 */
[----:B------:R-:W-:-:S03]  /*163d0*/  IMAD.MOV.U32 R9, RZ, RZ, -0x49cfc1d0 ;  /* 0xb6303e30ff097424 */ /* 0x000fc600078e00ff */
[----:B------:R0:W-:Y:S01]  /*163e0*/  STL.64 [R1+0x680], R4 ;  /* 0x0006800401007387 */ /* 0x0001e20000100a00 */
[----:B-1----:R-:W-:Y:S02]  /*163f0*/  HFMA2 R6, -RZ, RZ, -0.47998046875, 0.055816650390625 ;  /* 0xb7ae2b25ff067431 */ /* 0x002fe400000001ff */
[----:B------:R-:W-:Y:S01]  /*16400*/  IMAD.MOV.U32 R7, RZ, RZ, -0x55fb1376 ;  /* 0xaa04ec8aff077424 */ /* 0x000fe200078e00ff */
[----:B------:R1:W-:Y:S01]  /*16410*/  STL.64 [R1+0x690], R8 ;  /* 0x0006900801007387 */ /* 0x0003e20000100a00 */
[----:B--2---:R-:W-:Y:S02]  /*16420*/  HFMA2 R10, -RZ, RZ, 0.333984375, -41.1875 ;  /* 0x3558d126ff0a7431 */ /* 0x004fe400000001ff */
[----:B------:R-:W-:Y:S01]  /*16430*/  IMAD.MOV.U32 R11, RZ, RZ, 0x262d4d18 ;  /* 0x262d4d18ff0b7424 */ /* 0x000fe200078e00ff */
[----:B------:R2:W-:Y:S04]  /*16440*/  STL.64 [R1+0x688], R6 ;  /* 0x0006880601007387 */ /* 0x0005e80000100a00 */
[----:B------:R3:W-:Y:S01]  /*16450*/  STL.64 [R1+0x698], R10 ;  /* 0x0006980a01007387 */ /* 0x0007e20000100a00 */
[----:B0-----:R-:W-:-:S02]  /*16460*/  HFMA2 R4, -RZ, RZ, -1.115234375, -0.0924072265625 ;  /* 0xbc76adeaff047431 */ /* 0x001fc400000001ff */
[----:B------:R-:W-:Y:S01]  /*16470*/  IMAD.MOV.U32 R5, RZ, RZ, 0x3ebaba46 ;  /* 0x3ebaba46ff057424 */ /* 0x000fe200078e00ff */
[----:B------:R0:W-:Y:S01]  /*16480*/  STL.64 [R1+0x6a0], R12 ;  /* 0x0006a00c01007387 */ /* 0x0001e20000100a00 */
[----:B-1----:R-:W-:Y:S02]  /*16490*/  HFMA2 R8, -RZ, RZ, 0.5068359375, -4.30859375 ;  /* 0x380ec44fff087431 */ /* 0x002fe400000001ff */
[----:B------:R-:W-:Y:S01]  /*164a0*/  IMAD.MOV.U32 R9, RZ, RZ, -0x41f2d92f ;  /* 0xbe0d26d1ff097424 */ /* 0x000fe200078e00ff */
[----:B--2---:R-:W-:Y:S01]  /*164b0*/  MOV R6, 0xbeedbf89 ;  /* 0xbeedbf8900067802 */ /* 0x004fe20000000f00 */
[----:B------:R-:W-:Y:S01]  /*164c0*/  IMAD.MOV.U32 R7, RZ, RZ, 0x3e8866ce ;  /* 0x3e8866ceff077424 */ /* 0x000fe200078e00ff */
[----:B------:R1:W-:Y:S01]  /*164d0*/  STL.64 [R1+0x6a8], R4 ;  /* 0x0006a80401007387 */ /* 0x0003e20000100a00 */
[----:B---3--:R-:W-:Y:S01]  /*164e0*/  MOV R10, 0x3e02b5d2 ;  /* 0x3e02b5d2000a7802 */ /* 0x008fe20000000f00 */
[----:B------:R-:W-:Y:S02]  /*164f0*/  IMAD.MOV.U32 R11, RZ, RZ, -0x4299bf87 ;  /* 0xbd664079ff0b7424 */ /* 0x000fe400078e00ff */
[----:B------:R2:W-:Y:S01]  /*16500*/  STL.64 [R1+0x6b0], R6 ;  /* 0x0006b00601007387 */ /* 0x0005e20000100a00 */
[----:B0-----:R-:W-:-:S02]  /*16510*/  HFMA2 R12, -RZ, RZ, -0.2646484375, 1.5615234375 ;  /* 0xb43c3e3fff0c7431 */ /* 0x001fc400000001ff */
[----:B------:R-:W-:Y:S01]  /*16520*/  IMAD.MOV.U32 R13, RZ, RZ, 0x3c9d93f6 ;  /* 0x3c9d93f6ff0d7424 */ /* 0x000fe200078e00ff */
[----:B------:R0:W-:Y:S04]  /*16530*/  STL.64 [R1+0x6b8], R8 ;  /* 0x0006b80801007387 */ /* 0x0001e80000100a00 */
[----:B------:R3:W-:Y:S01]  /*16540*/  STL.64 [R1+0x6c0], R10 ;  /* 0x0006c00a01007387 */ /* 0x0007e20000100a00 */
[----:B-1----:R-:W-:Y:S01]  /*16550*/  MOV R4, 0xbc77371a ;  /* 0xbc77371a00047802 */ /* 0x002fe20000000f00 */
[----:B------:R-:W-:Y:S02]  /*16560*/  IMAD.MOV.U32 R5, RZ, RZ, 0x3bbc182a ;  /* 0x3bbc182aff057424 */ /* 0x000fe400078e00ff */
[----:B------:R1:W-:Y:S01]  /*16570*/  STL.64 [R1+0x6c8], R12 ;  /* 0x0006c80c01007387 */ /* 0x0003e20000100a00 */
[----:B--2---:R-:W-:Y:S01]  /*16580*/  MOV R6, 0x3091fe30 ;  /* 0x3091fe3000067802 */ /* 0x004fe20000000f00 */
[----:B------:R-:W-:-:S02]  /*16590*/  IMAD.MOV.U32 R7, RZ, RZ, -0x45370000 ;  /* 0xbac90000ff077424 */ /* 0x000fc400078e00ff */
[----:B0-----:R-:W-:Y:S02]  /*165a0*/  HFMA2 R8, -RZ, RZ, 0.81884765625, -30.46875 ;  /* 0x3a8dcf9eff087431 */ /* 0x001fe400000001ff */
[----:B------:R-:W-:Y:S01]  /*165b0*/  IMAD.MOV.U32 R9, RZ, RZ, -0x463c0f77 ;  /* 0xb9c3f089ff097424 */ /* 0x000fe200078e00ff */
[----:B------:R0:W-:Y:S01]  /*165c0*/  STL.64 [R1+0x6d0], R4 ;  /* 0x0006d00401007387 */ /* 0x0001e20000100a00 */
[----:B---3--:R-:W-:Y:S01]  /*165d0*/  MOV R10, 0xace8d175 ;  /* 0xace8d175000a7802 */ /* 0x008fe20000000f00 */
[----:B------:R-:W-:Y:S02]  /*165e0*/  IMAD.MOV.U32 R11, RZ, RZ, 0x38b0b6af ;  /* 0x38b0b6afff0b7424 */ /* 0x000fe400078e00ff */
[----:B------:R2:W-:Y:S01]  /*165f0*/  STL.64 [R1+0x6d8], R6 ;  /* 0x0006d80601007387 */ /* 0x0005e20000100a00 */
[----:B-1----:R-:W-:Y:S02]  /*16600*/  HFMA2 R12, -RZ, RZ, -0.55029296875, 44.96875 ;  /* 0xb867519fff0c7431 */ /* 0x002fe400000001ff */
[----:B------:R-:W-:Y:S01]  /*16610*/  IMAD.MOV.U32 R13, RZ, RZ, 0x37950fca ;  /* 0x37950fcaff0d7424 */ /* 0x000fe200078e00ff */
[----:B------:R1:W-:Y:S04]  /*16620*/  STL.64 [R1+0x6e0], R8 ;  /* 0x0006e00801007387 */ /* 0x0003e80000100a00 */
[----:B------:R3:W-:Y:S01]  /*16630*/  STL.64 [R1+0x6e8], R10 ;  /* 0x0006e80a01007387 */ /* 0x0007e20000100a00 */
[----:B0-----:R-:W-:Y:S01]  /*16640*/  MOV R4, 0x292edd8c ;  /* 0x292edd8c00047802 */ /* 0x001fe20000000f00 */
[----:B------:R-:W-:-:S02]  /*16650*/  IMAD.MOV.U32 R5, RZ, RZ, -0x4992c2cf ;  /* 0xb66d3d31ff057424 */ /* 0x000fc400078e00ff */
[----:B------:R0:W-:Y:S01]  /*16660*/  STL.64 [R1+0x6f0], R12 ;  /* 0x0006f00c01007387 */ /* 0x0001e20000100a00 */
[----:B--2---:R-:W-:Y:S02]  /*16670*/  HFMA2 R6, -RZ, RZ, 0.37939453125, -1.3037109375 ;  /* 0x3612bd37ff067431 */ /* 0x004fe400000001ff */
[----:B------:R-:W-:Y:S01]  /*16680*/  IMAD.MOV.U32 R7, RZ, RZ, -0x4acca68f ;  /* 0xb5335971ff077424 */ /* 0x000fe200078e00ff */
[----:B-1----:R-:W-:Y:S01]  /*16690*/  MOV R8, 0x3f39715e ;  /* 0x3f39715e00087802 */ /* 0x002fe20000000f00 */
[----:B------:R-:W-:Y:S01]  /*166a0*/  IMAD.MOV.U32 R9, RZ, RZ, -0x404dd976 ;  /* 0xbfb2268aff097424 */ /* 0x000fe200078e00ff */
[----:B------:R1:W-:Y:S01]  /*166b0*/  STL.64 [R1+0x6f8], R4 ;  /* 0x0006f80401007387 */ /* 0x0003e20000100a00 */
[----:B---3--:R-:W-:Y:S02]  /*166c0*/  HFMA2 R10, -RZ, RZ, 1.8828125, 479.75 ;  /* 0x3f885f7fff0a7431 */ /* 0x008fe400000001ff */
[----:B------:R-:W-:Y:S01]  /*166d0*/  IMAD.MOV.U32 R11, RZ, RZ, 0x3944bb29 ;  /* 0x3944bb29ff0b7424 */ /* 0x000fe200078e00ff */
[----:B------:R2:W-:Y:S01]  /*166e0*/  STL.64 [R1+0x700], R6 ;  /* 0x0007000601007387 */ /* 0x0005e20000100a00 */
[----:B0-----:R-:W-:Y:S01]  /*166f0*/  MOV R12, 0xbf53b9e1 ;  /* 0xbf53b9e1000c7802 */ /* 0x001fe20000000f00 */
[----:B------:R-:W-:-:S02]  /*16700*/  IMAD.MOV.U32 R13, RZ, RZ, 0x3f64be03 ;  /* 0x3f64be03ff0d7424 */ /* 0x000fc400078e00ff */
[----:B------:R0:W-:Y:S04]  /*16710*/  STL.64 [R1+0x708], R8 ;  /* 0x0007080801007387 */ /* 0x0001e80000100a00 */
[----:B------:R3:W-:Y:S01]  /*16720*/  STL.64 [R1+0x710], R10 ;  /* 0x0007100a01007387 */ /* 0x0007e20000100a00 */
[----:B-1----:R-:W-:Y:S02]  /*16730*/  HFMA2 R4, -RZ, RZ, -1.724609375, 2.197265625 ;  /* 0xbee64065ff047431 */ /* 0x002fe400000001ff */
[----:B------:R-:W-:Y:S01]  /*16740*/  IMAD.MOV.U32 R5, RZ, RZ, -0x4a27cf64 ;  /* 0xb5d8309cff057424 */ /* 0x000fe200078e00ff */
[----:B------:R1:W-:Y:S01]  /*16750*/  STL.64 [R1+0x718], R12 ;  /* 0x0007180c01007387 */ /* 0x0003e20000100a00 */
[----:B--2---:R-:W-:Y:S01]  /*16760*/  MOV R6, 0x3e44f8f2 ;  /* 0x3e44f8f200067802 */ /* 0x004fe20000000f00 */
[----:B------:R-:W-:-:S02]  /*16770*/  IMAD.MOV.U32 R7, RZ, RZ, -0x41d60a1f ;  /* 0xbe29f5e1ff077424 */ /* 0x000fc400078e00ff */
[----:B0-----:R-:W-:Y:S02]  /*16780*/  HFMA2 R8, -RZ, RZ, 1.3876953125, 0.000747203826904296875 ;  /* 0x3d8d121fff087431 */ /* 0x001fe400000001ff */
[----:B------:R-:W-:Y:S01]  /*16790*/  IMAD.MOV.U32 R9, RZ, RZ, 0x326ef93b ;  /* 0x326ef93bff097424 */ /* 0x000fe200078e00ff */
[----:B------:R0:W-:Y:S01]  /*167a0*/  STL.64 [R1+0x720], R4 ;  /* 0x0007200401007387 */ /* 0x0001e20000100a00 */
[----:B---3--:R-:W-:Y:S01]  /*167b0*/  MOV R10, 0xbcafe000 ;  /* 0xbcafe000000a7802 */ /* 0x008fe20000000f00 */
[----:B------:R-:W-:Y:S02]  /*167c0*/  IMAD.MOV.U32 R11, RZ, RZ, 0x3c84f2a4 ;  /* 0x3c84f2a4ff0b7424 */ /* 0x000fe400078e00ff */
[----:B------:R2:W-:Y:S01]  /*167d0*/  STL.64 [R1+0x728], R6 ;  /* 0x0007280601007387 */ /* 0x0005e20000100a00 */
[----:B-1----:R-:W-:Y:S02]  /*167e0*/  HFMA2 R12, -RZ, RZ, -0.97021484375, -9288 ;  /* 0xbbc3f089ff0c7431 */ /* 0x002fe400000001ff */
[----:B------:R-:W-:Y:S01]  /*167f0*/  IMAD.MOV.U32 R13, RZ, RZ, -0x5107c933 ;  /* 0xaef836cdff0d7424 */ /* 0x000fe200078e00ff */
[----:B------:R1:W-:Y:S04]  /*16800*/  STL.64 [R1+0x730], R8 ;  /* 0x0007300801007387 */ /* 0x0003e80000100a00 */
[----:B------:R3:W-:Y:S01]  /*16810*/  STL.64 [R1+0x738], R10 ;  /* 0x0007380a01007387 */ /* 0x0007e20000100a00 */
[----:B0-----:R-:W-:Y:S01]  /*16820*/  MOV R4, 0x3ac6cd85 ;  /* 0x3ac6cd8500047802 */ /* 0x001fe20000000f00 */
[----:B------:R-:W-:-:S02]  /*16830*/  IMAD.MOV.U32 R5, RZ, RZ, -0x4576a78a ;  /* 0xba895876ff057424 */ /* 0x000fc400078e00ff */
[----:B------:R0:W-:Y:S01]  /*16840*/  STL.64 [R1+0x740], R12 ;  /* 0x0007400c01007387 */ /* 0x0001e20000100a00 */
[----:B--2---:R-:W-:Y:S02]  /*16850*/  HFMA2 R6, -RZ, RZ, 0.7158203125, 61.875 ;  /* 0x39ba53bcff067431 */ /* 0x004fe400000001ff */
[----:B------:R-:W-:Y:S01]  /*16860*/  IMAD.MOV.U32 R7, RZ, RZ, 0x2b65fa2b ;  /* 0x2b65fa2bff077424 */ /* 0x000fe200078e00ff */
[----:B-1----:R-:W-:Y:S01]  /*16870*/  MOV R8, 0xb8a31a12 ;  /* 0xb8a31a1200087802 */ /* 0x002fe20000000f00 */
[----:B------:R-:W-:Y:S01]  /*16880*/  IMAD.MOV.U32 R9, RZ, RZ, 0x3852efff ;  /* 0x3852efffff097424 */ /* 0x000fe200078e00ff */
[----:B------:R1:W-:Y:S01]  /*16890*/  STL.64 [R1+0x748], R4 ;  /* 0x0007480401007387 */ /* 0x0003e20000100a00 */
[----:B---3--:R-:W-:Y:S02]  /*168a0*/  HFMA2 R10, -RZ, RZ, -0.47021484375, -4.7028064727783203125e-05 ;  /* 0xb7868315ff0a7431 */ /* 0x008fe400000001ff */
[----:B------:R-:W-:Y:S01]  /*168b0*/  IMAD.MOV.U32 R11, RZ, RZ, 0x2860a0bf ;  /* 0x2860a0bfff0b7424 */ /* 0x000fe200078e00ff */
[----:B------:R2:W-:Y:S01]  /*168c0*/  STL.64 [R1+0x750], R6 ;  /* 0x0007500601007387 */ /* 0x0005e20000100a00 */
[----:B0-----:R-:W-:Y:S01]  /*168d0*/  MOV R12, 0x365283b7 ;  /* 0x365283b7000c7802 */ /* 0x001fe20000000f00 */
[----:B------:R-:W-:-:S02]  /*168e0*/  IMAD.MOV.U32 R13, RZ, RZ, 0x3fd55cd1 ;  /* 0x3fd55cd1ff0d7424 */ /* 0x000fc400078e00ff */
[----:B------:R0:W-:Y:S04]  /*168f0*/  STL.64 [R1+0x758], R8 ;  /* 0x0007580801007387 */ /* 0x0001e80000100a00 */
[----:B------:R3:W-:Y:S01]  /*16900*/  STL.64 [R1+0x760], R10 ;  /* 0x0007600a01007387 */ /* 0x0007e20000100a00 */
[----:B-1----:R-:W-:Y:S02]  /*16910*/  HFMA2 R4, -RZ, RZ, 1.482421875, -0.1220703125 ;  /* 0x3deeafd0ff047431 */ /* 0x002fe400000001ff */
[----:B------:R-:W-:Y:S01]  /*16920*/  IMAD.MOV.U32 R5, RZ, RZ, -0x3faaf44c ;  /* 0xc0550bb4ff057424 */ /* 0x000fe200078e00ff */
[----:B------:R1:W-:Y:S01]  /*16930*/  STL.64 [R1+0x768], R12 ;  /* 0x0007680c01007387 */ /* 0x0003e20000100a00 */
[----:B--2---:R-:W-:Y:S01]  /*16940*/  MOV R6, 0x408f03f4 ;  /* 0x408f03f400067802 */ /* 0x004fe20000000f00 */
[----:B------:R-:W-:-:S02]  /*16950*/  IMAD.MOV.U32 R7, RZ, RZ, -0x3fd357bf ;  /* 0xc02ca841ff077424 */ /* 0x000fc400078e00ff */
[----:B0-----:R-:W-:Y:S02]  /*16960*/  HFMA2 R8, -RZ, RZ, -0.69140625, 178.375 ;  /* 0xb9885993ff087431 */ /* 0x001fe400000001ff */
[----:B------:R-:W-:Y:S01]  /*16970*/  IMAD.MOV.U32 R9, RZ, RZ, 0x3fc4fabc ;  /* 0x3fc4fabcff097424 */ /* 0x000fe200078e00ff */
[----:B------:R0:W-:Y:S01]  /*16980*/  STL.64 [R1+0x770], R4 ;  /* 0x0007700401007387 */ /* 0x0001e20000100a00 */
[----:B---3--:R-:W-:Y:S01]  /*16990*/  MOV R10, 0xbfbf34b7 ;  /* 0xbfbf34b7000a7802 */ /* 0x008fe20000000f00 */
[----:B------:R-:W-:Y:S02]  /*169a0*/  IMAD.MOV.U32 R11, RZ, RZ, 0x3f30567c ;  /* 0x3f30567cff0b7424 */ /* 0x000fe400078e00ff */
[----:B------:R2:W-:Y:S01]  /*169b0*/  STL.64 [R1+0x778], R6 ;  /* 0x0007780601007387 */ /* 0x0005e20000100a00 */
[----:B-1----:R-:W-:Y:S02]  /*169c0*/  HFMA2 R12, -RZ, RZ, 0.355224609375, -8.9824199676513671875e-05 ;  /* 0x35af85e3ff0c7431 */ /* 0x002fe400000001ff */
[----:B------:R-:W-:Y:S01]  /*169d0*/  IMAD.MOV.U32 R13, RZ, RZ, -0x417c17f8 ;  /* 0xbe83e808ff0d7424 */ /* 0x000fe200078e00ff */
[----:B------:R1:W-:Y:S04]  /*169e0*/  STL.64 [R1+0x780], R8 ;  /* 0x0007800801007387 */ /* 0x0003e80000100a00 */
[----:B------:R3:W-:Y:S01]  /*169f0*/  STL.64 [R1+0x788], R10 ;  /* 0x0007880a01007387 */ /* 0x0007e20000100a00 */
[----:B0-----:R-:W-:Y:S01]  /*16a00*/  MOV R4, 0x3e580a4b ;  /* 0x3e580a4b00047802 */ /* 0x001fe20000000f00 */
[----:B------:R-:W-:-:S02]  /*16a10*/  IMAD.MOV.U32 R5, RZ, RZ, -0x42548d8a ;  /* 0xbdab7276ff057424 */ /* 0x000fc400078e00ff */
[----:B------:R0:W-:Y:S01]  /*16a20*/  STL.64 [R1+0x790], R12 ;  /* 0x0007900c01007387 */ /* 0x0001e20000100a00 */
[----:B--2---:R-:W-:Y:S02]  /*16a30*/  HFMA2 R6, -RZ, RZ, -0.1881103515625, -369 ;  /* 0xb205ddc4ff067431 */ /* 0x004fe400000001ff */
[----:B------:R-:W-:Y:S01]  /*16a40*/  IMAD.MOV.U32 R7, RZ, RZ, 0x3cc6cd86 ;  /* 0x3cc6cd86ff077424 */ /* 0x000fe200078e00ff */
[----:B-1----:R-:W-:Y:S01]  /*16a50*/  MOV R8, 0xbc91edfe ;  /* 0xbc91edfe00087802 */ /* 0x002fe20000000f00 */
[----:B------:R-:W-:Y:S01]  /*16a60*/  IMAD.MOV.U32 R9, RZ, RZ, 0x3bd19e34 ;  /* 0x3bd19e34ff097424 */ /* 0x000fe200078e00ff */
[----:B------:R1:W-:Y:S01]  /*16a70*/  STL.64 [R1+0x798], R4 ;  /* 0x0007980401007387 */ /* 0x0003e20000100a00 */
[----:B---3--:R-:W-:Y:S02]  /*16a80*/  HFMA2 R10, -RZ, RZ, 0.09918212890625, 1572 ;  /* 0x2e596624ff0a7431 */ /* 0x008fe400000001ff */
[----:B------:R-:W-:Y:S01]  /*16a90*/  IMAD.MOV.U32 R11, RZ, RZ, -0x45341f6a ;  /* 0xbacbe096ff0b7424 */ /* 0x000fe200078e00ff */
[----:B------:R2:W-:Y:S01]  /*16aa0*/  STL.64 [R1+0x7a0], R6 ;  /* 0x0007a00601007387 */ /* 0x0005e20000100a00 */
[----:B0-----:R-:W-:Y:S01]  /*16ab0*/  MOV R12, 0x3a8a6d7f ;  /* 0x3a8a6d7f000c7802 */ /* 0x001fe20000000f00 */
[----:B------:R-:W-:-:S02]  /*16ac0*/  IMAD.MOV.U32 R13, RZ, RZ, -0x46470bc4 ;  /* 0xb9b8f43cff0d7424 */ /* 0x000fc400078e00ff */
[----:B------:R0:W-:Y:S04]  /*16ad0*/  STL.64 [R1+0x7a8], R8 ;  /* 0x0007a80801007387 */ /* 0x0001e80000100a00 */
[----:B------:R3:W-:Y:S01]  /*16ae0*/  STL.64 [R1+0x7b0], R10 ;  /* 0x0007b00a01007387 */ /* 0x0007e20000100a00 */
[----:B-1----:R-:W-:Y:S02]  /*16af0*/  HFMA2 R4, -RZ, RZ, 0.045440673828125, 4296 ;  /* 0x29d16c32ff047431 */ /* 0x002fe400000001ff */
[----:B------:R-:W-:Y:S01]  /*16b00*/  IMAD.MOV.U32 R5, RZ, RZ, 0x389de2c9 ;  /* 0x389de2c9ff057424 */ /* 0x000fe200078e00ff */
[----:B------:R1:W-:Y:S01]  /*16b10*/  STL.64 [R1+0x7b8], R12 ;  /* 0x0007b80c01007387 */ /* 0x0003e20000100a00 */
[----:B--2---:R-:W-:Y:S01]  /*16b20*/  MOV R6, 0xb84a1be1 ;  /* 0xb84a1be100067802 */ /* 0x004fe20000000f00 */
[----:B------:R-:W-:-:S02]  /*16b30*/  IMAD.MOV.U32 R7, RZ, RZ, 0x377f78a2 ;  /* 0x377f78a2ff077424 */ /* 0x000fc400078e00ff */
[----:B0-----:R-:W-:Y:S02]  /*16b40*/  HFMA2 R8, -RZ, RZ, -2.412109375, -21.8125 ;  /* 0xc0d3cd74ff087431 */ /* 0x001fe400000001ff */
[----:B------:R-:W-:Y:S01]  /*16b50*/  IMAD.MOV.U32 R9, RZ, RZ, 0x41565e26 ;  /* 0x41565e26ff097424 */ /* 0x000fe200078e00ff */
[----:B------:R0:W-:Y:S01]  /*16b60*/  STL.64 [R1+0x7c0], R4 ;  /* 0x0007c00401007387 */ /* 0x0001e20000100a00 */
[----:B---3--:R-:W-:Y:S01]  /*16b70*/  MOV R10, 0xc12ca12e ;  /* 0xc12ca12e000a7802 */ /* 0x008fe20000000f00 */
[----:B------:R-:W-:Y:S02]  /*16b80*/  IMAD.MOV.U32 R11, RZ, RZ, -0x4543e1d3 ;  /* 0xbabc1e2dff0b7424 */ /* 0x000fe400078e00ff */
[----:B------:R2:W-:Y:S01]  /*16b90*/  STL.64 [R1+0x7c8], R6 ;  /* 0x0007c80601007387 */ /* 0x0005e20000100a00 */
[----:B-1----:R-:W-:Y:S02]  /*16ba0*/  HFMA2 R12, -RZ, RZ, 2.537109375, -0.9853515625 ;  /* 0x4113bbe2ff0c7431 */ /* 0x002fe400000001ff */
[----:B------:R-:W-:Y:S01]  /*16bb0*/  IMAD.MOV.U32 R13, RZ, RZ, -0x3ed8b1f6 ;  /* 0xc1274e0aff0d7424 */ /* 0x000fe200078e00ff */
[----:B------:R1:W-:Y:S04]  /*16bc0*/  STL.64 [R1+0x7d0], R8 ;  /* 0x0007d00801007387 */ /* 0x0003e80000100a00 */
[----:B------:R3:W-:Y:S01]  /*16bd0*/  STL.64 [R1+0x7d8], R10 ;  /* 0x0007d80a01007387 */ /* 0x0007e20000100a00 */
[----:B0-----:R-:W-:Y:S01]  /*16be0*/  MOV R4, 0x40b05672 ;  /* 0x40b0567200047802 */ /* 0x001fe20000000f00 */
[----:B------:R-:W-:-:S02]  /*16bf0*/  IMAD.MOV.U32 R5, RZ, RZ, 0x3749bc93 ;  /* 0x3749bc93ff057424 */ /* 0x000fc400078e00ff */
[----:B------:R0:W-:Y:S01]  /*16c00*/  STL.64 [R1+0x7e0], R12 ;  /* 0x0007e00c01007387 */ /* 0x0001e20000100a00 */
[----:B--2---:R-:W-:Y:S02]  /*16c10*/  HFMA2 R6, -RZ, RZ, -2.0703125, -772.5 ;  /* 0xc024e209ff067431 */ /* 0x004fe400000001ff */
[----:B------:R-:W-:Y:S01]  /*16c20*/  IMAD.MOV.U32 R7, RZ, RZ, 0x40148713 ;  /* 0x40148713ff077424 */ /* 0x000fe200078e00ff */
[----:B-1----:R-:W-:Y:S01]  /*16c30*/  MOV R8, 0xbf8095d8 ;  /* 0xbf8095d800087802 */ /* 0x002fe20000000f00 */
[----:B------:R-:W-:Y:S01]  /*16c40*/  IMAD.MOV.U32 R9, RZ, RZ, -0x4c24c9d8 ;  /* 0xb3db3628ff097424 */ /* 0x000fe200078e00ff */
[----:B------:R1:W-:Y:S01]  /*16c50*/  STL.64 [R1+0x7e8], R4 ;  /* 0x0007e80401007387 */ /* 0x0003e20000100a00 */
[----:B---3--:R-:W-:Y:S02]  /*16c60*/  HFMA2 R10, -RZ, RZ, 1.6689453125, -16040 ;  /* 0x3eadf3d5ff0a7431 */ /* 0x008fe400000001ff */
[----:B------:R-:W-:Y:S01]  /*16c70*/  IMAD.MOV.U32 R11, RZ, RZ, -0x417730e2 ;  /* 0xbe88cf1eff0b7424 */ /* 0x000fe200078e00ff */
[----:B------:R2:W-:Y:S01]  /*16c80*/  STL.64 [R1+0x7f0], R6 ;  /* 0x0007f00601007387 */ /* 0x0005e20000100a00 */
[----:B0-----:R-:W-:Y:S01]  /*16c90*/  MOV R12, 0x3dd19e34 ;  /* 0x3dd19e34000c7802 */ /* 0x001fe20000000f00 */
[----:B------:R-:W-:-:S02]  /*16ca0*/  IMAD.MOV.U32 R13, RZ, RZ, 0x3067cdc6 ;  /* 0x3067cdc6ff0d7424 */ /* 0x000fc400078e00ff */
[----:B------:R0:W-:Y:S04]  /*16cb0*/  STL.64 [R1+0x7f8], R8 ;  /* 0x0007f80801007387 */ /* 0x0001e80000100a00 */
[----:B------:R3:W-:Y:S01]  /*16cc0*/  STL.64 [R1+0x800], R10 ;  /* 0x0008000a01007387 */ /* 0x0007e20000100a00 */
[----:B-1----:R-:W-:Y:S02]  /*16cd0*/  HFMA2 R4, -RZ, RZ, -1.2236328125, 298.25 ;  /* 0xbce55ca9ff047431 */ /* 0x002fe400000001ff */
[----:B------:R-:W-:Y:S01]  /*16ce0*/  IMAD.MOV.U32 R5, RZ, RZ, 0x3ca46207 ;  /* 0x3ca46207ff057424 */ /* 0x000fe200078e00ff */
[----:B------:R1:W-:Y:S01]  /*16cf0*/  STL.64 [R1+0x808], R12 ;  /* 0x0008080c01007387 */ /* 0x0003e20000100a00 */
[----:B--2---:R-:W-:Y:S01]  /*16d00*/  MOV R6, 0xbbe7314b ;  /* 0xbbe7314b00067802 */ /* 0x004fe20000000f00 */
[----:B------:R-:W-:-:S02]  /*16d10*/  IMAD.MOV.U32 R7, RZ, RZ, 0x2c0887f7 ;  /* 0x2c0887f7ff077424 */ /* 0x000fc400078e00ff */
[----:B0-----:R-:W-:Y:S02]  /*16d20*/  HFMA2 R8, -RZ, RZ, 0.85595703125, 0.00191211700439453125 ;  /* 0x3ad917d5ff087431 */ /* 0x001fe400000001ff */
[----:B------:R-:W-:Y:S01]  /*16d30*/  IMAD.MOV.U32 R9, RZ, RZ, -0x456ebbf7 ;  /* 0xba914409ff097424 */ /* 0x000fe200078e00ff */
[----:B------:R0:W-:Y:S01]  /*16d40*/  STL.64 [R1+0x810], R4 ;  /* 0x0008100401007387 */ /* 0x0001e20000100a00 */
[----:B---3--:R-:W-:Y:S01]  /*16d50*/  MOV R10, 0x39bf9a7a ;  /* 0x39bf9a7a000a7802 */ /* 0x008fe20000000f00 */
[----:B------:R-:W-:Y:S02]  /*16d60*/  IMAD.MOV.U32 R11, RZ, RZ, -0x519e6c8f ;  /* 0xae619371ff0b7424 */ /* 0x000fe400078e00ff */
[----:B------:R2:W-:Y:S01]  /*16d70*/  STL.64 [R1+0x818], R6 ;  /* 0x0008180601007387 */ /* 0x0005e20000100a00 */
[----:B-1----:R-:W-:Y:S02]  /*16d80*/  HFMA2 R12, -RZ, RZ, -0.578125, 0.0023345947265625 ;  /* 0xb8a018c8ff0c7431 */ /* 0x002fe400000001ff */
[----:B------:R-:W-:Y:S01]  /*16d90*/  IMAD.MOV.U32 R13, RZ, RZ, -0x3e77192e ;  /* 0xc188e6d2ff0d7424 */ /* 0x000fe200078e00ff */
[----:B------:R1:W-:Y:S04]  /*16da0*/  STL.64 [R1+0x820], R8 ;  /* 0x0008200801007387 */ /* 0x0003e80000100a00 */
[----:B------:R3:W-:Y:S01]  /*16db0*/  STL.64 [R1+0x828], R10 ;  /* 0x0008280a01007387 */ /* 0x0007e20000100a00 */
[----:B0-----:R-:W-:Y:S01]  /*16dc0*/  MOV R4, 0xbf8f7685 ;  /* 0xbf8f768500047802 */ /* 0x001fe20000000f00 */
[----:B------:R-:W-:-:S02]  /*16dd0*/  IMAD.MOV.U32 R5, RZ, RZ, 0x42148722 ;  /* 0x42148722ff057424 */ /* 0x000fc400078e00ff */
[----:B------:R0:W-:Y:S01]  /*16de0*/  STL.64 [R1+0x830], R12 ;  /* 0x0008300c01007387 */ /* 0x0001e20000100a00 */
[----:B--2---:R-:W-:Y:S02]  /*16df0*/  HFMA2 R6, -RZ, RZ, -3.158203125, 0.169677734375 ;  /* 0xc251316eff067431 */ /* 0x004fe400000001ff */
[----:B------:R-:W-:Y:S01]  /*16e00*/  IMAD.MOV.U32 R7, RZ, RZ, 0x42043bff ;  /* 0x42043bffff077424 */ /* 0x000fe200078e00ff */
[----:B-1----:R-:W-:Y:S01]  /*16e10*/  MOV R8, 0x3b2278e6 ;  /* 0x3b2278e600087802 */ /* 0x002fe20000000f00 */
[----:B------:R-:W-:Y:S01]  /*16e20*/  IMAD.MOV.U32 R9, RZ, RZ, -0x3e5b1ce4 ;  /* 0xc1a4e31cff097424 */ /* 0x000fe200078e00ff */
[----:B------:R1:W-:Y:S01]  /*16e30*/  STL.64 [R1+0x838], R4 ;  /* 0x0008380401007387 */ /* 0x0003e20000100a00 */
[----:B---3--:R-:W-:Y:S02]  /*16e40*/  HFMA2 R10, -RZ, RZ, 2.826171875, 0.0019626617431640625 ;  /* 0x41a71805ff0a7431 */ /* 0x008fe400000001ff */
[----:B------:R-:W-:Y:S01]  /*16e50*/  IMAD.MOV.U32 R11, RZ, RZ, -0x3edf44cc ;  /* 0xc120bb34ff0b7424 */ /* 0x000fe200078e00ff */
[----:B------:R2:W-:Y:S01]  /*16e60*/  STL.64 [R1+0x840], R6 ;  /* 0x0008400601007387 */ /* 0x0005e20000100a00 */
[----:B0-----:R-:W-:Y:S01]  /*16e70*/  MOV R12, 0xb74d552d ;  /* 0xb74d552d000c7802 */ /* 0x001fe20000000f00 */
[----:B------:R-:W-:-:S02]  /*16e80*/  IMAD.MOV.U32 R13, RZ, RZ, 0x408276e5 ;  /* 0x408276e5ff0d7424 */ /* 0x000fc400078e00ff */
[----:B------:R0:W-:Y:S04]  /*16e90*/  STL.64 [R1+0x848], R8 ;  /* 0x0008480801007387 */ /* 0x0001e80000100a00 */
[----:B------:R3:W-:Y:S01]  /*16ea0*/  STL.64 [R1+0x850], R10 ;  /* 0x0008500a01007387 */ /* 0x0007e20000100a00 */
[----:B-1----:R-:W-:Y:S02]  /*16eb0*/  HFMA2 R4, -RZ, RZ, -2.18359375, 36.53125 ;  /* 0xc05e5091ff047431 */ /* 0x002fe400000001ff */
[----:B------:R-:W-:Y:S01]  /*16ec0*/  IMAD.MOV.U32 R5, RZ, RZ, 0x3fb76a6c ;  /* 0x3fb76a6cff057424 */ /* 0x000fe200078e00ff */
[----:B------:R1:W-:Y:S01]  /*16ed0*/  STL.64 [R1+0x858], R12 ;  /* 0x0008580c01007387 */ /* 0x0003e20000100a00 */
[----:B--2---:R-:W-:Y:S01]  /*16ee0*/  MOV R6, 0x33993e87 ;  /* 0x33993e8700067802 */ /* 0x004fe20000000f00 */
[----:B------:R-:W-:-:S02]  /*16ef0*/  IMAD.MOV.U32 R7, RZ, RZ, -0x411aa357 ;  /* 0xbee55ca9ff077424 */ /* 0x000fc400078e00ff */
[----:B0-----:R-:W-:Y:S02]  /*16f00*/  HFMA2 R8, -RZ, RZ, 1.669921875, -0.032440185546875 ;  /* 0x3eaea827ff087431 */ /* 0x001fe400000001ff */
[----:B------:R-:W-:Y:S01]  /*16f10*/  IMAD.MOV.U32 R9, RZ, RZ, -0x41fdf446 ;  /* 0xbe020bbaff097424 */ /* 0x000fe200078e00ff */
[----:B------:R0:W-:Y:S01]  /*16f20*/  STL.64 [R1+0x860], R4 ;  /* 0x0008600401007387 */ /* 0x0001e20000100a00 */
[----:B---3--:R-:W-:Y:S01]  /*16f30*/  MOV R10, 0xaf9f2cae ;  /* 0xaf9f2cae000a7802 */ /* 0x008fe20000000f00 */
[----:B------:R-:W-:Y:S02]  /*16f40*/  IMAD.MOV.U32 R11, RZ, RZ, 0x3d07aee5 ;  /* 0x3d07aee5ff0b7424 */ /* 0x000fe400078e00ff */
[----:B------:R2:W-:Y:S01]  /*16f50*/  STL.64 [R1+0x868], R6 ;  /* 0x0008680601007387 */ /* 0x0005e20000100a00 */
[----:B-1----:R-:W-:Y:S02]  /*16f60*/  HFMA2 R12, -RZ, RZ, -1.185546875, -0.0413818359375 ;  /* 0xbcbea94cff0c7431 */ /* 0x002fe400000001ff */
[----:B------:R-:W-:Y:S01]  /*16f70*/  IMAD.MOV.U32 R13, RZ, RZ, 0x3c03ba34 ;  /* 0x3c03ba34ff0d7424 */ /* 0x000fe200078e00ff */
[----:B------:R1:W-:Y:S04]  /*16f80*/  STL.64 [R1+0x870], R8 ;  /* 0x0008700801007387 */ /* 0x0003e80000100a00 */
[----:B------:R3:W-:Y:S01]  /*16f90*/  STL.64 [R1+0x878], R10 ;  /* 0x0008780a01007387 */ /* 0x0007e20000100a00 */
[----:B0-----:R-:W-:Y:S01]  /*16fa0*/  MOV R4, 0xb0a1e056 ;  /* 0xb0a1e05600047802 */ /* 0x001fe20000000f00 */
[----:B------:R-:W-:-:S02]  /*16fb0*/  IMAD.MOV.U32 R5, RZ, RZ, -0x450fdad4 ;  /* 0xbaf0252cff057424 */ /* 0x000fc400078e00ff */
[----:B------:R0:W-:Y:S01]  /*16fc0*/  STL.64 [R1+0x880], R12 ;  /* 0x0008800c01007387 */ /* 0x0001e20000100a00 */
[----:B--2---:R-:W-:Y:S02]  /*16fd0*/  HFMA2 R6, -RZ, RZ, 0.8271484375, -0.291015625 ;  /* 0x3a9eb4a8ff067431 */ /* 0x004fe400000001ff */
[----:B------:R-:W-:Y:S01]  /*16fe0*/  IMAD.MOV.U32 R7, RZ, RZ, -0x463102eb ;  /* 0xb9cefd15ff077424 */ /* 0x000fe200078e00ff */
[----:B-1----:R-:W-:Y:S01]  /*16ff0*/  MOV R8, 0x4293c7da ;  /* 0x4293c7da00087802 */ /* 0x002fe20000000f00 */
[----:B------:R-:W-:Y:S01]  /*17000*/  IMAD.MOV.U32 R9, RZ, RZ, -0x3ce332d7 ;  /* 0xc31ccd29ff097424 */ /* 0x000fe200078e00ff */
[----:B------:R1:W-:Y:S01]  /*17010*/  STL.64 [R1+0x888], R4 ;  /* 0x0008880401007387 */ /* 0x0003e20000100a00 */
[----:B---3--:R-:W-:Y:S02]  /*17020*/  HFMA2 R10, -RZ, RZ, 3.5078125, 0.484130859375 ;  /* 0x430437bfff0a7431 */ /* 0x008fe400000001ff */
[----:B------:R-:W-:Y:S01]  /*17030*/  IMAD.MOV.U32 R11, RZ, RZ, 0x3c605817 ;  /* 0x3c605817ff0b7424 */ /* 0x000fe200078e00ff */
[----:B------:R2:W-:Y:S01]  /*17040*/  STL.64 [R1+0x890], R6 ;  /* 0x0008900601007387 */ /* 0x0005e20000100a00 */
[----:B0-----:R-:W-:Y:S01]  /*17050*/  MOV R12, 0xc2f75477 ;  /* 0xc2f75477000c7802 */ /* 0x001fe20000000f00 */
[----:B------:R-:W-:-:S02]  /*17060*/  IMAD.MOV.U32 R13, RZ, RZ, 0x431234f7 ;  /* 0x431234f7ff0d7424 */ /* 0x000fc400078e00ff */
[----:B------:R0:W-:Y:S04]  /*17070*/  STL.64 [R1+0x898], R8 ;  /* 0x0008980801007387 */ /* 0x0001e80000100a00 */
[----:B------:R3:W-:Y:S01]  /*17080*/  STL.64 [R1+0x8a0], R10 ;  /* 0x0008a00a01007387 */ /* 0x0007e20000100a00 */
[----:B-1----:R-:W-:Y:S02]  /*17090*/  HFMA2 R4, -RZ, RZ, -3.3125, -0.8974609375 ;  /* 0xc2a0bb2eff047431 */ /* 0x002fe400000001ff */
[----:B------:R-:W-:Y:S01]  /*170a0*/  IMAD.MOV.U32 R5, RZ, RZ, -0x4713dd22 ;  /* 0xb8ec22deff057424 */ /* 0x000fe200078e00ff */
[----:B------:R1:W-:Y:S01]  /*170b0*/  STL.64 [R1+0x8a8], R12 ;  /* 0x0008a80c01007387 */ /* 0x0003e20000100a00 */
[----:B--2---:R-:W-:Y:S01]  /*170c0*/  MOV R6, 0x4223149e ;  /* 0x4223149e00067802 */ /* 0x004fe20000000f00 */
[----:B------:R-:W-:-:S02]  /*170d0*/  IMAD.MOV.U32 R7, RZ, RZ, -0x3de7289d ;  /* 0xc218d763ff077424 */ /* 0x000fc400078e00ff */
[----:B0-----:R-:W-:Y:S02]  /*170e0*/  HFMA2 R8, -RZ, RZ, 2.767578125, -0.0004770755767822265625 ;  /* 0x41898fd1ff087431 */ /* 0x001fe400000001ff */
[----:B------:R-:W-:Y:S01]  /*170f0*/  IMAD.MOV.U32 R9, RZ, RZ, 0x357b0a41 ;  /* 0x357b0a41ff097424 */ /* 0x000fe200078e00ff */
[----:B------:R0:W-:Y:S01]  /*17100*/  STL.64 [R1+0x8b0], R4 ;  /* 0x0008b00401007387 */ /* 0x0001e20000100a00 */
[----:B---3--:R-:W-:Y:S01]  /*17110*/  MOV R10, 0xc0c8b114 ;  /* 0xc0c8b114000a7802 */ /* 0x008fe20000000f00 */
[----:B------:R-:W-:Y:S02]  /*17120*/  IMAD.MOV.U32 R11, RZ, RZ, 0x40a3bda5 ;  /* 0x40a3bda5ff0b7424 */ /* 0x000fe400078e00ff */
[----:B------:R2:W-:Y:S01]  /*17130*/  STL.64 [R1+0x8b8], R6 ;  /* 0x0008b80601007387 */ /* 0x0005e20000100a00 */
[----:B-1----:R-:W-:Y:S02]  /*17140*/  HFMA2 R12, -RZ, RZ, -2.00390625, 0.0002357959747314453125 ;  /* 0xc0020bbaff0c7431 */ /* 0x002fe400000001ff */
[----:B------:R-:W-:Y:S01]  /*17150*/  IMAD.MOV.U32 R13, RZ, RZ, -0x4e55e4fe ;  /* 0xb1aa1b02ff0d7424 */ /* 0x000fe200078e00ff */
[----:B------:R1:W-:Y:S04]  /*17160*/  STL.64 [R1+0x8c0], R8 ;  /* 0x0008c00801007387 */ /* 0x0003e80000100a00 */
[----:B------:R3:W-:Y:S01]  /*17170*/  STL.64 [R1+0x8c8], R10 ;  /* 0x0008c80a01007387 */ /* 0x0007e20000100a00 */
[----:B0-----:R-:W-:Y:S01]  /*17180*/  MOV R4, 0x3f18a4c1 ;  /* 0x3f18a4c100047802 */ /* 0x001fe20000000f00 */
[----:B------:R-:W-:-:S02]  /*17190*/  IMAD.MOV.U32 R5, RZ, RZ, -0x411d96f5 ;  /* 0xbee2690bff057424 */ /* 0x000fc400078e00ff */
[----:B------:R0:W-:Y:S01]  /*171a0*/  STL.64 [R1+0x8d0], R12 ;  /* 0x0008d00c01007387 */ /* 0x0001e20000100a00 */
[----:B--2---:R-:W-:Y:S02]  /*171b0*/  HFMA2 R6, -RZ, RZ, 1.53515625, -0.037109375 ;  /* 0x3e24a8c0ff067431 */ /* 0x004fe400000001ff */
[----:B------:R-:W-:Y:S01]  /*171c0*/  IMAD.MOV.U32 R7, RZ, RZ, -0x4d2b89d4 ;  /* 0xb2d4762cff077424 */ /* 0x000fe200078e00ff */
[----:B-1----:R-:W-:Y:S01]  /*171d0*/  MOV R8, 0xbd25198e ;  /* 0xbd25198e00087802 */ /* 0x002fe20000000f00 */
[----:B------:R-:W-:Y:S01]  /*171e0*/  IMAD.MOV.U32 R9, RZ, RZ, 0x3ce423b1 ;  /* 0x3ce423b1ff097424 */ /* 0x000fe200078e00ff */
[----:B------:R1:W-:Y:S01]  /*171f0*/  STL.64 [R1+0x8d8], R4 ;  /* 0x0008d80401007387 */ /* 0x0003e20000100a00 */
[----:B---3--:R-:W-:Y:S02]  /*17200*/  HFMA2 R10, -RZ, RZ, -1.0263671875, 1.4521484375 ;  /* 0xbc1b3dcfff0a7431 */ /* 0x008fe400000001ff */
[----:B------:R-:W-:Y:S01]  /*17210*/  IMAD.MOV.U32 R11, RZ, RZ, 0x36d76ab6 ;  /* 0x36d76ab6ff0b7424 */ /* 0x000fe200078e00ff */
[----:B------:R2:W-:Y:S01]  /*17220*/  STL.64 [R1+0x8e0], R6 ;  /* 0x0008e00601007387 */ /* 0x0005e20000100a00 */
[----:B0-----:R-:W-:Y:S01]  /*17230*/  MOV R12, 0x3b0b43e3 ;  /* 0x3b0b43e3000c7802 */ /* 0x001fe20000000f00 */
[----:B------:R-:W-:-:S02]  /*17240*/  IMAD.MOV.U32 R13, RZ, RZ, 0x43542b1a ;  /* 0x43542b1aff0d7424 */ /* 0x000fc400078e00ff */
[----:B------:R0:W-:Y:S04]  /*17250*/  STL.64 [R1+0x8e8], R8 ;  /* 0x0008e80801007387 */ /* 0x0001e80000100a00 */
[----:B------:R3:W-:Y:S01]  /*17260*/  STL.64 [R1+0x8f0], R10 ;  /* 0x0008f00a01007387 */ /* 0x0007e20000100a00 */
[----:B-1----:R-:W-:Y:S02]  /*17270*/  HFMA2 R4, -RZ, RZ, 2.658203125, -0.72607421875 ;  /* 0x4151b9cfff047431 */ /* 0x002fe400000001ff */
[----:B------:R-:W-:Y:S01]  /*17280*/  IMAD.MOV.U32 R5, RZ, RZ, -0x3c078232 ;  /* 0xc3f87dceff057424 */ /* 0x000fe200078e00ff */
[----:B------:R1:W-:Y:S01]  /*17290*/  STL.64 [R1+0x8f8], R12 ;  /* 0x0008f80c01007387 */ /* 0x0003e20000100a00 */
[----:B--2---:R-:W-:Y:S01]  /*172a0*/  MOV R6, 0x4436cdd2 ;  /* 0x4436cdd200067802 */ /* 0x004fe20000000f00 */
[----:B------:R-:W-:-:S02]  /*172b0*/  IMAD.MOV.U32 R7, RZ, RZ, -0x3c0eee4f ;  /* 0xc3f111b1ff077424 */ /* 0x000fc400078e00ff */
[----:B0-----:R-:W-:Y:S02]  /*172c0*/  HFMA2 R8, -RZ, RZ, -1.23046875, 0.000751018524169921875 ;  /* 0xbcec1227ff087431 */ /* 0x001fe400000001ff */
[----:B------:R-:W-:Y:S01]  /*172d0*/  IMAD.MOV.U32 R9, RZ, RZ, 0x43a31567 ;  /* 0x43a31567ff097424 */ /* 0x000fe200078e00ff */
[----:B------:R0:W-:Y:S01]  /*172e0*/  STL.64 [R1+0x900], R4 ;  /* 0x0009000401007387 */ /* 0x0001e20000100a00 */
[----:B---3--:R-:W-:Y:S01]  /*172f0*/  MOV R10, 0xc3abf25b ;  /* 0xc3abf25b000a7802 */ /* 0x008fe20000000f00 */
[----:B------:R-:W-:Y:S02]  /*17300*/  IMAD.MOV.U32 R11, RZ, RZ, 0x432bf3b2 ;  /* 0x432bf3b2ff0b7424 */ /* 0x000fe400078e00ff */
[----:B------:R2:W-:Y:S01]  /*17310*/  STL.64 [R1+0x908], R6 ;  /* 0x0009080601007387 */ /* 0x0005e20000100a00 */
[----:B-1----:R-:W-:Y:S02]  /*17320*/  HFMA2 R12, -RZ, RZ, 0.63427734375, 0.2242431640625 ;  /* 0x3913332dff0c7431 */ /* 0x002fe400000001ff */
[----:B------:R-:W-:Y:S01]  /*17330*/  IMAD.MOV.U32 R13, RZ, RZ, -0x3d697b2d ;  /* 0xc29684d3ff0d7424 */ /* 0x000fe200078e00ff */
[----:B------:R1:W-:Y:S04]  /*17340*/  STL.64 [R1+0x910], R8 ;  /* 0x0009100801007387 */ /* 0x0003e80000100a00 */
[----:B------:R3:W-:Y:S01]  /*17350*/  STL.64 [R1+0x918], R10 ;  /* 0x0009180a01007387 */ /* 0x0007e20000100a00 */
[----:B0-----:R-:W-:Y:S01]  /*17360*/  MOV R4, 0x42850a16 ;  /* 0x42850a1600047802 */ /* 0x001fe20000000f00 */
[----:B------:R-:W-:-:S02]  /*17370*/  IMAD.MOV.U32 R5, RZ, RZ, -0x3e1c6b7b ;  /* 0xc1e39485ff057424 */ /* 0x000fc400078e00ff */
[----:B------:R0:W-:Y:S01]  /*17380*/  STL.64 [R1+0x920], R12 ;  /* 0x0009200c01007387 */ /* 0x0001e20000100a00 */
[----:B--2---:R-:W-:Y:S02]  /*17390*/  HFMA2 R6, -RZ, RZ, -0.3310546875, 635.5 ;  /* 0xb54c60f7ff067431 */ /* 0x004fe400000001ff */
[----:B------:R-:W-:Y:S01]  /*173a0*/  IMAD.MOV.U32 R7, RZ, RZ, 0x4118a4c2 ;  /* 0x4118a4c2ff077424 */ /* 0x000fe200078e00ff */
[----:B-1----:R-:W-:Y:S01]  /*173b0*/  MOV R8, 0xc0f08f9b ;  /* 0xc0f08f9b00087802 */ /* 0x002fe20000000f00 */
[----:B------:R-:W-:Y:S01]  /*173c0*/  IMAD.MOV.U32 R9, RZ, RZ, 0x40393dd8 ;  /* 0x40393dd8ff097424 */ /* 0x000fe200078e00ff */
[----:B------:R1:W-:Y:S01]  /*173d0*/  STL.64 [R1+0x928], R4 ;  /* 0x0009280401007387 */ /* 0x0003e20000100a00 */
[----:B---3--:R-:W-:Y:S02]  /*173e0*/  HFMA2 R10, -RZ, RZ, -0.31103515625, 1.828125 ;  /* 0xb4fa3f50ff0a7431 */ /* 0x008fe400000001ff */
[----:B------:R-:W-:Y:S01]  /*173f0*/  IMAD.MOV.U32 R11, RZ, RZ, -0x40b1a00e ;  /* 0xbf4e5ff2ff0b7424 */ /* 0x000fe200078e00ff */
[----:B------:R2:W-:Y:S01]  /*17400*/  STL.64 [R1+0x930], R6 ;  /* 0x0009300601007387 */ /* 0x0005e20000100a00 */
[----:B0-----:R-:W-:Y:S01]  /*17410*/  MOV R12, 0x3f15b76c ;  /* 0x3f15b76c000c7802 */ /* 0x001fe20000000f00 */
[----:B------:R-:W-:-:S02]  /*17420*/  IMAD.MOV.U32 R13, RZ, RZ, -0x41aa8b03 ;  /* 0xbe5574fdff0d7424 */ /* 0x000fc400078e00ff */
[----:B------:R0:W-:Y:S04]  /*17430*/  STL.64 [R1+0x938], R8 ;  /* 0x0009380801007387 */ /* 0x0001e80000100a00 */
[----:B------:R3:W-:Y:S01]  /*17440*/  STL.64 [R1+0x940], R10 ;  /* 0x0009400a01007387 */ /* 0x0007e20000100a00 */
[----:B-1----:R-:W-:Y:S02]  /*17450*/  HFMA2 R4, -RZ, RZ, 0.6376953125, -75.125 ;  /* 0x391ad4b2ff047431 */ /* 0x002fe400000001ff */
[----:B------:R-:W-:Y:S01]  /*17460*/  IMAD.MOV.U32 R5, RZ, RZ, 0x3d50e5d5 ;  /* 0x3d50e5d5ff057424 */ /* 0x000fe200078e00ff */
[----:B------:R1:W-:Y:S01]  /*17470*/  STL.64 [R1+0x948], R12 ;  /* 0x0009480c01007387 */ /* 0x0003e20000100a00 */
[----:B--2---:R-:W-:Y:S01]  /*17480*/  MOV R6, 0xbd07707a ;  /* 0xbd07707a00067802 */ /* 0x004fe20000000f00 */
[----:B------:R-:W-:-:S02]  /*17490*/  IMAD.MOV.U32 R7, RZ, RZ, 0x3c778cda ;  /* 0x3c778cdaff077424 */ /* 0x000fc400078e00ff */
[----:B0-----:R-:W-:Y:S02]  /*174a0*/  HFMA2 R8, -RZ, RZ, -4.46484375, 1580 ;  /* 0xc477662cff087431 */ /* 0x001fe400000001ff */
[----:B------:R-:W-:Y:S01]  /*174b0*/  IMAD.MOV.U32 R9, RZ, RZ, 0x450908e3 ;  /* 0x450908e3ff097424 */ /* 0x000fe200078e00ff */
[----:B------:R0:W-:Y:S01]  /*174c0*/  STL.64 [R1+0x950], R4 ;  /* 0x0009500401007387 */ /* 0x0001e20000100a00 */
[----:B---3--:R-:W-:Y:S01]  /*174d0*/  MOV R10, 0xc4f10b7a ;  /* 0xc4f10b7a000a7802 */ /* 0x008fe20000000f00 */
[----:B------:R-:W-:Y:S02]  /*174e0*/  IMAD.MOV.U32 R11, RZ, RZ, -0x41dceba2 ;  /* 0xbe23145eff0b7424 */ /* 0x000fe400078e00ff */
[----:B------:R2:W-:Y:S01]  /*174f0*/  STL.64 [R1+0x958], R6 ;  /* 0x0009580601007387 */ /* 0x0005e20000100a00 */
[----:B-1----:R-:W-:Y:S02]  /*17500*/  HFMA2 R12, -RZ, RZ, 4.953125, -0.0077667236328125 ;  /* 0x44f49ff4ff0c7431 */ /* 0x002fe400000001ff */
[----:B------:R-:W-:Y:S01]  /*17510*/  IMAD.MOV.U32 R13, RZ, RZ, -0x3ae98bfa ;  /* 0xc5167406ff0d7424 */ /* 0x000fe200078e00ff */
[----:B------:R1:W-:Y:S04]  /*17520*/  STL.64 [R1+0x960], R8 ;  /* 0x0009600801007387 */ /* 0x0003e80000100a00 */
[----:B------:R3:W-:Y:S01]  /*17530*/  STL.64 [R1+0x968], R10 ;  /* 0x0009680a01007387 */ /* 0x0007e20000100a00 */
[----:B0-----:R-:W-:Y:S01]  /*17540*/  MOV R4, 0x44abf3ae ;  /* 0x44abf3ae00047802 */ /* 0x001fe20000000f00 */
[----:B------:R-:W-:-:S02]  /*17550*/  IMAD.MOV.U32 R5, RZ, RZ, 0x3aa95acb ;  /* 0x3aa95acbff057424 */ /* 0x000fc400078e00ff */
[----:B------:R0:W-:Y:S01]  /*17560*/  STL.64 [R1+0x970], R12 ;  /* 0x0009700c01007387 */ /* 0x0001e20000100a00 */
[----:B--2---:R-:W-:Y:S02]  /*17570*/  HFMA2 R6, -RZ, RZ, -4.234375, 0.0235443115234375 ;  /* 0xc43c2607ff067431 */ /* 0x004fe400000001ff */
[----:B------:R-:W-:Y:S01]  /*17580*/  IMAD.MOV.U32 R7, RZ, RZ, 0x4436edde ;  /* 0x4436eddeff077424 */ /* 0x000fe200078e00ff */
[----:B-1----:R-:W-:Y:S01]  /*17590*/  MOV R8, 0xc3aaaf64 ;  /* 0xc3aaaf6400087802 */ /* 0x002fe20000000f00 */
[----:B------:R-:W-:Y:S01]  /*175a0*/  IMAD.MOV.U32 R9, RZ, RZ, -0x48d87794 ;  /* 0xb727886cff097424 */ /* 0x000fe200078e00ff */
[----:B------:R1:W-:Y:S01]  /*175b0*/  STL.64 [R1+0x978], R4 ;  /* 0x0009780401007387 */ /* 0x0003e20000100a00 */
[----:B---3--:R-:W-:Y:S02]  /*175c0*/  HFMA2 R10, -RZ, RZ, 3.509765625, -0.000507831573486328125 ;  /* 0x43059029ff0a7431 */ /* 0x008fe400000001ff */
[----:B------:R-:W-:Y:S01]  /*175d0*/  IMAD.MOV.U32 R11, RZ, RZ, -0x3d1e795e ;  /* 0xc2e186a2ff0b7424 */ /* 0x000fe200078e00ff */
[----:B------:R2:W-:Y:S01]  /*175e0*/  STL.64 [R1+0x980], R6 ;  /* 0x0009800601007387 */ /* 0x0005e20000100a00 */
[----:B0-----:R-:W-:Y:S01]  /*175f0*/  MOV R12, 0x42393dd8 ;  /* 0x42393dd8000c7802 */ /* 0x001fe20000000f00 */
[----:B------:R-:W-:-:S02]  /*17600*/  IMAD.MOV.U32 R13, RZ, RZ, -0x48fb0fcd ;  /* 0xb704f033ff0d7424 */ /* 0x000fc400078e00ff */
[----:B------:R0:W-:Y:S04]  /*17610*/  STL.64 [R1+0x988], R8 ;  /* 0x0009880801007387 */ /* 0x0001e80000100a00 */
[----:B------:R3:W-:Y:S01]  /*17620*/  STL.64 [R1+0x990], R10 ;  /* 0x0009900a01007387 */ /* 0x0007e20000100a00 */
[----:B-1----:R-:W-:Y:S02]  /*17630*/  HFMA2 R4, -RZ, RZ, -2.703125, 0.06201171875 ;  /* 0xc1682bf0ff047431 */ /* 0x002fe400000001ff */
[----:B------:R-:W-:Y:S01]  /*17640*/  IMAD.MOV.U32 R5, RZ, RZ, 0x4131c9d1 ;  /* 0x4131c9d1ff057424 */ /* 0x000fe200078e00ff */
[----:B------:R1:W-:Y:S01]  /*17650*/  STL.64 [R1+0x998], R12 ;  /* 0x0009980c01007387 */ /* 0x0003e20000100a00 */
[----:B--2---:R-:W-:Y:S01]  /*17660*/  MOV R6, 0xc085691e ;  /* 0xc085691e00067802 */ /* 0x004fe20000000f00 */
[----:B------:R-:W-:-:S02]  /*17670*/  IMAD.MOV.U32 R7, RZ, RZ, 0x3b4b3729 ;  /* 0x3b4b3729ff077424 */ /* 0x000fc400078e00ff */
[----:B0-----:R-:W-:Y:S02]  /*17680*/  HFMA2 R8, -RZ, RZ, 1.8896484375, -0.00586700439453125 ;  /* 0x3f8f9e02ff087431 */ /* 0x001fe400000001ff */
[----:B------:R-:W-:Y:S01]  /*17690*/  IMAD.MOV.U32 R9, RZ, RZ, -0x40bd4e50 ;  /* 0xbf42b1b0ff097424 */ /* 0x000fe200078e00ff */
[----:B------:R0:W-:Y:S01]  /*176a0*/  STL.64 [R1+0x9a0], R4 ;  /* 0x0009a00401007387 */ /* 0x0001e20000100a00 */
[----:B---3--:R-:W-:Y:S01]  /*176b0*/  MOV R10, 0x3eb9a9a3 ;  /* 0x3eb9a9a3000a7802 */ /* 0x008fe20000000f00 */
[----:B------:R-:W-:Y:S02]  /*176c0*/  IMAD.MOV.U32 R11, RZ, RZ, 0x3e6301dc ;  /* 0x3e6301dcff0b7424 */ /* 0x000fe400078e00ff */
[----:B------:R2:W-:Y:S01]  /*176d0*/  STL.64 [R1+0x9a8], R6 ;  /* 0x0009a80601007387 */ /* 0x0005e20000100a00 */
[----:B-1----:R-:W-:Y:S02]  /*176e0*/  HFMA2 R12, -RZ, RZ, 1.7431640625, 3.181640625 ;  /* 0x3ef9425dff0c7431 */ /* 0x002fe400000001ff */
[----:B------:R-:W-:Y:S01]  /*176f0*/  IMAD.MOV.U32 R13, RZ, RZ, 0x3f800000 ;  /* 0x3f800000ff0d7424 */ /* 0x000fe200078e00ff */
[----:B------:R2:W-:Y:S04]  /*17700*/  STL.64 [R1+0x9b0], R8 ;  /* 0x0009b00801007387 */ /* 0x0005e80000100a00 */
[----:B------:R2:W-:Y:S01]  /*17710*/  STL.64 [R1+0x9b8], R10 ;  /* 0x0009b80a01007387 */ /* 0x0005e20000100a00 */
[----:B0-----:R-:W-:Y:S01]  /*17720*/  FMUL.FTZ R4, R0, R15 ;  /* 0x0000000f00047220 */ /* 0x001fe20000410000 */
        /* <DEDUP_REMOVED lines=17> */
[----:B--2---:R-:W-:Y:S01]  /*17840*/  IMAD.MOV.U32 R7, RZ, RZ, 0x3d39bf78 ;  /* 0x3d39bf78ff077424 */ /* 0x004fe200078e00ff */
        /* <DEDUP_REMOVED lines=29> */
.L_x_1256:
[----:B------:R-:W-:Y:S01]  /*17a20*/  FSETP.GEU.FTZ.AND P0, PT, R4, 1, PT ;  /* 0x3f8000000400780b */ /* 0x000fe20003f1e000 */
[----:B--2---:R-:W-:-:S12]  /*17a30*/  IMAD.MOV.U32 R10, RZ, RZ, RZ ;  /* 0x000000ffff0a7224 */ /* 0x004fd800078e00ff */
        /* <DEDUP_REMOVED lines=32> */
.L_x_1257:
[----:B------:R-:W-:Y:S05]  /*17c40*/  BSYNC.RECONVERGENT B0 ;  /* 0x0000000000007941 */ /* 0x000fea0003800200 */
.L_x_1255:
[----:B------:R-:W-:Y:S01]  /*17c50*/  HFMA2 R4, -RZ, RZ, 0, 0 ;  /* 0x00000000ff047431 */ /* 0x000fe200000001ff */
[----:B------:R-:W-:Y:S01]  /*17c60*/  BSSY.RECONVERGENT B0, `(.L_x_1258) ;  /* 0x0000016000007945 */ /* 0x000fe20003800200 */
[----:B0-----:R-:W-:Y:S01]  /*17c70*/  IMAD.MOV.U32 R5, RZ, RZ, 0x1 ;  /* 0x00000001ff057424 */ /* 0x001fe200078e00ff */
[----:B------:R-:W-:-:S07]  /*17c80*/  MOV R6, 0xbeaaaaab ;  /* 0xbeaaaaab00067802 */ /* 0x000fce0000000f00 */
.L_x_1259:
        /* <DEDUP_REMOVED lines=20> */
.L_x_1258:
        /* <DEDUP_REMOVED lines=9> */
.L_x_1263:
        /* <DEDUP_REMOVED lines=19> */
.L_x_1262:
        /* <DEDUP_REMOVED lines=12> */
.L_x_1265:
        /* <DEDUP_REMOVED lines=19> */
.L_x_1264:
        /* <DEDUP_REMOVED lines=12> */
.L_x_1267:
        /* <DEDUP_REMOVED lines=19> */
.L_x_1266:
        /* <DEDUP_REMOVED lines=12> */
.L_x_1269:
        /* <DEDUP_REMOVED lines=19> */
.L_x_1268:
        /* <DEDUP_REMOVED lines=12> */
.L_x_1271:
        /* <DEDUP_REMOVED lines=19> */
.L_x_1270:
        /* <DEDUP_REMOVED lines=12> */
.L_x_1273:
        /* <DEDUP_REMOVED lines=19> */
.L_x_1272:
        /* <DEDUP_REMOVED lines=12> */
.L_x_1275:
        /* <DEDUP_REMOVED lines=19> */
.L_x_1274:
        /* <DEDUP_REMOVED lines=12> */
.L_x_1277:
        /* <DEDUP_REMOVED lines=19> */
.L_x_1276:
        /* <DEDUP_REMOVED lines=12> */
.L_x_1279:
        /* <DEDUP_REMOVED lines=19> */
.L_x_1278:
        /* <DEDUP_REMOVED lines=12> */
.L_x_1281:
        /* <DEDUP_REMOVED lines=19> */
.L_x_1280:
        /* <DEDUP_REMOVED lines=12> */
.L_x_1283:
        /* <DEDUP_REMOVED lines=19> */
.L_x_1282:
        /* <DEDUP_REMOVED lines=12> */
.L_x_1285:
        /* <DEDUP_REMOVED lines=19> */
.L_x_1284:
        /* <DEDUP_REMOVED lines=12> */
.L_x_1287:
        /* <DEDUP_REMOVED lines=19> */
.L_x_1286:
        /* <DEDUP_REMOVED lines=12> */
.L_x_1289:
        /* <DEDUP_REMOVED lines=19> */
.L_x_1288:
        /* <DEDUP_REMOVED lines=12> */
.L_x_1291:
        /* <DEDUP_REMOVED lines=19> */
.L_x_1290:
        /* <DEDUP_REMOVED lines=12> */
.L_x_1293:
        /* <DEDUP_REMOVED lines=19> */
.L_x_1292:
        /* <DEDUP_REMOVED lines=12> */
.L_x_1295:
        /* <DEDUP_REMOVED lines=19> */
.L_x_1294:
        /* <DEDUP_REMOVED lines=12> */
.L_x_1297:
        /* <DEDUP_REMOVED lines=19> */
.L_x_1296:
        /* <DEDUP_REMOVED lines=12> */
.L_x_1299:
        /* <DEDUP_REMOVED lines=19> */
.L_x_1298:
        /* <DEDUP_REMOVED lines=12> */
.L_x_1301:
        /* <DEDUP_REMOVED lines=19> */
.L_x_1300:
        /* <DEDUP_REMOVED lines=12> */
.L_x_1303:
        /* <DEDUP_REMOVED lines=19> */
.L_x_1302:
        /* <DEDUP_REMOVED lines=12> */
.L_x_1305:
        /* <DEDUP_REMOVED lines=19> */
.L_x_1304:
        /* <DEDUP_REMOVED lines=12> */
.L_x_1307:
        /* <DEDUP_REMOVED lines=19> */
.L_x_1306:
        /* <DEDUP_REMOVED lines=10> */
.L_x_1309:
        /* <DEDUP_REMOVED lines=19> */
.L_x_1308:
[----:B------:R-:W1:Y:S02]  /*1ac00*/  MUFU.RCP R0, R3 ;  /* 0x0000000300007308 */ /* 0x000e640000001000 */
[----:B-1----:R-:W-:-:S04]  /*1ac10*/  FMUL.FTZ R5, R5, R0 ;  /* 0x0000000005057220 */ /* 0x002fc80000410000 */
[----:B------:R-:W-:-:S05]  /*1ac20*/  FMUL.FTZ R6, R6, R5 ;  /* 0x0000000506067220 */ /* 0x000fca0000410000 */
[----:B------:R-:W-:-:S13]  /*1ac30*/  FSETP.GT.FTZ.AND P0, PT, |R6|, |R21|, PT ;  /* 0x400000150600720b */ /* 0x000fda0003f14200 */
[----:B------:R-:W-:-:S07]  /*1ac40*/  @!P0 FADD.FTZ R11, R11, R6 ;  /* 0x000000060b0b8221 */ /* 0x000fce0000010000 */
.L_x_1261:
[----:B------:R-:W-:Y:S05]  /*1ac50*/  BSYNC.RECONVERGENT B0 ;  /* 0x0000000000007941 */ /* 0x000fea0003800200 */
.L_x_1260:
        /* <DEDUP_REMOVED lines=149> */
.L_x_1311:
[----:B------:R-:W-:Y:S05]  /*1b5b0*/  BSYNC.RECONVERGENT B0 ;  /* 0x0000000000007941 */ /* 0x000fea0003800200 */
.L_x_1310:
[----:B-1----:R-:W-:Y:S01]  /*1b5c0*/  FMUL.FTZ R21, R3, 0.5 ;  /* 0x3f00000003157820 */ /* 0x002fe20000410000 */
[----:B------:R-:W-:Y:S01]  /*1b5d0*/  UMOV UR4, 0x54411744 ;  /* 0x5441174400047882 */ /* 0x000fe20000000000 */
[----:B------:R-:W-:Y:S01]  /*1b5e0*/  UMOV UR5, 0x401921fb ;  /* 0x401921fb00057882 */ /* 0x000fe20000000000 */
[----:B--2---:R-:W-:Y:S01]  /*1b5f0*/  DMUL R4, R14, R12 ;  /* 0x0000000c0e047228 */ /* 0x004fe20000000000 */
[----:B------:R-:W-:Y:S01]  /*1b600*/  MOV R26, 0x0 ;  /* 0x00000000001a7802 */ /* 0x000fe20000000f00 */
[----:B------:R-:W-:Y:S01]  /*1b610*/  IMAD.MOV.U32 R27, RZ, RZ, 0x3fd80000 ;  /* 0x3fd80000ff1b7424 */ /* 0x000fe200078e00ff */
[----:B------:R-:W1:Y:S01]  /*1b620*/  MUFU.SQRT R21, R21 ;  /* 0x0000001500157308 */ /* 0x000e620000002000 */
[----:B------:R-:W-:Y:S01]  /*1b630*/  MOV R28, 0x3a69a091 ;  /* 0x3a69a091001c7802 */ /* 0x000fe20000000f00 */
[----:B------:R-:W-:Y:S01]  /*1b640*/  BSSY.RECONVERGENT B0, `(.L_x_1312) ;  /* 0x000005f000007945 */ /* 0x000fe20003800200 */
[----:B------:R-:W-:Y:S01]  /*1b650*/  MOV R29, 0x40000000 ;  /* 0x40000000001d7802 */ /* 0x000fe20000000f00 */
[----:B-1----:R-:W-:-:S04]  /*1b660*/  FMUL.FTZ R10, R21, -R10 ;  /* 0x8000000a150a7220 */ /* 0x002fc80000410000 */
[C---:B------:R-:W-:Y:S01]  /*1b670*/  FADD.FTZ R0, |R10|.reuse, -4 ;  /* 0xc08000000a007421 */ /* 0x040fe20000010200 */
[C---:B0-----:R-:W-:Y:S01]  /*1b680*/  FADD.FTZ R3, |R10|.reuse, -RZ ;  /* 0x800000ff0a037221 */ /* 0x041fe20000010200 */
[----:B------:R-:W-:-:S15]  /*1b690*/  FSETP.GEU.FTZ.AND P1, PT, R10, RZ, PT ;  /* 0x000000ff0a00720b */ /* 0x000fde0003f3e000 */
[----:B------:R-:W-:-:S15]  /*1b6a0*/  NOP ;  /* 0x0000000000007918 */ /* 0x000fde0000000000 */
[----:B------:R-:W-:-:S15]  /*1b6b0*/  NOP ;  /* 0x0000000000007918 */ /* 0x000fde0000000000 */
[----:B------:R-:W-:-:S06]  /*1b6c0*/  NOP ;  /* 0x0000000000007918 */ /* 0x000fcc0000000000 */
[----:B------:R-:W0:Y:S02]  /*1b6d0*/  DMUL R6, R6, UR4 ;  /* 0x0000000406067c28 */ /* 0x000e240008000000 */
[----:B0-----:R-:W0:Y:S01]  /*1b6e0*/  MUFU.RSQ64H R15, R7 ;  /* 0x00000007000f7308 */ /* 0x001e220000001c00 */
[----:B------:R-:W-:-:S05]  /*1b6f0*/  VIADD R14, R7, 0xfcb00000 ;  /* 0xfcb00000070e7836 */ /* 0x000fca0000000000 */
[----:B------:R-:W-:-:S15]  /*1b700*/  ISETP.GE.U32.AND P2, PT, R14, 0x7ca00000, PT ;  /* 0x7ca000000e00780c */ /* 0x000fde0003f46070 */
[----:B------:R-:W-:-:S15]  /*1b710*/  NOP ;  /* 0x0000000000007918 */ /* 0x000fde0000000000 */
[----:B------:R-:W-:-:S15]  /*1b720*/  NOP ;  /* 0x0000000000007918 */ /* 0x000fde0000000000 */
[----:B------:R-:W-:-:S11]  /*1b730*/  NOP ;  /* 0x0000000000007918 */ /* 0x000fd60000000000 */
        /* <DEDUP_REMOVED lines=20> */
[----:B0-----:R0:W1:Y:S02]  /*1b880*/  DFMA R26, R26, R8, R14 ;  /* 0x000000081a1a722b */ /* 0x001064000000000e */
[----:B0-----:R-:W-:-:S04]  /*1b890*/  FADD.FTZ R8, |R10|, 4 ;  /* 0x408000000a087421 */ /* 0x001fc80000010200 */
[----:B------:R-:W0:Y:S02]  /*1b8a0*/  MUFU.RCP R11, R8 ;  /* 0x00000008000b7308 */ /* 0x000e240000001000 */
[----:B0-----:R-:W-:Y:S01]  /*1b8b0*/  FMUL.FTZ R20, R0, R11 ;  /* 0x0000000b00147220 */ /* 0x001fe20000410000 */
[----:B------:R-:W-:-:S03]  /*1b8c0*/  FMUL.FTZ R0, |R10|, -R3 ;  /* 0x800000030a007220 */ /* 0x000fc60000410200 */
[----:B------:R-:W-:Y:S01]  /*1b8d0*/  FADD.FTZ R9, R20, 1 ;  /* 0x3f80000014097421 */ /* 0x000fe20000010000 */
[----:B------:R-:W-:-:S03]  /*1b8e0*/  FMUL.FTZ R21, R0, 1.4426950216293334961 ;  /* 0x3fb8aa3b00157820 */ /* 0x000fc60000410000 */
[----:B------:R-:W-:Y:S01]  /*1b8f0*/  FFMA.FTZ R9, R9, -4, |R10| ;  /* 0xc080000009097823 */ /* 0x000fe2000001040a */
[----:B------:R0:W2:Y:S03]  /*1b900*/  FRND.TRUNC R25, R21 ;  /* 0x0000001500197307 */ /* 0x0000a6000020d000 */
[----:B------:R-:W-:-:S04]  /*1b910*/  FFMA.FTZ R9, |R10|, -R20, R9 ;  /* 0x800000140a097223 */ /* 0x000fc80000010209 */
[----:B------:R-:W-:Y:S01]  /*1b920*/  FFMA.FTZ R11, R11, R9, R20 ;  /* 0x000000090b0b7223 */ /* 0x000fe20000010014 */
[----:B0-----:R-:W-:-:S03]  /*1b930*/  FFMA.FTZ R21, |R10|, R29, 1 ;  /* 0x3f8000000a157423 */ /* 0x001fc6000001021d */
[----:B------:R-:W-:Y:S01]  /*1b940*/  FFMA.FTZ R8, R11, R28, 0.0070457882247865200043 ;  /* 0x3be6e05b0b087423 */ /* 0x000fe2000001001c */
[----:B------:R-:W-:-:S03]  /*1b950*/  IMAD.MOV.U32 R28, RZ, RZ, 0x42fc0000 ;  /* 0x42fc0000ff1c7424 */ /* 0x000fc600078e00ff */
[----:B------:R-:W-:Y:S01]  /*1b960*/  FFMA.FTZ R8, R11, R8, -0.015866896137595176697 ;  /* 0xbc81fb4b0b087423 */ /* 0x000fe20000010008 */
[----:B--2---:R-:W-:Y:S02]  /*1b970*/  FSETP.GT.FTZ.AND P0, PT, |R25|, 126, PT ;  /* 0x42fc00001900780b */ /* 0x004fe40003f14200 */
        /* <DEDUP_REMOVED lines=13> */
[----:B------:R-:W-:-:S11]  /*1ba50*/  FMUL.FTZ R30, R30, 1.4426950216293334961 ;  /* 0x3fb8aa3b1e1e7820 */ /* 0x000fd60000410000 */
[----:B-1----:R-:W1:Y:S01]  /*1ba60*/  DMUL R12, R6, R26 ;  /* 0x0000001a060c7228 */ /* 0x002e620000000000 */
[----:B------:R-:W-:Y:S02]  /*1ba70*/  IMAD.SHL.U32 R29, R29, 0x800000, RZ ;  /* 0x008000001d1d7824 */ /* 0x000fe400078e00ff */
[C---:B------:R-:W-:Y:S01]  /*1ba80*/  FFMA.FTZ R28, R11.reuse, R28, 0.015377387404441833496 ;  /* 0x3c7bf1700b1c7423 */ /* 0x040fe2000001001c */
[----:B------:R-:W2:Y:S03]  /*1ba90*/  MUFU.EX2 R30, R30 ;  /* 0x0000001e001e7308 */ /* 0x000ea60000000800 */
[----:B------:R-:W-:-:S04]  /*1baa0*/  FFMA.FTZ R28, R11, R28, -0.1396210789680480957 ;  /* 0xbe0ef8d40b1c7423 */ /* 0x000fc8000001001c */
[----:B------:R-:W-:-:S04]  /*1bab0*/  FFMA.FTZ R11, R11, R28, 1.232995152473449707 ;  /* 0x3f9dd2c90b0b7423 */ /* 0x000fc8000001001c */
[----:B0-----:R-:W-:-:S04]  /*1bac0*/  FMUL.FTZ R25, R11, R20 ;  /* 0x000000140b197220 */ /* 0x001fc80000410000 */
[----:B------:R-:W-:Y:S01]  /*1bad0*/  FMUL.FTZ R21, R25, -2 ;  /* 0xc000000019157820 */ /* 0x000fe20000410000 */
[----:B--2---:R-:W-:-:S03]  /*1bae0*/  FMUL.FTZ R29, R29, R30 ;  /* 0x0000001e1d1d7220 */ /* 0x004fc60000410000 */
[----:B------:R-:W-:Y:S01]  /*1baf0*/  FFMA.FTZ R28, |R10|, R21, R11 ;  /* 0x000000150a1c7223 */ /* 0x000fe2000001020b */
[----:B------:R-:W-:Y:S01]  /*1bb00*/  FFMA.FTZ R29, R29, R0, R29 ;  /* 0x000000001d1d7223 */ /* 0x000fe2000001001d */
[----:B------:R-:W-:Y:S01]  /*1bb10*/  IADD3 R11, PT, PT, R27, -0x100000, RZ ;  /* 0xfff000001b0b7810 */ /* 0x000fe20007ffe0ff */
[----:B------:R-:W-:Y:S02]  /*1bb20*/  IMAD.MOV.U32 R10, RZ, RZ, R26 ;  /* 0x000000ffff0a7224 */ /* 0x000fe400078e001a */
[----:B------:R-:W-:-:S04]  /*1bb30*/  FADD.FTZ R28, -R25, R28 ;  /* 0x0000001c191c7221 */ /* 0x000fc80000010100 */
[----:B------:R-:W-:-:S04]  /*1bb40*/  FFMA.FTZ R28, R20, R28, R25 ;  /* 0x0000001c141c7223 */ /* 0x000fc80000010019 */
[----:B------:R-:W-:-:S05]  /*1bb50*/  FMUL.FTZ R28, R28, R29 ;  /* 0x0000001d1c1c7220 */ /* 0x000fca0000410000 */
[----:B------:R-:W-:-:S05]  /*1bb60*/  FSEL R0, R28, RZ, !P0 ;  /* 0x000000ff1c007208 */ /* 0x000fca0004000000 */
[----:B------:R-:W-:-:S15]  /*1bb70*/  @!P1 FADD.FTZ R0, -R0, 2 ;  /* 0x4000000000009421 */ /* 0x000fde0000010100 */
[----:B------:R-:W-:-:S03]  /*1bb80*/  NOP ;  /* 0x0000000000007918 */ /* 0x000fc60000000000 */
[----:B-1----:R-:W0:-:S15]  /*1bb90*/  DFMA R8, R12, -R12, R6 ;  /* 0x8000000c0c08722b */ /* 0x002e1e0000000006 */
[----:B------:R-:W-:-:S15]  /*1bba0*/  NOP ;  /* 0x0000000000007918 */ /* 0x000fde0000000000 */
[----:B------:R-:W-:-:S15]  /*1bbb0*/  NOP ;  /* 0x0000000000007918 */ /* 0x000fde0000000000 */
[----:B------:R-:W-:-:S15]  /*1bbc0*/  NOP ;  /* 0x0000000000007918 */ /* 0x000fde0000000000 */
[----:B------:R-:W-:-:S04]  /*1bbd0*/  NOP ;  /* 0x0000000000007918 */ /* 0x000fc80000000000 */
[----:B0-----:R0:W1:Y:S02]  /*1bbe0*/  DFMA R20, R8, R10, R12 ;  /* 0x0000000a0814722b */ /* 0x001064000000000c */
[----:B01----:R-:W-:Y:S05]  /*1bbf0*/  @!P2 BRA `(.L_x_1313) ;  /* 0x00000000000ca947 */ /* 0x003fea0003800000 */
[----:B------:R-:W-:Y:S02]  /*1bc00*/  MOV R10, R26 ;  /* 0x0000001a000a7202 */ /* 0x000fe40000000f00 */
[----:B------:R-:W-:-:S07]  /*1bc10*/  MOV R3, 0x1bc30 ;  /* 0x0001bc3000037802 */ /* 0x000fce0000000f00 */
[----:B------:R-:W-:Y:S05]  /*1bc20*/  CALL.REL.NOINC `($__internal_3_$__cuda_sm20_dsqrt_rn_f64_mediumpath_v1) ;  /* 0x0000022800687944 */ /* 0x000fea0003c00000 */
.L_x_1313:
[----:B------:R-:W-:Y:S05]  /*1bc30*/  BSYNC.RECONVERGENT B0 ;  /* 0x0000000000007941 */ /* 0x000fea0003800200 */
.L_x_1312:
        /* <DEDUP_REMOVED lines=49> */
.L_x_1315:
[----:B------:R-:W-:Y:S05]  /*1bf50*/  BSYNC.RECONVERGENT B0 ;  /* 0x0000000000007941 */ /* 0x000fea0003800200 */
.L_x_1314:
        /* <DEDUP_REMOVED lines=21> */
.L_x_1254:
[C---:B------:R-:W-:Y:S02]  /*1c0b0*/  FSETP.GT.FTZ.AND P1, PT, R0.reuse, 1, PT ;  /* 0x3f8000000000780b */ /* 0x040fe40003f34000 */
[----:B------:R-:W-:-:S04]  /*1c0c0*/  FSETP.GT.FTZ.AND P2, PT, R0, R3, PT ;  /* 0x000000030000720b */ /* 0x000fc80003f54000 */
[----:B------:R-:W-:-:S13]  /*1c0d0*/  PLOP3.LUT P1, PT, P1, P2, PT, 0x2f, 0xf2 ;  /* 0x0000000000f2781c */ /* 0x000fda0000f24577 */
[----:B------:R-:W-:Y:S05]  /*1c0e0*/  @P1 BRA `(.L_x_1316) ;  /* 0x00000000001c1947 */ /* 0x000fea0003800000 */
[----:B------:R-:W-:Y:S01]  /*1c0f0*/  BSSY.RECONVERGENT B7, `(.L_x_1317) ;  /* 0x0000004000077945 */ /* 0x000fe20003800200 */
[----:B------:R-:W-:Y:S02]  /*1c100*/  MOV R7, R3 ;  /* 0x0000000300077202 */ /* 0x000fe40000000f00 */
[----:B------:R-:W-:-:S07]  /*1c110*/  MOV R30, 0x1c130 ;  /* 0x0001c130001e7802 */ /* 0x000fce0000000f00 */
[----:B------:R-:W-:Y:S05]  /*1c120*/  CALL.REL.NOINC `($_ZN2at6native27unrolled_elementwise_kernelIN48_GLOBAL__N__08322988_15_IGammaKernel_cu_cb51a28d10CalcIgammaIfEESt5arrayIPcLm3EELi4E23TrivialOffsetCalculatorILi2EjES8_ILi1EjENS0_6memory12LoadWithCastILi2EEENSB_13StoreWithCastILi1EEEEEviT_T0_T2_T3_T4_T5_$_ZN46_INTERNAL_08322988_15_IGammaKernel_cu_cb51a28d48_GLOBAL__N__08322988_15_IGammaKernel_cu_cb51a28d12calc_igammacIfEET_S2_S2_) ;  /* 0x00000028005c7944 */ /* 0x000fea0003c00000 */
[----:B------:R-:W-:Y:S05]  /*1c130*/  BSYNC.RECONVERGENT B7 ;  /* 0x0000000000077941 */ /* 0x000fea0003800200 */
.L_x_1317:
[----:B------:R-:W-:Y:S01]  /*1c140*/  FADD.FTZ R6, -R6, 1 ;  /* 0x3f80000006067421 */ /* 0x000fe20000010100 */
[----:B------:R-:W-:Y:S06]  /*1c150*/  BRA `(.L_x_1191) ;  /* 0x0000002800407947 */ /* 0x000fec0003800000 */
.L_x_1316:
[C---:B------:R-:W-:Y:S01]  /*1c160*/  FADD.FTZ R25, R3.reuse, -R0 ;  /* 0x8000000003197221 */ /* 0x040fe20000010000 */
[----:B------:R-:W-:Y:S01]  /*1c170*/  FMUL.FTZ R7, |R3|, 1 ;  /* 0x3f80000003077820 */ /* 0x000fe20000410200 */
[----:B------:R-:W-:Y:S01]  /*1c180*/  UMOV UR4, 0x9999999a ;  /* 0x9999999a00047882 */ /* 0x000fe20000000000 */
[----:B------:R-:W-:Y:S01]  /*1c190*/  UMOV UR5, 0x3fd99999 ;  /* 0x3fd9999900057882 */ /* 0x000fe20000000000 */
[----:B------:R-:W-:Y:S01]  /*1c1a0*/  FMUL.FTZ R8, |R25|, 1 ;  /* 0x3f80000019087820 */ /* 0x000fe20000410200 */
[----:B------:R-:W0:Y:S01]  /*1c1b0*/  F2F.F64.F32 R4, R7 ;  /* 0x0000000700047310 */ /* 0x000e220000201800 */
[----:B------:R-:W-:-:S15]  /*1c1c0*/  BSSY.RECONVERGENT B0, `(.L_x_1318) ;  /* 0x0000275000007945 */ /* 0x000fde0003800200 */
[----:B------:R-:W-:-:S15]  /*1c1d0*/  NOP ;  /* 0x0000000000007918 */ /* 0x000fde0000000000 */
[----:B------:R-:W-:-:S15]  /*1c1e0*/  NOP ;  /* 0x0000000000007918 */ /* 0x000fde0000000000 */
[----:B------:R-:W-:-:S15]  /*1c1f0*/  NOP ;  /* 0x0000000000007918 */ /* 0x000fde0000000000 */
[----:B------:R-:W-:-:S03]  /*1c200*/  NOP ;  /* 0x0000000000007918 */ /* 0x000fc60000000000 */
[----:B0-----:R-:W0:-:S15]  /*1c210*/  DMUL R4, R4, UR4 ;  /* 0x0000000404047c28 */ /* 0x001e1e0008000000 */
        /* <DEDUP_REMOVED lines=10> */
[----:B0-----:R-:W-:Y:S05]  /*1c2c0*/  @P1 BRA `(.L_x_1319) ;  /* 0x0000000c00741947 */ /* 0x001fea0003800000 */
[----:B------:R-:W-:Y:S01]  /*1c2d0*/  FSETP.GE.FTZ.AND P0, PT, |R3|, 3, PT ;  /* 0x404000000300780b */ /* 0x000fe20003f16200 */
[----:B------:R-:W-:-:S12]  /*1c2e0*/  BSSY.RECONVERGENT B3, `(.L_x_1320) ;  /* 0x0000078000037945 */ /* 0x000fd80003800200 */
[----:B------:R-:W-:Y:S05]  /*1c2f0*/  @!P0 BRA `(.L_x_1321) ;  /* 0x0000000000cc8947 */ /* 0x000fea0003800000 */
[----:B------:R-:W-:-:S13]  /*1c300*/  FSETP.GE.FTZ.AND P0, PT, |R3|, 7.8000001907348632812, PT ;  /* 0x40f9999a0300780b */ /* 0x000fda0003f16200 */
[----:B------:R-:W-:Y:S05]  /*1c310*/  @!P0 BRA `(.L_x_1322) ;  /* 0x0000000000908947 */ /* 0x000fea0003800000 */
[C---:B------:R-:W-:Y:S01]  /*1c320*/  VIADD R4, R6.reuse, 0xc0d55555 ;  /* 0xc0d5555506047836 */ /* 0x040fe20000000000 */
[----:B------:R-:W-:Y:S01]  /*1c330*/  ISETP.GT.U32.AND P0, PT, R6, 0x7f7fffff, PT ;  /* 0x7f7fffff0600780c */ /* 0x000fe20003f04070 */
[----:B------:R-:W-:-:S03]  /*1c340*/  IMAD.MOV.U32 R5, RZ, RZ, 0x3e055027 ;  /* 0x3e055027ff057424 */ /* 0x000fc600078e00ff */
[----:B------:R-:W-:-:S04]  /*1c350*/  LOP3.LUT R7, R4, 0xff800000, RZ, 0xc0, !PT ;  /* 0xff80000004077812 */ /* 0x000fc800078ec0ff */
[----:B------:R-:W-:-:S05]  /*1c360*/  IADD3 R4, PT, PT, R6, -R7, RZ ;  /* 0x8000000706047210 */ /* 0x000fca0007ffe0ff */
[----:B------:R-:W-:Y:S01]  /*1c370*/  FADD.FTZ R8, R4, -1 ;  /* 0xbf80000004087421 */ /* 0x000fe20000010000 */
[----:B------:R-:W-:Y:S01]  /*1c380*/  I2FP.F32.S32 R4, R7 ;  /* 0x0000000700047245 */ /* 0x000fe20000201400 */
[----:B------:R-:W-:Y:S02]  /*1c390*/  IMAD.MOV.U32 R7, RZ, RZ, 0x3a4be755 ;  /* 0x3a4be755ff077424 */ /* 0x000fe400078e00ff */
        /* <DEDUP_REMOVED lines=12> */
[----:B------:R-:W-:-:S03]  /*1c460*/  MOV R8, 0x7f800000 ;  /* 0x7f80000000087802 */ /* 0x000fc60000000f00 */
[----:B------:R-:W-:Y:S02]  /*1c470*/  FFMA.FTZ R9, R4, 0.69314718246459960938, R9 ;  /* 0x3f31721804097823 */ /* 0x000fe40000010009 */
[C---:B------:R-:W-:Y:S01]  /*1c480*/  @P0 FFMA.FTZ R9, |R3|.reuse, R8, +INF ;  /* 0x7f80000003090423 */ /* 0x040fe20000010208 */
[----:B------:R-:W-:Y:S01]  /*1c490*/  FSETP.NEU.FTZ.AND P0, PT, |R3|, RZ, PT ;  /* 0x000000ff0300720b */ /* 0x000fe20003f1d200 */
[----:B0-----:R-:W-:Y:S01]  /*1c4a0*/  FMUL.FTZ R4, R5, R5 ;  /* 0x0000000505047220 */ /* 0x001fe20000410000 */
[----:B------:R-:W-:Y:S01]  /*1c4b0*/  FADD.FTZ R8, |R3|, -0.5 ;  /* 0xbf00000003087421 */ /* 0x000fe20000010200 */
[----:B------:R-:W-:Y:S02]  /*1c4c0*/  FMUL.FTZ R9, R9, 0.5 ;  /* 0x3f00000009097820 */ /* 0x000fe40000410000 */
        /* <DEDUP_REMOVED lines=9> */
.L_x_1322:
        /* <DEDUP_REMOVED lines=13> */
.L_x_1321:
        /* <DEDUP_REMOVED lines=15> */
.L_x_1324:
[----:B------:R-:W-:-:S13]  /*1c720*/  FSETP.GE.FTZ.AND P0, PT, |R3|, 0.69999998807907104492, PT ;  /* 0x3f3333330300780b */ /* 0x000fda0003f16200 */
[----:B------:R-:W-:Y:S05]  /*1c730*/  @!P0 BRA `(.L_x_1325) ;  /* 0x0000000000388947 */ /* 0x000fea0003800000 */
[----:B------:R-:W-:Y:S01]  /*1c740*/  MOV R4, 0x3d3bef76 ;  /* 0x3d3bef7600047802 */ /* 0x000fe20000000f00 */
        /* <DEDUP_REMOVED lines=13> */
.L_x_1325:
[----:B------:R-:W-:Y:S02]  /*1c820*/  IMAD.MOV.U32 R4, RZ, RZ, 0x3b6b1c86 ;  /* 0x3b6b1c86ff047424 */ /* 0x000fe400078e00ff */
[----:B------:R-:W-:Y:S02]  /*1c830*/  HFMA2 R8, -RZ, RZ, 1.5048828125, 33.21875 ;  /* 0x3e055027ff087431 */ /* 0x000fe400000001ff */
        /* <DEDUP_REMOVED lines=34> */
.L_x_1323:
[----:B------:R-:W-:Y:S05]  /*1ca60*/  BSYNC.RECONVERGENT B3 ;  /* 0x0000000000037941 */ /* 0x000fea0003800200 */
.L_x_1320:
        /* <DEDUP_REMOVED lines=11> */
[----:B------:R-:W-:Y:S01]  /*1cb20*/  FSETP.GEU.FTZ.AND P0, PT, |R3|, 1.175494350822287508e-38, PT ;  /* 0x008000000300780b */ /* 0x000fe20003f1e200 */
[----:B------:R-:W-:-:S12]  /*1cb30*/  IMAD.MOV.U32 R9, RZ, RZ, 0x3e055027 ;  /* 0x3e055027ff097424 */ /* 0x000fd800078e00ff */
[----:B------:R-:W-:-:S04]  /*1cb40*/  @!P0 FMUL.FTZ R6, |R3|, 8388608 ;  /* 0x4b00000003068820 */ /* 0x000fc80000410200 */
        /* <DEDUP_REMOVED lines=24> */
.L_x_1328:
[--C-:B------:R-:W-:Y:S01]  /*1ccd0*/  FADD.FTZ R4, |R3|, |R3|.reuse ;  /* 0x4000000303047221 */ /* 0x100fe20000010200 */
[----:B------:R-:W-:Y:S02]  /*1cce0*/  HFMA2 R12, -RZ, RZ, 0.487060546875, -0.0625 ;  /* 0x37cbac00ff0c7431 */ /* 0x000fe400000001ff */
        /* <DEDUP_REMOVED lines=48> */
.L_x_1327:
[----:B------:R-:W-:Y:S05]  /*1cff0*/  BSYNC.RECONVERGENT B3 ;  /* 0x0000000000037941 */ /* 0x000fea0003800200 */
.L_x_1326:
[----:B------:R-:W0:Y:S02]  /*1d000*/  MUFU.LG2 R5, R0 ;  /* 0x0000000000057308 */ /* 0x000e240000000c00 */
[----:B0-----:R-:W-:-:S04]  /*1d010*/  FMUL.FTZ R5, R5, 0.69314718246459960938 ;  /* 0x3f31721805057820 */ /* 0x001fc80000410000 */
[----:B------:R-:W-:-:S04]  /*1d020*/  FFMA.FTZ R5, R3, R5, -R0 ;  /* 0x0000000503057223 */ /* 0x000fc80000010800 */
[----:B------:R-:W-:Y:S01]  /*1d030*/  FADD.FTZ R5, R5, -R4 ;  /* 0x8000000405057221 */ /* 0x000fe20000010000 */
[----:B------:R-:W-:-:S04]  /*1d040*/  HFMA2 R4, -RZ, RZ, 0, 0 ;  /* 0x00000000ff047431 */ /* 0x000fc800000001ff */
[----:B------:R-:W-:-:S13]  /*1d050*/  FSETP.GEU.FTZ.AND P0, PT, R5, -88.72283935546875, PT ;  /* 0xc2b172180500780b */ /* 0x000fda0003f1e000 */
[----:B------:R-:W-:Y:S05]  /*1d060*/  @!P0 BRA `(.L_x_1329) ;  /* 0x0000001800288947 */ /* 0x000fea0003800000 */
[----:B------:R-:W-:-:S06]  /*1d070*/  FMUL.FTZ R4, R5, 1.4426950216293334961 ;  /* 0x3fb8aa3b05047820 */ /* 0x000fcc0000410000 */
[----:B------:R-:W0:Y:S01]  /*1d080*/  MUFU.EX2 R4, R4 ;  /* 0x0000000400047308 */ /* 0x000e220000000800 */
[----:B------:R-:W-:Y:S05]  /*1d090*/  BRA `(.L_x_1329) ;  /* 0x00000018001c7947 */ /* 0x000fea0003800000 */
.L_x_1319:
[----:B------:R-:W-:Y:S01]  /*1d0a0*/  FSETP.GT.FTZ.AND P1, PT, |R3|, 1, PT ;  /* 0x3f8000000300780b */ /* 0x000fe20003f34200 */
[----:B------:R-:W-:Y:S01]  /*1d0b0*/  IMAD.MOV.U32 R12, RZ, RZ, 0x4b5edd0a ;  /* 0x4b5edd0aff0c7424 */ /* 0x000fe200078e00ff */
[----:B------:R-:W-:Y:S01]  /*1d0c0*/  MOV R13, 0x4c255322 ;  /* 0x4c255322000d7802 */ /* 0x000fe20000000f00 */
[----:B------:R0:W-:Y:S01]  /*1d0d0*/  STL [R1+0x9c4], R21 ;  /* 0x0009c41501007387 */ /* 0x0001e20000100800 */
[----:B------:R-:W-:Y:S01]  /*1d0e0*/  IMAD.MOV.U32 R6, RZ, RZ, 0x419c28d0 ;  /* 0x419c28d0ff067424 */ /* 0x000fe200078e00ff */
[----:B------:R-:W-:Y:S01]  /*1d0f0*/  MOV R7, 0x43e0f8e7 ;  /* 0x43e0f8e700077802 */ /* 0x000fe20000000f00 */
[----:B------:R-:W-:Y:S01]  /*1d100*/  IMAD.MOV.U32 R20, RZ, RZ, 0x4ca4b97f ;  /* 0x4ca4b97fff147424 */ /* 0x000fe200078e00ff */
[----:B------:R1:W-:Y:S01]  /*1d110*/  STL.64 [R1+0x20], R12 ;  /* 0x0000200c01007387 */ /* 0x0003e20000100a00 */
[----:B------:R-:W-:Y:S01]  /*1d120*/  IMAD.MOV.U32 R28, RZ, RZ, 0x46ff3c00 ;  /* 0x46ff3c00ff1c7424 */ /* 0x000fe200078e00ff */
[----:B------:R-:W-:Y:S01]  /*1d130*/  MOV R29, 0x48ae85e0 ;  /* 0x48ae85e0001d7802 */ /* 0x000fe20000000f00 */
[----:B------:R-:W-:Y:S01]  /*1d140*/  IMAD.MOV.U32 R4, RZ, RZ, 0x3bc6a26b ;  /* 0x3bc6a26bff047424 */ /* 0x000fe200078e00ff */
[----:B------:R-:W-:Y:S01]  /*1d150*/  MOV R5, 0x3f0284fc ;  /* 0x3f0284fc00057802 */ /* 0x000fe20000000f00 */
[----:B------:R-:W-:Y:S01]  /*1d160*/  IMAD.MOV.U32 R8, RZ, RZ, 0x45d95fff ;  /* 0x45d95fffff087424 */ /* 0x000fe200078e00ff */
[----:B0-----:R-:W-:Y:S01]  /*1d170*/  MOV R21, 0x4cc5f8af ;  /* 0x4cc5f8af00157802 */ /* 0x001fe20000000f00 */
[----:B------:R-:W-:Y:S01]  /*1d180*/  IMAD.MOV.U32 R10, RZ, RZ, 0x4912f03a ;  /* 0x4912f03aff0a7424 */ /* 0x000fe200078e00ff */
[----:B------:R-:W-:Y:S01]  /*1d190*/  MOV R9, 0x47946fa6 ;  /* 0x47946fa600097802 */ /* 0x000fe20000000f00 */
[----:B------:R-:W-:Y:S01]  /*1d1a0*/  IMAD.MOV.U32 R26, RZ, RZ, 0x42840000 ;  /* 0x42840000ff1a7424 */ /* 0x000fe200078e00ff */
[----:B------:R-:W-:Y:S01]  /*1d1b0*/  MOV R11, 0x4a5481c1 ;  /* 0x4a5481c1000b7802 */ /* 0x000fe20000000f00 */
[----:B------:R0:W-:Y:S01]  /*1d1c0*/  STL.64 [R1+0x8], R6 ;  /* 0x0000080601007387 */ /* 0x0001e20000100a00 */
[----:B-1----:R-:W-:Y:S01]  /*1d1d0*/  IMAD.MOV.U32 R12, RZ, RZ, -0x4 ;  /* 0xfffffffcff0c7424 */ /* 0x002fe200078e00ff */
[----:B------:R-:W-:-:S02]  /*1d1e0*/  IADD3 R13, PT, PT, R1, 0x9c4, RZ ;  /* 0x000009c4010d7810 */ /* 0x000fc40007ffe0ff */
[----:B------:R-:W-:Y:S01]  /*1d1f0*/  MOV R27, 0x44f0a000 ;  /* 0x44f0a000001b7802 */ /* 0x000fe20000000f00 */
[----:B------:R1:W-:Y:S01]  /*1d200*/  STL.64 [R1+0x28], R20 ;  /* 0x0000281401007387 */ /* 0x0003e20000100a00 */
[----:B------:R-:W-:Y:S02]  /*1d210*/  SEL R12, R12, 0x4, P1 ;  /* 0x000000040c0c7807 */ /* 0x000fe40000800000 */
[----:B------:R-:W-:Y:S01]  /*1d220*/  @P1 IADD3 R13, PT, PT, R1, 0x9f4, RZ ;  /* 0x000009f4010d1810 */ /* 0x000fe20007ffe0ff */
[----:B------:R2:W-:Y:S01]  /*1d230*/  STL.64 [R1+0x9d0], R28 ;  /* 0x0009d01c01007387 */ /* 0x0005e20000100a00 */
[----:B0-----:R-:W-:Y:S01]  /*1d240*/  IMAD.MOV.U32 R6, RZ, RZ, 0x4c2f75b4 ;  /* 0x4c2f75b4ff067424 */ /* 0x001fe200078e00ff */
[----:B------:R-:W-:Y:S02]  /*1d250*/  MOV R7, 0x4cc8c38c ;  /* 0x4cc8c38c00077802 */ /* 0x000fe40000000f00 */
[----:B------:R0:W-:Y:S01]  /*1d260*/  STL.64 [R1], R4 ;  /* 0x0000000401007387 */ /* 0x0001e20000100a00 */
[----:B-1----:R-:W-:-:S03]  /*1d270*/  SEL R20, RZ, 0x30, !P1 ;  /* 0x00000030ff147807 */ /* 0x002fc60004800000 */
[----:B------:R1:W-:Y:S01]  /*1d280*/  STL.64 [R1+0x10], R8 ;  /* 0x0000100801007387 */ /* 0x0003e20000100a00 */
[----:B--2---:R-:W-:-:S03]  /*1d290*/  IMAD.IADD R29, R13, 0x1, R12 ;  /* 0x000000010d1d7824 */ /* 0x004fc600078e020c */
[----:B------:R2:W-:Y:S04]  /*1d2a0*/  STL.64 [R1+0x18], R10 ;  /* 0x0000180a01007387 */ /* 0x0005e80000100a00 */
[----:B------:R3:W-:Y:S01]  /*1d2b0*/  STL.64 [R1+0x9c8], R26 ;  /* 0x0009c81a01007387 */ /* 0x0007e20000100a00 */
[----:B0-----:R-:W-:Y:S01]  /*1d2c0*/  IMAD.MOV.U32 R4, RZ, RZ, 0x4a20fbd8 ;  /* 0x4a20fbd8ff047424 */ /* 0x001fe200078e00ff */
[----:B------:R-:W-:Y:S01]  /*1d2d0*/  MOV R5, 0x4b4b8b8f ;  /* 0x4b4b8b8f00057802 */ /* 0x000fe20000000f00 */
[----:B-1----:R-:W-:Y:S01]  /*1d2e0*/  IMAD.MOV.U32 R8, RZ, RZ, 0x4c184540 ;  /* 0x4c184540ff087424 */ /* 0x002fe200078e00ff */
[----:B------:R0:W-:Y:S01]  /*1d2f0*/  STL.64 [R1+0x9e0], R6 ;  /* 0x0009e00601007387 */ /* 0x0001e20000100a00 */
[----:B------:R-:W-:Y:S02]  /*1d300*/  IMAD.MOV.U32 R9, RZ, RZ, RZ ;  /* 0x000000ffff097224 */ /* 0x000fe400078e00ff */
[----:B--2---:R-:W-:Y:S01]  /*1d310*/  IMAD.MOV.U32 R10, RZ, RZ, 0x4d0fed36 ;  /* 0x4d0fed36ff0a7424 */ /* 0x004fe200078e00ff */
[----:B------:R-:W-:Y:S01]  /*1d320*/  MOV R11, 0x4ce5eb4c ;  /* 0x4ce5eb4c000b7802 */ /* 0x000fe20000000f00 */
[----:B------:R1:W-:Y:S01]  /*1d330*/  STL.64 [R1+0x9d8], R4 ;  /* 0x0009d80401007387 */ /* 0x0003e20000100a00 */
[----:B---3--:R-:W-:-:S02]  /*1d340*/  MOV R26, 0x4c5914c6 ;  /* 0x4c5914c6001a7802 */ /* 0x008fc40000000f00 */
[----:B------:R-:W-:Y:S01]  /*1d350*/  IADD3 R27, PT, PT, R1, R20, RZ ;  /* 0x00000014011b7210 */ /* 0x000fe20007ffe0ff */
[----:B------:R2:W-:Y:S01]  /*1d360*/  STL.64 [R1+0x9e8], R10 ;  /* 0x0009e80a01007387 */ /* 0x0005e20000100a00 */
[----:B0-----:R-:W-:-:S03]  /*1d370*/  IMAD.IADD R7, R29, 0x1, R12 ;  /* 0x000000011d077824 */ /* 0x001fc600078e020c */
[----:B------:R0:W-:Y:S01]  /*1d380*/  STL.64 [R1+0x9f0], R8 ;  /* 0x0009f00801007387 */ /* 0x0001e20000100a00 */
[----:B------:R-:W-:-:S03]  /*1d390*/  IMAD.IADD R21, R12, 0x1, R27 ;  /* 0x000000010c157824 */ /* 0x000fc600078e021b */
[----:B------:R3:W-:Y:S01]  /*1d3a0*/  STL [R1+0x30], R26 ;  /* 0x0000301a01007387 */ /* 0x0007e20000100800 */
[----:B------:R-:W-:-:S03]  /*1d3b0*/  IADD3 R13, PT, PT, R7, R12, RZ ;  /* 0x0000000c070d7210 */ /* 0x000fc60007ffe0ff */
[----:B------:R4:W5:Y:S04]  /*1d3c0*/  LDL R6, [R29] ;  /* 0x000000001d067983 */ /* 0x0009680000100800 */
[----:B-1----:R-:W5:Y:S01]  /*1d3d0*/  LDL R5, [R27+0x9c4] ;  /* 0x0009c4001b057983 */ /* 0x002f620000100800 */
[-C--:B--2---:R-:W-:Y:S01]  /*1d3e0*/  IADD3 R11, PT, PT, R13, R12.reuse, RZ ;  /* 0x0000000c0d0b7210 */ /* 0x084fe20007ffe0ff */
[----:B0-----:R-:W-:Y:S02]  /*1d3f0*/  IMAD.IADD R9, R21, 0x1, R12 ;  /* 0x0000000115097824 */ /* 0x001fe400078e020c */
[----:B------:R-:W2:Y:S01]  /*1d400*/  LDL R7, [R7] ;  /* 0x0000000007077983 */ /* 0x000ea20000100800 */
[----:B----4-:R-:W-:-:S03]  /*1d410*/  IADD3 R29, PT, PT, R11, R12, RZ ;  /* 0x0000000c0b1d7210 */ /* 0x010fc60007ffe0ff */
[----:B------:R-:W4:Y:S01]  /*1d420*/  LDL R4, [R27] ;  /* 0x000000001b047983 */ /* 0x000f220000100800 */
[----:B------:R-:W-:-:S03]  /*1d430*/  IMAD.IADD R37, R9, 0x1, R12 ;  /* 0x0000000109257824 */ /* 0x000fc600078e020c */
[----:B------:R-:W3:Y:S04]  /*1d440*/  LDL R10, [R13] ;  /* 0x000000000d0a7983 */ /* 0x000ee80000100800 */
[----:B------:R-:W4:Y:S01]  /*1d450*/  LDL R21, [R21] ;  /* 0x0000000015157983 */ /* 0x000f220000100800 */
[----:B------:R-:W-:-:S03]  /*1d460*/  IADD3 R33, PT, PT, R29, R12, RZ ;  /* 0x0000000c1d217210 */ /* 0x000fc60007ffe0ff */
[----:B------:R-:W4:Y:S04]  /*1d470*/  LDL R11, [R11] ;  /* 0x000000000b0b7983 */ /* 0x000f280000100800 */
[----:B------:R-:W4:Y:S04]  /*1d480*/  LDL R9, [R9] ;  /* 0x0000000009097983 */ /* 0x000f280000100800 */
[----:B------:R-:W4:Y:S04]  /*1d490*/  LDL R29, [R29] ;  /* 0x000000001d1d7983 */ /* 0x000f280000100800 */
[----:B------:R-:W4:Y:S04]  /*1d4a0*/  LDL R27, [R37] ;  /* 0x00000000251b7983 */ /* 0x000f280000100800 */
[----:B------:R-:W4:Y:S01]  /*1d4b0*/  LDL R31, [R33] ;  /* 0x00000000211f7983 */ /* 0x000f220000100800 */
[----:B------:R-:W-:-:S05]  /*1d4c0*/  FSEL R15, R15, R3, P1 ;  /* 0x000000030f0f7208 */ /* 0x000fca0000800000 */
[----:B-----5:R-:W-:-:S04]  /*1d4d0*/  FFMA.FTZ R6, R15, R5, R6 ;  /* 0x000000050f067223 */ /* 0x020fc80000010006 */
[----:B--2---:R-:W-:-:S04]  /*1d4e0*/  FFMA.FTZ R7, R15, R6, R7 ;  /* 0x000000060f077223 */ /* 0x004fc80000010007 */
[C---:B---3--:R-:W-:Y:S01]  /*1d4f0*/  FFMA.FTZ R10, R15.reuse, R7, R10 ;  /* 0x000000070f0a7223 */ /* 0x048fe2000001000a */
[----:B----4-:R-:W-:-:S03]  /*1d500*/  FFMA.FTZ R4, R15, R4, R21 ;  /* 0x000000040f047223 */ /* 0x010fc60000010015 */
[----:B------:R-:W-:Y:S01]  /*1d510*/  FFMA.FTZ R10, R15, R10, R11 ;  /* 0x0000000a0f0a7223 */ /* 0x000fe2000001000b */
[--C-:B------:R-:W-:Y:S02]  /*1d520*/  IMAD.IADD R11, R33, 0x1, R12.reuse ;  /* 0x00000001210b7824 */ /* 0x100fe400078e020c */
[----:B------:R-:W-:Y:S01]  /*1d530*/  FFMA.FTZ R4, R15, R4, R9 ;  /* 0x000000040f047223 */ /* 0x000fe20000010009 */
[----:B------:R-:W-:Y:S01]  /*1d540*/  IADD3 R9, PT, PT, R37, R12, RZ ;  /* 0x0000000c25097210 */ /* 0x000fe20007ffe0ff */
[----:B------:R-:W-:Y:S02]  /*1d550*/  IMAD.IADD R7, R11, 0x1, R12 ;  /* 0x000000010b077824 */ /* 0x000fe400078e020c */
[----:B------:R-:W-:Y:S01]  /*1d560*/  FFMA.FTZ R10, R15, R10, R29 ;  /* 0x0000000a0f0a7223 */ /* 0x000fe2000001001d */
[----:B------:R-:W-:Y:S01]  /*1d570*/  IADD3 R29, PT, PT, R9, R12, RZ ;  /* 0x0000000c091d7210 */ /* 0x000fe20007ffe0ff */
[----:B------:R-:W2:Y:S01]  /*1d580*/  LDL R11, [R11] ;  /* 0x000000000b0b7983 */ /* 0x000ea20000100800 */
[----:B------:R-:W-:-:S02]  /*1d590*/  FFMA.FTZ R32, R15, R4, R27 ;  /* 0x000000040f207223 */ /* 0x000fc4000001001b */
[----:B------:R-:W-:Y:S01]  /*1d5a0*/  IADD3 R39, PT, PT, R29, R12, RZ ;  /* 0x0000000c1d277210 */ /* 0x000fe20007ffe0ff */
[----:B------:R-:W3:Y:S01]  /*1d5b0*/  LDL R9, [R9] ;  /* 0x0000000009097983 */ /* 0x000ee20000100800 */
[--C-:B------:R-:W-:Y:S02]  /*1d5c0*/  IMAD.IADD R27, R7, 0x1, R12.reuse ;  /* 0x00000001071b7824 */ /* 0x100fe400078e020c */
[----:B------:R-:W-:Y:S01]  /*1d5d0*/  FFMA.FTZ R5, R15, R10, R31 ;  /* 0x0000000a0f057223 */ /* 0x000fe2000001001f */
[----:B------:R-:W-:Y:S01]  /*1d5e0*/  IADD3 R37, PT, PT, R39, R12, RZ ;  /* 0x0000000c27257210 */ /* 0x000fe20007ffe0ff */
[----:B------:R-:W4:Y:S01]  /*1d5f0*/  LDL R7, [R7] ;  /* 0x0000000007077983 */ /* 0x000f220000100800 */
[----:B------:R-:W-:-:S03]  /*1d600*/  IMAD.IADD R21, R27, 0x1, R12 ;  /* 0x000000011b157824 */ /* 0x000fc600078e020c */
[----:B------:R0:W5:Y:S01]  /*1d610*/  LDL R44, [R29] ;  /* 0x000000001d2c7983 */ /* 0x0001620000100800 */
[-C--:B------:R-:W-:Y:S01]  /*1d620*/  IADD3 R33, PT, PT, R37, R12.reuse, RZ ;  /* 0x0000000c25217210 */ /* 0x080fe20007ffe0ff */
[----:B------:R-:W-:Y:S02]  /*1d630*/  IMAD.IADD R13, R21, 0x1, R12 ;  /* 0x00000001150d7824 */ /* 0x000fe400078e020c */
[----:B------:R1:W5:Y:S01]  /*1d640*/  LDL R42, [R27] ;  /* 0x000000001b2a7983 */ /* 0x0003620000100800 */
[----:B------:R-:W-:-:S03]  /*1d650*/  IADD3 R31, PT, PT, R33, R12, RZ ;  /* 0x0000000c211f7210 */ /* 0x000fc60007ffe0ff */
[----:B------:R-:W5:Y:S01]  /*1d660*/  LDL R40, [R39] ;  /* 0x0000000027287983 */ /* 0x000f620000100800 */
[----:B------:R-:W-:-:S03]  /*1d670*/  IMAD.IADD R20, R13, 0x1, R12 ;  /* 0x000000010d147824 */ /* 0x000fc600078e020c */
[----:B------:R-:W5:Y:S04]  /*1d680*/  LDL R34, [R21] ;  /* 0x0000000015227983 */ /* 0x000f680000100800 */
[----:B------:R-:W5:Y:S01]  /*1d690*/  LDL R30, [R37] ;  /* 0x00000000251e7983 */ /* 0x000f620000100800 */
[----:B0-----:R-:W-:-:S03]  /*1d6a0*/  IMAD.IADD R29, R31, 0x1, R12 ;  /* 0x000000011f1d7824 */ /* 0x001fc600078e020c */
[----:B------:R0:W5:Y:S04]  /*1d6b0*/  LDL R28, [R13] ;  /* 0x000000000d1c7983 */ /* 0x0001680000100800 */
[----:B------:R-:W5:Y:S01]  /*1d6c0*/  LDL R26, [R33] ;  /* 0x00000000211a7983 */ /* 0x000f620000100800 */
[----:B-1----:R-:W-:-:S03]  /*1d6d0*/  IADD3 R27, PT, PT, R29, R12, RZ ;  /* 0x0000000c1d1b7210 */ /* 0x002fc60007ffe0ff */
[----:B------:R-:W5:Y:S04]  /*1d6e0*/  LDL R20, [R20] ;  /* 0x0000000014147983 */ /* 0x000f680000100800 */
[----:B------:R-:W5:Y:S01]  /*1d6f0*/  LDL R10, [R31] ;  /* 0x000000001f0a7983 */ /* 0x000f620000100800 */
[----:B------:R-:W-:-:S03]  /*1d700*/  IMAD.IADD R4, R27, 0x1, R12 ;  /* 0x000000011b047824 */ /* 0x000fc600078e020c */
[----:B------:R-:W5:Y:S04]  /*1d710*/  LDL R8, [R29] ;  /* 0x000000001d087983 */ /* 0x000f680000100800 */
[----:B------:R-:W5:Y:S04]  /*1d720*/  LDL R6, [R27] ;  /* 0x000000001b067983 */ /* 0x000f680000100800 */
[----:B------:R-:W5:Y:S01]  /*1d730*/  LDL R4, [R4] ;  /* 0x0000000004047983 */ /* 0x000f620000100800 */
[----:B0-----:R-:W0:Y:S02]  /*1d740*/  @P1 MUFU.LG2 R13, R3 ;  /* 0x00000003000d1308 */ /* 0x001e240000000c00 */
[----:B0-----:R-:W-:-:S06]  /*1d750*/  @P1 FMUL.FTZ R13, RZ, R13 ;  /* 0x0000000dff0d1220 */ /* 0x001fcc0000410000 */
[----:B------:R-:W0:Y:S01]  /*1d760*/  @P1 MUFU.EX2 R13, R13 ;  /* 0x0000000d000d1308 */ /* 0x000e220000000800 */
[C---:B--2---:R-:W-:Y:S01]  /*1d770*/  FFMA.FTZ R12, R15.reuse, R5, R11 ;  /* 0x000000050f0c7223 */ /* 0x044fe2000001000b */
[----:B---3--:R-:W-:-:S03]  /*1d780*/  FFMA.FTZ R9, R15, R32, R9 ;  /* 0x000000200f097223 */ /* 0x008fc60000010009 */
[C---:B----4-:R-:W-:Y:S01]  /*1d790*/  FFMA.FTZ R7, R15.reuse, R12, R7 ;  /* 0x0000000c0f077223 */ /* 0x050fe20000010007 */
[----:B-----5:R-:W-:-:S03]  /*1d7a0*/  FFMA.FTZ R9, R15, R9, R44 ;  /* 0x000000090f097223 */ /* 0x020fc6000001002c */
[C---:B------:R-:W-:Y:S01]  /*1d7b0*/  FFMA.FTZ R7, R15.reuse, R7, R42 ;  /* 0x000000070f077223 */ /* 0x040fe2000001002a */
[----:B------:R-:W-:-:S03]  /*1d7c0*/  FFMA.FTZ R9, R15, R9, R40 ;  /* 0x000000090f097223 */ /* 0x000fc60000010028 */
[C---:B------:R-:W-:Y:S01]  /*1d7d0*/  FFMA.FTZ R7, R15.reuse, R7, R34 ;  /* 0x000000070f077223 */ /* 0x040fe20000010022 */
[----:B------:R-:W-:-:S03]  /*1d7e0*/  FFMA.FTZ R9, R15, R9, R30 ;  /* 0x000000090f097223 */ /* 0x000fc6000001001e */
[C---:B------:R-:W-:Y:S01]  /*1d7f0*/  FFMA.FTZ R7, R15.reuse, R7, R28 ;  /* 0x000000070f077223 */ /* 0x040fe2000001001c */
[----:B------:R-:W-:-:S03]  /*1d800*/  FFMA.FTZ R9, R15, R9, R26 ;  /* 0x000000090f097223 */ /* 0x000fc6000001001a */
[C---:B------:R-:W-:Y:S01]  /*1d810*/  FFMA.FTZ R20, R15.reuse, R7, R20 ;  /* 0x000000070f147223 */ /* 0x040fe20000010014 */
        /* <DEDUP_REMOVED lines=27> */
.L_x_1330:
[----:B------:R-:W-:Y:S01]  /*1d9d0*/  FMUL.FTZ R10, R7, 1 ;  /* 0x3f800000070a7820 */ /* 0x000fe20000410000 */
[----:B------:R-:W-:Y:S01]  /*1d9e0*/  FADD.FTZ R14, R14, -6.0246801376342773438 ;  /* 0xc0c0ca2e0e0e7421 */ /* 0x000fe20000010000 */
[----:B------:R-:W0:Y:S01]  /*1d9f0*/  MUFU.RCP R7, R7 ;  /* 0x0000000700077308 */ /* 0x000e220000001000 */
[----:B------:R-:W-:Y:S01]  /*1da00*/  FMUL.FTZ R12, R0, 1 ;  /* 0x3f800000000c7820 */ /* 0x000fe20000410000 */
[----:B------:R-:W-:Y:S01]  /*1da10*/  MOV R26, 0x3e800000 ;  /* 0x3e800000001a7802 */ /* 0x000fe20000000f00 */
[----:B------:R-:W-:Y:S01]  /*1da20*/  FADD.FTZ R14, R14, 0.5 ;  /* 0x3f0000000e0e7421 */ /* 0x000fe20000010000 */
[----:B------:R-:W-:Y:S01]  /*1da30*/  MOV R4, 0x1 ;  /* 0x0000000100047802 */ /* 0x000fe20000000f00 */
[----:B------:R-:W-:Y:S01]  /*1da40*/  UMOV UR4, 0xc0000000 ;  /* 0xc000000000047882 */ /* 0x000fe20000000000 */
[----:B------:R-:W-:Y:S01]  /*1da50*/  UMOV UR5, 0x40161945 ;  /* 0x4016194500057882 */ /* 0x000fe20000000000 */
[----:B------:R-:W-:Y:S01]  /*1da60*/  BSSY.RECONVERGENT B5, `(.L_x_1331) ;  /* 0x0000059000057945 */ /* 0x000fe20003800200 */
[----:B------:R-:W1:-:S15]  /*1da70*/  F2F.F64.F32 R28, R12 ;  /* 0x0000000c001c7310 */ /* 0x000e5e0000201800 */
[----:B------:R-:W-:-:S15]  /*1da80*/  NOP ;  /* 0x0000000000007918 */ /* 0x000fde0000000000 */
[----:B------:R-:W-:-:S15]  /*1da90*/  NOP ;  /* 0x0000000000007918 */ /* 0x000fde0000000000 */
[----:B------:R-:W-:-:S15]  /*1daa0*/  NOP ;  /* 0x0000000000007918 */ /* 0x000fde0000000000 */
[----:B------:R-:W-:-:S04]  /*1dab0*/  NOP ;  /* 0x0000000000007918 */ /* 0x000fc80000000000 */
[----:B-1----:R-:W1:Y:S01]  /*1dac0*/  DMUL R28, R28, -UR4 ;  /* 0x800000041c1c7c28 */ /* 0x002e620008000000 */
[----:B0-----:R-:W-:Y:S01]  /*1dad0*/  FMUL.FTZ R14, R14, R7 ;  /* 0x000000070e0e7220 */ /* 0x001fe20000410000 */
[----:B------:R-:W-:-:S03]  /*1dae0*/  HFMA2 R7, -RZ, RZ, 1.3056640625, -1.8671875 ;  /* 0x3d39bf78ff077431 */ /* 0x000fc600000001ff */
[C---:B------:R-:W-:Y:S01]  /*1daf0*/  FADD.FTZ.RZ R12, R14.reuse, 1 ;  /* 0x3f8000000e0c7421 */ /* 0x040fe2000001c000 */
[----:B------:R-:W-:-:S03]  /*1db00*/  ISETP.GE.U32.AND P0, PT, R14, 0x7f800000, PT ;  /* 0x7f8000000e00780c */ /* 0x000fc60003f06070 */
[----:B------:R-:W-:Y:S01]  /*1db10*/  VIADD R12, R12, 0xc0c00000 ;  /* 0xc0c000000c0c7836 */ /* 0x000fe20000000000 */
[----:B------:R-:W-:-:S04]  /*1db20*/  ISETP.GT.AND P1, PT, R14, -0x40800000, P0 ;  /* 0xbf8000000e00780c */ /* 0x000fc80000724270 */
[----:B------:R-:W-:-:S04]  /*1db30*/  LOP3.LUT R15, R12, 0xff800000, RZ, 0xc0, !PT ;  /* 0xff8000000c0f7812 */ /* 0x000fc800078ec0ff */
[----:B------:R-:W-:Y:S01]  /*1db40*/  IADD3 R21, PT, PT, -R15, 0x40800000, RZ ;  /* 0x408000000f157810 */ /* 0x000fe20007ffe1ff */
[----:B------:R-:W-:Y:S01]  /*1db50*/  IMAD.IADD R20, R14, 0x1, -R15 ;  /* 0x000000010e147824 */ /* 0x000fe200078e0a0f */
[----:B------:R-:W-:-:S03]  /*1db60*/  I2FP.F32.S32 R15, R15 ;  /* 0x0000000f000f7245 */ /* 0x000fc60000201400 */
[----:B------:R-:W-:Y:S02]  /*1db70*/  FFMA.FTZ R21, R21, R26, -1 ;  /* 0xbf80000015157423 */ /* 0x000fe4000001001a */
[----:B------:R-:W-:Y:S02]  /*1db80*/  FMUL.FTZ R15, R15, 1.1920928955078125e-07 ;  /* 0x340000000f0f7820 */ /* 0x000fe40000410000 */
[----:B------:R-:W-:-:S04]  /*1db90*/  FADD.FTZ R20, R20, R21 ;  /* 0x0000001514147221 */ /* 0x000fc80000010000 */
[----:B------:R-:W-:-:S04]  /*1dba0*/  FFMA.FTZ R7, R20, -R7, 0.10546888411045074463 ;  /* 0x3dd8001214077423 */ /* 0x000fc80000010807 */
[----:B------:R-:W-:-:S04]  /*1dbb0*/  FFMA.FTZ R7, R20, R7, -0.13229703903198242188 ;  /* 0xbe0778e014077423 */ /* 0x000fc80000010007 */
[----:B------:R-:W-:-:S04]  /*1dbc0*/  FFMA.FTZ R7, R20, R7, 0.14491446316242218018 ;  /* 0x3e14647514077423 */ /* 0x000fc80000010007 */
[----:B------:R-:W-:-:S04]  /*1dbd0*/  FFMA.FTZ R7, R20, R7, -0.16641564667224884033 ;  /* 0xbe2a68dd14077423 */ /* 0x000fc80000010007 */
[----:B------:R-:W-:-:S04]  /*1dbe0*/  FFMA.FTZ R7, R20, R7, 0.19988867640495300293 ;  /* 0x3e4caf9e14077423 */ /* 0x000fc80000010007 */
[----:B------:R-:W-:-:S13]  /*1dbf0*/  FFMA.FTZ R7, R20, R7, -0.25000196695327758789 ;  /* 0xbe80004214077423 */ /* 0x000fda0000010007 */
[----:B------:R-:W0:Y:S01]  /*1dc00*/  F2F.F64.F32 R10, R10 ;  /* 0x0000000a000a7310 */ /* 0x000e220000201800 */
        /* <DEDUP_REMOVED lines=8> */
[----:B------:R-:W-:Y:S02]  /*1dc90*/  @P0 FSEL R15, R15, -RZ, P1 ;  /* 0x800000ff0f0f0208 */ /* 0x000fe40000800000 */
[----:B-1----:R-:W-:-:S03]  /*1dca0*/  FSETP.GEU.AND P1, PT, |R29|, 6.5827683646048100446e-37, PT ;  /* 0x036000001d00780b */ /* 0x002fc60003f2e200 */
[----:B------:R-:W-:Y:S01]  /*1dcb0*/  FADD.FTZ R14, -R14, R15 ;  /* 0x0000000f0e0e7221 */ /* 0x000fe20000010100 */
[----:B0-----:R-:W0:-:S15]  /*1dcc0*/  MUFU.RCP64H R5, R11 ;  /* 0x0000000b00057308 */ /* 0x001e1e0000001800 */
[----:B------:R-:W-:-:S15]  /*1dcd0*/  NOP ;  /* 0x0000000000007918 */ /* 0x000fde0000000000 */
[----:B------:R-:W-:-:S05]  /*1dce0*/  NOP ;  /* 0x0000000000007918 */ /* 0x000fca0000000000 */
        /* <DEDUP_REMOVED lines=38> */
[----:B------:R-:W-:-:S15]  /*1df50*/  FMUL.FTZ R4, R3, R14 ;  /* 0x0000000e03047220 */ /* 0x000fde0000410000 */
[----:B------:R-:W-:-:S15]  /*1df60*/  NOP ;  /* 0x0000000000007918 */ /* 0x000fde0000000000 */
[----:B------:R-:W-:-:S15]  /*1df70*/  NOP ;  /* 0x0000000000007918 */ /* 0x000fde0000000000 */
[----:B------:R-:W-:-:S11]  /*1df80*/  NOP ;  /* 0x0000000000007918 */ /* 0x000fd60000000000 */
[----:B------:R-:W0:Y:S02]  /*1df90*/  F2F.F64.F32 R4, R4 ;  /* 0x0000000400047310 */ /* 0x000e240000201800 */
[----:B0-----:R-:W-:Y:S05]  /*1dfa0*/  @P0 BRA P1, `(.L_x_1332) ;  /* 0x0000000000100947 */ /* 0x001fea0000800000 */
[----:B------:R-:W-:-:S07]  /*1dfb0*/  MOV R25, 0x1dfd0 ;  /* 0x0001dfd000197802 */ /* 0x000fce0000000f00 */
[----:B------:R-:W-:Y:S05]  /*1dfc0*/  CALL.REL.NOINC `($__internal_2_$__cuda_sm20_div_rn_f64_full) ;  /* 0x000001fc00547944 */ /* 0x000fea0003c00000 */
[----:B------:R-:W-:Y:S01]  /*1dfd0*/  MOV R8, R10 ;  /* 0x0000000a00087202 */ /* 0x000fe20000000f00 */
[----:B------:R-:W-:-:S07]  /*1dfe0*/  IMAD.MOV.U32 R9, RZ, RZ, R11 ;  /* 0x000000ffff097224 */ /* 0x000fce00078e000b */
.L_x_1332:
[----:B------:R-:W-:Y:S05]  /*1dff0*/  BSYNC.RECONVERGENT B5 ;  /* 0x0000000000057941 */ /* 0x000fea0003800200 */
.L_x_1331:
[----:B------:R0:W1:Y:S01]  /*1e000*/  DADD R4, R4, R8 ;  /* 0x0000000004047229 */ /* 0x0000620000000008 */
[----:B------:R-:W-:Y:S01]  /*1e010*/  UMOV UR4, 0xfefa39ef ;  /* 0xfefa39ef00047882 */ /* 0x000fe20000000000 */
[----:B0-----:R-:W-:Y:S01]  /*1e020*/  MOV R8, 0x652b82fe ;  /* 0x652b82fe00087802 */ /* 0x001fe20000000f00 */
[----:B------:R-:W-:Y:S01]  /*1e030*/  IMAD.MOV.U32 R9, RZ, RZ, 0x3ff71547 ;  /* 0x3ff71547ff097424 */ /* 0x000fe200078e00ff */
        /* <DEDUP_REMOVED lines=108> */
[----:B------:R-:W-:-:S15]  /*1e700*/  DSETP.GEU.AND P1, PT, R4, RZ, PT ;  /* 0x000000ff0400722a */ /* 0x000fde0003f2e000 */
[----:B------:R-:W-:-:S15]  /*1e710*/  NOP ;  /* 0x0000000000007918 */ /* 0x000fde0000000000 */
[----:B------:R-:W-:-:S15]  /*1e720*/  NOP ;  /* 0x0000000000007918 */ /* 0x000fde0000000000 */
[----:B------:R-:W-:-:S15]  /*1e730*/  NOP ;  /* 0x0000000000007918 */ /* 0x000fde0000000000 */
[----:B------:R-:W-:-:S04]  /*1e740*/  NOP ;  /* 0x0000000000007918 */ /* 0x000fc80000000000 */
[----:B------:R0:W1:Y:S02]  /*1e750*/  DADD R10, R4, +INF ;  /* 0x7ff00000040a7429 */ /* 0x0000640000000000 */
[----:B0-----:R-:W-:Y:S02]  /*1e760*/  @!P0 LEA.HI R4, R8, R8, RZ, 0x1 ;  /* 0x0000000808048211 */ /* 0x001fe400078f08ff */
[----:B-1----:R-:W-:Y:S02]  /*1e770*/  FSEL R10, R10, RZ, P1 ;  /* 0x000000ff0a0a7208 */ /* 0x002fe40000800000 */
[----:B------:R-:W-:Y:S02]  /*1e780*/  @!P0 SHF.R.S32.HI R5, RZ, 0x1, R4 ;  /* 0x00000001ff058819 */ /* 0x000fe40000011404 */
[----:B------:R-:W-:Y:S02]  /*1e790*/  FSEL R11, R11, RZ, P1 ;  /* 0x000000ff0b0b7208 */ /* 0x000fe40000800000 */
[----:B------:R-:W-:Y:S01]  /*1e7a0*/  @!P0 IADD3 R4, PT, PT, R8, -R5, RZ ;  /* 0x8000000508048210 */ /* 0x000fe20007ffe0ff */
[----:B------:R-:W-:-:S03]  /*1e7b0*/  @!P0 IMAD R13, R5, 0x100000, R13 ;  /* 0x00100000050d8824 */ /* 0x000fc600078e020d */
[----:B------:R-:W-:Y:S02]  /*1e7c0*/  @!P0 LEA R5, R4, 0x3ff00000, 0x14 ;  /* 0x3ff0000004058811 */ /* 0x000fe400078ea0ff */
[----:B------:R-:W-:-:S15]  /*1e7d0*/  @!P0 MOV R4, RZ ;  /* 0x000000ff00048202 */ /* 0x000fde0000000f00 */
[----:B------:R-:W-:-:S15]  /*1e7e0*/  NOP ;  /* 0x0000000000007918 */ /* 0x000fde0000000000 */
[----:B------:R-:W-:-:S15]  /*1e7f0*/  NOP ;  /* 0x0000000000007918 */ /* 0x000fde0000000000 */
[----:B------:R-:W-:-:S03]  /*1e800*/  NOP ;  /* 0x0000000000007918 */ /* 0x000fc60000000000 */
[----:B------:R0:W1:Y:S02]  /*1e810*/  @!P0 DMUL R10, R12, R4 ;  /* 0x000000040c0a8228 */ /* 0x0000640000000000 */
.L_x_1334:
[----:B------:R-:W-:Y:S05]  /*1e820*/  BSYNC.RECONVERGENT B3 ;  /* 0x0000000000037941 */ /* 0x000fea0003800200 */
.L_x_1333:
[----:B-1----:R-:W0:Y:S01]  /*1e830*/  DMUL R6, R6, R10 ;  /* 0x0000000a06067228 */ /* 0x002e220000000000 */
[----:B------:R-:W-:Y:S01]  /*1e840*/  UMOV UR4, 0xf0000000 ;  /* 0xf000000000047882 */ /* 0x000fe20000000000 */
[----:B------:R-:W-:-:S15]  /*1e850*/  UMOV UR5, 0x380fffff ;  /* 0x380fffff00057882 */ /* 0x000fde0000000000 */
[----:B------:R-:W-:-:S15]  /*1e860*/  NOP ;  /* 0x0000000000007918 */ /* 0x000fde0000000000 */
[----:B------:R-:W-:-:S15]  /*1e870*/  NOP ;  /* 0x0000000000007918 */ /* 0x000fde0000000000 */
[----:B------:R-:W-:-:S15]  /*1e880*/  NOP ;  /* 0x0000000000007918 */ /* 0x000fde0000000000 */
[----:B------:R-:W-:-:S02]  /*1e890*/  NOP ;  /* 0x0000000000007918 */ /* 0x000fc40000000000 */
[----:B0-----:R-:W0:-:S15]  /*1e8a0*/  F2F.F32.F64 R4, R6 ;  /* 0x0000000600047310 */ /* 0x001e1e0000301000 */
[----:B------:R-:W-:-:S15]  /*1e8b0*/  NOP ;  /* 0x0000000000007918 */ /* 0x000fde0000000000 */
[----:B------:R-:W-:-:S15]  /*1e8c0*/  NOP ;  /* 0x0000000000007918 */ /* 0x000fde0000000000 */
[----:B------:R-:W-:-:S15]  /*1e8d0*/  NOP ;  /* 0x0000000000007918 */ /* 0x000fde0000000000 */
[----:B------:R-:W-:-:S04]  /*1e8e0*/  NOP ;  /* 0x0000000000007918 */ /* 0x000fc80000000000 */
[----:B------:R-:W0:Y:S02]  /*1e8f0*/  DSETP.GEU.AND P0, PT, |R6|, UR4, PT ;  /* 0x0000000406007e2a */ /* 0x000e24000bf0e200 */
[----:B0-----:R-:W-:-:S07]  /*1e900*/  @!P0 FMUL R4, R4, 1.175494350822287508e-38 ;  /* 0x0080000004048820 */ /* 0x001fce0000400000 */
.L_x_1329:
[----:B------:R-:W-:Y:S05]  /*1e910*/  BSYNC.RECONVERGENT B0 ;  /* 0x0000000000007941 */ /* 0x000fea0003800200 */
.L_x_1318:
[----:B0-----:R-:W-:Y:S01]  /*1e920*/  FSETP.NEU.FTZ.AND P0, PT, R4, RZ, PT ;  /* 0x000000ff0400720b */ /* 0x001fe20003f1d000 */
[----:B------:R-:W-:-:S12]  /*1e930*/  IMAD.MOV.U32 R6, RZ, RZ, RZ ;  /* 0x000000ffff067224 */ /* 0x000fd800078e00ff */
[----:B------:R-:W-:Y:S05]  /*1e940*/  @!P0 BRA `(.L_x_1191) ;  /* 0x0000000000448947 */ /* 0x000fea0003800000 */
[----:B------:R-:W-:Y:S01]  /*1e950*/  MOV R5, RZ ;  /* 0x000000ff00057202 */ /* 0x000fe20000000f00 */
[----:B------:R-:W-:Y:S01]  /*1e960*/  IMAD.MOV.U32 R6, RZ, RZ, 0x3f800000 ;  /* 0x3f800000ff067424 */ /* 0x000fe200078e00ff */
[----:B------:R-:W-:Y:S01]  /*1e970*/  MOV R7, R3 ;  /* 0x0000000300077202 */ /* 0x000fe20000000f00 */
[----:B------:R-:W-:-:S07]  /*1e980*/  IMAD.MOV.U32 R9, RZ, RZ, 0x3f800000 ;  /* 0x3f800000ff097424 */ /* 0x000fce00078e00ff */
.L_x_1335:
        /* <DEDUP_REMOVED lines=13> */
.L_x_1191:
[----:B------:R-:W-:Y:S05]  /*1ea60*/  BSYNC.RECONVERGENT B1 ;  /* 0x0000000000017941 */ /* 0x000fea0003800200 */
.L_x_1190:
[----:B------:R-:W-:Y:S02]  /*1ea70*/  IMAD.MOV.U32 R4, RZ, RZ, R35 ;  /* 0x000000ffff047224 */ /* 0x000fe400078e0023 */
[----:B------:R-:W-:-:S04]  /*1ea80*/  HFMA2 R5, -RZ, RZ, 0, 0 ;  /* 0x00000000ff057431 */ /* 0x000fc800000001ff */
[----:B------:R-:W-:Y:S05]  /*1ea90*/  RET.REL.NODEC R4 `(_ZN2at6native27unrolled_elementwise_kernelIN48_GLOBAL__N__08322988_15_IGammaKernel_cu_cb51a28d10CalcIgammaIfEESt5arrayIPcLm3EELi4E23TrivialOffsetCalculatorILi2EjES8_ILi1EjENS0_6memory12LoadWithCastILi2EEENSB_13StoreWithCastILi1EEEEEviT_T0_T2_T3_T4_T5_) ;  /* 0xfffffe1404587950 */ /* 0x000fea0003c3ffff */
        .type           $_ZN2at6native27unrolled_elementwise_kernelIN48_GLOBAL__N__08322988_15_IGammaKernel_cu_cb51a28d10CalcIgammaIfEESt5arrayIPcLm3EELi4E23TrivialOffsetCalculatorILi2EjES8_ILi1EjENS0_6memory12LoadWithCastILi2EEENSB_13StoreWithCastILi1EEEEEviT_T0_T2_T3_T4_T5_$_ZN46_INTERNAL_08322988_15_IGammaKernel_cu_cb51a28d48_GLOBAL__N__08322988_15_IGammaKernel_cu_cb51a28d12calc_igammacIfEET_S2_S2_,@function
        .size           $_ZN2at6native27unrolled_elementwise_kernelIN48_GLOBAL__N__08322988_15_IGammaKernel_cu_cb51a28d10CalcIgammaIfEESt5arrayIPcLm3EELi4E23TrivialOffsetCalculatorILi2EjES8_ILi1EjENS0_6memory12LoadWithCastILi2EEENSB_13StoreWithCastILi1EEEEEviT_T0_T2_T3_T4_T5_$_ZN46_INTERNAL_08322988_15_IGammaKernel_cu_cb51a28d48_GLOBAL__N__08322988_15_IGammaKernel_cu_cb51a28d12calc_igammacIfEET_S2_S2_,($__internal_2_$__cuda_sm20_div_rn_f64_full - $_ZN2at6native27unrolled_elementwise_kernelIN48_GLOBAL__N__08322988_15_IGammaKernel_cu_cb51a28d10CalcIgammaIfEESt5arrayIPcLm3EELi4E23TrivialOffsetCalculatorILi2EjES8_ILi1EjENS0_6memory12LoadWithCastILi2EEENSB_13StoreWithCastILi1EEEEEviT_T0_T2_T3_T4_T5_$_ZN46_INTERNAL_08322988_15_IGammaKernel_cu_cb51a28d48_GLOBAL__N__08322988_15_IGammaKernel_cu_cb51a28d12calc_igammacIfEET_S2_S2_)
$_ZN2at6native27unrolled_elementwise_kernelIN48_GLOBAL__N__08322988_15_IGammaKernel_cu_cb51a28d10CalcIgammaIfEESt5arrayIPcLm3EELi4E23TrivialOffsetCalculatorILi2EjES8_ILi1EjENS0_6memory12LoadWithCastILi2EEENSB_13StoreWithCastILi1EEEEEviT_T0_T2_T3_T4_T5_$_ZN46_INTERNAL_08322988_15_IGammaKernel_cu_cb51a28d48_GLOBAL__N__08322988_15_IGammaKernel_cu_cb51a28d12calc_igammacIfEET_S2_S2_:
[----:B------:R-:W-:Y:S01]  /*1eaa0*/  FMNMX.FTZ R3, R7, R0, PT ;  /* 0x0000000007037209 */ /* 0x000fe20003810000 */
[----:B------:R-:W-:Y:S01]  /*1eab0*/  BSSY.RECONVERGENT B0, `(.L_x_1336) ;  /* 0x0001f24000007945 */ /* 0x000fe20003800200 */
[----:B------:R-:W-:Y:S02]  /*1eac0*/  IMAD.MOV.U32 R6, RZ, RZ, 0x7fc00000 ;  /* 0x7fc00000ff067424 */ /* 0x000fe400078e00ff */
[----:B------:R-:W-:-:S13]  /*1ead0*/  FSETP.GEU.FTZ.AND P0, PT, R3, RZ, PT ;  /* 0x000000ff0300720b */ /* 0x000fda0003f1e000 */
[----:B------:R-:W-:Y:S05]  /*1eae0*/  @!P0 BRA `(.L_x_1337) ;  /* 0x000001f000808947 */ /* 0x000fea0003800000 */
[----:B------:R-:W-:Y:S02]  /*1eaf0*/  FSETP.NEU.FTZ.AND P0, PT, R7, RZ, PT ;  /* 0x000000ff0700720b */ /* 0x000fe40003f1d000 */
[----:B------:R-:W-:-:S11]  /*1eb00*/  MOV R5, R0 ;  /* 0x0000000000057202 */ /* 0x000fd60000000f00 */
[----:B------:R-:W-:-:S04]  /*1eb10*/  @!P0 FSETP.GT.FTZ.AND P1, PT, R5, RZ, PT ;  /* 0x000000ff0500820b */ /* 0x000fc80003f34000 */
[----:B------:R-:W-:Y:S01]  /*1eb20*/  @!P0 FSEL R6, RZ, +QNAN , P1 ;  /* 0x7fc00000ff068808 */ /* 0x000fe20000800000 */
[----:B------:R-:W-:Y:S08]  /*1eb30*/  @!P0 BRA `(.L_x_1337) ;  /* 0x000001f0006c8947 */ /* 0x000ff00003800000 */
[----:B------:R-:W-:Y:S01]  /*1eb40*/  FSETP.NEU.FTZ.AND P0, PT, R5, RZ, PT ;  /* 0x000000ff0500720b */ /* 0x000fe20003f1d000 */
[----:B------:R-:W-:-:S12]  /*1eb50*/  IMAD.MOV.U32 R6, RZ, RZ, 0x3f800000 ;  /* 0x3f800000ff067424 */ /* 0x000fd800078e00ff */
[----:B------:R-:W-:Y:S05]  /*1eb60*/  @!P0 BRA `(.L_x_1337) ;  /* 0x000001f000608947 */ /* 0x000fea0003800000 */
[----:B------:R-:W-:Y:S01]  /*1eb70*/  FSETP.NEU.FTZ.AND P0, PT, |R7|, +INF , PT ;  /* 0x7f8000000700780b */ /* 0x000fe20003f1d200 */
[----:B------:R-:W-:Y:S02]  /*1eb80*/  IMAD.MOV.U32 R27, RZ, RZ, 0x3f800000 ;  /* 0x3f800000ff1b7424 */ /* 0x000fe400078e00ff */
[----:B------:R-:W-:-:S10]  /*1eb90*/  HFMA2 R6, -RZ, RZ, 0, 0 ;  /* 0x00000000ff067431 */ /* 0x000fd400000001ff */
        /* <DEDUP_REMOVED lines=17> */
[----:B------:R-:W-:Y:S01]  /*1ecb0*/  IMAD.MOV.U32 R12, RZ, RZ, 0x39b8ef1d ;  /* 0x39b8ef1dff0c7424 */ /* 0x000fe200078e00ff */
[----:B------:R-:W-:Y:S01]  /*1ecc0*/  MOV R13, 0xb93b7038 ;  /* 0xb93b7038000d7802 */ /* 0x000fe20000000f00 */
[----:B------:R-:W-:Y:S02]  /*1ecd0*/  IMAD.MOV.U32 R10, RZ, RZ, -0x438d462a ;  /* 0xbc72b9d6ff0a7424 */ /* 0x000fe400078e00ff */
[----:B------:R-:W-:Y:S02]  /*1ece0*/  HFMA2 R11, -RZ, RZ, 0.82373046875, -0.25927734375 ;  /* 0x3a97b426ff0b7431 */ /* 0x000fe400000001ff */
[----:B------:R-:W-:Y:S02]  /*1ecf0*/  IMAD.MOV.U32 R14, RZ, RZ, 0x382462c5 ;  /* 0x382462c5ff0e7424 */ /* 0x000fe400078e00ff */
[----:B------:R-:W-:Y:S01]  /*1ed00*/  HFMA2 R15, -RZ, RZ, -0.37939453125, -0.044677734375 ;  /* 0xb612a9b8ff0f7431 */ /* 0x000fe200000001ff */
[----:B------:R0:W-:Y:S01]  /*1ed10*/  STL.64 [R1+0xa28], R8 ;  /* 0x000a280801007387 */ /* 0x0001e20000100a00 */
[----:B------:R-:W-:Y:S01]  /*1ed20*/  IMAD.MOV.U32 R20, RZ, RZ, -0x517fc7ac ;  /* 0xae803854ff147424 */ /* 0x000fe200078e00ff */
[----:B------:R-:W-:Y:S01]  /*1ed30*/  MOV R21, 0x2dd64a3b ;  /* 0x2dd64a3b00157802 */ /* 0x000fe20000000f00 */
[----:B------:R-:W-:Y:S01]  /*1ed40*/  HFMA2 R26, -RZ, RZ, 1.7431640625, 3.181640625 ;  /* 0x3ef9425dff1a7431 */ /* 0x000fe200000001ff */
[----:B------:R1:W-:Y:S01]  /*1ed50*/  STL.64 [R1+0xa38], R12 ;  /* 0x000a380c01007387 */ /* 0x0003e20000100a00 */
[-C--:B------:R-:W-:Y:S01]  /*1ed60*/  FMUL.FTZ R5, R5, R25.reuse ;  /* 0x0000001905057220 */ /* 0x080fe20000410000 */
[----:B------:R-:W-:Y:S01]  /*1ed70*/  BSSY.RECONVERGENT B3, `(.L_x_1339) ;  /* 0x00003ef000037945 */ /* 0x000fe20003800200 */
[----:B------:R-:W-:Y:S01]  /*1ed80*/  FMUL.FTZ R4, R4, R25 ;  /* 0x0000001904047220 */ /* 0x000fe20000410000 */
[----:B------:R2:W-:Y:S01]  /*1ed90*/  STL.64 [R1+0xa30], R10 ;  /* 0x000a300a01007387 */ /* 0x0005e20000100a00 */
[----:B------:R-:W-:-:S02]  /*1eda0*/  IADD3 R3, PT, PT, R0, 0x9c4, RZ ;  /* 0x000009c400037810 */ /* 0x000fc40007ffe0ff */
[----:B------:R-:W-:Y:S01]  /*1edb0*/  FSETP.GT.FTZ.AND P0, PT, R5, 1, PT ;  /* 0x3f8000000500780b */ /* 0x000fe20003f14000 */
[----:B0-----:R-:W-:Y:S01]  /*1edc0*/  IMAD.MOV.U32 R8, RZ, RZ, -0x4a0726e8 ;  /* 0xb5f8d918ff087424 */ /* 0x001fe200078e00ff */
[----:B------:R-:W-:Y:S01]  /*1edd0*/  MOV R9, 0x355eb691 ;  /* 0x355eb69100097802 */ /* 0x000fe20000000f00 */
[----:B------:R0:W-:Y:S01]  /*1ede0*/  STL.64 [R1+0xa40], R14 ;  /* 0x000a400e01007387 */ /* 0x0001e20000100a00 */
[----:B-1----:R-:W-:Y:S01]  /*1edf0*/  IMAD.MOV.U32 R12, RZ, RZ, 0x32304beb ;  /* 0x32304bebff0c7424 */ /* 0x002fe200078e00ff */
[----:B------:R-:W-:Y:S02]  /*1ee00*/  MOV R13, 0xb19690cc ;  /* 0xb19690cc000d7802 */ /* 0x000fe40000000f00 */
[----:B------:R1:W-:Y:S01]  /*1ee10*/  STL.64 [R1+0xa48], R8 ;  /* 0x000a480801007387 */ /* 0x0003e20000100a00 */
[----:B--2---:R-:W-:Y:S02]  /*1ee20*/  IMAD.MOV.U32 R10, RZ, RZ, -0x4bc25033 ;  /* 0xb43dafcdff0a7424 */ /* 0x004fe400078e00ff */
[----:B------:R-:W-:Y:S01]  /*1ee30*/  HFMA2 R11, -RZ, RZ, 0.184326171875, 56544 ;  /* 0x31e67ae7ff0b7431 */ /* 0x000fe200000001ff */
[----:B------:R2:W-:Y:S01]  /*1ee40*/  STL.64 [R1+0xa58], R12 ;  /* 0x000a580c01007387 */ /* 0x0005e20000100a00 */
[----:B0-----:R-:W-:-:S02]  /*1ee50*/  IMAD.MOV.U32 R14, RZ, RZ, 0x307b7337 ;  /* 0x307b7337ff0e7424 */ /* 0x001fc400078e00ff */
[----:B------:R-:W-:Y:S01]  /*1ee60*/  HFMA2 R15, -RZ, RZ, -0.091796875, 4972 ;  /* 0xade06cdbff0f7431 */ /* 0x000fe200000001ff */
[----:B------:R0:W-:Y:S01]  /*1ee70*/  STL.64 [R1+0xa50], R10 ;  /* 0x000a500a01007387 */ /* 0x0001e20000100a00 */
[----:B-1----:R-:W-:Y:S02]  /*1ee80*/  IMAD.MOV.U32 R8, RZ, RZ, -0x534f1ac8 ;  /* 0xacb0e538ff087424 */ /* 0x002fe400078e00ff */
[----:B------:R-:W-:Y:S01]  /*1ee90*/  HFMA2 R9, -RZ, RZ, 0.046600341796875, -16 ;  /* 0x29f7cc00ff097431 */ /* 0x000fe200000001ff */
[----:B------:R1:W-:Y:S01]  /*1eea0*/  STL.64 [R1+0xa60], R14 ;  /* 0x000a600e01007387 */ /* 0x0003e20000100a00 */
[----:B--2---:R-:W-:Y:S02]  /*1eeb0*/  IMAD.MOV.U32 R12, RZ, RZ, 0x2900827e ;  /* 0x2900827eff0c7424 */ /* 0x004fe400078e00ff */
[----:B------:R-:W-:Y:S01]  /*1eec0*/  HFMA2 R13, -RZ, RZ, -0.02374267578125, 0.0077667236328125 ;  /* 0xa6141ff4ff0d7431 */ /* 0x000fe200000001ff */
        /* <DEDUP_REMOVED lines=8> */
[----:B------:R-:W-:Y:S01]  /*1ef50*/  HFMA2 R21, -RZ, RZ, 0.89697265625, 533.5 ;  /* 0x3b2d602bff157431 */ /* 0x000fe200000001ff */
        /* <DEDUP_REMOVED lines=8> */
[----:B------:R-:W-:Y:S01]  /*1efe0*/  HFMA2 R11, -RZ, RZ, -0.474365234375, -50.71875 ;  /* 0xb797d257ff0b7431 */ /* 0x000fe200000001ff */
[----:B------:R2:W-:Y:S01]  /*1eff0*/  STL.64 [R1+0xa98], R8 ;  /* 0x000a980801007387 */ /* 0x0005e20000100a00 */
[----:B0-----:R-:W-:Y:S02]  /*1f000*/  IMAD.MOV.U32 R14, RZ, RZ, 0x319fac92 ;  /* 0x319fac92ff0e7424 */ /* 0x001fe400078e00ff */
[----:B------:R-:W-:Y:S01]  /*1f010*/  HFMA2 R15, -RZ, RZ, 0.2548828125, 0.00011575222015380859375 ;  /* 0x34140796ff0f7431 */ /* 0x000fe200000001ff */
[----:B------:R0:W-:Y:S01]  /*1f020*/  STL.64 [R1+0xaa8], R12 ;  /* 0x000aa80c01007387 */ /* 0x0001e20000100a00 */
[----:B-1----:R-:W-:Y:S01]  /*1f030*/  IMAD.MOV.U32 R20, RZ, RZ, -0x4c88ee18 ;  /* 0xb37711e8ff147424 */ /* 0x002fe200078e00ff */
[----:B------:R-:W-:-:S02]  /*1f040*/  MOV R21, 0x324d53d2 ;  /* 0x324d53d200157802 */ /* 0x000fc40000000f00 */
[----:B------:R1:W-:Y:S01]  /*1f050*/  STL.64 [R1+0xaa0], R10 ;  /* 0x000aa00a01007387 */ /* 0x0003e20000100a00 */
[----:B--2---:R-:W-:Y:S02]  /*1f060*/  IMAD.MOV.U32 R8, RZ, RZ, -0x5265b022 ;  /* 0xad9a4fdeff087424 */ /* 0x004fe400078e00ff */
[----:B------:R-:W-:Y:S01]  /*1f070*/  HFMA2 R9, -RZ, RZ, -0.141845703125, -0.201904296875 ;  /* 0xb08ab276ff097431 */ /* 0x000fe200000001ff */
[----:B------:R2:W-:Y:S01]  /*1f080*/  STL.64 [R1+0xab0], R14 ;  /* 0x000ab00e01007387 */ /* 0x0005e20000100a00 */
[----:B0-----:R-:W-:Y:S02]  /*1f090*/  IMAD.MOV.U32 R12, RZ, RZ, 0x29889f1d ;  /* 0x29889f1dff0c7424 */ /* 0x001fe400078e00ff */
[----:B------:R-:W-:Y:S01]  /*1f0a0*/  HFMA2 R13, -RZ, RZ, 0.077880859375, 3.135204315185546875e-05 ;  /* 0x2cfc020eff0d7431 */ /* 0x000fe200000001ff */
        /* <DEDUP_REMOVED lines=8> */
[----:B------:R-:W-:Y:S01]  /*1f130*/  HFMA2 R21, -RZ, RZ, -0.0419921875, 0.27197265625 ;  /* 0xa960345aff157431 */ /* 0x000fe200000001ff */
[----:B------:R0:W-:Y:S01]  /*1f140*/  STL.64 [R1+0xac8], R10 ;  /* 0x000ac80a01007387 */ /* 0x0001e20000100a00 */
[----:B-1----:R-:W-:Y:S01]  /*1f150*/  IMAD.MOV.U32 R8, RZ, RZ, 0x28b6c54f ;  /* 0x28b6c54fff087424 */ /* 0x002fe200078e00ff */
[----:B------:R-:W-:-:S02]  /*1f160*/  MOV R9, 0xa794d81c ;  /* 0xa794d81c00097802 */ /* 0x000fc40000000f00 */
[----:B------:R1:W-:Y:S01]  /*1f170*/  STL.64 [R1+0xad8], R14 ;  /* 0x000ad80e01007387 */ /* 0x0003e20000100a00 */
[----:B--2---:R-:W-:Y:S01]  /*1f180*/  IMAD.MOV.U32 R12, RZ, RZ, 0x3a4a4588 ;  /* 0x3a4a4588ff0c7424 */ /* 0x004fe200078e00ff */
[----:B------:R-:W-:Y:S02]  /*1f190*/  MOV R13, 0x3606d905 ;  /* 0x3606d905000d7802 */ /* 0x000fe40000000f00 */
[----:B------:R2:W-:Y:S01]  /*1f1a0*/  STL.64 [R1+0xae0], R20 ;  /* 0x000ae01401007387 */ /* 0x0005e20000100a00 */
[----:B0-----:R-:W-:Y:S02]  /*1f1b0*/  IMAD.MOV.U32 R10, RZ, RZ, 0x3b877322 ;  /* 0x3b877322ff0a7424 */ /* 0x001fe400078e00ff */
[----:B------:R-:W-:Y:S01]  /*1f1c0*/  HFMA2 R11, -RZ, RZ, -0.89794921875, -0.650390625 ;  /* 0xbb2fb934ff0b7431 */ /* 0x000fe200000001ff */
[----:B------:R0:W-:Y:S01]  /*1f1d0*/  STL.64 [R1+0xae8], R8 ;  /* 0x000ae80801007387 */ /* 0x0001e20000100a00 */
[----:B-1----:R-:W-:Y:S02]  /*1f1e0*/  IMAD.MOV.U32 R14, RZ, RZ, -0x471ed608 ;  /* 0xb8e129f8ff0e7424 */ /* 0x002fe400078e00ff */
[----:B------:R-:W-:Y:S01]  /*1f1f0*/  HFMA2 R15, -RZ, RZ, 0.54541015625, -50144 ;  /* 0x385dfa1fff0f7431 */ /* 0x000fe200000001ff */
[----:B------:R1:W-:Y:S01]  /*1f200*/  STL.64 [R1+0xaf8], R12 ;  /* 0x000af80c01007387 */ /* 0x0003e20000100a00 */
[----:B--2---:R-:W-:Y:S01]  /*1f210*/  IMAD.MOV.U32 R20, RZ, RZ, -0x48a9e97d ;  /* 0xb7561683ff147424 */ /* 0x004fe200078e00ff */
[----:B------:R-:W-:-:S02]  /*1f220*/  MOV R21, 0x33130aa5 ;  /* 0x33130aa500157802 */ /* 0x000fc40000000f00 */
[----:B------:R2:W-:Y:S01]  /*1f230*/  STL.64 [R1+0xaf0], R10 ;  /* 0x000af00a01007387 */ /* 0x0005e20000100a00 */
[----:B0-----:R-:W-:Y:S02]  /*1f240*/  IMAD.MOV.U32 R8, RZ, RZ, 0x35b82c49 ;  /* 0x35b82c49ff087424 */ /* 0x001fe400078e00ff */
[----:B------:R-:W-:Y:S01]  /*1f250*/  HFMA2 R9, -RZ, RZ, -0.322509765625, 0.00154876708984375 ;  /* 0xb5291658ff097431 */ /* 0x000fe200000001ff */
[----:B------:R0:W-:Y:S01]  /*1f260*/  STL.64 [R1+0xb00], R14 ;  /* 0x000b000e01007387 */ /* 0x0001e20000100a00 */
[----:B-1----:R-:W-:Y:S02]  /*1f270*/  IMAD.MOV.U32 R12, RZ, RZ, -0x4d8de466 ;  /* 0xb2721b9aff0c7424 */ /* 0x002fe400078e00ff */
[----:B------:R-:W-:Y:S01]  /*1f280*/  HFMA2 R13, -RZ, RZ, 0.182373046875, 0.00010126829147338867188 ;  /* 0x31d606a3ff0d7431 */ /* 0x000fe200000001ff */
        /* <DEDUP_REMOVED lines=8> */
[----:B------:R-:W-:Y:S01]  /*1f310*/  HFMA2 R21, -RZ, RZ, -0.100830078125, -0.97216796875 ;  /* 0xae74bbc7ff157431 */ /* 0x000fe200000001ff */
        /* <DEDUP_REMOVED lines=8> */
[----:B------:R-:W-:Y:S01]  /*1f3a0*/  HFMA2 R11, -RZ, RZ, 0.054779052734375, 0.87255859375 ;  /* 0x2b033afbff0b7431 */ /* 0x000fe200000001ff */
[----:B------:R1:W-:Y:S01]  /*1f3b0*/  STL.64 [R1+0xb38], R8 ;  /* 0x000b380801007387 */ /* 0x0003e20000100a00 */
[----:B--2---:R-:W-:Y:S02]  /*1f3c0*/  IMAD.MOV.U32 R14, RZ, RZ, 0x281f97f3 ;  /* 0x281f97f3ff0e7424 */ /* 0x004fe400078e00ff */
[----:B------:R-:W-:Y:S01]  /*1f3d0*/  HFMA2 R15, -RZ, RZ, 0.7705078125, 1.697265625 ;  /* 0x3a2a3ecaff0f7431 */ /* 0x000fe200000001ff */
[----:B------:R2:W-:Y:S01]  /*1f3e0*/  STL.64 [R1+0xb48], R12 ;  /* 0x000b480c01007387 */ /* 0x0005e20000100a00 */
[----:B0-----:R-:W-:Y:S01]  /*1f3f0*/  IMAD.MOV.U32 R20, RZ, RZ, 0x39709e72 ;  /* 0x39709e72ff147424 */ /* 0x001fe200078e00ff */
[----:B------:R-:W-:-:S02]  /*1f400*/  MOV R21, 0xb9f5fd8c ;  /* 0xb9f5fd8c00157802 */ /* 0x000fc40000000f00 */
[----:B------:R0:W-:Y:S01]  /*1f410*/  STL.64 [R1+0xb40], R10 ;  /* 0x000b400a01007387 */ /* 0x0001e20000100a00 */
[----:B-1----:R-:W-:Y:S02]  /*1f420*/  IMAD.MOV.U32 R8, RZ, RZ, 0x398c5cdb ;  /* 0x398c5cdbff087424 */ /* 0x002fe400078e00ff */
[----:B------:R-:W-:Y:S01]  /*1f430*/  HFMA2 R9, -RZ, RZ, -0.5771484375, -0.00124835968017578125 ;  /* 0xb89e951dff097431 */ /* 0x000fe200000001ff */
[----:B------:R1:W-:Y:S01]  /*1f440*/  STL.64 [R1+0xb50], R14 ;  /* 0x000b500e01007387 */ /* 0x0003e20000100a00 */
[----:B--2---:R-:W-:Y:S02]  /*1f450*/  IMAD.MOV.U32 R12, RZ, RZ, -0x49419487 ;  /* 0xb6be6b79ff0c7424 */ /* 0x004fe400078e00ff */
[----:B------:R-:W-:Y:S01]  /*1f460*/  HFMA2 R13, -RZ, RZ, 0.359130859375, 1.5318393707275390625e-05 ;  /* 0x35bf0101ff0d7431 */ /* 0x000fe200000001ff */
[----:B------:R2:W-:Y:S01]  /*1f470*/  STL.64 [R1+0xb58], R20 ;  /* 0x000b581401007387 */ /* 0x0005e20000100a00 */
[----:B0-----:R-:W-:Y:S01]  /*1f480*/  IMAD.MOV.U32 R10, RZ, RZ, -0x4b7f56af ;  /* 0xb480a951ff0a7424 */ /* 0x001fe200078e00ff */
[----:B------:R-:W-:-:S02]  /*1f490*/  MOV R11, 0x3739efa3 ;  /* 0x3739efa3000b7802 */ /* 0x000fc40000000f00 */
[----:B------:R0:W-:Y:S01]  /*1f4a0*/  STL.64 [R1+0xb60], R8 ;  /* 0x000b600801007387 */ /* 0x0001e20000100a00 */
[----:B-1----:R-:W-:Y:S01]  /*1f4b0*/  IMAD.MOV.U32 R14, RZ, RZ, -0x520aee6d ;  /* 0xadf51193ff0e7424 */ /* 0x002fe200078e00ff */
[----:B------:R-:W-:Y:S02]  /*1f4c0*/  MOV R15, 0xb43616e8 ;  /* 0xb43616e8000f7802 */ /* 0x000fe40000000f00 */
[----:B------:R1:W-:Y:S01]  /*1f4d0*/  STL.64 [R1+0xb70], R12 ;  /* 0x000b700c01007387 */ /* 0x0003e20000100a00 */
[----:B--2---:R-:W-:Y:S02]  /*1f4e0*/  IMAD.MOV.U32 R20, RZ, RZ, 0x33adef47 ;  /* 0x33adef47ff147424 */ /* 0x004fe400078e00ff */
[----:B------:R-:W-:Y:S01]  /*1f4f0*/  HFMA2 R21, -RZ, RZ, -0.20751953125, 0.046112060546875 ;  /* 0xb2a429e7ff157431 */ /* 0x000fe200000001ff */
        /* <DEDUP_REMOVED lines=8> */
[----:B------:R-:W-:Y:S01]  /*1f580*/  HFMA2 R11, -RZ, RZ, 0.115966796875, -149.25 ;  /* 0x2f6cd8aaff0b7431 */ /* 0x000fe200000001ff */
[----:B------:R2:W-:Y:S01]  /*1f590*/  STL.64 [R1+0xb88], R8 ;  /* 0x000b880801007387 */ /* 0x0005e20000100a00 */
[----:B0-----:R-:W-:Y:S02]  /*1f5a0*/  HFMA2 R14, -RZ, RZ, 0.080810546875, 1.6845703125 ;  /* 0x2d2c3ebdff0e7431 */ /* 0x001fe400000001ff */
[----:B------:R-:W-:Y:S01]  /*1f5b0*/  IMAD.MOV.U32 R15, RZ, RZ, -0x53e6b8b1 ;  /* 0xac19474fff0f7424 */ /* 0x000fe200078e00ff */
[----:B------:R0:W-:Y:S01]  /*1f5c0*/  STL.64 [R1+0xb98], R12 ;  /* 0x000b980c01007387 */ /* 0x0001e20000100a00 */
[----:B-1----:R-:W-:Y:S01]  /*1f5d0*/  MOV R20, 0x248f2a67 ;  /* 0x248f2a6700147802 */ /* 0x002fe20000000f00 */
[----:B------:R-:W-:-:S02]  /*1f5e0*/  HFMA2 R21, -RZ, RZ, 0.050262451171875, 48960 ;  /* 0x2a6f79faff157431 */ /* 0x000fc400000001ff */
[----:B------:R1:W-:Y:S01]  /*1f5f0*/  STL.64 [R1+0xb90], R10 ;  /* 0x000b900a01007387 */ /* 0x0003e20000100a00 */
[----:B--2---:R-:W-:Y:S01]  /*1f600*/  IMAD.MOV.U32 R8, RZ, RZ, -0x562d9389 ;  /* 0xa9d26c77ff087424 */ /* 0x004fe200078e00ff */
[----:B------:R-:W-:Y:S02]  /*1f610*/  MOV R9, 0x28b83af4 ;  /* 0x28b83af400097802 */ /* 0x000fe40000000f00 */
[----:B------:R2:W-:Y:S01]  /*1f620*/  STL.64 [R1+0xba0], R14 ;  /* 0x000ba00e01007387 */ /* 0x0005e20000100a00 */
[----:B0-----:R-:W-:Y:S01]  /*1f630*/  MOV R12, 0xb99cccd4 ;  /* 0xb99cccd4000c7802 */ /* 0x001fe20000000f00 */
[----:B------:R-:W-:Y:S02]  /*1f640*/  HFMA2 R13, -RZ, RZ, -0.3603515625, 43744 ;  /* 0xb5c47957ff0d7431 */ /* 0x000fe400000001ff */
        /* <DEDUP_REMOVED lines=9> */
[----:B------:R0:W-:Y:S01]  /*1f6e0*/  STL.64 [R1+0xbb8], R10 ;  /* 0x000bb80a01007387 */ /* 0x0001e20000100a00 */
[----:B-1----:R-:W-:Y:S01]  /*1f6f0*/  MOV R8, 0xb5e38e04 ;  /* 0xb5e38e0400087802 */ /* 0x002fe20000000f00 */
[----:B------:R-:W-:Y:S02]  /*1f700*/  HFMA2 R9, -RZ, RZ, 0.339599609375, 0.0038700103759765625 ;  /* 0x356f1bedff097431 */ /* 0x000fe400000001ff */
[----:B------:R1:W-:Y:S01]  /*1f710*/  STL.64 [R1+0xbc8], R14 ;  /* 0x000bc80e01007387 */ /* 0x0003e20000100a00 */
[----:B--2---:R-:W-:Y:S02]  /*1f720*/  HFMA2 R12, -RZ, RZ, 0.2176513671875, -18976 ;  /* 0x32f7f4a2ff0c7431 */ /* 0x004fe400000001ff */
[----:B------:R-:W-:Y:S01]  /*1f730*/  IMAD.MOV.U32 R13, RZ, RZ, -0x4d8c38de ;  /* 0xb273c722ff0d7424 */ /* 0x000fe200078e00ff */
[----:B------:R2:W-:Y:S01]  /*1f740*/  STL.64 [R1+0xbd0], R20 ;  /* 0x000bd01401007387 */ /* 0x0005e20000100a00 */
[----:B0-----:R-:W-:Y:S01]  /*1f750*/  IMAD.MOV.U32 R10, RZ, RZ, -0x4b89cc4a ;  /* 0xb47633b6ff0a7424 */ /* 0x001fe200078e00ff */
[----:B------:R-:W-:-:S02]  /*1f760*/  MOV R11, 0x2e020a8b ;  /* 0x2e020a8b000b7802 */ /* 0x000fc40000000f00 */
[----:B------:R0:W-:Y:S01]  /*1f770*/  STL.64 [R1+0xbd8], R8 ;  /* 0x000bd80801007387 */ /* 0x0001e20000100a00 */
[----:B-1----:R-:W-:Y:S01]  /*1f780*/  MOV R14, 0x316cd4f9 ;  /* 0x316cd4f9000e7802 */ /* 0x002fe20000000f00 */
[----:B------:R-:W-:Y:S02]  /*1f790*/  HFMA2 R15, -RZ, RZ, -0.050811767578125, -0.0056915283203125 ;  /* 0xaa819dd4ff0f7431 */ /* 0x000fe400000001ff */
[----:B------:R1:W-:Y:S01]  /*1f7a0*/  STL.64 [R1+0xbe8], R12 ;  /* 0x000be80c01007387 */ /* 0x0003e20000100a00 */
[----:B--2---:R-:W-:Y:S01]  /*1f7b0*/  IMAD.MOV.U32 R20, RZ, RZ, -0x5027586f ;  /* 0xafd8a791ff147424 */ /* 0x004fe200078e00ff */
[----:B------:R-:W-:Y:S02]  /*1f7c0*/  MOV R21, 0x2f4c88ee ;  /* 0x2f4c88ee00157802 */ /* 0x000fe40000000f00 */
[----:B------:R2:W-:Y:S01]  /*1f7d0*/  STL.64 [R1+0xbe0], R10 ;  /* 0x000be00a01007387 */ /* 0x0005e20000100a00 */
[----:B0-----:R-:W-:Y:S02]  /*1f7e0*/  HFMA2 R8, -RZ, RZ, -0.09759521484375, -0.0019130706787109375 ;  /* 0xae3f97d6ff087431 */ /* 0x001fe400000001ff */
[----:B------:R-:W-:Y:S01]  /*1f7f0*/  IMAD.MOV.U32 R9, RZ, RZ, 0x26b84405 ;  /* 0x26b84405ff097424 */ /* 0x000fe200078e00ff */
[----:B------:R0:W-:Y:S01]  /*1f800*/  STL.64 [R1+0xbf0], R14 ;  /* 0x000bf00e01007387 */ /* 0x0001e20000100a00 */
[----:B-1----:R-:W-:Y:S01]  /*1f810*/  IMAD.MOV.U32 R12, RZ, RZ, 0x2b0a2bbf ;  /* 0x2b0a2bbfff0c7424 */ /* 0x002fe200078e00ff */
[----:B------:R-:W-:-:S02]  /*1f820*/  MOV R13, 0xa2e9da4e ;  /* 0xa2e9da4e000d7802 */ /* 0x000fc40000000f00 */
[----:B------:R1:W-:Y:S01]  /*1f830*/  STL.64 [R1+0xbf8], R20 ;  /* 0x000bf81401007387 */ /* 0x0003e20000100a00 */
[----:B--2---:R-:W-:Y:S01]  /*1f840*/  MOV R10, 0x2ca4a32a ;  /* 0x2ca4a32a000a7802 */ /* 0x004fe20000000f00 */
[----:B------:R-:W-:Y:S02]  /*1f850*/  HFMA2 R11, -RZ, RZ, -0.06390380859375, 1.345703125 ;  /* 0xac173d62ff0b7431 */ /* 0x000fe400000001ff */
[----:B------:R2:W-:Y:S01]  /*1f860*/  STL.64 [R1+0xc00], R8 ;  /* 0x000c000801007387 */ /* 0x0005e20000100a00 */
[----:B0-----:R-:W-:Y:S02]  /*1f870*/  HFMA2 R14, -RZ, RZ, -0.042083740234375, 0.58984375 ;  /* 0xa96338b8ff0e7431 */ /* 0x001fe400000001ff */
[----:B------:R-:W-:Y:S01]  /*1f880*/  IMAD.MOV.U32 R15, RZ, RZ, -0x464f6baa ;  /* 0xb9b09456ff0f7424 */ /* 0x000fe200078e00ff */
[----:B------:R0:W-:Y:S01]  /*1f890*/  STL.64 [R1+0xc10], R12 ;  /* 0x000c100c01007387 */ /* 0x0001e20000100a00 */
[----:B-1----:R-:W-:Y:S01]  /*1f8a0*/  MOV R20, 0xb8923b02 ;  /* 0xb8923b0200147802 */ /* 0x002fe20000000f00 */
[----:B------:R-:W-:-:S02]  /*1f8b0*/  HFMA2 R21, -RZ, RZ, 0.69580078125, 465 ;  /* 0x39915f44ff157431 */ /* 0x000fc400000001ff */
[----:B------:R1:W-:Y:S01]  /*1f8c0*/  STL.64 [R1+0xc08], R10 ;  /* 0x000c080a01007387 */ /* 0x0003e20000100a00 */
[----:B--2---:R-:W-:Y:S01]  /*1f8d0*/  IMAD.MOV.U32 R8, RZ, RZ, -0x46aefdea ;  /* 0xb9510216ff087424 */ /* 0x004fe200078e00ff */
[----:B------:R-:W-:Y:S02]  /*1f8e0*/  MOV R9, 0x388e8f4e ;  /* 0x388e8f4e00097802 */ /* 0x000fe40000000f00 */
[----:B------:R2:W-:Y:S01]  /*1f8f0*/  STL.64 [R1+0xc18], R14 ;  /* 0x000c180e01007387 */ /* 0x0005e20000100a00 */
[----:B0-----:R-:W-:Y:S01]  /*1f900*/  MOV R12, 0x37068711 ;  /* 0x37068711000c7802 */ /* 0x001fe20000000f00 */
[----:B------:R-:W-:Y:S02]  /*1f910*/  HFMA2 R13, -RZ, RZ, -0.381103515625, -7.34765625 ;  /* 0xb619c759ff0d7431 */ /* 0x000fe400000001ff */
[----:B------:R0:W-:Y:S01]  /*1f920*/  STL.64 [R1+0xc20], R20 ;  /* 0x000c201401007387 */ /* 0x0001e20000100a00 */
[----:B-1----:R-:W-:Y:S02]  /*1f930*/  HFMA2 R10, -RZ, RZ, 0.255859375, 442 ;  /* 0x34185ee8ff0a7431 */ /* 0x002fe400000001ff */
[----:B------:R-:W-:Y:S01]  /*1f940*/  IMAD.MOV.U32 R11, RZ, RZ, -0x489bee02 ;  /* 0xb76411feff0b7424 */ /* 0x000fe200078e00ff */
[----:B------:R1:W-:Y:S01]  /*1f950*/  STL.64 [R1+0xc28], R8 ;  /* 0x000c280801007387 */ /* 0x0003e20000100a00 */
[----:B--2---:R-:W-:Y:S01]  /*1f960*/  IMAD.MOV.U32 R14, RZ, RZ, -0x504d3181 ;  /* 0xafb2ce7fff0e7424 */ /* 0x004fe200078e00ff */
[----:B------:R-:W-:-:S02]  /*1f970*/  MOV R15, 0x34ba0a82 ;  /* 0x34ba0a82000f7802 */ /* 0x000fc40000000f00 */
[----:B------:R2:W-:Y:S01]  /*1f980*/  STL.64 [R1+0xc38], R12 ;  /* 0x000c380c01007387 */ /* 0x0005e20000100a00 */
[----:B0-----:R-:W-:Y:S02]  /*1f990*/  HFMA2 R20, -RZ, RZ, -0.26708984375, 0.00088405609130859375 ;  /* 0xb446133eff147431 */ /* 0x001fe400000001ff */
[----:B------:R-:W-:Y:S01]  /*1f9a0*/  IMAD.MOV.U32 R21, RZ, RZ, 0x334f3181 ;  /* 0x334f3181ff157424 */ /* 0x000fe200078e00ff */
[----:B------:R0:W-:Y:S01]  /*1f9b0*/  STL.64 [R1+0xc30], R10 ;  /* 0x000c300a01007387 */ /* 0x0001e20000100a00 */
[----:B-1----:R-:W-:Y:S01]  /*1f9c0*/  MOV R8, 0xa8a208e3 ;  /* 0xa8a208e300087802 */ /* 0x002fe20000000f00 */
[----:B------:R-:W-:Y:S02]  /*1f9d0*/  HFMA2 R9, -RZ, RZ, -0.1826171875, -0.091796875 ;  /* 0xb1d8ade0ff097431 */ /* 0x000fe400000001ff */
[----:B------:R1:W-:Y:S01]  /*1f9e0*/  STL.64 [R1+0xc40], R14 ;  /* 0x000c400e01007387 */ /* 0x0003e20000100a00 */
[----:B--2---:R-:W-:Y:S02]  /*1f9f0*/  HFMA2 R12, -RZ, RZ, 0.0301971435546875, 0.00146770477294921875 ;  /* 0x27bb1603ff0c7431 */ /* 0x004fe400000001ff */
[----:B------:R-:W-:Y:S01]  /*1fa00*/  IMAD.MOV.U32 R13, RZ, RZ, 0x2ecdce2c ;  /* 0x2ecdce2cff0d7424 */ /* 0x000fe200078e00ff */
[----:B------:R2:W-:Y:S01]  /*1fa10*/  STL.64 [R1+0xc48], R20 ;  /* 0x000c481401007387 */ /* 0x0005e20000100a00 */
[----:B0-----:R-:W-:Y:S01]  /*1fa20*/  IMAD.MOV.U32 R10, RZ, RZ, 0x315951d7 ;  /* 0x315951d7ff0a7424 */ /* 0x001fe200078e00ff */
[----:B------:R-:W-:-:S02]  /*1fa30*/  MOV R11, 0xb0578799 ;  /* 0xb0578799000b7802 */ /* 0x000fc40000000f00 */
[----:B------:R0:W-:Y:S01]  /*1fa40*/  STL.64 [R1+0xc50], R8 ;  /* 0x000c500801007387 */ /* 0x0001e20000100a00 */
[----:B-1----:R-:W-:Y:S01]  /*1fa50*/  MOV R14, 0xae4680a9 ;  /* 0xae4680a9000e7802 */ /* 0x002fe20000000f00 */
[----:B------:R-:W-:Y:S02]  /*1fa60*/  HFMA2 R15, -RZ, RZ, 0.08184814453125, -56992 ;  /* 0x2d3dfaf5ff0f7431 */ /* 0x000fe400000001ff */
[----:B------:R1:W-:Y:S01]  /*1fa70*/  STL.64 [R1+0xc60], R12 ;  /* 0x000c600c01007387 */ /* 0x0003e20000100a00 */
[----:B--2---:R-:W-:Y:S01]  /*1fa80*/  IMAD.MOV.U32 R20, RZ, RZ, -0x5bd72013 ;  /* 0xa428dfedff147424 */ /* 0x004fe200078e00ff */
[----:B------:R-:W-:Y:S02]  /*1fa90*/  MOV R21, 0xabaa6b58 ;  /* 0xabaa6b5800157802 */ /* 0x000fe40000000f00 */
[----:B------:R2:W-:Y:S01]  /*1faa0*/  STL.64 [R1+0xc58], R10 ;  /* 0x000c580a01007387 */ /* 0x0005e20000100a00 */
[----:B0-----:R-:W-:Y:S02]  /*1fab0*/  HFMA2 R8, -RZ, RZ, 0.055633544921875, -1554 ;  /* 0x2b1fe612ff087431 */ /* 0x001fe400000001ff */
[----:B------:R-:W-:Y:S01]  /*1fac0*/  IMAD.MOV.U32 R9, RZ, RZ, -0x55ead275 ;  /* 0xaa152d8bff097424 */ /* 0x000fe200078e00ff */
[----:B------:R0:W-:Y:S01]  /*1fad0*/  STL.64 [R1+0xc68], R14 ;  /* 0x000c680e01007387 */ /* 0x0001e20000100a00 */
[----:B-1----:R-:W-:Y:S01]  /*1fae0*/  IMAD.MOV.U32 R12, RZ, RZ, 0x398e04a8 ;  /* 0x398e04a8ff0c7424 */ /* 0x002fe200078e00ff */
[----:B------:R-:W-:-:S02]  /*1faf0*/  MOV R13, 0x3554208f ;  /* 0x3554208f000d7802 */ /* 0x000fc40000000f00 */
[----:B------:R1:W-:Y:S01]  /*1fb00*/  STL.64 [R1+0xc70], R20 ;  /* 0x000c701401007387 */ /* 0x0003e20000100a00 */
[----:B--2---:R-:W-:Y:S01]  /*1fb10*/  MOV R10, 0x3a0b4779 ;  /* 0x3a0b4779000a7802 */ /* 0x004fe20000000f00 */
[----:B------:R-:W-:Y:S02]  /*1fb20*/  HFMA2 R11, -RZ, RZ, -0.76318359375, 0.9521484375 ;  /* 0xba1b3b9eff0b7431 */ /* 0x000fe400000001ff */
[----:B------:R2:W-:Y:S01]  /*1fb30*/  STL.64 [R1+0xc78], R8 ;  /* 0x000c780801007387 */ /* 0x0005e20000100a00 */
[----:B0-----:R-:W-:Y:S02]  /*1fb40*/  HFMA2 R14, -RZ, RZ, -0.58349609375, 4.41074371337890625e-06 ;  /* 0xb8ab004aff0e7431 */ /* 0x001fe400000001ff */
[----:B------:R-:W-:Y:S01]  /*1fb50*/  IMAD.MOV.U32 R15, RZ, RZ, 0x386b5efc ;  /* 0x386b5efcff0f7424 */ /* 0x000fe200078e00ff */
[----:B------:R0:W-:Y:S01]  /*1fb60*/  STL.64 [R1+0xc88], R12 ;  /* 0x000c880c01007387 */ /* 0x0001e20000100a00 */
[----:B-1----:R-:W-:Y:S01]  /*1fb70*/  MOV R20, 0xb799c17a ;  /* 0xb799c17a00147802 */ /* 0x002fe20000000f00 */
[----:B------:R-:W-:-:S02]  /*1fb80*/  HFMA2 R21, -RZ, RZ, -0.1663818359375, -0.0100250244140625 ;  /* 0xb153a122ff157431 */ /* 0x000fc400000001ff */
[----:B------:R1:W-:Y:S01]  /*1fb90*/  STL.64 [R1+0xc80], R10 ;  /* 0x000c800a01007387 */ /* 0x0003e20000100a00 */
[----:B--2---:R-:W-:Y:S01]  /*1fba0*/  IMAD.MOV.U32 R8, RZ, RZ, 0x36688aea ;  /* 0x36688aeaff087424 */ /* 0x004fe200078e00ff */
[----:B------:R-:W-:Y:S02]  /*1fbb0*/  MOV R9, 0xb6082c3c ;  /* 0xb6082c3c00097802 */ /* 0x000fe40000000f00 */
[----:B------:R2:W-:Y:S01]  /*1fbc0*/  STL.64 [R1+0xc90], R14 ;  /* 0x000c900e01007387 */ /* 0x0005e20000100a00 */
[----:B0-----:R-:W-:Y:S01]  /*1fbd0*/  MOV R12, 0xb3bd97bf ;  /* 0xb3bd97bf000c7802 */ /* 0x001fe20000000f00 */
[----:B------:R-:W-:Y:S02]  /*1fbe0*/  HFMA2 R13, -RZ, RZ, 0.2279052734375, -1.0966796875 ;  /* 0x334bbc63ff0d7431 */ /* 0x000fe400000001ff */
[----:B------:R0:W-:Y:S01]  /*1fbf0*/  STL.64 [R1+0xc98], R20 ;  /* 0x000c981401007387 */ /* 0x0001e20000100a00 */
[----:B-1----:R-:W-:Y:S02]  /*1fc00*/  HFMA2 R10, -RZ, RZ, 0.319091796875, 1096 ;  /* 0x351b6448ff0a7431 */ /* 0x002fe400000001ff */
[----:B------:R-:W-:Y:S01]  /*1fc10*/  IMAD.MOV.U32 R11, RZ, RZ, 0x2a83a738 ;  /* 0x2a83a738ff0b7424 */ /* 0x000fe200078e00ff */
[----:B------:R1:W-:Y:S01]  /*1fc20*/  STL.64 [R1+0xca0], R8 ;  /* 0x000ca00801007387 */ /* 0x0003e20000100a00 */
[----:B--2---:R-:W-:Y:S01]  /*1fc30*/  IMAD.MOV.U32 R14, RZ, RZ, -0x4da878ae ;  /* 0xb2578752ff0e7424 */ /* 0x004fe200078e00ff */
[----:B------:R-:W-:-:S02]  /*1fc40*/  MOV R15, 0x29c2c5d5 ;  /* 0x29c2c5d5000f7802 */ /* 0x000fc40000000f00 */
[----:B------:R2:W-:Y:S01]  /*1fc50*/  STL.64 [R1+0xcb0], R12 ;  /* 0x000cb00c01007387 */ /* 0x0005e20000100a00 */
[----:B0-----:R-:W-:Y:S02]  /*1fc60*/  HFMA2 R20, -RZ, RZ, 0.1531982421875, -0.00011903047561645507812 ;  /* 0x30e787cdff147431 */ /* 0x001fe400000001ff */
[----:B------:R-:W-:Y:S01]  /*1fc70*/  IMAD.MOV.U32 R21, RZ, RZ, -0x4f944755 ;  /* 0xb06bb8abff157424 */ /* 0x000fe200078e00ff */
[----:B------:R0:W-:Y:S01]  /*1fc80*/  STL.64 [R1+0xca8], R10 ;  /* 0x000ca80a01007387 */ /* 0x0001e20000100a00 */
[----:B-1----:R-:W-:Y:S01]  /*1fc90*/  MOV R8, 0x2f6d7999 ;  /* 0x2f6d799900087802 */ /* 0x002fe20000000f00 */
[----:B------:R-:W-:Y:S02]  /*1fca0*/  HFMA2 R9, -RZ, RZ, -0.0248260498046875, 7912 ;  /* 0xa65b6fbaff097431 */ /* 0x000fe400000001ff */
[----:B------:R1:W-:Y:S01]  /*1fcb0*/  STL.64 [R1+0xcb8], R14 ;  /* 0x000cb80e01007387 */ /* 0x0003e20000100a00 */
[----:B--2---:R-:W-:Y:S02]  /*1fcc0*/  HFMA2 R12, -RZ, RZ, -0.06829833984375, -4.28125 ;  /* 0xac5fc448ff0c7431 */ /* 0x004fe400000001ff */
[----:B------:R-:W-:Y:S01]  /*1fcd0*/  IMAD.MOV.U32 R13, RZ, RZ, 0x22adcde9 ;  /* 0x22adcde9ff0d7424 */ /* 0x000fe200078e00ff */
[----:B------:R2:W-:Y:S01]  /*1fce0*/  STL.64 [R1+0xcc0], R20 ;  /* 0x000cc01401007387 */ /* 0x0005e20000100a00 */
[----:B0-----:R-:W-:Y:S01]  /*1fcf0*/  IMAD.MOV.U32 R10, RZ, RZ, -0x5215ac74 ;  /* 0xadea538cff0a7424 */ /* 0x001fe200078e00ff */
[----:B------:R-:W-:-:S02]  /*1fd00*/  MOV R11, 0x2d65daaf ;  /* 0x2d65daaf000b7802 */ /* 0x000fc40000000f00 */
[----:B------:R0:W-:Y:S01]  /*1fd10*/  STL.64 [R1+0xcc8], R8 ;  /* 0x000cc80801007387 */ /* 0x0001e20000100a00 */
[----:B-1----:R-:W-:Y:S01]  /*1fd20*/  MOV R14, 0x2acfbe8a ;  /* 0x2acfbe8a000e7802 */ /* 0x002fe20000000f00 */
[----:B------:R-:W-:Y:S02]  /*1fd30*/  HFMA2 R15, -RZ, RZ, 0.712890625, -0.0002586841583251953125 ;  /* 0x39b48c3dff0f7431 */ /* 0x000fe400000001ff */
[----:B------:R1:W-:Y:S01]  /*1fd40*/  STL.64 [R1+0xcd8], R12 ;  /* 0x000cd80c01007387 */ /* 0x0003e20000100a00 */
[----:B--2---:R-:W-:Y:S01]  /*1fd50*/  IMAD.MOV.U32 R20, RZ, RZ, 0x3858ebaf ;  /* 0x3858ebafff147424 */ /* 0x004fe200078e00ff */
[----:B------:R-:W-:Y:S02]  /*1fd60*/  MOV R21, 0xb9af99c3 ;  /* 0xb9af99c300157802 */ /* 0x000fe40000000f00 */
[----:B------:R2:W-:Y:S01]  /*1fd70*/  STL.64 [R1+0xcd0], R10 ;  /* 0x000cd00a01007387 */ /* 0x0005e20000100a00 */
[----:B0-----:R-:W-:Y:S02]  /*1fd80*/  HFMA2 R8, -RZ, RZ, 0.69677734375, 30128 ;  /* 0x3993775bff087431 */ /* 0x001fe400000001ff */
[----:B------:R-:W-:Y:S01]  /*1fd90*/  IMAD.MOV.U32 R9, RZ, RZ, -0x4719cdec ;  /* 0xb8e63214ff097424 */ /* 0x000fe200078e00ff */
[----:B------:R0:W-:Y:S01]  /*1fda0*/  STL.64 [R1+0xce0], R14 ;  /* 0x000ce00e01007387 */ /* 0x0001e20000100a00 */
[----:B-1----:R-:W-:Y:S01]  /*1fdb0*/  IMAD.MOV.U32 R12, RZ, RZ, -0x4866cb75 ;  /* 0xb799348bff0c7424 */ /* 0x002fe200078e00ff */
[----:B------:R-:W-:-:S02]  /*1fdc0*/  MOV R13, 0x36c233ec ;  /* 0x36c233ec000d7802 */ /* 0x000fc40000000f00 */
[----:B------:R1:W-:Y:S01]  /*1fdd0*/  STL.64 [R1+0xce8], R20 ;  /* 0x000ce81401007387 */ /* 0x0003e20000100a00 */
[----:B--2---:R-:W-:Y:S01]  /*1fde0*/  MOV R10, 0xb408ce38 ;  /* 0xb408ce38000a7802 */ /* 0x004fe20000000f00 */
[----:B------:R-:W-:Y:S02]  /*1fdf0*/  HFMA2 R11, -RZ, RZ, 0.494140625, -1.189453125 ;  /* 0x37e8bcc2ff0b7431 */ /* 0x000fe400000001ff */
[----:B------:R2:W-:Y:S01]  /*1fe00*/  STL.64 [R1+0xcf0], R8 ;  /* 0x000cf00801007387 */ /* 0x0005e20000100a00 */
[----:B0-----:R-:W-:Y:S02]  /*1fe10*/  HFMA2 R14, -RZ, RZ, 0.1258544921875, -2.712890625 ;  /* 0x3007c16dff0e7431 */ /* 0x001fe400000001ff */
[----:B------:R-:W-:Y:S01]  /*1fe20*/  IMAD.MOV.U32 R15, RZ, RZ, -0x4a71ca99 ;  /* 0xb58e3567ff0f7424 */ /* 0x000fe200078e00ff */
[----:B------:R0:W-:Y:S01]  /*1fe30*/  STL.64 [R1+0xd00], R12 ;  /* 0x000d000c01007387 */ /* 0x0001e20000100a00 */
[----:B-1----:R-:W-:Y:S01]  /*1fe40*/  MOV R20, 0x35258957 ;  /* 0x3525895700147802 */ /* 0x002fe20000000f00 */
[----:B------:R-:W-:-:S02]  /*1fe50*/  HFMA2 R21, -RZ, RZ, -0.2646484375, -0.001155853271484375 ;  /* 0xb43c94bcff157431 */ /* 0x000fc400000001ff */
[----:B------:R1:W-:Y:S01]  /*1fe60*/  STL.64 [R1+0xcf8], R10 ;  /* 0x000cf80a01007387 */ /* 0x0003e20000100a00 */
[----:B--2---:R-:W-:Y:S01]  /*1fe70*/  IMAD.MOV.U32 R8, RZ, RZ, -0x54496689 ;  /* 0xabb69977ff087424 */ /* 0x004fe200078e00ff */
[----:B------:R-:W-:Y:S02]  /*1fe80*/  MOV R9, 0x32e788fe ;  /* 0x32e788fe00097802 */ /* 0x000fe40000000f00 */
[----:B------:R2:W-:Y:S01]  /*1fe90*/  STL.64 [R1+0xd08], R14 ;  /* 0x000d080e01007387 */ /* 0x0005e20000100a00 */
[----:B0-----:R-:W-:Y:S01]  /*1fea0*/  MOV R12, 0xa432faca ;  /* 0xa432faca000c7802 */ /* 0x001fe20000000f00 */
[----:B------:R-:W-:Y:S02]  /*1feb0*/  HFMA2 R13, -RZ, RZ, -0.127197265625, 18128 ;  /* 0xb012746dff0d7431 */ /* 0x000fe400000001ff */
[----:B------:R0:W-:Y:S01]  /*1fec0*/  STL.64 [R1+0xd10], R20 ;  /* 0x000d101401007387 */ /* 0x0001e20000100a00 */
[----:B-1----:R-:W-:Y:S02]  /*1fed0*/  HFMA2 R10, -RZ, RZ, -0.202392578125, 17504 ;  /* 0xb27a7446ff0a7431 */ /* 0x002fe400000001ff */
[----:B------:R-:W-:Y:S01]  /*1fee0*/  IMAD.MOV.U32 R11, RZ, RZ, 0x31859418 ;  /* 0x31859418ff0b7424 */ /* 0x000fe200078e00ff */
[----:B------:R1:W-:Y:S01]  /*1fef0*/  STL.64 [R1+0xd18], R8 ;  /* 0x000d180801007387 */ /* 0x0003e20000100a00 */
[----:B--2---:R-:W-:Y:S01]  /*1ff00*/  IMAD.MOV.U32 R14, RZ, RZ, 0x2f96d785 ;  /* 0x2f96d785ff0e7424 */ /* 0x004fe200078e00ff */
[----:B------:R-:W-:-:S02]  /*1ff10*/  MOV R15, 0xae99d6d5 ;  /* 0xae99d6d5000f7802 */ /* 0x000fc40000000f00 */
[----:B------:R2:W-:Y:S01]  /*1ff20*/  STL.64 [R1+0xd28], R12 ;  /* 0x000d280c01007387 */ /* 0x0005e20000100a00 */
[----:B0-----:R-:W-:Y:S02]  /*1ff30*/  HFMA2 R20, -RZ, RZ, 0.0154876708984375, -809.5 ;  /* 0x23eee253ff147431 */ /* 0x001fe400000001ff */
[----:B------:R-:W-:Y:S01]  /*1ff40*/  IMAD.MOV.U32 R21, RZ, RZ, 0x2d1bcefb ;  /* 0x2d1bcefbff157424 */ /* 0x000fe200078e00ff */
[----:B------:R0:W-:Y:S01]  /*1ff50*/  STL.64 [R1+0xd20], R10 ;  /* 0x000d200a01007387 */ /* 0x0001e20000100a00 */
[----:B-1----:R-:W-:Y:S01]  /*1ff60*/  MOV R8, 0xac9aec38 ;  /* 0xac9aec3800087802 */ /* 0x002fe20000000f00 */
[----:B------:R-:W-:Y:S02]  /*1ff70*/  HFMA2 R9, -RZ, RZ, 0.059326171875, -3744 ;  /* 0x2b98eb50ff097431 */ /* 0x000fe400000001ff */
[----:B------:R1:W-:Y:S01]  /*1ff80*/  STL.64 [R1+0xd30], R14 ;  /* 0x000d300e01007387 */ /* 0x0003e20000100a00 */
[----:B--2---:R-:W-:Y:S02]  /*1ff90*/  HFMA2 R12, -RZ, RZ, -0.73681640625, -14.484375 ;  /* 0xb9e5cb3eff0c7431 */ /* 0x004fe400000001ff */
[----:B------:R-:W-:Y:S01]  /*1ffa0*/  IMAD.MOV.U32 R13, RZ, RZ, -0x4ac4ecc5 ;  /* 0xb53b133bff0d7424 */ /* 0x000fe200078e00ff */
[----:B------:R2:W-:Y:S01]  /*1ffb0*/  STL.64 [R1+0xd38], R20 ;  /* 0x000d381401007387 */ /* 0x0005e20000100a00 */
[----:B0-----:R-:W-:Y:S01]  /*1ffc0*/  IMAD.MOV.U32 R10, RZ, RZ, -0x45d4eb26 ;  /* 0xba2b14daff0a7424 */ /* 0x001fe200078e00ff */
[----:B------:R-:W-:-:S02]  /*1ffd0*/  MOV R11, 0x3a5c11ce ;  /* 0x3a5c11ce000b7802 */ /* 0x000fc40000000f00 */
[----:B------:R0:W-:Y:S01]  /*1ffe0*/  STL.64 [R1+0xd40], R8 ;  /* 0x000d400801007387 */ /* 0x0001e20000100a00 */
[----:B-1----:R-:W-:Y:S01]  /*1fff0*/  MOV R14, 0x392e88ac ;  /* 0x392e88ac000e7802 */ /* 0x002fe20000000f00 */
[----:B------:R-:W-:Y:S02]  /*20000*/  HFMA2 R15, -RZ, RZ, -0.6279296875, 0.0002286434173583984375 ;  /* 0xb9060b7eff0f7431 */ /* 0x000fe400000001ff */
[----:B------:R1:W-:Y:S01]  /*20010*/  STL.64 [R1+0xd50], R12 ;  /* 0x000d500c01007387 */ /* 0x0003e20000100a00 */
[----:B--2---:R-:W-:Y:S01]  /*20020*/  IMAD.MOV.U32 R20, RZ, RZ, 0x384231bf ;  /* 0x384231bfff147424 */ /* 0x004fe200078e00ff */
[----:B------:R-:W-:Y:S02]  /*20030*/  MOV R21, 0x319c9bcd ;  /* 0x319c9bcd00157802 */ /* 0x000fe40000000f00 */
[----:B------:R2:W-:Y:S01]  /*20040*/  STL.64 [R1+0xd48], R10 ;  /* 0x000d480a01007387 */ /* 0x0005e20000100a00 */
[----:B0-----:R-:W-:Y:S02]  /*20050*/  HFMA2 R8, -RZ, RZ, -0.449462890625, -3.171875 ;  /* 0xb731c258ff087431 */ /* 0x001fe400000001ff */
[----:B------:R-:W-:Y:S01]  /*20060*/  IMAD.MOV.U32 R9, RZ, RZ, 0x36e39c79 ;  /* 0x36e39c79ff097424 */ /* 0x000fe200078e00ff */
[----:B------:R0:W-:Y:S01]  /*20070*/  STL.64 [R1+0xd58], R14 ;  /* 0x000d580e01007387 */ /* 0x0001e20000100a00 */
[----:B-1----:R-:W-:Y:S01]  /*20080*/  IMAD.MOV.U32 R12, RZ, RZ, 0x34ca97cc ;  /* 0x34ca97ccff0c7424 */ /* 0x002fe200078e00ff */
[----:B------:R-:W-:-:S02]  /*20090*/  MOV R13, 0xb46accf2 ;  /* 0xb46accf2000d7802 */ /* 0x000fc40000000f00 */
[----:B------:R1:W-:Y:S01]  /*200a0*/  STL.64 [R1+0xd60], R20 ;  /* 0x000d601401007387 */ /* 0x0003e20000100a00 */
[----:B--2---:R-:W-:Y:S01]  /*200b0*/  MOV R10, 0xb60d6f65 ;  /* 0xb60d6f65000a7802 */ /* 0x004fe20000000f00 */
[----:B------:R-:W-:Y:S02]  /*200c0*/  HFMA2 R11, -RZ, RZ, -0.08734130859375, 3010 ;  /* 0xad9769e1ff0b7431 */ /* 0x000fe400000001ff */
[----:B------:R2:W-:Y:S01]  /*200d0*/  STL.64 [R1+0xd68], R8 ;  /* 0x000d680801007387 */ /* 0x0005e20000100a00 */
[----:B0-----:R-:W-:Y:S02]  /*200e0*/  HFMA2 R14, -RZ, RZ, 0.2349853515625, -0.0009937286376953125 ;  /* 0x33859412ff0e7431 */ /* 0x001fe400000001ff */
[----:B------:R-:W-:Y:S01]  /*200f0*/  IMAD.MOV.U32 R15, RZ, RZ, 0x263e2a76 ;  /* 0x263e2a76ff0f7424 */ /* 0x000fe200078e00ff */
[----:B------:R0:W-:Y:S01]  /*20100*/  STL.64 [R1+0xd78], R12 ;  /* 0x000d780c01007387 */ /* 0x0001e20000100a00 */
[----:B-1----:R-:W-:Y:S01]  /*20110*/  MOV R20, 0xb224c2f7 ;  /* 0xb224c2f700147802 */ /* 0x002fe20000000f00 */
[----:B------:R-:W-:-:S02]  /*20120*/  HFMA2 R21, -RZ, RZ, 0.1781005859375, 0.007732391357421875 ;  /* 0x31b31febff157431 */ /* 0x000fc400000001ff */
[----:B------:R1:W-:Y:S01]  /*20130*/  STL.64 [R1+0xd70], R10 ;  /* 0x000d700a01007387 */ /* 0x0003e20000100a00 */
[----:B--2---:R-:W-:Y:S01]  /*20140*/  IMAD.MOV.U32 R8, RZ, RZ, -0x4f3fb378 ;  /* 0xb0c04c88ff087424 */ /* 0x004fe200078e00ff */
[----:B------:R-:W-:Y:S02]  /*20150*/  MOV R9, 0x261b2096 ;  /* 0x261b209600097802 */ /* 0x000fe40000000f00 */
[----:B------:R2:W-:Y:S01]  /*20160*/  STL.64 [R1+0xd80], R14 ;  /* 0x000d800e01007387 */ /* 0x0005e20000100a00 */
[----:B0-----:R-:W-:Y:S01]  /*20170*/  MOV R12, 0x2de560f7 ;  /* 0x2de560f7000c7802 */ /* 0x001fe20000000f00 */
[----:B------:R-:W-:Y:S02]  /*20180*/  HFMA2 R13, -RZ, RZ, -0.01314544677734375, -22.578125 ;  /* 0xa2bbcda5ff0d7431 */ /* 0x000fe400000001ff */
[----:B------:R0:W-:Y:S01]  /*20190*/  STL.64 [R1+0xd88], R20 ;  /* 0x000d881401007387 */ /* 0x0001e20000100a00 */
[----:B-1----:R-:W-:Y:S02]  /*201a0*/  HFMA2 R10, -RZ, RZ, 0.1146240234375, 1.1484375 ;  /* 0x2f563c98ff0a7431 */ /* 0x002fe400000001ff */
[----:B------:R-:W-:Y:S01]  /*201b0*/  IMAD.MOV.U32 R11, RZ, RZ, -0x51214c70 ;  /* 0xaedeb390ff0b7424 */ /* 0x000fe200078e00ff */
[----:B------:R1:W-:Y:S01]  /*201c0*/  STL.64 [R1+0xd90], R8 ;  /* 0x000d900801007387 */ /* 0x0003e20000100a00 */
[----:B--2---:R-:W-:Y:S01]  /*201d0*/  IMAD.MOV.U32 R14, RZ, RZ, -0x5392b4cf ;  /* 0xac6d4b31ff0e7424 */ /* 0x004fe200078e00ff */
[----:B------:R-:W-:-:S02]  /*201e0*/  MOV R15, 0xba1c6ff9 ;  /* 0xba1c6ff9000f7802 */ /* 0x000fc40000000f00 */
[----:B------:R2:W-:Y:S01]  /*201f0*/  STL.64 [R1+0xda0], R12 ;  /* 0x000da00c01007387 */ /* 0x0005e20000100a00 */
[----:B0-----:R-:W-:Y:S02]  /*20200*/  HFMA2 R20, -RZ, RZ, -0.57373046875, 0.0024356842041015625 ;  /* 0xb89718fdff147431 */ /* 0x001fe400000001ff */
[----:B------:R-:W-:Y:S01]  /*20210*/  IMAD.MOV.U32 R21, RZ, RZ, 0x3a31cb4e ;  /* 0x3a31cb4eff157424 */ /* 0x000fe200078e00ff */
[----:B------:R0:W-:Y:S01]  /*20220*/  STL.64 [R1+0xd98], R10 ;  /* 0x000d980a01007387 */ /* 0x0001e20000100a00 */
[----:B-1----:R-:W-:Y:S02]  /*20230*/  MOV R8, 0xba27cf93 ;  /* 0xba27cf9300087802 */ /* 0x002fe40000000f00 */
[----:B------:R-:W-:Y:S01]  /*20240*/  MOV R9, 0x39917d90 ;  /* 0x39917d9000097802 */ /* 0x000fe20000000f00 */
[----:B------:R1:W-:Y:S01]  /*20250*/  STL.64 [R1+0xda8], R14 ;  /* 0x000da80e01007387 */ /* 0x0003e20000100a00 */
[----:B--2---:R-:W-:Y:S01]  /*20260*/  MOV R12, 0x38800900 ;  /* 0x38800900000c7802 */ /* 0x004fe20000000f00 */
[----:B------:R-:W-:-:S02]  /*20270*/  IMAD.MOV.U32 R13, RZ, RZ, -0x484f381a ;  /* 0xb7b0c7e6ff0d7424 */ /* 0x000fc400078e00ff */
[----:B------:R2:W-:Y:S01]  /*20280*/  STL.64 [R1+0xdb0], R20 ;  /* 0x000db01401007387 */ /* 0x0005e20000100a00 */
[----:B0-----:R-:W-:Y:S02]  /*20290*/  IMAD.MOV.U32 R10, RZ, RZ, 0x3443638e ;  /* 0x3443638eff0a7424 */ /* 0x001fe400078e00ff */
[----:B------:R-:W-:Y:S01]  /*202a0*/  HFMA2 R11, -RZ, RZ, -0.58642578125, -64.125 ;  /* 0xb8b1d402ff0b7431 */ /* 0x000fe200000001ff */
[----:B------:R0:W-:Y:S01]  /*202b0*/  STL.64 [R1+0xdb8], R8 ;  /* 0x000db80801007387 */ /* 0x0001e20000100a00 */
[----:B-1----:R-:W-:Y:S01]  /*202c0*/  HFMA2 R14, -RZ, RZ, -0.1390380859375, -1.1861324310302734375e-05 ;  /* 0xb07380c7ff0e7431 */ /* 0x002fe200000001ff */
[----:B------:R-:W-:Y:S02]  /*202d0*/  MOV R15, 0x3697f31f ;  /* 0x3697f31f000f7802 */ /* 0x000fe40000000f00 */
[----:B------:R1:W-:Y:S01]  /*202e0*/  STL.64 [R1+0xdc8], R12 ;  /* 0x000dc80c01007387 */ /* 0x0003e20000100a00 */
[----:B--2---:R-:W-:Y:S02]  /*202f0*/  IMAD.MOV.U32 R20, RZ, RZ, -0x49c13963 ;  /* 0xb63ec69dff147424 */ /* 0x004fe400078e00ff */
[----:B------:R-:W-:Y:S01]  /*20300*/  HFMA2 R21, -RZ, RZ, 0.338134765625, -3.265625 ;  /* 0x3569c288ff157431 */ /* 0x000fe200000001ff */
[----:B------:R2:W-:Y:S01]  /*20310*/  STL.64 [R1+0xdc0], R10 ;  /* 0x000dc00a01007387 */ /* 0x0005e20000100a00 */
[----:B0-----:R-:W-:Y:S01]  /*20320*/  MOV R8, 0x2c81c80c ;  /* 0x2c81c80c00087802 */ /* 0x001fe20000000f00 */
[----:B------:R-:W-:-:S02]  /*20330*/  IMAD.MOV.U32 R9, RZ, RZ, -0x4bdb3cd3 ;  /* 0xb424c32dff097424 */ /* 0x000fc400078e00ff */
[----:B------:R0:W-:Y:S01]  /*20340*/  STL.64 [R1+0xdd0], R14 ;  /* 0x000dd00e01007387 */ /* 0x0001e20000100a00 */
[----:B-1----:R-:W-:Y:S02]  /*20350*/  IMAD.MOV.U32 R12, RZ, RZ, -0x57c7c94e ;  /* 0xa83836b2ff0c7424 */ /* 0x002fe400078e00ff */
[----:B------:R-:W-:Y:S01]  /*20360*/  HFMA2 R13, -RZ, RZ, 0.1724853515625, -1513 ;  /* 0x3185e5e9ff0d7431 */ /* 0x000fe200000001ff */
[----:B------:R1:W-:Y:S01]  /*20370*/  STL.64 [R1+0xdd8], R20 ;  /* 0x000dd81401007387 */ /* 0x0003e20000100a00 */
[----:B--2---:R-:W-:Y:S01]  /*20380*/  HFMA2 R10, -RZ, RZ, 0.241943359375, 47.40625 ;  /* 0x33be51edff0a7431 */ /* 0x004fe200000001ff */
[----:B------:R-:W-:Y:S02]  /*20390*/  MOV R11, 0xb2d855fd ;  /* 0xb2d855fd000b7802 */ /* 0x000fe40000000f00 */
[----:B------:R2:W-:Y:S01]  /*203a0*/  STL.64 [R1+0xde0], R8 ;  /* 0x000de00801007387 */ /* 0x0005e20000100a00 */
[----:B0-----:R-:W-:Y:S01]  /*203b0*/  MOV R14, 0xb11225d7 ;  /* 0xb11225d7000e7802 */ /* 0x001fe20000000f00 */
[----:B------:R-:W-:-:S02]  /*203c0*/  IMAD.MOV.U32 R15, RZ, RZ, 0x301db2a5 ;  /* 0x301db2a5ff0f7424 */ /* 0x000fc400078e00ff */
[----:B------:R0:W-:Y:S01]  /*203d0*/  STL.64 [R1+0xdf0], R12 ;  /* 0x000df00c01007387 */ /* 0x0001e20000100a00 */
[----:B-1----:R-:W-:Y:S01]  /*203e0*/  HFMA2 R20, -RZ, RZ, -0.0085296630859375, -367.25 ;  /* 0xa05eddbdff147431 */ /* 0x002fe200000001ff */
[----:B------:R-:W-:Y:S02]  /*203f0*/  MOV R21, 0xaeb1f868 ;  /* 0xaeb1f86800157802 */ /* 0x000fe40000000f00 */
[----:B------:R1:W-:Y:S01]  /*20400*/  STL.64 [R1+0xde8], R10 ;  /* 0x000de80a01007387 */ /* 0x0003e20000100a00 */
[----:B--2---:R-:W-:Y:S02]  /*20410*/  IMAD.MOV.U32 R8, RZ, RZ, 0x2e3a66b4 ;  /* 0x2e3a66b4ff087424 */ /* 0x004fe400078e00ff */
[----:B------:R-:W-:Y:S01]  /*20420*/  HFMA2 R9, -RZ, RZ, -0.08209228515625, -0.0003426074981689453125 ;  /* 0xad418d9dff097431 */ /* 0x000fe200000001ff */
[----:B------:R2:W-:Y:S01]  /*20430*/  STL.64 [R1+0xdf8], R14 ;  /* 0x000df80e01007387 */ /* 0x0005e20000100a00 */
[----:B0-----:R-:W-:Y:S01]  /*20440*/  HFMA2 R12, -RZ, RZ, 0.82080078125, 184 ;  /* 0x3a9159c0ff0c7431 */ /* 0x001fe200000001ff */
[----:B------:R-:W-:-:S02]  /*20450*/  MOV R13, 0x35854f7b ;  /* 0x35854f7b000d7802 */ /* 0x000fc40000000f00 */
[----:B------:R0:W-:Y:S01]  /*20460*/  STL.64 [R1+0xe00], R20 ;  /* 0x000e001401007387 */ /* 0x0001e20000100a00 */
[----:B-1----:R-:W-:Y:S01]  /*20470*/  MOV R10, 0x3aaea573 ;  /* 0x3aaea573000a7802 */ /* 0x002fe20000000f00 */
[----:B------:R-:W-:Y:S02]  /*20480*/  IMAD.MOV.U32 R11, RZ, RZ, -0x4505121b ;  /* 0xbafaede5ff0b7424 */ /* 0x000fe400078e00ff */
[----:B------:R1:W-:Y:S01]  /*20490*/  STL.64 [R1+0xe08], R8 ;  /* 0x000e080801007387 */ /* 0x0003e20000100a00 */
[----:B--2---:R-:W-:Y:S02]  /*204a0*/  IMAD.MOV.U32 R14, RZ, RZ, -0x45faa2b3 ;  /* 0xba055d4dff0e7424 */ /* 0x004fe400078e00ff */
[----:B------:R-:W-:Y:S01]  /*204b0*/  HFMA2 R15, -RZ, RZ, 0.734375, 0.000367641448974609375 ;  /* 0x39e00e06ff0f7431 */ /* 0x000fe200000001ff */
[----:B------:R2:W-:Y:S01]  /*204c0*/  STL.64 [R1+0xe18], R12 ;  /* 0x000e180c01007387 */ /* 0x0005e20000100a00 */
[----:B0-----:R-:W-:Y:S01]  /*204d0*/  MOV R20, 0xb930c724 ;  /* 0xb930c72400147802 */ /* 0x001fe20000000f00 */
[----:B------:R-:W-:-:S02]  /*204e0*/  IMAD.MOV.U32 R21, RZ, RZ, -0x4df4530d ;  /* 0xb20bacf3ff157424 */ /* 0x000fc400078e00ff */
[----:B------:R0:W-:Y:S01]  /*204f0*/  STL.64 [R1+0xe10], R10 ;  /* 0x000e100a01007387 */ /* 0x0001e20000100a00 */
[----:B-1----:R-:W-:Y:S01]  /*20500*/  HFMA2 R8, -RZ, RZ, 0.52978515625, -7944 ;  /* 0x383defc2ff087431 */ /* 0x002fe200000001ff */
[----:B------:R-:W-:Y:S02]  /*20510*/  MOV R9, 0xb803287c ;  /* 0xb803287c00097802 */ /* 0x000fe40000000f00 */
[----:B------:R1:W-:Y:S01]  /*20520*/  STL.64 [R1+0xe20], R14 ;  /* 0x000e200e01007387 */ /* 0x0003e20000100a00 */
[----:B--2---:R-:W-:Y:S01]  /*20530*/  MOV R12, 0xb6102ac4 ;  /* 0xb6102ac4000c7802 */ /* 0x004fe20000000f00 */
[----:B------:R-:W-:Y:S02]  /*20540*/  IMAD.MOV.U32 R13, RZ, RZ, 0x35b26ccc ;  /* 0x35b26cccff0d7424 */ /* 0x000fe400078e00ff */
[----:B------:R2:W-:Y:S01]  /*20550*/  STL.64 [R1+0xe28], R20 ;  /* 0x000e281401007387 */ /* 0x0005e20000100a00 */
[----:B0-----:R-:W-:Y:S02]  /*20560*/  IMAD.MOV.U32 R10, RZ, RZ, 0x372f51d8 ;  /* 0x372f51d8ff0a7424 */ /* 0x001fe400078e00ff */
[----:B------:R-:W-:Y:S01]  /*20570*/  HFMA2 R11, -RZ, RZ, 0.09893798828125, 7.9572200775146484375e-05 ;  /* 0x2e550537ff0b7431 */ /* 0x000fe200000001ff */
[----:B------:R0:W-:Y:S01]  /*20580*/  STL.64 [R1+0xe30], R8 ;  /* 0x000e300801007387 */ /* 0x0001e20000100a00 */
[----:B-1----:R-:W-:Y:S01]  /*20590*/  HFMA2 R14, -RZ, RZ, -0.302734375, 95.6875 ;  /* 0xb4d855fbff0e7431 */ /* 0x002fe200000001ff */
[----:B------:R-:W-:-:S02]  /*205a0*/  MOV R15, 0xaa45cbf6 ;  /* 0xaa45cbf6000f7802 */ /* 0x000fc40000000f00 */
[----:B------:R1:W-:Y:S01]  /*205b0*/  STL.64 [R1+0xe40], R12 ;  /* 0x000e400c01007387 */ /* 0x0003e20000100a00 */
[----:B--2---:R-:W-:Y:S02]  /*205c0*/  IMAD.MOV.U32 R20, RZ, RZ, 0x3396a2a5 ;  /* 0x3396a2a5ff147424 */ /* 0x004fe400078e00ff */
[----:B------:R-:W-:Y:S01]  /*205d0*/  HFMA2 R21, -RZ, RZ, -0.2242431640625, -0.000300884246826171875 ;  /* 0xb32d8ceeff157431 */ /* 0x000fe200000001ff */
[----:B------:R2:W-:Y:S01]  /*205e0*/  STL.64 [R1+0xe38], R10 ;  /* 0x000e380a01007387 */ /* 0x0005e20000100a00 */
[----:B0-----:R-:W-:Y:S01]  /*205f0*/  MOV R8, 0x32451f4e ;  /* 0x32451f4e00087802 */ /* 0x001fe20000000f00 */
[----:B------:R-:W-:Y:S02]  /*20600*/  IMAD.MOV.U32 R9, RZ, RZ, 0x22924184 ;  /* 0x22924184ff097424 */ /* 0x000fe400078e00ff */
[----:B------:R0:W-:Y:S01]  /*20610*/  STL.64 [R1+0xe48], R14 ;  /* 0x000e480e01007387 */ /* 0x0001e20000100a00 */
[----:B-1----:R-:W-:Y:S02]  /*20620*/  IMAD.MOV.U32 R12, RZ, RZ, -0x506ed5ca ;  /* 0xaf912a36ff0c7424 */ /* 0x002fe400078e00ff */
[----:B------:R-:W-:Y:S01]  /*20630*/  HFMA2 R13, -RZ, RZ, 0.01334381103515625, -14.09375 ;  /* 0x22d5cb0cff0d7431 */ /* 0x000fe200000001ff */
[----:B------:R1:W-:Y:S01]  /*20640*/  STL.64 [R1+0xe50], R20 ;  /* 0x000e501401007387 */ /* 0x0003e20000100a00 */
[----:B--2---:R-:W-:Y:S01]  /*20650*/  HFMA2 R10, -RZ, RZ, -0.15478515625, -0.347412109375 ;  /* 0xb0f4b58fff0a7431 */ /* 0x004fe200000001ff */
[----:B------:R-:W-:-:S02]  /*20660*/  MOV R11, 0x3085f9d1 ;  /* 0x3085f9d1000b7802 */ /* 0x000fc40000000f00 */
[----:B------:R2:W-:Y:S01]  /*20670*/  STL.64 [R1+0xe58], R8 ;  /* 0x000e580801007387 */ /* 0x0005e20000100a00 */
[----:B0-----:R-:W-:Y:S01]  /*20680*/  MOV R14, 0x2e259399 ;  /* 0x2e259399000e7802 */ /* 0x001fe20000000f00 */
[----:B------:R-:W-:Y:S02]  /*20690*/  IMAD.MOV.U32 R15, RZ, RZ, 0x3acf0edd ;  /* 0x3acf0eddff0f7424 */ /* 0x000fe400078e00ff */
[----:B------:R0:W-:Y:S01]  /*206a0*/  STL.64 [R1+0xe68], R12 ;  /* 0x000e680c01007387 */ /* 0x0001e20000100a00 */
[----:B-1----:R-:W-:Y:S01]  /*206b0*/  HFMA2 R20, -RZ, RZ, 0.6455078125, 2626 ;  /* 0x392a6921ff147431 */ /* 0x002fe200000001ff */
[----:B------:R-:W-:Y:S02]  /*206c0*/  MOV R21, 0xbb073923 ;  /* 0xbb07392300157802 */ /* 0x000fe40000000f00 */
[----:B------:R1:W-:Y:S01]  /*206d0*/  STL.64 [R1+0xe60], R10 ;  /* 0x000e600a01007387 */ /* 0x0003e20000100a00 */
[----:B--2---:R-:W-:Y:S01]  /*206e0*/  IMAD.MOV.U32 R8, RZ, RZ, 0x3b0c2df0 ;  /* 0x3b0c2df0ff087424 */ /* 0x004fe200078e00ff */
[----:B------:R-:W-:-:S02]  /*206f0*/  MOV R9, 0xba847eb2 ;  /* 0xba847eb200097802 */ /* 0x000fc40000000f00 */
[----:B------:R2:W-:Y:S01]  /*20700*/  STL.64 [R1+0xe70], R14 ;  /* 0x000e700e01007387 */ /* 0x0005e20000100a00 */
[----:B0-----:R-:W-:Y:S01]  /*20710*/  MOV R12, 0xb9938e1b ;  /* 0xb9938e1b000c7802 */ /* 0x001fe20000000f00 */
[----:B------:R-:W-:Y:S02]  /*20720*/  HFMA2 R13, -RZ, RZ, 0.60693359375, 0.017181396484375 ;  /* 0x38db2466ff0d7431 */ /* 0x000fe400000001ff */
[----:B------:R0:W-:Y:S01]  /*20730*/  STL.64 [R1+0xe78], R20 ;  /* 0x000e781401007387 */ /* 0x0001e20000100a00 */
[----:B-1----:R-:W-:Y:S02]  /*20740*/  HFMA2 R10, -RZ, RZ, -0.30224609375, 7.60546875 ;  /* 0xb4d6479bff0a7431 */ /* 0x002fe400000001ff */
[----:B------:R-:W-:Y:S01]  /*20750*/  IMAD.MOV.U32 R11, RZ, RZ, 0x39bdf9d4 ;  /* 0x39bdf9d4ff0b7424 */ /* 0x000fe200078e00ff */
[----:B------:R1:W-:Y:S01]  /*20760*/  STL.64 [R1+0xe80], R8 ;  /* 0x000e800801007387 */ /* 0x0003e20000100a00 */
[----:B--2---:R-:W-:Y:S01]  /*20770*/  IMAD.MOV.U32 R14, RZ, RZ, 0x3111c386 ;  /* 0x3111c386ff0e7424 */ /* 0x004fe200078e00ff */
[----:B------:R-:W-:-:S02]  /*20780*/  MOV R15, 0xb7d840e1 ;  /* 0xb7d840e1000f7802 */ /* 0x000fc40000000f00 */
[----:B------:R2:W-:Y:S01]  /*20790*/  STL.64 [R1+0xe90], R12 ;  /* 0x000e900c01007387 */ /* 0x0005e20000100a00 */
[----:B0-----:R-:W-:Y:S02]  /*207a0*/  HFMA2 R20, -RZ, RZ, 0.47265625, -36224 ;  /* 0x3790f86cff147431 */ /* 0x001fe400000001ff */
[----:B------:R-:W-:Y:S01]  /*207b0*/  IMAD.MOV.U32 R21, RZ, RZ, -0x4942b4f0 ;  /* 0xb6bd4b10ff157424 */ /* 0x000fe200078e00ff */
[----:B------:R0:W-:Y:S01]  /*207c0*/  STL.64 [R1+0xe88], R10 ;  /* 0x000e880a01007387 */ /* 0x0001e20000100a00 */
[----:B-1----:R-:W-:Y:S01]  /*207d0*/  MOV R8, 0xad41f120 ;  /* 0xad41f12000087802 */ /* 0x002fe20000000f00 */
[----:B------:R-:W-:Y:S02]  /*207e0*/  HFMA2 R9, -RZ, RZ, 0.34912109375, -0.01309967041015625 ;  /* 0x3596a2b5ff097431 */ /* 0x000fe400000001ff */
[----:B------:R1:W-:Y:S01]  /*207f0*/  STL.64 [R1+0xe98], R14 ;  /* 0x000e980e01007387 */ /* 0x0003e20000100a00 */
[----:B--2---:R-:W-:Y:S02]  /*20800*/  HFMA2 R12, -RZ, RZ, 0.04156494140625, 827.5 ;  /* 0x29526277ff0c7431 */ /* 0x004fe400000001ff */
[----:B------:R-:W-:Y:S01]  /*20810*/  IMAD.MOV.U32 R13, RZ, RZ, -0x4ce70e84 ;  /* 0xb318f17cff0d7424 */ /* 0x000fe200078e00ff */
[----:B------:R2:W-:Y:S01]  /*20820*/  STL.64 [R1+0xea0], R20 ;  /* 0x000ea01401007387 */ /* 0x0005e20000100a00 */
[----:B0-----:R-:W-:Y:S01]  /*20830*/  IMAD.MOV.U32 R10, RZ, RZ, -0x4ac79a42 ;  /* 0xb53865beff0a7424 */ /* 0x001fe200078e00ff */
[----:B------:R-:W-:-:S02]  /*20840*/  MOV R11, 0x345dc32f ;  /* 0x345dc32f000b7802 */ /* 0x000fc40000000f00 */
[----:B------:R0:W-:Y:S01]  /*20850*/  STL.64 [R1+0xea8], R8 ;  /* 0x000ea80801007387 */ /* 0x0001e20000100a00 */
[----:B-1----:R-:W-:Y:S01]  /*20860*/  MOV R14, 0x32afd7e3 ;  /* 0x32afd7e3000e7802 */ /* 0x002fe20000000f00 */
[----:B------:R-:W-:Y:S02]  /*20870*/  HFMA2 R15, -RZ, RZ, -0.1805419921875, -0.0029468536376953125 ;  /* 0xb1c79a09ff0f7431 */ /* 0x000fe400000001ff */
[----:B------:R1:W-:Y:S01]  /*20880*/  STL.64 [R1+0xeb8], R12 ;  /* 0x000eb80c01007387 */ /* 0x0003e20000100a00 */
[----:B--2---:R-:W-:Y:S01]  /*20890*/  IMAD.MOV.U32 R20, RZ, RZ, -0x5ae6560f ;  /* 0xa519a9f1ff147424 */ /* 0x004fe200078e00ff */
[----:B------:R-:W-:Y:S02]  /*208a0*/  MOV R21, 0x30785d67 ;  /* 0x30785d6700157802 */ /* 0x000fe40000000f00 */
[----:B------:R2:W-:Y:S01]  /*208b0*/  STL.64 [R1+0xeb0], R10 ;  /* 0x000eb00a01007387 */ /* 0x0005e20000100a00 */
[----:B0-----:R-:W-:Y:S02]  /*208c0*/  HFMA2 R8, -RZ, RZ, -0.1259765625, 96.625 ;  /* 0xb008560aff087431 */ /* 0x001fe400000001ff */
[----:B------:R-:W-:Y:S01]  /*208d0*/  IMAD.MOV.U32 R9, RZ, RZ, 0x2f143b5a ;  /* 0x2f143b5aff097424 */ /* 0x000fe200078e00ff */
[----:B------:R0:W-:Y:S01]  /*208e0*/  STL.64 [R1+0xec0], R14 ;  /* 0x000ec00e01007387 */ /* 0x0001e20000100a00 */
[----:B-1----:R-:W-:Y:S01]  /*208f0*/  IMAD.MOV.U32 R12, RZ, RZ, -0x447b9580 ;  /* 0xbb846a80ff0c7424 */ /* 0x002fe200078e00ff */
[----:B------:R-:W-:-:S02]  /*20900*/  MOV R13, 0xb6128c3e ;  /* 0xb6128c3e000d7802 */ /* 0x000fc40000000f00 */
[----:B------:R1:W-:Y:S01]  /*20910*/  STL.64 [R1+0xec8], R20 ;  /* 0x000ec81401007387 */ /* 0x0003e20000100a00 */
[----:B--2---:R-:W-:Y:S01]  /*20920*/  MOV R10, 0xbb8572b5 ;  /* 0xbb8572b5000a7802 */ /* 0x004fe20000000f00 */
[----:B------:R-:W-:Y:S02]  /*20930*/  HFMA2 R11, -RZ, RZ, 0.97705078125, -58.40625 ;  /* 0x3bd1d34dff0b7431 */ /* 0x000fe400000001ff */
[----:B------:R2:W-:Y:S01]  /*20940*/  STL.64 [R1+0xed0], R8 ;  /* 0x000ed00801007387 */ /* 0x0005e20000100a00 */
[----:B0-----:R-:W-:Y:S02]  /*20950*/  HFMA2 R14, -RZ, RZ, 0.8818359375, 52512 ;  /* 0x3b0e7a69ff0e7431 */ /* 0x001fe400000001ff */
[----:B------:R-:W-:Y:S01]  /*20960*/  IMAD.MOV.U32 R15, RZ, RZ, -0x44fee425 ;  /* 0xbb011bdbff0f7424 */ /* 0x000fe200078e00ff */
[----:B------:R0:W-:Y:S01]  /*20970*/  STL.64 [R1+0xee0], R12 ;  /* 0x000ee00c01007387 */ /* 0x0001e20000100a00 */
[----:B-1----:R-:W-:Y:S01]  /*20980*/  MOV R20, 0x3a5b23f8 ;  /* 0x3a5b23f800147802 */ /* 0x002fe20000000f00 */
[----:B------:R-:W-:-:S02]  /*20990*/  HFMA2 R21, -RZ, RZ, 0.2078857421875, 0.0001523494720458984375 ;  /* 0x32a708feff157431 */ /* 0x000fc400000001ff */
[----:B------:R1:W-:Y:S01]  /*209a0*/  STL.64 [R1+0xed8], R10 ;  /* 0x000ed80a01007387 */ /* 0x0003e20000100a00 */
[----:B--2---:R-:W-:Y:S01]  /*209b0*/  IMAD.MOV.U32 R8, RZ, RZ, -0x4678d77e ;  /* 0xb9872882ff087424 */ /* 0x004fe200078e00ff */
[----:B------:R-:W-:Y:S02]  /*209c0*/  MOV R9, 0x3947558c ;  /* 0x3947558c00097802 */ /* 0x000fe40000000f00 */
[----:B------:R2:W-:Y:S01]  /*209d0*/  STL.64 [R1+0xee8], R14 ;  /* 0x000ee80e01007387 */ /* 0x0005e20000100a00 */
[----:B0-----:R-:W-:Y:S01]  /*209e0*/  MOV R12, 0x3783ce5d ;  /* 0x3783ce5d000c7802 */ /* 0x001fe20000000f00 */
[----:B------:R-:W-:Y:S02]  /*209f0*/  HFMA2 R13, -RZ, RZ, -0.4482421875, -472.25 ;  /* 0xb72cdf61ff0d7431 */ /* 0x000fe400000001ff */
[----:B------:R0:W-:Y:S01]  /*20a00*/  STL.64 [R1+0xef0], R20 ;  /* 0x000ef01401007387 */ /* 0x0001e20000100a00 */
[----:B-1----:R-:W-:Y:S02]  /*20a10*/  HFMA2 R10, -RZ, RZ, -0.56884765625, -35072 ;  /* 0xb88df848ff0a7431 */ /* 0x002fe400000001ff */
[----:B------:R-:W-:Y:S01]  /*20a20*/  IMAD.MOV.U32 R11, RZ, RZ, -0x50e1393e ;  /* 0xaf1ec6c2ff0b7424 */ /* 0x000fe200078e00ff */
[----:B------:R1:W-:Y:S01]  /*20a30*/  STL.64 [R1+0xef8], R8 ;  /* 0x000ef80801007387 */ /* 0x0003e20000100a00 */
[----:B--2---:R-:W-:Y:S01]  /*20a40*/  IMAD.MOV.U32 R14, RZ, RZ, 0x365dc32f ;  /* 0x365dc32fff0e7424 */ /* 0x004fe200078e00ff */
[----:B------:R-:W-:-:S02]  /*20a50*/  MOV R15, 0x2b60b368 ;  /* 0x2b60b368000f7802 */ /* 0x000fc40000000f00 */
[----:B------:R2:W-:Y:S01]  /*20a60*/  STL.64 [R1+0xf08], R12 ;  /* 0x000f080c01007387 */ /* 0x0005e20000100a00 */
[----:B0-----:R-:W-:Y:S02]  /*20a70*/  HFMA2 R20, -RZ, RZ, -0.3232421875, 0.0004680156707763671875 ;  /* 0xb52c0fabff147431 */ /* 0x001fe400000001ff */
[----:B------:R-:W-:Y:S01]  /*20a80*/  IMAD.MOV.U32 R21, RZ, RZ, 0x34d0d05d ;  /* 0x34d0d05dff157424 */ /* 0x000fe200078e00ff */
[----:B------:R0:W-:Y:S01]  /*20a90*/  STL.64 [R1+0xf00], R10 ;  /* 0x000f000a01007387 */ /* 0x0001e20000100a00 */
[----:B-1----:R-:W-:Y:S01]  /*20aa0*/  MOV R8, 0xb3f9808b ;  /* 0xb3f9808b00087802 */ /* 0x002fe20000000f00 */
[----:B------:R-:W-:Y:S02]  /*20ab0*/  HFMA2 R9, -RZ, RZ, -0.028472900390625, -40544 ;  /* 0xa74af8f3ff097431 */ /* 0x000fe400000001ff */
[----:B------:R1:W-:Y:S01]  /*20ac0*/  STL.64 [R1+0xf10], R14 ;  /* 0x000f100e01007387 */ /* 0x0003e20000100a00 */
[----:B--2---:R-:W-:Y:S02]  /*20ad0*/  HFMA2 R12, -RZ, RZ, 0.167724609375, 160.875 ;  /* 0x315e5907ff0c7431 */ /* 0x004fe400000001ff */
[----:B------:R-:W-:Y:S01]  /*20ae0*/  IMAD.MOV.U32 R13, RZ, RZ, 0x1f453419 ;  /* 0x1f453419ff0d7424 */ /* 0x000fe200078e00ff */
[----:B------:R2:W-:Y:S01]  /*20af0*/  STL.64 [R1+0xf18], R20 ;  /* 0x000f181401007387 */ /* 0x0005e20000100a00 */
[----:B0-----:R-:W-:Y:S01]  /*20b00*/  IMAD.MOV.U32 R10, RZ, RZ, 0x32aac036 ;  /* 0x32aac036ff0a7424 */ /* 0x001fe200078e00ff */
[----:B------:R-:W-:-:S02]  /*20b10*/  MOV R11, 0xb243fbaf ;  /* 0xb243fbaf000b7802 */ /* 0x000fc40000000f00 */
[----:B------:R0:W-:Y:S01]  /*20b20*/  STL.64 [R1+0xf20], R8 ;  /* 0x000f200801007387 */ /* 0x0001e20000100a00 */
[----:B-1----:R-:W-:Y:S01]  /*20b30*/  MOV R14, 0xb00a9a1c ;  /* 0xb00a9a1c000e7802 */ /* 0x002fe20000000f00 */
[----:B------:R-:W-:Y:S02]  /*20b40*/  HFMA2 R15, -RZ, RZ, -0.9697265625, -1011 ;  /* 0xbbc2e3e6ff0f7431 */ /* 0x000fe400000001ff */
[----:B------:R1:W-:Y:S01]  /*20b50*/  STL.64 [R1+0xf30], R12 ;  /* 0x000f300c01007387 */ /* 0x0003e20000100a00 */
[----:B--2---:R-:W-:Y:S01]  /*20b60*/  IMAD.MOV.U32 R20, RZ, RZ, -0x45f26628 ;  /* 0xba0d99d8ff147424 */ /* 0x004fe200078e00ff */
[----:B------:R-:W-:Y:S02]  /*20b70*/  MOV R21, 0x3c10084d ;  /* 0x3c10084d00157802 */ /* 0x000fe40000000f00 */
[----:B------:R2:W-:Y:S01]  /*20b80*/  STL.64 [R1+0xf28], R10 ;  /* 0x000f280a01007387 */ /* 0x0005e20000100a00 */
[----:B0-----:R-:W-:Y:S02]  /*20b90*/  HFMA2 R8, -RZ, RZ, -1.0322265625, -2.9027462005615234375e-05 ;  /* 0xbc2181e7ff087431 */ /* 0x001fe400000001ff */
[----:B------:R-:W-:Y:S01]  /*20ba0*/  IMAD.MOV.U32 R9, RZ, RZ, 0x3ba44808 ;  /* 0x3ba44808ff097424 */ /* 0x000fe200078e00ff */
[----:B------:R0:W-:Y:S01]  /*20bb0*/  STL.64 [R1+0xf38], R14 ;  /* 0x000f380e01007387 */ /* 0x0001e20000100a00 */
[----:B-1----:R-:W-:Y:S01]  /*20bc0*/  IMAD.MOV.U32 R12, RZ, RZ, 0x3ae040b6 ;  /* 0x3ae040b6ff0c7424 */ /* 0x002fe200078e00ff */
[----:B------:R-:W-:-:S02]  /*20bd0*/  MOV R13, 0xba31758e ;  /* 0xba31758e000d7802 */ /* 0x000fc40000000f00 */
[----:B------:R1:W-:Y:S01]  /*20be0*/  STL.64 [R1+0xf40], R20 ;  /* 0x000f401401007387 */ /* 0x0003e20000100a00 */
[----:B--2---:R-:W-:Y:S01]  /*20bf0*/  MOV R10, 0x35abe64f ;  /* 0x35abe64f000a7802 */ /* 0x004fe20000000f00 */
[----:B------:R-:W-:Y:S02]  /*20c00*/  HFMA2 R11, -RZ, RZ, -0.87841796875, 0.07373046875 ;  /* 0xbb072cb8ff0b7431 */ /* 0x000fe400000001ff */
[----:B------:R2:W-:Y:S01]  /*20c10*/  STL.64 [R1+0xf48], R8 ;  /* 0x000f480801007387 */ /* 0x0005e20000100a00 */
[----:B0-----:R-:W-:Y:S02]  /*20c20*/  HFMA2 R14, -RZ, RZ, -0.1851806640625, 0.007030487060546875 ;  /* 0xb1ed1f33ff0e7431 */ /* 0x001fe400000001ff */
[----:B------:R-:W-:Y:S01]  /*20c30*/  IMAD.MOV.U32 R15, RZ, RZ, 0x3945b5d9 ;  /* 0x3945b5d9ff0f7424 */ /* 0x000fe200078e00ff */
[----:B------:R0:W-:Y:S01]  /*20c40*/  STL.64 [R1+0xf58], R12 ;  /* 0x000f580c01007387 */ /* 0x0001e20000100a00 */
[----:B-1----:R-:W-:Y:S01]  /*20c50*/  MOV R20, 0xb90c7582 ;  /* 0xb90c758200147802 */ /* 0x002fe20000000f00 */
[----:B------:R-:W-:-:S02]  /*20c60*/  HFMA2 R21, -RZ, RZ, 0.5322265625, 0.00020492076873779296875 ;  /* 0x38420ab7ff157431 */ /* 0x000fc400000001ff */
[----:B------:R1:W-:Y:S01]  /*20c70*/  STL.64 [R1+0xf50], R10 ;  /* 0x000f500a01007387 */ /* 0x0003e20000100a00 */
[----:B--2---:R-:W-:Y:S01]  /*20c80*/  IMAD.MOV.U32 R8, RZ, RZ, 0x2e301289 ;  /* 0x2e301289ff087424 */ /* 0x004fe200078e00ff */
[----:B------:R-:W-:Y:S02]  /*20c90*/  MOV R9, 0xb72c0fb2 ;  /* 0xb72c0fb200097802 */ /* 0x000fe40000000f00 */
[----:B------:R2:W-:Y:S01]  /*20ca0*/  STL.64 [R1+0xf60], R14 ;  /* 0x000f600e01007387 */ /* 0x0005e20000100a00 */
[----:B0-----:R-:W-:Y:S01]  /*20cb0*/  MOV R12, 0xaa6be562 ;  /* 0xaa6be562000c7802 */ /* 0x001fe20000000f00 */
[----:B------:R-:W-:Y:S02]  /*20cc0*/  HFMA2 R13, -RZ, RZ, 0.302001953125, 8744 ;  /* 0x34d57045ff0d7431 */ /* 0x000fe400000001ff */
[----:B------:R0:W-:Y:S01]  /*20cd0*/  STL.64 [R1+0xf68], R20 ;  /* 0x000f681401007387 */ /* 0x0001e20000100a00 */
[----:B-1----:R-:W-:Y:S02]  /*20ce0*/  HFMA2 R10, -RZ, RZ, 0.428955078125, -345 ;  /* 0x36dddd64ff0a7431 */ /* 0x002fe400000001ff */
[----:B------:R-:W-:Y:S01]  /*20cf0*/  IMAD.MOV.U32 R11, RZ, RZ, -0x49f3a7b4 ;  /* 0xb60c584cff0b7424 */ /* 0x000fe200078e00ff */
[----:B------:R1:W-:Y:S01]  /*20d00*/  STL.64 [R1+0xf70], R8 ;  /* 0x000f700801007387 */ /* 0x0003e20000100a00 */
[----:B--2---:R-:W-:Y:S01]  /*20d10*/  IMAD.MOV.U32 R14, RZ, RZ, -0x4b7f62d5 ;  /* 0xb4809d2bff0e7424 */ /* 0x004fe200078e00ff */
[----:B------:R-:W-:-:S02]  /*20d20*/  MOV R15, 0x3398dd34 ;  /* 0x3398dd34000f7802 */ /* 0x000fc40000000f00 */
[----:B------:R2:W-:Y:S01]  /*20d30*/  STL.64 [R1+0xf80], R12 ;  /* 0x000f800c01007387 */ /* 0x0005e20000100a00 */
[----:B0-----:R-:W-:Y:S02]  /*20d40*/  HFMA2 R20, -RZ, RZ, 0.025390625, -0.01085662841796875 ;  /* 0x2680a18fff147431 */ /* 0x001fe400000001ff */
[----:B------:R-:W-:Y:S01]  /*20d50*/  IMAD.MOV.U32 R21, RZ, RZ, -0x4db018d5 ;  /* 0xb24fe72bff157424 */ /* 0x000fe200078e00ff */
[----:B------:R0:W-:Y:S01]  /*20d60*/  STL.64 [R1+0xf78], R10 ;  /* 0x000f780a01007387 */ /* 0x0001e20000100a00 */
[----:B-1----:R-:W-:Y:S01]  /*20d70*/  MOV R8, 0x31ee4973 ;  /* 0x31ee497300087802 */ /* 0x002fe20000000f00 */
[----:B------:R-:W-:Y:S02]  /*20d80*/  HFMA2 R9, -RZ, RZ, -0.1571044921875, 0.00469970703125 ;  /* 0xb1071cd0ff097431 */ /* 0x000fe400000001ff */
[----:B------:R1:W-:Y:S01]  /*20d90*/  STL.64 [R1+0xf88], R14 ;  /* 0x000f880e01007387 */ /* 0x0003e20000100a00 */
[----:B--2---:R-:W-:Y:S02]  /*20da0*/  HFMA2 R12, -RZ, RZ, 1.16015625, 0.452880859375 ;  /* 0x3ca4373fff0c7431 */ /* 0x004fe400000001ff */
[----:B------:R-:W-:Y:S01]  /*20db0*/  IMAD.MOV.U32 R13, RZ, RZ, 0x36ebda3c ;  /* 0x36ebda3cff0d7424 */ /* 0x000fe200078e00ff */
[----:B------:R2:W-:Y:S01]  /*20dc0*/  STL.64 [R1+0xf90], R20 ;  /* 0x000f901401007387 */ /* 0x0005e20000100a00 */
[----:B0-----:R-:W-:Y:S01]  /*20dd0*/  IMAD.MOV.U32 R10, RZ, RZ, 0x3c8e8eb3 ;  /* 0x3c8e8eb3ff0a7424 */ /* 0x001fe200078e00ff */
[----:B------:R-:W-:-:S02]  /*20de0*/  MOV R11, 0xbcf1e474 ;  /* 0xbcf1e474000b7802 */ /* 0x000fc40000000f00 */
[----:B------:R0:W-:Y:S01]  /*20df0*/  STL.64 [R1+0xf98], R8 ;  /* 0x000f980801007387 */ /* 0x0001e20000100a00 */
[----:B-1----:R-:W-:Y:S01]  /*20e00*/  MOV R14, 0xbc4ac247 ;  /* 0xbc4ac247000e7802 */ /* 0x002fe20000000f00 */
[----:B------:R-:W-:Y:S02]  /*20e10*/  HFMA2 R15, -RZ, RZ, 1.06640625, 0.52685546875 ;  /* 0x3c443837ff0f7431 */ /* 0x000fe400000001ff */
[----:B------:R1:W-:Y:S01]  /*20e20*/  STL.64 [R1+0xfa8], R12 ;  /* 0x000fa80c01007387 */ /* 0x0003e20000100a00 */
[----:B--2---:R-:W-:Y:S01]  /*20e30*/  IMAD.MOV.U32 R20, RZ, RZ, -0x444e8a9f ;  /* 0xbbb17561ff147424 */ /* 0x004fe200078e00ff */
[----:B------:R-:W-:Y:S02]  /*20e40*/  MOV R21, 0xb387ea89 ;  /* 0xb387ea8900157802 */ /* 0x000fe40000000f00 */
[----:B------:R2:W-:Y:S01]  /*20e50*/  STL.64 [R1+0xfa0], R10 ;  /* 0x000fa00a01007387 */ /* 0x0005e20000100a00 */
[----:B0-----:R-:W-:Y:S02]  /*20e60*/  HFMA2 R8, -RZ, RZ, 0.87060546875, 0.01421356201171875 ;  /* 0x3af72347ff087431 */ /* 0x001fe400000001ff */
[----:B------:R-:W-:Y:S01]  /*20e70*/  IMAD.MOV.U32 R9, RZ, RZ, -0x453ede71 ;  /* 0xbac1218fff097424 */ /* 0x000fe200078e00ff */
[----:B------:R0:W-:Y:S01]  /*20e80*/  STL.64 [R1+0xfb0], R14 ;  /* 0x000fb00e01007387 */ /* 0x0001e20000100a00 */
[----:B-1----:R-:W-:Y:S01]  /*20e90*/  IMAD.MOV.U32 R12, RZ, RZ, -0x46e97245 ;  /* 0xb9168dbbff0c7424 */ /* 0x002fe200078e00ff */
[----:B------:R-:W-:-:S02]  /*20ea0*/  MOV R13, 0x38cfff8d ;  /* 0x38cfff8d000d7802 */ /* 0x000fc40000000f00 */
[----:B------:R1:W-:Y:S01]  /*20eb0*/  STL.64 [R1+0xfb8], R20 ;  /* 0x000fb81401007387 */ /* 0x0003e20000100a00 */
[----:B--2---:R-:W-:Y:S01]  /*20ec0*/  MOV R10, 0x3a118808 ;  /* 0x3a118808000a7802 */ /* 0x004fe20000000f00 */
[----:B------:R-:W-:Y:S02]  /*20ed0*/  HFMA2 R11, -RZ, RZ, 0.126953125, 0.0003681182861328125 ;  /* 0x30100e08ff0b7431 */ /* 0x000fe400000001ff */
[----:B------:R2:W-:Y:S01]  /*20ee0*/  STL.64 [R1+0xfc0], R8 ;  /* 0x000fc00801007387 */ /* 0x0005e20000100a00 */
[----:B0-----:R-:W-:Y:S02]  /*20ef0*/  HFMA2 R14, -RZ, RZ, -0.505859375, 137.5 ;  /* 0xb80c584cff0e7431 */ /* 0x001fe400000001ff */
[----:B------:R-:W-:Y:S01]  /*20f00*/  IMAD.MOV.U32 R15, RZ, RZ, -0x53846403 ;  /* 0xac7b9bfdff0f7424 */ /* 0x000fe200078e00ff */
[----:B------:R0:W-:Y:S01]  /*20f10*/  STL.64 [R1+0xfd0], R12 ;  /* 0x000fd00c01007387 */ /* 0x0001e20000100a00 */
[----:B-1----:R-:W-:Y:S01]  /*20f20*/  MOV R20, 0x36f01e4e ;  /* 0x36f01e4e00147802 */ /* 0x002fe20000000f00 */
[----:B------:R-:W-:-:S02]  /*20f30*/  HFMA2 R21, -RZ, RZ, -0.412109375, -0.82958984375 ;  /* 0xb698baa3ff157431 */ /* 0x000fc400000001ff */
[----:B------:R1:W-:Y:S01]  /*20f40*/  STL.64 [R1+0xfc8], R10 ;  /* 0x000fc80a01007387 */ /* 0x0003e20000100a00 */
[----:B--2---:R-:W-:Y:S01]  /*20f50*/  IMAD.MOV.U32 R8, RZ, RZ, 0x35bf1481 ;  /* 0x35bf1481ff087424 */ /* 0x004fe200078e00ff */
[----:B------:R-:W-:Y:S02]  /*20f60*/  MOV R9, 0x28a95d1c ;  /* 0x28a95d1c00097802 */ /* 0x000fe40000000f00 */
[----:B------:R2:W-:Y:S01]  /*20f70*/  STL.64 [R1+0xfd8], R14 ;  /* 0x000fd80e01007387 */ /* 0x0005e20000100a00 */
[----:B0-----:R-:W-:Y:S01]  /*20f80*/  MOV R12, 0xb34aab39 ;  /* 0xb34aab39000c7802 */ /* 0x001fe20000000f00 */
[----:B------:R-:W-:Y:S02]  /*20f90*/  HFMA2 R13, -RZ, RZ, -0.017913818359375, 0.00958251953125 ;  /* 0xa49620e8ff0d7431 */ /* 0x000fe400000001ff */
[----:B------:R0:W-:Y:S01]  /*20fa0*/  STL.64 [R1+0xfe0], R20 ;  /* 0x000fe01401007387 */ /* 0x0001e20000100a00 */
[----:B-1----:R-:W-:Y:S02]  /*20fb0*/  HFMA2 R10, -RZ, RZ, -0.28466796875, -7092 ;  /* 0xb48eeeedff0a7431 */ /* 0x002fe400000001ff */
[----:B------:R-:W-:Y:S01]  /*20fc0*/  IMAD.MOV.U32 R11, RZ, RZ, 0x342b44cb ;  /* 0x342b44cbff0b7424 */ /* 0x000fe200078e00ff */
[----:B------:R1:W-:Y:S01]  /*20fd0*/  STL.64 [R1+0xfe8], R8 ;  /* 0x000fe80801007387 */ /* 0x0003e20000100a00 */
[----:B--2---:R-:W-:Y:S01]  /*20fe0*/  IMAD.MOV.U32 R14, RZ, RZ, 0x32091641 ;  /* 0x32091641ff0e7424 */ /* 0x004fe200078e00ff */
[----:B------:R-:W-:-:S02]  /*20ff0*/  MOV R15, 0x3cf7cd03 ;  /* 0x3cf7cd03000f7802 */ /* 0x000fc40000000f00 */
[----:B------:R2:W-:Y:S01]  /*21000*/  STL.64 [R1+0xff8], R12 ;  /* 0x000ff80c01007387 */ /* 0x0005e20000100a00 */
[----:B0-----:R-:W-:Y:S02]  /*21010*/  HFMA2 R20, -RZ, RZ, 0.8916015625, -0.0185546875 ;  /* 0x3b22a4c0ff147431 */ /* 0x001fe400000001ff */
[----:B------:R-:W-:Y:S01]  /*21020*/  IMAD.MOV.U32 R21, RZ, RZ, -0x42b37306 ;  /* 0xbd4c8cfaff157424 */ /* 0x000fe200078e00ff */
[----:B------:R0:W-:Y:S01]  /*21030*/  STL.64 [R1+0xff0], R10 ;  /* 0x000ff00a01007387 */ /* 0x0001e20000100a00 */
[----:B-1----:R-:W-:Y:S01]  /*21040*/  MOV R8, 0x3d756a1b ;  /* 0x3d756a1b00087802 */ /* 0x002fe20000000f00 */
[----:B------:R-:W-:Y:S02]  /*21050*/  HFMA2 R9, -RZ, RZ, -1.2548828125, 0.0003120899200439453125 ;  /* 0xbd050d1dff097431 */ /* 0x000fe400000001ff */
[----:B------:R1:W-:Y:S01]  /*21060*/  STL.64 [R1+0x1000], R14 ;  /* 0x0010000e01007387 */ /* 0x0003e20000100a00 */
[----:B--2---:R-:W-:Y:S02]  /*21070*/  HFMA2 R12, -RZ, RZ, -1.0869140625, 6.0234375 ;  /* 0xbc594606ff0c7431 */ /* 0x004fe400000001ff */
[----:B------:R-:W-:Y:S01]  /*21080*/  IMAD.MOV.U32 R13, RZ, RZ, 0x3bb5e994 ;  /* 0x3bb5e994ff0d7424 */ /* 0x000fe200078e00ff */
[----:B------:R2:W-:Y:S01]  /*21090*/  STL.64 [R1+0x1008], R20 ;  /* 0x0010081401007387 */ /* 0x0005e20000100a00 */
[----:B0-----:R-:W-:Y:S01]  /*210a0*/  IMAD.MOV.U32 R10, RZ, RZ, -0x4940066f ;  /* 0xb6bff991ff0a7424 */ /* 0x001fe200078e00ff */
[----:B------:R-:W-:-:S02]  /*210b0*/  MOV R11, 0x3c772822 ;  /* 0x3c772822000b7802 */ /* 0x000fc40000000f00 */
[----:B------:R0:W-:Y:S01]  /*210c0*/  STL.64 [R1+0x1010], R8 ;  /* 0x0010100801007387 */ /* 0x0001e20000100a00 */
[----:B-1----:R-:W-:Y:S01]  /*210d0*/  MOV R14, 0x3301fab9 ;  /* 0x3301fab9000e7802 */ /* 0x002fe20000000f00 */
[----:B------:R-:W-:Y:S02]  /*210e0*/  HFMA2 R15, -RZ, RZ, -0.85986328125, -76.3125 ;  /* 0xbae1d4c5ff0f7431 */ /* 0x000fe400000001ff */
[----:B------:R1:W-:Y:S01]  /*210f0*/  STL.64 [R1+0x1020], R12 ;  /* 0x0010200c01007387 */ /* 0x0003e20000100a00 */
[----:B--2---:R-:W-:Y:S01]  /*21100*/  IMAD.MOV.U32 R20, RZ, RZ, 0x3aa8ffa4 ;  /* 0x3aa8ffa4ff147424 */ /* 0x004fe200078e00ff */
[----:B------:R-:W-:Y:S02]  /*21110*/  MOV R21, 0xb9f59a7b ;  /* 0xb9f59a7b00157802 */ /* 0x000fe40000000f00 */
[----:B------:R2:W-:Y:S01]  /*21120*/  STL.64 [R1+0x1018], R10 ;  /* 0x0010180a01007387 */ /* 0x0005e20000100a00 */
[----:B0-----:R-:W-:Y:S02]  /*21130*/  HFMA2 R8, -RZ, RZ, -0.11383056640625, 1.3095703125 ;  /* 0xaf493d3dff087431 */ /* 0x001fe400000001ff */
[----:B------:R-:W-:Y:S01]  /*21140*/  IMAD.MOV.U32 R9, RZ, RZ, 0x38f01e51 ;  /* 0x38f01e51ff097424 */ /* 0x000fe200078e00ff */
[----:B------:R0:W-:Y:S01]  /*21150*/  STL.64 [R1+0x1028], R14 ;  /* 0x0010280e01007387 */ /* 0x0001e20000100a00 */
[----:B-1----:R-:W-:Y:S01]  /*21160*/  IMAD.MOV.U32 R12, RZ, RZ, 0x2b978533 ;  /* 0x2b978533ff0c7424 */ /* 0x002fe200078e00ff */
[----:B------:R-:W-:-:S02]  /*21170*/  MOV R13, 0xb6b2aaa9 ;  /* 0xb6b2aaa9000d7802 */ /* 0x000fc40000000f00 */
[----:B------:R1:W-:Y:S01]  /*21180*/  STL.64 [R1+0x1030], R20 ;  /* 0x0010301401007387 */ /* 0x0003e20000100a00 */
[----:B--2---:R-:W-:Y:S01]  /*21190*/  MOV R10, 0xb8a2464d ;  /* 0xb8a2464d000a7802 */ /* 0x004fe20000000f00 */
[----:B------:R-:W-:Y:S02]  /*211a0*/  HFMA2 R11, -RZ, RZ, 0.48974609375, -28928 ;  /* 0x37d6f710ff0b7431 */ /* 0x000fe400000001ff */
[----:B------:R2:W-:Y:S01]  /*211b0*/  STL.64 [R1+0x1038], R8 ;  /* 0x0010380801007387 */ /* 0x0005e20000100a00 */
[----:B0-----:R-:W-:Y:S02]  /*211c0*/  HFMA2 R14, -RZ, RZ, 0.3984375, -12.578125 ;  /* 0x3660ca4aff0e7431 */ /* 0x001fe400000001ff */
[----:B------:R-:W-:Y:S01]  /*211d0*/  IMAD.MOV.U32 R15, RZ, RZ, -0x4a74aa49 ;  /* 0xb58b55b7ff0f7424 */ /* 0x000fe200078e00ff */
[----:B------:R0:W-:Y:S01]  /*211e0*/  STL.64 [R1+0x1048], R12 ;  /* 0x0010480c01007387 */ /* 0x0001e20000100a00 */
[----:B-1----:R-:W-:Y:S01]  /*211f0*/  MOV R20, 0xa7ca1510 ;  /* 0xa7ca151000147802 */ /* 0x002fe20000000f00 */
[----:B------:R-:W-:-:S02]  /*21200*/  HFMA2 R21, -RZ, RZ, 0.268798828125, -0.01050567626953125 ;  /* 0x344da161ff157431 */ /* 0x000fc400000001ff */
[----:B------:R1:W-:Y:S01]  /*21210*/  STL.64 [R1+0x1040], R10 ;  /* 0x0010400a01007387 */ /* 0x0003e20000100a00 */
[----:B--2---:R-:W-:Y:S01]  /*21220*/  IMAD.MOV.U32 R8, RZ, RZ, -0x4c0acadf ;  /* 0xb3f53521ff087424 */ /* 0x004fe200078e00ff */
[----:B------:R-:W-:Y:S02]  /*21230*/  MOV R9, 0x33108b6f ;  /* 0x33108b6f00097802 */ /* 0x000fe40000000f00 */
[----:B------:R2:W-:Y:S01]  /*21240*/  STL.64 [R1+0x1050], R14 ;  /* 0x0010500e01007387 */ /* 0x0005e20000100a00 */
[----:B0-----:R-:W-:Y:S02]  /*21250*/  HFMA2 R12, -RZ, RZ, -1.447265625, -232.375 ;  /* 0xbdcadb43ff0c7431 */ /* 0x001fe400000001ff */
[----:B------:R-:W-:Y:S01]  /*21260*/  IMAD.MOV.U32 R13, RZ, RZ, 0x3e37d95d ;  /* 0x3e37d95dff0d7424 */ /* 0x000fe200078e00ff */
[----:B------:R0:W-:Y:S01]  /*21270*/  STL.64 [R1+0x1058], R20 ;  /* 0x0010581401007387 */ /* 0x0001e20000100a00 */
[----:B-1----:R-:W-:Y:S01]  /*21280*/  IMAD.MOV.U32 R10, RZ, RZ, 0x3db95da4 ;  /* 0x3db95da4ff0a7424 */ /* 0x002fe200078e00ff */
[----:B------:R-:W-:-:S02]  /*21290*/  MOV R11, 0xbdbe1d0a ;  /* 0xbdbe1d0a000b7802 */ /* 0x000fc40000000f00 */
[----:B------:R1:W-:Y:S01]  /*212a0*/  STL.64 [R1+0x1060], R8 ;  /* 0x0010600801007387 */ /* 0x0003e20000100a00 */
[----:B--2---:R-:W-:Y:S01]  /*212b0*/  MOV R14, 0xbe050379 ;  /* 0xbe050379000e7802 */ /* 0x004fe20000000f00 */
[----:B------:R-:W-:Y:S02]  /*212c0*/  HFMA2 R15, -RZ, RZ, -0.501953125, 0.00012767314910888671875 ;  /* 0xb804082fff0f7431 */ /* 0x000fe400000001ff */
[----:B------:R2:W-:Y:S01]  /*212d0*/  STL.64 [R1+0x1068], R12 ;  /* 0x0010680c01007387 */ /* 0x0005e20000100a00 */
[----:B0-----:R-:W-:-:S03]  /*212e0*/  MOV R20, 0x39d6f710 ;  /* 0x39d6f71000147802 */ /* 0x001fc60000000f00 */
[----:B------:R0:W-:Y:S01]  /*212f0*/  STL.64 [R1+0x1070], R14 ;  /* 0x0010700e01007387 */ /* 0x0001e20000100a00 */
[----:B------:R-:W-:-:S03]  /*21300*/  HFMA2 R21, -RZ, RZ, 0.08795166015625, -0.0002505779266357421875 ;  /* 0x2da18c1bff157431 */ /* 0x000fc600000001ff */
[----:B------:R3:W-:Y:S01]  /*21310*/  STL.64 [R1+0x1078], R10 ;  /* 0x0010780a01007387 */ /* 0x0007e20000100a00 */
[----:B-1----:R-:W-:Y:S02]  /*21320*/  HFMA2 R8, -RZ, RZ, 1.3017578125, -2804 ;  /* 0x3d35e97aff087431 */ /* 0x002fe400000001ff */
[----:B------:R-:W-:Y:S02]  /*21330*/  IMAD.MOV.U32 R9, RZ, RZ, 0x3495237e ;  /* 0x3495237eff097424 */ /* 0x000fe400078e00ff */
[----:B--2---:R-:W-:Y:S01]  /*21340*/  IMAD.MOV.U32 R12, RZ, RZ, -0x4447cc25 ;  /* 0xbbb833dbff0c7424 */ /* 0x004fe200078e00ff */
[----:B------:R-:W-:Y:S01]  /*21350*/  MOV R13, 0xb124a69e ;  /* 0xb124a69e000d7802 */ /* 0x000fe20000000f00 */
[----:B------:R1:W-:Y:S01]  /*21360*/  STL.64 [R1+0x10a0], R20 ;  /* 0x0010a01401007387 */ /* 0x0003e20000100a00 */
[----:B0-----:R-:W-:Y:S02]  /*21370*/  HFMA2 R14, -RZ, RZ, 0.8525390625, 0.0031871795654296875 ;  /* 0x3ad21a87ff0e7431 */ /* 0x001fe400000001ff */
[----:B------:R-:W-:Y:S01]  /*21380*/  IMAD.MOV.U32 R15, RZ, RZ, -0x4567de18 ;  /* 0xba9821e8ff0f7424 */ /* 0x000fe200078e00ff */
[----:B------:R0:W-:Y:S01]  /*21390*/  STL.64 [R1+0x1080], R8 ;  /* 0x0010800801007387 */ /* 0x0001e20000100a00 */
[----:B---3--:R-:W-:Y:S01]  /*213a0*/  MOV R10, 0xbc8d24f9 ;  /* 0xbc8d24f9000a7802 */ /* 0x008fe20000000f00 */
[----:B------:R-:W-:-:S02]  /*213b0*/  HFMA2 R11, -RZ, RZ, 1.1015625, 480 ;  /* 0x3c685f80ff0b7431 */ /* 0x000fc400000001ff */
[----:B------:R2:W-:Y:S04]  /*213c0*/  STL.64 [R1+0x1090], R12 ;  /* 0x0010900c01007387 */ /* 0x0005e80000100a00 */
[----:B------:R3:W-:Y:S01]  /*213d0*/  STL.64 [R1+0x1088], R10 ;  /* 0x0010880a01007387 */ /* 0x0007e20000100a00 */
[----:B-1----:R-:W-:Y:S02]  /*213e0*/  HFMA2 R20, -RZ, RZ, -0.25732421875, 0.037445068359375 ;  /* 0xb41e28cbff147431 */ /* 0x002fe400000001ff */
[----:B------:R-:W-:Y:S01]  /*213f0*/  IMAD.MOV.U32 R21, RZ, RZ, -0x41b34182 ;  /* 0xbe4cbe7eff157424 */ /* 0x000fe200078e00ff */
[----:B------:R1:W-:Y:S01]  /*21400*/  STL.64 [R1+0x1098], R14 ;  /* 0x0010980e01007387 */ /* 0x0003e20000100a00 */
[----:B0-----:R-:W-:Y:S01]  /*21410*/  IMAD.MOV.U32 R8, RZ, RZ, -0x47370002 ;  /* 0xb8c8fffeff087424 */ /* 0x001fe200078e00ff */
[----:B------:R-:W-:-:S02]  /*21420*/  MOV R9, 0x3885781c ;  /* 0x3885781c00097802 */ /* 0x000fc40000000f00 */
[----:B--2---:R-:W-:Y:S01]  /*21430*/  MOV R12, 0x368d5ef3 ;  /* 0x368d5ef3000c7802 */ /* 0x004fe20000000f00 */
[----:B------:R-:W-:Y:S01]  /*21440*/  HFMA2 R13, -RZ, RZ, -0.38671875, 1.546875 ;  /* 0xb6303e30ff0d7431 */ /* 0x000fe200000001ff */
[----:B------:R0:W-:Y:S01]  /*21450*/  STL.64 [R1+0x10c8], R20 ;  /* 0x0010c81401007387 */ /* 0x0001e20000100a00 */
[----:B---3--:R-:W-:Y:S02]  /*21460*/  HFMA2 R10, -RZ, RZ, -0.47998046875, 0.055816650390625 ;  /* 0xb7ae2b25ff0a7431 */ /* 0x008fe400000001ff */
[----:B------:R-:W-:Y:S01]  /*21470*/  IMAD.MOV.U32 R11, RZ, RZ, -0x55fb1376 ;  /* 0xaa04ec8aff0b7424 */ /* 0x000fe200078e00ff */
[----:B------:R2:W-:Y:S01]  /*21480*/  STL.64 [R1+0x10a8], R8 ;  /* 0x0010a80801007387 */ /* 0x0005e20000100a00 */
[----:B-1----:R-:W-:Y:S01]  /*21490*/  IMAD.MOV.U32 R14, RZ, RZ, 0x3558d126 ;  /* 0x3558d126ff0e7424 */ /* 0x002fe200078e00ff */
[----:B------:R-:W-:Y:S02]  /*214a0*/  MOV R15, 0x262d4d18 ;  /* 0x262d4d18000f7802 */ /* 0x000fe40000000f00 */
[----:B------:R1:W-:Y:S04]  /*214b0*/  STL.64 [R1+0x10b0], R10 ;  /* 0x0010b00a01007387 */ /* 0x0003e80000100a00 */
[----:B------:R3:W-:Y:S01]  /*214c0*/  STL.64 [R1+0x10b8], R12 ;  /* 0x0010b80c01007387 */ /* 0x0007e20000100a00 */
[----:B0-----:R-:W-:Y:S01]  /*214d0*/  IMAD.MOV.U32 R20, RZ, RZ, -0x4bc3c1c1 ;  /* 0xb43c3e3fff147424 */ /* 0x001fe200078e00ff */
[----:B------:R-:W-:-:S02]  /*214e0*/  MOV R21, 0x3c9d93f6 ;  /* 0x3c9d93f600157802 */ /* 0x000fc40000000f00 */
[----:B------:R0:W-:Y:S01]  /*214f0*/  STL.64 [R1+0x10c0], R14 ;  /* 0x0010c00e01007387 */ /* 0x0001e20000100a00 */
[----:B--2---:R-:W-:Y:S01]  /*21500*/  MOV R8, 0xbc76adea ;  /* 0xbc76adea00087802 */ /* 0x004fe20000000f00 */
[----:B------:R-:W-:Y:S02]  /*21510*/  HFMA2 R9, -RZ, RZ, 1.681640625, -0.7841796875 ;  /* 0x3ebaba46ff097431 */ /* 0x000fe400000001ff */
[----:B-1----:R-:W-:Y:S01]  /*21520*/  IMAD.MOV.U32 R10, RZ, RZ, -0x41124077 ;  /* 0xbeedbf89ff0a7424 */ /* 0x002fe200078e00ff */
[----:B------:R-:W-:Y:S01]  /*21530*/  MOV R11, 0x3e8866ce ;  /* 0x3e8866ce000b7802 */ /* 0x000fe20000000f00 */
[----:B------:R1:W-:Y:S01]  /*21540*/  STL.64 [R1+0x10f0], R20 ;  /* 0x0010f01401007387 */ /* 0x0003e20000100a00 */
[----:B---3--:R-:W-:Y:S02]  /*21550*/  HFMA2 R12, -RZ, RZ, 0.5068359375, -4.30859375 ;  /* 0x380ec44fff0c7431 */ /* 0x008fe400000001ff */
[----:B------:R-:W-:Y:S01]  /*21560*/  IMAD.MOV.U32 R13, RZ, RZ, -0x41f2d92f ;  /* 0xbe0d26d1ff0d7424 */ /* 0x000fe200078e00ff */
[----:B------:R2:W-:Y:S01]  /*21570*/  STL.64 [R1+0x10d0], R8 ;  /* 0x0010d00801007387 */ /* 0x0005e20000100a00 */
[----:B0-----:R-:W-:Y:S01]  /*21580*/  MOV R14, 0x3e02b5d2 ;  /* 0x3e02b5d2000e7802 */ /* 0x001fe20000000f00 */
[----:B------:R-:W-:-:S02]  /*21590*/  HFMA2 R15, -RZ, RZ, -1.349609375, 2.236328125 ;  /* 0xbd664079ff0f7431 */ /* 0x000fc400000001ff */
[----:B------:R0:W-:Y:S04]  /*215a0*/  STL.64 [R1+0x10d8], R10 ;  /* 0x0010d80a01007387 */ /* 0x0001e80000100a00 */
[----:B------:R3:W-:Y:S01]  /*215b0*/  STL.64 [R1+0x10e0], R12 ;  /* 0x0010e00c01007387 */ /* 0x0007e20000100a00 */
[----:B-1----:R-:W-:Y:S01]  /*215c0*/  MOV R20, 0xb867519f ;  /* 0xb867519f00147802 */ /* 0x002fe20000000f00 */
[----:B------:R-:W-:Y:S02]  /*215d0*/  HFMA2 R21, -RZ, RZ, 0.473876953125, 0.000475406646728515625 ;  /* 0x37950fcaff157431 */ /* 0x000fe400000001ff */
[----:B------:R1:W-:Y:S01]  /*215e0*/  STL.64 [R1+0x10e8], R14 ;  /* 0x0010e80e01007387 */ /* 0x0003e20000100a00 */
[----:B--2---:R-:W-:Y:S02]  /*215f0*/  HFMA2 R8, -RZ, RZ, -1.1162109375, 0.44384765625 ;  /* 0xbc77371aff087431 */ /* 0x004fe400000001ff */
[----:B------:R-:W-:Y:S01]  /*21600*/  IMAD.MOV.U32 R9, RZ, RZ, 0x3bbc182a ;  /* 0x3bbc182aff097424 */ /* 0x000fe200078e00ff */
[----:B0-----:R-:W-:Y:S01]  /*21610*/  MOV R10, 0x3091fe30 ;  /* 0x3091fe30000a7802 */ /* 0x001fe20000000f00 */
[----:B------:R-:W-:Y:S01]  /*21620*/  HFMA2 R11, -RZ, RZ, -0.84814453125, 0 ;  /* 0xbac90000ff0b7431 */ /* 0x000fe200000001ff */
[----:B------:R0:W-:Y:S01]  /*21630*/  STL.64 [R1+0x1118], R20 ;  /* 0x0011181401007387 */ /* 0x0001e20000100a00 */
[----:B---3--:R-:W-:Y:S01]  /*21640*/  IMAD.MOV.U32 R12, RZ, RZ, 0x3a8dcf9e ;  /* 0x3a8dcf9eff0c7424 */ /* 0x008fe200078e00ff */
[----:B------:R-:W-:-:S02]  /*21650*/  MOV R13, 0xb9c3f089 ;  /* 0xb9c3f089000d7802 */ /* 0x000fc40000000f00 */
[----:B------:R2:W-:Y:S01]  /*21660*/  STL.64 [R1+0x10f8], R8 ;  /* 0x0010f80801007387 */ /* 0x0005e20000100a00 */
[----:B-1----:R-:W-:Y:S02]  /*21670*/  HFMA2 R14, -RZ, RZ, -0.07666015625, -43.65625 ;  /* 0xace8d175ff0e7431 */ /* 0x002fe400000001ff */
[----:B------:R-:W-:Y:S01]  /*21680*/  IMAD.MOV.U32 R15, RZ, RZ, 0x38b0b6af ;  /* 0x38b0b6afff0f7424 */ /* 0x000fe200078e00ff */
[----:B------:R1:W-:Y:S04]  /*21690*/  STL.64 [R1+0x1100], R10 ;  /* 0x0011000a01007387 */ /* 0x0003e80000100a00 */
[----:B------:R3:W-:Y:S01]  /*216a0*/  STL.64 [R1+0x1108], R12 ;  /* 0x0011080c01007387 */ /* 0x0007e20000100a00 */
[----:B0-----:R-:W-:Y:S02]  /*216b0*/  HFMA2 R20, -RZ, RZ, -1.8310546875, -0.73486328125 ;  /* 0xbf53b9e1ff147431 */ /* 0x001fe400000001ff */
[----:B------:R-:W-:Y:S01]  /*216c0*/  IMAD.MOV.U32 R21, RZ, RZ, 0x3f64be03 ;  /* 0x3f64be03ff157424 */ /* 0x000fe200078e00ff */
[----:B------:R0:W-:Y:S01]  /*216d0*/  STL.64 [R1+0x1110], R14 ;  /* 0x0011100e01007387 */ /* 0x0001e20000100a00 */
[----:B--2---:R-:W-:Y:S01]  /*216e0*/  IMAD.MOV.U32 R8, RZ, RZ, 0x292edd8c ;  /* 0x292edd8cff087424 */ /* 0x004fe200078e00ff */
[----:B------:R-:W-:Y:S01]  /*216f0*/  MOV R9, 0xb66d3d31 ;  /* 0xb66d3d3100097802 */ /* 0x000fe20000000f00 */
[----:B-1----:R-:W-:-:S02]  /*21700*/  HFMA2 R10, -RZ, RZ, 0.37939453125, -1.3037109375 ;  /* 0x3612bd37ff0a7431 */ /* 0x002fc400000001ff */
[----:B------:R-:W-:Y:S01]  /*21710*/  IMAD.MOV.U32 R11, RZ, RZ, -0x4acca68f ;  /* 0xb5335971ff0b7424 */ /* 0x000fe200078e00ff */
[----:B------:R1:W-:Y:S01]  /*21720*/  STL.64 [R1+0x1140], R20 ;  /* 0x0011401401007387 */ /* 0x0003e20000100a00 */
[----:B---3--:R-:W-:Y:S01]  /*21730*/  MOV R12, 0x3f39715e ;  /* 0x3f39715e000c7802 */ /* 0x008fe20000000f00 */
[----:B------:R-:W-:Y:S02]  /*21740*/  HFMA2 R13, -RZ, RZ, -1.923828125, 0.025543212890625 ;  /* 0xbfb2268aff0d7431 */ /* 0x000fe400000001ff */
[----:B------:R2:W-:Y:S01]  /*21750*/  STL.64 [R1+0x1120], R8 ;  /* 0x0011200801007387 */ /* 0x0005e20000100a00 */
[----:B0-----:R-:W-:Y:S01]  /*21760*/  IMAD.MOV.U32 R14, RZ, RZ, 0x3f885f7f ;  /* 0x3f885f7fff0e7424 */ /* 0x001fe200078e00ff */
[----:B------:R-:W-:Y:S02]  /*21770*/  MOV R15, 0x3944bb29 ;  /* 0x3944bb29000f7802 */ /* 0x000fe40000000f00 */
[----:B------:R0:W-:Y:S04]  /*21780*/  STL.64 [R1+0x1128], R10 ;  /* 0x0011280a01007387 */ /* 0x0001e80000100a00 */
[----:B------:R3:W-:Y:S01]  /*21790*/  STL.64 [R1+0x1130], R12 ;  /* 0x0011300c01007387 */ /* 0x0007e20000100a00 */
[----:B-1----:R-:W-:Y:S01]  /*217a0*/  IMAD.MOV.U32 R20, RZ, RZ, -0x443c0f77 ;  /* 0xbbc3f089ff147424 */ /* 0x002fe200078e00ff */
[----:B------:R-:W-:-:S02]  /*217b0*/  MOV R21, 0xaef836cd ;  /* 0xaef836cd00157802 */ /* 0x000fc40000000f00 */
[----:B------:R1:W-:Y:S01]  /*217c0*/  STL.64 [R1+0x1138], R14 ;  /* 0x0011380e01007387 */ /* 0x0003e20000100a00 */
[----:B--2---:R-:W-:Y:S01]  /*217d0*/  MOV R8, 0xbee64065 ;  /* 0xbee6406500087802 */ /* 0x004fe20000000f00 */
[----:B------:R-:W-:Y:S02]  /*217e0*/  HFMA2 R9, -RZ, RZ, -0.365234375, 0.14404296875 ;  /* 0xb5d8309cff097431 */ /* 0x000fe400000001ff */
[----:B0-----:R-:W-:Y:S01]  /*217f0*/  IMAD.MOV.U32 R10, RZ, RZ, 0x3e44f8f2 ;  /* 0x3e44f8f2ff0a7424 */ /* 0x001fe200078e00ff */
[----:B------:R-:W-:Y:S01]  /*21800*/  MOV R11, 0xbe29f5e1 ;  /* 0xbe29f5e1000b7802 */ /* 0x000fe20000000f00 */
[----:B------:R0:W-:Y:S01]  /*21810*/  STL.64 [R1+0x1168], R20 ;  /* 0x0011681401007387 */ /* 0x0001e20000100a00 */
[----:B---3--:R-:W-:Y:S02]  /*21820*/  HFMA2 R12, -RZ, RZ, 1.3876953125, 0.000747203826904296875 ;  /* 0x3d8d121fff0c7431 */ /* 0x008fe400000001ff */
[----:B------:R-:W-:Y:S01]  /*21830*/  IMAD.MOV.U32 R13, RZ, RZ, 0x326ef93b ;  /* 0x326ef93bff0d7424 */ /* 0x000fe200078e00ff */
[----:B------:R2:W-:Y:S01]  /*21840*/  STL.64 [R1+0x1148], R8 ;  /* 0x0011480801007387 */ /* 0x0005e20000100a00 */
[----:B-1----:R-:W-:Y:S01]  /*21850*/  MOV R14, 0xbcafe000 ;  /* 0xbcafe000000e7802 */ /* 0x002fe20000000f00 */
[----:B------:R-:W-:-:S02]  /*21860*/  HFMA2 R15, -RZ, RZ, 1.12890625, -13600 ;  /* 0x3c84f2a4ff0f7431 */ /* 0x000fc400000001ff */
[----:B------:R1:W-:Y:S04]  /*21870*/  STL.64 [R1+0x1150], R10 ;  /* 0x0011500a01007387 */ /* 0x0003e80000100a00 */
[----:B------:R3:W-:Y:S01]  /*21880*/  STL.64 [R1+0x1158], R12 ;  /* 0x0011580c01007387 */ /* 0x0007e20000100a00 */
[----:B0-----:R-:W-:Y:S01]  /*21890*/  MOV R20, 0x365283b7 ;  /* 0x365283b700147802 */ /* 0x001fe20000000f00 */
[----:B------:R-:W-:Y:S02]  /*218a0*/  HFMA2 R21, -RZ, RZ, 1.9580078125, 308.25 ;  /* 0x3fd55cd1ff157431 */ /* 0x000fe400000001ff */
[----:B------:R0:W-:Y:S01]  /*218b0*/  STL.64 [R1+0x1160], R14 ;  /* 0x0011600e01007387 */ /* 0x0001e20000100a00 */
[----:B--2---:R-:W-:Y:S02]  /*218c0*/  HFMA2 R8, -RZ, RZ, 0.8466796875, -22.078125 ;  /* 0x3ac6cd85ff087431 */ /* 0x004fe400000001ff */
[----:B------:R-:W-:Y:S01]  /*218d0*/  IMAD.MOV.U32 R9, RZ, RZ, -0x4576a78a ;  /* 0xba895876ff097424 */ /* 0x000fe200078e00ff */
[----:B-1----:R-:W-:Y:S01]  /*218e0*/  MOV R10, 0x39ba53bc ;  /* 0x39ba53bc000a7802 */ /* 0x002fe20000000f00 */
[----:B------:R-:W-:Y:S01]  /*218f0*/  HFMA2 R11, -RZ, RZ, 0.057769775390625, -50528 ;  /* 0x2b65fa2bff0b7431 */ /* 0x000fe200000001ff */
[----:B------:R1:W-:Y:S01]  /*21900*/  STL.64 [R1+0x1190], R20 ;  /* 0x0011901401007387 */ /* 0x0003e20000100a00 */
[----:B---3--:R-:W-:Y:S01]  /*21910*/  IMAD.MOV.U32 R12, RZ, RZ, -0x475ce5ee ;  /* 0xb8a31a12ff0c7424 */ /* 0x008fe200078e00ff */
[----:B------:R-:W-:-:S02]  /*21920*/  MOV R13, 0x3852efff ;  /* 0x3852efff000d7802 */ /* 0x000fc40000000f00 */
[----:B------:R2:W-:Y:S01]  /*21930*/  STL.64 [R1+0x1170], R8 ;  /* 0x0011700801007387 */ /* 0x0005e20000100a00 */
[----:B0-----:R-:W-:Y:S02]  /*21940*/  HFMA2 R14, -RZ, RZ, -0.47021484375, -4.7028064727783203125e-05 ;  /* 0xb7868315ff0e7431 */ /* 0x001fe400000001ff */
[----:B------:R-:W-:Y:S01]  /*21950*/  IMAD.MOV.U32 R15, RZ, RZ, 0x2860a0bf ;  /* 0x2860a0bfff0f7424 */ /* 0x000fe200078e00ff */
[----:B------:R0:W-:Y:S04]  /*21960*/  STL.64 [R1+0x1178], R10 ;  /* 0x0011780a01007387 */ /* 0x0001e80000100a00 */
[----:B------:R3:W-:Y:S01]  /*21970*/  STL.64 [R1+0x1180], R12 ;  /* 0x0011800c01007387 */ /* 0x0007e20000100a00 */
[----:B-1----:R-:W-:Y:S02]  /*21980*/  HFMA2 R20, -RZ, RZ, 0.355224609375, -8.9824199676513671875e-05 ;  /* 0x35af85e3ff147431 */ /* 0x002fe400000001ff */
[----:B------:R-:W-:Y:S01]  /*21990*/  IMAD.MOV.U32 R21, RZ, RZ, -0x417c17f8 ;  /* 0xbe83e808ff157424 */ /* 0x000fe200078e00ff */
[----:B------:R1:W-:Y:S01]  /*219a0*/  STL.64 [R1+0x1188], R14 ;  /* 0x0011880e01007387 */ /* 0x0003e20000100a00 */
[----:B--2---:R-:W-:Y:S01]  /*219b0*/  IMAD.MOV.U32 R8, RZ, RZ, 0x3deeafd0 ;  /* 0x3deeafd0ff087424 */ /* 0x004fe200078e00ff */
[----:B------:R-:W-:Y:S01]  /*219c0*/  MOV R9, 0xc0550bb4 ;  /* 0xc0550bb400097802 */ /* 0x000fe20000000f00 */
[----:B0-----:R-:W-:-:S02]  /*219d0*/  HFMA2 R10, -RZ, RZ, 2.279296875, 6.03199005126953125e-05 ;  /* 0x408f03f4ff0a7431 */ /* 0x001fc400000001ff */
[----:B------:R-:W-:Y:S01]  /*219e0*/  IMAD.MOV.U32 R11, RZ, RZ, -0x3fd357bf ;  /* 0xc02ca841ff0b7424 */ /* 0x000fe200078e00ff */
[----:B------:R0:W-:Y:S01]  /*219f0*/  STL.64 [R1+0x11b8], R20 ;  /* 0x0011b81401007387 */ /* 0x0001e20000100a00 */
[----:B---3--:R-:W-:Y:S01]  /*21a00*/  MOV R12, 0xb9885993 ;  /* 0xb9885993000c7802 */ /* 0x008fe20000000f00 */
[----:B------:R-:W-:Y:S02]  /*21a10*/  HFMA2 R13, -RZ, RZ, 1.94140625, -55168 ;  /* 0x3fc4fabcff0d7431 */ /* 0x000fe400000001ff */
[----:B------:R2:W-:Y:S01]  /*21a20*/  STL.64 [R1+0x1198], R8 ;  /* 0x0011980801007387 */ /* 0x0005e20000100a00 */
[----:B-1----:R-:W-:Y:S01]  /*21a30*/  IMAD.MOV.U32 R14, RZ, RZ, -0x4040cb49 ;  /* 0xbfbf34b7ff0e7424 */ /* 0x002fe200078e00ff */
[----:B------:R-:W-:Y:S02]  /*21a40*/  MOV R15, 0x3f30567c ;  /* 0x3f30567c000f7802 */ /* 0x000fe40000000f00 */
[----:B------:R1:W-:Y:S04]  /*21a50*/  STL.64 [R1+0x11a0], R10 ;  /* 0x0011a00a01007387 */ /* 0x0003e80000100a00 */
[----:B------:R3:W-:Y:S01]  /*21a60*/  STL.64 [R1+0x11a8], R12 ;  /* 0x0011a80c01007387 */ /* 0x0007e20000100a00 */
[----:B0-----:R-:W-:Y:S01]  /*21a70*/  IMAD.MOV.U32 R20, RZ, RZ, 0x3a8a6d7f ;  /* 0x3a8a6d7fff147424 */ /* 0x001fe200078e00ff */
[----:B------:R-:W-:-:S02]  /*21a80*/  MOV R21, 0xb9b8f43c ;  /* 0xb9b8f43c00157802 */ /* 0x000fc40000000f00 */
[----:B------:R0:W-:Y:S01]  /*21a90*/  STL.64 [R1+0x11b0], R14 ;  /* 0x0011b00e01007387 */ /* 0x0001e20000100a00 */
[----:B--2---:R-:W-:Y:S01]  /*21aa0*/  MOV R8, 0x3e580a4b ;  /* 0x3e580a4b00087802 */ /* 0x004fe20000000f00 */
[----:B------:R-:W-:Y:S02]  /*21ab0*/  HFMA2 R9, -RZ, RZ, -1.4169921875, 13232 ;  /* 0xbdab7276ff097431 */ /* 0x000fe400000001ff */
[----:B-1----:R-:W-:Y:S01]  /*21ac0*/  IMAD.MOV.U32 R10, RZ, RZ, -0x4dfa223c ;  /* 0xb205ddc4ff0a7424 */ /* 0x002fe200078e00ff */
[----:B------:R-:W-:Y:S01]  /*21ad0*/  MOV R11, 0x3cc6cd86 ;  /* 0x3cc6cd86000b7802 */ /* 0x000fe20000000f00 */
[----:B------:R1:W-:Y:S01]  /*21ae0*/  STL.64 [R1+0x11e0], R20 ;  /* 0x0011e01401007387 */ /* 0x0003e20000100a00 */
[----:B---3--:R-:W-:Y:S02]  /*21af0*/  HFMA2 R12, -RZ, RZ, -1.1416015625, -6136 ;  /* 0xbc91edfeff0c7431 */ /* 0x008fe400000001ff */
[----:B------:R-:W-:Y:S01]  /*21b00*/  IMAD.MOV.U32 R13, RZ, RZ, 0x3bd19e34 ;  /* 0x3bd19e34ff0d7424 */ /* 0x000fe200078e00ff */
[----:B------:R2:W-:Y:S01]  /*21b10*/  STL.64 [R1+0x11c0], R8 ;  /* 0x0011c00801007387 */ /* 0x0005e20000100a00 */
[----:B0-----:R-:W-:Y:S01]  /*21b20*/  MOV R14, 0x2e596624 ;  /* 0x2e596624000e7802 */ /* 0x001fe20000000f00 */
[----:B------:R-:W-:-:S02]  /*21b30*/  HFMA2 R15, -RZ, RZ, -0.84912109375, -587 ;  /* 0xbacbe096ff0f7431 */ /* 0x000fc400000001ff */
[----:B------:R0:W-:Y:S04]  /*21b40*/  STL.64 [R1+0x11c8], R10 ;  /* 0x0011c80a01007387 */ /* 0x0001e80000100a00 */
[----:B------:R3:W-:Y:S01]  /*21b50*/  STL.64 [R1+0x11d0], R12 ;  /* 0x0011d00c01007387 */ /* 0x0007e20000100a00 */
[----:B-1----:R-:W-:Y:S01]  /*21b60*/  MOV R20, 0x4113bbe2 ;  /* 0x4113bbe200147802 */ /* 0x002fe20000000f00 */
[----:B------:R-:W-:Y:S02]  /*21b70*/  HFMA2 R21, -RZ, RZ, -2.576171875, 24.15625 ;  /* 0xc1274e0aff157431 */ /* 0x000fe400000001ff */
[----:B------:R1:W-:Y:S01]  /*21b80*/  STL.64 [R1+0x11d8], R14 ;  /* 0x0011d80e01007387 */ /* 0x0003e20000100a00 */
[----:B--2---:R-:W-:Y:S02]  /*21b90*/  HFMA2 R8, -RZ, RZ, 0.045440673828125, 4296 ;  /* 0x29d16c32ff087431 */ /* 0x004fe400000001ff */
[----:B------:R-:W-:Y:S01]  /*21ba0*/  IMAD.MOV.U32 R9, RZ, RZ, 0x389de2c9 ;  /* 0x389de2c9ff097424 */ /* 0x000fe200078e00ff */
[----:B0-----:R-:W-:Y:S01]  /*21bb0*/  MOV R10, 0xb84a1be1 ;  /* 0xb84a1be1000a7802 */ /* 0x001fe20000000f00 */
[----:B------:R-:W-:Y:S01]  /*21bc0*/  HFMA2 R11, -RZ, RZ, 0.468505859375, 37952 ;  /* 0x377f78a2ff0b7431 */ /* 0x000fe200000001ff */
[----:B------:R0:W-:Y:S01]  /*21bd0*/  STL.64 [R1+0x1208], R20 ;  /* 0x0012081401007387 */ /* 0x0001e20000100a00 */
[----:B---3--:R-:W-:Y:S01]  /*21be0*/  IMAD.MOV.U32 R12, RZ, RZ, -0x3f2c328c ;  /* 0xc0d3cd74ff0c7424 */ /* 0x008fe200078e00ff */
[----:B------:R-:W-:-:S02]  /*21bf0*/  MOV R13, 0x41565e26 ;  /* 0x41565e26000d7802 */ /* 0x000fc40000000f00 */
[----:B------:R2:W-:Y:S01]  /*21c00*/  STL.64 [R1+0x11e8], R8 ;  /* 0x0011e80801007387 */ /* 0x0005e20000100a00 */
[----:B-1----:R-:W-:Y:S02]  /*21c10*/  HFMA2 R14, -RZ, RZ, -2.5859375, -0.0101165771484375 ;  /* 0xc12ca12eff0e7431 */ /* 0x002fe400000001ff */
[----:B------:R-:W-:Y:S01]  /*21c20*/  IMAD.MOV.U32 R15, RZ, RZ, -0x4543e1d3 ;  /* 0xbabc1e2dff0f7424 */ /* 0x000fe200078e00ff */
[----:B------:R1:W-:Y:S04]  /*21c30*/  STL.64 [R1+0x11f0], R10 ;  /* 0x0011f00a01007387 */ /* 0x0003e80000100a00 */
[----:B------:R3:W-:Y:S01]  /*21c40*/  STL.64 [R1+0x11f8], R12 ;  /* 0x0011f80c01007387 */ /* 0x0007e20000100a00 */
[----:B0-----:R-:W-:Y:S02]  /*21c50*/  HFMA2 R20, -RZ, RZ, 1.4541015625, -0.0060577392578125 ;  /* 0x3dd19e34ff147431 */ /* 0x001fe400000001ff */
[----:B------:R-:W-:Y:S01]  /*21c60*/  IMAD.MOV.U32 R21, RZ, RZ, 0x3067cdc6 ;  /* 0x3067cdc6ff157424 */ /* 0x000fe200078e00ff */
[----:B------:R0:W-:Y:S01]  /*21c70*/  STL.64 [R1+0x1200], R14 ;  /* 0x0012000e01007387 */ /* 0x0001e20000100a00 */
[----:B--2---:R-:W-:Y:S01]  /*21c80*/  IMAD.MOV.U32 R8, RZ, RZ, 0x40b05672 ;  /* 0x40b05672ff087424 */ /* 0x004fe200078e00ff */
[----:B------:R-:W-:Y:S01]  /*21c90*/  MOV R9, 0x3749bc93 ;  /* 0x3749bc9300097802 */ /* 0x000fe20000000f00 */
[----:B-1----:R-:W-:-:S02]  /*21ca0*/  HFMA2 R10, -RZ, RZ, -2.0703125, -772.5 ;  /* 0xc024e209ff0a7431 */ /* 0x002fc400000001ff */
[----:B------:R-:W-:Y:S01]  /*21cb0*/  IMAD.MOV.U32 R11, RZ, RZ, 0x40148713 ;  /* 0x40148713ff0b7424 */ /* 0x000fe200078e00ff */
[----:B------:R1:W-:Y:S01]  /*21cc0*/  STL.64 [R1+0x1230], R20 ;  /* 0x0012301401007387 */ /* 0x0003e20000100a00 */
[----:B---3--:R-:W-:Y:S01]  /*21cd0*/  MOV R12, 0xbf8095d8 ;  /* 0xbf8095d8000c7802 */ /* 0x008fe20000000f00 */
[----:B------:R-:W-:Y:S02]  /*21ce0*/  HFMA2 R13, -RZ, RZ, -0.2454833984375, 0.384765625 ;  /* 0xb3db3628ff0d7431 */ /* 0x000fe400000001ff */
        /* <DEDUP_REMOVED lines=9> */
[----:B------:R-:W-:Y:S02]  /*21d80*/  HFMA2 R9, -RZ, RZ, 1.16015625, 771.5 ;  /* 0x3ca46207ff097431 */ /* 0x000fe400000001ff */
[----:B0-----:R-:W-:Y:S01]  /*21d90*/  IMAD.MOV.U32 R10, RZ, RZ, -0x4418ceb5 ;  /* 0xbbe7314bff0a7424 */ /* 0x001fe200078e00ff */
[----:B------:R-:W-:Y:S01]  /*21da0*/  MOV R11, 0x2c0887f7 ;  /* 0x2c0887f7000b7802 */ /* 0x000fe20000000f00 */
[----:B------:R0:W-:Y:S01]  /*21db0*/  STL.64 [R1+0x1258], R20 ;  /* 0x0012581401007387 */ /* 0x0001e20000100a00 */
[----:B---3--:R-:W-:Y:S02]  /*21dc0*/  HFMA2 R12, -RZ, RZ, 0.85595703125, 0.00191211700439453125 ;  /* 0x3ad917d5ff0c7431 */ /* 0x008fe400000001ff */
[----:B------:R-:W-:Y:S01]  /*21dd0*/  IMAD.MOV.U32 R13, RZ, RZ, -0x456ebbf7 ;  /* 0xba914409ff0d7424 */ /* 0x000fe200078e00ff */
[----:B------:R2:W-:Y:S01]  /*21de0*/  STL.64 [R1+0x1238], R8 ;  /* 0x0012380801007387 */ /* 0x0005e20000100a00 */
[----:B-1----:R-:W-:Y:S01]  /*21df0*/  MOV R14, 0x39bf9a7a ;  /* 0x39bf9a7a000e7802 */ /* 0x002fe20000000f00 */
[----:B------:R-:W-:-:S02]  /*21e00*/  HFMA2 R15, -RZ, RZ, -0.09967041015625, -0.000908374786376953125 ;  /* 0xae619371ff0f7431 */ /* 0x000fc400000001ff */
[----:B------:R1:W-:Y:S04]  /*21e10*/  STL.64 [R1+0x1240], R10 ;  /* 0x0012400a01007387 */ /* 0x0003e80000100a00 */
[----:B------:R3:W-:Y:S01]  /*21e20*/  STL.64 [R1+0x1248], R12 ;  /* 0x0012480c01007387 */ /* 0x0007e20000100a00 */
[----:B0-----:R-:W-:Y:S01]  /*21e30*/  MOV R20, 0xb74d552d ;  /* 0xb74d552d00147802 */ /* 0x001fe20000000f00 */
[----:B------:R-:W-:Y:S02]  /*21e40*/  HFMA2 R21, -RZ, RZ, 2.25390625, 28240 ;  /* 0x408276e5ff157431 */ /* 0x000fe400000001ff */
[----:B------:R0:W-:Y:S01]  /*21e50*/  STL.64 [R1+0x1250], R14 ;  /* 0x0012500e01007387 */ /* 0x0001e20000100a00 */
[----:B--2---:R-:W-:Y:S02]  /*21e60*/  HFMA2 R8, -RZ, RZ, -1.8896484375, 26704 ;  /* 0xbf8f7685ff087431 */ /* 0x004fe400000001ff */
[----:B------:R-:W-:Y:S01]  /*21e70*/  IMAD.MOV.U32 R9, RZ, RZ, 0x42148722 ;  /* 0x42148722ff097424 */ /* 0x000fe200078e00ff */
[----:B-1----:R-:W-:Y:S01]  /*21e80*/  MOV R10, 0xc251316e ;  /* 0xc251316e000a7802 */ /* 0x002fe20000000f00 */
[----:B------:R-:W-:Y:S01]  /*21e90*/  HFMA2 R11, -RZ, RZ, 3.0078125, 0.99951171875 ;  /* 0x42043bffff0b7431 */ /* 0x000fe200000001ff */
[----:B------:R1:W-:Y:S01]  /*21ea0*/  STL.64 [R1+0x1280], R20 ;  /* 0x0012801401007387 */ /* 0x0003e20000100a00 */
[----:B---3--:R-:W-:Y:S01]  /*21eb0*/  IMAD.MOV.U32 R12, RZ, RZ, 0x3b2278e6 ;  /* 0x3b2278e6ff0c7424 */ /* 0x008fe200078e00ff */
[----:B------:R-:W-:-:S02]  /*21ec0*/  MOV R13, 0xc1a4e31c ;  /* 0xc1a4e31c000d7802 */ /* 0x000fc40000000f00 */
[----:B------:R2:W-:Y:S01]  /*21ed0*/  STL.64 [R1+0x1260], R8 ;  /* 0x0012600801007387 */ /* 0x0005e20000100a00 */
[----:B0-----:R-:W-:Y:S02]  /*21ee0*/  HFMA2 R14, -RZ, RZ, 2.826171875, 0.0019626617431640625 ;  /* 0x41a71805ff0e7431 */ /* 0x001fe400000001ff */
[----:B------:R-:W-:Y:S01]  /*21ef0*/  IMAD.MOV.U32 R15, RZ, RZ, -0x3edf44cc ;  /* 0xc120bb34ff0f7424 */ /* 0x000fe200078e00ff */
[----:B------:R0:W-:Y:S04]  /*21f00*/  STL.64 [R1+0x1268], R10 ;  /* 0x0012680a01007387 */ /* 0x0001e80000100a00 */
[----:B------:R3:W-:Y:S01]  /*21f10*/  STL.64 [R1+0x1270], R12 ;  /* 0x0012700c01007387 */ /* 0x0007e20000100a00 */
[----:B-1----:R-:W-:Y:S02]  /*21f20*/  HFMA2 R20, -RZ, RZ, -1.185546875, -0.0413818359375 ;  /* 0xbcbea94cff147431 */ /* 0x002fe400000001ff */
[----:B------:R-:W-:Y:S01]  /*21f30*/  IMAD.MOV.U32 R21, RZ, RZ, 0x3c03ba34 ;  /* 0x3c03ba34ff157424 */ /* 0x000fe200078e00ff */
[----:B------:R1:W-:Y:S01]  /*21f40*/  STL.64 [R1+0x1278], R14 ;  /* 0x0012780e01007387 */ /* 0x0003e20000100a00 */
[----:B--2---:R-:W-:Y:S01]  /*21f50*/  IMAD.MOV.U32 R8, RZ, RZ, -0x3fa1af6f ;  /* 0xc05e5091ff087424 */ /* 0x004fe200078e00ff */
[----:B------:R-:W-:Y:S01]  /*21f60*/  MOV R9, 0x3fb76a6c ;  /* 0x3fb76a6c00097802 */ /* 0x000fe20000000f00 */
[----:B0-----:R-:W-:-:S02]  /*21f70*/  HFMA2 R10, -RZ, RZ, 0.2374267578125, 1.6318359375 ;  /* 0x33993e87ff0a7431 */ /* 0x001fc400000001ff */
[----:B------:R-:W-:Y:S01]  /*21f80*/  IMAD.MOV.U32 R11, RZ, RZ, -0x411aa357 ;  /* 0xbee55ca9ff0b7424 */ /* 0x000fe200078e00ff */
[----:B------:R0:W-:Y:S01]  /*21f90*/  STL.64 [R1+0x12a8], R20 ;  /* 0x0012a81401007387 */ /* 0x0001e20000100a00 */
[----:B---3--:R-:W-:Y:S01]  /*21fa0*/  MOV R12, 0x3eaea827 ;  /* 0x3eaea827000c7802 */ /* 0x008fe20000000f00 */
[----:B------:R-:W-:Y:S02]  /*21fb0*/  HFMA2 R13, -RZ, RZ, -1.501953125, 0.0002357959747314453125 ;  /* 0xbe020bbaff0d7431 */ /* 0x000fe400000001ff */
[----:B------:R2:W-:Y:S01]  /*21fc0*/  STL.64 [R1+0x1288], R8 ;  /* 0x0012880801007387 */ /* 0x0005e20000100a00 */
[----:B-1----:R-:W-:Y:S01]  /*21fd0*/  IMAD.MOV.U32 R14, RZ, RZ, -0x5060d352 ;  /* 0xaf9f2caeff0e7424 */ /* 0x002fe200078e00ff */
[----:B------:R-:W-:Y:S02]  /*21fe0*/  MOV R15, 0x3d07aee5 ;  /* 0x3d07aee5000f7802 */ /* 0x000fe40000000f00 */
[----:B------:R1:W-:Y:S04]  /*21ff0*/  STL.64 [R1+0x1290], R10 ;  /* 0x0012900a01007387 */ /* 0x0003e80000100a00 */
[----:B------:R3:W-:Y:S01]  /*22000*/  STL.64 [R1+0x1298], R12 ;  /* 0x0012980c01007387 */ /* 0x0007e20000100a00 */
[----:B0-----:R-:W-:Y:S01]  /*22010*/  IMAD.MOV.U32 R20, RZ, RZ, -0x3d08ab89 ;  /* 0xc2f75477ff147424 */ /* 0x001fe200078e00ff */
[----:B------:R-:W-:-:S02]  /*22020*/  MOV R21, 0x431234f7 ;  /* 0x431234f700157802 */ /* 0x000fc40000000f00 */
[----:B------:R0:W-:Y:S01]  /*22030*/  STL.64 [R1+0x12a0], R14 ;  /* 0x0012a00e01007387 */ /* 0x0001e20000100a00 */
[----:B--2---:R-:W-:Y:S01]  /*22040*/  MOV R8, 0xb0a1e056 ;  /* 0xb0a1e05600087802 */ /* 0x004fe20000000f00 */
[----:B------:R-:W-:Y:S02]  /*22050*/  HFMA2 R9, -RZ, RZ, -0.8671875, 0.02020263671875 ;  /* 0xbaf0252cff097431 */ /* 0x000fe400000001ff */
[----:B-1----:R-:W-:Y:S01]  /*22060*/  IMAD.MOV.U32 R10, RZ, RZ, 0x3a9eb4a8 ;  /* 0x3a9eb4a8ff0a7424 */ /* 0x002fe200078e00ff */
[----:B------:R-:W-:Y:S01]  /*22070*/  MOV R11, 0xb9cefd15 ;  /* 0xb9cefd15000b7802 */ /* 0x000fe20000000f00 */
[----:B------:R1:W-:Y:S01]  /*22080*/  STL.64 [R1+0x12d0], R20 ;  /* 0x0012d01401007387 */ /* 0x0003e20000100a00 */
[----:B---3--:R-:W-:Y:S02]  /*22090*/  HFMA2 R12, -RZ, RZ, 3.287109375, -7.8515625 ;  /* 0x4293c7daff0c7431 */ /* 0x008fe400000001ff */
[----:B------:R-:W-:Y:S01]  /*220a0*/  IMAD.MOV.U32 R13, RZ, RZ, -0x3ce332d7 ;  /* 0xc31ccd29ff0d7424 */ /* 0x000fe200078e00ff */
[----:B------:R2:W-:Y:S01]  /*220b0*/  STL.64 [R1+0x12b0], R8 ;  /* 0x0012b00801007387 */ /* 0x0005e20000100a00 */
[----:B0-----:R-:W-:Y:S01]  /*220c0*/  MOV R14, 0x430437bf ;  /* 0x430437bf000e7802 */ /* 0x001fe20000000f00 */
[----:B------:R-:W-:-:S02]  /*220d0*/  HFMA2 R15, -RZ, RZ, 1.09375, 130.875 ;  /* 0x3c605817ff0f7431 */ /* 0x000fc400000001ff */
[----:B------:R0:W-:Y:S04]  /*220e0*/  STL.64 [R1+0x12b8], R10 ;  /* 0x0012b80a01007387 */ /* 0x0001e80000100a00 */
[----:B------:R3:W-:Y:S01]  /*220f0*/  STL.64 [R1+0x12c0], R12 ;  /* 0x0012c00c01007387 */ /* 0x0007e20000100a00 */
[----:B-1----:R-:W-:Y:S01]  /*22100*/  MOV R20, 0xc0020bba ;  /* 0xc0020bba00147802 */ /* 0x002fe20000000f00 */
[----:B------:R-:W-:Y:S02]  /*22110*/  HFMA2 R21, -RZ, RZ, -0.177001953125, 0.003421783447265625 ;  /* 0xb1aa1b02ff157431 */ /* 0x000fe400000001ff */
[----:B------:R1:W-:Y:S01]  /*22120*/  STL.64 [R1+0x12c8], R14 ;  /* 0x0012c80e01007387 */ /* 0x0003e20000100a00 */
[----:B--2---:R-:W-:Y:S02]  /*22130*/  HFMA2 R8, -RZ, RZ, -3.3125, -0.8974609375 ;  /* 0xc2a0bb2eff087431 */ /* 0x004fe400000001ff */
[----:B------:R-:W-:Y:S01]  /*22140*/  IMAD.MOV.U32 R9, RZ, RZ, -0x4713dd22 ;  /* 0xb8ec22deff097424 */ /* 0x000fe200078e00ff */
[----:B0-----:R-:W-:Y:S01]  /*22150*/  MOV R10, 0x4223149e ;  /* 0x4223149e000a7802 */ /* 0x001fe20000000f00 */
[----:B------:R-:W-:Y:S01]  /*22160*/  HFMA2 R11, -RZ, RZ, -3.046875, -118.1875 ;  /* 0xc218d763ff0b7431 */ /* 0x000fe200000001ff */
[----:B------:R0:W-:Y:S01]  /*22170*/  STL.64 [R1+0x12f8], R20 ;  /* 0x0012f81401007387 */ /* 0x0001e20000100a00 */
[----:B---3--:R-:W-:Y:S01]  /*22180*/  IMAD.MOV.U32 R12, RZ, RZ, 0x41898fd1 ;  /* 0x41898fd1ff0c7424 */ /* 0x008fe200078e00ff */
[----:B------:R-:W-:-:S02]  /*22190*/  MOV R13, 0x357b0a41 ;  /* 0x357b0a41000d7802 */ /* 0x000fc40000000f00 */
[----:B------:R2:W-:Y:S01]  /*221a0*/  STL.64 [R1+0x12d8], R8 ;  /* 0x0012d80801007387 */ /* 0x0005e20000100a00 */
[----:B-1----:R-:W-:Y:S02]  /*221b0*/  HFMA2 R14, -RZ, RZ, -2.390625, -0.15869140625 ;  /* 0xc0c8b114ff0e7431 */ /* 0x002fe400000001ff */
[----:B------:R-:W-:Y:S01]  /*221c0*/  IMAD.MOV.U32 R15, RZ, RZ, 0x40a3bda5 ;  /* 0x40a3bda5ff0f7424 */ /* 0x000fe200078e00ff */
[----:B------:R1:W-:Y:S04]  /*221d0*/  STL.64 [R1+0x12e0], R10 ;  /* 0x0012e00a01007387 */ /* 0x0003e80000100a00 */
[----:B------:R3:W-:Y:S01]  /*221e0*/  STL.64 [R1+0x12e8], R12 ;  /* 0x0012e80c01007387 */ /* 0x0007e20000100a00 */
[----:B0-----:R-:W-:Y:S02]  /*221f0*/  HFMA2 R20, -RZ, RZ, 0.88037109375, 3.943359375 ;  /* 0x3b0b43e3ff147431 */ /* 0x001fe400000001ff */
[----:B------:R-:W-:Y:S01]  /*22200*/  IMAD.MOV.U32 R21, RZ, RZ, 0x43542b1a ;  /* 0x43542b1aff157424 */ /* 0x000fe200078e00ff */
[----:B------:R0:W-:Y:S01]  /*22210*/  STL.64 [R1+0x12f0], R14 ;  /* 0x0012f00e01007387 */ /* 0x0001e20000100a00 */
[----:B--2---:R-:W-:Y:S01]  /*22220*/  IMAD.MOV.U32 R8, RZ, RZ, 0x3f18a4c1 ;  /* 0x3f18a4c1ff087424 */ /* 0x004fe200078e00ff */
[----:B------:R-:W-:Y:S01]  /*22230*/  MOV R9, 0xbee2690b ;  /* 0xbee2690b00097802 */ /* 0x000fe20000000f00 */
[----:B-1----:R-:W-:-:S02]  /*22240*/  HFMA2 R10, -RZ, RZ, 1.53515625, -0.037109375 ;  /* 0x3e24a8c0ff0a7431 */ /* 0x002fc400000001ff */
[----:B------:R-:W-:Y:S01]  /*22250*/  IMAD.MOV.U32 R11, RZ, RZ, -0x4d2b89d4 ;  /* 0xb2d4762cff0b7424 */ /* 0x000fe200078e00ff */
[----:B------:R1:W-:Y:S01]  /*22260*/  STL.64 [R1+0x1320], R20 ;  /* 0x0013201401007387 */ /* 0x0003e20000100a00 */
[----:B---3--:R-:W-:Y:S01]  /*22270*/  MOV R12, 0xbd25198e ;  /* 0xbd25198e000c7802 */ /* 0x008fe20000000f00 */
[----:B------:R-:W-:Y:S02]  /*22280*/  HFMA2 R13, -RZ, RZ, 1.22265625, 0.01502227783203125 ;  /* 0x3ce423b1ff0d7431 */ /* 0x000fe400000001ff */
[----:B------:R2:W-:Y:S01]  /*22290*/  STL.64 [R1+0x1300], R8 ;  /* 0x0013000801007387 */ /* 0x0005e20000100a00 */
[----:B0-----:R-:W-:Y:S01]  /*222a0*/  IMAD.MOV.U32 R14, RZ, RZ, -0x43e4c231 ;  /* 0xbc1b3dcfff0e7424 */ /* 0x001fe200078e00ff */
[----:B------:R-:W-:Y:S02]  /*222b0*/  MOV R15, 0x36d76ab6 ;  /* 0x36d76ab6000f7802 */ /* 0x000fe40000000f00 */
[----:B------:R0:W-:Y:S04]  /*222c0*/  STL.64 [R1+0x1308], R10 ;  /* 0x0013080a01007387 */ /* 0x0001e80000100a00 */
[----:B------:R3:W-:Y:S01]  /*222d0*/  STL.64 [R1+0x1310], R12 ;  /* 0x0013100c01007387 */ /* 0x0007e20000100a00 */
[----:B-1----:R-:W-:-:S02]  /*222e0*/  IMAD.MOV.U32 R20, RZ, RZ, 0x3913332d ;  /* 0x3913332dff147424 */ /* 0x002fc400078e00ff */
[----:B------:R-:W-:Y:S01]  /*222f0*/  HFMA2 R21, -RZ, RZ, -3.29296875, -7.3611736297607421875e-05 ;  /* 0xc29684d3ff157431 */ /* 0x000fe200000001ff */
[----:B------:R1:W-:Y:S01]  /*22300*/  STL.64 [R1+0x1318], R14 ;  /* 0x0013180e01007387 */ /* 0x0003e20000100a00 */
[----:B--2---:R-:W-:Y:S02]  /*22310*/  MOV R8, 0x4151b9cf ;  /* 0x4151b9cf00087802 */ /* 0x004fe40000000f00 */
[----:B------:R-:W-:Y:S01]  /*22320*/  MOV R9, 0xc3f87dce ;  /* 0xc3f87dce00097802 */ /* 0x000fe20000000f00 */
[----:B0-----:R-:W-:Y:S02]  /*22330*/  IMAD.MOV.U32 R10, RZ, RZ, 0x4436cdd2 ;  /* 0x4436cdd2ff0a7424 */ /* 0x001fe400078e00ff */
[----:B------:R-:W-:Y:S01]  /*22340*/  HFMA2 R11, -RZ, RZ, -3.970703125, 0.000694751739501953125 ;  /* 0xc3f111b1ff0b7431 */ /* 0x000fe200000001ff */
[----:B------:R0:W-:Y:S01]  /*22350*/  STL.64 [R1+0x1348], R20 ;  /* 0x0013481401007387 */ /* 0x0001e20000100a00 */
[----:B---3--:R-:W-:Y:S01]  /*22360*/  MOV R12, 0xbcec1227 ;  /* 0xbcec1227000c7802 */ /* 0x008fe20000000f00 */
[----:B------:R-:W-:-:S02]  /*22370*/  IMAD.MOV.U32 R13, RZ, RZ, 0x43a31567 ;  /* 0x43a31567ff0d7424 */ /* 0x000fc400078e00ff */
[----:B------:R2:W-:Y:S01]  /*22380*/  STL.64 [R1+0x1328], R8 ;  /* 0x0013280801007387 */ /* 0x0005e20000100a00 */
[----:B-1----:R-:W-:Y:S01]  /*22390*/  HFMA2 R14, -RZ, RZ, -3.833984375, -13016 ;  /* 0xc3abf25bff0e7431 */ /* 0x002fe200000001ff */
[----:B------:R-:W-:Y:S02]  /*223a0*/  MOV R15, 0x432bf3b2 ;  /* 0x432bf3b2000f7802 */ /* 0x000fe40000000f00 */
[----:B------:R1:W-:Y:S04]  /*223b0*/  STL.64 [R1+0x1330], R10 ;  /* 0x0013300a01007387 */ /* 0x0003e80000100a00 */
[----:B------:R3:W-:Y:S01]  /*223c0*/  STL.64 [R1+0x1338], R12 ;  /* 0x0013380c01007387 */ /* 0x0007e20000100a00 */
[----:B0-----:R-:W-:Y:S01]  /*223d0*/  HFMA2 R20, -RZ, RZ, 1.7705078125, -0.4638671875 ;  /* 0x3f15b76cff147431 */ /* 0x001fe200000001ff */
[----:B------:R-:W-:-:S02]  /*223e0*/  MOV R21, 0xbe5574fd ;  /* 0xbe5574fd00157802 */ /* 0x000fc40000000f00 */
[----:B------:R0:W-:Y:S01]  /*223f0*/  STL.64 [R1+0x1340], R14 ;  /* 0x0013400e01007387 */ /* 0x0001e20000100a00 */
[----:B--2---:R-:W-:Y:S01]  /*22400*/  MOV R8, 0x42850a16 ;  /* 0x42850a1600087802 */ /* 0x004fe20000000f00 */
[----:B------:R-:W-:Y:S02]  /*22410*/  IMAD.MOV.U32 R9, RZ, RZ, -0x3e1c6b7b ;  /* 0xc1e39485ff097424 */ /* 0x000fe400078e00ff */
[----:B-1----:R-:W-:Y:S01]  /*22420*/  HFMA2 R10, -RZ, RZ, -0.3310546875, 635.5 ;  /* 0xb54c60f7ff0a7431 */ /* 0x002fe200000001ff */
[----:B------:R-:W-:Y:S01]  /*22430*/  MOV R11, 0x4118a4c2 ;  /* 0x4118a4c2000b7802 */ /* 0x000fe20000000f00 */
[----:B------:R1:W-:Y:S01]  /*22440*/  STL.64 [R1+0x1370], R20 ;  /* 0x0013701401007387 */ /* 0x0003e20000100a00 */
[----:B---3--:R-:W-:Y:S02]  /*22450*/  IMAD.MOV.U32 R12, RZ, RZ, -0x3f0f7065 ;  /* 0xc0f08f9bff0c7424 */ /* 0x008fe400078e00ff */
[----:B------:R-:W-:Y:S01]  /*22460*/  HFMA2 R13, -RZ, RZ, 2.111328125, 1.4609375 ;  /* 0x40393dd8ff0d7431 */ /* 0x000fe200000001ff */
[----:B------:R2:W-:Y:S01]  /*22470*/  STL.64 [R1+0x1350], R8 ;  /* 0x0013500801007387 */ /* 0x0005e20000100a00 */
[----:B0-----:R-:W-:Y:S01]  /*22480*/  MOV R14, 0xb4fa3f50 ;  /* 0xb4fa3f50000e7802 */ /* 0x001fe20000000f00 */
[----:B------:R-:W-:-:S02]  /*22490*/  IMAD.MOV.U32 R15, RZ, RZ, -0x40b1a00e ;  /* 0xbf4e5ff2ff0f7424 */ /* 0x000fc400078e00ff */
[----:B------:R0:W-:Y:S04]  /*224a0*/  STL.64 [R1+0x1358], R10 ;  /* 0x0013580a01007387 */ /* 0x0001e80000100a00 */
[----:B------:R3:W-:Y:S01]  /*224b0*/  STL.64 [R1+0x1360], R12 ;  /* 0x0013600c01007387 */ /* 0x0007e20000100a00 */
[----:B-1----:R-:W-:Y:S01]  /*224c0*/  MOV R20, 0x44f49ff4 ;  /* 0x44f49ff400147802 */ /* 0x002fe20000000f00 */
[----:B------:R-:W-:Y:S02]  /*224d0*/  IMAD.MOV.U32 R21, RZ, RZ, -0x3ae98bfa ;  /* 0xc5167406ff157424 */ /* 0x000fe400078e00ff */
[----:B------:R1:W-:Y:S01]  /*224e0*/  STL.64 [R1+0x1368], R14 ;  /* 0x0013680e01007387 */ /* 0x0003e20000100a00 */
[----:B--2---:R-:W-:Y:S02]  /*224f0*/  IMAD.MOV.U32 R8, RZ, RZ, 0x391ad4b2 ;  /* 0x391ad4b2ff087424 */ /* 0x004fe400078e00ff */
[----:B------:R-:W-:Y:S01]  /*22500*/  HFMA2 R9, -RZ, RZ, 1.328125, -1493 ;  /* 0x3d50e5d5ff097431 */ /* 0x000fe200000001ff */
[----:B0-----:R-:W-:Y:S01]  /*22510*/  MOV R10, 0xbd07707a ;  /* 0xbd07707a000a7802 */ /* 0x001fe20000000f00 */
[----:B------:R-:W-:Y:S01]  /*22520*/  IMAD.MOV.U32 R11, RZ, RZ, 0x3c778cda ;  /* 0x3c778cdaff0b7424 */ /* 0x000fe200078e00ff */
[----:B------:R0:W-:Y:S01]  /*22530*/  STL.64 [R1+0x1398], R20 ;  /* 0x0013981401007387 */ /* 0x0001e20000100a00 */
[----:B---3--:R-:W-:Y:S01]  /*22540*/  HFMA2 R12, -RZ, RZ, -4.46484375, 1580 ;  /* 0xc477662cff0c7431 */ /* 0x008fe200000001ff */
[----:B------:R-:W-:-:S02]  /*22550*/  MOV R13, 0x450908e3 ;  /* 0x450908e3000d7802 */ /* 0x000fc40000000f00 */
[----:B------:R2:W-:Y:S01]  /*22560*/  STL.64 [R1+0x1378], R8 ;  /* 0x0013780801007387 */ /* 0x0005e20000100a00 */
[----:B-1----:R-:W-:Y:S02]  /*22570*/  IMAD.MOV.U32 R14, RZ, RZ, -0x3b0ef486 ;  /* 0xc4f10b7aff0e7424 */ /* 0x002fe400078e00ff */
[----:B------:R-:W-:Y:S01]  /*22580*/  HFMA2 R15, -RZ, RZ, -1.5341796875, 0.0010662078857421875 ;  /* 0xbe23145eff0f7431 */ /* 0x000fe200000001ff */
[----:B------:R1:W-:Y:S04]  /*22590*/  STL.64 [R1+0x1380], R10 ;  /* 0x0013800a01007387 */ /* 0x0003e80000100a00 */
[----:B------:R3:W-:Y:S01]  /*225a0*/  STL.64 [R1+0x1388], R12 ;  /* 0x0013880c01007387 */ /* 0x0007e20000100a00 */
[----:B0-----:R-:W-:Y:S02]  /*225b0*/  IMAD.MOV.U32 R20, RZ, RZ, 0x42393dd8 ;  /* 0x42393dd8ff147424 */ /* 0x001fe400078e00ff */
[----:B------:R-:W-:Y:S01]  /*225c0*/  HFMA2 R21, -RZ, RZ, -0.4384765625, -8600 ;  /* 0xb704f033ff157431 */ /* 0x000fe200000001ff */
[----:B------:R0:W-:Y:S01]  /*225d0*/  STL.64 [R1+0x1390], R14 ;  /* 0x0013900e01007387 */ /* 0x0001e20000100a00 */
[----:B--2---:R-:W-:Y:S01]  /*225e0*/  HFMA2 R8, -RZ, RZ, 4.66796875, -15728 ;  /* 0x44abf3aeff087431 */ /* 0x004fe200000001ff */
[----:B------:R-:W-:Y:S01]  /*225f0*/  MOV R9, 0x3aa95acb ;  /* 0x3aa95acb00097802 */ /* 0x000fe20000000f00 */
[----:B-1----:R-:W-:-:S02]  /*22600*/  IMAD.MOV.U32 R10, RZ, RZ, -0x3bc3d9f9 ;  /* 0xc43c2607ff0a7424 */ /* 0x002fc400078e00ff */
[----:B------:R-:W-:Y:S01]  /*22610*/  HFMA2 R11, -RZ, RZ, 4.2109375, -6008 ;  /* 0x4436eddeff0b7431 */ /* 0x000fe200000001ff */
[----:B------:R-:W-:Y:S01]  /*22620*/  STL.64 [R1+0x13c0], R20 ;  /* 0x0013c01401007387 */ /* 0x000fe20000100a00 */
[----:B---3--:R-:W-:Y:S01]  /*22630*/  MOV R12, 0xc3aaaf64 ;  /* 0xc3aaaf64000c7802 */ /* 0x008fe20000000f00 */
[----:B------:R-:W-:Y:S02]  /*22640*/  IMAD.MOV.U32 R13, RZ, RZ, -0x48d87794 ;  /* 0xb727886cff0d7424 */ /* 0x000fe400078e00ff */
[----:B------:R1:W-:Y:S01]  /*22650*/  STL.64 [R1+0x13a0], R8 ;  /* 0x0013a00801007387 */ /* 0x0003e20000100a00 */
[----:B0-----:R-:W-:Y:S01]  /*22660*/  HFMA2 R14, -RZ, RZ, 3.509765625, -0.000507831573486328125 ;  /* 0x43059029ff0e7431 */ /* 0x001fe200000001ff */
[----:B------:R-:W-:Y:S02]  /*22670*/  MOV R15, 0xc2e186a2 ;  /* 0xc2e186a2000f7802 */ /* 0x000fe40000000f00 */
[----:B------:R0:W-:Y:S04]  /*22680*/  STL.64 [R1+0x13a8], R10 ;  /* 0x0013a80a01007387 */ /* 0x0001e80000100a00 */
[----:B------:R2:W-:Y:S04]  /*22690*/  STL.64 [R1+0x13b0], R12 ;  /* 0x0013b00c01007387 */ /* 0x0005e80000100a00 */
[----:B------:R3:W-:Y:S01]  /*226a0*/  STL.64 [R1+0x13b8], R14 ;  /* 0x0013b80e01007387 */ /* 0x0007e20000100a00 */
[----:B-1----:R-:W-:Y:S01]  /*226b0*/  MOV R8, 0xc1682bf0 ;  /* 0xc1682bf000087802 */ /* 0x002fe20000000f00 */
[----:B------:R-:W-:-:S02]  /*226c0*/  IMAD.MOV.U32 R9, RZ, RZ, 0x4131c9d1 ;  /* 0x4131c9d1ff097424 */ /* 0x000fc400078e00ff */
[----:B0-----:R-:W-:Y:S01]  /*226d0*/  HFMA2 R10, -RZ, RZ, -2.259765625, 2620 ;  /* 0xc085691eff0a7431 */ /* 0x001fe200000001ff */
[----:B------:R-:W-:Y:S01]  /*226e0*/  MOV R11, 0x3b4b3729 ;  /* 0x3b4b3729000b7802 */ /* 0x000fe20000000f00 */
[----:B------:R0:W-:Y:S01]  /*226f0*/  STL.64 [R1+0x13e8], R26 ;  /* 0x0013e81a01007387 */ /* 0x0001e20000100a00 */
[----:B--2---:R-:W-:Y:S02]  /*22700*/  IMAD.MOV.U32 R12, RZ, RZ, 0x3f8f9e02 ;  /* 0x3f8f9e02ff0c7424 */ /* 0x004fe400078e00ff */
[----:B------:R-:W-:Y:S01]  /*22710*/  HFMA2 R13, -RZ, RZ, -1.814453125, -0.177734375 ;  /* 0xbf42b1b0ff0d7431 */ /* 0x000fe200000001ff */
[----:B------:R0:W-:Y:S01]  /*22720*/  STL.64 [R1+0x13c8], R8 ;  /* 0x0013c80801007387 */ /* 0x0001e20000100a00 */
[----:B---3--:R-:W-:Y:S01]  /*22730*/  MOV R14, 0x3eb9a9a3 ;  /* 0x3eb9a9a3000e7802 */ /* 0x008fe20000000f00 */
[----:B------:R-:W-:Y:S02]  /*22740*/  IMAD.MOV.U32 R15, RZ, RZ, 0x3e6301dc ;  /* 0x3e6301dcff0f7424 */ /* 0x000fe400078e00ff */
        /* <DEDUP_REMOVED lines=47> */
.L_x_1340:
[----:B------:R-:W-:Y:S02]  /*22a40*/  FSETP.GEU.FTZ.AND P0, PT, R5, 1, PT ;  /* 0x3f8000000500780b */ /* 0x000fe40003f1e000 */
[----:B------:R-:W-:-:S11]  /*22a50*/  MOV R6, RZ ;  /* 0x000000ff00067202 */ /* 0x000fd60000000f00 */
[----:B------:R-:W-:Y:S05]  /*22a60*/  @P0 BRA `(.L_x_1341) ;  /* 0x00000000007c0947 */ /* 0x000fea0003800000 */
[C---:B------:R-:W-:Y:S01]  /*22a70*/  FADD.FTZ.RZ R5, R4.reuse, 1 ;  /* 0x3f80000004057421 */ /* 0x040fe2000001c000 */
[----:B0-----:R-:W-:Y:S02]  /*22a80*/  MOV R9, 0x3d39bf78 ;  /* 0x3d39bf7800097802 */ /* 0x001fe40000000f00 */
        /* <DEDUP_REMOVED lines=26> */
[----:B------:R-:W-:-:S06]  /*22c30*/  FMUL.FTZ R4, R4, -2 ;  /* 0xc000000004047820 */ /* 0x000fcc0000410000 */
[----:B------:R-:W0:Y:S02]  /*22c40*/  MUFU.SQRT R4, R4 ;  /* 0x0000000400047308 */ /* 0x000e240000002000 */
[----:B0-----:R-:W-:-:S07]  /*22c50*/  FADD.FTZ R6, -R4, -RZ ;  /* 0x800000ff04067221 */ /* 0x001fce0000010100 */
.L_x_1341:
[----:B------:R-:W-:Y:S05]  /*22c60*/  BSYNC.RECONVERGENT B3 ;  /* 0x0000000000037941 */ /* 0x000fea0003800200 */
.L_x_1339:
[----:B------:R-:W-:Y:S01]  /*22c70*/  HFMA2 R5, -RZ, RZ, 0, 5.9604644775390625e-08 ;  /* 0x00000001ff057431 */ /* 0x000fe200000001ff */
[----:B------:R-:W-:Y:S01]  /*22c80*/  BSSY.RECONVERGENT B3, `(.L_x_1342) ;  /* 0x0000016000037945 */ /* 0x000fe20003800200 */
[----:B0-----:R-:W-:Y:S01]  /*22c90*/  IMAD.MOV.U32 R4, RZ, RZ, RZ ;  /* 0x000000ffff047224 */ /* 0x001fe200078e00ff */
[----:B------:R-:W-:-:S07]  /*22ca0*/  MOV R8, 0xbeaaaaab ;  /* 0xbeaaaaab00087802 */ /* 0x000fce0000000f00 */
.L_x_1343:
[----:B------:R-:W-:-:S13]  /*22cb0*/  ISETP.GT.AND P1, PT, R5, R4, PT ;  /* 0x000000040500720c */ /* 0x000fda0003f24270 */
[C---:B------:R-:W-:Y:S01]  /*22cc0*/  @P1 VIADD R10, R5.reuse, 0xffffffff ;  /* 0xffffffff050a1836 */ /* 0x040fe20000000000 */
[----:B------:R-:W-:-:S04]  /*22cd0*/  @!P1 LEA R9, R5, R3, 0x2 ;  /* 0x0000000305099211 */ /* 0x000fc800078e10ff */
[----:B------:R-:W-:Y:S02]  /*22ce0*/  @P1 LEA R11, R10, R3, 0x2 ;  /* 0x000000030a0b1211 */ /* 0x000fe400078e10ff */
[----:B------:R-:W2:Y:S04]  /*22cf0*/  @!P1 LDL R10, [R9] ;  /* 0x00000000090a9983 */ /* 0x000ea80000100800 */
[----:B------:R-:W1:Y:S01]  /*22d00*/  @P1 LDL R13, [R11] ;  /* 0x000000000b0d1983 */ /* 0x000e620000100800 */
[----:B------:R-:W-:Y:S02]  /*22d10*/  IMAD R12, R5, 0x4, R0 ;  /* 0x00000004050c7824 */ /* 0x000fe400078e0200 */
[----:B-1----:R-:W-:-:S05]  /*22d20*/  @P1 FMUL.FTZ R10, R13, R6 ;  /* 0x000000060d0a1220 */ /* 0x002fca0000410000 */
        /* <DEDUP_REMOVED lines=12> */
.L_x_1342:
        /* <DEDUP_REMOVED lines=9> */
.L_x_1347:
        /* <DEDUP_REMOVED lines=19> */
.L_x_1346:
        /* <DEDUP_REMOVED lines=12> */
.L_x_1349:
        /* <DEDUP_REMOVED lines=19> */
.L_x_1348:
        /* <DEDUP_REMOVED lines=12> */
.L_x_1351:
        /* <DEDUP_REMOVED lines=19> */
.L_x_1350:
        /* <DEDUP_REMOVED lines=12> */
.L_x_1353:
        /* <DEDUP_REMOVED lines=19> */
.L_x_1352:
        /* <DEDUP_REMOVED lines=12> */
.L_x_1355:
        /* <DEDUP_REMOVED lines=19> */
.L_x_1354:
        /* <DEDUP_REMOVED lines=12> */
.L_x_1357:
        /* <DEDUP_REMOVED lines=19> */
.L_x_1356:
        /* <DEDUP_REMOVED lines=12> */
.L_x_1359:
        /* <DEDUP_REMOVED lines=19> */
.L_x_1358:
        /* <DEDUP_REMOVED lines=12> */
.L_x_1361:
        /* <DEDUP_REMOVED lines=19> */
.L_x_1360:
        /* <DEDUP_REMOVED lines=12> */
.L_x_1363:
        /* <DEDUP_REMOVED lines=19> */
.L_x_1362:
        /* <DEDUP_REMOVED lines=12> */
.L_x_1365:
        /* <DEDUP_REMOVED lines=19> */
.L_x_1364:
        /* <DEDUP_REMOVED lines=12> */
.L_x_1367:
        /* <DEDUP_REMOVED lines=19> */
.L_x_1366:
        /* <DEDUP_REMOVED lines=12> */
.L_x_1369:
        /* <DEDUP_REMOVED lines=19> */
.L_x_1368:
        /* <DEDUP_REMOVED lines=12> */
.L_x_1371:
        /* <DEDUP_REMOVED lines=19> */
.L_x_1370:
        /* <DEDUP_REMOVED lines=12> */
.L_x_1373:
        /* <DEDUP_REMOVED lines=19> */
.L_x_1372:
        /* <DEDUP_REMOVED lines=12> */
.L_x_1375:
        /* <DEDUP_REMOVED lines=19> */
.L_x_1374:
        /* <DEDUP_REMOVED lines=12> */
.L_x_1377:
        /* <DEDUP_REMOVED lines=19> */
.L_x_1376:
        /* <DEDUP_REMOVED lines=12> */
.L_x_1379:
        /* <DEDUP_REMOVED lines=19> */
.L_x_1378:
        /* <DEDUP_REMOVED lines=12> */
.L_x_1381:
        /* <DEDUP_REMOVED lines=19> */
.L_x_1380:
        /* <DEDUP_REMOVED lines=12> */
.L_x_1383:
        /* <DEDUP_REMOVED lines=19> */
.L_x_1382:
        /* <DEDUP_REMOVED lines=12> */
.L_x_1385:
        /* <DEDUP_REMOVED lines=19> */
.L_x_1384:
        /* <DEDUP_REMOVED lines=12> */
.L_x_1387:
        /* <DEDUP_REMOVED lines=19> */
.L_x_1386:
        /* <DEDUP_REMOVED lines=12> */
.L_x_1389:
        /* <DEDUP_REMOVED lines=19> */
.L_x_1388:
        /* <DEDUP_REMOVED lines=12> */
.L_x_1391:
        /* <DEDUP_REMOVED lines=19> */
.L_x_1390:
        /* <DEDUP_REMOVED lines=10> */
.L_x_1393:
        /* <DEDUP_REMOVED lines=19> */
.L_x_1392:
[----:B------:R-:W1:Y:S02]  /*25c20*/  MUFU.RCP R0, R7 ;  /* 0x0000000700007308 */ /* 0x000e640000001000 */
[----:B-1----:R-:W-:-:S04]  /*25c30*/  FMUL.FTZ R5, R5, R0 ;  /* 0x0000000005057220 */ /* 0x002fc80000410000 */
[----:B------:R-:W-:-:S05]  /*25c40*/  FMUL.FTZ R5, R8, R5 ;  /* 0x0000000508057220 */ /* 0x000fca0000410000 */
[----:B------:R-:W-:-:S13]  /*25c50*/  FSETP.GT.FTZ.AND P0, PT, |R5|, |R21|, PT ;  /* 0x400000150500720b */ /* 0x000fda0003f14200 */
[----:B------:R-:W-:-:S07]  /*25c60*/  @!P0 FADD.FTZ R12, R12, R5 ;  /* 0x000000050c0c8221 */ /* 0x000fce0000010000 */
.L_x_1345:
[----:B------:R-:W-:Y:S05]  /*25c70*/  BSYNC.RECONVERGENT B3 ;  /* 0x0000000000037941 */ /* 0x000fea0003800200 */
.L_x_1344:
        /* <DEDUP_REMOVED lines=137> */
[----:B------:R-:W-:Y:S02]  /*26510*/  @!P0 LEA R11, R3, R11, 0x14 ;  /* 0x0000000b030b8211 */ /* 0x000fe400078ea0ff */
[----:B------:R-:W-:Y:S01]  /*26520*/  @!P0 LEA R5, R4, 0x3ff00000, 0x14 ;  /* 0x3ff0000004058811 */ /* 0x000fe200078ea0ff */
[----:B------:R-:W-:-:S15]  /*26530*/  @!P0 IMAD.MOV.U32 R4, RZ, RZ, RZ ;  /* 0x000000ffff048224 */ /* 0x000fde00078e00ff */
[----:B------:R-:W-:-:S15]  /*26540*/  NOP ;  /* 0x0000000000007918 */ /* 0x000fde0000000000 */
[----:B------:R-:W-:-:S09]  /*26550*/  NOP ;  /* 0x0000000000007918 */ /* 0x000fd20000000000 */
[----:B------:R-:W1:Y:S02]  /*26560*/  DADD R12, R8, +INF ;  /* 0x7ff00000080c7429 */ /* 0x000e640000000000 */
[----:B-1----:R-:W-:Y:S02]  /*26570*/  FSEL R12, R12, RZ, P1 ;  /* 0x000000ff0c0c7208 */ /* 0x002fe40000800000 */
[----:B------:R-:W-:-:S15]  /*26580*/  FSEL R13, R13, RZ, P1 ;  /* 0x000000ff0d0d7208 */ /* 0x000fde0000800000 */
[----:B------:R-:W-:-:S15]  /*26590*/  NOP ;  /* 0x0000000000007918 */ /* 0x000fde0000000000 */
[----:B------:R-:W-:-:S15]  /*265a0*/  NOP ;  /* 0x0000000000007918 */ /* 0x000fde0000000000 */
[----:B------:R-:W-:-:S15]  /*265b0*/  NOP ;  /* 0x0000000000007918 */ /* 0x000fde0000000000 */
[----:B------:R1:W2:Y:S02]  /*265c0*/  @!P0 DMUL R12, R10, R4 ;  /* 0x000000040a0c8228 */ /* 0x0002a40000000000 */
.L_x_1395:
[----:B------:R-:W-:Y:S05]  /*265d0*/  BSYNC.RECONVERGENT B3 ;  /* 0x0000000000037941 */ /* 0x000fea0003800200 */
.L_x_1394:
[----:B0-----:R-:W-:Y:S01]  /*265e0*/  FMUL.FTZ R7, R7, 0.5 ;  /* 0x3f00000007077820 */ /* 0x001fe20000410000 */
[----:B------:R-:W-:Y:S01]  /*265f0*/  UMOV UR4, 0x54411744 ;  /* 0x5441174400047882 */ /* 0x000fe20000000000 */
[----:B------:R-:W-:Y:S01]  /*26600*/  UMOV UR5, 0x401921fb ;  /* 0x401921fb00057882 */ /* 0x000fe20000000000 */
[----:B-12---:R-:W-:Y:S01]  /*26610*/  DMUL R4, R14, R12 ;  /* 0x0000000c0e047228 */ /* 0x006fe20000000000 */
[----:B------:R-:W-:Y:S01]  /*26620*/  MOV R26, 0x0 ;  /* 0x00000000001a7802 */ /* 0x000fe20000000f00 */
[----:B------:R-:W-:Y:S01]  /*26630*/  IMAD.MOV.U32 R27, RZ, RZ, 0x3fd80000 ;  /* 0x3fd80000ff1b7424 */ /* 0x000fe200078e00ff */
[----:B------:R-:W0:Y:S01]  /*26640*/  MUFU.SQRT R7, R7 ;  /* 0x0000000700077308 */ /* 0x000e220000002000 */
[----:B------:R-:W-:Y:S01]  /*26650*/  MOV R28, 0x3a69a091 ;  /* 0x3a69a091001c7802 */ /* 0x000fe20000000f00 */
[----:B------:R-:W-:Y:S01]  /*26660*/  IMAD.MOV.U32 R29, RZ, RZ, 0x40000000 ;  /* 0x40000000ff1d7424 */ /* 0x000fe200078e00ff */
[----:B------:R-:W-:Y:S01]  /*26670*/  BSSY.RECONVERGENT B5, `(.L_x_1396) ;  /* 0x0000062000057945 */ /* 0x000fe20003800200 */
[----:B0-----:R-:W-:-:S04]  /*26680*/  FMUL.FTZ R6, R7, R6 ;  /* 0x0000000607067220 */ /* 0x001fc80000410000 */
[C---:B------:R-:W-:Y:S01]  /*26690*/  FADD.FTZ R0, |R6|.reuse, -4 ;  /* 0xc080000006007421 */ /* 0x040fe20000010200 */
[C---:B------:R-:W-:Y:S01]  /*266a0*/  FADD.FTZ R3, |R6|.reuse, -RZ ;  /* 0x800000ff06037221 */ /* 0x040fe20000010200 */
[----:B------:R-:W-:-:S15]  /*266b0*/  FSETP.GEU.FTZ.AND P1, PT, R6, RZ, PT ;  /* 0x000000ff0600720b */ /* 0x000fde0003f3e000 */
[----:B------:R-:W-:-:S15]  /*266c0*/  NOP ;  /* 0x0000000000007918 */ /* 0x000fde0000000000 */
[----:B------:R-:W-:-:S15]  /*266d0*/  NOP ;  /* 0x0000000000007918 */ /* 0x000fde0000000000 */
[----:B------:R-:W-:-:S06]  /*266e0*/  NOP ;  /* 0x0000000000007918 */ /* 0x000fcc0000000000 */
[----:B------:R-:W0:Y:S02]  /*266f0*/  DMUL R20, R20, UR4 ;  /* 0x0000000414147c28 */ /* 0x000e240008000000 */
[----:B0-----:R-:W0:Y:S01]  /*26700*/  MUFU.RSQ64H R15, R21 ;  /* 0x00000015000f7308 */ /* 0x001e220000001c00 */
[----:B------:R-:W-:-:S04]  /*26710*/  IADD3 R14, PT, PT, R21, -0x3500000, RZ ;  /* 0xfcb00000150e7810 */ /* 0x000fc80007ffe0ff */
[----:B------:R-:W-:-:S15]  /*26720*/  ISETP.GE.U32.AND P2, PT, R14, 0x7ca00000, PT ;  /* 0x7ca000000e00780c */ /* 0x000fde0003f46070 */
[----:B------:R-:W-:-:S15]  /*26730*/  NOP ;  /* 0x0000000000007918 */ /* 0x000fde0000000000 */
[----:B------:R-:W-:-:S15]  /*26740*/  NOP ;  /* 0x0000000000007918 */ /* 0x000fde0000000000 */
[----:B------:R-:W-:-:S12]  /*26750*/  NOP ;  /* 0x0000000000007918 */ /* 0x000fd80000000000 */
        /* <DEDUP_REMOVED lines=25> */
[----:B------:R-:W-:-:S04]  /*268f0*/  FADD.FTZ R11, R10, 1 ;  /* 0x3f8000000a0b7421 */ /* 0x000fc80000010000 */
[----:B------:R-:W-:-:S04]  /*26900*/  FFMA.FTZ R11, R11, -4, |R6| ;  /* 0xc08000000b0b7823 */ /* 0x000fc80000010406 */
[----:B------:R-:W-:Y:S01]  /*26910*/  FFMA.FTZ R7, |R6|, -R10, R11 ;  /* 0x8000000a06077223 */ /* 0x000fe2000001020b */
[----:B------:R-:W-:-:S03]  /*26920*/  FMUL.FTZ R11, R0, 1.4426950216293334961 ;  /* 0x3fb8aa3b000b7820 */ /* 0x000fc60000410000 */
[----:B------:R-:W-:Y:S01]  /*26930*/  FFMA.FTZ R7, R9, R7, R10 ;  /* 0x0000000709077223 */ /* 0x000fe2000001000a */
[----:B------:R0:W2:Y:S03]  /*26940*/  FRND.TRUNC R25, R11 ;  /* 0x0000000b00197307 */ /* 0x0000a6000020d000 */
[----:B------:R-:W-:Y:S01]  /*26950*/  FFMA.FTZ R8, R7, R28, 0.0070457882247865200043 ;  /* 0x3be6e05b07087423 */ /* 0x000fe2000001001c */
[----:B------:R-:W-:-:S03]  /*26960*/  MOV R28, 0x42fc0000 ;  /* 0x42fc0000001c7802 */ /* 0x000fc60000000f00 */
[----:B------:R-:W-:Y:S01]  /*26970*/  FFMA.FTZ R8, R7, R8, -0.015866896137595176697 ;  /* 0xbc81fb4b07087423 */ /* 0x000fe20000010008 */
[----:B0-----:R-:W-:-:S03]  /*26980*/  FFMA.FTZ R11, |R6|, R29, 1 ;  /* 0x3f800000060b7423 */ /* 0x001fc6000001021d */
[----:B------:R-:W-:-:S04]  /*26990*/  FFMA.FTZ R10, R7, R8, 0.036429625004529953003 ;  /* 0x3d15373b070a7423 */ /* 0x000fc80000010008 */
[----:B------:R-:W-:Y:S01]  /*269a0*/  FFMA.FTZ R10, R7, R10, -0.066643431782722473145 ;  /* 0xbd887c5a070a7423 */ /* 0x000fe2000001000a */
[----:B--2---:R-:W-:Y:S02]  /*269b0*/  FSETP.GT.FTZ.AND P0, PT, |R25|, 126, PT ;  /* 0x42fc00001900780b */ /* 0x004fe40003f14200 */
[----:B------:R-:W-:Y:S01]  /*269c0*/  LOP3.LUT R28, R28, 0x80000000, R25, 0xb8, !PT ;  /* 0x800000001c1c7812 */ /* 0x000fe200078eb819 */
[----:B------:R-:W-:-:S03]  /*269d0*/  FFMA.FTZ R10, R7, R10, 0.093814529478549957275 ;  /* 0x3dc021d5070a7423 */ /* 0x000fc6000001000a */
[----:B------:R-:W-:Y:S01]  /*269e0*/  FSEL R29, R28, R25, P0 ;  /* 0x000000191c1d7208 */ /* 0x000fe20000000000 */
[----:B------:R-:W-:Y:S01]  /*269f0*/  FFMA.FTZ R28, R7, R10, -0.10099056363105773926 ;  /* 0xbdced424071c7423 */ /* 0x000fe2000001000a */
[----:B------:R-:W-:Y:S01]  /*26a00*/  FSETP.GT.FTZ.AND P0, PT, |R6|, 10.05500030517578125, PT ;  /* 0x4120e1480600780b */ /* 0x000fe20003f14200 */
[----:B------:R-:W0:-:S14]  /*26a10*/  MUFU.RCP R10, R11 ;  /* 0x0000000b000a7308 */ /* 0x000e1c0000001000 */
[----:B-1----:R-:W1:Y:S01]  /*26a20*/  DMUL R12, R20, R26 ;  /* 0x0000001a140c7228 */ /* 0x002e620000000000 */
[----:B------:R-:W-:Y:S01]  /*26a30*/  FFMA.FTZ R28, R7, R28, 0.06809400022029876709 ;  /* 0x3d8b74de071c7423 */ /* 0x000fe2000001001c */
[--C-:B------:R-:W-:Y:S01]  /*26a40*/  FFMA.FTZ R32, R29, -0.69314718246459960938, R0.reuse ;  /* 0xbf3172181d207823 */ /* 0x100fe20000010000 */
[----:B------:R-:W-:Y:S02]  /*26a50*/  FFMA.FTZ R0, |R6|, -R3, -R0 ;  /* 0x8000000306007223 */ /* 0x000fe40000010a00 */
[----:B------:R-:W-:Y:S01]  /*26a60*/  FFMA.FTZ R28, R7, R28, 0.015377387404441833496 ;  /* 0x3c7bf170071c7423 */ /* 0x000fe2000001001c */
[C---:B------:R-:W-:Y:S01]  /*26a70*/  FFMA.FTZ R32, R29.reuse, 1.9046542121259335545e-09, R32 ;  /* 0x3102e3081d207823 */ /* 0x040fe20000010020 */
[----:B------:R-:W-:Y:S02]  /*26a80*/  FADD.FTZ R29, R29, 12583039 ;  /* 0x4b40007f1d1d7421 */ /* 0x000fe40000010000 */
[----:B------:R-:W-:Y:S01]  /*26a90*/  FFMA.FTZ R28, R7, R28, -0.1396210789680480957 ;  /* 0xbe0ef8d4071c7423 */ /* 0x000fe2000001001c */
[----:B------:R-:W-:-:S02]  /*26aa0*/  FMUL.FTZ R32, R32, 1.4426950216293334961 ;  /* 0x3fb8aa3b20207820 */ /* 0x000fc40000410000 */
[----:B------:R-:W-:Y:S01]  /*26ab0*/  SHF.L.U32 R29, R29, 0x17, RZ ;  /* 0x000000171d1d7819 */ /* 0x000fe200000006ff */
[----:B------:R-:W-:-:S03]  /*26ac0*/  FFMA.FTZ R7, R7, R28, 1.232995152473449707 ;  /* 0x3f9dd2c907077423 */ /* 0x000fc6000001001c */
[----:B------:R-:W2:Y:S01]  /*26ad0*/  MUFU.EX2 R32, R32 ;  /* 0x0000002000207308 */ /* 0x000ea20000000800 */
[----:B0-----:R-:W-:-:S04]  /*26ae0*/  FMUL.FTZ R25, R7, R10 ;  /* 0x0000000a07197220 */ /* 0x001fc80000410000 */
[----:B------:R-:W-:-:S04]  /*26af0*/  FMUL.FTZ R11, R25, -2 ;  /* 0xc0000000190b7820 */ /* 0x000fc80000410000 */
[----:B------:R-:W-:Y:S01]  /*26b00*/  FFMA.FTZ R28, |R6|, R11, R7 ;  /* 0x0000000b061c7223 */ /* 0x000fe20000010207 */
[----:B------:R-:W-:-:S03]  /*26b10*/  IADD3 R11, PT, PT, R27, -0x100000, RZ ;  /* 0xfff000001b0b7810 */ /* 0x000fc60007ffe0ff */
[----:B------:R-:W-:Y:S01]  /*26b20*/  FADD.FTZ R28, -R25, R28 ;  /* 0x0000001c191c7221 */ /* 0x000fe20000010100 */
[----:B--2---:R-:W-:-:S03]  /*26b30*/  FMUL.FTZ R29, R29, R32 ;  /* 0x000000201d1d7220 */ /* 0x004fc60000410000 */
[----:B------:R-:W-:Y:S01]  /*26b40*/  FFMA.FTZ R28, R10, R28, R25 ;  /* 0x0000001c0a1c7223 */ /* 0x000fe20000010019 */
[----:B------:R-:W-:Y:S01]  /*26b50*/  FFMA.FTZ R29, R29, R0, R29 ;  /* 0x000000001d1d7223 */ /* 0x000fe2000001001d */
[----:B------:R-:W-:-:S03]  /*26b60*/  IMAD.MOV.U32 R10, RZ, RZ, R26 ;  /* 0x000000ffff0a7224 */ /* 0x000fc600078e001a */
[----:B------:R-:W-:-:S05]  /*26b70*/  FMUL.FTZ R28, R28, R29 ;  /* 0x0000001d1c1c7220 */ /* 0x000fca0000410000 */
[----:B------:R-:W-:-:S05]  /*26b80*/  FSEL R0, R28, RZ, !P0 ;  /* 0x000000ff1c007208 */ /* 0x000fca0004000000 */
[----:B------:R-:W-:-:S15]  /*26b90*/  @!P1 FADD.FTZ R0, -R0, 2 ;  /* 0x4000000000009421 */ /* 0x000fde0000010100 */
[----:B------:R-:W-:-:S01]  /*26ba0*/  NOP ;  /* 0x0000000000007918 */ /* 0x000fc20000000000 */
[----:B-1----:R-:W0:-:S15]  /*26bb0*/  DFMA R8, R12, -R12, R20 ;  /* 0x8000000c0c08722b */ /* 0x002e1e0000000014 */
        /* <DEDUP_REMOVED lines=9> */
[----:B------:R-:W-:-:S07]  /*26c50*/  MOV R3, 0x26c70 ;  /* 0x00026c7000037802 */ /* 0x000fce0000000f00 */
[----:B------:R-:W-:Y:S05]  /*26c60*/  CALL.REL.NOINC `($__internal_3_$__cuda_sm20_dsqrt_rn_f64_mediumpath_v1) ;  /* 0x0000017800587944 */ /* 0x000fea0003c00000 */
[----:B------:R-:W-:Y:S02]  /*26c70*/  MOV R6, R20 ;  /* 0x0000001400067202 */ /* 0x000fe40000000f00 */
[----:B------:R-:W-:-:S07]  /*26c80*/  MOV R7, R21 ;  /* 0x0000001500077202 */ /* 0x000fce0000000f00 */
.L_x_1397:
[----:B------:R-:W-:Y:S05]  /*26c90*/  BSYNC.RECONVERGENT B5 ;  /* 0x0000000000057941 */ /* 0x000fea0003800200 */
.L_x_1396:
        /* <DEDUP_REMOVED lines=45> */
[----:B------:R-:W-:Y:S02]  /*26f70*/  MOV R29, R5 ;  /* 0x00000005001d7202 */ /* 0x000fe40000000f00 */
[----:B------:R-:W-:Y:S02]  /*26f80*/  MOV R11, R7 ;  /* 0x00000007000b7202 */ /* 0x000fe40000000f00 */
[----:B------:R-:W-:-:S07]  /*26f90*/  MOV R25, 0x26fb0 ;  /* 0x00026fb000197802 */ /* 0x000fce0000000f00 */
[----:B------:R-:W-:Y:S05]  /*26fa0*/  CALL.REL.NOINC `($__internal_2_$__cuda_sm20_div_rn_f64_full) ;  /* 0x0000016c005c7944 */ /* 0x000fea0003c00000 */
.L_x_1399:
[----:B------:R-:W-:Y:S05]  /*26fb0*/  BSYNC.RECONVERGENT B5 ;  /* 0x0000000000057941 */ /* 0x000fea0003800200 */
.L_x_1398:
        /* <DEDUP_REMOVED lines=21> */
.L_x_1338:
        /* <DEDUP_REMOVED lines=8> */
[----:B------:R-:W-:Y:S02]  /*27190*/  IMAD.MOV.U32 R9, RZ, RZ, 0x3daaaaab ;  /* 0x3daaaaabff097424 */ /* 0x000fe400078e00ff */
[----:B------:R-:W-:Y:S02]  /*271a0*/  HFMA2 R13, -RZ, RZ, -0.65380859375, 8640 ;  /* 0xb93b7038ff0d7431 */ /* 0x000fe400000001ff */
[----:B------:R-:W-:Y:S02]  /*271b0*/  IMAD.MOV.U32 R12, RZ, RZ, 0x39b8ef1d ;  /* 0x39b8ef1dff0c7424 */ /* 0x000fe400078e00ff */
[----:B------:R-:W-:Y:S01]  /*271c0*/  HFMA2 R10, -RZ, RZ, -1.111328125, -0.7294921875 ;  /* 0xbc72b9d6ff0a7431 */ /* 0x000fe200000001ff */
[----:B------:R-:W-:Y:S01]  /*271d0*/  MOV R11, 0x3a97b426 ;  /* 0x3a97b426000b7802 */ /* 0x000fe20000000f00 */
[----:B------:R-:W-:Y:S01]  /*271e0*/  IMAD.MOV.U32 R15, RZ, RZ, -0x49ed5648 ;  /* 0xb612a9b8ff0f7424 */ /* 0x000fe200078e00ff */
[----:B------:R-:W-:Y:S01]  /*271f0*/  MOV R14, 0x382462c5 ;  /* 0x382462c5000e7802 */ /* 0x000fe20000000f00 */
[----:B------:R0:W-:Y:S01]  /*27200*/  STL.64 [R1+0xa28], R8 ;  /* 0x000a280801007387 */ /* 0x0001e20000100a00 */
[----:B------:R-:W-:-:S02]  /*27210*/  IMAD.MOV.U32 R20, RZ, RZ, -0x517fc7ac ;  /* 0xae803854ff147424 */ /* 0x000fc400078e00ff */
[----:B------:R-:W-:Y:S02]  /*27220*/  HFMA2 R21, -RZ, RZ, 0.0911865234375, 12.4609375 ;  /* 0x2dd64a3bff157431 */ /* 0x000fe400000001ff */
[-C--:B------:R-:W-:Y:S01]  /*27230*/  FMUL.FTZ R5, R5, R25.reuse ;  /* 0x0000001905057220 */ /* 0x080fe20000410000 */
[----:B------:R1:W-:Y:S01]  /*27240*/  STL.64 [R1+0xa38], R12 ;  /* 0x000a380c01007387 */ /* 0x0003e20000100a00 */
[----:B------:R-:W-:Y:S01]  /*27250*/  BSSY.RECONVERGENT B3, `(.L_x_1401) ;  /* 0x00003f1000037945 */ /* 0x000fe20003800200 */
[----:B------:R-:W-:Y:S01]  /*27260*/  FMUL.FTZ R4, R4, R25 ;  /* 0x0000001904047220 */ /* 0x000fe20000410000 */
[----:B------:R-:W-:Y:S01]  /*27270*/  IADD3 R3, PT, PT, R0, 0x9c4, RZ ;  /* 0x000009c400037810 */ /* 0x000fe20007ffe0ff */
[----:B------:R2:W-:Y:S01]  /*27280*/  STL.64 [R1+0xa30], R10 ;  /* 0x000a300a01007387 */ /* 0x0005e20000100a00 */
[----:B------:R-:W-:Y:S01]  /*27290*/  FSETP.GT.FTZ.AND P0, PT, R5, 1, PT ;  /* 0x3f8000000500780b */ /* 0x000fe20003f14000 */
[----:B0-----:R-:W-:Y:S01]  /*272a0*/  HFMA2 R8, -RZ, RZ, -0.373046875, -163 ;  /* 0xb5f8d918ff087431 */ /* 0x001fe200000001ff */
[----:B------:R-:W-:Y:S01]  /*272b0*/  MOV R9, 0x355eb691 ;  /* 0x355eb69100097802 */ /* 0x000fe20000000f00 */
[----:B------:R0:W-:Y:S01]  /*272c0*/  STL.64 [R1+0xa40], R14 ;  /* 0x000a400e01007387 */ /* 0x0001e20000100a00 */
[----:B-1----:R-:W-:Y:S01]  /*272d0*/  MOV R12, 0x32304beb ;  /* 0x32304beb000c7802 */ /* 0x002fe20000000f00 */
[----:B------:R-:W-:-:S02]  /*272e0*/  IMAD.MOV.U32 R13, RZ, RZ, -0x4e696f34 ;  /* 0xb19690ccff0d7424 */ /* 0x000fc400078e00ff */
[----:B------:R1:W-:Y:S01]  /*272f0*/  STL.64 [R1+0xa48], R8 ;  /* 0x000a480801007387 */ /* 0x0003e20000100a00 */
[----:B--2---:R-:W-:Y:S02]  /*27300*/  IMAD.MOV.U32 R10, RZ, RZ, -0x4bc25033 ;  /* 0xb43dafcdff0a7424 */ /* 0x004fe400078e00ff */
[----:B------:R-:W-:Y:S01]  /*27310*/  HFMA2 R11, -RZ, RZ, 0.184326171875, 56544 ;  /* 0x31e67ae7ff0b7431 */ /* 0x000fe200000001ff */
[----:B------:R2:W-:Y:S01]  /*27320*/  STL.64 [R1+0xa58], R12 ;  /* 0x000a580c01007387 */ /* 0x0005e20000100a00 */
[----:B0-----:R-:W-:Y:S01]  /*27330*/  HFMA2 R14, -RZ, RZ, 0.1400146484375, 14776 ;  /* 0x307b7337ff0e7431 */ /* 0x001fe200000001ff */
[----:B------:R-:W-:Y:S02]  /*27340*/  MOV R15, 0xade06cdb ;  /* 0xade06cdb000f7802 */ /* 0x000fe40000000f00 */
[----:B------:R0:W-:Y:S01]  /*27350*/  STL.64 [R1+0xa50], R10 ;  /* 0x000a500a01007387 */ /* 0x0001e20000100a00 */
[----:B-1----:R-:W-:Y:S01]  /*27360*/  MOV R8, 0xacb0e538 ;  /* 0xacb0e53800087802 */ /* 0x002fe20000000f00 */
[----:B------:R-:W-:-:S02]  /*27370*/  IMAD.MOV.U32 R9, RZ, RZ, 0x29f7cc00 ;  /* 0x29f7cc00ff097424 */ /* 0x000fc400078e00ff */
[----:B------:R1:W-:Y:S01]  /*27380*/  STL.64 [R1+0xa60], R14 ;  /* 0x000a600e01007387 */ /* 0x0003e20000100a00 */
[----:B--2---:R-:W-:Y:S02]  /*27390*/  IMAD.MOV.U32 R12, RZ, RZ, 0x2900827e ;  /* 0x2900827eff0c7424 */ /* 0x004fe400078e00ff */
[----:B------:R-:W-:Y:S01]  /*273a0*/  HFMA2 R13, -RZ, RZ, -0.02374267578125, 0.0077667236328125 ;  /* 0xa6141ff4ff0d7431 */ /* 0x000fe200000001ff */
[----:B------:R2:W-:Y:S01]  /*273b0*/  STL.64 [R1+0xa68], R20 ;  /* 0x000a681401007387 */ /* 0x0005e20000100a00 */
[----:B0-----:R-:W-:Y:S01]  /*273c0*/  HFMA2 R10, -RZ, RZ, 0.052642822265625, -33.84375 ;  /* 0x2abdd03bff0a7431 */ /* 0x001fe200000001ff */
[----:B------:R-:W-:Y:S02]  /*273d0*/  MOV R11, 0xaa1cc4df ;  /* 0xaa1cc4df000b7802 */ /* 0x000fe40000000f00 */
[----:B------:R0:W-:Y:S01]  /*273e0*/  STL.64 [R1+0xa70], R8 ;  /* 0x000a700801007387 */ /* 0x0001e20000100a00 */
[----:B-1----:R-:W-:Y:S01]  /*273f0*/  MOV R14, 0xa70e548a ;  /* 0xa70e548a000e7802 */ /* 0x002fe20000000f00 */
[----:B------:R-:W-:-:S02]  /*27400*/  IMAD.MOV.U32 R15, RZ, RZ, -0x450d462a ;  /* 0xbaf2b9d6ff0f7424 */ /* 0x000fc400078e00ff */
[----:B------:R1:W-:Y:S01]  /*27410*/  STL.64 [R1+0xa80], R12 ;  /* 0x000a800c01007387 */ /* 0x0003e20000100a00 */
[----:B--2---:R-:W-:Y:S01]  /*27420*/  HFMA2 R20, -RZ, RZ, -0.92333984375, -0.0003798007965087890625 ;  /* 0xbb638e39ff147431 */ /* 0x004fe200000001ff */
[----:B------:R-:W-:Y:S02]  /*27430*/  MOV R21, 0x3b2d602b ;  /* 0x3b2d602b00157802 */ /* 0x000fe40000000f00 */
[----:B------:R2:W-:Y:S01]  /*27440*/  STL.64 [R1+0xa78], R10 ;  /* 0x000a780a01007387 */ /* 0x0005e20000100a00 */
[----:B0-----:R-:W-:Y:S02]  /*27450*/  IMAD.MOV.U32 R8, RZ, RZ, -0x457e3585 ;  /* 0xba81ca7bff087424 */ /* 0x001fe400078e00ff */
[----:B------:R-:W-:Y:S01]  /*27460*/  HFMA2 R9, -RZ, RZ, 0.66748046875, -2.81640625 ;  /* 0x3957c1a2ff097431 */ /* 0x000fe200000001ff */
[----:B------:R0:W-:Y:S01]  /*27470*/  STL.64 [R1+0xa88], R14 ;  /* 0x000a880e01007387 */ /* 0x0001e20000100a00 */
[----:B-1----:R-:W-:Y:S01]  /*27480*/  HFMA2 R12, -RZ, RZ, 0.4375, 78.3125 ;  /* 0x370054e5ff0c7431 */ /* 0x002fe200000001ff */
[----:B------:R-:W-:-:S02]  /*27490*/  MOV R13, 0xb5d85efe ;  /* 0xb5d85efe000d7802 */ /* 0x000fc40000000f00 */
[----:B------:R1:W-:Y:S01]  /*274a0*/  STL.64 [R1+0xa90], R20 ;  /* 0x000a901401007387 */ /* 0x0003e20000100a00 */
[----:B--2---:R-:W-:Y:S01]  /*274b0*/  MOV R10, 0xb4d7c1a2 ;  /* 0xb4d7c1a2000a7802 */ /* 0x004fe20000000f00 */
[----:B------:R-:W-:Y:S02]  /*274c0*/  IMAD.MOV.U32 R11, RZ, RZ, -0x48682da9 ;  /* 0xb797d257ff0b7424 */ /* 0x000fe400078e00ff */
[----:B------:R2:W-:Y:S01]  /*274d0*/  STL.64 [R1+0xa98], R8 ;  /* 0x000a980801007387 */ /* 0x0005e20000100a00 */
[----:B0-----:R-:W-:Y:S02]  /*274e0*/  IMAD.MOV.U32 R14, RZ, RZ, 0x319fac92 ;  /* 0x319fac92ff0e7424 */ /* 0x001fe400078e00ff */
[----:B------:R-:W-:Y:S01]  /*274f0*/  HFMA2 R15, -RZ, RZ, 0.2548828125, 0.00011575222015380859375 ;  /* 0x34140796ff0f7431 */ /* 0x000fe200000001ff */
[----:B------:R0:W-:Y:S01]  /*27500*/  STL.64 [R1+0xaa8], R12 ;  /* 0x000aa80c01007387 */ /* 0x0001e20000100a00 */
[----:B-1----:R-:W-:Y:S01]  /*27510*/  MOV R20, 0xb37711e8 ;  /* 0xb37711e800147802 */ /* 0x002fe20000000f00 */
[----:B------:R-:W-:-:S02]  /*27520*/  IMAD.MOV.U32 R21, RZ, RZ, 0x324d53d2 ;  /* 0x324d53d2ff157424 */ /* 0x000fc400078e00ff */
[----:B------:R1:W-:Y:S01]  /*27530*/  STL.64 [R1+0xaa0], R10 ;  /* 0x000aa00a01007387 */ /* 0x0003e20000100a00 */
[----:B--2---:R-:W-:Y:S01]  /*27540*/  HFMA2 R8, -RZ, RZ, -0.0875244140625, 31.46875 ;  /* 0xad9a4fdeff087431 */ /* 0x004fe200000001ff */
[----:B------:R-:W-:Y:S02]  /*27550*/  MOV R9, 0xb08ab276 ;  /* 0xb08ab27600097802 */ /* 0x000fe40000000f00 */
[----:B------:R2:W-:Y:S01]  /*27560*/  STL.64 [R1+0xab0], R14 ;  /* 0x000ab00e01007387 */ /* 0x0005e20000100a00 */
[----:B0-----:R-:W-:Y:S01]  /*27570*/  MOV R12, 0x29889f1d ;  /* 0x29889f1d000c7802 */ /* 0x001fe20000000f00 */
[----:B------:R-:W-:Y:S02]  /*27580*/  IMAD.MOV.U32 R13, RZ, RZ, 0x2cfc020e ;  /* 0x2cfc020eff0d7424 */ /* 0x000fe400078e00ff */
[----:B------:R0:W-:Y:S01]  /*27590*/  STL.64 [R1+0xab8], R20 ;  /* 0x000ab81401007387 */ /* 0x0001e20000100a00 */
[----:B-1----:R-:W-:Y:S02]  /*275a0*/  IMAD.MOV.U32 R10, RZ, RZ, 0x2fe4da1a ;  /* 0x2fe4da1aff0a7424 */ /* 0x002fe400078e00ff */
[----:B------:R-:W-:Y:S01]  /*275b0*/  HFMA2 R11, -RZ, RZ, -0.105224609375, 52.09375 ;  /* 0xaebc5283ff0b7431 */ /* 0x000fe200000001ff */
[----:B------:R1:W-:Y:S01]  /*275c0*/  STL.64 [R1+0xac0], R8 ;  /* 0x000ac00801007387 */ /* 0x0003e20000100a00 */
[----:B--2---:R-:W-:Y:S01]  /*275d0*/  HFMA2 R14, -RZ, RZ, -0.0672607421875, 1944 ;  /* 0xac4e6798ff0e7431 */ /* 0x004fe200000001ff */
[----:B------:R-:W-:-:S02]  /*275e0*/  MOV R15, 0x2b28cac0 ;  /* 0x2b28cac0000f7802 */ /* 0x000fc40000000f00 */
[----:B------:R2:W-:Y:S01]  /*275f0*/  STL.64 [R1+0xad0], R12 ;  /* 0x000ad00c01007387 */ /* 0x0005e20000100a00 */
[----:B0-----:R-:W-:Y:S02]  /*27600*/  IMAD.MOV.U32 R20, RZ, RZ, -0x5a86242d ;  /* 0xa579dbd3ff147424 */ /* 0x001fe400078e00ff */
[----:B------:R-:W-:Y:S01]  /*27610*/  HFMA2 R21, -RZ, RZ, -0.0419921875, 0.27197265625 ;  /* 0xa960345aff157431 */ /* 0x000fe200000001ff */
[----:B------:R0:W-:Y:S01]  /*27620*/  STL.64 [R1+0xac8], R10 ;  /* 0x000ac80a01007387 */ /* 0x0001e20000100a00 */
[----:B-1----:R-:W-:Y:S01]  /*27630*/  MOV R8, 0x28b6c54f ;  /* 0x28b6c54f00087802 */ /* 0x002fe20000000f00 */
[----:B------:R-:W-:Y:S02]  /*27640*/  IMAD.MOV.U32 R9, RZ, RZ, -0x586b27e4 ;  /* 0xa794d81cff097424 */ /* 0x000fe400078e00ff */
[----:B------:R1:W-:Y:S01]  /*27650*/  STL.64 [R1+0xad8], R14 ;  /* 0x000ad80e01007387 */ /* 0x0003e20000100a00 */
[----:B--2---:R-:W-:Y:S02]  /*27660*/  IMAD.MOV.U32 R12, RZ, RZ, 0x3a4a4588 ;  /* 0x3a4a4588ff0c7424 */ /* 0x004fe400078e00ff */
[----:B------:R-:W-:Y:S01]  /*27670*/  HFMA2 R13, -RZ, RZ, 0.37646484375, -160.625 ;  /* 0x3606d905ff0d7431 */ /* 0x000fe200000001ff */
[----:B------:R2:W-:Y:S01]  /*27680*/  STL.64 [R1+0xae0], R20 ;  /* 0x000ae01401007387 */ /* 0x0005e20000100a00 */
[----:B0-----:R-:W-:Y:S01]  /*27690*/  HFMA2 R10, -RZ, RZ, 0.94091796875, 14608 ;  /* 0x3b877322ff0a7431 */ /* 0x001fe200000001ff */
[----:B------:R-:W-:-:S02]  /*276a0*/  MOV R11, 0xbb2fb934 ;  /* 0xbb2fb934000b7802 */ /* 0x000fc40000000f00 */
[----:B------:R0:W-:Y:S01]  /*276b0*/  STL.64 [R1+0xae8], R8 ;  /* 0x000ae80801007387 */ /* 0x0001e20000100a00 */
[----:B-1----:R-:W-:Y:S01]  /*276c0*/  MOV R14, 0xb8e129f8 ;  /* 0xb8e129f8000e7802 */ /* 0x002fe20000000f00 */
[----:B------:R-:W-:Y:S02]  /*276d0*/  IMAD.MOV.U32 R15, RZ, RZ, 0x385dfa1f ;  /* 0x385dfa1fff0f7424 */ /* 0x000fe400078e00ff */
[----:B------:R1:W-:Y:S01]  /*276e0*/  STL.64 [R1+0xaf8], R12 ;  /* 0x000af80c01007387 */ /* 0x0003e20000100a00 */
[----:B--2---:R-:W-:Y:S01]  /*276f0*/  HFMA2 R20, -RZ, RZ, -0.45849609375, 0.00158977508544921875 ;  /* 0xb7561683ff147431 */ /* 0x004fe200000001ff */
[----:B------:R-:W-:Y:S02]  /*27700*/  MOV R21, 0x33130aa5 ;  /* 0x33130aa500157802 */ /* 0x000fe40000000f00 */
[----:B------:R2:W-:Y:S01]  /*27710*/  STL.64 [R1+0xaf0], R10 ;  /* 0x000af00a01007387 */ /* 0x0005e20000100a00 */
[----:B0-----:R-:W-:Y:S02]  /*27720*/  IMAD.MOV.U32 R8, RZ, RZ, 0x35b82c49 ;  /* 0x35b82c49ff087424 */ /* 0x001fe400078e00ff */
[----:B------:R-:W-:Y:S01]  /*27730*/  HFMA2 R9, -RZ, RZ, -0.322509765625, 0.00154876708984375 ;  /* 0xb5291658ff097431 */ /* 0x000fe200000001ff */
[----:B------:R0:W-:Y:S01]  /*27740*/  STL.64 [R1+0xb00], R14 ;  /* 0x000b000e01007387 */ /* 0x0001e20000100a00 */
[----:B-1----:R-:W-:Y:S01]  /*27750*/  HFMA2 R12, -RZ, RZ, -0.201416015625, 0.003711700439453125 ;  /* 0xb2721b9aff0c7431 */ /* 0x002fe200000001ff */
[----:B------:R-:W-:-:S02]  /*27760*/  MOV R13, 0x31d606a3 ;  /* 0x31d606a3000d7802 */ /* 0x000fc40000000f00 */
[----:B------:R1:W-:Y:S01]  /*27770*/  STL.64 [R1+0xb08], R20 ;  /* 0x000b081401007387 */ /* 0x0003e20000100a00 */
[----:B--2---:R-:W-:Y:S01]  /*27780*/  MOV R10, 0x34195641 ;  /* 0x34195641000a7802 */ /* 0x004fe20000000f00 */
[----:B------:R-:W-:Y:S02]  /*27790*/  IMAD.MOV.U32 R11, RZ, RZ, -0x509eda18 ;  /* 0xaf6125e8ff0b7424 */ /* 0x000fe400078e00ff */
[----:B------:R2:W-:Y:S01]  /*277a0*/  STL.64 [R1+0xb10], R8 ;  /* 0x000b100801007387 */ /* 0x0005e20000100a00 */
[----:B0-----:R-:W-:Y:S02]  /*277b0*/  IMAD.MOV.U32 R14, RZ, RZ, -0x4f441d3f ;  /* 0xb0bbe2c1ff0e7424 */ /* 0x001fe400078e00ff */
[----:B------:R-:W-:Y:S01]  /*277c0*/  HFMA2 R15, -RZ, RZ, 0.0587158203125, -0.16357421875 ;  /* 0x2b84b13cff0f7431 */ /* 0x000fe200000001ff */
[----:B------:R0:W-:Y:S01]  /*277d0*/  STL.64 [R1+0xb20], R12 ;  /* 0x000b200c01007387 */ /* 0x0001e20000100a00 */
[----:B-1----:R-:W-:Y:S01]  /*277e0*/  MOV R20, 0x2f0d882b ;  /* 0x2f0d882b00147802 */ /* 0x002fe20000000f00 */
[----:B------:R-:W-:-:S02]  /*277f0*/  IMAD.MOV.U32 R21, RZ, RZ, -0x518b4439 ;  /* 0xae74bbc7ff157424 */ /* 0x000fc400078e00ff */
[----:B------:R1:W-:Y:S01]  /*27800*/  STL.64 [R1+0xb18], R10 ;  /* 0x000b180a01007387 */ /* 0x0003e20000100a00 */
[----:B--2---:R-:W-:Y:S01]  /*27810*/  HFMA2 R8, -RZ, RZ, 0.0831298828125, -0.1065673828125 ;  /* 0x2d52aed2ff087431 */ /* 0x004fe200000001ff */
[----:B------:R-:W-:Y:S02]  /*27820*/  MOV R9, 0xa796340a ;  /* 0xa796340a00097802 */ /* 0x000fe40000000f00 */
[----:B------:R2:W-:Y:S01]  /*27830*/  STL.64 [R1+0xb28], R14 ;  /* 0x000b280e01007387 */ /* 0x0005e20000100a00 */
[----:B0-----:R-:W-:Y:S01]  /*27840*/  MOV R12, 0xa9df0b0c ;  /* 0xa9df0b0c000c7802 */ /* 0x001fe20000000f00 */
[----:B------:R-:W-:Y:S02]  /*27850*/  IMAD.MOV.U32 R13, RZ, RZ, 0x23ae9da1 ;  /* 0x23ae9da1ff0d7424 */ /* 0x000fe400078e00ff */
[----:B------:R0:W-:Y:S01]  /*27860*/  STL.64 [R1+0xb30], R20 ;  /* 0x000b301401007387 */ /* 0x0001e20000100a00 */
[----:B-1----:R-:W-:Y:S02]  /*27870*/  IMAD.MOV.U32 R10, RZ, RZ, -0x54660630 ;  /* 0xab99f9d0ff0a7424 */ /* 0x002fe400078e00ff */
[----:B------:R-:W-:Y:S01]  /*27880*/  HFMA2 R11, -RZ, RZ, 0.054779052734375, 0.87255859375 ;  /* 0x2b033afbff0b7431 */ /* 0x000fe200000001ff */
[----:B------:R1:W-:Y:S01]  /*27890*/  STL.64 [R1+0xb38], R8 ;  /* 0x000b380801007387 */ /* 0x0003e20000100a00 */
[----:B--2---:R-:W-:Y:S01]  /*278a0*/  HFMA2 R14, -RZ, RZ, 0.032196044921875, -0.00194072723388671875 ;  /* 0x281f97f3ff0e7431 */ /* 0x004fe200000001ff */
[----:B------:R-:W-:-:S02]  /*278b0*/  MOV R15, 0x3a2a3eca ;  /* 0x3a2a3eca000f7802 */ /* 0x000fc40000000f00 */
[----:B------:R2:W-:Y:S01]  /*278c0*/  STL.64 [R1+0xb48], R12 ;  /* 0x000b480c01007387 */ /* 0x0005e20000100a00 */
[----:B0-----:R-:W-:Y:S01]  /*278d0*/  IMAD.MOV.U32 R20, RZ, RZ, 0x39709e72 ;  /* 0x39709e72ff147424 */ /* 0x001fe200078e00ff */
[----:B------:R-:W-:Y:S02]  /*278e0*/  MOV R21, 0xb9f5fd8c ;  /* 0xb9f5fd8c00157802 */ /* 0x000fe40000000f00 */
[----:B------:R0:W-:Y:S01]  /*278f0*/  STL.64 [R1+0xb40], R10 ;  /* 0x000b400a01007387 */ /* 0x0001e20000100a00 */
[----:B-1----:R-:W-:Y:S02]  /*27900*/  HFMA2 R8, -RZ, RZ, 0.693359375, 310.75 ;  /* 0x398c5cdbff087431 */ /* 0x002fe400000001ff */
[----:B------:R-:W-:Y:S01]  /*27910*/  IMAD.MOV.U32 R9, RZ, RZ, -0x47616ae3 ;  /* 0xb89e951dff097424 */ /* 0x000fe200078e00ff */
[----:B------:R1:W-:Y:S01]  /*27920*/  STL.64 [R1+0xb50], R14 ;  /* 0x000b500e01007387 */ /* 0x0003e20000100a00 */
[----:B--2---:R-:W-:Y:S01]  /*27930*/  IMAD.MOV.U32 R12, RZ, RZ, -0x49419487 ;  /* 0xb6be6b79ff0c7424 */ /* 0x004fe200078e00ff */
[----:B------:R-:W-:-:S02]  /*27940*/  MOV R13, 0x35bf0101 ;  /* 0x35bf0101000d7802 */ /* 0x000fc40000000f00 */
[----:B------:R2:W-:Y:S01]  /*27950*/  STL.64 [R1+0xb58], R20 ;  /* 0x000b581401007387 */ /* 0x0005e20000100a00 */
[----:B0-----:R-:W-:Y:S01]  /*27960*/  MOV R10, 0xb480a951 ;  /* 0xb480a951000a7802 */ /* 0x001fe20000000f00 */
[----:B------:R-:W-:Y:S02]  /*27970*/  HFMA2 R11, -RZ, RZ, 0.451416015625, -7820 ;  /* 0x3739efa3ff0b7431 */ /* 0x000fe400000001ff */
[----:B------:R0:W-:Y:S01]  /*27980*/  STL.64 [R1+0xb60], R8 ;  /* 0x000b600801007387 */ /* 0x0001e20000100a00 */
[----:B-1----:R-:W-:Y:S02]  /*27990*/  HFMA2 R14, -RZ, RZ, -0.09307861328125, 0.000680446624755859375 ;  /* 0xadf51193ff0e7431 */ /* 0x002fe400000001ff */
[----:B------:R-:W-:Y:S01]  /*279a0*/  IMAD.MOV.U32 R15, RZ, RZ, -0x4bc9e918 ;  /* 0xb43616e8ff0f7424 */ /* 0x000fe200078e00ff */
[----:B------:R1:W-:Y:S01]  /*279b0*/  STL.64 [R1+0xb70], R12 ;  /* 0x000b700c01007387 */ /* 0x0003e20000100a00 */
[----:B--2---:R-:W-:Y:S01]  /*279c0*/  MOV R20, 0x33adef47 ;  /* 0x33adef4700147802 */ /* 0x004fe20000000f00 */
[----:B------:R-:W-:-:S02]  /*279d0*/  HFMA2 R21, -RZ, RZ, -0.20751953125, 0.046112060546875 ;  /* 0xb2a429e7ff157431 */ /* 0x000fc400000001ff */
[----:B------:R2:W-:Y:S01]  /*279e0*/  STL.64 [R1+0xb68], R10 ;  /* 0x000b680a01007387 */ /* 0x0005e20000100a00 */
[----:B0-----:R-:W-:Y:S01]  /*279f0*/  IMAD.MOV.U32 R8, RZ, RZ, 0x2c2861f8 ;  /* 0x2c2861f8ff087424 */ /* 0x001fe200078e00ff */
[----:B------:R-:W-:Y:S02]  /*27a00*/  MOV R9, 0x310db352 ;  /* 0x310db35200097802 */ /* 0x000fe40000000f00 */
[----:B------:R0:W-:Y:S01]  /*27a10*/  STL.64 [R1+0xb78], R14 ;  /* 0x000b780e01007387 */ /* 0x0001e20000100a00 */
[----:B-1----:R-:W-:Y:S01]  /*27a20*/  MOV R12, 0xa87a302c ;  /* 0xa87a302c000c7802 */ /* 0x002fe20000000f00 */
[----:B------:R-:W-:Y:S02]  /*27a30*/  HFMA2 R13, -RZ, RZ, -0.08984375, -0.00161647796630859375 ;  /* 0xadc0969fff0d7431 */ /* 0x000fe400000001ff */
[----:B------:R1:W-:Y:S01]  /*27a40*/  STL.64 [R1+0xb80], R20 ;  /* 0x000b801401007387 */ /* 0x0003e20000100a00 */
[----:B--2---:R-:W-:Y:S02]  /*27a50*/  HFMA2 R10, -RZ, RZ, -0.140869140625, 9.405612945556640625e-05 ;  /* 0xb082062aff0a7431 */ /* 0x004fe400000001ff */
[----:B------:R-:W-:Y:S01]  /*27a60*/  IMAD.MOV.U32 R11, RZ, RZ, 0x2f6cd8aa ;  /* 0x2f6cd8aaff0b7424 */ /* 0x000fe200078e00ff */
[----:B------:R2:W-:Y:S01]  /*27a70*/  STL.64 [R1+0xb88], R8 ;  /* 0x000b880801007387 */ /* 0x0005e20000100a00 */
[----:B0-----:R-:W-:Y:S01]  /*27a80*/  IMAD.MOV.U32 R14, RZ, RZ, 0x2d2c3ebd ;  /* 0x2d2c3ebdff0e7424 */ /* 0x001fe200078e00ff */
[----:B------:R-:W-:-:S02]  /*27a90*/  MOV R15, 0xac19474f ;  /* 0xac19474f000f7802 */ /* 0x000fc40000000f00 */
[----:B------:R0:W-:Y:S01]  /*27aa0*/  STL.64 [R1+0xb98], R12 ;  /* 0x000b980c01007387 */ /* 0x0001e20000100a00 */
[----:B-1----:R-:W-:Y:S02]  /*27ab0*/  HFMA2 R20, -RZ, RZ, 0.0178070068359375, 0.050018310546875 ;  /* 0x248f2a67ff147431 */ /* 0x002fe400000001ff */
[----:B------:R-:W-:Y:S01]  /*27ac0*/  IMAD.MOV.U32 R21, RZ, RZ, 0x2a6f79fa ;  /* 0x2a6f79faff157424 */ /* 0x000fe200078e00ff */
[----:B------:R1:W-:Y:S01]  /*27ad0*/  STL.64 [R1+0xb90], R10 ;  /* 0x000b900a01007387 */ /* 0x0003e20000100a00 */
[----:B--2---:R-:W-:Y:S01]  /*27ae0*/  MOV R8, 0xa9d26c77 ;  /* 0xa9d26c7700087802 */ /* 0x004fe20000000f00 */
[----:B------:R-:W-:Y:S02]  /*27af0*/  HFMA2 R9, -RZ, RZ, 0.036865234375, 0.869140625 ;  /* 0x28b83af4ff097431 */ /* 0x000fe400000001ff */
[----:B------:R2:W-:Y:S01]  /*27b00*/  STL.64 [R1+0xba0], R14 ;  /* 0x000ba00e01007387 */ /* 0x0005e20000100a00 */
[----:B0-----:R-:W-:Y:S02]  /*27b10*/  HFMA2 R12, -RZ, RZ, -0.701171875, -19.3125 ;  /* 0xb99cccd4ff0c7431 */ /* 0x001fe400000001ff */
[----:B------:R-:W-:Y:S01]  /*27b20*/  IMAD.MOV.U32 R13, RZ, RZ, -0x4a3b86a9 ;  /* 0xb5c47957ff0d7424 */ /* 0x000fe200078e00ff */
[----:B------:R0:W-:Y:S01]  /*27b30*/  STL.64 [R1+0xba8], R20 ;  /* 0x000ba81401007387 */ /* 0x0001e20000100a00 */
[----:B-1----:R-:W-:Y:S01]  /*27b40*/  IMAD.MOV.U32 R10, RZ, RZ, -0x459e0fa8 ;  /* 0xba61f058ff0a7424 */ /* 0x002fe200078e00ff */
[----:B------:R-:W-:-:S02]  /*27b50*/  MOV R11, 0x3a4d87fb ;  /* 0x3a4d87fb000b7802 */ /* 0x000fc40000000f00 */
[----:B------:R1:W-:Y:S01]  /*27b60*/  STL.64 [R1+0xbb0], R8 ;  /* 0x000bb00801007387 */ /* 0x0003e20000100a00 */
[----:B--2---:R-:W-:Y:S01]  /*27b70*/  MOV R14, 0x388b4846 ;  /* 0x388b4846000e7802 */ /* 0x004fe20000000f00 */
[----:B------:R-:W-:Y:S02]  /*27b80*/  HFMA2 R15, -RZ, RZ, -0.5185546875, 12280 ;  /* 0xb82671ffff0f7431 */ /* 0x000fe400000001ff */
[----:B------:R2:W-:Y:S01]  /*27b90*/  STL.64 [R1+0xbc0], R12 ;  /* 0x000bc00c01007387 */ /* 0x0005e20000100a00 */
[----:B0-----:R-:W-:Y:S01]  /*27ba0*/  IMAD.MOV.U32 R20, RZ, RZ, 0x373eda60 ;  /* 0x373eda60ff147424 */ /* 0x001fe200078e00ff */
[----:B------:R-:W-:Y:S02]  /*27bb0*/  MOV R21, 0x2f89d9e3 ;  /* 0x2f89d9e300157802 */ /* 0x000fe40000000f00 */
[----:B------:R0:W-:Y:S01]  /*27bc0*/  STL.64 [R1+0xbb8], R10 ;  /* 0x000bb80a01007387 */ /* 0x0001e20000100a00 */
[----:B-1----:R-:W-:Y:S02]  /*27bd0*/  HFMA2 R8, -RZ, RZ, -0.367919921875, -0.00036716461181640625 ;  /* 0xb5e38e04ff087431 */ /* 0x002fe400000001ff */
[----:B------:R-:W-:Y:S01]  /*27be0*/  IMAD.MOV.U32 R9, RZ, RZ, 0x356f1bed ;  /* 0x356f1bedff097424 */ /* 0x000fe200078e00ff */
[----:B------:R1:W-:Y:S01]  /*27bf0*/  STL.64 [R1+0xbc8], R14 ;  /* 0x000bc80e01007387 */ /* 0x0003e20000100a00 */
[----:B--2---:R-:W-:Y:S01]  /*27c00*/  IMAD.MOV.U32 R12, RZ, RZ, 0x32f7f4a2 ;  /* 0x32f7f4a2ff0c7424 */ /* 0x004fe200078e00ff */
[----:B------:R-:W-:-:S02]  /*27c10*/  MOV R13, 0xb273c722 ;  /* 0xb273c722000d7802 */ /* 0x000fc40000000f00 */
[----:B------:R2:W-:Y:S01]  /*27c20*/  STL.64 [R1+0xbd0], R20 ;  /* 0x000bd01401007387 */ /* 0x0005e20000100a00 */
[----:B0-----:R-:W-:Y:S01]  /*27c30*/  MOV R10, 0xb47633b6 ;  /* 0xb47633b6000a7802 */ /* 0x001fe20000000f00 */
[----:B------:R-:W-:Y:S02]  /*27c40*/  HFMA2 R11, -RZ, RZ, 0.0938720703125, 0.00019967555999755859375 ;  /* 0x2e020a8bff0b7431 */ /* 0x000fe400000001ff */
[----:B------:R0:W-:Y:S01]  /*27c50*/  STL.64 [R1+0xbd8], R8 ;  /* 0x000bd80801007387 */ /* 0x0001e20000100a00 */
[----:B-1----:R-:W-:Y:S02]  /*27c60*/  HFMA2 R14, -RZ, RZ, 0.16943359375, -79.5625 ;  /* 0x316cd4f9ff0e7431 */ /* 0x002fe400000001ff */
[----:B------:R-:W-:Y:S01]  /*27c70*/  IMAD.MOV.U32 R15, RZ, RZ, -0x557e622c ;  /* 0xaa819dd4ff0f7424 */ /* 0x000fe200078e00ff */
[----:B------:R1:W-:Y:S01]  /*27c80*/  STL.64 [R1+0xbe8], R12 ;  /* 0x000be80c01007387 */ /* 0x0003e20000100a00 */
[----:B--2---:R-:W-:Y:S01]  /*27c90*/  MOV R20, 0xafd8a791 ;  /* 0xafd8a79100147802 */ /* 0x004fe20000000f00 */
[----:B------:R-:W-:-:S02]  /*27ca0*/  HFMA2 R21, -RZ, RZ, 0.114013671875, -0.0001504421234130859375 ;  /* 0x2f4c88eeff157431 */ /* 0x000fc400000001ff */
[----:B------:R2:W-:Y:S01]  /*27cb0*/  STL.64 [R1+0xbe0], R10 ;  /* 0x000be00a01007387 */ /* 0x0005e20000100a00 */
[----:B0-----:R-:W-:Y:S01]  /*27cc0*/  IMAD.MOV.U32 R8, RZ, RZ, -0x51c0682a ;  /* 0xae3f97d6ff087424 */ /* 0x001fe200078e00ff */
[----:B------:R-:W-:Y:S02]  /*27cd0*/  MOV R9, 0x26b84405 ;  /* 0x26b8440500097802 */ /* 0x000fe40000000f00 */
[----:B------:R0:W-:Y:S01]  /*27ce0*/  STL.64 [R1+0xbf0], R14 ;  /* 0x000bf00e01007387 */ /* 0x0001e20000100a00 */
[----:B-1----:R-:W-:Y:S01]  /*27cf0*/  MOV R12, 0x2b0a2bbf ;  /* 0x2b0a2bbf000c7802 */ /* 0x002fe20000000f00 */
[----:B------:R-:W-:Y:S02]  /*27d00*/  HFMA2 R13, -RZ, RZ, -0.01349639892578125, -201.75 ;  /* 0xa2e9da4eff0d7431 */ /* 0x000fe400000001ff */
[----:B------:R1:W-:Y:S01]  /*27d10*/  STL.64 [R1+0xbf8], R20 ;  /* 0x000bf81401007387 */ /* 0x0003e20000100a00 */
[----:B--2---:R-:W-:Y:S02]  /*27d20*/  HFMA2 R10, -RZ, RZ, 0.072509765625, -0.0139923095703125 ;  /* 0x2ca4a32aff0a7431 */ /* 0x004fe400000001ff */
[----:B------:R-:W-:Y:S01]  /*27d30*/  IMAD.MOV.U32 R11, RZ, RZ, -0x53e8c29e ;  /* 0xac173d62ff0b7424 */ /* 0x000fe200078e00ff */
[----:B------:R2:W-:Y:S01]  /*27d40*/  STL.64 [R1+0xc00], R8 ;  /* 0x000c000801007387 */ /* 0x0005e20000100a00 */
[----:B0-----:R-:W-:Y:S01]  /*27d50*/  IMAD.MOV.U32 R14, RZ, RZ, -0x569cc748 ;  /* 0xa96338b8ff0e7424 */ /* 0x001fe200078e00ff */
[----:B------:R-:W-:-:S02]  /*27d60*/  MOV R15, 0xb9b09456 ;  /* 0xb9b09456000f7802 */ /* 0x000fc40000000f00 */
[----:B------:R0:W-:Y:S01]  /*27d70*/  STL.64 [R1+0xc10], R12 ;  /* 0x000c100c01007387 */ /* 0x0001e20000100a00 */
[----:B-1----:R-:W-:Y:S02]  /*27d80*/  HFMA2 R20, -RZ, RZ, -0.5712890625, 0.8759765625 ;  /* 0xb8923b02ff147431 */ /* 0x002fe400000001ff */
[----:B------:R-:W-:Y:S01]  /*27d90*/  IMAD.MOV.U32 R21, RZ, RZ, 0x39915f44 ;  /* 0x39915f44ff157424 */ /* 0x000fe200078e00ff */
[----:B------:R1:W-:Y:S01]  /*27da0*/  STL.64 [R1+0xc08], R10 ;  /* 0x000c080a01007387 */ /* 0x0003e20000100a00 */
[----:B--2---:R-:W-:Y:S01]  /*27db0*/  MOV R8, 0xb9510216 ;  /* 0xb951021600087802 */ /* 0x004fe20000000f00 */
[----:B------:R-:W-:Y:S02]  /*27dc0*/  HFMA2 R9, -RZ, RZ, 0.5693359375, -0.000445842742919921875 ;  /* 0x388e8f4eff097431 */ /* 0x000fe400000001ff */
[----:B------:R2:W-:Y:S01]  /*27dd0*/  STL.64 [R1+0xc18], R14 ;  /* 0x000c180e01007387 */ /* 0x0005e20000100a00 */
[----:B0-----:R-:W-:Y:S02]  /*27de0*/  HFMA2 R12, -RZ, RZ, 0.43896484375, -0.00010782480239868164062 ;  /* 0x37068711ff0c7431 */ /* 0x001fe400000001ff */
[----:B------:R-:W-:Y:S01]  /*27df0*/  IMAD.MOV.U32 R13, RZ, RZ, -0x49e638a7 ;  /* 0xb619c759ff0d7424 */ /* 0x000fe200078e00ff */
[----:B------:R0:W-:Y:S01]  /*27e00*/  STL.64 [R1+0xc20], R20 ;  /* 0x000c201401007387 */ /* 0x0001e20000100a00 */
[----:B-1----:R-:W-:Y:S01]  /*27e10*/  IMAD.MOV.U32 R10, RZ, RZ, 0x34185ee8 ;  /* 0x34185ee8ff0a7424 */ /* 0x002fe200078e00ff */
[----:B------:R-:W-:-:S02]  /*27e20*/  MOV R11, 0xb76411fe ;  /* 0xb76411fe000b7802 */ /* 0x000fc40000000f00 */
[----:B------:R1:W-:Y:S01]  /*27e30*/  STL.64 [R1+0xc28], R8 ;  /* 0x000c280801007387 */ /* 0x0003e20000100a00 */
[----:B--2---:R-:W-:Y:S01]  /*27e40*/  MOV R14, 0xafb2ce7f ;  /* 0xafb2ce7f000e7802 */ /* 0x004fe20000000f00 */
[----:B------:R-:W-:Y:S02]  /*27e50*/  HFMA2 R15, -RZ, RZ, 0.29541015625, 0.0001986026763916015625 ;  /* 0x34ba0a82ff0f7431 */ /* 0x000fe400000001ff */
[----:B------:R2:W-:Y:S01]  /*27e60*/  STL.64 [R1+0xc38], R12 ;  /* 0x000c380c01007387 */ /* 0x0005e20000100a00 */
[----:B0-----:R-:W-:Y:S01]  /*27e70*/  IMAD.MOV.U32 R20, RZ, RZ, -0x4bb9ecc2 ;  /* 0xb446133eff147424 */ /* 0x001fe200078e00ff */
[----:B------:R-:W-:Y:S02]  /*27e80*/  MOV R21, 0x334f3181 ;  /* 0x334f318100157802 */ /* 0x000fe40000000f00 */
[----:B------:R0:W-:Y:S01]  /*27e90*/  STL.64 [R1+0xc30], R10 ;  /* 0x000c300a01007387 */ /* 0x0001e20000100a00 */
[----:B-1----:R-:W-:Y:S02]  /*27ea0*/  HFMA2 R8, -RZ, RZ, -0.03619384765625, 0.00014913082122802734375 ;  /* 0xa8a208e3ff087431 */ /* 0x002fe400000001ff */
[----:B------:R-:W-:Y:S01]  /*27eb0*/  IMAD.MOV.U32 R9, RZ, RZ, -0x4e275220 ;  /* 0xb1d8ade0ff097424 */ /* 0x000fe200078e00ff */
[----:B------:R1:W-:Y:S01]  /*27ec0*/  STL.64 [R1+0xc40], R14 ;  /* 0x000c400e01007387 */ /* 0x0003e20000100a00 */
[----:B--2---:R-:W-:Y:S01]  /*27ed0*/  IMAD.MOV.U32 R12, RZ, RZ, 0x27bb1603 ;  /* 0x27bb1603ff0c7424 */ /* 0x004fe200078e00ff */
[----:B------:R-:W-:-:S02]  /*27ee0*/  MOV R13, 0x2ecdce2c ;  /* 0x2ecdce2c000d7802 */ /* 0x000fc40000000f00 */
[----:B------:R2:W-:Y:S01]  /*27ef0*/  STL.64 [R1+0xc48], R20 ;  /* 0x000c481401007387 */ /* 0x0005e20000100a00 */
[----:B0-----:R-:W-:Y:S01]  /*27f00*/  MOV R10, 0x315951d7 ;  /* 0x315951d7000a7802 */ /* 0x001fe20000000f00 */
[----:B------:R-:W-:Y:S02]  /*27f10*/  HFMA2 R11, -RZ, RZ, -0.1356201171875, -0.00011593103408813476562 ;  /* 0xb0578799ff0b7431 */ /* 0x000fe400000001ff */
[----:B------:R0:W-:Y:S01]  /*27f20*/  STL.64 [R1+0xc50], R8 ;  /* 0x000c500801007387 */ /* 0x0001e20000100a00 */
[----:B-1----:R-:W-:Y:S02]  /*27f30*/  HFMA2 R14, -RZ, RZ, -0.0980224609375, -1.0073184967041015625e-05 ;  /* 0xae4680a9ff0e7431 */ /* 0x002fe400000001ff */
[----:B------:R-:W-:Y:S01]  /*27f40*/  IMAD.MOV.U32 R15, RZ, RZ, 0x2d3dfaf5 ;  /* 0x2d3dfaf5ff0f7424 */ /* 0x000fe200078e00ff */
[----:B------:R1:W-:Y:S01]  /*27f50*/  STL.64 [R1+0xc60], R12 ;  /* 0x000c600c01007387 */ /* 0x0003e20000100a00 */
[----:B--2---:R-:W-:Y:S01]  /*27f60*/  MOV R20, 0xa428dfed ;  /* 0xa428dfed00147802 */ /* 0x004fe20000000f00 */
[----:B------:R-:W-:-:S02]  /*27f70*/  HFMA2 R21, -RZ, RZ, -0.05987548828125, 3760 ;  /* 0xabaa6b58ff157431 */ /* 0x000fc400000001ff */
[----:B------:R2:W-:Y:S01]  /*27f80*/  STL.64 [R1+0xc58], R10 ;  /* 0x000c580a01007387 */ /* 0x0005e20000100a00 */
[----:B0-----:R-:W-:Y:S01]  /*27f90*/  IMAD.MOV.U32 R8, RZ, RZ, 0x2b1fe612 ;  /* 0x2b1fe612ff087424 */ /* 0x001fe200078e00ff */
[----:B------:R-:W-:Y:S02]  /*27fa0*/  MOV R9, 0xaa152d8b ;  /* 0xaa152d8b00097802 */ /* 0x000fe40000000f00 */
[----:B------:R0:W-:Y:S01]  /*27fb0*/  STL.64 [R1+0xc68], R14 ;  /* 0x000c680e01007387 */ /* 0x0001e20000100a00 */
[----:B-1----:R-:W-:Y:S01]  /*27fc0*/  MOV R12, 0x398e04a8 ;  /* 0x398e04a8000c7802 */ /* 0x002fe20000000f00 */
[----:B------:R-:W-:Y:S02]  /*27fd0*/  HFMA2 R13, -RZ, RZ, 0.3330078125, 0.00890350341796875 ;  /* 0x3554208fff0d7431 */ /* 0x000fe400000001ff */
[----:B------:R1:W-:Y:S01]  /*27fe0*/  STL.64 [R1+0xc70], R20 ;  /* 0x000c701401007387 */ /* 0x0003e20000100a00 */
[----:B--2---:R-:W-:Y:S02]  /*27ff0*/  HFMA2 R10, -RZ, RZ, 0.75537109375, 7.47265625 ;  /* 0x3a0b4779ff0a7431 */ /* 0x004fe400000001ff */
[----:B------:R-:W-:Y:S01]  /*28000*/  IMAD.MOV.U32 R11, RZ, RZ, -0x45e4c462 ;  /* 0xba1b3b9eff0b7424 */ /* 0x000fe200078e00ff */
[----:B------:R2:W-:Y:S01]  /*28010*/  STL.64 [R1+0xc78], R8 ;  /* 0x000c780801007387 */ /* 0x0005e20000100a00 */
[----:B0-----:R-:W-:Y:S01]  /*28020*/  IMAD.MOV.U32 R14, RZ, RZ, -0x4754ffb6 ;  /* 0xb8ab004aff0e7424 */ /* 0x001fe200078e00ff */
[----:B------:R-:W-:-:S02]  /*28030*/  MOV R15, 0x386b5efc ;  /* 0x386b5efc000f7802 */ /* 0x000fc40000000f00 */
[----:B------:R0:W-:Y:S01]  /*28040*/  STL.64 [R1+0xc88], R12 ;  /* 0x000c880c01007387 */ /* 0x0001e20000100a00 */
[----:B-1----:R-:W-:Y:S02]  /*28050*/  HFMA2 R20, -RZ, RZ, -0.474853515625, -2.73828125 ;  /* 0xb799c17aff147431 */ /* 0x002fe400000001ff */
[----:B------:R-:W-:Y:S01]  /*28060*/  IMAD.MOV.U32 R21, RZ, RZ, -0x4eac5ede ;  /* 0xb153a122ff157424 */ /* 0x000fe200078e00ff */
[----:B------:R1:W-:Y:S01]  /*28070*/  STL.64 [R1+0xc80], R10 ;  /* 0x000c800a01007387 */ /* 0x0003e20000100a00 */
[----:B--2---:R-:W-:Y:S01]  /*28080*/  MOV R8, 0x36688aea ;  /* 0x36688aea00087802 */ /* 0x004fe20000000f00 */
[----:B------:R-:W-:Y:S02]  /*28090*/  HFMA2 R9, -RZ, RZ, -0.376953125, 0.066162109375 ;  /* 0xb6082c3cff097431 */ /* 0x000fe400000001ff */
[----:B------:R2:W-:Y:S01]  /*280a0*/  STL.64 [R1+0xc90], R14 ;  /* 0x000c900e01007387 */ /* 0x0005e20000100a00 */
[----:B0-----:R-:W-:Y:S02]  /*280b0*/  HFMA2 R12, -RZ, RZ, -0.2418212890625, -0.00189113616943359375 ;  /* 0xb3bd97bfff0c7431 */ /* 0x001fe400000001ff */
[----:B------:R-:W-:Y:S01]  /*280c0*/  IMAD.MOV.U32 R13, RZ, RZ, 0x334bbc63 ;  /* 0x334bbc63ff0d7424 */ /* 0x000fe200078e00ff */
[----:B------:R0:W-:Y:S01]  /*280d0*/  STL.64 [R1+0xc98], R20 ;  /* 0x000c981401007387 */ /* 0x0001e20000100a00 */
[----:B-1----:R-:W-:Y:S01]  /*280e0*/  IMAD.MOV.U32 R10, RZ, RZ, 0x351b6448 ;  /* 0x351b6448ff0a7424 */ /* 0x002fe200078e00ff */
[----:B------:R-:W-:-:S02]  /*280f0*/  MOV R11, 0x2a83a738 ;  /* 0x2a83a738000b7802 */ /* 0x000fc40000000f00 */
[----:B------:R1:W-:Y:S01]  /*28100*/  STL.64 [R1+0xca0], R8 ;  /* 0x000ca00801007387 */ /* 0x0003e20000100a00 */
[----:B--2---:R-:W-:Y:S01]  /*28110*/  MOV R14, 0xb2578752 ;  /* 0xb2578752000e7802 */ /* 0x004fe20000000f00 */
[----:B------:R-:W-:Y:S02]  /*28120*/  HFMA2 R15, -RZ, RZ, 0.04498291015625, -5.83203125 ;  /* 0x29c2c5d5ff0f7431 */ /* 0x000fe400000001ff */
[----:B------:R2:W-:Y:S01]  /*28130*/  STL.64 [R1+0xcb0], R12 ;  /* 0x000cb00c01007387 */ /* 0x0005e20000100a00 */
[----:B0-----:R-:W-:Y:S01]  /*28140*/  IMAD.MOV.U32 R20, RZ, RZ, 0x30e787cd ;  /* 0x30e787cdff147424 */ /* 0x001fe200078e00ff */
[----:B------:R-:W-:Y:S02]  /*28150*/  MOV R21, 0xb06bb8ab ;  /* 0xb06bb8ab00157802 */ /* 0x000fe40000000f00 */
[----:B------:R0:W-:Y:S01]  /*28160*/  STL.64 [R1+0xca8], R10 ;  /* 0x000ca80a01007387 */ /* 0x0001e20000100a00 */
[----:B-1----:R-:W-:Y:S02]  /*28170*/  HFMA2 R8, -RZ, RZ, 0.11602783203125, 45856 ;  /* 0x2f6d7999ff087431 */ /* 0x002fe400000001ff */
[----:B------:R-:W-:Y:S01]  /*28180*/  IMAD.MOV.U32 R9, RZ, RZ, -0x59a49046 ;  /* 0xa65b6fbaff097424 */ /* 0x000fe200078e00ff */
[----:B------:R1:W-:Y:S01]  /*28190*/  STL.64 [R1+0xcb8], R14 ;  /* 0x000cb80e01007387 */ /* 0x0003e20000100a00 */
[----:B--2---:R-:W-:Y:S01]  /*281a0*/  IMAD.MOV.U32 R12, RZ, RZ, -0x53a03bb8 ;  /* 0xac5fc448ff0c7424 */ /* 0x004fe200078e00ff */
[----:B------:R-:W-:-:S02]  /*281b0*/  MOV R13, 0x22adcde9 ;  /* 0x22adcde9000d7802 */ /* 0x000fc40000000f00 */
[----:B------:R2:W-:Y:S01]  /*281c0*/  STL.64 [R1+0xcc0], R20 ;  /* 0x000cc01401007387 */ /* 0x0005e20000100a00 */
[----:B0-----:R-:W-:Y:S01]  /*281d0*/  MOV R10, 0xadea538c ;  /* 0xadea538c000a7802 */ /* 0x001fe20000000f00 */
[----:B------:R-:W-:Y:S02]  /*281e0*/  HFMA2 R11, -RZ, RZ, 0.08428955078125, -213.875 ;  /* 0x2d65daafff0b7431 */ /* 0x000fe400000001ff */
[----:B------:R0:W-:Y:S01]  /*281f0*/  STL.64 [R1+0xcc8], R8 ;  /* 0x000cc80801007387 */ /* 0x0001e20000100a00 */
[----:B-1----:R-:W-:Y:S02]  /*28200*/  HFMA2 R14, -RZ, RZ, 0.053192138671875, -1.634765625 ;  /* 0x2acfbe8aff0e7431 */ /* 0x002fe400000001ff */
[----:B------:R-:W-:Y:S01]  /*28210*/  IMAD.MOV.U32 R15, RZ, RZ, 0x39b48c3d ;  /* 0x39b48c3dff0f7424 */ /* 0x000fe200078e00ff */
[----:B------:R1:W-:Y:S01]  /*28220*/  STL.64 [R1+0xcd8], R12 ;  /* 0x000cd80c01007387 */ /* 0x0003e20000100a00 */
[----:B--2---:R-:W-:Y:S01]  /*28230*/  MOV R20, 0x3858ebaf ;  /* 0x3858ebaf00147802 */ /* 0x004fe20000000f00 */
[----:B------:R-:W-:-:S02]  /*28240*/  HFMA2 R21, -RZ, RZ, -0.71044921875, -0.0028133392333984375 ;  /* 0xb9af99c3ff157431 */ /* 0x000fc400000001ff */
[----:B------:R2:W-:Y:S01]  /*28250*/  STL.64 [R1+0xcd0], R10 ;  /* 0x000cd00a01007387 */ /* 0x0005e20000100a00 */
[----:B0-----:R-:W-:Y:S01]  /*28260*/  IMAD.MOV.U32 R8, RZ, RZ, 0x3993775b ;  /* 0x3993775bff087424 */ /* 0x001fe200078e00ff */
[----:B------:R-:W-:Y:S02]  /*28270*/  MOV R9, 0xb8e63214 ;  /* 0xb8e6321400097802 */ /* 0x000fe40000000f00 */
[----:B------:R0:W-:Y:S01]  /*28280*/  STL.64 [R1+0xce0], R14 ;  /* 0x000ce00e01007387 */ /* 0x0001e20000100a00 */
[----:B-1----:R-:W-:Y:S01]  /*28290*/  MOV R12, 0xb799348b ;  /* 0xb799348b000c7802 */ /* 0x002fe20000000f00 */
[----:B------:R-:W-:Y:S02]  /*282a0*/  HFMA2 R13, -RZ, RZ, 0.42236328125, 0.24755859375 ;  /* 0x36c233ecff0d7431 */ /* 0x000fe400000001ff */
[----:B------:R1:W-:Y:S01]  /*282b0*/  STL.64 [R1+0xce8], R20 ;  /* 0x000ce81401007387 */ /* 0x0003e20000100a00 */
[----:B--2---:R-:W-:Y:S02]  /*282c0*/  HFMA2 R10, -RZ, RZ, -0.251953125, -24.875 ;  /* 0xb408ce38ff0a7431 */ /* 0x004fe400000001ff */
[----:B------:R-:W-:Y:S01]  /*282d0*/  IMAD.MOV.U32 R11, RZ, RZ, 0x37e8bcc2 ;  /* 0x37e8bcc2ff0b7424 */ /* 0x000fe200078e00ff */
[----:B------:R2:W-:Y:S01]  /*282e0*/  STL.64 [R1+0xcf0], R8 ;  /* 0x000cf00801007387 */ /* 0x0005e20000100a00 */
[----:B0-----:R-:W-:Y:S01]  /*282f0*/  IMAD.MOV.U32 R14, RZ, RZ, 0x3007c16d ;  /* 0x3007c16dff0e7424 */ /* 0x001fe200078e00ff */
[----:B------:R-:W-:-:S02]  /*28300*/  MOV R15, 0xb58e3567 ;  /* 0xb58e3567000f7802 */ /* 0x000fc40000000f00 */
[----:B------:R0:W-:Y:S01]  /*28310*/  STL.64 [R1+0xd00], R12 ;  /* 0x000d000c01007387 */ /* 0x0001e20000100a00 */
[----:B-1----:R-:W-:Y:S02]  /*28320*/  HFMA2 R20, -RZ, RZ, 0.321533203125, -0.00016295909881591796875 ;  /* 0x35258957ff147431 */ /* 0x002fe400000001ff */
[----:B------:R-:W-:Y:S01]  /*28330*/  IMAD.MOV.U32 R21, RZ, RZ, -0x4bc36b44 ;  /* 0xb43c94bcff157424 */ /* 0x000fe200078e00ff */
[----:B------:R1:W-:Y:S01]  /*28340*/  STL.64 [R1+0xcf8], R10 ;  /* 0x000cf80a01007387 */ /* 0x0003e20000100a00 */
[----:B--2---:R-:W-:Y:S01]  /*28350*/  MOV R8, 0xabb69977 ;  /* 0xabb6997700087802 */ /* 0x004fe20000000f00 */
[----:B------:R-:W-:Y:S02]  /*28360*/  HFMA2 R9, -RZ, RZ, 0.2156982421875, -0.0001523494720458984375 ;  /* 0x32e788feff097431 */ /* 0x000fe400000001ff */
[----:B------:R2:W-:Y:S01]  /*28370*/  STL.64 [R1+0xd08], R14 ;  /* 0x000d080e01007387 */ /* 0x0005e20000100a00 */
[----:B0-----:R-:W-:Y:S02]  /*28380*/  HFMA2 R12, -RZ, RZ, -0.016387939453125, -55616 ;  /* 0xa432facaff0c7431 */ /* 0x001fe400000001ff */
[----:B------:R-:W-:Y:S01]  /*28390*/  IMAD.MOV.U32 R13, RZ, RZ, -0x4fed8b93 ;  /* 0xb012746dff0d7424 */ /* 0x000fe200078e00ff */
[----:B------:R0:W-:Y:S01]  /*283a0*/  STL.64 [R1+0xd10], R20 ;  /* 0x000d101401007387 */ /* 0x0001e20000100a00 */
[----:B-1----:R-:W-:Y:S01]  /*283b0*/  IMAD.MOV.U32 R10, RZ, RZ, -0x4d858bba ;  /* 0xb27a7446ff0a7424 */ /* 0x002fe200078e00ff */
[----:B------:R-:W-:-:S02]  /*283c0*/  MOV R11, 0x31859418 ;  /* 0x31859418000b7802 */ /* 0x000fc40000000f00 */
[----:B------:R1:W-:Y:S01]  /*283d0*/  STL.64 [R1+0xd18], R8 ;  /* 0x000d180801007387 */ /* 0x0003e20000100a00 */
[----:B--2---:R-:W-:Y:S01]  /*283e0*/  MOV R14, 0x2f96d785 ;  /* 0x2f96d785000e7802 */ /* 0x004fe20000000f00 */
[----:B------:R-:W-:Y:S02]  /*283f0*/  HFMA2 R15, -RZ, RZ, -0.10308837890625, -109.3125 ;  /* 0xae99d6d5ff0f7431 */ /* 0x000fe400000001ff */
[----:B------:R2:W-:Y:S01]  /*28400*/  STL.64 [R1+0xd28], R12 ;  /* 0x000d280c01007387 */ /* 0x0005e20000100a00 */
[----:B0-----:R-:W-:Y:S01]  /*28410*/  IMAD.MOV.U32 R20, RZ, RZ, 0x23eee253 ;  /* 0x23eee253ff147424 */ /* 0x001fe200078e00ff */
[----:B------:R-:W-:Y:S02]  /*28420*/  MOV R21, 0x2d1bcefb ;  /* 0x2d1bcefb00157802 */ /* 0x000fe40000000f00 */
[----:B------:R0:W-:Y:S01]  /*28430*/  STL.64 [R1+0xd20], R10 ;  /* 0x000d200a01007387 */ /* 0x0001e20000100a00 */
[----:B-1----:R-:W-:Y:S02]  /*28440*/  HFMA2 R8, -RZ, RZ, -0.0718994140625, -4320 ;  /* 0xac9aec38ff087431 */ /* 0x002fe400000001ff */
[----:B------:R-:W-:Y:S01]  /*28450*/  IMAD.MOV.U32 R9, RZ, RZ, 0x2b98eb50 ;  /* 0x2b98eb50ff097424 */ /* 0x000fe200078e00ff */
[----:B------:R1:W-:Y:S01]  /*28460*/  STL.64 [R1+0xd30], R14 ;  /* 0x000d300e01007387 */ /* 0x0003e20000100a00 */
[----:B--2---:R-:W-:Y:S01]  /*28470*/  IMAD.MOV.U32 R12, RZ, RZ, -0x461a34c2 ;  /* 0xb9e5cb3eff0c7424 */ /* 0x004fe200078e00ff */
[----:B------:R-:W-:-:S02]  /*28480*/  MOV R13, 0xb53b133b ;  /* 0xb53b133b000d7802 */ /* 0x000fc40000000f00 */
[----:B------:R2:W-:Y:S01]  /*28490*/  STL.64 [R1+0xd38], R20 ;  /* 0x000d381401007387 */ /* 0x0005e20000100a00 */
[----:B0-----:R-:W-:Y:S01]  /*284a0*/  MOV R10, 0xba2b14da ;  /* 0xba2b14da000a7802 */ /* 0x001fe20000000f00 */
[----:B------:R-:W-:Y:S02]  /*284b0*/  HFMA2 R11, -RZ, RZ, 0.794921875, 0.00070858001708984375 ;  /* 0x3a5c11ceff0b7431 */ /* 0x000fe400000001ff */
[----:B------:R0:W-:Y:S01]  /*284c0*/  STL.64 [R1+0xd40], R8 ;  /* 0x000d400801007387 */ /* 0x0001e20000100a00 */
[----:B-1----:R-:W-:Y:S02]  /*284d0*/  HFMA2 R14, -RZ, RZ, 0.6474609375, -0.000142574310302734375 ;  /* 0x392e88acff0e7431 */ /* 0x002fe400000001ff */
[----:B------:R-:W-:Y:S01]  /*284e0*/  IMAD.MOV.U32 R15, RZ, RZ, -0x46f9f482 ;  /* 0xb9060b7eff0f7424 */ /* 0x000fe200078e00ff */
[----:B------:R1:W-:Y:S01]  /*284f0*/  STL.64 [R1+0xd50], R12 ;  /* 0x000d500c01007387 */ /* 0x0003e20000100a00 */
[----:B--2---:R-:W-:Y:S01]  /*28500*/  MOV R20, 0x384231bf ;  /* 0x384231bf00147802 */ /* 0x004fe20000000f00 */
[----:B------:R-:W-:-:S02]  /*28510*/  HFMA2 R21, -RZ, RZ, 0.17529296875, -0.0038089752197265625 ;  /* 0x319c9bcdff157431 */ /* 0x000fc400000001ff */
[----:B------:R2:W-:Y:S01]  /*28520*/  STL.64 [R1+0xd48], R10 ;  /* 0x000d480a01007387 */ /* 0x0005e20000100a00 */
[----:B0-----:R-:W-:Y:S01]  /*28530*/  IMAD.MOV.U32 R8, RZ, RZ, -0x48ce3da8 ;  /* 0xb731c258ff087424 */ /* 0x001fe200078e00ff */
[----:B------:R-:W-:Y:S02]  /*28540*/  MOV R9, 0x36e39c79 ;  /* 0x36e39c7900097802 */ /* 0x000fe40000000f00 */
[----:B------:R0:W-:Y:S01]  /*28550*/  STL.64 [R1+0xd58], R14 ;  /* 0x000d580e01007387 */ /* 0x0001e20000100a00 */
[----:B-1----:R-:W-:Y:S01]  /*28560*/  MOV R12, 0x34ca97cc ;  /* 0x34ca97cc000c7802 */ /* 0x002fe20000000f00 */
[----:B------:R-:W-:Y:S02]  /*28570*/  HFMA2 R13, -RZ, RZ, -0.27587890625, -19.78125 ;  /* 0xb46accf2ff0d7431 */ /* 0x000fe400000001ff */
[----:B------:R1:W-:Y:S01]  /*28580*/  STL.64 [R1+0xd60], R20 ;  /* 0x000d601401007387 */ /* 0x0003e20000100a00 */
[----:B--2---:R-:W-:Y:S02]  /*28590*/  HFMA2 R10, -RZ, RZ, -0.378173828125, 7572 ;  /* 0xb60d6f65ff0a7431 */ /* 0x004fe400000001ff */
[----:B------:R-:W-:Y:S01]  /*285a0*/  IMAD.MOV.U32 R11, RZ, RZ, -0x5268961f ;  /* 0xad9769e1ff0b7424 */ /* 0x000fe200078e00ff */
[----:B------:R2:W-:Y:S01]  /*285b0*/  STL.64 [R1+0xd68], R8 ;  /* 0x000d680801007387 */ /* 0x0005e20000100a00 */
[----:B0-----:R-:W-:Y:S01]  /*285c0*/  IMAD.MOV.U32 R14, RZ, RZ, 0x33859412 ;  /* 0x33859412ff0e7424 */ /* 0x001fe200078e00ff */
[----:B------:R-:W-:-:S02]  /*285d0*/  MOV R15, 0x263e2a76 ;  /* 0x263e2a76000f7802 */ /* 0x000fc40000000f00 */
[----:B------:R0:W-:Y:S01]  /*285e0*/  STL.64 [R1+0xd78], R12 ;  /* 0x000d780c01007387 */ /* 0x0001e20000100a00 */
[----:B-1----:R-:W-:Y:S02]  /*285f0*/  HFMA2 R20, -RZ, RZ, -0.19189453125, -3.482421875 ;  /* 0xb224c2f7ff147431 */ /* 0x002fe400000001ff */
[----:B------:R-:W-:Y:S01]  /*28600*/  IMAD.MOV.U32 R21, RZ, RZ, 0x31b31feb ;  /* 0x31b31febff157424 */ /* 0x000fe200078e00ff */
[----:B------:R1:W-:Y:S01]  /*28610*/  STL.64 [R1+0xd70], R10 ;  /* 0x000d700a01007387 */ /* 0x0003e20000100a00 */
[----:B--2---:R-:W-:Y:S01]  /*28620*/  MOV R8, 0xb0c04c88 ;  /* 0xb0c04c8800087802 */ /* 0x004fe20000000f00 */
[----:B------:R-:W-:Y:S02]  /*28630*/  HFMA2 R9, -RZ, RZ, 0.0238494873046875, 0.0089569091796875 ;  /* 0x261b2096ff097431 */ /* 0x000fe400000001ff */
[----:B------:R2:W-:Y:S01]  /*28640*/  STL.64 [R1+0xd80], R14 ;  /* 0x000d800e01007387 */ /* 0x0005e20000100a00 */
[----:B0-----:R-:W-:Y:S02]  /*28650*/  HFMA2 R12, -RZ, RZ, 0.09210205078125, 635.5 ;  /* 0x2de560f7ff0c7431 */ /* 0x001fe400000001ff */
[----:B------:R-:W-:Y:S01]  /*28660*/  IMAD.MOV.U32 R13, RZ, RZ, -0x5d44325b ;  /* 0xa2bbcda5ff0d7424 */ /* 0x000fe200078e00ff */
[----:B------:R0:W-:Y:S01]  /*28670*/  STL.64 [R1+0xd88], R20 ;  /* 0x000d881401007387 */ /* 0x0001e20000100a00 */
[----:B-1----:R-:W-:Y:S01]  /*28680*/  IMAD.MOV.U32 R10, RZ, RZ, 0x2f563c98 ;  /* 0x2f563c98ff0a7424 */ /* 0x002fe200078e00ff */
[----:B------:R-:W-:-:S02]  /*28690*/  MOV R11, 0xaedeb390 ;  /* 0xaedeb390000b7802 */ /* 0x000fc40000000f00 */
[----:B------:R1:W-:Y:S01]  /*286a0*/  STL.64 [R1+0xd90], R8 ;  /* 0x000d900801007387 */ /* 0x0003e20000100a00 */
[----:B--2---:R-:W-:Y:S01]  /*286b0*/  MOV R14, 0xac6d4b31 ;  /* 0xac6d4b31000e7802 */ /* 0x004fe20000000f00 */
[----:B------:R-:W-:Y:S02]  /*286c0*/  HFMA2 R15, -RZ, RZ, -0.763671875, 8164 ;  /* 0xba1c6ff9ff0f7431 */ /* 0x000fe400000001ff */
[----:B------:R2:W-:Y:S01]  /*286d0*/  STL.64 [R1+0xda0], R12 ;  /* 0x000da00c01007387 */ /* 0x0005e20000100a00 */
[----:B0-----:R-:W-:Y:S01]  /*286e0*/  IMAD.MOV.U32 R20, RZ, RZ, -0x4768e703 ;  /* 0xb89718fdff147424 */ /* 0x001fe200078e00ff */
[----:B------:R-:W-:Y:S02]  /*286f0*/  MOV R21, 0x3a31cb4e ;  /* 0x3a31cb4e00157802 */ /* 0x000fe40000000f00 */
[----:B------:R0:W-:Y:S01]  /*28700*/  STL.64 [R1+0xd98], R10 ;  /* 0x000d980a01007387 */ /* 0x0001e20000100a00 */
[----:B-1----:R-:W-:Y:S02]  /*28710*/  HFMA2 R8, -RZ, RZ, -0.76904296875, -30.296875 ;  /* 0xba27cf93ff087431 */ /* 0x002fe400000001ff */
[----:B------:R-:W-:Y:S01]  /*28720*/  IMAD.MOV.U32 R9, RZ, RZ, 0x39917d90 ;  /* 0x39917d90ff097424 */ /* 0x000fe200078e00ff */
[----:B------:R1:W-:Y:S01]  /*28730*/  STL.64 [R1+0xda8], R14 ;  /* 0x000da80e01007387 */ /* 0x0003e20000100a00 */
[----:B--2---:R-:W-:Y:S01]  /*28740*/  IMAD.MOV.U32 R12, RZ, RZ, 0x38800900 ;  /* 0x38800900ff0c7424 */ /* 0x004fe200078e00ff */
[----:B------:R-:W-:-:S02]  /*28750*/  MOV R13, 0xb7b0c7e6 ;  /* 0xb7b0c7e6000d7802 */ /* 0x000fc40000000f00 */
[----:B------:R2:W-:Y:S01]  /*28760*/  STL.64 [R1+0xdb0], R20 ;  /* 0x000db01401007387 */ /* 0x0005e20000100a00 */
[----:B0-----:R-:W-:Y:S01]  /*28770*/  MOV R10, 0x3443638e ;  /* 0x3443638e000a7802 */ /* 0x001fe20000000f00 */
[----:B------:R-:W-:Y:S02]  /*28780*/  HFMA2 R11, -RZ, RZ, -0.58642578125, -64.125 ;  /* 0xb8b1d402ff0b7431 */ /* 0x000fe400000001ff */
[----:B------:R0:W-:Y:S01]  /*28790*/  STL.64 [R1+0xdb8], R8 ;  /* 0x000db80801007387 */ /* 0x0001e20000100a00 */
[----:B-1----:R-:W-:Y:S02]  /*287a0*/  HFMA2 R14, -RZ, RZ, -0.1390380859375, -1.1861324310302734375e-05 ;  /* 0xb07380c7ff0e7431 */ /* 0x002fe400000001ff */
[----:B------:R-:W-:Y:S01]  /*287b0*/  IMAD.MOV.U32 R15, RZ, RZ, 0x3697f31f ;  /* 0x3697f31fff0f7424 */ /* 0x000fe200078e00ff */
[----:B------:R1:W-:Y:S01]  /*287c0*/  STL.64 [R1+0xdc8], R12 ;  /* 0x000dc80c01007387 */ /* 0x0003e20000100a00 */
[----:B--2---:R-:W-:Y:S01]  /*287d0*/  MOV R20, 0xb63ec69d ;  /* 0xb63ec69d00147802 */ /* 0x004fe20000000f00 */
[----:B------:R-:W-:-:S02]  /*287e0*/  HFMA2 R21, -RZ, RZ, 0.338134765625, -3.265625 ;  /* 0x3569c288ff157431 */ /* 0x000fc400000001ff */
[----:B------:R2:W-:Y:S01]  /*287f0*/  STL.64 [R1+0xdc0], R10 ;  /* 0x000dc00a01007387 */ /* 0x0005e20000100a00 */
[----:B0-----:R-:W-:Y:S01]  /*28800*/  IMAD.MOV.U32 R8, RZ, RZ, 0x2c81c80c ;  /* 0x2c81c80cff087424 */ /* 0x001fe200078e00ff */
[----:B------:R-:W-:Y:S02]  /*28810*/  MOV R9, 0xb424c32d ;  /* 0xb424c32d00097802 */ /* 0x000fe40000000f00 */
[----:B------:R0:W-:Y:S01]  /*28820*/  STL.64 [R1+0xdd0], R14 ;  /* 0x000dd00e01007387 */ /* 0x0001e20000100a00 */
[----:B-1----:R-:W-:Y:S01]  /*28830*/  MOV R12, 0xa83836b2 ;  /* 0xa83836b2000c7802 */ /* 0x002fe20000000f00 */
[----:B------:R-:W-:Y:S02]  /*28840*/  HFMA2 R13, -RZ, RZ, 0.1724853515625, -1513 ;  /* 0x3185e5e9ff0d7431 */ /* 0x000fe400000001ff */
[----:B------:R1:W-:Y:S01]  /*28850*/  STL.64 [R1+0xdd8], R20 ;  /* 0x000dd81401007387 */ /* 0x0003e20000100a00 */
[----:B--2---:R-:W-:Y:S02]  /*28860*/  HFMA2 R10, -RZ, RZ, 0.241943359375, 47.40625 ;  /* 0x33be51edff0a7431 */ /* 0x004fe400000001ff */
[----:B------:R-:W-:Y:S01]  /*28870*/  IMAD.MOV.U32 R11, RZ, RZ, -0x4d27aa03 ;  /* 0xb2d855fdff0b7424 */ /* 0x000fe200078e00ff */
[----:B------:R2:W-:Y:S01]  /*28880*/  STL.64 [R1+0xde0], R8 ;  /* 0x000de00801007387 */ /* 0x0005e20000100a00 */
[----:B0-----:R-:W-:Y:S01]  /*28890*/  IMAD.MOV.U32 R14, RZ, RZ, -0x4eedda29 ;  /* 0xb11225d7ff0e7424 */ /* 0x001fe200078e00ff */
[----:B------:R-:W-:-:S02]  /*288a0*/  MOV R15, 0x301db2a5 ;  /* 0x301db2a5000f7802 */ /* 0x000fc40000000f00 */
[----:B------:R0:W-:Y:S01]  /*288b0*/  STL.64 [R1+0xdf0], R12 ;  /* 0x000df00c01007387 */ /* 0x0001e20000100a00 */
[----:B-1----:R-:W-:Y:S02]  /*288c0*/  HFMA2 R20, -RZ, RZ, -0.0085296630859375, -367.25 ;  /* 0xa05eddbdff147431 */ /* 0x002fe400000001ff */
[----:B------:R-:W-:Y:S01]  /*288d0*/  IMAD.MOV.U32 R21, RZ, RZ, -0x514e0798 ;  /* 0xaeb1f868ff157424 */ /* 0x000fe200078e00ff */
[----:B------:R1:W-:Y:S01]  /*288e0*/  STL.64 [R1+0xde8], R10 ;  /* 0x000de80a01007387 */ /* 0x0003e20000100a00 */
[----:B--2---:R-:W-:Y:S01]  /*288f0*/  MOV R8, 0x2e3a66b4 ;  /* 0x2e3a66b400087802 */ /* 0x004fe20000000f00 */
[----:B------:R-:W-:Y:S02]  /*28900*/  HFMA2 R9, -RZ, RZ, -0.08209228515625, -0.0003426074981689453125 ;  /* 0xad418d9dff097431 */ /* 0x000fe400000001ff */
[----:B------:R2:W-:Y:S01]  /*28910*/  STL.64 [R1+0xdf8], R14 ;  /* 0x000df80e01007387 */ /* 0x0005e20000100a00 */
[----:B0-----:R-:W-:Y:S02]  /*28920*/  HFMA2 R12, -RZ, RZ, 0.82080078125, 184 ;  /* 0x3a9159c0ff0c7431 */ /* 0x001fe400000001ff */
[----:B------:R-:W-:Y:S01]  /*28930*/  IMAD.MOV.U32 R13, RZ, RZ, 0x35854f7b ;  /* 0x35854f7bff0d7424 */ /* 0x000fe200078e00ff */
[----:B------:R0:W-:Y:S01]  /*28940*/  STL.64 [R1+0xe00], R20 ;  /* 0x000e001401007387 */ /* 0x0001e20000100a00 */
[----:B-1----:R-:W-:Y:S01]  /*28950*/  IMAD.MOV.U32 R10, RZ, RZ, 0x3aaea573 ;  /* 0x3aaea573ff0a7424 */ /* 0x002fe200078e00ff */
[----:B------:R-:W-:-:S02]  /*28960*/  MOV R11, 0xbafaede5 ;  /* 0xbafaede5000b7802 */ /* 0x000fc40000000f00 */
[----:B------:R1:W-:Y:S01]  /*28970*/  STL.64 [R1+0xe08], R8 ;  /* 0x000e080801007387 */ /* 0x0003e20000100a00 */
[----:B--2---:R-:W-:Y:S01]  /*28980*/  MOV R14, 0xba055d4d ;  /* 0xba055d4d000e7802 */ /* 0x004fe20000000f00 */
[----:B------:R-:W-:Y:S02]  /*28990*/  HFMA2 R15, -RZ, RZ, 0.734375, 0.000367641448974609375 ;  /* 0x39e00e06ff0f7431 */ /* 0x000fe400000001ff */
[----:B------:R2:W-:Y:S01]  /*289a0*/  STL.64 [R1+0xe18], R12 ;  /* 0x000e180c01007387 */ /* 0x0005e20000100a00 */
[----:B0-----:R-:W-:Y:S01]  /*289b0*/  IMAD.MOV.U32 R20, RZ, RZ, -0x46cf38dc ;  /* 0xb930c724ff147424 */ /* 0x001fe200078e00ff */
[----:B------:R-:W-:Y:S02]  /*289c0*/  MOV R21, 0xb20bacf3 ;  /* 0xb20bacf300157802 */ /* 0x000fe40000000f00 */
[----:B------:R0:W-:Y:S01]  /*289d0*/  STL.64 [R1+0xe10], R10 ;  /* 0x000e100a01007387 */ /* 0x0001e20000100a00 */
[----:B-1----:R-:W-:Y:S02]  /*289e0*/  HFMA2 R8, -RZ, RZ, 0.52978515625, -7944 ;  /* 0x383defc2ff087431 */ /* 0x002fe400000001ff */
[----:B------:R-:W-:Y:S01]  /*289f0*/  IMAD.MOV.U32 R9, RZ, RZ, -0x47fcd784 ;  /* 0xb803287cff097424 */ /* 0x000fe200078e00ff */
[----:B------:R1:W-:Y:S01]  /*28a00*/  STL.64 [R1+0xe20], R14 ;  /* 0x000e200e01007387 */ /* 0x0003e20000100a00 */
[----:B--2---:R-:W-:Y:S01]  /*28a10*/  IMAD.MOV.U32 R12, RZ, RZ, -0x49efd53c ;  /* 0xb6102ac4ff0c7424 */ /* 0x004fe200078e00ff */
[----:B------:R-:W-:-:S02]  /*28a20*/  MOV R13, 0x35b26ccc ;  /* 0x35b26ccc000d7802 */ /* 0x000fc40000000f00 */
[----:B------:R2:W-:Y:S01]  /*28a30*/  STL.64 [R1+0xe28], R20 ;  /* 0x000e281401007387 */ /* 0x0005e20000100a00 */
[----:B0-----:R-:W-:Y:S01]  /*28a40*/  MOV R10, 0x372f51d8 ;  /* 0x372f51d8000a7802 */ /* 0x001fe20000000f00 */
[----:B------:R-:W-:Y:S02]  /*28a50*/  HFMA2 R11, -RZ, RZ, 0.09893798828125, 7.9572200775146484375e-05 ;  /* 0x2e550537ff0b7431 */ /* 0x000fe400000001ff */
[----:B------:R0:W-:Y:S01]  /*28a60*/  STL.64 [R1+0xe30], R8 ;  /* 0x000e300801007387 */ /* 0x0001e20000100a00 */
[----:B-1----:R-:W-:Y:S02]  /*28a70*/  HFMA2 R14, -RZ, RZ, -0.302734375, 95.6875 ;  /* 0xb4d855fbff0e7431 */ /* 0x002fe400000001ff */
[----:B------:R-:W-:Y:S01]  /*28a80*/  IMAD.MOV.U32 R15, RZ, RZ, -0x55ba340a ;  /* 0xaa45cbf6ff0f7424 */ /* 0x000fe200078e00ff */
[----:B------:R1:W-:Y:S01]  /*28a90*/  STL.64 [R1+0xe40], R12 ;  /* 0x000e400c01007387 */ /* 0x0003e20000100a00 */
[----:B--2---:R-:W-:Y:S01]  /*28aa0*/  MOV R20, 0x3396a2a5 ;  /* 0x3396a2a500147802 */ /* 0x004fe20000000f00 */
[----:B------:R-:W-:-:S02]  /*28ab0*/  HFMA2 R21, -RZ, RZ, -0.2242431640625, -0.000300884246826171875 ;  /* 0xb32d8ceeff157431 */ /* 0x000fc400000001ff */
[----:B------:R2:W-:Y:S01]  /*28ac0*/  STL.64 [R1+0xe38], R10 ;  /* 0x000e380a01007387 */ /* 0x0005e20000100a00 */
[----:B0-----:R-:W-:Y:S01]  /*28ad0*/  IMAD.MOV.U32 R8, RZ, RZ, 0x32451f4e ;  /* 0x32451f4eff087424 */ /* 0x001fe200078e00ff */
[----:B------:R-:W-:Y:S02]  /*28ae0*/  MOV R9, 0x22924184 ;  /* 0x2292418400097802 */ /* 0x000fe40000000f00 */
[----:B------:R0:W-:Y:S01]  /*28af0*/  STL.64 [R1+0xe48], R14 ;  /* 0x000e480e01007387 */ /* 0x0001e20000100a00 */
[----:B-1----:R-:W-:Y:S01]  /*28b00*/  MOV R12, 0xaf912a36 ;  /* 0xaf912a36000c7802 */ /* 0x002fe20000000f00 */
[----:B------:R-:W-:Y:S02]  /*28b10*/  HFMA2 R13, -RZ, RZ, 0.01334381103515625, -14.09375 ;  /* 0x22d5cb0cff0d7431 */ /* 0x000fe400000001ff */
[----:B------:R1:W-:Y:S01]  /*28b20*/  STL.64 [R1+0xe50], R20 ;  /* 0x000e501401007387 */ /* 0x0003e20000100a00 */
[----:B--2---:R-:W-:Y:S02]  /*28b30*/  HFMA2 R10, -RZ, RZ, -0.15478515625, -0.347412109375 ;  /* 0xb0f4b58fff0a7431 */ /* 0x004fe400000001ff */
[----:B------:R-:W-:Y:S01]  /*28b40*/  IMAD.MOV.U32 R11, RZ, RZ, 0x3085f9d1 ;  /* 0x3085f9d1ff0b7424 */ /* 0x000fe200078e00ff */
[----:B------:R2:W-:Y:S01]  /*28b50*/  STL.64 [R1+0xe58], R8 ;  /* 0x000e580801007387 */ /* 0x0005e20000100a00 */
[----:B0-----:R-:W-:Y:S01]  /*28b60*/  IMAD.MOV.U32 R14, RZ, RZ, 0x2e259399 ;  /* 0x2e259399ff0e7424 */ /* 0x001fe200078e00ff */
[----:B------:R-:W-:-:S02]  /*28b70*/  MOV R15, 0x3acf0edd ;  /* 0x3acf0edd000f7802 */ /* 0x000fc40000000f00 */
[----:B------:R0:W-:Y:S01]  /*28b80*/  STL.64 [R1+0xe68], R12 ;  /* 0x000e680c01007387 */ /* 0x0001e20000100a00 */
[----:B-1----:R-:W-:Y:S02]  /*28b90*/  HFMA2 R20, -RZ, RZ, 0.6455078125, 2626 ;  /* 0x392a6921ff147431 */ /* 0x002fe400000001ff */
[----:B------:R-:W-:Y:S01]  /*28ba0*/  IMAD.MOV.U32 R21, RZ, RZ, -0x44f8c6dd ;  /* 0xbb073923ff157424 */ /* 0x000fe200078e00ff */
[----:B------:R1:W-:Y:S01]  /*28bb0*/  STL.64 [R1+0xe60], R10 ;  /* 0x000e600a01007387 */ /* 0x0003e20000100a00 */
[----:B--2---:R-:W-:Y:S02]  /*28bc0*/  MOV R8, 0x3b0c2df0 ;  /* 0x3b0c2df000087802 */ /* 0x004fe40000000f00 */
[----:B------:R-:W-:Y:S01]  /*28bd0*/  MOV R9, 0xba847eb2 ;  /* 0xba847eb200097802 */ /* 0x000fe20000000f00 */
[----:B------:R2:W-:Y:S01]  /*28be0*/  STL.64 [R1+0xe70], R14 ;  /* 0x000e700e01007387 */ /* 0x0005e20000100a00 */
[----:B0-----:R-:W-:Y:S01]  /*28bf0*/  MOV R12, 0xb9938e1b ;  /* 0xb9938e1b000c7802 */ /* 0x001fe20000000f00 */
[----:B------:R-:W-:-:S02]  /*28c00*/  IMAD.MOV.U32 R13, RZ, RZ, 0x38db2466 ;  /* 0x38db2466ff0d7424 */ /* 0x000fc400078e00ff */
[----:B------:R0:W-:Y:S01]  /*28c10*/  STL.64 [R1+0xe78], R20 ;  /* 0x000e781401007387 */ /* 0x0001e20000100a00 */
[----:B-1----:R-:W-:Y:S02]  /*28c20*/  IMAD.MOV.U32 R10, RZ, RZ, -0x4b29b865 ;  /* 0xb4d6479bff0a7424 */ /* 0x002fe400078e00ff */
[----:B------:R-:W-:Y:S01]  /*28c30*/  HFMA2 R11, -RZ, RZ, 0.71728515625, -47744 ;  /* 0x39bdf9d4ff0b7431 */ /* 0x000fe200000001ff */
[----:B------:R1:W-:Y:S01]  /*28c40*/  STL.64 [R1+0xe80], R8 ;  /* 0x000e800801007387 */ /* 0x0003e20000100a00 */
[----:B--2---:R-:W-:Y:S01]  /*28c50*/  HFMA2 R14, -RZ, RZ, 0.1583251953125, -3.76171875 ;  /* 0x3111c386ff0e7431 */ /* 0x004fe200000001ff */
[----:B------:R-:W-:Y:S02]  /*28c60*/  MOV R15, 0xb7d840e1 ;  /* 0xb7d840e1000f7802 */ /* 0x000fe40000000f00 */
[----:B------:R2:W-:Y:S01]  /*28c70*/  STL.64 [R1+0xe90], R12 ;  /* 0x000e900c01007387 */ /* 0x0005e20000100a00 */
[----:B0-----:R-:W-:Y:S02]  /*28c80*/  IMAD.MOV.U32 R20, RZ, RZ, 0x3790f86c ;  /* 0x3790f86cff147424 */ /* 0x001fe400078e00ff */
[----:B------:R-:W-:Y:S01]  /*28c90*/  HFMA2 R21, -RZ, RZ, -0.421142578125, 14.125 ;  /* 0xb6bd4b10ff157431 */ /* 0x000fe200000001ff */
[----:B------:R0:W-:Y:S01]  /*28ca0*/  STL.64 [R1+0xe88], R10 ;  /* 0x000e880a01007387 */ /* 0x0001e20000100a00 */
[----:B-1----:R-:W-:Y:S01]  /*28cb0*/  MOV R8, 0xad41f120 ;  /* 0xad41f12000087802 */ /* 0x002fe20000000f00 */
[----:B------:R-:W-:-:S02]  /*28cc0*/  IMAD.MOV.U32 R9, RZ, RZ, 0x3596a2b5 ;  /* 0x3596a2b5ff097424 */ /* 0x000fc400078e00ff */
[----:B------:R1:W-:Y:S01]  /*28cd0*/  STL.64 [R1+0xe98], R14 ;  /* 0x000e980e01007387 */ /* 0x0003e20000100a00 */
[----:B--2---:R-:W-:Y:S02]  /*28ce0*/  IMAD.MOV.U32 R12, RZ, RZ, 0x29526277 ;  /* 0x29526277ff0c7424 */ /* 0x004fe400078e00ff */
[----:B------:R-:W-:Y:S01]  /*28cf0*/  HFMA2 R13, -RZ, RZ, -0.2216796875, -11232 ;  /* 0xb318f17cff0d7431 */ /* 0x000fe200000001ff */
[----:B------:R2:W-:Y:S01]  /*28d00*/  STL.64 [R1+0xea0], R20 ;  /* 0x000ea01401007387 */ /* 0x0005e20000100a00 */
[----:B0-----:R-:W-:Y:S01]  /*28d10*/  HFMA2 R10, -RZ, RZ, -0.326171875, 1470 ;  /* 0xb53865beff0a7431 */ /* 0x001fe200000001ff */
[----:B------:R-:W-:Y:S02]  /*28d20*/  MOV R11, 0x345dc32f ;  /* 0x345dc32f000b7802 */ /* 0x000fe40000000f00 */
[----:B------:R0:W-:Y:S01]  /*28d30*/  STL.64 [R1+0xea8], R8 ;  /* 0x000ea80801007387 */ /* 0x0001e20000100a00 */
[----:B-1----:R-:W-:Y:S01]  /*28d40*/  MOV R14, 0x32afd7e3 ;  /* 0x32afd7e3000e7802 */ /* 0x002fe20000000f00 */
[----:B------:R-:W-:-:S02]  /*28d50*/  IMAD.MOV.U32 R15, RZ, RZ, -0x4e3865f7 ;  /* 0xb1c79a09ff0f7424 */ /* 0x000fc400078e00ff */
[----:B------:R1:W-:Y:S01]  /*28d60*/  STL.64 [R1+0xeb8], R12 ;  /* 0x000eb80c01007387 */ /* 0x0003e20000100a00 */
[----:B--2---:R-:W-:Y:S01]  /*28d70*/  HFMA2 R20, -RZ, RZ, -0.0199127197265625, -0.046417236328125 ;  /* 0xa519a9f1ff147431 */ /* 0x004fe200000001ff */
[----:B------:R-:W-:Y:S02]  /*28d80*/  MOV R21, 0x30785d67 ;  /* 0x30785d6700157802 */ /* 0x000fe40000000f00 */
[----:B------:R2:W-:Y:S01]  /*28d90*/  STL.64 [R1+0xeb0], R10 ;  /* 0x000eb00a01007387 */ /* 0x0005e20000100a00 */
[----:B0-----:R-:W-:Y:S02]  /*28da0*/  IMAD.MOV.U32 R8, RZ, RZ, -0x4ff7a9f6 ;  /* 0xb008560aff087424 */ /* 0x001fe400078e00ff */
[----:B------:R-:W-:Y:S01]  /*28db0*/  HFMA2 R9, -RZ, RZ, 0.110595703125, 0.9189453125 ;  /* 0x2f143b5aff097431 */ /* 0x000fe200000001ff */
[----:B------:R0:W-:Y:S01]  /*28dc0*/  STL.64 [R1+0xec0], R14 ;  /* 0x000ec00e01007387 */ /* 0x0001e20000100a00 */
[----:B-1----:R-:W-:Y:S01]  /*28dd0*/  HFMA2 R12, -RZ, RZ, -0.939453125, 3328 ;  /* 0xbb846a80ff0c7431 */ /* 0x002fe200000001ff */
[----:B------:R-:W-:-:S02]  /*28de0*/  MOV R13, 0xb6128c3e ;  /* 0xb6128c3e000d7802 */ /* 0x000fc40000000f00 */
[----:B------:R1:W-:Y:S01]  /*28df0*/  STL.64 [R1+0xec8], R20 ;  /* 0x000ec81401007387 */ /* 0x0003e20000100a00 */
[----:B--2---:R-:W-:Y:S01]  /*28e00*/  MOV R10, 0xbb8572b5 ;  /* 0xbb8572b5000a7802 */ /* 0x004fe20000000f00 */
[----:B------:R-:W-:Y:S02]  /*28e10*/  IMAD.MOV.U32 R11, RZ, RZ, 0x3bd1d34d ;  /* 0x3bd1d34dff0b7424 */ /* 0x000fe400078e00ff */
[----:B------:R2:W-:Y:S01]  /*28e20*/  STL.64 [R1+0xed0], R8 ;  /* 0x000ed00801007387 */ /* 0x0005e20000100a00 */
[----:B0-----:R-:W-:Y:S02]  /*28e30*/  IMAD.MOV.U32 R14, RZ, RZ, 0x3b0e7a69 ;  /* 0x3b0e7a69ff0e7424 */ /* 0x001fe400078e00ff */
[----:B------:R-:W-:Y:S01]  /*28e40*/  HFMA2 R15, -RZ, RZ, -0.87548828125, 0.0038356781005859375 ;  /* 0xbb011bdbff0f7431 */ /* 0x000fe200000001ff */
[----:B------:R0:W-:Y:S01]  /*28e50*/  STL.64 [R1+0xee0], R12 ;  /* 0x000ee00c01007387 */ /* 0x0001e20000100a00 */
[----:B-1----:R-:W-:Y:S01]  /*28e60*/  MOV R20, 0x3a5b23f8 ;  /* 0x3a5b23f800147802 */ /* 0x002fe20000000f00 */
[----:B------:R-:W-:-:S02]  /*28e70*/  IMAD.MOV.U32 R21, RZ, RZ, 0x32a708fe ;  /* 0x32a708feff157424 */ /* 0x000fc400078e00ff */
[----:B------:R1:W-:Y:S01]  /*28e80*/  STL.64 [R1+0xed8], R10 ;  /* 0x000ed80a01007387 */ /* 0x0003e20000100a00 */
[----:B--2---:R-:W-:Y:S01]  /*28e90*/  HFMA2 R8, -RZ, RZ, -0.69091796875, 0.03521728515625 ;  /* 0xb9872882ff087431 */ /* 0x004fe200000001ff */
[----:B------:R-:W-:Y:S02]  /*28ea0*/  MOV R9, 0x3947558c ;  /* 0x3947558c00097802 */ /* 0x000fe40000000f00 */
[----:B------:R2:W-:Y:S01]  /*28eb0*/  STL.64 [R1+0xee8], R14 ;  /* 0x000ee80e01007387 */ /* 0x0005e20000100a00 */
[----:B0-----:R-:W-:Y:S01]  /*28ec0*/  MOV R12, 0x3783ce5d ;  /* 0x3783ce5d000c7802 */ /* 0x001fe20000000f00 */
[----:B------:R-:W-:Y:S02]  /*28ed0*/  IMAD.MOV.U32 R13, RZ, RZ, -0x48d3209f ;  /* 0xb72cdf61ff0d7424 */ /* 0x000fe400078e00ff */
[----:B------:R0:W-:Y:S01]  /*28ee0*/  STL.64 [R1+0xef0], R20 ;  /* 0x000ef01401007387 */ /* 0x0001e20000100a00 */
[----:B-1----:R-:W-:Y:S02]  /*28ef0*/  IMAD.MOV.U32 R10, RZ, RZ, -0x477207b8 ;  /* 0xb88df848ff0a7424 */ /* 0x002fe400078e00ff */
[----:B------:R-:W-:Y:S01]  /*28f00*/  HFMA2 R11, -RZ, RZ, -0.1112060546875, -6.7578125 ;  /* 0xaf1ec6c2ff0b7431 */ /* 0x000fe200000001ff */
[----:B------:R1:W-:Y:S01]  /*28f10*/  STL.64 [R1+0xef8], R8 ;  /* 0x000ef80801007387 */ /* 0x0003e20000100a00 */
[----:B--2---:R-:W-:Y:S01]  /*28f20*/  HFMA2 R14, -RZ, RZ, 0.397705078125, -3.591796875 ;  /* 0x365dc32fff0e7431 */ /* 0x004fe200000001ff */
[----:B------:R-:W-:-:S02]  /*28f30*/  MOV R15, 0x2b60b368 ;  /* 0x2b60b368000f7802 */ /* 0x000fc40000000f00 */
[----:B------:R2:W-:Y:S01]  /*28f40*/  STL.64 [R1+0xf08], R12 ;  /* 0x000f080c01007387 */ /* 0x0005e20000100a00 */
[----:B0-----:R-:W-:Y:S02]  /*28f50*/  IMAD.MOV.U32 R20, RZ, RZ, -0x4ad3f055 ;  /* 0xb52c0fabff147424 */ /* 0x001fe400078e00ff */
[----:B------:R-:W-:Y:S01]  /*28f60*/  HFMA2 R21, -RZ, RZ, 0.30078125, -34.90625 ;  /* 0x34d0d05dff157431 */ /* 0x000fe200000001ff */
[----:B------:R0:W-:Y:S01]  /*28f70*/  STL.64 [R1+0xf00], R10 ;  /* 0x000f000a01007387 */ /* 0x0001e20000100a00 */
[----:B-1----:R-:W-:Y:S01]  /*28f80*/  MOV R8, 0xb3f9808b ;  /* 0xb3f9808b00087802 */ /* 0x002fe20000000f00 */
[----:B------:R-:W-:Y:S02]  /*28f90*/  IMAD.MOV.U32 R9, RZ, RZ, -0x58b5070d ;  /* 0xa74af8f3ff097424 */ /* 0x000fe400078e00ff */
[----:B------:R1:W-:Y:S01]  /*28fa0*/  STL.64 [R1+0xf10], R14 ;  /* 0x000f100e01007387 */ /* 0x0003e20000100a00 */
[----:B--2---:R-:W-:Y:S02]  /*28fb0*/  IMAD.MOV.U32 R12, RZ, RZ, 0x315e5907 ;  /* 0x315e5907ff0c7424 */ /* 0x004fe400078e00ff */
[----:B------:R-:W-:Y:S01]  /*28fc0*/  HFMA2 R13, -RZ, RZ, 0.007099151611328125, 0.256103515625 ;  /* 0x1f453419ff0d7431 */ /* 0x000fe200000001ff */
[----:B------:R2:W-:Y:S01]  /*28fd0*/  STL.64 [R1+0xf18], R20 ;  /* 0x000f181401007387 */ /* 0x0005e20000100a00 */
[----:B0-----:R-:W-:Y:S01]  /*28fe0*/  HFMA2 R10, -RZ, RZ, 0.208251953125, -2.10546875 ;  /* 0x32aac036ff0a7431 */ /* 0x001fe200000001ff */
[----:B------:R-:W-:-:S02]  /*28ff0*/  MOV R11, 0xb243fbaf ;  /* 0xb243fbaf000b7802 */ /* 0x000fc40000000f00 */
[----:B------:R0:W-:Y:S01]  /*29000*/  STL.64 [R1+0xf20], R8 ;  /* 0x000f200801007387 */ /* 0x0001e20000100a00 */
[----:B-1----:R-:W-:Y:S01]  /*29010*/  MOV R14, 0xb00a9a1c ;  /* 0xb00a9a1c000e7802 */ /* 0x002fe20000000f00 */
[----:B------:R-:W-:Y:S02]  /*29020*/  IMAD.MOV.U32 R15, RZ, RZ, -0x443d1c1a ;  /* 0xbbc2e3e6ff0f7424 */ /* 0x000fe400078e00ff */
[----:B------:R1:W-:Y:S01]  /*29030*/  STL.64 [R1+0xf30], R12 ;  /* 0x000f300c01007387 */ /* 0x0003e20000100a00 */
[----:B--2---:R-:W-:Y:S01]  /*29040*/  HFMA2 R20, -RZ, RZ, -0.75634765625, -0.0028533935546875 ;  /* 0xba0d99d8ff147431 */ /* 0x004fe200000001ff */
[----:B------:R-:W-:Y:S02]  /*29050*/  MOV R21, 0x3c10084d ;  /* 0x3c10084d00157802 */ /* 0x000fe40000000f00 */
[----:B------:R2:W-:Y:S01]  /*29060*/  STL.64 [R1+0xf28], R10 ;  /* 0x000f280a01007387 */ /* 0x0005e20000100a00 */
[----:B0-----:R-:W-:Y:S02]  /*29070*/  IMAD.MOV.U32 R8, RZ, RZ, -0x43de7e19 ;  /* 0xbc2181e7ff087424 */ /* 0x001fe400078e00ff */
[----:B------:R-:W-:Y:S01]  /*29080*/  HFMA2 R9, -RZ, RZ, 0.955078125, 8.0625 ;  /* 0x3ba44808ff097431 */ /* 0x000fe200000001ff */
[----:B------:R0:W-:Y:S01]  /*29090*/  STL.64 [R1+0xf38], R14 ;  /* 0x000f380e01007387 */ /* 0x0001e20000100a00 */
[----:B-1----:R-:W-:Y:S01]  /*290a0*/  HFMA2 R12, -RZ, RZ, 0.859375, 2.35546875 ;  /* 0x3ae040b6ff0c7431 */ /* 0x002fe200000001ff */
[----:B------:R-:W-:-:S02]  /*290b0*/  MOV R13, 0xba31758e ;  /* 0xba31758e000d7802 */ /* 0x000fc40000000f00 */
[----:B------:R1:W-:Y:S01]  /*290c0*/  STL.64 [R1+0xf40], R20 ;  /* 0x000f401401007387 */ /* 0x0003e20000100a00 */
[----:B--2---:R-:W-:Y:S01]  /*290d0*/  MOV R10, 0x35abe64f ;  /* 0x35abe64f000a7802 */ /* 0x004fe20000000f00 */
[----:B------:R-:W-:Y:S02]  /*290e0*/  IMAD.MOV.U32 R11, RZ, RZ, -0x44f8d348 ;  /* 0xbb072cb8ff0b7424 */ /* 0x000fe400078e00ff */
[----:B------:R2:W-:Y:S01]  /*290f0*/  STL.64 [R1+0xf48], R8 ;  /* 0x000f480801007387 */ /* 0x0005e20000100a00 */
[----:B0-----:R-:W-:Y:S02]  /*29100*/  IMAD.MOV.U32 R14, RZ, RZ, -0x4e12e0cd ;  /* 0xb1ed1f33ff0e7424 */ /* 0x001fe400078e00ff */
[----:B------:R-:W-:Y:S01]  /*29110*/  HFMA2 R15, -RZ, RZ, 0.65869140625, -0.365478515625 ;  /* 0x3945b5d9ff0f7431 */ /* 0x000fe200000001ff */
[----:B------:R0:W-:Y:S01]  /*29120*/  STL.64 [R1+0xf58], R12 ;  /* 0x000f580c01007387 */ /* 0x0001e20000100a00 */
[----:B-1----:R-:W-:Y:S01]  /*29130*/  MOV R20, 0xb90c7582 ;  /* 0xb90c758200147802 */ /* 0x002fe20000000f00 */
[----:B------:R-:W-:-:S02]  /*29140*/  IMAD.MOV.U32 R21, RZ, RZ, 0x38420ab7 ;  /* 0x38420ab7ff157424 */ /* 0x000fc400078e00ff */
[----:B------:R1:W-:Y:S01]  /*29150*/  STL.64 [R1+0xf50], R10 ;  /* 0x000f500a01007387 */ /* 0x0003e20000100a00 */
[----:B--2---:R-:W-:Y:S01]  /*29160*/  HFMA2 R8, -RZ, RZ, 0.0966796875, 0.000797748565673828125 ;  /* 0x2e301289ff087431 */ /* 0x004fe200000001ff */
[----:B------:R-:W-:Y:S02]  /*29170*/  MOV R9, 0xb72c0fb2 ;  /* 0xb72c0fb200097802 */ /* 0x000fe40000000f00 */
[----:B------:R2:W-:Y:S01]  /*29180*/  STL.64 [R1+0xf60], R14 ;  /* 0x000f600e01007387 */ /* 0x0005e20000100a00 */
[----:B0-----:R-:W-:Y:S01]  /*29190*/  MOV R12, 0xaa6be562 ;  /* 0xaa6be562000c7802 */ /* 0x001fe20000000f00 */
[----:B------:R-:W-:Y:S02]  /*291a0*/  IMAD.MOV.U32 R13, RZ, RZ, 0x34d57045 ;  /* 0x34d57045ff0d7424 */ /* 0x000fe400078e00ff */
[----:B------:R0:W-:Y:S01]  /*291b0*/  STL.64 [R1+0xf68], R20 ;  /* 0x000f681401007387 */ /* 0x0001e20000100a00 */
[----:B-1----:R-:W-:Y:S02]  /*291c0*/  IMAD.MOV.U32 R10, RZ, RZ, 0x36dddd64 ;  /* 0x36dddd64ff0a7424 */ /* 0x002fe400078e00ff */
[----:B------:R-:W-:Y:S01]  /*291d0*/  HFMA2 R11, -RZ, RZ, -0.3779296875, 137.5 ;  /* 0xb60c584cff0b7431 */ /* 0x000fe200000001ff */
[----:B------:R1:W-:Y:S01]  /*291e0*/  STL.64 [R1+0xf70], R8 ;  /* 0x000f700801007387 */ /* 0x0003e20000100a00 */
[----:B--2---:R-:W-:Y:S01]  /*291f0*/  HFMA2 R14, -RZ, RZ, -0.28125, -0.005046844482421875 ;  /* 0xb4809d2bff0e7431 */ /* 0x004fe200000001ff */
[----:B------:R-:W-:-:S02]  /*29200*/  MOV R15, 0x3398dd34 ;  /* 0x3398dd34000f7802 */ /* 0x000fc40000000f00 */
[----:B------:R2:W-:Y:S01]  /*29210*/  STL.64 [R1+0xf80], R12 ;  /* 0x000f800c01007387 */ /* 0x0005e20000100a00 */
[----:B0-----:R-:W-:Y:S02]  /*29220*/  IMAD.MOV.U32 R20, RZ, RZ, 0x2680a18f ;  /* 0x2680a18fff147424 */ /* 0x001fe400078e00ff */
[----:B------:R-:W-:Y:S01]  /*29230*/  HFMA2 R21, -RZ, RZ, -0.1971435546875, -1835 ;  /* 0xb24fe72bff157431 */ /* 0x000fe200000001ff */
[----:B------:R0:W-:Y:S01]  /*29240*/  STL.64 [R1+0xf78], R10 ;  /* 0x000f780a01007387 */ /* 0x0001e20000100a00 */
[----:B-1----:R-:W-:Y:S01]  /*29250*/  MOV R8, 0x31ee4973 ;  /* 0x31ee497300087802 */ /* 0x002fe20000000f00 */
[----:B------:R-:W-:Y:S02]  /*29260*/  IMAD.MOV.U32 R9, RZ, RZ, -0x4ef8e330 ;  /* 0xb1071cd0ff097424 */ /* 0x000fe400078e00ff */
[----:B------:R1:W-:Y:S01]  /*29270*/  STL.64 [R1+0xf88], R14 ;  /* 0x000f880e01007387 */ /* 0x0003e20000100a00 */
[----:B--2---:R-:W-:Y:S02]  /*29280*/  IMAD.MOV.U32 R12, RZ, RZ, 0x3ca4373f ;  /* 0x3ca4373fff0c7424 */ /* 0x004fe400078e00ff */
[----:B------:R-:W-:Y:S01]  /*29290*/  HFMA2 R13, -RZ, RZ, 0.432373046875, -199.5 ;  /* 0x36ebda3cff0d7431 */ /* 0x000fe200000001ff */
[----:B------:R2:W-:Y:S01]  /*292a0*/  STL.64 [R1+0xf90], R20 ;  /* 0x000f901401007387 */ /* 0x0005e20000100a00 */
[----:B0-----:R-:W-:Y:S01]  /*292b0*/  HFMA2 R10, -RZ, RZ, 1.138671875, -0.0004088878631591796875 ;  /* 0x3c8e8eb3ff0a7431 */ /* 0x001fe200000001ff */
[----:B------:R-:W-:-:S02]  /*292c0*/  MOV R11, 0xbcf1e474 ;  /* 0xbcf1e474000b7802 */ /* 0x000fc40000000f00 */
[----:B------:R0:W-:Y:S01]  /*292d0*/  STL.64 [R1+0xf98], R8 ;  /* 0x000f980801007387 */ /* 0x0001e20000100a00 */
[----:B-1----:R-:W-:Y:S01]  /*292e0*/  MOV R14, 0xbc4ac247 ;  /* 0xbc4ac247000e7802 */ /* 0x002fe20000000f00 */
[----:B------:R-:W-:Y:S02]  /*292f0*/  IMAD.MOV.U32 R15, RZ, RZ, 0x3c443837 ;  /* 0x3c443837ff0f7424 */ /* 0x000fe400078e00ff */
[----:B------:R1:W-:Y:S01]  /*29300*/  STL.64 [R1+0xfa8], R12 ;  /* 0x000fa80c01007387 */ /* 0x0003e20000100a00 */
[----:B--2---:R-:W-:Y:S01]  /*29310*/  HFMA2 R20, -RZ, RZ, -0.96142578125, 22032 ;  /* 0xbbb17561ff147431 */ /* 0x004fe200000001ff */
[----:B------:R-:W-:Y:S02]  /*29320*/  MOV R21, 0xb387ea89 ;  /* 0xb387ea8900157802 */ /* 0x000fe40000000f00 */
[----:B------:R2:W-:Y:S01]  /*29330*/  STL.64 [R1+0xfa0], R10 ;  /* 0x000fa00a01007387 */ /* 0x0005e20000100a00 */
[----:B0-----:R-:W-:Y:S02]  /*29340*/  IMAD.MOV.U32 R8, RZ, RZ, 0x3af72347 ;  /* 0x3af72347ff087424 */ /* 0x001fe400078e00ff */
[----:B------:R-:W-:Y:S01]  /*29350*/  HFMA2 R9, -RZ, RZ, -0.84423828125, 0.01085662841796875 ;  /* 0xbac1218fff097431 */ /* 0x000fe200000001ff */
[----:B------:R0:W-:Y:S01]  /*29360*/  STL.64 [R1+0xfb0], R14 ;  /* 0x000fb00e01007387 */ /* 0x0001e20000100a00 */
[----:B-1----:R-:W-:Y:S01]  /*29370*/  HFMA2 R12, -RZ, RZ, -0.6357421875, -0.0003497600555419921875 ;  /* 0xb9168dbbff0c7431 */ /* 0x002fe200000001ff */
[----:B------:R-:W-:-:S02]  /*29380*/  MOV R13, 0x38cfff8d ;  /* 0x38cfff8d000d7802 */ /* 0x000fc40000000f00 */
[----:B------:R1:W-:Y:S01]  /*29390*/  STL.64 [R1+0xfb8], R20 ;  /* 0x000fb81401007387 */ /* 0x0003e20000100a00 */
[----:B--2---:R-:W-:Y:S01]  /*293a0*/  MOV R10, 0x3a118808 ;  /* 0x3a118808000a7802 */ /* 0x004fe20000000f00 */
[----:B------:R-:W-:Y:S02]  /*293b0*/  IMAD.MOV.U32 R11, RZ, RZ, 0x30100e08 ;  /* 0x30100e08ff0b7424 */ /* 0x000fe400078e00ff */
[----:B------:R2:W-:Y:S01]  /*293c0*/  STL.64 [R1+0xfc0], R8 ;  /* 0x000fc00801007387 */ /* 0x0005e20000100a00 */
[----:B0-----:R-:W-:Y:S02]  /*293d0*/  IMAD.MOV.U32 R14, RZ, RZ, -0x47f3a7b4 ;  /* 0xb80c584cff0e7424 */ /* 0x001fe400078e00ff */
[----:B------:R-:W-:Y:S01]  /*293e0*/  HFMA2 R15, -RZ, RZ, -0.07000732421875, -0.0039005279541015625 ;  /* 0xac7b9bfdff0f7431 */ /* 0x000fe200000001ff */
[----:B------:R0:W-:Y:S01]  /*293f0*/  STL.64 [R1+0xfd0], R12 ;  /* 0x000fd00c01007387 */ /* 0x0001e20000100a00 */
[----:B-1----:R-:W-:Y:S01]  /*29400*/  MOV R20, 0x36f01e4e ;  /* 0x36f01e4e00147802 */ /* 0x002fe20000000f00 */
[----:B------:R-:W-:-:S02]  /*29410*/  IMAD.MOV.U32 R21, RZ, RZ, -0x4967455d ;  /* 0xb698baa3ff157424 */ /* 0x000fc400078e00ff */
[----:B------:R1:W-:Y:S01]  /*29420*/  STL.64 [R1+0xfc8], R10 ;  /* 0x000fc80a01007387 */ /* 0x0003e20000100a00 */
[----:B--2---:R-:W-:Y:S01]  /*29430*/  HFMA2 R8, -RZ, RZ, 0.359130859375, 0.00109958648681640625 ;  /* 0x35bf1481ff087431 */ /* 0x004fe200000001ff */
[----:B------:R-:W-:Y:S02]  /*29440*/  MOV R9, 0x28a95d1c ;  /* 0x28a95d1c00097802 */ /* 0x000fe40000000f00 */
[----:B------:R2:W-:Y:S01]  /*29450*/  STL.64 [R1+0xfd8], R14 ;  /* 0x000fd80e01007387 */ /* 0x0005e20000100a00 */
[----:B0-----:R-:W-:Y:S01]  /*29460*/  MOV R12, 0xb34aab39 ;  /* 0xb34aab39000c7802 */ /* 0x001fe20000000f00 */
[----:B------:R-:W-:Y:S02]  /*29470*/  IMAD.MOV.U32 R13, RZ, RZ, -0x5b69df18 ;  /* 0xa49620e8ff0d7424 */ /* 0x000fe400078e00ff */
[----:B------:R0:W-:Y:S01]  /*29480*/  STL.64 [R1+0xfe0], R20 ;  /* 0x000fe01401007387 */ /* 0x0001e20000100a00 */
[----:B-1----:R-:W-:Y:S02]  /*29490*/  IMAD.MOV.U32 R10, RZ, RZ, -0x4b711113 ;  /* 0xb48eeeedff0a7424 */ /* 0x002fe400078e00ff */
[----:B------:R-:W-:Y:S01]  /*294a0*/  HFMA2 R11, -RZ, RZ, 0.260498046875, 4.79296875 ;  /* 0x342b44cbff0b7431 */ /* 0x000fe200000001ff */
[----:B------:R1:W-:Y:S01]  /*294b0*/  STL.64 [R1+0xfe8], R8 ;  /* 0x000fe80801007387 */ /* 0x0003e20000100a00 */
[----:B--2---:R-:W-:Y:S01]  /*294c0*/  HFMA2 R14, -RZ, RZ, 0.1885986328125, 0.00152683258056640625 ;  /* 0x32091641ff0e7431 */ /* 0x004fe200000001ff */
[----:B------:R-:W-:-:S02]  /*294d0*/  MOV R15, 0x3cf7cd03 ;  /* 0x3cf7cd03000f7802 */ /* 0x000fc40000000f00 */
[----:B------:R2:W-:Y:S01]  /*294e0*/  STL.64 [R1+0xff8], R12 ;  /* 0x000ff80c01007387 */ /* 0x0005e20000100a00 */
[----:B0-----:R-:W-:Y:S02]  /*294f0*/  IMAD.MOV.U32 R20, RZ, RZ, 0x3b22a4c0 ;  /* 0x3b22a4c0ff147424 */ /* 0x001fe400078e00ff */
[----:B------:R-:W-:Y:S01]  /*29500*/  HFMA2 R21, -RZ, RZ, -1.32421875, -0.000303745269775390625 ;  /* 0xbd4c8cfaff157431 */ /* 0x000fe200000001ff */
[----:B------:R0:W-:Y:S01]  /*29510*/  STL.64 [R1+0xff0], R10 ;  /* 0x000ff00a01007387 */ /* 0x0001e20000100a00 */
[----:B-1----:R-:W-:Y:S01]  /*29520*/  MOV R8, 0x3d756a1b ;  /* 0x3d756a1b00087802 */ /* 0x002fe20000000f00 */
[----:B------:R-:W-:Y:S02]  /*29530*/  IMAD.MOV.U32 R9, RZ, RZ, -0x42faf2e3 ;  /* 0xbd050d1dff097424 */ /* 0x000fe400078e00ff */
[----:B------:R1:W-:Y:S01]  /*29540*/  STL.64 [R1+0x1000], R14 ;  /* 0x0010000e01007387 */ /* 0x0003e20000100a00 */
[----:B--2---:R-:W-:Y:S02]  /*29550*/  IMAD.MOV.U32 R12, RZ, RZ, -0x43a6b9fa ;  /* 0xbc594606ff0c7424 */ /* 0x004fe400078e00ff */
[----:B------:R-:W-:Y:S01]  /*29560*/  HFMA2 R13, -RZ, RZ, 0.96337890625, -2856 ;  /* 0x3bb5e994ff0d7431 */ /* 0x000fe200000001ff */
[----:B------:R2:W-:Y:S01]  /*29570*/  STL.64 [R1+0x1008], R20 ;  /* 0x0010081401007387 */ /* 0x0005e20000100a00 */
[----:B0-----:R-:W-:Y:S01]  /*29580*/  HFMA2 R10, -RZ, RZ, -0.421630859375, -45600 ;  /* 0xb6bff991ff0a7431 */ /* 0x001fe200000001ff */
[----:B------:R-:W-:-:S02]  /*29590*/  MOV R11, 0x3c772822 ;  /* 0x3c772822000b7802 */ /* 0x000fc40000000f00 */
[----:B------:R0:W-:Y:S01]  /*295a0*/  STL.64 [R1+0x1010], R8 ;  /* 0x0010100801007387 */ /* 0x0001e20000100a00 */
[----:B-1----:R-:W-:Y:S01]  /*295b0*/  MOV R14, 0x3301fab9 ;  /* 0x3301fab9000e7802 */ /* 0x002fe20000000f00 */
[----:B------:R-:W-:Y:S02]  /*295c0*/  IMAD.MOV.U32 R15, RZ, RZ, -0x451e2b3b ;  /* 0xbae1d4c5ff0f7424 */ /* 0x000fe400078e00ff */
[----:B------:R1:W-:Y:S01]  /*295d0*/  STL.64 [R1+0x1020], R12 ;  /* 0x0010200c01007387 */ /* 0x0003e20000100a00 */
[----:B--2---:R-:W-:Y:S01]  /*295e0*/  MOV R20, 0x3aa8ffa4 ;  /* 0x3aa8ffa400147802 */ /* 0x004fe20000000f00 */
[----:B------:R-:W-:Y:S02]  /*295f0*/  HFMA2 R21, -RZ, RZ, -0.74462890625, -0.0031642913818359375 ;  /* 0xb9f59a7bff157431 */ /* 0x000fe400000001ff */
[----:B------:R2:W-:Y:S01]  /*29600*/  STL.64 [R1+0x1018], R10 ;  /* 0x0010180a01007387 */ /* 0x0005e20000100a00 */
[----:B0-----:R-:W-:Y:S01]  /*29610*/  IMAD.MOV.U32 R8, RZ, RZ, -0x50b6c2c3 ;  /* 0xaf493d3dff087424 */ /* 0x001fe200078e00ff */
[----:B------:R-:W-:-:S02]  /*29620*/  MOV R9, 0x38f01e51 ;  /* 0x38f01e5100097802 */ /* 0x000fc40000000f00 */
[----:B------:R0:W-:Y:S01]  /*29630*/  STL.64 [R1+0x1028], R14 ;  /* 0x0010280e01007387 */ /* 0x0001e20000100a00 */
[----:B-1----:R-:W-:Y:S01]  /*29640*/  MOV R12, 0x2b978533 ;  /* 0x2b978533000c7802 */ /* 0x002fe20000000f00 */
[----:B------:R-:W-:Y:S02]  /*29650*/  HFMA2 R13, -RZ, RZ, -0.41845703125, -0.052032470703125 ;  /* 0xb6b2aaa9ff0d7431 */ /* 0x000fe400000001ff */
[----:B------:R1:W-:Y:S01]  /*29660*/  STL.64 [R1+0x1030], R20 ;  /* 0x0010301401007387 */ /* 0x0003e20000100a00 */
[----:B--2---:R-:W-:Y:S02]  /*29670*/  HFMA2 R10, -RZ, RZ, -0.5791015625, 6.30078125 ;  /* 0xb8a2464dff0a7431 */ /* 0x004fe400000001ff */
[----:B------:R-:W-:Y:S01]  /*29680*/  IMAD.MOV.U32 R11, RZ, RZ, 0x37d6f710 ;  /* 0x37d6f710ff0b7424 */ /* 0x000fe200078e00ff */
[----:B------:R2:W-:Y:S01]  /*29690*/  STL.64 [R1+0x1038], R8 ;  /* 0x0010380801007387 */ /* 0x0005e20000100a00 */
[----:B0-----:R-:W-:Y:S01]  /*296a0*/  IMAD.MOV.U32 R14, RZ, RZ, 0x3660ca4a ;  /* 0x3660ca4aff0e7424 */ /* 0x001fe200078e00ff */
[----:B------:R-:W-:-:S02]  /*296b0*/  MOV R15, 0xb58b55b7 ;  /* 0xb58b55b7000f7802 */ /* 0x000fc40000000f00 */
[----:B------:R0:W-:Y:S01]  /*296c0*/  STL.64 [R1+0x1048], R12 ;  /* 0x0010480c01007387 */ /* 0x0001e20000100a00 */
[----:B-1----:R-:W-:Y:S02]  /*296d0*/  HFMA2 R20, -RZ, RZ, -0.030426025390625, 0.0012359619140625 ;  /* 0xa7ca1510ff147431 */ /* 0x002fe400000001ff */
[----:B------:R-:W-:Y:S01]  /*296e0*/  IMAD.MOV.U32 R21, RZ, RZ, 0x344da161 ;  /* 0x344da161ff157424 */ /* 0x000fe200078e00ff */
[----:B------:R1:W-:Y:S01]  /*296f0*/  STL.64 [R1+0x1040], R10 ;  /* 0x0010400a01007387 */ /* 0x0003e20000100a00 */
[----:B--2---:R-:W-:Y:S01]  /*29700*/  MOV R8, 0xb3f53521 ;  /* 0xb3f5352100087802 */ /* 0x004fe20000000f00 */
[----:B------:R-:W-:Y:S02]  /*29710*/  HFMA2 R9, -RZ, RZ, 0.220703125, -0.00022685527801513671875 ;  /* 0x33108b6fff097431 */ /* 0x000fe400000001ff */
[----:B------:R2:W-:Y:S01]  /*29720*/  STL.64 [R1+0x1050], R14 ;  /* 0x0010500e01007387 */ /* 0x0005e20000100a00 */
[----:B0-----:R-:W-:Y:S01]  /*29730*/  IMAD.MOV.U32 R12, RZ, RZ, -0x423524bd ;  /* 0xbdcadb43ff0c7424 */ /* 0x001fe200078e00ff */
[----:B------:R-:W-:-:S02]  /*29740*/  MOV R13, 0x3e37d95d ;  /* 0x3e37d95d000d7802 */ /* 0x000fc40000000f00 */
[----:B------:R0:W-:Y:S01]  /*29750*/  STL.64 [R1+0x1058], R20 ;  /* 0x0010581401007387 */ /* 0x0001e20000100a00 */
[----:B-1----:R-:W-:Y:S01]  /*29760*/  MOV R10, 0x3db95da4 ;  /* 0x3db95da4000a7802 */ /* 0x002fe20000000f00 */
[----:B------:R-:W-:Y:S02]  /*29770*/  HFMA2 R11, -RZ, RZ, -1.435546875, 0.00492095947265625 ;  /* 0xbdbe1d0aff0b7431 */ /* 0x000fe400000001ff */
[----:B------:R1:W-:Y:S01]  /*29780*/  STL.64 [R1+0x1060], R8 ;  /* 0x0010600801007387 */ /* 0x0003e20000100a00 */
[----:B--2---:R-:W-:Y:S02]  /*29790*/  HFMA2 R14, -RZ, RZ, -1.5048828125, 5.2988529205322265625e-05 ;  /* 0xbe050379ff0e7431 */ /* 0x004fe400000001ff */
[----:B------:R-:W-:Y:S01]  /*297a0*/  IMAD.MOV.U32 R15, RZ, RZ, -0x47fbf7d1 ;  /* 0xb804082fff0f7424 */ /* 0x000fe200078e00ff */
[----:B------:R2:W-:Y:S01]  /*297b0*/  STL.64 [R1+0x1068], R12 ;  /* 0x0010680c01007387 */ /* 0x0005e20000100a00 */
[----:B0-----:R-:W-:-:S03]  /*297c0*/  HFMA2 R20, -RZ, RZ, 0.7294921875, -28928 ;  /* 0x39d6f710ff147431 */ /* 0x001fc600000001ff */
[----:B------:R0:W-:Y:S01]  /*297d0*/  STL.64 [R1+0x1070], R14 ;  /* 0x0010700e01007387 */ /* 0x0001e20000100a00 */
[----:B------:R-:W-:Y:S02]  /*297e0*/  IMAD.MOV.U32 R21, RZ, RZ, 0x2da18c1b ;  /* 0x2da18c1bff157424 */ /* 0x000fe400078e00ff */
[----:B-1----:R-:W-:Y:S01]  /*297f0*/  IMAD.MOV.U32 R8, RZ, RZ, 0x3d35e97a ;  /* 0x3d35e97aff087424 */ /* 0x002fe200078e00ff */
[----:B------:R1:W-:Y:S01]  /*29800*/  STL.64 [R1+0x1078], R10 ;  /* 0x0010780a01007387 */ /* 0x0003e20000100a00 */
[----:B------:R-:W-:Y:S02]  /*29810*/  MOV R9, 0x3495237e ;  /* 0x3495237e00097802 */ /* 0x000fe40000000f00 */
[----:B--2---:R-:W-:Y:S01]  /*29820*/  MOV R12, 0xbbb833db ;  /* 0xbbb833db000c7802 */ /* 0x004fe20000000f00 */
[----:B------:R-:W-:Y:S02]  /*29830*/  HFMA2 R13, -RZ, RZ, -0.16064453125, -0.025848388671875 ;  /* 0xb124a69eff0d7431 */ /* 0x000fe400000001ff */
[----:B------:R2:W-:Y:S01]  /*29840*/  STL.64 [R1+0x1080], R8 ;  /* 0x0010800801007387 */ /* 0x0005e20000100a00 */
[----:B0-----:R-:W-:Y:S01]  /*29850*/  IMAD.MOV.U32 R14, RZ, RZ, 0x3ad21a87 ;  /* 0x3ad21a87ff0e7424 */ /* 0x001fe200078e00ff */
[----:B------:R-:W-:-:S02]  /*29860*/  MOV R15, 0xba9821e8 ;  /* 0xba9821e8000f7802 */ /* 0x000fc40000000f00 */
[----:B------:R0:W-:Y:S01]  /*29870*/  STL.64 [R1+0x1090], R12 ;  /* 0x0010900c01007387 */ /* 0x0001e20000100a00 */
[----:B-1----:R-:W-:Y:S02]  /*29880*/  HFMA2 R10, -RZ, RZ, -1.1376953125, 0.0194244384765625 ;  /* 0xbc8d24f9ff0a7431 */ /* 0x002fe400000001ff */
[----:B------:R-:W-:Y:S01]  /*29890*/  IMAD.MOV.U32 R11, RZ, RZ, 0x3c685f80 ;  /* 0x3c685f80ff0b7424 */ /* 0x000fe200078e00ff */
[----:B------:R1:W-:Y:S04]  /*298a0*/  STL.64 [R1+0x1098], R14 ;  /* 0x0010980e01007387 */ /* 0x0003e80000100a00 */
[----:B------:R3:W-:Y:S01]  /*298b0*/  STL.64 [R1+0x1088], R10 ;  /* 0x0010880a01007387 */ /* 0x0007e20000100a00 */
[----:B--2---:R-:W-:Y:S01]  /*298c0*/  MOV R8, 0xb8c8fffe ;  /* 0xb8c8fffe00087802 */ /* 0x004fe20000000f00 */
[----:B------:R-:W-:-:S02]  /*298d0*/  HFMA2 R9, -RZ, RZ, 0.56494140625, 33664 ;  /* 0x3885781cff097431 */ /* 0x000fc400000001ff */
[----:B------:R2:W-:Y:S01]  /*298e0*/  STL.64 [R1+0x10a0], R20 ;  /* 0x0010a01401007387 */ /* 0x0005e20000100a00 */
[----:B0-----:R-:W-:Y:S02]  /*298f0*/  HFMA2 R12, -RZ, RZ, 0.409423828125, 444.75 ;  /* 0x368d5ef3ff0c7431 */ /* 0x001fe400000001ff */
[----:B------:R-:W-:Y:S01]  /*29900*/  IMAD.MOV.U32 R13, RZ, RZ, -0x49cfc1d0 ;  /* 0xb6303e30ff0d7424 */ /* 0x000fe200078e00ff */
[----:B-1----:R-:W-:Y:S01]  /*29910*/  MOV R14, 0x3558d126 ;  /* 0x3558d126000e7802 */ /* 0x002fe20000000f00 */
[----:B------:R-:W-:Y:S01]  /*29920*/  HFMA2 R15, -RZ, RZ, 0.0241241455078125, 20.375 ;  /* 0x262d4d18ff0f7431 */ /* 0x000fe200000001ff */
[----:B------:R0:W-:Y:S01]  /*29930*/  STL.64 [R1+0x10a8], R8 ;  /* 0x0010a80801007387 */ /* 0x0001e20000100a00 */
[----:B---3--:R-:W-:Y:S01]  /*29940*/  IMAD.MOV.U32 R10, RZ, RZ, -0x4851d4db ;  /* 0xb7ae2b25ff0a7424 */ /* 0x008fe200078e00ff */
[----:B------:R-:W-:Y:S02]  /*29950*/  MOV R11, 0xaa04ec8a ;  /* 0xaa04ec8a000b7802 */ /* 0x000fe40000000f00 */
[----:B------:R1:W-:Y:S01]  /*29960*/  STL.64 [R1+0x10b8], R12 ;  /* 0x0010b80c01007387 */ /* 0x0003e20000100a00 */
[----:B--2---:R-:W-:Y:S01]  /*29970*/  IMAD.MOV.U32 R20, RZ, RZ, -0x4be1d735 ;  /* 0xb41e28cbff147424 */ /* 0x004fe200078e00ff */
[----:B------:R-:W-:-:S02]  /*29980*/  MOV R21, 0xbe4cbe7e ;  /* 0xbe4cbe7e00157802 */ /* 0x000fc40000000f00 */
[----:B------:R2:W-:Y:S04]  /*29990*/  STL.64 [R1+0x10b0], R10 ;  /* 0x0010b00a01007387 */ /* 0x0005e80000100a00 */
[----:B------:R3:W-:Y:S01]  /*299a0*/  STL.64 [R1+0x10c0], R14 ;  /* 0x0010c00e01007387 */ /* 0x0007e20000100a00 */
[----:B0-----:R-:W-:Y:S02]  /*299b0*/  HFMA2 R8, -RZ, RZ, -1.115234375, -0.0924072265625 ;  /* 0xbc76adeaff087431 */ /* 0x001fe400000001ff */
[----:B------:R-:W-:Y:S01]  /*299c0*/  IMAD.MOV.U32 R9, RZ, RZ, 0x3ebaba46 ;  /* 0x3ebaba46ff097424 */ /* 0x000fe200078e00ff */
[----:B------:R0:W-:Y:S01]  /*299d0*/  STL.64 [R1+0x10c8], R20 ;  /* 0x0010c81401007387 */ /* 0x0001e20000100a00 */
[----:B-1----:R-:W-:Y:S01]  /*299e0*/  IMAD.MOV.U32 R12, RZ, RZ, 0x380ec44f ;  /* 0x380ec44fff0c7424 */ /* 0x002fe200078e00ff */
[----:B------:R-:W-:-:S02]  /*299f0*/  MOV R13, 0xbe0d26d1 ;  /* 0xbe0d26d1000d7802 */ /* 0x000fc40000000f00 */
[----:B--2---:R-:W-:Y:S01]  /*29a00*/  MOV R10, 0xbeedbf89 ;  /* 0xbeedbf89000a7802 */ /* 0x004fe20000000f00 */
[----:B------:R-:W-:Y:S01]  /*29a10*/  HFMA2 R11, -RZ, RZ, 1.6328125, 1742 ;  /* 0x3e8866ceff0b7431 */ /* 0x000fe200000001ff */
[----:B------:R1:W-:Y:S01]  /*29a20*/  STL.64 [R1+0x10d0], R8 ;  /* 0x0010d00801007387 */ /* 0x0003e20000100a00 */
[----:B---3--:R-:W-:Y:S02]  /*29a30*/  HFMA2 R14, -RZ, RZ, 1.501953125, -0.36376953125 ;  /* 0x3e02b5d2ff0e7431 */ /* 0x008fe400000001ff */
[----:B------:R-:W-:Y:S01]  /*29a40*/  IMAD.MOV.U32 R15, RZ, RZ, -0x4299bf87 ;  /* 0xbd664079ff0f7424 */ /* 0x000fe200078e00ff */
[----:B------:R2:W-:Y:S01]  /*29a50*/  STL.64 [R1+0x10d8], R10 ;  /* 0x0010d80a01007387 */ /* 0x0005e20000100a00 */
[----:B0-----:R-:W-:Y:S01]  /*29a60*/  MOV R20, 0xb43c3e3f ;  /* 0xb43c3e3f00147802 */ /* 0x001fe20000000f00 */
[----:B------:R-:W-:Y:S02]  /*29a70*/  HFMA2 R21, -RZ, RZ, 1.1533203125, -0.00097179412841796875 ;  /* 0x3c9d93f6ff157431 */ /* 0x000fe400000001ff */
[----:B------:R0:W-:Y:S04]  /*29a80*/  STL.64 [R1+0x10e0], R12 ;  /* 0x0010e00c01007387 */ /* 0x0001e80000100a00 */
[----:B------:R3:W-:Y:S01]  /*29a90*/  STL.64 [R1+0x10e8], R14 ;  /* 0x0010e80e01007387 */ /* 0x0007e20000100a00 */
[----:B-1----:R-:W-:Y:S01]  /*29aa0*/  IMAD.MOV.U32 R8, RZ, RZ, -0x4388c8e6 ;  /* 0xbc77371aff087424 */ /* 0x002fe200078e00ff */
[----:B------:R-:W-:-:S02]  /*29ab0*/  MOV R9, 0x3bbc182a ;  /* 0x3bbc182a00097802 */ /* 0x000fc40000000f00 */
[----:B------:R1:W-:Y:S01]  /*29ac0*/  STL.64 [R1+0x10f0], R20 ;  /* 0x0010f01401007387 */ /* 0x0003e20000100a00 */
[----:B--2---:R-:W-:Y:S01]  /*29ad0*/  MOV R10, 0x3091fe30 ;  /* 0x3091fe30000a7802 */ /* 0x004fe20000000f00 */
[----:B------:R-:W-:Y:S02]  /*29ae0*/  IMAD.MOV.U32 R11, RZ, RZ, -0x45370000 ;  /* 0xbac90000ff0b7424 */ /* 0x000fe400078e00ff */
[----:B0-----:R-:W-:Y:S01]  /*29af0*/  HFMA2 R12, -RZ, RZ, 0.81884765625, -30.46875 ;  /* 0x3a8dcf9eff0c7431 */ /* 0x001fe200000001ff */
[----:B------:R-:W-:Y:S01]  /*29b00*/  MOV R13, 0xb9c3f089 ;  /* 0xb9c3f089000d7802 */ /* 0x000fe20000000f00 */
[----:B------:R0:W-:Y:S01]  /*29b10*/  STL.64 [R1+0x10f8], R8 ;  /* 0x0010f80801007387 */ /* 0x0001e20000100a00 */
[----:B---3--:R-:W-:Y:S02]  /*29b20*/  IMAD.MOV.U32 R14, RZ, RZ, -0x53172e8b ;  /* 0xace8d175ff0e7424 */ /* 0x008fe400078e00ff */
[----:B------:R-:W-:Y:S01]  /*29b30*/  HFMA2 R15, -RZ, RZ, 0.5859375, -0.417724609375 ;  /* 0x38b0b6afff0f7431 */ /* 0x000fe200000001ff */
[----:B------:R2:W-:Y:S01]  /*29b40*/  STL.64 [R1+0x1100], R10 ;  /* 0x0011000a01007387 */ /* 0x0005e20000100a00 */
[----:B-1----:R-:W-:Y:S01]  /*29b50*/  MOV R20, 0xb867519f ;  /* 0xb867519f00147802 */ /* 0x002fe20000000f00 */
[----:B------:R-:W-:-:S02]  /*29b60*/  IMAD.MOV.U32 R21, RZ, RZ, 0x37950fca ;  /* 0x37950fcaff157424 */ /* 0x000fc400078e00ff */
[----:B------:R1:W-:Y:S04]  /*29b70*/  STL.64 [R1+0x1108], R12 ;  /* 0x0011080c01007387 */ /* 0x0003e80000100a00 */
[----:B------:R3:W-:Y:S01]  /*29b80*/  STL.64 [R1+0x1110], R14 ;  /* 0x0011100e01007387 */ /* 0x0007e20000100a00 */
[----:B0-----:R-:W-:Y:S01]  /*29b90*/  HFMA2 R8, -RZ, RZ, 0.04046630859375, -355 ;  /* 0x292edd8cff087431 */ /* 0x001fe200000001ff */
[----:B------:R-:W-:Y:S02]  /*29ba0*/  MOV R9, 0xb66d3d31 ;  /* 0xb66d3d3100097802 */ /* 0x000fe40000000f00 */
[----:B------:R0:W-:Y:S01]  /*29bb0*/  STL.64 [R1+0x1118], R20 ;  /* 0x0011181401007387 */ /* 0x0001e20000100a00 */
[----:B--2---:R-:W-:Y:S02]  /*29bc0*/  IMAD.MOV.U32 R10, RZ, RZ, 0x3612bd37 ;  /* 0x3612bd37ff0a7424 */ /* 0x004fe400078e00ff */
[----:B------:R-:W-:Y:S01]  /*29bd0*/  HFMA2 R11, -RZ, RZ, -0.324951171875, 174.125 ;  /* 0xb5335971ff0b7431 */ /* 0x000fe200000001ff */
[----:B-1----:R-:W-:Y:S01]  /*29be0*/  MOV R12, 0x3f39715e ;  /* 0x3f39715e000c7802 */ /* 0x002fe20000000f00 */
[----:B------:R-:W-:Y:S01]  /*29bf0*/  IMAD.MOV.U32 R13, RZ, RZ, -0x404dd976 ;  /* 0xbfb2268aff0d7424 */ /* 0x000fe200078e00ff */
[----:B------:R1:W-:Y:S01]  /*29c00*/  STL.64 [R1+0x1120], R8 ;  /* 0x0011200801007387 */ /* 0x0003e20000100a00 */
[----:B---3--:R-:W-:Y:S01]  /*29c10*/  HFMA2 R14, -RZ, RZ, 1.8828125, 479.75 ;  /* 0x3f885f7fff0e7431 */ /* 0x008fe200000001ff */
[----:B------:R-:W-:-:S02]  /*29c20*/  MOV R15, 0x3944bb29 ;  /* 0x3944bb29000f7802 */ /* 0x000fc40000000f00 */
[----:B------:R2:W-:Y:S01]  /*29c30*/  STL.64 [R1+0x1128], R10 ;  /* 0x0011280a01007387 */ /* 0x0005e20000100a00 */
[----:B0-----:R-:W-:Y:S02]  /*29c40*/  IMAD.MOV.U32 R20, RZ, RZ, -0x40ac461f ;  /* 0xbf53b9e1ff147424 */ /* 0x001fe400078e00ff */
[----:B------:R-:W-:Y:S01]  /*29c50*/  HFMA2 R21, -RZ, RZ, 1.84765625, -1.5029296875 ;  /* 0x3f64be03ff157431 */ /* 0x000fe200000001ff */
[----:B------:R0:W-:Y:S04]  /*29c60*/  STL.64 [R1+0x1130], R12 ;  /* 0x0011300c01007387 */ /* 0x0001e80000100a00 */
[----:B------:R3:W-:Y:S01]  /*29c70*/  STL.64 [R1+0x1138], R14 ;  /* 0x0011380e01007387 */ /* 0x0007e20000100a00 */
[----:B-1----:R-:W-:Y:S01]  /*29c80*/  MOV R8, 0xbee64065 ;  /* 0xbee6406500087802 */ /* 0x002fe20000000f00 */
[----:B------:R-:W-:-:S02]  /*29c90*/  IMAD.MOV.U32 R9, RZ, RZ, -0x4a27cf64 ;  /* 0xb5d8309cff097424 */ /* 0x000fc400078e00ff */
[----:B------:R1:W-:Y:S01]  /*29ca0*/  STL.64 [R1+0x1140], R20 ;  /* 0x0011401401007387 */ /* 0x0003e20000100a00 */
[----:B--2---:R-:W-:Y:S01]  /*29cb0*/  HFMA2 R10, -RZ, RZ, 1.56640625, -40512 ;  /* 0x3e44f8f2ff0a7431 */ /* 0x004fe200000001ff */
[----:B------:R-:W-:Y:S01]  /*29cc0*/  MOV R11, 0xbe29f5e1 ;  /* 0xbe29f5e1000b7802 */ /* 0x000fe20000000f00 */
[----:B0-----:R-:W-:Y:S02]  /*29cd0*/  IMAD.MOV.U32 R12, RZ, RZ, 0x3d8d121f ;  /* 0x3d8d121fff0c7424 */ /* 0x001fe400078e00ff */
[----:B------:R-:W-:Y:S01]  /*29ce0*/  HFMA2 R13, -RZ, RZ, 0.200927734375, -42848 ;  /* 0x326ef93bff0d7431 */ /* 0x000fe200000001ff */
[----:B------:R0:W-:Y:S01]  /*29cf0*/  STL.64 [R1+0x1148], R8 ;  /* 0x0011480801007387 */ /* 0x0001e20000100a00 */
[----:B---3--:R-:W-:Y:S01]  /*29d00*/  MOV R14, 0xbcafe000 ;  /* 0xbcafe000000e7802 */ /* 0x008fe20000000f00 */
[----:B------:R-:W-:Y:S02]  /*29d10*/  IMAD.MOV.U32 R15, RZ, RZ, 0x3c84f2a4 ;  /* 0x3c84f2a4ff0f7424 */ /* 0x000fe400078e00ff */
[----:B------:R2:W-:Y:S01]  /*29d20*/  STL.64 [R1+0x1150], R10 ;  /* 0x0011500a01007387 */ /* 0x0005e20000100a00 */
[----:B-1----:R-:W-:Y:S01]  /*29d30*/  HFMA2 R20, -RZ, RZ, -0.97021484375, -9288 ;  /* 0xbbc3f089ff147431 */ /* 0x002fe200000001ff */
[----:B------:R-:W-:-:S02]  /*29d40*/  MOV R21, 0xaef836cd ;  /* 0xaef836cd00157802 */ /* 0x000fc40000000f00 */
[----:B------:R1:W-:Y:S04]  /*29d50*/  STL.64 [R1+0x1158], R12 ;  /* 0x0011580c01007387 */ /* 0x0003e80000100a00 */
[----:B------:R3:W-:Y:S01]  /*29d60*/  STL.64 [R1+0x1160], R14 ;  /* 0x0011600e01007387 */ /* 0x0007e20000100a00 */
[----:B0-----:R-:W-:Y:S02]  /*29d70*/  IMAD.MOV.U32 R8, RZ, RZ, 0x3ac6cd85 ;  /* 0x3ac6cd85ff087424 */ /* 0x001fe400078e00ff */
[----:B------:R-:W-:Y:S01]  /*29d80*/  HFMA2 R9, -RZ, RZ, -0.81689453125, 142.75 ;  /* 0xba895876ff097431 */ /* 0x000fe200000001ff */
[----:B------:R0:W-:Y:S01]  /*29d90*/  STL.64 [R1+0x1168], R20 ;  /* 0x0011681401007387 */ /* 0x0001e20000100a00 */
[----:B--2---:R-:W-:Y:S01]  /*29da0*/  MOV R10, 0x39ba53bc ;  /* 0x39ba53bc000a7802 */ /* 0x004fe20000000f00 */
[----:B------:R-:W-:-:S02]  /*29db0*/  IMAD.MOV.U32 R11, RZ, RZ, 0x2b65fa2b ;  /* 0x2b65fa2bff0b7424 */ /* 0x000fc400078e00ff */
[----:B-1----:R-:W-:Y:S01]  /*29dc0*/  HFMA2 R12, -RZ, RZ, -0.57958984375, 0.002964019775390625 ;  /* 0xb8a31a12ff0c7431 */ /* 0x002fe200000001ff */
[----:B------:R-:W-:Y:S01]  /*29dd0*/  MOV R13, 0x3852efff ;  /* 0x3852efff000d7802 */ /* 0x000fe20000000f00 */
[----:B------:R1:W-:Y:S01]  /*29de0*/  STL.64 [R1+0x1170], R8 ;  /* 0x0011700801007387 */ /* 0x0003e20000100a00 */
[----:B---3--:R-:W-:Y:S02]  /*29df0*/  IMAD.MOV.U32 R14, RZ, RZ, -0x48797ceb ;  /* 0xb7868315ff0e7424 */ /* 0x008fe400078e00ff */
[----:B------:R-:W-:Y:S01]  /*29e00*/  HFMA2 R15, -RZ, RZ, 0.0341796875, -0.00926971435546875 ;  /* 0x2860a0bfff0f7431 */ /* 0x000fe200000001ff */
[----:B------:R2:W-:Y:S01]  /*29e10*/  STL.64 [R1+0x1178], R10 ;  /* 0x0011780a01007387 */ /* 0x0005e20000100a00 */
[----:B0-----:R-:W-:Y:S01]  /*29e20*/  MOV R20, 0x365283b7 ;  /* 0x365283b700147802 */ /* 0x001fe20000000f00 */
[----:B------:R-:W-:Y:S02]  /*29e30*/  IMAD.MOV.U32 R21, RZ, RZ, 0x3fd55cd1 ;  /* 0x3fd55cd1ff157424 */ /* 0x000fe400078e00ff */
[----:B------:R0:W-:Y:S04]  /*29e40*/  STL.64 [R1+0x1180], R12 ;  /* 0x0011800c01007387 */ /* 0x0001e80000100a00 */
[----:B------:R3:W-:Y:S01]  /*29e50*/  STL.64 [R1+0x1188], R14 ;  /* 0x0011880e01007387 */ /* 0x0007e20000100a00 */
[----:B-1----:R-:W-:Y:S01]  /*29e60*/  HFMA2 R8, -RZ, RZ, 1.482421875, -0.1220703125 ;  /* 0x3deeafd0ff087431 */ /* 0x002fe200000001ff */
[----:B------:R-:W-:-:S02]  /*29e70*/  MOV R9, 0xc0550bb4 ;  /* 0xc0550bb400097802 */ /* 0x000fc40000000f00 */
[----:B------:R1:W-:Y:S01]  /*29e80*/  STL.64 [R1+0x1190], R20 ;  /* 0x0011901401007387 */ /* 0x0003e20000100a00 */
[----:B--2---:R-:W-:Y:S02]  /*29e90*/  IMAD.MOV.U32 R10, RZ, RZ, 0x408f03f4 ;  /* 0x408f03f4ff0a7424 */ /* 0x004fe400078e00ff */
[----:B------:R-:W-:Y:S01]  /*29ea0*/  HFMA2 R11, -RZ, RZ, -2.0859375, -0.033233642578125 ;  /* 0xc02ca841ff0b7431 */ /* 0x000fe200000001ff */
[----:B0-----:R-:W-:Y:S01]  /*29eb0*/  MOV R12, 0xb9885993 ;  /* 0xb9885993000c7802 */ /* 0x001fe20000000f00 */
[----:B------:R-:W-:Y:S01]  /*29ec0*/  IMAD.MOV.U32 R13, RZ, RZ, 0x3fc4fabc ;  /* 0x3fc4fabcff0d7424 */ /* 0x000fe200078e00ff */
[----:B------:R0:W-:Y:S01]  /*29ed0*/  STL.64 [R1+0x1198], R8 ;  /* 0x0011980801007387 */ /* 0x0001e20000100a00 */
[----:B---3--:R-:W-:Y:S01]  /*29ee0*/  HFMA2 R14, -RZ, RZ, -1.9365234375, 0.294677734375 ;  /* 0xbfbf34b7ff0e7431 */ /* 0x008fe200000001ff */
[----:B------:R-:W-:Y:S02]  /*29ef0*/  MOV R15, 0x3f30567c ;  /* 0x3f30567c000f7802 */ /* 0x000fe40000000f00 */
[----:B------:R2:W-:Y:S01]  /*29f00*/  STL.64 [R1+0x11a0], R10 ;  /* 0x0011a00a01007387 */ /* 0x0005e20000100a00 */
[----:B-1----:R-:W-:-:S02]  /*29f10*/  IMAD.MOV.U32 R20, RZ, RZ, 0x35af85e3 ;  /* 0x35af85e3ff147424 */ /* 0x002fc400078e00ff */
[----:B------:R-:W-:Y:S01]  /*29f20*/  HFMA2 R21, -RZ, RZ, -1.6279296875, -2064 ;  /* 0xbe83e808ff157431 */ /* 0x000fe200000001ff */
[----:B------:R1:W-:Y:S04]  /*29f30*/  STL.64 [R1+0x11a8], R12 ;  /* 0x0011a80c01007387 */ /* 0x0003e80000100a00 */
[----:B------:R3:W-:Y:S01]  /*29f40*/  STL.64 [R1+0x11b0], R14 ;  /* 0x0011b00e01007387 */ /* 0x0007e20000100a00 */
[----:B0-----:R-:W-:Y:S01]  /*29f50*/  MOV R8, 0x3e580a4b ;  /* 0x3e580a4b00087802 */ /* 0x001fe20000000f00 */
[----:B------:R-:W-:Y:S02]  /*29f60*/  IMAD.MOV.U32 R9, RZ, RZ, -0x42548d8a ;  /* 0xbdab7276ff097424 */ /* 0x000fe400078e00ff */
[----:B------:R0:W-:Y:S01]  /*29f70*/  STL.64 [R1+0x11b8], R20 ;  /* 0x0011b81401007387 */ /* 0x0001e20000100a00 */
[----:B--2---:R-:W-:Y:S01]  /*29f80*/  HFMA2 R10, -RZ, RZ, -0.1881103515625, -369 ;  /* 0xb205ddc4ff0a7431 */ /* 0x004fe200000001ff */
[----:B------:R-:W-:Y:S01]  /*29f90*/  MOV R11, 0x3cc6cd86 ;  /* 0x3cc6cd86000b7802 */ /* 0x000fe20000000f00 */
[----:B-1----:R-:W-:-:S02]  /*29fa0*/  IMAD.MOV.U32 R12, RZ, RZ, -0x436e1202 ;  /* 0xbc91edfeff0c7424 */ /* 0x002fc400078e00ff */
[----:B------:R-:W-:Y:S01]  /*29fb0*/  HFMA2 R13, -RZ, RZ, 0.97705078125, -0.0060577392578125 ;  /* 0x3bd19e34ff0d7431 */ /* 0x000fe200000001ff */
[----:B------:R1:W-:Y:S01]  /*29fc0*/  STL.64 [R1+0x11c0], R8 ;  /* 0x0011c00801007387 */ /* 0x0003e20000100a00 */
[----:B---3--:R-:W-:Y:S01]  /*29fd0*/  MOV R14, 0x2e596624 ;  /* 0x2e596624000e7802 */ /* 0x008fe20000000f00 */
[----:B------:R-:W-:Y:S02]  /*29fe0*/  IMAD.MOV.U32 R15, RZ, RZ, -0x45341f6a ;  /* 0xbacbe096ff0f7424 */ /* 0x000fe400078e00ff */
[----:B------:R2:W-:Y:S01]  /*29ff0*/  STL.64 [R1+0x11c8], R10 ;  /* 0x0011c80a01007387 */ /* 0x0005e20000100a00 */
[----:B0-----:R-:W-:Y:S01]  /*2a000*/  HFMA2 R20, -RZ, RZ, 0.8173828125, 5628 ;  /* 0x3a8a6d7fff147431 */ /* 0x001fe200000001ff */
[----:B------:R-:W-:Y:S02]  /*2a010*/  MOV R21, 0xb9b8f43c ;  /* 0xb9b8f43c00157802 */ /* 0x000fe40000000f00 */
[----:B------:R0:W-:Y:S04]  /*2a020*/  STL.64 [R1+0x11d0], R12 ;  /* 0x0011d00c01007387 */ /* 0x0001e80000100a00 */
[----:B------:R3:W-:Y:S01]  /*2a030*/  STL.64 [R1+0x11d8], R14 ;  /* 0x0011d80e01007387 */ /* 0x0007e20000100a00 */
[----:B-1----:R-:W-:-:S02]  /*2a040*/  IMAD.MOV.U32 R8, RZ, RZ, 0x29d16c32 ;  /* 0x29d16c32ff087424 */ /* 0x002fc400078e00ff */
[----:B------:R-:W-:Y:S01]  /*2a050*/  HFMA2 R9, -RZ, RZ, 0.57666015625, -868.5 ;  /* 0x389de2c9ff097431 */ /* 0x000fe200000001ff */
[----:B------:R1:W-:Y:S01]  /*2a060*/  STL.64 [R1+0x11e0], R20 ;  /* 0x0011e01401007387 */ /* 0x0003e20000100a00 */
[----:B--2---:R-:W-:Y:S01]  /*2a070*/  MOV R10, 0xb84a1be1 ;  /* 0xb84a1be1000a7802 */ /* 0x004fe20000000f00 */
[----:B------:R-:W-:Y:S02]  /*2a080*/  IMAD.MOV.U32 R11, RZ, RZ, 0x377f78a2 ;  /* 0x377f78a2ff0b7424 */ /* 0x000fe400078e00ff */
[----:B0-----:R-:W-:Y:S01]  /*2a090*/  HFMA2 R12, -RZ, RZ, -2.412109375, -21.8125 ;  /* 0xc0d3cd74ff0c7431 */ /* 0x001fe200000001ff */
[----:B------:R-:W-:Y:S01]  /*2a0a0*/  MOV R13, 0x41565e26 ;  /* 0x41565e26000d7802 */ /* 0x000fe20000000f00 */
[----:B------:R0:W-:Y:S01]  /*2a0b0*/  STL.64 [R1+0x11e8], R8 ;  /* 0x0011e80801007387 */ /* 0x0001e20000100a00 */
[----:B---3--:R-:W-:Y:S02]  /*2a0c0*/  IMAD.MOV.U32 R14, RZ, RZ, -0x3ed35ed2 ;  /* 0xc12ca12eff0e7424 */ /* 0x008fe400078e00ff */
[----:B------:R-:W-:Y:S01]  /*2a0d0*/  HFMA2 R15, -RZ, RZ, -0.841796875, 0.006031036376953125 ;  /* 0xbabc1e2dff0f7431 */ /* 0x000fe200000001ff */
[----:B------:R2:W-:Y:S01]  /*2a0e0*/  STL.64 [R1+0x11f0], R10 ;  /* 0x0011f00a01007387 */ /* 0x0005e20000100a00 */
[----:B-1----:R-:W-:Y:S01]  /*2a0f0*/  MOV R20, 0x4113bbe2 ;  /* 0x4113bbe200147802 */ /* 0x002fe20000000f00 */
[----:B------:R-:W-:-:S02]  /*2a100*/  IMAD.MOV.U32 R21, RZ, RZ, -0x3ed8b1f6 ;  /* 0xc1274e0aff157424 */ /* 0x000fc400078e00ff */
[----:B------:R1:W-:Y:S04]  /*2a110*/  STL.64 [R1+0x11f8], R12 ;  /* 0x0011f80c01007387 */ /* 0x0003e80000100a00 */
[----:B------:R3:W-:Y:S01]  /*2a120*/  STL.64 [R1+0x1200], R14 ;  /* 0x0012000e01007387 */ /* 0x0007e20000100a00 */
[----:B0-----:R-:W-:Y:S01]  /*2a130*/  HFMA2 R8, -RZ, RZ, 2.34375, 103.125 ;  /* 0x40b05672ff087431 */ /* 0x001fe200000001ff */
[----:B------:R-:W-:Y:S02]  /*2a140*/  MOV R9, 0x3749bc93 ;  /* 0x3749bc9300097802 */ /* 0x000fe40000000f00 */
[----:B------:R0:W-:Y:S01]  /*2a150*/  STL.64 [R1+0x1208], R20 ;  /* 0x0012081401007387 */ /* 0x0001e20000100a00 */
[----:B--2---:R-:W-:Y:S02]  /*2a160*/  IMAD.MOV.U32 R10, RZ, RZ, -0x3fdb1df7 ;  /* 0xc024e209ff0a7424 */ /* 0x004fe400078e00ff */
[----:B------:R-:W-:Y:S01]  /*2a170*/  HFMA2 R11, -RZ, RZ, 2.0390625, -0.00010794401168823242188 ;  /* 0x40148713ff0b7431 */ /* 0x000fe200000001ff */
[----:B-1----:R-:W-:Y:S01]  /*2a180*/  MOV R12, 0xbf8095d8 ;  /* 0xbf8095d8000c7802 */ /* 0x002fe20000000f00 */
[----:B------:R-:W-:Y:S01]  /*2a190*/  IMAD.MOV.U32 R13, RZ, RZ, -0x4c24c9d8 ;  /* 0xb3db3628ff0d7424 */ /* 0x000fe200078e00ff */
[----:B------:R1:W-:Y:S01]  /*2a1a0*/  STL.64 [R1+0x1210], R8 ;  /* 0x0012100801007387 */ /* 0x0003e20000100a00 */
[----:B---3--:R-:W-:Y:S01]  /*2a1b0*/  HFMA2 R14, -RZ, RZ, 1.6689453125, -16040 ;  /* 0x3eadf3d5ff0e7431 */ /* 0x008fe200000001ff */
[----:B------:R-:W-:-:S02]  /*2a1c0*/  MOV R15, 0xbe88cf1e ;  /* 0xbe88cf1e000f7802 */ /* 0x000fc40000000f00 */
[----:B------:R2:W-:Y:S01]  /*2a1d0*/  STL.64 [R1+0x1218], R10 ;  /* 0x0012180a01007387 */ /* 0x0005e20000100a00 */
[----:B0-----:R-:W-:Y:S02]  /*2a1e0*/  IMAD.MOV.U32 R20, RZ, RZ, 0x3dd19e34 ;  /* 0x3dd19e34ff147424 */ /* 0x001fe400078e00ff */
[----:B------:R-:W-:Y:S01]  /*2a1f0*/  HFMA2 R21, -RZ, RZ, 0.1375732421875, -23.09375 ;  /* 0x3067cdc6ff157431 */ /* 0x000fe200000001ff */
[----:B------:R0:W-:Y:S04]  /*2a200*/  STL.64 [R1+0x1220], R12 ;  /* 0x0012200c01007387 */ /* 0x0001e80000100a00 */
[----:B------:R3:W-:Y:S01]  /*2a210*/  STL.64 [R1+0x1228], R14 ;  /* 0x0012280e01007387 */ /* 0x0007e20000100a00 */
[----:B-1----:R-:W-:Y:S01]  /*2a220*/  MOV R8, 0xbce55ca9 ;  /* 0xbce55ca900087802 */ /* 0x002fe20000000f00 */
[----:B------:R-:W-:-:S02]  /*2a230*/  IMAD.MOV.U32 R9, RZ, RZ, 0x3ca46207 ;  /* 0x3ca46207ff097424 */ /* 0x000fc400078e00ff */
[----:B------:R1:W-:Y:S01]  /*2a240*/  STL.64 [R1+0x1230], R20 ;  /* 0x0012301401007387 */ /* 0x0003e20000100a00 */
[----:B--2---:R-:W-:Y:S01]  /*2a250*/  HFMA2 R10, -RZ, RZ, -0.98779296875, 0.1654052734375 ;  /* 0xbbe7314bff0a7431 */ /* 0x004fe200000001ff */
[----:B------:R-:W-:Y:S01]  /*2a260*/  MOV R11, 0x2c0887f7 ;  /* 0x2c0887f7000b7802 */ /* 0x000fe20000000f00 */
[----:B0-----:R-:W-:Y:S02]  /*2a270*/  IMAD.MOV.U32 R12, RZ, RZ, 0x3ad917d5 ;  /* 0x3ad917d5ff0c7424 */ /* 0x001fe400078e00ff */
[----:B------:R-:W-:Y:S01]  /*2a280*/  HFMA2 R13, -RZ, RZ, -0.82080078125, 4.03515625 ;  /* 0xba914409ff0d7431 */ /* 0x000fe200000001ff */
[----:B------:R0:W-:Y:S01]  /*2a290*/  STL.64 [R1+0x1238], R8 ;  /* 0x0012380801007387 */ /* 0x0001e20000100a00 */
[----:B---3--:R-:W-:Y:S01]  /*2a2a0*/  MOV R14, 0x39bf9a7a ;  /* 0x39bf9a7a000e7802 */ /* 0x008fe20000000f00 */
[----:B------:R-:W-:Y:S02]  /*2a2b0*/  IMAD.MOV.U32 R15, RZ, RZ, -0x519e6c8f ;  /* 0xae619371ff0f7424 */ /* 0x000fe400078e00ff */
[----:B------:R2:W-:Y:S01]  /*2a2c0*/  STL.64 [R1+0x1240], R10 ;  /* 0x0012400a01007387 */ /* 0x0005e20000100a00 */
[----:B-1----:R-:W-:Y:S01]  /*2a2d0*/  HFMA2 R20, -RZ, RZ, -0.578125, 0.0023345947265625 ;  /* 0xb8a018c8ff147431 */ /* 0x002fe200000001ff */
[----:B------:R-:W-:-:S02]  /*2a2e0*/  MOV R21, 0xc188e6d2 ;  /* 0xc188e6d200157802 */ /* 0x000fc40000000f00 */
[----:B------:R1:W-:Y:S04]  /*2a2f0*/  STL.64 [R1+0x1248], R12 ;  /* 0x0012480c01007387 */ /* 0x0003e80000100a00 */
[----:B------:R3:W-:Y:S01]  /*2a300*/  STL.64 [R1+0x1250], R14 ;  /* 0x0012500e01007387 */ /* 0x0007e20000100a00 */
[----:B0-----:R-:W-:Y:S02]  /*2a310*/  IMAD.MOV.U32 R8, RZ, RZ, -0x4070897b ;  /* 0xbf8f7685ff087424 */ /* 0x001fe400078e00ff */
[----:B------:R-:W-:Y:S01]  /*2a320*/  HFMA2 R9, -RZ, RZ, 3.0390625, -0.00010883808135986328125 ;  /* 0x42148722ff097431 */ /* 0x000fe200000001ff */
[----:B------:R0:W-:Y:S01]  /*2a330*/  STL.64 [R1+0x1258], R20 ;  /* 0x0012581401007387 */ /* 0x0001e20000100a00 */
[----:B--2---:R-:W-:Y:S01]  /*2a340*/  MOV R10, 0xc251316e ;  /* 0xc251316e000a7802 */ /* 0x004fe20000000f00 */
[----:B------:R-:W-:-:S02]  /*2a350*/  IMAD.MOV.U32 R11, RZ, RZ, 0x42043bff ;  /* 0x42043bffff0b7424 */ /* 0x000fc400078e00ff */
[----:B-1----:R-:W-:Y:S01]  /*2a360*/  HFMA2 R12, -RZ, RZ, 0.8916015625, 40128 ;  /* 0x3b2278e6ff0c7431 */ /* 0x002fe200000001ff */
[----:B------:R-:W-:Y:S01]  /*2a370*/  MOV R13, 0xc1a4e31c ;  /* 0xc1a4e31c000d7802 */ /* 0x000fe20000000f00 */
[----:B------:R1:W-:Y:S01]  /*2a380*/  STL.64 [R1+0x1260], R8 ;  /* 0x0012600801007387 */ /* 0x0003e20000100a00 */
[----:B---3--:R-:W-:Y:S02]  /*2a390*/  IMAD.MOV.U32 R14, RZ, RZ, 0x41a71805 ;  /* 0x41a71805ff0e7424 */ /* 0x008fe400078e00ff */
[----:B------:R-:W-:Y:S01]  /*2a3a0*/  HFMA2 R15, -RZ, RZ, -2.5625, -0.900390625 ;  /* 0xc120bb34ff0f7431 */ /* 0x000fe200000001ff */
[----:B------:R2:W-:Y:S01]  /*2a3b0*/  STL.64 [R1+0x1268], R10 ;  /* 0x0012680a01007387 */ /* 0x0005e20000100a00 */
[----:B0-----:R-:W-:Y:S01]  /*2a3c0*/  MOV R20, 0xb74d552d ;  /* 0xb74d552d00147802 */ /* 0x001fe20000000f00 */
[----:B------:R-:W-:Y:S02]  /*2a3d0*/  IMAD.MOV.U32 R21, RZ, RZ, 0x408276e5 ;  /* 0x408276e5ff157424 */ /* 0x000fe400078e00ff */
[----:B------:R0:W-:Y:S04]  /*2a3e0*/  STL.64 [R1+0x1270], R12 ;  /* 0x0012700c01007387 */ /* 0x0001e80000100a00 */
[----:B------:R3:W-:Y:S01]  /*2a3f0*/  STL.64 [R1+0x1278], R14 ;  /* 0x0012780e01007387 */ /* 0x0007e20000100a00 */
[----:B-1----:R-:W-:Y:S01]  /*2a400*/  HFMA2 R8, -RZ, RZ, -2.18359375, 36.53125 ;  /* 0xc05e5091ff087431 */ /* 0x002fe200000001ff */
[----:B------:R-:W-:-:S02]  /*2a410*/  MOV R9, 0x3fb76a6c ;  /* 0x3fb76a6c00097802 */ /* 0x000fc40000000f00 */
[----:B------:R1:W-:Y:S01]  /*2a420*/  STL.64 [R1+0x1280], R20 ;  /* 0x0012801401007387 */ /* 0x0003e20000100a00 */
[----:B--2---:R-:W-:Y:S02]  /*2a430*/  IMAD.MOV.U32 R10, RZ, RZ, 0x33993e87 ;  /* 0x33993e87ff0a7424 */ /* 0x004fe400078e00ff */
[----:B------:R-:W-:Y:S01]  /*2a440*/  HFMA2 R11, -RZ, RZ, -1.7236328125, 298.25 ;  /* 0xbee55ca9ff0b7431 */ /* 0x000fe200000001ff */
[----:B0-----:R-:W-:Y:S01]  /*2a450*/  MOV R12, 0x3eaea827 ;  /* 0x3eaea827000c7802 */ /* 0x001fe20000000f00 */
[----:B------:R-:W-:Y:S01]  /*2a460*/  IMAD.MOV.U32 R13, RZ, RZ, -0x41fdf446 ;  /* 0xbe020bbaff0d7424 */ /* 0x000fe200078e00ff */
[----:B------:R0:W-:Y:S01]  /*2a470*/  STL.64 [R1+0x1288], R8 ;  /* 0x0012880801007387 */ /* 0x0001e20000100a00 */
[----:B---3--:R-:W-:Y:S01]  /*2a480*/  HFMA2 R14, -RZ, RZ, -0.11907958984375, 0.0731201171875 ;  /* 0xaf9f2caeff0e7431 */ /* 0x008fe200000001ff */
[----:B------:R-:W-:Y:S02]  /*2a490*/  MOV R15, 0x3d07aee5 ;  /* 0x3d07aee5000f7802 */ /* 0x000fe40000000f00 */
[----:B------:R2:W-:Y:S01]  /*2a4a0*/  STL.64 [R1+0x1290], R10 ;  /* 0x0012900a01007387 */ /* 0x0005e20000100a00 */
[----:B-1----:R-:W-:-:S02]  /*2a4b0*/  IMAD.MOV.U32 R20, RZ, RZ, -0x434156b4 ;  /* 0xbcbea94cff147424 */ /* 0x002fc400078e00ff */
[----:B------:R-:W-:Y:S01]  /*2a4c0*/  HFMA2 R21, -RZ, RZ, 1.0029296875, -0.775390625 ;  /* 0x3c03ba34ff157431 */ /* 0x000fe200000001ff */
[----:B------:R1:W-:Y:S04]  /*2a4d0*/  STL.64 [R1+0x1298], R12 ;  /* 0x0012980c01007387 */ /* 0x0003e80000100a00 */
[----:B------:R3:W-:Y:S01]  /*2a4e0*/  STL.64 [R1+0x12a0], R14 ;  /* 0x0012a00e01007387 */ /* 0x0007e20000100a00 */
[----:B0-----:R-:W-:Y:S01]  /*2a4f0*/  MOV R8, 0xb0a1e056 ;  /* 0xb0a1e05600087802 */ /* 0x001fe20000000f00 */
[----:B------:R-:W-:Y:S02]  /*2a500*/  IMAD.MOV.U32 R9, RZ, RZ, -0x450fdad4 ;  /* 0xbaf0252cff097424 */ /* 0x000fe400078e00ff */
[----:B------:R0:W-:Y:S01]  /*2a510*/  STL.64 [R1+0x12a8], R20 ;  /* 0x0012a81401007387 */ /* 0x0001e20000100a00 */
[----:B--2---:R-:W-:Y:S01]  /*2a520*/  HFMA2 R10, -RZ, RZ, 0.8271484375, -0.291015625 ;  /* 0x3a9eb4a8ff0a7431 */ /* 0x004fe200000001ff */
[----:B------:R-:W-:Y:S01]  /*2a530*/  MOV R11, 0xb9cefd15 ;  /* 0xb9cefd15000b7802 */ /* 0x000fe20000000f00 */
[----:B-1----:R-:W-:-:S02]  /*2a540*/  IMAD.MOV.U32 R12, RZ, RZ, 0x4293c7da ;  /* 0x4293c7daff0c7424 */ /* 0x002fc400078e00ff */
[----:B------:R-:W-:Y:S01]  /*2a550*/  HFMA2 R13, -RZ, RZ, -3.5546875, -20.640625 ;  /* 0xc31ccd29ff0d7431 */ /* 0x000fe200000001ff */
[----:B------:R1:W-:Y:S01]  /*2a560*/  STL.64 [R1+0x12b0], R8 ;  /* 0x0012b00801007387 */ /* 0x0003e20000100a00 */
[----:B---3--:R-:W-:Y:S01]  /*2a570*/  MOV R14, 0x430437bf ;  /* 0x430437bf000e7802 */ /* 0x008fe20000000f00 */
[----:B------:R-:W-:Y:S02]  /*2a580*/  IMAD.MOV.U32 R15, RZ, RZ, 0x3c605817 ;  /* 0x3c605817ff0f7424 */ /* 0x000fe400078e00ff */
[----:B------:R2:W-:Y:S01]  /*2a590*/  STL.64 [R1+0x12b8], R10 ;  /* 0x0012b80a01007387 */ /* 0x0005e20000100a00 */
[----:B0-----:R-:W-:Y:S01]  /*2a5a0*/  HFMA2 R20, -RZ, RZ, -3.482421875, 71.4375 ;  /* 0xc2f75477ff147431 */ /* 0x001fe200000001ff */
[----:B------:R-:W-:Y:S02]  /*2a5b0*/  MOV R21, 0x431234f7 ;  /* 0x431234f700157802 */ /* 0x000fe40000000f00 */
[----:B------:R0:W-:Y:S04]  /*2a5c0*/  STL.64 [R1+0x12c0], R12 ;  /* 0x0012c00c01007387 */ /* 0x0001e80000100a00 */
[----:B------:R3:W-:Y:S01]  /*2a5d0*/  STL.64 [R1+0x12c8], R14 ;  /* 0x0012c80e01007387 */ /* 0x0007e20000100a00 */
[----:B-1----:R-:W-:-:S02]  /*2a5e0*/  IMAD.MOV.U32 R8, RZ, RZ, -0x3d5f44d2 ;  /* 0xc2a0bb2eff087424 */ /* 0x002fc400078e00ff */
[----:B------:R-:W-:Y:S01]  /*2a5f0*/  HFMA2 R9, -RZ, RZ, -0.615234375, 0.0134124755859375 ;  /* 0xb8ec22deff097431 */ /* 0x000fe200000001ff */
[----:B------:R1:W-:Y:S01]  /*2a600*/  STL.64 [R1+0x12d0], R20 ;  /* 0x0012d01401007387 */ /* 0x0003e20000100a00 */
[----:B--2---:R-:W-:Y:S01]  /*2a610*/  MOV R10, 0x4223149e ;  /* 0x4223149e000a7802 */ /* 0x004fe20000000f00 */
[----:B------:R-:W-:Y:S02]  /*2a620*/  IMAD.MOV.U32 R11, RZ, RZ, -0x3de7289d ;  /* 0xc218d763ff0b7424 */ /* 0x000fe400078e00ff */
[----:B0-----:R-:W-:Y:S01]  /*2a630*/  HFMA2 R12, -RZ, RZ, 2.767578125, -0.0004770755767822265625 ;  /* 0x41898fd1ff0c7431 */ /* 0x001fe200000001ff */
[----:B------:R-:W-:Y:S01]  /*2a640*/  MOV R13, 0x357b0a41 ;  /* 0x357b0a41000d7802 */ /* 0x000fe20000000f00 */
[----:B------:R0:W-:Y:S01]  /*2a650*/  STL.64 [R1+0x12d8], R8 ;  /* 0x0012d80801007387 */ /* 0x0001e20000100a00 */
[----:B---3--:R-:W-:Y:S02]  /*2a660*/  IMAD.MOV.U32 R14, RZ, RZ, -0x3f374eec ;  /* 0xc0c8b114ff0e7424 */ /* 0x008fe400078e00ff */
[----:B------:R-:W-:Y:S01]  /*2a670*/  HFMA2 R15, -RZ, RZ, 2.318359375, -1.4111328125 ;  /* 0x40a3bda5ff0f7431 */ /* 0x000fe200000001ff */
[----:B------:R2:W-:Y:S01]  /*2a680*/  STL.64 [R1+0x12e0], R10 ;  /* 0x0012e00a01007387 */ /* 0x0005e20000100a00 */
[----:B-1----:R-:W-:Y:S01]  /*2a690*/  MOV R20, 0xc0020bba ;  /* 0xc0020bba00147802 */ /* 0x002fe20000000f00 */
[----:B------:R-:W-:-:S02]  /*2a6a0*/  IMAD.MOV.U32 R21, RZ, RZ, -0x4e55e4fe ;  /* 0xb1aa1b02ff157424 */ /* 0x000fc400078e00ff */
[----:B------:R1:W-:Y:S04]  /*2a6b0*/  STL.64 [R1+0x12e8], R12 ;  /* 0x0012e80c01007387 */ /* 0x0003e80000100a00 */
[----:B------:R3:W-:Y:S01]  /*2a6c0*/  STL.64 [R1+0x12f0], R14 ;  /* 0x0012f00e01007387 */ /* 0x0007e20000100a00 */
[----:B0-----:R-:W-:Y:S01]  /*2a6d0*/  HFMA2 R8, -RZ, RZ, 1.7734375, -0.0185699462890625 ;  /* 0x3f18a4c1ff087431 */ /* 0x001fe200000001ff */
[----:B------:R-:W-:Y:S02]  /*2a6e0*/  MOV R9, 0xbee2690b ;  /* 0xbee2690b00097802 */ /* 0x000fe40000000f00 */
[----:B------:R0:W-:Y:S01]  /*2a6f0*/  STL.64 [R1+0x12f8], R20 ;  /* 0x0012f81401007387 */ /* 0x0001e20000100a00 */
[----:B--2---:R-:W-:Y:S02]  /*2a700*/  IMAD.MOV.U32 R10, RZ, RZ, 0x3e24a8c0 ;  /* 0x3e24a8c0ff0a7424 */ /* 0x004fe400078e00ff */
[----:B------:R-:W-:Y:S01]  /*2a710*/  HFMA2 R11, -RZ, RZ, -0.21337890625, 25280 ;  /* 0xb2d4762cff0b7431 */ /* 0x000fe200000001ff */
[----:B-1----:R-:W-:Y:S01]  /*2a720*/  MOV R12, 0xbd25198e ;  /* 0xbd25198e000c7802 */ /* 0x002fe20000000f00 */
[----:B------:R-:W-:Y:S01]  /*2a730*/  IMAD.MOV.U32 R13, RZ, RZ, 0x3ce423b1 ;  /* 0x3ce423b1ff0d7424 */ /* 0x000fe200078e00ff */
[----:B------:R1:W-:Y:S01]  /*2a740*/  STL.64 [R1+0x1300], R8 ;  /* 0x0013000801007387 */ /* 0x0003e20000100a00 */
[----:B---3--:R-:W-:Y:S01]  /*2a750*/  HFMA2 R14, -RZ, RZ, -1.0263671875, 1.4521484375 ;  /* 0xbc1b3dcfff0e7431 */ /* 0x008fe200000001ff */
[----:B------:R-:W-:-:S02]  /*2a760*/  MOV R15, 0x36d76ab6 ;  /* 0x36d76ab6000f7802 */ /* 0x000fc40000000f00 */
[----:B------:R2:W-:Y:S01]  /*2a770*/  STL.64 [R1+0x1308], R10 ;  /* 0x0013080a01007387 */ /* 0x0005e20000100a00 */
[----:B0-----:R-:W-:Y:S02]  /*2a780*/  IMAD.MOV.U32 R20, RZ, RZ, 0x3b0b43e3 ;  /* 0x3b0b43e3ff147424 */ /* 0x001fe400078e00ff */
[----:B------:R-:W-:Y:S01]  /*2a790*/  HFMA2 R21, -RZ, RZ, 3.6640625, 0.05548095703125 ;  /* 0x43542b1aff157431 */ /* 0x000fe200000001ff */
[----:B------:R0:W-:Y:S04]  /*2a7a0*/  STL.64 [R1+0x1310], R12 ;  /* 0x0013100c01007387 */ /* 0x0001e80000100a00 */
[----:B------:R3:W-:Y:S01]  /*2a7b0*/  STL.64 [R1+0x1318], R14 ;  /* 0x0013180e01007387 */ /* 0x0007e20000100a00 */
[----:B-1----:R-:W-:Y:S01]  /*2a7c0*/  MOV R8, 0x4151b9cf ;  /* 0x4151b9cf00087802 */ /* 0x002fe20000000f00 */
[----:B------:R-:W-:-:S02]  /*2a7d0*/  IMAD.MOV.U32 R9, RZ, RZ, -0x3c078232 ;  /* 0xc3f87dceff097424 */ /* 0x000fc400078e00ff */
[----:B------:R1:W-:Y:S01]  /*2a7e0*/  STL.64 [R1+0x1320], R20 ;  /* 0x0013201401007387 */ /* 0x0003e20000100a00 */
[----:B--2---:R-:W-:Y:S01]  /*2a7f0*/  HFMA2 R10, -RZ, RZ, 4.2109375, -23.28125 ;  /* 0x4436cdd2ff0a7431 */ /* 0x004fe200000001ff */
[----:B------:R-:W-:Y:S01]  /*2a800*/  MOV R11, 0xc3f111b1 ;  /* 0xc3f111b1000b7802 */ /* 0x000fe20000000f00 */
[----:B0-----:R-:W-:Y:S02]  /*2a810*/  IMAD.MOV.U32 R12, RZ, RZ, -0x4313edd9 ;  /* 0xbcec1227ff0c7424 */ /* 0x001fe400078e00ff */
[----:B------:R-:W-:Y:S01]  /*2a820*/  HFMA2 R13, -RZ, RZ, 3.818359375, 0.00131893157958984375 ;  /* 0x43a31567ff0d7431 */ /* 0x000fe200000001ff */
[----:B------:R0:W-:Y:S01]  /*2a830*/  STL.64 [R1+0x1328], R8 ;  /* 0x0013280801007387 */ /* 0x0001e20000100a00 */
[----:B---3--:R-:W-:Y:S01]  /*2a840*/  MOV R14, 0xc3abf25b ;  /* 0xc3abf25b000e7802 */ /* 0x008fe20000000f00 */
[----:B------:R-:W-:Y:S02]  /*2a850*/  IMAD.MOV.U32 R15, RZ, RZ, 0x432bf3b2 ;  /* 0x432bf3b2ff0f7424 */ /* 0x000fe400078e00ff */
[----:B------:R2:W-:Y:S01]  /*2a860*/  STL.64 [R1+0x1330], R10 ;  /* 0x0013300a01007387 */ /* 0x0005e20000100a00 */
[----:B-1----:R-:W-:Y:S01]  /*2a870*/  HFMA2 R20, -RZ, RZ, 0.63427734375, 0.2242431640625 ;  /* 0x3913332dff147431 */ /* 0x002fe200000001ff */
[----:B------:R-:W-:-:S02]  /*2a880*/  MOV R21, 0xc29684d3 ;  /* 0xc29684d300157802 */ /* 0x000fc40000000f00 */
[----:B------:R1:W-:Y:S04]  /*2a890*/  STL.64 [R1+0x1338], R12 ;  /* 0x0013380c01007387 */ /* 0x0003e80000100a00 */
[----:B------:R3:W-:Y:S01]  /*2a8a0*/  STL.64 [R1+0x1340], R14 ;  /* 0x0013400e01007387 */ /* 0x0007e20000100a00 */
[----:B0-----:R-:W-:Y:S02]  /*2a8b0*/  IMAD.MOV.U32 R8, RZ, RZ, 0x42850a16 ;  /* 0x42850a16ff087424 */ /* 0x001fe400078e00ff */
[----:B------:R-:W-:Y:S01]  /*2a8c0*/  HFMA2 R9, -RZ, RZ, -2.943359375, -0.00110340118408203125 ;  /* 0xc1e39485ff097431 */ /* 0x000fe200000001ff */
[----:B------:R0:W-:Y:S01]  /*2a8d0*/  STL.64 [R1+0x1348], R20 ;  /* 0x0013481401007387 */ /* 0x0001e20000100a00 */
[----:B--2---:R-:W-:Y:S01]  /*2a8e0*/  MOV R10, 0xb54c60f7 ;  /* 0xb54c60f7000a7802 */ /* 0x004fe20000000f00 */
[----:B------:R-:W-:-:S02]  /*2a8f0*/  IMAD.MOV.U32 R11, RZ, RZ, 0x4118a4c2 ;  /* 0x4118a4c2ff0b7424 */ /* 0x000fc400078e00ff */
[----:B-1----:R-:W-:Y:S01]  /*2a900*/  HFMA2 R12, -RZ, RZ, -2.46875, -0.0004642009735107421875 ;  /* 0xc0f08f9bff0c7431 */ /* 0x002fe200000001ff */
[----:B------:R-:W-:Y:S01]  /*2a910*/  MOV R13, 0x40393dd8 ;  /* 0x40393dd8000d7802 */ /* 0x000fe20000000f00 */
[----:B------:R1:W-:Y:S01]  /*2a920*/  STL.64 [R1+0x1350], R8 ;  /* 0x0013500801007387 */ /* 0x0003e20000100a00 */
[----:B---3--:R-:W-:Y:S02]  /*2a930*/  IMAD.MOV.U32 R14, RZ, RZ, -0x4b05c0b0 ;  /* 0xb4fa3f50ff0e7424 */ /* 0x008fe400078e00ff */
[----:B------:R-:W-:Y:S01]  /*2a940*/  HFMA2 R15, -RZ, RZ, -1.826171875, 508.5 ;  /* 0xbf4e5ff2ff0f7431 */ /* 0x000fe200000001ff */
[----:B------:R2:W-:Y:S01]  /*2a950*/  STL.64 [R1+0x1358], R10 ;  /* 0x0013580a01007387 */ /* 0x0005e20000100a00 */
[----:B0-----:R-:W-:Y:S01]  /*2a960*/  MOV R20, 0x3f15b76c ;  /* 0x3f15b76c00147802 */ /* 0x001fe20000000f00 */
[----:B------:R-:W-:Y:S02]  /*2a970*/  IMAD.MOV.U32 R21, RZ, RZ, -0x41aa8b03 ;  /* 0xbe5574fdff157424 */ /* 0x000fe400078e00ff */
[----:B------:R0:W-:Y:S04]  /*2a980*/  STL.64 [R1+0x1360], R12 ;  /* 0x0013600c01007387 */ /* 0x0001e80000100a00 */
[----:B------:R3:W-:Y:S01]  /*2a990*/  STL.64 [R1+0x1368], R14 ;  /* 0x0013680e01007387 */ /* 0x0007e20000100a00 */
[----:B-1----:R-:W-:Y:S01]  /*2a9a0*/  HFMA2 R8, -RZ, RZ, 0.6376953125, -75.125 ;  /* 0x391ad4b2ff087431 */ /* 0x002fe200000001ff */
[----:B------:R-:W-:-:S02]  /*2a9b0*/  MOV R9, 0x3d50e5d5 ;  /* 0x3d50e5d500097802 */ /* 0x000fc40000000f00 */
[----:B------:R1:W-:Y:S01]  /*2a9c0*/  STL.64 [R1+0x1370], R20 ;  /* 0x0013701401007387 */ /* 0x0003e20000100a00 */
[----:B--2---:R-:W-:Y:S02]  /*2a9d0*/  IMAD.MOV.U32 R10, RZ, RZ, -0x42f88f86 ;  /* 0xbd07707aff0a7424 */ /* 0x004fe400078e00ff */
[----:B------:R-:W-:Y:S01]  /*2a9e0*/  HFMA2 R11, -RZ, RZ, 1.1162109375, -0.000296115875244140625 ;  /* 0x3c778cdaff0b7431 */ /* 0x000fe200000001ff */
[----:B0-----:R-:W-:Y:S01]  /*2a9f0*/  MOV R12, 0xc477662c ;  /* 0xc477662c000c7802 */ /* 0x001fe20000000f00 */
[----:B------:R-:W-:Y:S01]  /*2aa00*/  IMAD.MOV.U32 R13, RZ, RZ, 0x450908e3 ;  /* 0x450908e3ff0d7424 */ /* 0x000fe200078e00ff */
[----:B------:R0:W-:Y:S01]  /*2aa10*/  STL.64 [R1+0x1378], R8 ;  /* 0x0013780801007387 */ /* 0x0001e20000100a00 */
[----:B---3--:R-:W-:Y:S01]  /*2aa20*/  HFMA2 R14, -RZ, RZ, -4.94140625, 0.0002281665802001953125 ;  /* 0xc4f10b7aff0e7431 */ /* 0x008fe200000001ff */
[----:B------:R-:W-:Y:S02]  /*2aa30*/  MOV R15, 0xbe23145e ;  /* 0xbe23145e000f7802 */ /* 0x000fe40000000f00 */
[----:B------:R2:W-:Y:S01]  /*2aa40*/  STL.64 [R1+0x1380], R10 ;  /* 0x0013800a01007387 */ /* 0x0005e20000100a00 */
[----:B-1----:R-:W-:-:S02]  /*2aa50*/  IMAD.MOV.U32 R20, RZ, RZ, 0x44f49ff4 ;  /* 0x44f49ff4ff147424 */ /* 0x002fc400078e00ff */
[----:B------:R-:W-:Y:S01]  /*2aa60*/  HFMA2 R21, -RZ, RZ, -5.0859375, 16480 ;  /* 0xc5167406ff157431 */ /* 0x000fe200000001ff */
[----:B------:R1:W-:Y:S04]  /*2aa70*/  STL.64 [R1+0x1388], R12 ;  /* 0x0013880c01007387 */ /* 0x0003e80000100a00 */
[----:B------:R3:W-:Y:S01]  /*2aa80*/  STL.64 [R1+0x1390], R14 ;  /* 0x0013900e01007387 */ /* 0x0007e20000100a00 */
[----:B0-----:R-:W-:Y:S01]  /*2aa90*/  MOV R8, 0x44abf3ae ;  /* 0x44abf3ae00087802 */ /* 0x001fe20000000f00 */
[----:B------:R-:W-:Y:S02]  /*2aaa0*/  IMAD.MOV.U32 R9, RZ, RZ, 0x3aa95acb ;  /* 0x3aa95acbff097424 */ /* 0x000fe400078e00ff */
[----:B------:R0:W-:Y:S01]  /*2aab0*/  STL.64 [R1+0x1398], R20 ;  /* 0x0013981401007387 */ /* 0x0001e20000100a00 */
[----:B--2---:R-:W-:Y:S01]  /*2aac0*/  HFMA2 R10, -RZ, RZ, -4.234375, 0.0235443115234375 ;  /* 0xc43c2607ff0a7431 */ /* 0x004fe200000001ff */
[----:B------:R-:W-:Y:S01]  /*2aad0*/  MOV R11, 0x4436edde ;  /* 0x4436edde000b7802 */ /* 0x000fe20000000f00 */
[----:B-1----:R-:W-:-:S02]  /*2aae0*/  IMAD.MOV.U32 R12, RZ, RZ, -0x3c55509c ;  /* 0xc3aaaf64ff0c7424 */ /* 0x002fc400078e00ff */
[----:B------:R-:W-:Y:S01]  /*2aaf0*/  HFMA2 R13, -RZ, RZ, -0.447021484375, -0.000134944915771484375 ;  /* 0xb727886cff0d7431 */ /* 0x000fe200000001ff */
[----:B------:R1:W-:Y:S01]  /*2ab00*/  STL.64 [R1+0x13a0], R8 ;  /* 0x0013a00801007387 */ /* 0x0003e20000100a00 */
[----:B---3--:R-:W-:Y:S01]  /*2ab10*/  MOV R14, 0x43059029 ;  /* 0x43059029000e7802 */ /* 0x008fe20000000f00 */
[----:B------:R-:W-:Y:S02]  /*2ab20*/  IMAD.MOV.U32 R15, RZ, RZ, -0x3d1e795e ;  /* 0xc2e186a2ff0f7424 */ /* 0x000fe400078e00ff */
[----:B------:R2:W-:Y:S01]  /*2ab30*/  STL.64 [R1+0x13a8], R10 ;  /* 0x0013a80a01007387 */ /* 0x0005e20000100a00 */
[----:B0-----:R-:W-:Y:S01]  /*2ab40*/  HFMA2 R20, -RZ, RZ, 3.111328125, 1.4609375 ;  /* 0x42393dd8ff147431 */ /* 0x001fe200000001ff */
[----:B------:R-:W-:Y:S02]  /*2ab50*/  MOV R21, 0xb704f033 ;  /* 0xb704f03300157802 */ /* 0x000fe40000000f00 */
[----:B------:R0:W-:Y:S04]  /*2ab60*/  STL.64 [R1+0x13b0], R12 ;  /* 0x0013b00c01007387 */ /* 0x0001e80000100a00 */
[----:B------:R3:W-:Y:S01]  /*2ab70*/  STL.64 [R1+0x13b8], R14 ;  /* 0x0013b80e01007387 */ /* 0x0007e20000100a00 */
[----:B-1----:R-:W-:-:S02]  /*2ab80*/  IMAD.MOV.U32 R8, RZ, RZ, -0x3e97d410 ;  /* 0xc1682bf0ff087424 */ /* 0x002fc400078e00ff */
[----:B------:R-:W-:Y:S01]  /*2ab90*/  HFMA2 R9, -RZ, RZ, 2.595703125, -11.6328125 ;  /* 0x4131c9d1ff097431 */ /* 0x000fe200000001ff */
[----:B------:R1:W-:Y:S01]  /*2aba0*/  STL.64 [R1+0x13c0], R20 ;  /* 0x0013c01401007387 */ /* 0x0003e20000100a00 */
[----:B--2---:R-:W-:Y:S01]  /*2abb0*/  MOV R10, 0xc085691e ;  /* 0xc085691e000a7802 */ /* 0x004fe20000000f00 */
[----:B------:R-:W-:Y:S02]  /*2abc0*/  IMAD.MOV.U32 R11, RZ, RZ, 0x3b4b3729 ;  /* 0x3b4b3729ff0b7424 */ /* 0x000fe400078e00ff */
[----:B0-----:R-:W-:Y:S01]  /*2abd0*/  HFMA2 R12, -RZ, RZ, 1.8896484375, -0.00586700439453125 ;  /* 0x3f8f9e02ff0c7431 */ /* 0x001fe200000001ff */
[----:B------:R-:W-:Y:S01]  /*2abe0*/  MOV R13, 0xbf42b1b0 ;  /* 0xbf42b1b0000d7802 */ /* 0x000fe20000000f00 */
[----:B------:R0:W-:Y:S01]  /*2abf0*/  STL.64 [R1+0x13c8], R8 ;  /* 0x0013c80801007387 */ /* 0x0001e20000100a00 */
[----:B---3--:R-:W-:Y:S02]  /*2ac00*/  IMAD.MOV.U32 R14, RZ, RZ, 0x3eb9a9a3 ;  /* 0x3eb9a9a3ff0e7424 */ /* 0x008fe400078e00ff */
[----:B------:R-:W-:Y:S01]  /*2ac10*/  HFMA2 R15, -RZ, RZ, 1.5966796875, 2.83718109130859375e-05 ;  /* 0x3e6301dcff0f7431 */ /* 0x000fe200000001ff */
[----:B------:R0:W-:Y:S01]  /*2ac20*/  STL.64 [R1+0x13d0], R10 ;  /* 0x0013d00a01007387 */ /* 0x0001e20000100a00 */
[----:B-1----:R-:W-:Y:S01]  /*2ac30*/  MOV R20, 0x3ef9425d ;  /* 0x3ef9425d00147802 */ /* 0x002fe20000000f00 */
[----:B------:R-:W-:-:S02]  /*2ac40*/  IMAD.MOV.U32 R21, RZ, RZ, 0x3f800000 ;  /* 0x3f800000ff157424 */ /* 0x000fc400078e00ff */
        /* <DEDUP_REMOVED lines=47> */
.L_x_1402:
        /* <DEDUP_REMOVED lines=34> */
.L_x_1403:
[----:B------:R-:W-:Y:S05]  /*2b160*/  BSYNC.RECONVERGENT B3 ;  /* 0x0000000000037941 */ /* 0x000fea0003800200 */
.L_x_1401:
[----:B-1----:R-:W-:Y:S01]  /*2b170*/  HFMA2 R4, -RZ, RZ, 0, 0 ;  /* 0x00000000ff047431 */ /* 0x002fe200000001ff */
[----:B------:R-:W-:Y:S01]  /*2b180*/  BSSY.RECONVERGENT B3, `(.L_x_1404) ;  /* 0x0000016000037945 */ /* 0x000fe20003800200 */
[----:B------:R-:W-:Y:S01]  /*2b190*/  IMAD.MOV.U32 R5, RZ, RZ, 0x1 ;  /* 0x00000001ff057424 */ /* 0x000fe200078e00ff */
[----:B0-----:R-:W-:-:S07]  /*2b1a0*/  MOV R8, 0xbeaaaaab ;  /* 0xbeaaaaab00087802 */ /* 0x001fce0000000f00 */
.L_x_1405:
[----:B------:R-:W-:-:S13]  /*2b1b0*/  ISETP.GT.AND P1, PT, R5, R4, PT ;  /* 0x000000040500720c */ /* 0x000fda0003f24270 */
[C---:B------:R-:W-:Y:S01]  /*2b1c0*/  @P1 IADD3 R10, PT, PT, R5.reuse, -0x1, RZ ;  /* 0xffffffff050a1810 */ /* 0x040fe20007ffe0ff */
[----:B------:R-:W-:-:S03]  /*2b1d0*/  @!P1 IMAD R9, R5, 0x4, R3 ;  /* 0x0000000405099824 */ /* 0x000fc600078e0203 */
[----:B------:R-:W-:Y:S02]  /*2b1e0*/  @P1 LEA R11, R10, R3, 0x2 ;  /* 0x000000030a0b1211 */ /* 0x000fe400078e10ff */
[----:B------:R-:W3:Y:S04]  /*2b1f0*/  @!P1 LDL R10, [R9] ;  /* 0x00000000090a9983 */ /* 0x000ee80000100800 */
[----:B------:R-:W2:Y:S01]  /*2b200*/  @P1 LDL R13, [R11] ;  /* 0x000000000b0d1983 */ /* 0x000ea20000100800 */
[----:B------:R-:W-:Y:S01]  /*2b210*/  LEA R12, R5, R0, 0x2 ;  /* 0x00000000050c7211 */ /* 0x000fe200078e10ff */
[----:B--2---:R-:W-:-:S05]  /*2b220*/  @P1 FMUL.FTZ R10, R13, R6 ;  /* 0x000000060d0a1220 */ /* 0x004fca0000410000 */
        /* <DEDUP_REMOVED lines=10> */
[----:B0-----:R-:W-:Y:S05]  /*2b2d0*/  @P0 BRA P2, `(.L_x_1405) ;  /* 0xfffffffc00b40947 */ /* 0x001fea000103ffff */
[----:B------:R-:W-:Y:S05]  /*2b2e0*/  BSYNC.RECONVERGENT B3 ;  /* 0x0000000000037941 */ /* 0x000fea0003800200 */
.L_x_1404:
        /* <DEDUP_REMOVED lines=9> */
.L_x_1409:
        /* <DEDUP_REMOVED lines=19> */
.L_x_1408:
        /* <DEDUP_REMOVED lines=12> */
.L_x_1411:
        /* <DEDUP_REMOVED lines=19> */
.L_x_1410:
        /* <DEDUP_REMOVED lines=12> */
.L_x_1413:
        /* <DEDUP_REMOVED lines=19> */
.L_x_1412:
        /* <DEDUP_REMOVED lines=12> */
.L_x_1415:
        /* <DEDUP_REMOVED lines=19> */
.L_x_1414:
        /* <DEDUP_REMOVED lines=12> */
.L_x_1417:
        /* <DEDUP_REMOVED lines=19> */
.L_x_1416:
        /* <DEDUP_REMOVED lines=12> */
.L_x_1419:
        /* <DEDUP_REMOVED lines=19> */
.L_x_1418:
        /* <DEDUP_REMOVED lines=12> */
.L_x_1421:
        /* <DEDUP_REMOVED lines=19> */
.L_x_1420:
        /* <DEDUP_REMOVED lines=12> */
.L_x_1423:
        /* <DEDUP_REMOVED lines=19> */
.L_x_1422:
        /* <DEDUP_REMOVED lines=12> */
.L_x_1425:
        /* <DEDUP_REMOVED lines=19> */
.L_x_1424:
        /* <DEDUP_REMOVED lines=12> */
.L_x_1427:
        /* <DEDUP_REMOVED lines=19> */
.L_x_1426:
        /* <DEDUP_REMOVED lines=12> */
.L_x_1429:
        /* <DEDUP_REMOVED lines=19> */
.L_x_1428:
        /* <DEDUP_REMOVED lines=12> */
.L_x_1431:
        /* <DEDUP_REMOVED lines=19> */
.L_x_1430:
        /* <DEDUP_REMOVED lines=12> */
.L_x_1433:
        /* <DEDUP_REMOVED lines=19> */
.L_x_1432:
        /* <DEDUP_REMOVED lines=12> */
.L_x_1435:
        /* <DEDUP_REMOVED lines=19> */
.L_x_1434:
        /* <DEDUP_REMOVED lines=12> */
.L_x_1437:
        /* <DEDUP_REMOVED lines=19> */
.L_x_1436:
        /* <DEDUP_REMOVED lines=12> */
.L_x_1439:
        /* <DEDUP_REMOVED lines=19> */
.L_x_1438:
        /* <DEDUP_REMOVED lines=12> */
.L_x_1441:
        /* <DEDUP_REMOVED lines=19> */
.L_x_1440:
        /* <DEDUP_REMOVED lines=12> */
.L_x_1443:
        /* <DEDUP_REMOVED lines=19> */
.L_x_1442:
        /* <DEDUP_REMOVED lines=12> */
.L_x_1445:
        /* <DEDUP_REMOVED lines=19> */
.L_x_1444:
        /* <DEDUP_REMOVED lines=12> */
.L_x_1447:
        /* <DEDUP_REMOVED lines=19> */
.L_x_1446:
        /* <DEDUP_REMOVED lines=12> */
.L_x_1449:
        /* <DEDUP_REMOVED lines=19> */
.L_x_1448:
        /* <DEDUP_REMOVED lines=12> */
.L_x_1451:
        /* <DEDUP_REMOVED lines=19> */
.L_x_1450:
        /* <DEDUP_REMOVED lines=12> */
.L_x_1453:
        /* <DEDUP_REMOVED lines=19> */
.L_x_1452:
        /* <DEDUP_REMOVED lines=10> */
.L_x_1455:
[----:B------:R-:W-:-:S13]  /*2dff0*/  ISETP.GT.AND P1, PT, R9, R4, PT ;  /* 0x000000040900720c */ /* 0x000fda0003f24270 */
[C---:B------:R-:W-:Y:S01]  /*2e000*/  @P1 VIADD R14, R9.reuse, 0xffffffff ;  /* 0xffffffff090e1836 */ /* 0x040fe20000000000 */
[----:B------:R-:W-:-:S04]  /*2e010*/  @!P1 LEA R10, R9, R3, 0x2 ;  /* 0x00000003090a9211 */ /* 0x000fc800078e10ff */
[----:B------:R-:W-:Y:S01]  /*2e020*/  @P1 LEA R14, R14, R3, 0x2 ;  /* 0x000000030e0e1211 */ /* 0x000fe200078e10ff */
        /* <DEDUP_REMOVED lines=15> */
.L_x_1454:
[----:B------:R-:W1:Y:S02]  /*2e120*/  MUFU.RCP R0, R7 ;  /* 0x0000000700007308 */ /* 0x000e640000001000 */
[----:B-1----:R-:W-:-:S04]  /*2e130*/  FMUL.FTZ R5, R5, R0 ;  /* 0x0000000005057220 */ /* 0x002fc80000410000 */
[----:B------:R-:W-:-:S05]  /*2e140*/  FMUL.FTZ R5, R8, R5 ;  /* 0x0000000508057220 */ /* 0x000fca0000410000 */
[----:B------:R-:W-:-:S13]  /*2e150*/  FSETP.GT.FTZ.AND P0, PT, |R5|, |R21|, PT ;  /* 0x400000150500720b */ /* 0x000fda0003f14200 */
[----:B------:R-:W-:-:S07]  /*2e160*/  @!P0 FADD.FTZ R12, R12, R5 ;  /* 0x000000050c0c8221 */ /* 0x000fce0000010000 */
.L_x_1407:
[----:B------:R-:W-:Y:S05]  /*2e170*/  BSYNC.RECONVERGENT B3 ;  /* 0x0000000000037941 */ /* 0x000fea0003800200 */
.L_x_1406:
        /* <DEDUP_REMOVED lines=135> */
[----:B------:R-:W-:-:S04]  /*2e9f0*/  @!P0 SHF.R.S32.HI R3, RZ, 0x1, R0 ;  /* 0x00000001ff038819 */ /* 0x000fc80000011400 */
[----:B------:R-:W-:Y:S01]  /*2ea00*/  @!P0 LEA R11, R3, R11, 0x14 ;  /* 0x0000000b030b8211 */ /* 0x000fe200078ea0ff */
[----:B------:R-:W-:-:S05]  /*2ea10*/  @!P0 IMAD.IADD R4, R4, 0x1, -R3 ;  /* 0x0000000104048824 */ /* 0x000fca00078e0a03 */
[----:B------:R-:W-:Y:S02]  /*2ea20*/  @!P0 LEA R5, R4, 0x3ff00000, 0x14 ;  /* 0x3ff0000004058811 */ /* 0x000fe400078ea0ff */
[----:B------:R-:W-:-:S15]  /*2ea30*/  @!P0 MOV R4, RZ ;  /* 0x000000ff00048202 */ /* 0x000fde0000000f00 */
[----:B------:R-:W-:-:S15]  /*2ea40*/  NOP ;  /* 0x0000000000007918 */ /* 0x000fde0000000000 */
[----:B------:R-:W-:-:S06]  /*2ea50*/  NOP ;  /* 0x0000000000007918 */ /* 0x000fcc0000000000 */
[----:B------:R-:W1:Y:S02]  /*2ea60*/  DADD R12, R8, +INF ;  /* 0x7ff00000080c7429 */ /* 0x000e640000000000 */
[----:B-1----:R-:W-:Y:S02]  /*2ea70*/  FSEL R12, R12, RZ, P1 ;  /* 0x000000ff0c0c7208 */ /* 0x002fe40000800000 */
[----:B------:R-:W-:-:S15]  /*2ea80*/  FSEL R13, R13, RZ, P1 ;  /* 0x000000ff0d0d7208 */ /* 0x000fde0000800000 */
[----:B------:R-:W-:-:S15]  /*2ea90*/  NOP ;  /* 0x0000000000007918 */ /* 0x000fde0000000000 */
[----:B------:R-:W-:-:S15]  /*2eaa0*/  NOP ;  /* 0x0000000000007918 */ /* 0x000fde0000000000 */
[----:B------:R-:W-:-:S15]  /*2eab0*/  NOP ;  /* 0x0000000000007918 */ /* 0x000fde0000000000 */
[----:B------:R1:W2:Y:S02]  /*2eac0*/  @!P0 DMUL R12, R10, R4 ;  /* 0x000000040a0c8228 */ /* 0x0002a40000000000 */
.L_x_1457:
[----:B------:R-:W-:Y:S05]  /*2ead0*/  BSYNC.RECONVERGENT B3 ;  /* 0x0000000000037941 */ /* 0x000fea0003800200 */
.L_x_1456:
[----:B-1----:R-:W-:Y:S01]  /*2eae0*/  FMUL.FTZ R11, R7, 0.5 ;  /* 0x3f000000070b7820 */ /* 0x002fe20000410000 */
[----:B------:R-:W-:Y:S01]  /*2eaf0*/  UMOV UR4, 0x54411744 ;  /* 0x5441174400047882 */ /* 0x000fe20000000000 */
[----:B------:R-:W-:Y:S01]  /*2eb00*/  UMOV UR5, 0x401921fb ;  /* 0x401921fb00057882 */ /* 0x000fe20000000000 */
[----:B--2---:R-:W-:Y:S01]  /*2eb10*/  DMUL R4, R14, R12 ;  /* 0x0000000c0e047228 */ /* 0x004fe20000000000 */
[----:B------:R-:W-:Y:S01]  /*2eb20*/  HFMA2 R27, -RZ, RZ, 1.9609375, 0 ;  /* 0x3fd80000ff1b7431 */ /* 0x000fe200000001ff */
[----:B------:R-:W-:Y:S01]  /*2eb30*/  MOV R26, 0x0 ;  /* 0x00000000001a7802 */ /* 0x000fe20000000f00 */
[----:B------:R-:W1:Y:S01]  /*2eb40*/  MUFU.SQRT R11, R11 ;  /* 0x0000000b000b7308 */ /* 0x000e620000002000 */
[----:B------:R-:W-:Y:S02]  /*2eb50*/  IMAD.MOV.U32 R28, RZ, RZ, 0x3a69a091 ;  /* 0x3a69a091ff1c7424 */ /* 0x000fe400078e00ff */
[----:B------:R-:W-:Y:S01]  /*2eb60*/  HFMA2 R29, -RZ, RZ, 2, 0 ;  /* 0x40000000ff1d7431 */ /* 0x000fe200000001ff */
[----:B------:R-:W-:Y:S01]  /*2eb70*/  BSSY.RECONVERGENT B5, `(.L_x_1458) ;  /* 0x0000062000057945 */ /* 0x000fe20003800200 */
[----:B-1----:R-:W-:-:S04]  /*2eb80*/  FMUL.FTZ R6, R11, R6 ;  /* 0x000000060b067220 */ /* 0x002fc80000410000 */
[C---:B------:R-:W-:Y:S01]  /*2eb90*/  FADD.FTZ R0, |R6|.reuse, -4 ;  /* 0xc080000006007421 */ /* 0x040fe20000010200 */
[C---:B------:R-:W-:Y:S01]  /*2eba0*/  FADD.FTZ R3, |R6|.reuse, -RZ ;  /* 0x800000ff06037221 */ /* 0x040fe20000010200 */
[----:B------:R-:W-:-:S15]  /*2ebb0*/  FSETP.GEU.FTZ.AND P1, PT, R6, RZ, PT ;  /* 0x000000ff0600720b */ /* 0x000fde0003f3e000 */
[----:B------:R-:W-:-:S15]  /*2ebc0*/  NOP ;  /* 0x0000000000007918 */ /* 0x000fde0000000000 */
[----:B------:R-:W-:-:S15]  /*2ebd0*/  NOP ;  /* 0x0000000000007918 */ /* 0x000fde0000000000 */
[----:B------:R-:W-:-:S05]  /*2ebe0*/  NOP ;  /* 0x0000000000007918 */ /* 0x000fca0000000000 */
        /* <DEDUP_REMOVED lines=28> */
[----:B-1----:R-:W-:-:S04]  /*2edb0*/  FADD.FTZ R8, |R6|, 4 ;  /* 0x4080000006087421 */ /* 0x002fc80000010200 */
[----:B0-----:R-:W0:Y:S02]  /*2edc0*/  MUFU.RCP R7, R8 ;  /* 0x0000000800077308 */ /* 0x001e240000001000 */
[----:B0-----:R-:W-:Y:S01]  /*2edd0*/  FMUL.FTZ R10, R0, R7 ;  /* 0x00000007000a7220 */ /* 0x001fe20000410000 */
[----:B------:R-:W-:-:S03]  /*2ede0*/  FMUL.FTZ R0, |R6|, -R3 ;  /* 0x8000000306007220 */ /* 0x000fc60000410200 */
[----:B------:R-:W-:Y:S01]  /*2edf0*/  FADD.FTZ R9, R10, 1 ;  /* 0x3f8000000a097421 */ /* 0x000fe20000010000 */
[----:B------:R-:W-:-:S03]  /*2ee00*/  FMUL.FTZ R11, R0, 1.4426950216293334961 ;  /* 0x3fb8aa3b000b7820 */ /* 0x000fc60000410000 */
[----:B------:R-:W-:Y:S01]  /*2ee10*/  FFMA.FTZ R9, R9, -4, |R6| ;  /* 0xc080000009097823 */ /* 0x000fe20000010406 */
[----:B------:R0:W1:Y:S03]  /*2ee20*/  FRND.TRUNC R25, R11 ;  /* 0x0000000b00197307 */ /* 0x000066000020d000 */
[----:B------:R-:W-:-:S04]  /*2ee30*/  FFMA.FTZ R9, |R6|, -R10, R9 ;  /* 0x8000000a06097223 */ /* 0x000fc80000010209 */
[----:B------:R-:W-:Y:S01]  /*2ee40*/  FFMA.FTZ R7, R7, R9, R10 ;  /* 0x0000000907077223 */ /* 0x000fe2000001000a */
[----:B0-----:R-:W-:-:S03]  /*2ee50*/  FFMA.FTZ R11, |R6|, R29, 1 ;  /* 0x3f800000060b7423 */ /* 0x001fc6000001021d */
[----:B------:R-:W-:Y:S01]  /*2ee60*/  FFMA.FTZ R8, R7, R28, 0.0070457882247865200043 ;  /* 0x3be6e05b07087423 */ /* 0x000fe2000001001c */
[----:B------:R-:W-:-:S03]  /*2ee70*/  MOV R28, 0x42fc0000 ;  /* 0x42fc0000001c7802 */ /* 0x000fc60000000f00 */
        /* <DEDUP_REMOVED lines=16> */
[----:B--2---:R-:W1:Y:S01]  /*2ef80*/  DMUL R12, R20, R26 ;  /* 0x0000001a140c7228 */ /* 0x004e620000000000 */
        /* <DEDUP_REMOVED lines=10> */
[----:B------:R-:W-:Y:S02]  /*2f030*/  IADD3 R11, PT, PT, R27, -0x100000, RZ ;  /* 0xfff000001b0b7810 */ /* 0x000fe40007ffe0ff */
[----:B------:R-:W-:-:S04]  /*2f040*/  FADD.FTZ R28, -R25, R28 ;  /* 0x0000001c191c7221 */ /* 0x000fc80000010100 */
[----:B------:R-:W-:Y:S01]  /*2f050*/  FFMA.FTZ R28, R10, R28, R25 ;  /* 0x0000001c0a1c7223 */ /* 0x000fe20000010019 */
[----:B------:R-:W-:-:S03]  /*2f060*/  MOV R10, R26 ;  /* 0x0000001a000a7202 */ /* 0x000fc60000000f00 */
[----:B------:R-:W-:-:S05]  /*2f070*/  FMUL.FTZ R28, R28, R29 ;  /* 0x0000001d1c1c7220 */ /* 0x000fca0000410000 */
[----:B------:R-:W-:-:S05]  /*2f080*/  FSEL R0, R28, RZ, !P0 ;  /* 0x000000ff1c007208 */ /* 0x000fca0004000000 */
[----:B------:R-:W-:-:S15]  /*2f090*/  @!P1 FADD.FTZ R0, -R0, 2 ;  /* 0x4000000000009421 */ /* 0x000fde0000010100 */
[----:B------:R-:W-:-:S04]  /*2f0a0*/  NOP ;  /* 0x0000000000007918 */ /* 0x000fc80000000000 */
[----:B-1----:R-:W0:-:S15]  /*2f0b0*/  DFMA R8, R12, -R12, R20 ;  /* 0x8000000c0c08722b */ /* 0x002e1e0000000014 */
[----:B------:R-:W-:-:S15]  /*2f0c0*/  NOP ;  /* 0x0000000000007918 */ /* 0x000fde0000000000 */
[----:B------:R-:W-:-:S15]  /*2f0d0*/  NOP ;  /* 0x0000000000007918 */ /* 0x000fde0000000000 */
[----:B------:R-:W-:-:S15]  /*2f0e0*/  NOP ;  /* 0x0000000000007918 */ /* 0x000fde0000000000 */
[----:B------:R-:W-:-:S04]  /*2f0f0*/  NOP ;  /* 0x0000000000007918 */ /* 0x000fc80000000000 */
[----:B0-----:R0:W1:Y:S02]  /*2f100*/  DFMA R6, R8, R10, R12 ;  /* 0x0000000a0806722b */ /* 0x001064000000000c */
[----:B01----:R-:W-:Y:S05]  /*2f110*/  @!P2 BRA `(.L_x_1459) ;  /* 0x00000000001ca947 */ /* 0x003fea0003800000 */
[----:B------:R-:W-:Y:S01]  /*2f120*/  IMAD.MOV.U32 R10, RZ, RZ, R26 ;  /* 0x000000ffff0a7224 */ /* 0x000fe200078e001a */
[----:B------:R-:W-:Y:S02]  /*2f130*/  MOV R6, R20 ;  /* 0x0000001400067202 */ /* 0x000fe40000000f00 */
[----:B------:R-:W-:Y:S02]  /*2f140*/  MOV R7, R21 ;  /* 0x0000001500077202 */ /* 0x000fe40000000f00 */
[----:B------:R-:W-:-:S07]  /*2f150*/  MOV R3, 0x2f170 ;  /* 0x0002f17000037802 */ /* 0x000fce0000000f00 */
[----:B------:R-:W-:Y:S05]  /*2f160*/  CALL.REL.NOINC `($__internal_3_$__cuda_sm20_dsqrt_rn_f64_mediumpath_v1) ;  /* 0x000000f400187944 */ /* 0x000fea0003c00000 */
[----:B------:R-:W-:Y:S01]  /*2f170*/  IMAD.MOV.U32 R6, RZ, RZ, R20 ;  /* 0x000000ffff067224 */ /* 0x000fe200078e0014 */
[----:B------:R-:W-:-:S07]  /*2f180*/  MOV R7, R21 ;  /* 0x0000001500077202 */ /* 0x000fce0000000f00 */
.L_x_1459:
[----:B------:R-:W-:Y:S05]  /*2f190*/  BSYNC.RECONVERGENT B5 ;  /* 0x0000000000057941 */ /* 0x000fea0003800200 */
.L_x_1458:
[----:B------:R-:W0:Y:S01]  /*2f1a0*/  MUFU.RCP64H R9, R7 ;  /* 0x0000000700097308 */ /* 0x000e220000001800 */
[----:B------:R-:W-:Y:S01]  /*2f1b0*/  HFMA2 R8, -RZ, RZ, 0, 5.9604644775390625e-08 ;  /* 0x00000001ff087431 */ /* 0x000fe200000001ff */
        /* <DEDUP_REMOVED lines=41> */
[----:B------:R-:W-:Y:S01]  /*2f450*/  IMAD.MOV.U32 R28, RZ, RZ, R4 ;  /* 0x000000ffff1c7224 */ /* 0x000fe200078e0004 */
[----:B------:R-:W-:Y:S01]  /*2f460*/  MOV R29, R5 ;  /* 0x00000005001d7202 */ /* 0x000fe20000000f00 */
[----:B------:R-:W-:Y:S01]  /*2f470*/  IMAD.MOV.U32 R11, RZ, RZ, R7 ;  /* 0x000000ffff0b7224 */ /* 0x000fe200078e0007 */
[----:B------:R-:W-:Y:S02]  /*2f480*/  MOV R10, R6 ;  /* 0x00000006000a7202 */ /* 0x000fe40000000f00 */
[----:B------:R-:W-:-:S07]  /*2f490*/  MOV R25, 0x2f4b0 ;  /* 0x0002f4b000197802 */ /* 0x000fce0000000f00 */
[----:B------:R-:W-:Y:S05]  /*2f4a0*/  CALL.REL.NOINC `($__internal_2_$__cuda_sm20_div_rn_f64_full) ;  /* 0x000000e8001c7944 */ /* 0x000fea0003c00000 */
.L_x_1461:
[----:B------:R-:W-:Y:S05]  /*2f4b0*/  BSYNC.RECONVERGENT B5 ;  /* 0x0000000000057941 */ /* 0x000fea0003800200 */
.L_x_1460:
        /* <DEDUP_REMOVED lines=21> */
.L_x_1400:
        /* <DEDUP_REMOVED lines=41> */
[----:B------:R-:W-:Y:S01]  /*2f8a0*/  MOV R9, 0x3e055027 ;  /* 0x3e05502700097802 */ /* 0x000fe20000000f00 */
[----:B------:R-:W-:Y:S01]  /*2f8b0*/  IMAD.MOV.U32 R8, RZ, RZ, 0x7f800000 ;  /* 0x7f800000ff087424 */ /* 0x000fe200078e00ff */
[----:B------:R-:W-:Y:S01]  /*2f8c0*/  ISETP.GT.U32.AND P0, PT, R3, 0x7f7fffff, PT ;  /* 0x7f7fffff0300780c */ /* 0x000fe20003f04070 */
[----:B------:R-:W-:Y:S01]  /*2f8d0*/  FADD.FTZ R11, |R7|, -0.5 ;  /* 0xbf000000070b7421 */ /* 0x000fe20000010200 */
        /* <DEDUP_REMOVED lines=17> */
[C---:B------:R-:W-:Y:S01]  /*2f9f0*/  @P0 FFMA.FTZ R6, |R7|.reuse, R8, +INF ;  /* 0x7f80000007060423 */ /* 0x040fe20000010208 */
[----:B------:R-:W-:Y:S02]  /*2fa00*/  HFMA2 R9, -RZ, RZ, 0.78662109375, -1877 ;  /* 0x3a4be755ff097431 */ /* 0x000fe400000001ff */
[----:B0-----:R-:W-:Y:S01]  /*2fa10*/  FMUL.FTZ R0, R4, R4 ;  /* 0x0000000404007220 */ /* 0x001fe20000410000 */
[----:B------:R-:W-:Y:S01]  /*2fa20*/  FSETP.NEU.FTZ.AND P0, PT, |R7|, RZ, PT ;  /* 0x000000ff0700720b */ /* 0x000fe20003f1d200 */
        /* <DEDUP_REMOVED lines=10> */
.L_x_1468:
        /* <DEDUP_REMOVED lines=13> */
.L_x_1467:
        /* <DEDUP_REMOVED lines=15> */
.L_x_1470:
        /* <DEDUP_REMOVED lines=16> */
.L_x_1471:
        /* <DEDUP_REMOVED lines=36> */
.L_x_1469:
[----:B------:R-:W-:Y:S05]  /*2ffd0*/  BSYNC.RECONVERGENT B3 ;  /* 0x0000000000037941 */ /* 0x000fea0003800200 */
.L_x_1466:
        /* <DEDUP_REMOVED lines=39> */
.L_x_1474:
        /* <DEDUP_REMOVED lines=50> */
.L_x_1473:
[----:B------:R-:W-:Y:S05]  /*30570*/  BSYNC.RECONVERGENT B3 ;  /* 0x0000000000037941 */ /* 0x000fea0003800200 */
.L_x_1472:
        /* <DEDUP_REMOVED lines=8> */
[----:B------:R-:W1:Y:S01]  /*30600*/  MUFU.EX2 R0, R0 ;  /* 0x0000000000007308 */ /* 0x000e620000000800 */
[----:B------:R-:W-:Y:S05]  /*30610*/  BRA `(.L_x_1475) ;  /* 0x0000001800007947 */ /* 0x000fea0003800000 */
.L_x_1465:
[----:B------:R-:W-:Y:S01]  /*30620*/  FSETP.GT.FTZ.AND P1, PT, |R7|, 1, PT ;  /* 0x3f8000000700780b */ /* 0x000fe20003f34200 */
[----:B------:R0:W-:Y:S01]  /*30630*/  STL [R1+0x13ec], R27 ;  /* 0x0013ec1b01007387 */ /* 0x0001e20000100800 */
[----:B------:R-:W-:Y:S01]  /*30640*/  MOV R26, 0x3bc6a26b ;  /* 0x3bc6a26b001a7802 */ /* 0x000fe20000000f00 */
[----:B------:R-:W-:Y:S01]  /*30650*/  IMAD.MOV.U32 R10, RZ, RZ, 0x45d95fff ;  /* 0x45d95fffff0a7424 */ /* 0x000fe200078e00ff */
[----:B------:R-:W-:Y:S01]  /*30660*/  MOV R3, 0xfffffffc ;  /* 0xfffffffc00037802 */ /* 0x000fe20000000f00 */
[----:B------:R-:W-:Y:S01]  /*30670*/  IMAD.MOV.U32 R13, RZ, RZ, 0x4a5481c1 ;  /* 0x4a5481c1ff0d7424 */ /* 0x000fe200078e00ff */
[----:B------:R-:W-:Y:S02]  /*30680*/  MOV R8, 0x419c28d0 ;  /* 0x419c28d000087802 */ /* 0x000fe40000000f00 */
[----:B------:R-:W-:Y:S02]  /*30690*/  MOV R9, 0x43e0f8e7 ;  /* 0x43e0f8e700097802 */ /* 0x000fe40000000f00 */
[----:B------:R-:W-:Y:S01]  /*306a0*/  MOV R11, 0x47946fa6 ;  /* 0x47946fa6000b7802 */ /* 0x000fe20000000f00 */
[----:B0-----:R-:W-:Y:S01]  /*306b0*/  IMAD.MOV.U32 R27, RZ, RZ, 0x3f0284fc ;  /* 0x3f0284fcff1b7424 */ /* 0x001fe200078e00ff */
[----:B------:R-:W-:Y:S01]  /*306c0*/  MOV R14, 0x4b5edd0a ;  /* 0x4b5edd0a000e7802 */ /* 0x000fe20000000f00 */
[----:B------:R0:W-:Y:S01]  /*306d0*/  STL.64 [R1+0xa30], R8 ;  /* 0x000a300801007387 */ /* 0x0001e20000100a00 */
[----:B------:R-:W-:-:S02]  /*306e0*/  MOV R15, 0x4c255322 ;  /* 0x4c255322000f7802 */ /* 0x000fc40000000f00 */
[C---:B------:R-:W-:Y:S01]  /*306f0*/  IADD3 R28, PT, PT, R0.reuse, 0x9c4, RZ ;  /* 0x000009c4001c7810 */ /* 0x040fe20007ffe0ff */
[----:B------:R1:W-:Y:S01]  /*30700*/  STL.64 [R1+0xa28], R26 ;  /* 0x000a281a01007387 */ /* 0x0003e20000100a00 */
[----:B------:R-:W-:Y:S01]  /*30710*/  SEL R3, R3, 0x4, P1 ;  /* 0x0000000403037807 */ /* 0x000fe20000800000 */
[----:B------:R-:W-:Y:S01]  /*30720*/  @P1 VIADD R28, R0, 0x9f4 ;  /* 0x000009f4001c1836 */ /* 0x000fe20000000000 */
[----:B------:R-:W-:Y:S01]  /*30730*/  MOV R12, 0x4912f03a ;  /* 0x4912f03a000c7802 */ /* 0x000fe20000000f00 */
[----:B------:R2:W-:Y:S01]  /*30740*/  STL.64 [R1+0xa38], R10 ;  /* 0x000a380a01007387 */ /* 0x0005e20000100a00 */
[----:B------:R-:W-:Y:S01]  /*30750*/  MOV R40, 0x4c5914c6 ;  /* 0x4c5914c600287802 */ /* 0x000fe20000000f00 */
[----:B------:R-:W-:Y:S02]  /*30760*/  IMAD.IADD R42, R28, 0x1, R3 ;  /* 0x000000011c2a7824 */ /* 0x000fe400078e0203 */
[----:B------:R3:W-:Y:S01]  /*30770*/  STL.64 [R1+0xa48], R14 ;  /* 0x000a480e01007387 */ /* 0x0007e20000100a00 */
[----:B0-----:R-:W-:Y:S01]  /*30780*/  MOV R8, 0x42840000 ;  /* 0x4284000000087802 */ /* 0x001fe20000000f00 */
[----:B------:R-:W-:-:S02]  /*30790*/  IMAD.MOV.U32 R9, RZ, RZ, 0x44f0a000 ;  /* 0x44f0a000ff097424 */ /* 0x000fc400078e00ff */
[----:B-1----:R-:W-:Y:S01]  /*307a0*/  IMAD.MOV.U32 R26, RZ, RZ, 0x4ca4b97f ;  /* 0x4ca4b97fff1a7424 */ /* 0x002fe200078e00ff */
[----:B------:R-:W-:Y:S01]  /*307b0*/  MOV R27, 0x4cc5f8af ;  /* 0x4cc5f8af001b7802 */ /* 0x000fe20000000f00 */
[----:B------:R0:W-:Y:S01]  /*307c0*/  STL.64 [R1+0xa40], R12 ;  /* 0x000a400c01007387 */ /* 0x0001e20000100a00 */
[----:B--2---:R-:W-:Y:S02]  /*307d0*/  MOV R10, 0x46ff3c00 ;  /* 0x46ff3c00000a7802 */ /* 0x004fe40000000f00 */
[----:B------:R-:W-:Y:S01]  /*307e0*/  MOV R11, 0x48ae85e0 ;  /* 0x48ae85e0000b7802 */ /* 0x000fe20000000f00 */
[----:B------:R1:W-:Y:S01]  /*307f0*/  STL.64 [R1+0xa50], R26 ;  /* 0x000a501a01007387 */ /* 0x0003e20000100a00 */
[----:B---3--:R-:W-:Y:S01]  /*30800*/  MOV R14, 0x4c2f75b4 ;  /* 0x4c2f75b4000e7802 */ /* 0x008fe20000000f00 */
[----:B------:R-:W-:Y:S02]  /*30810*/  IMAD.MOV.U32 R15, RZ, RZ, 0x4cc8c38c ;  /* 0x4cc8c38cff0f7424 */ /* 0x000fe400078e00ff */
[----:B------:R2:W-:Y:S01]  /*30820*/  STL.64 [R1+0x13f0], R8 ;  /* 0x0013f00801007387 */ /* 0x0005e20000100a00 */
[----:B0-----:R-:W-:-:S03]  /*30830*/  IMAD.MOV.U32 R12, RZ, RZ, 0x4a20fbd8 ;  /* 0x4a20fbd8ff0c7424 */ /* 0x001fc600078e00ff */
[----:B------:R0:W-:Y:S01]  /*30840*/  STL.64 [R1+0x13f8], R10 ;  /* 0x0013f80a01007387 */ /* 0x0001e20000100a00 */
[----:B------:R-:W-:Y:S02]  /*30850*/  MOV R13, 0x4b4b8b8f ;  /* 0x4b4b8b8f000d7802 */ /* 0x000fe40000000f00 */
[----:B-1----:R-:W-:Y:S01]  /*30860*/  SEL R27, RZ, 0x30, !P1 ;  /* 0x00000030ff1b7807 */ /* 0x002fe20004800000 */
[----:B------:R1:W-:Y:S01]  /*30870*/  STL.64 [R1+0x1408], R14 ;  /* 0x0014080e01007387 */ /* 0x0003e20000100a00 */
[----:B--2---:R-:W-:Y:S01]  /*30880*/  IMAD.MOV.U32 R8, RZ, RZ, 0x4d0fed36 ;  /* 0x4d0fed36ff087424 */ /* 0x004fe200078e00ff */
[----:B------:R-:W-:Y:S02]  /*30890*/  MOV R9, 0x4ce5eb4c ;  /* 0x4ce5eb4c00097802 */ /* 0x000fe40000000f00 */
[----:B------:R2:W-:Y:S01]  /*308a0*/  STL.64 [R1+0x1400], R12 ;  /* 0x0014000c01007387 */ /* 0x0005e20000100a00 */
[----:B------:R-:W-:Y:S02]  /*308b0*/  IADD3 R34, PT, PT, R0, R27, RZ ;  /* 0x0000001b00227210 */ /* 0x000fe40007ffe0ff */
[----:B0-----:R-:W-:Y:S01]  /*308c0*/  MOV R10, 0x4c184540 ;  /* 0x4c184540000a7802 */ /* 0x001fe20000000f00 */
[----:B------:R-:W-:Y:S01]  /*308d0*/  STL.64 [R1+0x1410], R8 ;  /* 0x0014100801007387 */ /* 0x000fe20000100a00 */
[----:B------:R-:W-:-:S02]  /*308e0*/  MOV R11, RZ ;  /* 0x000000ff000b7202 */ /* 0x000fc40000000f00 */
[----:B-1----:R-:W-:Y:S01]  /*308f0*/  IADD3 R14, PT, PT, R42, R3, RZ ;  /* 0x000000032a0e7210 */ /* 0x002fe20007ffe0ff */
[----:B------:R-:W-:Y:S04]  /*30900*/  STL [R1+0xa58], R40 ;  /* 0x000a582801007387 */ /* 0x000fe80000100800 */
[----:B------:R0:W-:Y:S01]  /*30910*/  STL.64 [R1+0x1418], R10 ;  /* 0x0014180a01007387 */ /* 0x0001e20000100a00 */
[----:B------:R-:W-:-:S03]  /*30920*/  IMAD.IADD R28, R14, 0x1, R3 ;  /* 0x000000010e1c7824 */ /* 0x000fc600078e0203 */
[----:B--2---:R1:W2:Y:S04]  /*30930*/  LDL R13, [R42] ;  /* 0x000000002a0d7983 */ /* 0x0042a80000100800 */
[----:B------:R-:W2:Y:S01]  /*30940*/  LDL R12, [R34+0x9c4] ;  /* 0x0009c400220c7983 */ /* 0x000ea20000100800 */
[----:B------:R-:W-:Y:S02]  /*30950*/  IADD3 R32, PT, PT, R3, R34, RZ ;  /* 0x0000002203207210 */ /* 0x000fe40007ffe0ff */
[-C--:B------:R-:W-:Y:S01]  /*30960*/  IADD3 R26, PT, PT, R28, R3.reuse, RZ ;  /* 0x000000031c1a7210 */ /* 0x080fe20007ffe0ff */
[----:B------:R-:W3:Y:S02]  /*30970*/  LDL R14, [R14] ;  /* 0x000000000e0e7983 */ /* 0x000ee40000100800 */
[----:B0-----:R-:W-:Y:S01]  /*30980*/  IMAD.IADD R10, R32, 0x1, R3 ;  /* 0x00000001200a7824 */ /* 0x001fe200078e0203 */
[-C--:B------:R-:W-:Y:S01]  /*30990*/  IADD3 R11, PT, PT, R26, R3.reuse, RZ ;  /* 0x000000031a0b7210 */ /* 0x080fe20007ffe0ff */
[----:B------:R-:W4:Y:S04]  /*309a0*/  LDL R8, [R28] ;  /* 0x000000001c087983 */ /* 0x000f280000100800 */
[----:B------:R0:W5:Y:S01]  /*309b0*/  LDL R0, [R34] ;  /* 0x0000000022007983 */ /* 0x0001620000100800 */
[----:B------:R-:W-:-:S03]  /*309c0*/  IADD3 R44, PT, PT, R10, R3, RZ ;  /* 0x000000030a2c7210 */ /* 0x000fc60007ffe0ff */
[----:B------:R-:W5:Y:S01]  /*309d0*/  LDL R9, [R32] ;  /* 0x0000000020097983 */ /* 0x000f620000100800 */
[----:B-1----:R-:W-:-:S03]  /*309e0*/  IMAD.IADD R42, R11, 0x1, R3 ;  /* 0x000000010b2a7824 */ /* 0x002fc600078e0203 */
[----:B------:R-:W5:Y:S04]  /*309f0*/  LDL R26, [R26] ;  /* 0x000000001a1a7983 */ /* 0x000f680000100800 */
[----:B------:R-:W5:Y:S01]  /*30a00*/  LDL R10, [R10] ;  /* 0x000000000a0a7983 */ /* 0x000f620000100800 */
[----:B------:R-:W-:-:S03]  /*30a10*/  IADD3 R40, PT, PT, R42, R3, RZ ;  /* 0x000000032a287210 */ /* 0x000fc60007ffe0ff */
[----:B------:R-:W5:Y:S01]  /*30a20*/  LDL R11, [R11] ;  /* 0x000000000b0b7983 */ /* 0x000f620000100800 */
[----:B0-----:R-:W-:-:S03]  /*30a30*/  IADD3 R34, PT, PT, R44, R3, RZ ;  /* 0x000000032c227210 */ /* 0x001fc60007ffe0ff */
[----:B------:R-:W5:Y:S04]  /*30a40*/  LDL R42, [R42] ;  /* 0x000000002a2a7983 */ /* 0x000f680000100800 */
[----:B------:R-:W5:Y:S04]  /*30a50*/  LDL R44, [R44] ;  /* 0x000000002c2c7983 */ /* 0x000f680000100800 */
[----:B------:R0:W5:Y:S04]  /*30a60*/  LDL R32, [R34] ;  /* 0x0000000022207983 */ /* 0x0001680000100800 */
[----:B------:R1:W5:Y:S01]  /*30a70*/  LDL R28, [R40] ;  /* 0x00000000281c7983 */ /* 0x0003620000100800 */
[----:B------:R-:W-:-:S05]  /*30a80*/  FSEL R25, R25, R7, P1 ;  /* 0x0000000719197208 */ /* 0x000fca0000800000 */
[----:B--2---:R-:W-:-:S04]  /*30a90*/  FFMA.FTZ R13, R25, R12, R13 ;  /* 0x0000000c190d7223 */ /* 0x004fc8000001000d */
[----:B---3--:R-:W-:-:S04]  /*30aa0*/  FFMA.FTZ R13, R25, R13, R14 ;  /* 0x0000000d190d7223 */ /* 0x008fc8000001000e */
[C---:B----4-:R-:W-:Y:S01]  /*30ab0*/  FFMA.FTZ R13, R25.reuse, R13, R8 ;  /* 0x0000000d190d7223 */ /* 0x050fe20000010008 */
[----:B------:R-:W-:Y:S02]  /*30ac0*/  IMAD.IADD R8, R40, 0x1, R3 ;  /* 0x0000000128087824 */ /* 0x000fe400078e0203 */
[C---:B-----5:R-:W-:Y:S01]  /*30ad0*/  FFMA.FTZ R9, R25.reuse, R0, R9 ;  /* 0x0000000019097223 */ /* 0x060fe20000010009 */
[C---:B------:R-:W-:Y:S02]  /*30ae0*/  FFMA.FTZ R26, R25.reuse, R13, R26 ;  /* 0x0000000d191a7223 */ /* 0x040fe4000001001a */
[----:B------:R-:W-:Y:S01]  /*30af0*/  IADD3 R0, PT, PT, R8, R3, RZ ;  /* 0x0000000308007210 */ /* 0x000fe20007ffe0ff */
[----:B------:R-:W2:Y:S01]  /*30b00*/  LDL R13, [R8] ;  /* 0x00000000080d7983 */ /* 0x000ea20000100800 */
[C---:B------:R-:W-:Y:S01]  /*30b10*/  FFMA.FTZ R9, R25.reuse, R9, R10 ;  /* 0x0000000919097223 */ /* 0x040fe2000001000a */
[----:B------:R-:W-:Y:S01]  /*30b20*/  IADD3 R10, PT, PT, R34, R3, RZ ;  /* 0x00000003220a7210 */ /* 0x000fe20007ffe0ff */
[----:B------:R-:W-:-:S04]  /*30b30*/  FFMA.FTZ R11, R25, R26, R11 ;  /* 0x0000001a190b7223 */ /* 0x000fc8000001000b */
[C---:B------:R-:W-:Y:S01]  /*30b40*/  FFMA.FTZ R11, R25.reuse, R11, R42 ;  /* 0x0000000b190b7223 */ /* 0x040fe2000001002a */
[----:B------:R-:W-:Y:S02]  /*30b50*/  IMAD.IADD R42, R10, 0x1, R3 ;  /* 0x000000010a2a7824 */ /* 0x000fe400078e0203 */
[----:B------:R-:W-:Y:S01]  /*30b60*/  FFMA.FTZ R9, R25, R9, R44 ;  /* 0x0000000919097223 */ /* 0x000fe2000001002c */
[----:B0-----:R-:W-:-:S03]  /*30b70*/  IADD3 R34, PT, PT, R0, R3, RZ ;  /* 0x0000000300227210 */ /* 0x001fc60007ffe0ff */
[C---:B-1----:R-:W-:Y:S01]  /*30b80*/  FFMA.FTZ R40, R25.reuse, R9, R32 ;  /* 0x0000000919287223 */ /* 0x042fe20000010020 */
[----:B------:R-:W-:Y:S01]  /*30b90*/  IADD3 R32, PT, PT, R42, R3, RZ ;  /* 0x000000032a207210 */ /* 0x000fe20007ffe0ff */
[----:B------:R-:W3:Y:S01]  /*30ba0*/  LDL R9, [R0] ;  /* 0x0000000000097983 */ /* 0x000ee20000100800 */
[----:B------:R-:W-:-:S03]  /*30bb0*/  FFMA.FTZ R44, R25, R11, R28 ;  /* 0x0000000b192c7223 */ /* 0x000fc6000001001c */
[----:B------:R0:W4:Y:S01]  /*30bc0*/  LDL R11, [R10] ;  /* 0x000000000a0b7983 */ /* 0x0001220000100800 */
[--C-:B------:R-:W-:Y:S01]  /*30bd0*/  IMAD.IADD R28, R34, 0x1, R3.reuse ;  /* 0x00000001221c7824 */ /* 0x100fe200078e0203 */
[-C--:B------:R-:W-:Y:S02]  /*30be0*/  IADD3 R26, PT, PT, R32, R3.reuse, RZ ;  /* 0x00000003201a7210 */ /* 0x080fe40007ffe0ff */
[----:B------:R-:W5:Y:S02]  /*30bf0*/  LDL R42, [R42] ;  /* 0x000000002a2a7983 */ /* 0x000f640000100800 */
[----:B------:R-:W-:Y:S02]  /*30c00*/  IADD3 R14, PT, PT, R28, R3, RZ ;  /* 0x000000031c0e7210 */ /* 0x000fe40007ffe0ff */
[----:B------:R-:W5:Y:S01]  /*30c10*/  LDL R34, [R34] ;  /* 0x0000000022227983 */ /* 0x000f620000100800 */
[----:B------:R-:W-:-:S03]  /*30c20*/  IMAD.IADD R12, R26, 0x1, R3 ;  /* 0x000000011a0c7824 */ /* 0x000fc600078e0203 */
[----:B------:R-:W5:Y:S04]  /*30c30*/  LDL R32, [R32] ;  /* 0x0000000020207983 */ /* 0x000f680000100800 */
[----:B------:R-:W5:Y:S01]  /*30c40*/  LDL R28, [R28] ;  /* 0x000000001c1c7983 */ /* 0x000f620000100800 */
[----:B0-----:R-:W-:-:S03]  /*30c50*/  IADD3 R10, PT, PT, R12, R3, RZ ;  /* 0x000000030c0a7210 */ /* 0x001fc60007ffe0ff */
[----:B------:R-:W5:Y:S01]  /*30c60*/  LDL R26, [R26] ;  /* 0x000000001a1a7983 */ /* 0x000f620000100800 */
[----:B------:R-:W-:-:S03]  /*30c70*/  IADD3 R8, PT, PT, R10, R3, RZ ;  /* 0x000000030a087210 */ /* 0x000fc60007ffe0ff */
[----:B------:R-:W5:Y:S04]  /*30c80*/  LDL R14, [R14] ;  /* 0x000000000e0e7983 */ /* 0x000f680000100800 */
[----:B------:R-:W5:Y:S01]  /*30c90*/  LDL R12, [R12] ;  /* 0x000000000c0c7983 */ /* 0x000f620000100800 */
[----:B------:R-:W-:-:S03]  /*30ca0*/  IMAD.IADD R0, R8, 0x1, R3 ;  /* 0x0000000108007824 */ /* 0x000fc600078e0203 */
[----:B------:R-:W5:Y:S04]  /*30cb0*/  LDL R10, [R10] ;  /* 0x000000000a0a7983 */ /* 0x000f680000100800 */
[----:B------:R-:W5:Y:S04]  /*30cc0*/  LDL R8, [R8] ;  /* 0x0000000008087983 */ /* 0x000f680000100800 */
[----:B------:R-:W5:Y:S01]  /*30cd0*/  LDL R0, [R0] ;  /* 0x0000000000007983 */ /* 0x000f620000100800 */
[----:B------:R-:W0:Y:S01]  /*30ce0*/  @P1 MUFU.LG2 R3, R7 ;  /* 0x0000000700031308 */ /* 0x000e220000000c00 */
[----:B--2---:R-:W-:Y:S01]  /*30cf0*/  FFMA.FTZ R44, R25, R44, R13 ;  /* 0x0000002c192c7223 */ /* 0x004fe2000001000d */
[----:B0-----:R-:W-:-:S03]  /*30d00*/  @P1 FMUL.FTZ R13, RZ, R3 ;  /* 0x00000003ff0d1220 */ /* 0x001fc60000410000 */
[C---:B---3--:R-:W-:Y:S01]  /*30d10*/  FFMA.FTZ R9, R25.reuse, R44, R9 ;  /* 0x0000002c19097223 */ /* 0x048fe20000010009 */
[----:B----4-:R-:W-:-:S04]  /*30d20*/  FFMA.FTZ R11, R25, R40, R11 ;  /* 0x00000028190b7223 */ /* 0x010fc8000001000b */
[C---:B-----5:R-:W-:Y:S01]  /*30d30*/  FFMA.FTZ R11, R25.reuse, R11, R42 ;  /* 0x0000000b190b7223 */ /* 0x060fe2000001002a */
[----:B------:R-:W-:-:S03]  /*30d40*/  FFMA.FTZ R9, R25, R9, R34 ;  /* 0x0000000919097223 */ /* 0x000fc60000010022 */
[C---:B------:R-:W-:Y:S01]  /*30d50*/  FFMA.FTZ R11, R25.reuse, R11, R32 ;  /* 0x0000000b190b7223 */ /* 0x040fe20000010020 */
[----:B------:R-:W-:-:S03]  /*30d60*/  FFMA.FTZ R9, R25, R9, R28 ;  /* 0x0000000919097223 */ /* 0x000fc6000001001c */
[C---:B------:R-:W-:Y:S01]  /*30d70*/  FFMA.FTZ R11, R25.reuse, R11, R26 ;  /* 0x0000000b190b7223 */ /* 0x040fe2000001001a */
[C---:B------:R-:W-:Y:S01]  /*30d80*/  FFMA.FTZ R9, R25.reuse, R9, R14 ;  /* 0x0000000919097223 */ /* 0x040fe2000001000e */
[----:B------:R-:W0:Y:S02]  /*30d90*/  @P1 MUFU.EX2 R13, R13 ;  /* 0x0000000d000d1308 */ /* 0x000e240000000800 */
[C---:B------:R-:W-:Y:S02]  /*30da0*/  FFMA.FTZ R11, R25.reuse, R11, R12 ;  /* 0x0000000b190b7223 */ /* 0x040fe4000001000c */
[----:B------:R-:W1:Y:S02]  /*30db0*/  MUFU.RCP R12, R9 ;  /* 0x00000009000c7308 */ /* 0x000e640000001000 */
        /* <DEDUP_REMOVED lines=25> */
.L_x_1476:
[----:B------:R-:W-:Y:S01]  /*30f50*/  FMUL.FTZ R8, R3, 1 ;  /* 0x3f80000003087820 */ /* 0x000fe20000410000 */
[----:B------:R-:W-:Y:S01]  /*30f60*/  FADD.FTZ R4, R4, -6.0246801376342773438 ;  /* 0xc0c0ca2e04047421 */ /* 0x000fe20000010000 */
[----:B------:R-:W0:Y:S01]  /*30f70*/  MUFU.RCP R3, R3 ;  /* 0x0000000300037308 */ /* 0x000e220000001000 */
[----:B------:R-:W-:Y:S01]  /*30f80*/  UMOV UR4, 0xc0000000 ;  /* 0xc000000000047882 */ /* 0x000fe20000000000 */
[----:B------:R-:W-:Y:S01]  /*30f90*/  UMOV UR5, 0x40161945 ;  /* 0x4016194500057882 */ /* 0x000fe20000000000 */
[----:B------:R-:W-:Y:S01]  /*30fa0*/  FADD.FTZ R4, R4, 0.5 ;  /* 0x3f00000004047421 */ /* 0x000fe20000010000 */
[----:B------:R1:W2:Y:S01]  /*30fb0*/  DMUL R28, R20, -UR4 ;  /* 0x80000004141c7c28 */ /* 0x0002a20008000000 */
[----:B------:R-:W-:Y:S01]  /*30fc0*/  IMAD.MOV.U32 R25, RZ, RZ, 0x3e800000 ;  /* 0x3e800000ff197424 */ /* 0x000fe200078e00ff */
[----:B------:R-:W-:Y:S01]  /*30fd0*/  MOV R10, 0x1 ;  /* 0x00000001000a7802 */ /* 0x000fe20000000f00 */
[----:B------:R-:W-:-:S15]  /*30fe0*/  BSSY.RECONVERGENT B6, `(.L_x_1477) ;  /* 0x0000055000067945 */ /* 0x000fde0003800200 */
[----:B------:R-:W-:-:S15]  /*30ff0*/  NOP ;  /* 0x0000000000007918 */ /* 0x000fde0000000000 */
[----:B------:R-:W-:-:S15]  /*31000*/  NOP ;  /* 0x0000000000007918 */ /* 0x000fde0000000000 */
[----:B------:R-:W-:-:S15]  /*31010*/  NOP ;  /* 0x0000000000007918 */ /* 0x000fde0000000000 */
[----:B------:R-:W-:-:S01]  /*31020*/  NOP ;  /* 0x0000000000007918 */ /* 0x000fc20000000000 */
[----:B------:R-:W3:Y:S01]  /*31030*/  F2F.F64.F32 R8, R8 ;  /* 0x0000000800087310 */ /* 0x000ee20000201800 */
[----:B0-----:R-:W-:-:S04]  /*31040*/  FMUL.FTZ R4, R4, R3 ;  /* 0x0000000304047220 */ /* 0x001fc80000410000 */
[C---:B------:R-:W-:Y:S01]  /*31050*/  FADD.FTZ.RZ R6, R4.reuse, 1 ;  /* 0x3f80000004067421 */ /* 0x040fe2000001c000 */
[----:B------:R-:W-:-:S04]  /*31060*/  ISETP.GE.U32.AND P0, PT, R4, 0x7f800000, PT ;  /* 0x7f8000000400780c */ /* 0x000fc80003f06070 */
[----:B------:R-:W-:Y:S02]  /*31070*/  IADD3 R6, PT, PT, R6, -0x3f400000, RZ ;  /* 0xc0c0000006067810 */ /* 0x000fe40007ffe0ff */
[----:B------:R-:W-:Y:S02]  /*31080*/  ISETP.GT.AND P1, PT, R4, -0x40800000, P0 ;  /* 0xbf8000000400780c */ /* 0x000fe40000724270 */
[----:B-1----:R-:W-:-:S04]  /*31090*/  LOP3.LUT R21, R6, 0xff800000, RZ, 0xc0, !PT ;  /* 0xff80000006157812 */ /* 0x002fc800078ec0ff */
        /* <DEDUP_REMOVED lines=13> */
[----:B---3--:R-:W0:Y:S03]  /*31170*/  MUFU.RCP64H R11, R9 ;  /* 0x00000009000b7308 */ /* 0x008e260000001800 */
        /* <DEDUP_REMOVED lines=55> */
[----:B------:R-:W-:Y:S02]  /*314f0*/  MOV R10, R8 ;  /* 0x00000008000a7202 */ /* 0x000fe40000000f00 */
[----:B------:R-:W-:Y:S02]  /*31500*/  MOV R11, R9 ;  /* 0x00000009000b7202 */ /* 0x000fe40000000f00 */
[----:B------:R-:W-:-:S07]  /*31510*/  MOV R25, 0x31530 ;  /* 0x0003153000197802 */ /* 0x000fce0000000f00 */
[----:B------:R-:W-:Y:S05]  /*31520*/  CALL.REL.NOINC `($__internal_2_$__cuda_sm20_div_rn_f64_full) ;  /* 0x000000c400fc7944 */ /* 0x000fea0003c00000 */
.L_x_1478:
[----:B------:R-:W-:Y:S05]  /*31530*/  BSYNC.RECONVERGENT B6 ;  /* 0x0000000000067941 */ /* 0x000fea0003800200 */
.L_x_1477:
[----:B------:R-:W-:Y:S01]  /*31540*/  IMAD.MOV.U32 R8, RZ, RZ, 0x652b82fe ;  /* 0x652b82feff087424 */ /* 0x000fe200078e00ff */
[----:B------:R-:W-:Y:S01]  /*31550*/  MOV R9, 0x3ff71547 ;  /* 0x3ff7154700097802 */ /* 0x000fe20000000f00 */
[----:B------:R-:W0:Y:S01]  /*31560*/  DADD R20, R20, R10 ;  /* 0x0000000014147229 */ /* 0x000e22000000000a */
[----:B------:R-:W-:Y:S01]  /*31570*/  UMOV UR4, 0xfefa39ef ;  /* 0xfefa39ef00047882 */ /* 0x000fe20000000000 */
[----:B------:R-:W-:Y:S01]  /*31580*/  UMOV UR5, 0x3fe62e42 ;  /* 0x3fe62e4200057882 */ /* 0x000fe20000000000 */
[----:B0-----:R-:W-:Y:S01]  /*31590*/  FSETP.GEU.FTZ.AND P0, PT, |R21|, 4.1917929649353027344, PT ;  /* 0x4086232b1500780b */ /* 0x001fe20003f1e200 */
[----:B------:R-:W-:-:S15]  /*315a0*/  BSSY.RECONVERGENT B3, `(.L_x_1479) ;  /* 0x0000079000037945 */ /* 0x000fde0003800200 */
[----:B------:R-:W-:-:S15]  /*315b0*/  NOP ;  /* 0x0000000000007918 */ /* 0x000fde0000000000 */
[----:B------:R-:W-:-:S15]  /*315c0*/  NOP ;  /* 0x0000000000007918 */ /* 0x000fde0000000000 */
[----:B------:R-:W-:-:S15]  /*315d0*/  NOP ;  /* 0x0000000000007918 */ /* 0x000fde0000000000 */
        /* <DEDUP_REMOVED lines=110> */
[----:B------:R-:W0:Y:S02]  /*31cc0*/  DADD R12, R20, +INF ;  /* 0x7ff00000140c7429 */ /* 0x000e240000000000 */
[----:B0-----:R-:W-:Y:S02]  /*31cd0*/  FSEL R12, R12, RZ, P1 ;  /* 0x000000ff0c0c7208 */ /* 0x001fe40000800000 */
[----:B------:R-:W-:-:S15]  /*31ce0*/  FSEL R13, R13, RZ, P1 ;  /* 0x000000ff0d0d7208 */ /* 0x000fde0000800000 */
[----:B------:R-:W-:-:S15]  /*31cf0*/  NOP ;  /* 0x0000000000007918 */ /* 0x000fde0000000000 */
[----:B------:R-:W-:-:S15]  /*31d00*/  NOP ;  /* 0x0000000000007918 */ /* 0x000fde0000000000 */
[----:B------:R-:W-:-:S15]  /*31d10*/  NOP ;  /* 0x0000000000007918 */ /* 0x000fde0000000000 */
[----:B------:R0:W1:Y:S02]  /*31d20*/  @!P0 DMUL R12, R14, R8 ;  /* 0x000000080e0c8228 */ /* 0x0000640000000000 */
.L_x_1480:
[----:B------:R-:W-:Y:S05]  /*31d30*/  BSYNC.RECONVERGENT B3 ;  /* 0x0000000000037941 */ /* 0x000fea0003800200 */
.L_x_1479:
        /* <DEDUP_REMOVED lines=14> */
.L_x_1475:
[----:B------:R-:W-:Y:S05]  /*31e20*/  BSYNC.RECONVERGENT B5 ;  /* 0x0000000000057941 */ /* 0x000fea0003800200 */
.L_x_1464:
[----:B-1----:R-:W-:Y:S01]  /*31e30*/  FSETP.NEU.FTZ.AND P0, PT, R0, RZ, PT ;  /* 0x000000ff0000720b */ /* 0x002fe20003f1d000 */
[----:B------:R-:W-:Y:S01]  /*31e40*/  BSSY.RECONVERGENT B3, `(.L_x_1481) ;  /* 0x0000016000037945 */ /* 0x000fe20003800200 */
[----:B------:R-:W-:-:S11]  /*31e50*/  IMAD.MOV.U32 R6, RZ, RZ, RZ ;  /* 0x000000ffff067224 */ /* 0x000fd600078e00ff */
[----:B------:R-:W-:Y:S05]  /*31e60*/  @!P0 BRA `(.L_x_1482) ;  /* 0x00000000004c8947 */ /* 0x000fea0003800000 */
[----:B------:R-:W-:Y:S01]  /*31e70*/  HFMA2 R4, -RZ, RZ, 1.875, 0 ;  /* 0x3f800000ff047431 */ /* 0x000fe200000001ff */
[----:B------:R-:W-:Y:S01]  /*31e80*/  BSSY.RECONVERGENT B5, `(.L_x_1483) ;  /* 0x000000e000057945 */ /* 0x000fe20003800200 */
[----:B------:R-:W-:Y:S01]  /*31e90*/  MOV R3, RZ ;  /* 0x000000ff00037202 */ /* 0x000fe20000000f00 */
[----:B------:R-:W-:Y:S01]  /*31ea0*/  IMAD.MOV.U32 R6, RZ, RZ, R7 ;  /* 0x000000ffff067224 */ /* 0x000fe200078e0007 */
[----:B0-----:R-:W-:-:S07]  /*31eb0*/  MOV R9, 0x3f800000 ;  /* 0x3f80000000097802 */ /* 0x001fce0000000f00 */
.L_x_1484:
        /* <DEDUP_REMOVED lines=11> */
.L_x_1483:
[----:B------:R-:W0:Y:S01]  /*31f70*/  MUFU.RCP R3, R7 ;  /* 0x0000000700037308 */ /* 0x000e220000001000 */
[----:B------:R-:W-:-:S04]  /*31f80*/  FMUL.FTZ R0, R9, R0 ;  /* 0x0000000009007220 */ /* 0x000fc80000410000 */
[----:B0-----:R-:W-:-:S07]  /*31f90*/  FMUL.FTZ R6, R0, R3 ;  /* 0x0000000300067220 */ /* 0x001fce0000410000 */
.L_x_1482:
[----:B------:R-:W-:Y:S05]  /*31fa0*/  BSYNC.RECONVERGENT B3 ;  /* 0x0000000000037941 */ /* 0x000fea0003800200 */
.L_x_1481:
[----:B------:R-:W-:Y:S01]  /*31fb0*/  FADD.FTZ R6, -R6, 1 ;  /* 0x3f80000006067421 */ /* 0x000fe20000010100 */
[----:B------:R-:W-:Y:S06]  /*31fc0*/  BRA `(.L_x_1337) ;  /* 0x000000bc00487947 */ /* 0x000fec0003800000 */
.L_x_1463:
        /* <DEDUP_REMOVED lines=28> */
[----:B------:R-:W-:Y:S01]  /*32190*/  VIADD R0, R3, 0xc0d55555 ;  /* 0xc0d5555503007836 */ /* 0x000fe20000000000 */
[----:B------:R-:W-:Y:S01]  /*321a0*/  MOV R9, 0x3e055027 ;  /* 0x3e05502700097802 */ /* 0x000fe20000000f00 */
[----:B------:R-:W-:Y:S01]  /*321b0*/  FADD.FTZ R11, |R7|, -0.5 ;  /* 0xbf000000070b7421 */ /* 0x000fe20000010200 */
        /* <DEDUP_REMOVED lines=33> */
.L_x_1489:
        /* <DEDUP_REMOVED lines=13> */
.L_x_1488:
        /* <DEDUP_REMOVED lines=15> */
.L_x_1491:
        /* <DEDUP_REMOVED lines=16> */
.L_x_1492:
        /* <DEDUP_REMOVED lines=36> */
.L_x_1490:
[----:B------:R-:W-:Y:S05]  /*328d0*/  BSYNC.RECONVERGENT B3 ;  /* 0x0000000000037941 */ /* 0x000fea0003800200 */
.L_x_1487:
        /* <DEDUP_REMOVED lines=39> */
.L_x_1495:
        /* <DEDUP_REMOVED lines=50> */
.L_x_1494:
[----:B------:R-:W-:Y:S05]  /*32e70*/  BSYNC.RECONVERGENT B3 ;  /* 0x0000000000037941 */ /* 0x000fea0003800200 */
.L_x_1493:
        /* <DEDUP_REMOVED lines=10> */
.L_x_1486:
[----:B------:R-:W-:Y:S01]  /*32f20*/  FSETP.GT.FTZ.AND P1, PT, |R7|, 1, PT ;  /* 0x3f8000000700780b */ /* 0x000fe20003f34200 */
[----:B------:R0:W-:Y:S01]  /*32f30*/  STL [R1+0x13ec], R27 ;  /* 0x0013ec1b01007387 */ /* 0x0001e20000100800 */
[----:B------:R-:W-:Y:S01]  /*32f40*/  MOV R14, 0x419c28d0 ;  /* 0x419c28d0000e7802 */ /* 0x000fe20000000f00 */
[----:B------:R-:W-:Y:S01]  /*32f50*/  IMAD.MOV.U32 R8, RZ, RZ, 0x45d95fff ;  /* 0x45d95fffff087424 */ /* 0x000fe200078e00ff */
[----:B------:R-:W-:Y:S01]  /*32f60*/  MOV R15, 0x43e0f8e7 ;  /* 0x43e0f8e7000f7802 */ /* 0x000fe20000000f00 */
[----:B------:R-:W-:Y:S01]  /*32f70*/  IMAD.MOV.U32 R11, RZ, RZ, 0x4a5481c1 ;  /* 0x4a5481c1ff0b7424 */ /* 0x000fe200078e00ff */
[----:B------:R-:W-:Y:S02]  /*32f80*/  MOV R9, 0x47946fa6 ;  /* 0x47946fa600097802 */ /* 0x000fe40000000f00 */
        /* <DEDUP_REMOVED lines=8> */
[----:B------:R2:W-:Y:S01]  /*33010*/  STL.64 [R1+0xa40], R10 ;  /* 0x000a400a01007387 */ /* 0x0005e20000100a00 */
[C---:B------:R-:W-:Y:S01]  /*33020*/  IADD3 R32, PT, PT, R0.reuse, 0x9c4, RZ ;  /* 0x000009c400207810 */ /* 0x040fe20007ffe0ff */
[----:B------:R-:W-:Y:S01]  /*33030*/  @P1 VIADD R32, R0, 0x9f4 ;  /* 0x000009f400201836 */ /* 0x000fe20000000000 */
[----:B------:R-:W-:Y:S01]  /*33040*/  SEL R3, R3, 0x4, P1 ;  /* 0x0000000403037807 */ /* 0x000fe20000800000 */
[----:B-1----:R-:W-:Y:S01]  /*33050*/  IMAD.MOV.U32 R15, RZ, RZ, 0x44f0a000 ;  /* 0x44f0a000ff0f7424 */ /* 0x002fe200078e00ff */
[----:B------:R-:W-:Y:S01]  /*33060*/  MOV R14, 0x42840000 ;  /* 0x42840000000e7802 */ /* 0x000fe20000000f00 */
[----:B------:R1:W-:Y:S01]  /*33070*/  STL.64 [R1+0xa28], R26 ;  /* 0x000a281a01007387 */ /* 0x0003e20000100a00 */
[----:B0-----:R-:W-:Y:S01]  /*33080*/  MOV R8, 0x46ff3c00 ;  /* 0x46ff3c0000087802 */ /* 0x001fe20000000f00 */
[----:B------:R-:W-:Y:S01]  /*33090*/  IMAD.IADD R40, R32, 0x1, R3 ;  /* 0x0000000120287824 */ /* 0x000fe200078e0203 */
[----:B------:R-:W-:Y:S01]  /*330a0*/  MOV R9, 0x48ae85e0 ;  /* 0x48ae85e000097802 */ /* 0x000fe20000000f00 */
[----:B------:R0:W-:Y:S01]  /*330b0*/  STL.64 [R1+0x13f0], R14 ;  /* 0x0013f00e01007387 */ /* 0x0001e20000100a00 */
[----:B--2---:R-:W-:Y:S01]  /*330c0*/  IMAD.MOV.U32 R10, RZ, RZ, 0x4a20fbd8 ;  /* 0x4a20fbd8ff0a7424 */ /* 0x004fe200078e00ff */
[----:B------:R-:W-:-:S02]  /*330d0*/  MOV R11, 0x4b4b8b8f ;  /* 0x4b4b8b8f000b7802 */ /* 0x000fc40000000f00 */
[----:B------:R2:W-:Y:S01]  /*330e0*/  STL.64 [R1+0xa48], R12 ;  /* 0x000a480c01007387 */ /* 0x0005e20000100a00 */
[----:B-1----:R-:W-:Y:S01]  /*330f0*/  IMAD.MOV.U32 R26, RZ, RZ, 0x4ca4b97f ;  /* 0x4ca4b97fff1a7424 */ /* 0x002fe200078e00ff */
[----:B------:R-:W-:Y:S02]  /*33100*/  MOV R27, 0x4cc5f8af ;  /* 0x4cc5f8af001b7802 */ /* 0x000fe40000000f00 */
[----:B------:R1:W-:Y:S01]  /*33110*/  STL.64 [R1+0x13f8], R8 ;  /* 0x0013f80801007387 */ /* 0x0003e20000100a00 */
[----:B0-----:R-:W-:-:S03]  /*33120*/  SEL R15, RZ, 0x30, !P1 ;  /* 0x00000030ff0f7807 */ /* 0x001fc60004800000 */
[----:B------:R0:W-:Y:S01]  /*33130*/  STL.64 [R1+0x1400], R10 ;  /* 0x0014000a01007387 */ /* 0x0001e20000100a00 */
[----:B------:R-:W-:Y:S02]  /*33140*/  MOV R14, 0x4c5914c6 ;  /* 0x4c5914c6000e7802 */ /* 0x000fe40000000f00 */
[----:B--2---:R-:W-:Y:S01]  /*33150*/  MOV R12, 0x4c2f75b4 ;  /* 0x4c2f75b4000c7802 */ /* 0x004fe20000000f00 */
[----:B------:R-:W-:Y:S01]  /*33160*/  IMAD.MOV.U32 R13, RZ, RZ, 0x4cc8c38c ;  /* 0x4cc8c38cff0d7424 */ /* 0x000fe200078e00ff */
[----:B------:R2:W-:Y:S01]  /*33170*/  STL.64 [R1+0xa50], R26 ;  /* 0x000a501a01007387 */ /* 0x0005e20000100a00 */
[----:B-1----:R-:W-:Y:S01]  /*33180*/  IMAD.MOV.U32 R8, RZ, RZ, 0x4d0fed36 ;  /* 0x4d0fed36ff087424 */ /* 0x002fe200078e00ff */
[----:B------:R-:W-:Y:S02]  /*33190*/  MOV R9, 0x4ce5eb4c ;  /* 0x4ce5eb4c00097802 */ /* 0x000fe40000000f00 */
[----:B------:R1:W-:Y:S01]  /*331a0*/  STL.64 [R1+0x1408], R12 ;  /* 0x0014080c01007387 */ /* 0x0003e20000100a00 */
[----:B0-----:R-:W-:-:S02]  /*331b0*/  MOV R10, 0x4c184540 ;  /* 0x4c184540000a7802 */ /* 0x001fc40000000f00 */
[----:B------:R-:W-:Y:S01]  /*331c0*/  MOV R11, RZ ;  /* 0x000000ff000b7202 */ /* 0x000fe20000000f00 */
[----:B------:R0:W-:Y:S01]  /*331d0*/  STL.64 [R1+0x1410], R8 ;  /* 0x0014100801007387 */ /* 0x0001e20000100a00 */
[----:B--2---:R-:W-:-:S03]  /*331e0*/  IADD3 R26, PT, PT, R0, R15, RZ ;  /* 0x0000000f001a7210 */ /* 0x004fc60007ffe0ff */
[----:B------:R2:W-:Y:S04]  /*331f0*/  STL.64 [R1+0x1418], R10 ;  /* 0x0014180a01007387 */ /* 0x0005e80000100a00 */
[----:B------:R3:W-:Y:S04]  /*33200*/  STL [R1+0xa58], R14 ;  /* 0x000a580e01007387 */ /* 0x0007e80000100800 */
[----:B-1----:R-:W4:Y:S01]  /*33210*/  LDL R12, [R40] ;  /* 0x00000000280c7983 */ /* 0x002f220000100800 */
[----:B------:R-:W-:-:S03]  /*33220*/  IADD3 R32, PT, PT, R40, R3, RZ ;  /* 0x0000000328207210 */ /* 0x000fc60007ffe0ff */
[----:B------:R-:W4:Y:S04]  /*33230*/  LDL R0, [R26+0x9c4] ;  /* 0x0009c4001a007983 */ /* 0x000f280000100800 */
[----:B------:R-:W5:Y:S01]  /*33240*/  LDL R13, [R32] ;  /* 0x00000000200d7983 */ /* 0x000f620000100800 */
[----:B------:R-:W-:Y:S02]  /*33250*/  FSEL R25, R25, R7, P1 ;  /* 0x0000000719197208 */ /* 0x000fe40000800000 */
[----:B------:R-:W-:Y:S01]  /*33260*/  IADD3 R42, PT, PT, R3, R26, RZ ;  /* 0x0000001a032a7210 */ /* 0x000fe20007ffe0ff */
[----:B------:R-:W3:Y:S04]  /*33270*/  LDL R40, [R26] ;  /* 0x000000001a287983 */ /* 0x000ee80000100800 */
[----:B0-----:R-:W3:Y:S01]  /*33280*/  LDL R9, [R42] ;  /* 0x000000002a097983 */ /* 0x001ee20000100800 */
[----:B----4-:R-:W-:Y:S01]  /*33290*/  FFMA.FTZ R0, R25, R0, R12 ;  /* 0x0000000019007223 */ /* 0x010fe2000001000c */
[----:B------:R-:W-:-:S03]  /*332a0*/  IMAD.IADD R12, R32, 0x1, R3 ;  /* 0x00000001200c7824 */ /* 0x000fc600078e0203 */
[----:B-----5:R-:W-:Y:S02]  /*332b0*/  FFMA.FTZ R0, R25, R0, R13 ;  /* 0x0000000019007223 */ /* 0x020fe4000001000d */
[-C--:B------:R-:W-:Y:S01]  /*332c0*/  IADD3 R34, PT, PT, R12, R3.reuse, RZ ;  /* 0x000000030c227210 */ /* 0x080fe20007ffe0ff */
[----:B------:R-:W4:Y:S04]  /*332d0*/  LDL R8, [R12] ;  /* 0x000000000c087983 */ /* 0x000f280000100800 */
[----:B------:R-:W-:Y:S01]  /*332e0*/  IMAD.IADD R27, R34, 0x1, R3 ;  /* 0x00000001221b7824 */ /* 0x000fe200078e0203 */
[----:B------:R-:W5:Y:S04]  /*332f0*/  LDL R15, [R34] ;  /* 0x00000000220f7983 */ /* 0x000f680000100800 */
[----:B------:R-:W-:-:S02]  /*33300*/  IADD3 R29, PT, PT, R27, R3, RZ ;  /* 0x000000031b1d7210 */ /* 0x000fc40007ffe0ff */
[----:B------:R-:W5:Y:S02]  /*33310*/  LDL R27, [R27] ;  /* 0x000000001b1b7983 */ /* 0x000f640000100800 */
[-C--:B------:R-:W-:Y:S02]  /*33320*/  IADD3 R33, PT, PT, R29, R3.reuse, RZ ;  /* 0x000000031d217210 */ /* 0x080fe40007ffe0ff */
[----:B------:R-:W5:Y:S01]  /*33330*/  LDL R29, [R29] ;  /* 0x000000001d1d7983 */ /* 0x000f620000100800 */
[----:B------:R-:W-:-:S03]  /*33340*/  IADD3 R32, PT, PT, R42, R3, RZ ;  /* 0x000000032a207210 */ /* 0x000fc60007ffe0ff */
[----:B------:R-:W5:Y:S02]  /*33350*/  LDL R31, [R33] ;  /* 0x00000000211f7983 */ /* 0x000f640000100800 */
[--C-:B------:R-:W-:Y:S02]  /*33360*/  IMAD.IADD R44, R32, 0x1, R3.reuse ;  /* 0x00000001202c7824 */ /* 0x100fe400078e0203 */
[----:B--2---:R-:W2:Y:S01]  /*33370*/  LDL R11, [R32] ;  /* 0x00000000200b7983 */ /* 0x004ea20000100800 */
[----:B------:R-:W-:Y:S02]  /*33380*/  IMAD.IADD R10, R33, 0x1, R3 ;  /* 0x00000001210a7824 */ /* 0x000fe400078e0203 */
[-C--:B---3--:R-:W-:Y:S01]  /*33390*/  IADD3 R14, PT, PT, R44, R3.reuse, RZ ;  /* 0x000000032c0e7210 */ /* 0x088fe20007ffe0ff */
[----:B------:R-:W3:Y:S04]  /*333a0*/  LDL R13, [R44] ;  /* 0x000000002c0d7983 */ /* 0x000ee80000100800 */
[----:B------:R-:W3:Y:S04]  /*333b0*/  LDL R26, [R14] ;  /* 0x000000000e1a7983 */ /* 0x000ee80000100800 */
[----:B------:R0:W3:Y:S01]  /*333c0*/  LDL R12, [R10] ;  /* 0x000000000a0c7983 */ /* 0x0000e20000100800 */
[----:B------:R-:W-:Y:S01]  /*333d0*/  FFMA.FTZ R40, R25, R40, R9 ;  /* 0x0000002819287223 */ /* 0x000fe20000010009 */
[----:B0-----:R-:W-:-:S04]  /*333e0*/  IADD3 R10, PT, PT, R10, R3, RZ ;  /* 0x000000030a0a7210 */ /* 0x001fc80007ffe0ff */
[----:B------:R-:W-:-:S05]  /*333f0*/  IADD3 R42, PT, PT, R10, R3, RZ ;  /* 0x000000030a2a7210 */ /* 0x000fca0007ffe0ff */
[----:B------:R-:W-:Y:S02]  /*33400*/  IMAD.IADD R34, R42, 0x1, R3 ;  /* 0x000000012a227824 */ /* 0x000fe400078e0203 */
[----:B------:R-:W3:Y:S01]  /*33410*/  LDL R42, [R42] ;  /* 0x000000002a2a7983 */ /* 0x000ee20000100800 */
[----:B----4-:R-:W-:-:S04]  /*33420*/  FFMA.FTZ R0, R25, R0, R8 ;  /* 0x0000000019007223 */ /* 0x010fc80000010008 */
[----:B-----5:R-:W-:-:S04]  /*33430*/  FFMA.FTZ R0, R25, R0, R15 ;  /* 0x0000000019007223 */ /* 0x020fc8000001000f */
[----:B------:R-:W-:-:S04]  /*33440*/  FFMA.FTZ R0, R25, R0, R27 ;  /* 0x0000000019007223 */ /* 0x000fc8000001001b */
[----:B------:R-:W-:-:S04]  /*33450*/  FFMA.FTZ R0, R25, R0, R29 ;  /* 0x0000000019007223 */ /* 0x000fc8000001001d */
[C---:B------:R-:W-:Y:S01]  /*33460*/  FFMA.FTZ R31, R25.reuse, R0, R31 ;  /* 0x00000000191f7223 */ /* 0x040fe2000001001f */
[----:B------:R-:W-:Y:S01]  /*33470*/  IADD3 R0, PT, PT, R14, R3, RZ ;  /* 0x000000030e007210 */ /* 0x000fe20007ffe0ff */
[----:B--2---:R-:W-:-:S04]  /*33480*/  FFMA.FTZ R40, R25, R40, R11 ;  /* 0x0000002819287223 */ /* 0x004fc8000001000b */
[----:B------:R-:W-:Y:S01]  /*33490*/  IMAD.IADD R8, R0, 0x1, R3 ;  /* 0x0000000100087824 */ /* 0x000fe200078e0203 */
[----:B------:R-:W2:Y:S01]  /*334a0*/  LDL R9, [R0] ;  /* 0x0000000000097983 */ /* 0x000ea20000100800 */
[----:B---3--:R-:W-:-:S03]  /*334b0*/  FFMA.FTZ R13, R25, R40, R13 ;  /* 0x00000028190d7223 */ /* 0x008fc6000001000d */
[----:B------:R-:W-:Y:S01]  /*334c0*/  IADD3 R40, PT, PT, R8, R3, RZ ;  /* 0x0000000308287210 */ /* 0x000fe20007ffe0ff */
[----:B------:R0:W3:Y:S01]  /*334d0*/  LDL R11, [R10] ;  /* 0x000000000a0b7983 */ /* 0x0000e20000100800 */
[C---:B------:R-:W-:Y:S02]  /*334e0*/  FFMA.FTZ R26, R25.reuse, R13, R26 ;  /* 0x0000000d191a7223 */ /* 0x040fe4000001001a */
[----:B------:R-:W-:Y:S01]  /*334f0*/  IADD3 R32, PT, PT, R40, R3, RZ ;  /* 0x0000000328207210 */ /* 0x000fe20007ffe0ff */
[----:B------:R1:W4:Y:S01]  /*33500*/  LDL R13, [R8] ;  /* 0x00000000080d7983 */ /* 0x0003220000100800 */
[----:B------:R-:W-:Y:S01]  /*33510*/  FFMA.FTZ R44, R25, R31, R12 ;  /* 0x0000001f192c7223 */ /* 0x000fe2000001000c */
[----:B------:R-:W-:Y:S02]  /*33520*/  IADD3 R12, PT, PT, R34, R3, RZ ;  /* 0x00000003220c7210 */ /* 0x000fe40007ffe0ff */
[----:B------:R-:W5:Y:S01]  /*33530*/  LDL R40, [R40] ;  /* 0x0000000028287983 */ /* 0x000f620000100800 */
[----:B------:R-:W-:-:S03]  /*33540*/  IMAD.IADD R14, R32, 0x1, R3 ;  /* 0x00000001200e7824 */ /* 0x000fc600078e0203 */
[----:B------:R-:W5:Y:S02]  /*33550*/  LDL R34, [R34] ;  /* 0x0000000022227983 */ /* 0x000f640000100800 */
[-C--:B0-----:R-:W-:Y:S02]  /*33560*/  IADD3 R10, PT, PT, R14, R3.reuse, RZ ;  /* 0x000000030e0a7210 */ /* 0x081fe40007ffe0ff */
[----:B------:R-:W5:Y:S04]  /*33570*/  LDL R32, [R32] ;  /* 0x0000000020207983 */ /* 0x000f680000100800 */
[----:B------:R-:W5:Y:S01]  /*33580*/  LDL R12, [R12] ;  /* 0x000000000c0c7983 */ /* 0x000f620000100800 */
[----:B-1----:R-:W-:-:S03]  /*33590*/  IADD3 R8, PT, PT, R10, R3, RZ ;  /* 0x000000030a087210 */ /* 0x002fc60007ffe0ff */
[----:B------:R-:W5:Y:S02]  /*335a0*/  LDL R14, [R14] ;  /* 0x000000000e0e7983 */ /* 0x000f640000100800 */
[----:B------:R-:W-:Y:S02]  /*335b0*/  IMAD.IADD R0, R8, 0x1, R3 ;  /* 0x0000000108007824 */ /* 0x000fe400078e0203 */
[----:B------:R-:W5:Y:S04]  /*335c0*/  LDL R10, [R10] ;  /* 0x000000000a0a7983 */ /* 0x000f680000100800 */
[----:B------:R-:W5:Y:S04]  /*335d0*/  LDL R8, [R8] ;  /* 0x0000000008087983 */ /* 0x000f680000100800 */
[----:B------:R-:W5:Y:S01]  /*335e0*/  LDL R0, [R0] ;  /* 0x0000000000007983 */ /* 0x000f620000100800 */
[----:B------:R-:W0:Y:S02]  /*335f0*/  @P1 MUFU.LG2 R3, R7 ;  /* 0x0000000700031308 */ /* 0x000e240000000c00 */
[----:B0-----:R-:W-:-:S06]  /*33600*/  @P1 FMUL.FTZ R15, RZ, R3 ;  /* 0x00000003ff0f1220 */ /* 0x001fcc0000410000 */
[----:B------:R-:W0:Y:S01]  /*33610*/  @P1 MUFU.EX2 R15, R15 ;  /* 0x0000000f000f1308 */ /* 0x000e220000000800 */
[----:B------:R-:W-:-:S04]  /*33620*/  FADD.FTZ R3, R7, 6.0246801376342773438 ;  /* 0x40c0ca2e07037421 */ /* 0x000fc80000010000 */
[----:B------:R-:W-:Y:S01]  /*33630*/  FADD.FTZ R3, R3, -0.5 ;  /* 0xbf00000003037421 */ /* 0x000fe20000010000 */
[C---:B--2---:R-:W-:Y:S01]  /*33640*/  FFMA.FTZ R26, R25.reuse, R26, R9 ;  /* 0x0000001a191a7223 */ /* 0x044fe20000010009 */
[----:B---3--:R-:W-:-:S03]  /*33650*/  FFMA.FTZ R11, R25, R44, R11 ;  /* 0x0000002c190b7223 */ /* 0x008fc6000001000b */
[C---:B----4-:R-:W-:Y:S01]  /*33660*/  FFMA.FTZ R13, R25.reuse, R26, R13 ;  /* 0x0000001a190d7223 */ /* 0x050fe2000001000d */
[----:B------:R-:W-:-:S03]  /*33670*/  FFMA.FTZ R11, R25, R11, R42 ;  /* 0x0000000b190b7223 */ /* 0x000fc6000001002a */
[C---:B-----5:R-:W-:Y:S01]  /*33680*/  FFMA.FTZ R13, R25.reuse, R13, R40 ;  /* 0x0000000d190d7223 */ /* 0x060fe20000010028 */
[----:B------:R-:W-:-:S03]  /*33690*/  FFMA.FTZ R11, R25, R11, R34 ;  /* 0x0000000b190b7223 */ /* 0x000fc60000010022 */
[C---:B------:R-:W-:Y:S01]  /*336a0*/  FFMA.FTZ R13, R25.reuse, R13, R32 ;  /* 0x0000000d190d7223 */ /* 0x040fe20000010020 */
[----:B------:R-:W-:-:S03]  /*336b0*/  FFMA.FTZ R11, R25, R11, R12 ;  /* 0x0000000b190b7223 */ /* 0x000fc6000001000c */
[----:B------:R-:W-:-:S03]  /*336c0*/  FFMA.FTZ R13, R25, R13, R14 ;  /* 0x0000000d190d7223 */ /* 0x000fc6000001000e */
[----:B------:R-:W1:Y:S01]  /*336d0*/  MUFU.RCP R11, R11 ;  /* 0x0000000b000b7308 */ /* 0x000e620000001000 */
[----:B------:R-:W-:-:S04]  /*336e0*/  FFMA.FTZ R13, R25, R13, R10 ;  /* 0x0000000d190d7223 */ /* 0x000fc8000001000a */
[----:B------:R-:W-:-:S04]  /*336f0*/  FFMA.FTZ R13, R25, R13, R8 ;  /* 0x0000000d190d7223 */ /* 0x000fc80000010008 */
        /* <DEDUP_REMOVED lines=21> */
.L_x_1497:
        /* <DEDUP_REMOVED lines=15> */
[----:B0-----:R-:W-:Y:S01]  /*33940*/  FMUL.FTZ R4, R4, R3 ;  /* 0x0000000304047220 */ /* 0x001fe20000410000 */
[----:B------:R-:W-:-:S03]  /*33950*/  MOV R3, 0x3d39bf78 ;  /* 0x3d39bf7800037802 */ /* 0x000fc60000000f00 */
[C---:B-1----:R-:W-:Y:S01]  /*33960*/  FADD.FTZ.RZ R20, R4.reuse, 1 ;  /* 0x3f80000004147421 */ /* 0x042fe2000001c000 */
        /* <DEDUP_REMOVED lines=64> */
[----:B0-----:R-:W-:-:S15]  /*33d70*/  FFMA R3, RZ, R9, R13 ;  /* 0x00000009ff037223 */ /* 0x001fde000000000d */
[----:B------:R-:W-:-:S15]  /*33d80*/  NOP ;  /* 0x0000000000007918 */ /* 0x000fde0000000000 */
[----:B------:R-:W-:-:S15]  /*33d90*/  NOP ;  /* 0x0000000000007918 */ /* 0x000fde0000000000 */
[----:B------:R-:W-:-:S15]  /*33da0*/  NOP ;  /* 0x0000000000007918 */ /* 0x000fde0000000000 */
[----:B------:R-:W-:-:S02]  /*33db0*/  NOP ;  /* 0x0000000000007918 */ /* 0x000fc40000000000 */
[----:B------:R0:W1:Y:S01]  /*33dc0*/  F2F.F64.F32 R20, R4 ;  /* 0x0000000400147310 */ /* 0x0000620000201800 */
[----:B------:R-:W-:-:S13]  /*33dd0*/  FSETP.GT.AND P0, PT, |R3|, 1.469367938527859385e-39, PT ;  /* 0x001000000300780b */ /* 0x000fda0003f04200 */
[----:B01----:R-:W-:Y:S05]  /*33de0*/  @P0 BRA P1, `(.L_x_1499) ;  /* 0x0000000000200947 */ /* 0x003fea0000800000 */
[----:B------:R-:W-:Y:S01]  /*33df0*/  MOV R28, R10 ;  /* 0x0000000a001c7202 */ /* 0x000fe20000000f00 */
[----:B------:R-:W-:Y:S01]  /*33e00*/  IMAD.MOV.U32 R10, RZ, RZ, R8 ;  /* 0x000000ffff0a7224 */ /* 0x000fe200078e0008 */
[----:B------:R-:W-:Y:S02]  /*33e10*/  MOV R29, R11 ;  /* 0x0000000b001d7202 */ /* 0x000fe40000000f00 */
[----:B------:R-:W-:Y:S02]  /*33e20*/  MOV R11, R9 ;  /* 0x00000009000b7202 */ /* 0x000fe40000000f00 */
[----:B------:R-:W-:-:S07]  /*33e30*/  MOV R25, 0x33e50 ;  /* 0x00033e5000197802 */ /* 0x000fce0000000f00 */
[----:B------:R-:W-:Y:S05]  /*33e40*/  CALL.REL.NOINC `($__internal_2_$__cuda_sm20_div_rn_f64_full) ;  /* 0x0000009c00b47944 */ /* 0x000fea0003c00000 */
[----:B------:R-:W-:Y:S01]  /*33e50*/  MOV R12, R10 ;  /* 0x0000000a000c7202 */ /* 0x000fe20000000f00 */
[----:B------:R-:W-:-:S07]  /*33e60*/  IMAD.MOV.U32 R13, RZ, RZ, R11 ;  /* 0x000000ffff0d7224 */ /* 0x000fce00078e000b */
.L_x_1499:
[----:B------:R-:W-:Y:S05]  /*33e70*/  BSYNC.RECONVERGENT B6 ;  /* 0x0000000000067941 */ /* 0x000fea0003800200 */
.L_x_1498:
[----:B------:R-:W-:Y:S01]  /*33e80*/  HFMA2 R9, -RZ, RZ, 1.9912109375, 0.00128841400146484375 ;  /* 0x3ff71547ff097431 */ /* 0x000fe200000001ff */
        /* <DEDUP_REMOVED lines=119> */
[----:B------:R-:W0:Y:S02]  /*34600*/  DADD R14, R20, +INF ;  /* 0x7ff00000140e7429 */ /* 0x000e240000000000 */
[----:B0-----:R-:W-:Y:S02]  /*34610*/  FSEL R14, R14, RZ, P1 ;  /* 0x000000ff0e0e7208 */ /* 0x001fe40000800000 */
[----:B------:R-:W-:-:S15]  /*34620*/  FSEL R15, R15, RZ, P1 ;  /* 0x000000ff0f0f7208 */ /* 0x000fde0000800000 */
[----:B------:R-:W-:-:S15]  /*34630*/  NOP ;  /* 0x0000000000007918 */ /* 0x000fde0000000000 */
[----:B------:R-:W-:-:S15]  /*34640*/  NOP ;  /* 0x0000000000007918 */ /* 0x000fde0000000000 */
[----:B------:R-:W-:-:S15]  /*34650*/  NOP ;  /* 0x0000000000007918 */ /* 0x000fde0000000000 */
[----:B------:R0:W1:Y:S02]  /*34660*/  @!P0 DMUL R14, R10, R8 ;  /* 0x000000080a0e8228 */ /* 0x0000640000000000 */
.L_x_1501:
[----:B------:R-:W-:Y:S05]  /*34670*/  BSYNC.RECONVERGENT B3 ;  /* 0x0000000000037941 */ /* 0x000fea0003800200 */
.L_x_1500:
        /* <DEDUP_REMOVED lines=14> */
.L_x_1496:
[----:B------:R-:W-:Y:S05]  /*34760*/  BSYNC.RECONVERGENT B5 ;  /* 0x0000000000057941 */ /* 0x000fea0003800200 */
.L_x_1485:
[----:B-1----:R-:W-:-:S13]  /*34770*/  FSETP.NEU.FTZ.AND P0, PT, R0, RZ, PT ;  /* 0x000000ff0000720b */ /* 0x002fda0003f1d000 */
[----:B------:R-:W-:Y:S05]  /*34780*/  @!P0 BRA `(.L_x_1337) ;  /* 0x0000009400588947 */ /* 0x000fea0003800000 */
[----:B------:R-:W-:Y:S01]  /*34790*/  FADD.FTZ R4, -R7, 1 ;  /* 0x3f80000007047421 */ /* 0x000fe20000010100 */
[C---:B------:R-:W-:Y:S01]  /*347a0*/  FADD.FTZ R7, R5.reuse, 1 ;  /* 0x3f80000005077421 */ /* 0x040fe20000010000 */
[----:B------:R-:W-:Y:S01]  /*347b0*/  HFMA2 R13, -RZ, RZ, 0, 0 ;  /* 0x00000000ff0d7431 */ /* 0x000fe200000001ff */
[----:B------:R-:W-:Y:S01]  /*347c0*/  BSSY.RECONVERGENT B3, `(.L_x_1502) ;  /* 0x0000024000037945 */ /* 0x000fe20003800200 */
[----:B------:R-:W-:Y:S01]  /*347d0*/  FADD.FTZ R3, R5, R4 ;  /* 0x0000000405037221 */ /* 0x000fe20000010000 */
[----:B0-----:R-:W-:-:S03]  /*347e0*/  IMAD.MOV.U32 R8, RZ, RZ, RZ ;  /* 0x000000ffff087224 */ /* 0x001fc600078e00ff */
[----:B------:R-:W-:Y:S01]  /*347f0*/  FADD.FTZ R6, R3, 1 ;  /* 0x3f80000003067421 */ /* 0x000fe20000010000 */
[----:B------:R-:W-:-:S03]  /*34800*/  MOV R3, 0x3f800000 ;  /* 0x3f80000000037802 */ /* 0x000fc60000000f00 */
[----:B------:R-:W-:-:S04]  /*34810*/  FMUL.FTZ R9, R5, R6 ;  /* 0x0000000605097220 */ /* 0x000fc80000410000 */
[----:B------:R-:W0:Y:S02]  /*34820*/  MUFU.RCP R10, R9 ;  /* 0x00000009000a7308 */ /* 0x000e240000001000 */
[----:B0-----:R-:W-:-:S07]  /*34830*/  FMUL.FTZ R11, R7, R10 ;  /* 0x0000000a070b7220 */ /* 0x001fce0000410000 */
.L_x_1503:
        /* <DEDUP_REMOVED lines=29> */
.L_x_1502:
[----:B------:R-:W-:Y:S01]  /*34a10*/  FMUL.FTZ R6, R11, R0 ;  /* 0x000000000b067220 */ /* 0x000fe20000410000 */
[----:B------:R-:W-:Y:S06]  /*34a20*/  BRA `(.L_x_1337) ;  /* 0x0000009000b07947 */ /* 0x000fec0003800000 */
.L_x_1462:
        /* <DEDUP_REMOVED lines=59> */
[----:B------:R-:W-:Y:S05]  /*34de0*/  CALL.REL.NOINC `($__internal_2_$__cuda_sm20_div_rn_f64_full) ;  /* 0x0000008c00cc7944 */ /* 0x000fea0003c00000 */
.L_x_1506:
[----:B------:R-:W-:Y:S05]  /*34df0*/  BSYNC.RECONVERGENT B5 ;  /* 0x0000000000057941 */ /* 0x000fea0003800200 */
.L_x_1505:
        /* <DEDUP_REMOVED lines=10> */
[----:B------:R-:W-:Y:S01]  /*34ea0*/  IMAD.MOV.U32 R0, RZ, RZ, 0x1 ;  /* 0x00000001ff007424 */ /* 0x000fe200078e00ff */
[----:B------:R-:W-:Y:S02]  /*34eb0*/  MOV R5, 0x3f800000 ;  /* 0x3f80000000057802 */ /* 0x000fe40000000f00 */
[----:B------:R-:W-:-:S07]  /*34ec0*/  MOV R4, RZ ;  /* 0x000000ff00047202 */ /* 0x000fce0000000f00 */
.L_x_1509:
[----:B------:R-:W-:Y:S02]  /*34ed0*/  I2FP.F32.U32 R8, R0 ;  /* 0x0000000000087245 */ /* 0x000fe40000201000 */
[C---:B------:R-:W-:Y:S01]  /*34ee0*/  ISETP.LT.U32.AND P1, PT, R0.reuse, 0x7cf, PT ;  /* 0x000007cf0000780c */ /* 0x040fe20003f21070 */
[----:B------:R-:W-:Y:S01]  /*34ef0*/  VIADD R0, R0, 0x1 ;  /* 0x0000000100007836 */ /* 0x000fe20000000000 */
[----:B------:R-:W0:Y:S01]  /*34f00*/  MUFU.RCP R10, R8 ;  /* 0x00000008000a7308 */ /* 0x000e220000001000 */
[----:B------:R-:W-:-:S07]  /*34f10*/  FADD.FTZ R9, R7, R8 ;  /* 0x0000000807097221 */ /* 0x000fce0000010000 */
        /* <DEDUP_REMOVED lines=9> */
.L_x_1508:
        /* <DEDUP_REMOVED lines=8> */
[C---:B------:R-:W-:Y:S01]  /*35030*/  IADD3 R0, PT, PT, R8.reuse, -0x3f2aaaab, RZ ;  /* 0xc0d5555508007810 */ /* 0x040fe20007ffe0ff */
[----:B------:R-:W-:Y:S01]  /*35040*/  IMAD.MOV.U32 R9, RZ, RZ, 0x3e055027 ;  /* 0x3e055027ff097424 */ /* 0x000fe200078e00ff */
        /* <DEDUP_REMOVED lines=27> */
[----:B------:R-:W-:Y:S01]  /*35200*/  FFMA.FTZ R0, R0, R11, 0.083333276212215423584 ;  /* 0x3daaaaa300007423 */ /* 0x000fe2000001000b */
[----:B------:R-:W-:-:S03]  /*35210*/  FSETP.NEU.FTZ.AND P0, PT, |R5|, +INF , PT ;  /* 0x7f8000000500780b */ /* 0x000fc60003f1d200 */
[----:B------:R-:W-:Y:S01]  /*35220*/  FFMA.FTZ R0, R9, R0, 0.91893851757049560547 ;  /* 0x3f6b3f8e09007423 */ /* 0x000fe20000010000 */
[----:B------:R-:W-:-:S04]  /*35230*/  FMUL.FTZ R13, R13, R10 ;  /* 0x0000000a0d0d7220 */ /* 0x000fc80000410000 */
[--C-:B------:R-:W-:Y:S01]  /*35240*/  FADD.FTZ R0, R0, R13.reuse ;  /* 0x0000000d00007221 */ /* 0x100fe20000010000 */
[----:B------:R-:W-:-:S04]  /*35250*/  FADD.FTZ R13, -R8, R13 ;  /* 0x0000000d080d7221 */ /* 0x000fc80000010100 */
[----:B------:R-:W-:-:S05]  /*35260*/  FADD.FTZ R0, R13, R0 ;  /* 0x000000000d007221 */ /* 0x000fca0000010000 */
[----:B------:R-:W-:Y:S01]  /*35270*/  FSEL R10, R0, +INF , P0 ;  /* 0x7f800000000a7808 */ /* 0x000fe20000000000 */
[----:B------:R-:W-:Y:S06]  /*35280*/  BRA `(.L_x_1513) ;  /* 0x0000000400407947 */ /* 0x000fec0003800000 */
.L_x_1512:
        /* <DEDUP_REMOVED lines=13> */
.L_x_1511:
        /* <DEDUP_REMOVED lines=15> */
.L_x_1514:
        /* <DEDUP_REMOVED lines=16> */
.L_x_1515:
        /* <DEDUP_REMOVED lines=14> */
[-C--:B------:R-:W-:Y:S02]  /*35630*/  IADD3 R9, PT, PT, R0, -R11.reuse, RZ ;  /* 0x8000000b00097210 */ /* 0x080fe40007ffe0ff */
[----:B------:R-:W-:Y:S02]  /*35640*/  I2FP.F32.S32 R10, R11 ;  /* 0x0000000b000a7245 */ /* 0x000fe40000201400 */
[----:B------:R-:W-:Y:S01]  /*35650*/  MOV R11, 0x7f800000 ;  /* 0x7f800000000b7802 */ /* 0x000fe20000000f00 */
        /* <DEDUP_REMOVED lines=19> */
.L_x_1513:
[----:B------:R-:W-:Y:S05]  /*35790*/  BSYNC.RECONVERGENT B3 ;  /* 0x0000000000037941 */ /* 0x000fea0003800200 */
.L_x_1510:
        /* <DEDUP_REMOVED lines=38> */
.L_x_1518:
        /* <DEDUP_REMOVED lines=50> */
.L_x_1517:
[----:B------:R-:W-:Y:S05]  /*35d20*/  BSYNC.RECONVERGENT B3 ;  /* 0x0000000000037941 */ /* 0x000fea0003800200 */
.L_x_1516:
[----:B------:R-:W-:Y:S01]  /*35d30*/  FADD.FTZ R9, R6, -R9 ;  /* 0x8000000906097221 */ /* 0x000fe20000010000 */
[----:B------:R-:W-:Y:S01]  /*35d40*/  MOV R10, 0x3ab5ebe6 ;  /* 0x3ab5ebe6000a7802 */ /* 0x000fe20000000f00 */
        /* <DEDUP_REMOVED lines=12> */
[----:B------:R-:W-:Y:S02]  /*35e10*/  FSETP.GT.FTZ.AND P2, PT, R8, 128, PT ;  /* 0x430000000800780b */ /* 0x000fe40003f54000 */
        /* <DEDUP_REMOVED lines=8> */
[----:B------:R-:W-:-:S04]  /*35ea0*/  FSETP.GEU.FTZ.AND P1, PT, R8, -25, PT ;  /* 0xc1c800000800780b */ /* 0x000fc80003f3e000 */
[----:B------:R-:W-:Y:S02]  /*35eb0*/  FSEL R5, R10, +INF , !P2 ;  /* 0x7f8000000a057808 */ /* 0x000fe40005000000 */
[----:B------:R-:W-:Y:S02]  /*35ec0*/  FSETP.GE.FTZ.AND P2, PT, |R7|, 3, PT ;  /* 0x404000000700780b */ /* 0x000fe40003f56200 */
[----:B------:R-:W-:Y:S01]  /*35ed0*/  FSEL R5, R5, -1, P1 ;  /* 0xbf80000005057808 */ /* 0x000fe20000800000 */
[----:B------:R-:W-:-:S10]  /*35ee0*/  @!P0 FADD.FTZ R5, R9, R9 ;  /* 0x0000000909058221 */ /* 0x000fd40000010000 */
[----:B------:R-:W-:Y:S05]  /*35ef0*/  @!P2 BRA `(.L_x_1520) ;  /* 0x0000000000cca947 */ /* 0x000fea0003800000 */
[----:B------:R-:W-:-:S13]  /*35f00*/  FSETP.GE.FTZ.AND P0, PT, |R7|, 7.8000001907348632812, PT ;  /* 0x40f9999a0700780b */ /* 0x000fda0003f16200 */
[----:B------:R-:W-:Y:S05]  /*35f10*/  @!P0 BRA `(.L_x_1521) ;  /* 0x0000000000908947 */ /* 0x000fea0003800000 */
[C---:B------:R-:W-:Y:S02]  /*35f20*/  VIADD R0, R3.reuse, 0xc0d55555 ;  /* 0xc0d5555503007836 */ /* 0x040fe40000000000 */
[----:B------:R-:W-:Y:S01]  /*35f30*/  HFMA2 R10, -RZ, RZ, 1.5048828125, 33.21875 ;  /* 0x3e055027ff0a7431 */ /* 0x000fe200000001ff */
        /* <DEDUP_REMOVED lines=19> */
[----:B------:R-:W-:Y:S01]  /*36070*/  MOV R9, 0x3a4be755 ;  /* 0x3a4be75500097802 */ /* 0x000fe20000000f00 */
[C---:B------:R-:W-:Y:S01]  /*36080*/  @P0 FFMA.FTZ R11, |R7|.reuse, R10, +INF ;  /* 0x7f800000070b0423 */ /* 0x040fe2000001020a */
        /* <DEDUP_REMOVED lines=13> */
.L_x_1521:
        /* <DEDUP_REMOVED lines=13> */
.L_x_1520:
        /* <DEDUP_REMOVED lines=15> */
.L_x_1523:
        /* <DEDUP_REMOVED lines=16> */
.L_x_1524:
        /* <DEDUP_REMOVED lines=36> */
.L_x_1522:
[----:B------:R-:W-:Y:S05]  /*36660*/  BSYNC.RECONVERGENT B3 ;  /* 0x0000000000037941 */ /* 0x000fea0003800200 */
.L_x_1519:
        /* <DEDUP_REMOVED lines=39> */
.L_x_1527:
        /* <DEDUP_REMOVED lines=50> */
.L_x_1526:
[----:B------:R-:W-:Y:S05]  /*36c00*/  BSYNC.RECONVERGENT B3 ;  /* 0x0000000000037941 */ /* 0x000fea0003800200 */
.L_x_1525:
[----:B------:R-:W-:-:S04]  /*36c10*/  FADD.FTZ R11, R6, -R11 ;  /* 0x8000000b060b7221 */ /* 0x000fc80000010000 */
[----:B------:R-:W-:-:S06]  /*36c20*/  FMUL.FTZ R11, R11, 1.4426950216293334961 ;  /* 0x3fb8aa3b0b0b7820 */ /* 0x000fcc0000410000 */
[----:B------:R-:W0:Y:S02]  /*36c30*/  MUFU.EX2 R11, R11 ;  /* 0x0000000b000b7308 */ /* 0x000e240000000800 */
[----:B0-----:R-:W-:Y:S01]  /*36c40*/  FFMA.FTZ R6, -R4, R11, -R5 ;  /* 0x0000000b04067223 */ /* 0x001fe20000010905 */
[----:B------:R-:W-:Y:S06]  /*36c50*/  BRA `(.L_x_1337) ;  /* 0x0000007000247947 */ /* 0x000fec0003800000 */
.L_x_1507:
        /* <DEDUP_REMOVED lines=23> */
[C---:B------:R-:W-:Y:S01]  /*36dd0*/  FSETP.GE.FTZ.AND P0, PT, |R7|.reuse, 3, PT ;  /* 0x404000000700780b */ /* 0x040fe20003f16200 */
[----:B------:R-:W-:Y:S01]  /*36de0*/  BSSY.RECONVERGENT B3, `(.L_x_1530) ;  /* 0x0000079000037945 */ /* 0x000fe20003800200 */
[----:B------:R-:W-:-:S11]  /*36df0*/  FMUL.FTZ R6, R7, R6 ;  /* 0x0000000607067220 */ /* 0x000fd60000410000 */
[----:B------:R-:W-:Y:S05]  /*36e00*/  @!P0 BRA `(.L_x_1531) ;  /* 0x0000000000cc8947 */ /* 0x000fea0003800000 */
[----:B------:R-:W-:-:S13]  /*36e10*/  FSETP.GE.FTZ.AND P0, PT, |R7|, 7.8000001907348632812, PT ;  /* 0x40f9999a0700780b */ /* 0x000fda0003f16200 */
[----:B------:R-:W-:Y:S05]  /*36e20*/  @!P0 BRA `(.L_x_1532) ;  /* 0x0000000000908947 */ /* 0x000fea0003800000 */
[C---:B------:R-:W-:Y:S01]  /*36e30*/  IADD3 R0, PT, PT, R3.reuse, -0x3f2aaaab, RZ ;  /* 0xc0d5555503007810 */ /* 0x040fe20007ffe0ff */
        /* <DEDUP_REMOVED lines=22> */
[C---:B------:R-:W-:Y:S01]  /*36fa0*/  @P0 FFMA.FTZ R10, |R7|.reuse, R8, +INF ;  /* 0x7f800000070a0423 */ /* 0x040fe20000010208 */
[----:B0-----:R-:W-:Y:S01]  /*36fb0*/  FMUL.FTZ R0, R4, R4 ;  /* 0x0000000404007220 */ /* 0x001fe20000410000 */
[----:B------:R-:W-:Y:S02]  /*36fc0*/  FSETP.NEU.FTZ.AND P0, PT, |R7|, RZ, PT ;  /* 0x000000ff0700720b */ /* 0x000fe40003f1d200 */
        /* <DEDUP_REMOVED lines=10> */
.L_x_1532:
        /* <DEDUP_REMOVED lines=13> */
.L_x_1531:
        /* <DEDUP_REMOVED lines=15> */
.L_x_1534:
        /* <DEDUP_REMOVED lines=16> */
.L_x_1535:
        /* <DEDUP_REMOVED lines=21> */
[----:B------:R-:W-:Y:S01]  /*37480*/  MOV R9, 0x7f800000 ;  /* 0x7f80000000097802 */ /* 0x000fe20000000f00 */
        /* <DEDUP_REMOVED lines=14> */
.L_x_1533:
[----:B------:R-:W-:Y:S05]  /*37570*/  BSYNC.RECONVERGENT B3 ;  /* 0x0000000000037941 */ /* 0x000fea0003800200 */
.L_x_1530:
        /* <DEDUP_REMOVED lines=12> */
[----:B------:R-:W-:Y:S01]  /*37640*/  FSETP.GEU.FTZ.AND P0, PT, |R7|, 1.175494350822287508e-38, PT ;  /* 0x008000000700780b */ /* 0x000fe20003f1e200 */
[----:B------:R-:W-:-:S03]  /*37650*/  HFMA2 R9, -RZ, RZ, 1.5048828125, 33.21875 ;  /* 0x3e055027ff097431 */ /* 0x000fc600000001ff */
[----:B------:R-:W-:-:S04]  /*37660*/  FSEL R3, R0, R3, !P0 ;  /* 0x0000000300037208 */ /* 0x000fc80004000000 */
        /* <DEDUP_REMOVED lines=24> */
.L_x_1538:
        /* <DEDUP_REMOVED lines=11> */
[----:B------:R-:W-:Y:S02]  /*378a0*/  IMAD.MOV.U32 R11, RZ, RZ, 0x3d2aaabb ;  /* 0x3d2aaabbff0b7424 */ /* 0x000fe400078e00ff */
[----:B------:R-:W-:Y:S01]  /*378b0*/  FFMA.FTZ R12, R9, R12, -0.0013887860113754868507 ;  /* 0xbab607ed090c7423 */ /* 0x000fe2000001000c */
        /* <DEDUP_REMOVED lines=8> */
[----:B------:R-:W-:-:S03]  /*37940*/  HFMA2 R12, -RZ, RZ, 1.5048828125, 33.21875 ;  /* 0x3e055027ff0c7431 */ /* 0x000fc600000001ff */
        /* <DEDUP_REMOVED lines=28> */
.L_x_1537:
[----:B------:R-:W-:Y:S05]  /*37b10*/  BSYNC.RECONVERGENT B3 ;  /* 0x0000000000037941 */ /* 0x000fea0003800200 */
.L_x_1536:
[----:B------:R-:W-:-:S04]  /*37b20*/  FADD.FTZ R3, -R5, R6 ;  /* 0x0000000605037221 */ /* 0x000fc80000010100 */
[----:B------:R-:W-:Y:S01]  /*37b30*/  FADD.FTZ R3, R3, -R0 ;  /* 0x8000000003037221 */ /* 0x000fe20000010000 */
[----:B------:R-:W-:-:S04]  /*37b40*/  MOV R0, RZ ;  /* 0x000000ff00007202 */ /* 0x000fc80000000f00 */
[----:B------:R-:W-:-:S13]  /*37b50*/  FSETP.GEU.FTZ.AND P0, PT, R3, -88.72283935546875, PT ;  /* 0xc2b172180300780b */ /* 0x000fda0003f1e000 */
[----:B------:R-:W-:Y:S05]  /*37b60*/  @!P0 BRA `(.L_x_1539) ;  /* 0x0000001800188947 */ /* 0x000fea0003800000 */
[----:B------:R-:W-:-:S06]  /*37b70*/  FMUL.FTZ R0, R3, 1.4426950216293334961 ;  /* 0x3fb8aa3b03007820 */ /* 0x000fcc0000410000 */
[----:B------:R-:W1:Y:S01]  /*37b80*/  MUFU.EX2 R0, R0 ;  /* 0x0000000000007308 */ /* 0x000e620000000800 */
[----:B------:R-:W-:Y:S05]  /*37b90*/  BRA `(.L_x_1539) ;  /* 0x00000018000c7947 */ /* 0x000fea0003800000 */
.L_x_1529:
[----:B------:R-:W-:Y:S01]  /*37ba0*/  FSETP.GT.FTZ.AND P0, PT, |R7|, 1, PT ;  /* 0x3f8000000700780b */ /* 0x000fe20003f14200 */
[----:B------:R-:W-:Y:S01]  /*37bb0*/  IMAD.MOV.U32 R9, RZ, RZ, 0x43e0f8e7 ;  /* 0x43e0f8e7ff097424 */ /* 0x000fe200078e00ff */
[----:B------:R-:W-:Y:S01]  /*37bc0*/  MOV R8, 0x419c28d0 ;  /* 0x419c28d000087802 */ /* 0x000fe20000000f00 */
[----:B------:R-:W-:Y:S01]  /*37bd0*/  IMAD.MOV.U32 R12, RZ, RZ, 0x4912f03a ;  /* 0x4912f03aff0c7424 */ /* 0x000fe200078e00ff */
[----:B------:R-:W-:Y:S01]  /*37be0*/  MOV R13, 0x4a5481c1 ;  /* 0x4a5481c1000d7802 */ /* 0x000fe20000000f00 */
[----:B------:R-:W-:Y:S01]  /*37bf0*/  IMAD.MOV.U32 R15, RZ, RZ, 0x4c255322 ;  /* 0x4c255322ff0f7424 */ /* 0x000fe200078e00ff */
[----:B------:R-:W-:Y:S01]  /*37c00*/  MOV R14, 0x4b5edd0a ;  /* 0x4b5edd0a000e7802 */ /* 0x000fe20000000f00 */
[----:B------:R0:W-:Y:S01]  /*37c10*/  STL.64 [R1+0xa30], R8 ;  /* 0x000a300801007387 */ /* 0x0001e20000100a00 */
[----:B------:R-:W-:Y:S01]  /*37c20*/  MOV R3, 0xfffffffc ;  /* 0xfffffffc00037802 */ /* 0x000fe20000000f00 */
[----:B------:R-:W-:Y:S01]  /*37c30*/  IMAD.MOV.U32 R28, RZ, RZ, 0x3bc6a26b ;  /* 0x3bc6a26bff1c7424 */ /* 0x000fe200078e00ff */
[----:B------:R-:W-:Y:S01]  /*37c40*/  IADD3 R6, PT, PT, R0, 0x9c4, RZ ;  /* 0x000009c400067810 */ /* 0x000fe20007ffe0ff */
[----:B------:R1:W-:Y:S01]  /*37c50*/  STL.64 [R1+0xa40], R12 ;  /* 0x000a400c01007387 */ /* 0x0003e20000100a00 */
[----:B------:R-:W-:Y:S01]  /*37c60*/  MOV R29, 0x3f0284fc ;  /* 0x3f0284fc001d7802 */ /* 0x000fe20000000f00 */
[----:B------:R-:W-:Y:S01]  /*37c70*/  IMAD.MOV.U32 R32, RZ, RZ, 0x4c5914c6 ;  /* 0x4c5914c6ff207424 */ /* 0x000fe200078e00ff */
[----:B------:R-:W-:Y:S01]  /*37c80*/  MOV R10, 0x45d95fff ;  /* 0x45d95fff000a7802 */ /* 0x000fe20000000f00 */
[----:B------:R2:W-:Y:S01]  /*37c90*/  STL.64 [R1+0xa48], R14 ;  /* 0x000a480e01007387 */ /* 0x0005e20000100a00 */
[----:B------:R-:W-:-:S02]  /*37ca0*/  MOV R11, 0x47946fa6 ;  /* 0x47946fa6000b7802 */ /* 0x000fc40000000f00 */
[----:B------:R-:W-:Y:S01]  /*37cb0*/  MOV R26, 0x4ca4b97f ;  /* 0x4ca4b97f001a7802 */ /* 0x000fe20000000f00 */
[----:B0-----:R-:W-:Y:S01]  /*37cc0*/  IMAD.MOV.U32 R8, RZ, RZ, 0x42840000 ;  /* 0x42840000ff087424 */ /* 0x001fe200078e00ff */
[----:B------:R-:W-:Y:S01]  /*37cd0*/  MOV R9, 0x44f0a000 ;  /* 0x44f0a00000097802 */ /* 0x000fe20000000f00 */
[----:B------:R0:W-:Y:S01]  /*37ce0*/  STL.64 [R1+0xa28], R28 ;  /* 0x000a281c01007387 */ /* 0x0001e20000100a00 */
[----:B------:R-:W-:Y:S02]  /*37cf0*/  MOV R27, 0x4cc5f8af ;  /* 0x4cc5f8af001b7802 */ /* 0x000fe40000000f00 */
[----:B-1----:R-:W-:Y:S01]  /*37d00*/  MOV R12, 0x4a20fbd8 ;  /* 0x4a20fbd8000c7802 */ /* 0x002fe20000000f00 */
[----:B------:R1:W-:Y:S01]  /*37d10*/  STL.64 [R1+0x13f0], R8 ;  /* 0x0013f00801007387 */ /* 0x0003e20000100a00 */
[----:B------:R-:W-:Y:S01]  /*37d20*/  MOV R13, 0x4b4b8b8f ;  /* 0x4b4b8b8f000d7802 */ /* 0x000fe20000000f00 */
[----:B--2---:R-:W-:Y:S01]  /*37d30*/  IMAD.MOV.U32 R14, RZ, RZ, 0x4c2f75b4 ;  /* 0x4c2f75b4ff0e7424 */ /* 0x004fe200078e00ff */
[----:B------:R-:W-:Y:S01]  /*37d40*/  @P0 IADD3 R6, PT, PT, R0, 0x9f4, RZ ;  /* 0x000009f400060810 */ /* 0x000fe20007ffe0ff */
[----:B------:R2:W-:Y:S01]  /*37d50*/  STL.64 [R1+0xa38], R10 ;  /* 0x000a380a01007387 */ /* 0x0005e20000100a00 */
[----:B------:R-:W-:-:S02]  /*37d60*/  SEL R3, R3, 0x4, P0 ;  /* 0x0000000403037807 */ /* 0x000fc40000000000 */
[----:B------:R-:W-:Y:S01]  /*37d70*/  MOV R15, 0x4cc8c38c ;  /* 0x4cc8c38c000f7802 */ /* 0x000fe20000000f00 */
[----:B------:R3:W-:Y:S01]  /*37d80*/  STL.64 [R1+0xa50], R26 ;  /* 0x000a501a01007387 */ /* 0x0007e20000100a00 */
[-C--:B------:R-:W-:Y:S01]  /*37d90*/  IADD3 R34, PT, PT, R6, R3.reuse, RZ ;  /* 0x0000000306227210 */ /* 0x080fe20007ffe0ff */
[----:B0-----:R-:W-:Y:S01]  /*37da0*/  IMAD.MOV.U32 R28, RZ, RZ, 0x4c184540 ;  /* 0x4c184540ff1c7424 */ /* 0x001fe200078e00ff */
[----:B------:R-:W-:Y:S01]  /*37db0*/  MOV R29, RZ ;  /* 0x000000ff001d7202 */ /* 0x000fe20000000f00 */
[----:B------:R0:W-:Y:S01]  /*37dc0*/  STL.64 [R1+0x1400], R12 ;  /* 0x0014000c01007387 */ /* 0x0001e20000100a00 */
[----:B-1----:R-:W-:Y:S02]  /*37dd0*/  SEL R9, RZ, 0x30, !P0 ;  /* 0x00000030ff097807 */ /* 0x002fe40004000000 */
[----:B--2---:R-:W-:Y:S01]  /*37de0*/  MOV R10, 0x46ff3c00 ;  /* 0x46ff3c00000a7802 */ /* 0x004fe20000000f00 */
[----:B------:R-:W-:Y:S01]  /*37df0*/  IMAD.MOV.U32 R11, RZ, RZ, 0x48ae85e0 ;  /* 0x48ae85e0ff0b7424 */ /* 0x000fe200078e00ff */
[----:B------:R1:W-:Y:S01]  /*37e00*/  STL.64 [R1+0x1408], R14 ;  /* 0x0014080e01007387 */ /* 0x0003e20000100a00 */
[----:B---3--:R-:W-:Y:S01]  /*37e10*/  MOV R26, 0x4d0fed36 ;  /* 0x4d0fed36001a7802 */ /* 0x008fe20000000f00 */
[----:B------:R-:W-:Y:S01]  /*37e20*/  IMAD.MOV.U32 R27, RZ, RZ, 0x4ce5eb4c ;  /* 0x4ce5eb4cff1b7424 */ /* 0x000fe200078e00ff */
[----:B------:R-:W-:Y:S01]  /*37e30*/  IADD3 R8, PT, PT, R34, R3, RZ ;  /* 0x0000000322087210 */ /* 0x000fe20007ffe0ff */
[----:B------:R2:W-:Y:S01]  /*37e40*/  STL.64 [R1+0x13f8], R10 ;  /* 0x0013f80a01007387 */ /* 0x0005e20000100a00 */
[----:B0-----:R-:W-:-:S03]  /*37e50*/  MOV R12, 0x3f800000 ;  /* 0x3f800000000c7802 */ /* 0x001fc60000000f00 */
[----:B------:R0:W-:Y:S01]  /*37e60*/  STL.64 [R1+0x1410], R26 ;  /* 0x0014101a01007387 */ /* 0x0001e20000100a00 */
[----:B-1----:R-:W-:-:S03]  /*37e70*/  IMAD.IADD R14, R0, 0x1, R9 ;  /* 0x00000001000e7824 */ /* 0x002fc600078e0209 */
[----:B------:R1:W-:Y:S04]  /*37e80*/  STL.64 [R1+0x1418], R28 ;  /* 0x0014181c01007387 */ /* 0x0003e80000100a00 */
[----:B------:R3:W-:Y:S01]  /*37e90*/  STL [R1+0xa58], R32 ;  /* 0x000a582001007387 */ /* 0x0007e20000100800 */
[----:B--2---:R-:W-:-:S03]  /*37ea0*/  IADD3 R10, PT, PT, R8, R3, RZ ;  /* 0x00000003080a7210 */ /* 0x004fc60007ffe0ff */
[----:B------:R2:W-:Y:S04]  /*37eb0*/  STL [R1+0x13ec], R12 ;  /* 0x0013ec0c01007387 */ /* 0x0005e80000100800 */
[----:B------:R4:W5:Y:S04]  /*37ec0*/  LDL R0, [R34] ;  /* 0x0000000022007983 */ /* 0x0009680000100800 */
[----:B------:R-:W5:Y:S01]  /*37ed0*/  LDL R9, [R14+0x9c4] ;  /* 0x0009c4000e097983 */ /* 0x000f620000100800 */
[----:B------:R-:W-:-:S03]  /*37ee0*/  IADD3 R40, PT, PT, R10, R3, RZ ;  /* 0x000000030a287210 */ /* 0x000fc60007ffe0ff */
[----:B------:R-:W5:Y:S01]  /*37ef0*/  LDL R8, [R8] ;  /* 0x0000000008087983 */ /* 0x000f620000100800 */
[----:B0-----:R-:W-:Y:S02]  /*37f00*/  IMAD.IADD R26, R3, 0x1, R14 ;  /* 0x00000001031a7824 */ /* 0x001fe400078e020e */
[----:B------:R-:W-:Y:S01]  /*37f10*/  IMAD.IADD R42, R40, 0x1, R3 ;  /* 0x00000001282a7824 */ /* 0x000fe200078e0203 */
[----:B------:R-:W5:Y:S02]  /*37f20*/  LDL R10, [R10] ;  /* 0x000000000a0a7983 */ /* 0x000f640000100800 */
[-C--:B-1----:R-:W-:Y:S02]  /*37f30*/  IADD3 R28, PT, PT, R26, R3.reuse, RZ ;  /* 0x000000031a1c7210 */ /* 0x082fe40007ffe0ff */
[----:B------:R-:W5:Y:S01]  /*37f40*/  LDL R40, [R40] ;  /* 0x0000000028287983 */ /* 0x000f620000100800 */
[----:B----4-:R-:W-:-:S03]  /*37f50*/  IADD3 R34, PT, PT, R42, R3, RZ ;  /* 0x000000032a227210 */ /* 0x010fc60007ffe0ff */
[----:B------:R-:W4:Y:S01]  /*37f60*/  LDL R6, [R14] ;  /* 0x000000000e067983 */ /* 0x000f220000100800 */
[----:B------:R-:W-:-:S03]  /*37f70*/  IADD3 R44, PT, PT, R28, R3, RZ ;  /* 0x000000031c2c7210 */ /* 0x000fc60007ffe0ff */
[----:B------:R-:W4:Y:S01]  /*37f80*/  LDL R13, [R26] ;  /* 0x000000001a0d7983 */ /* 0x000f220000100800 */
[----:B---3--:R-:W-:-:S03]  /*37f90*/  IADD3 R32, PT, PT, R34, R3, RZ ;  /* 0x0000000322207210 */ /* 0x008fc60007ffe0ff */
[----:B------:R-:W3:Y:S01]  /*37fa0*/  LDL R42, [R42] ;  /* 0x000000002a2a7983 */ /* 0x000ee20000100800 */
[----:B--2---:R-:W-:-:S03]  /*37fb0*/  IMAD.IADD R12, R44, 0x1, R3 ;  /* 0x000000012c0c7824 */ /* 0x004fc600078e0203 */
[----:B------:R-:W2:Y:S04]  /*37fc0*/  LDL R28, [R28] ;  /* 0x000000001c1c7983 */ /* 0x000ea80000100800 */
[----:B------:R-:W2:Y:S04]  /*37fd0*/  LDL R34, [R34] ;  /* 0x0000000022227983 */ /* 0x000ea80000100800 */
[----:B------:R-:W2:Y:S04]  /*37fe0*/  LDL R44, [R44] ;  /* 0x000000002c2c7983 */ /* 0x000ea80000100800 */
[----:B------:R-:W2:Y:S04]  /*37ff0*/  LDL R14, [R32] ;  /* 0x00000000200e7983 */ /* 0x000ea80000100800 */
[----:B------:R0:W2:Y:S01]  /*38000*/  LDL R26, [R12] ;  /* 0x000000000c1a7983 */ /* 0x0000a20000100800 */
[----:B------:R-:W1:Y:S02]  /*38010*/  MUFU.RCP R11, R7 ;  /* 0x00000007000b7308 */ /* 0x000e640000001000 */
[----:B-1----:R-:W-:Y:S01]  /*38020*/  FSEL R11, R11, R7, P0 ;  /* 0x000000070b0b7208 */ /* 0x002fe20000000000 */
[----:B0-----:R-:W-:-:S04]  /*38030*/  IMAD.IADD R12, R12, 0x1, R3 ;  /* 0x000000010c0c7824 */ /* 0x001fc800078e0203 */
[----:B-----5:R-:W-:-:S04]  /*38040*/  FFMA.FTZ R9, R11, R9, R0 ;  /* 0x000000090b097223 */ /* 0x020fc80000010000 */
[----:B------:R-:W-:-:S04]  /*38050*/  FFMA.FTZ R9, R11, R9, R8 ;  /* 0x000000090b097223 */ /* 0x000fc80000010008 */
[----:B------:R-:W-:-:S04]  /*38060*/  FFMA.FTZ R9, R11, R9, R10 ;  /* 0x000000090b097223 */ /* 0x000fc8000001000a */
[C---:B------:R-:W-:Y:S01]  /*38070*/  FFMA.FTZ R9, R11.reuse, R9, R40 ;  /* 0x000000090b097223 */ /* 0x040fe20000010028 */
[----:B------:R-:W-:Y:S01]  /*38080*/  IADD3 R0, PT, PT, R32, R3, RZ ;  /* 0x0000000320007210 */ /* 0x000fe20007ffe0ff */
[C---:B----4-:R-:W-:Y:S02]  /*38090*/  FFMA.FTZ R13, R11.reuse, R6, R13 ;  /* 0x000000060b0d7223 */ /* 0x050fe4000001000d */
[C---:B---3--:R-:W-:Y:S01]  /*380a0*/  FFMA.FTZ R9, R11.reuse, R9, R42 ;  /* 0x000000090b097223 */ /* 0x048fe2000001002a */
[----:B------:R-:W-:Y:S01]  /*380b0*/  IADD3 R42, PT, PT, R0, R3, RZ ;  /* 0x00000003002a7210 */ /* 0x000fe20007ffe0ff */
[C---:B--2---:R-:W-:Y:S02]  /*380c0*/  FFMA.FTZ R13, R11.reuse, R13, R28 ;  /* 0x0000000d0b0d7223 */ /* 0x044fe4000001001c */
[C---:B------:R-:W-:Y:S01]  /*380d0*/  FFMA.FTZ R9, R11.reuse, R9, R34 ;  /* 0x000000090b097223 */ /* 0x040fe20000010022 */
[----:B------:R-:W-:Y:S01]  /*380e0*/  IADD3 R40, PT, PT, R12, R3, RZ ;  /* 0x000000030c287210 */ /* 0x000fe20007ffe0ff */
[----:B------:R-:W-:Y:S01]  /*380f0*/  FFMA.FTZ R13, R11, R13, R44 ;  /* 0x0000000d0b0d7223 */ /* 0x000fe2000001002c */
[----:B------:R-:W-:-:S02]  /*38100*/  IMAD.IADD R34, R42, 0x1, R3 ;  /* 0x000000012a227824 */ /* 0x000fc400078e0203 */
[----:B------:R-:W-:Y:S01]  /*38110*/  IADD3 R32, PT, PT, R40, R3, RZ ;  /* 0x0000000328207210 */ /* 0x000fe20007ffe0ff */
[----:B------:R-:W2:Y:S01]  /*38120*/  LDL R42, [R42] ;  /* 0x000000002a2a7983 */ /* 0x000ea20000100800 */
[----:B------:R-:W-:-:S03]  /*38130*/  FFMA.FTZ R44, R11, R9, R14 ;  /* 0x000000090b2c7223 */ /* 0x000fc6000001000e */
[----:B------:R0:W3:Y:S01]  /*38140*/  LDL R9, [R0] ;  /* 0x0000000000097983 */ /* 0x0000e20000100800 */
[----:B------:R-:W-:Y:S01]  /*38150*/  FFMA.FTZ R26, R11, R13, R26 ;  /* 0x0000000d0b1a7223 */ /* 0x000fe2000001001a */
[----:B------:R-:W-:Y:S02]  /*38160*/  IADD3 R28, PT, PT, R34, R3, RZ ;  /* 0x00000003221c7210 */ /* 0x000fe40007ffe0ff */
[----:B------:R-:W4:Y:S01]  /*38170*/  LDL R13, [R12] ;  /* 0x000000000c0d7983 */ /* 0x000f220000100800 */
[----:B------:R-:W-:-:S03]  /*38180*/  IMAD.IADD R14, R32, 0x1, R3 ;  /* 0x00000001200e7824 */ /* 0x000fc600078e0203 */
[----:B------:R-:W5:Y:S01]  /*38190*/  LDL R40, [R40] ;  /* 0x0000000028287983 */ /* 0x000f620000100800 */
[----:B------:R-:W-:-:S03]  /*381a0*/  IADD3 R15, PT, PT, R28, R3, RZ ;  /* 0x000000031c0f7210 */ /* 0x000fc60007ffe0ff */
[----:B------:R-:W5:Y:S01]  /*381b0*/  LDL R34, [R34] ;  /* 0x0000000022227983 */ /* 0x000f620000100800 */
[----:B------:R-:W-:-:S03]  /*381c0*/  IADD3 R10, PT, PT, R14, R3, RZ ;  /* 0x000000030e0a7210 */ /* 0x000fc60007ffe0ff */
[----:B------:R-:W5:Y:S04]  /*381d0*/  LDL R32, [R32] ;  /* 0x0000000020207983 */ /* 0x000f680000100800 */
[----:B------:R-:W5:Y:S01]  /*381e0*/  LDL R28, [R28] ;  /* 0x000000001c1c7983 */ /* 0x000f620000100800 */
[----:B------:R-:W-:-:S03]  /*381f0*/  IMAD.IADD R6, R10, 0x1, R3 ;  /* 0x000000010a067824 */ /* 0x000fc600078e0203 */
[----:B------:R-:W5:Y:S04]  /*38200*/  LDL R14, [R14] ;  /* 0x000000000e0e7983 */ /* 0x000f680000100800 */
[----:B------:R1:W5:Y:S01]  /*38210*/  LDL R12, [R15] ;  /* 0x000000000f0c7983 */ /* 0x0003620000100800 */
[----:B------:R-:W-:-:S03]  /*38220*/  IADD3 R8, PT, PT, R6, R3, RZ ;  /* 0x0000000306087210 */ /* 0x000fc60007ffe0ff */
[----:B------:R-:W5:Y:S01]  /*38230*/  LDL R10, [R10] ;  /* 0x000000000a0a7983 */ /* 0x000f620000100800 */
[----:B0-----:R-:W-:-:S03]  /*38240*/  IADD3 R0, PT, PT, R8, R3, RZ ;  /* 0x0000000308007210 */ /* 0x001fc60007ffe0ff */
[----:B------:R-:W5:Y:S04]  /*38250*/  LDL R6, [R6] ;  /* 0x0000000006067983 */ /* 0x000f680000100800 */
[----:B------:R-:W5:Y:S04]  /*38260*/  LDL R8, [R8] ;  /* 0x0000000008087983 */ /* 0x000f680000100800 */
[----:B------:R-:W5:Y:S01]  /*38270*/  LDL R0, [R0] ;  /* 0x0000000000007983 */ /* 0x000f620000100800 */
[----:B------:R-:W1:Y:S02]  /*38280*/  @P0 MUFU.LG2 R3, R7 ;  /* 0x0000000700030308 */ /* 0x000e640000000c00 */
[----:B-1----:R-:W-:-:S06]  /*38290*/  @P0 FMUL.FTZ R15, RZ, R3 ;  /* 0x00000003ff0f0220 */ /* 0x002fcc0000410000 */
[----:B------:R-:W0:Y:S01]  /*382a0*/  @P0 MUFU.EX2 R15, R15 ;  /* 0x0000000f000f0308 */ /* 0x000e220000000800 */
[----:B------:R-:W-:-:S04]  /*382b0*/  FADD.FTZ R3, R7, 6.0246801376342773438 ;  /* 0x40c0ca2e07037421 */ /* 0x000fc80000010000 */
[----:B------:R-:W-:Y:S01]  /*382c0*/  FADD.FTZ R3, R3, -0.5 ;  /* 0xbf00000003037421 */ /* 0x000fe20000010000 */
[----:B------:R-:W-:Y:S01]  /*382d0*/  FSETP.GEU.FTZ.AND P1, PT, R5, 200, PT ;  /* 0x434800000500780b */ /* 0x000fe20003f3e000 */
[C---:B---3--:R-:W-:Y:S01]  /*382e0*/  FFMA.FTZ R9, R11.reuse, R44, R9 ;  /* 0x0000002c0b097223 */ /* 0x048fe20000010009 */
[----:B----4-:R-:W-:-:S03]  /*382f0*/  FFMA.FTZ R13, R11, R26, R13 ;  /* 0x0000001a0b0d7223 */ /* 0x010fc6000001000d */
[C---:B--2---:R-:W-:Y:S01]  /*38300*/  FFMA.FTZ R9, R11.reuse, R9, R42 ;  /* 0x000000090b097223 */ /* 0x044fe2000001002a */
[----:B-----5:R-:W-:-:S03]  /*38310*/  FFMA.FTZ R13, R11, R13, R40 ;  /* 0x0000000d0b0d7223 */ /* 0x020fc60000010028 */
[C---:B------:R-:W-:Y:S01]  /*38320*/  FFMA.FTZ R9, R11.reuse, R9, R34 ;  /* 0x000000090b097223 */ /* 0x040fe20000010022 */
[----:B------:R-:W-:-:S03]  /*38330*/  FFMA.FTZ R13, R11, R13, R32 ;  /* 0x0000000d0b0d7223 */ /* 0x000fc60000010020 */
[C---:B------:R-:W-:Y:S01]  /*38340*/  FFMA.FTZ R9, R11.reuse, R9, R28 ;  /* 0x000000090b097223 */ /* 0x040fe2000001001c */
[----:B------:R-:W-:-:S03]  /*38350*/  FFMA.FTZ R13, R11, R13, R14 ;  /* 0x0000000d0b0d7223 */ /* 0x000fc6000001000e */
[C---:B------:R-:W-:Y:S01]  /*38360*/  FFMA.FTZ R9, R11.reuse, R9, R12 ;  /* 0x000000090b097223 */ /* 0x040fe2000001000c */
[----:B------:R-:W-:-:S05]  /*38370*/  FFMA.FTZ R13, R11, R13, R10 ;  /* 0x0000000d0b0d7223 */ /* 0x000fca000001000a */
        /* <DEDUP_REMOVED lines=24> */
.L_x_1540:
        /* <DEDUP_REMOVED lines=8> */
[----:B------:R-:W-:Y:S01]  /*38580*/  IMAD.MOV.U32 R10, RZ, RZ, 0x1 ;  /* 0x00000001ff0a7424 */ /* 0x000fe200078e00ff */
        /* <DEDUP_REMOVED lines=12> */
[----:B------:R-:W-:Y:S01]  /*38650*/  IADD3 R20, PT, PT, -R21, 0x40800000, RZ ;  /* 0x4080000015147810 */ /* 0x000fe20007ffe1ff */
[----:B------:R-:W-:Y:S01]  /*38660*/  IMAD.IADD R6, R4, 0x1, -R21 ;  /* 0x0000000104067824 */ /* 0x000fe200078e0a15 */
[----:B------:R-:W-:-:S03]  /*38670*/  I2FP.F32.S32 R21, R21 ;  /* 0x0000001500157245 */ /* 0x000fc60000201400 */
[----:B------:R-:W-:Y:S01]  /*38680*/  FFMA.FTZ R3, R20, R25, -1 ;  /* 0xbf80000014037423 */ /* 0x000fe20000010019 */
[----:B------:R-:W-:Y:S02]  /*38690*/  HFMA2 R20, -RZ, RZ, 1.3056640625, -1.8671875 ;  /* 0x3d39bf78ff147431 */ /* 0x000fe400000001ff */
[----:B------:R-:W-:Y:S01]  /*386a0*/  FMUL.FTZ R21, R21, 1.1920928955078125e-07 ;  /* 0x3400000015157820 */ /* 0x000fe20000410000 */
[----:B------:R-:W-:-:S04]  /*386b0*/  FADD.FTZ R3, R6, R3 ;  /* 0x0000000306037221 */ /* 0x000fc80000010000 */
[----:B------:R-:W-:-:S04]  /*386c0*/  FFMA.FTZ R6, R3, -R20, 0.10546888411045074463 ;  /* 0x3dd8001203067423 */ /* 0x000fc80000010814 */
[----:B------:R-:W-:-:S04]  /*386d0*/  FFMA.FTZ R6, R3, R6, -0.13229703903198242188 ;  /* 0xbe0778e003067423 */ /* 0x000fc80000010006 */
[----:B------:R-:W-:-:S04]  /*386e0*/  FFMA.FTZ R6, R3, R6, 0.14491446316242218018 ;  /* 0x3e14647503067423 */ /* 0x000fc80000010006 */
[----:B------:R-:W-:-:S04]  /*386f0*/  FFMA.FTZ R6, R3, R6, -0.16641564667224884033 ;  /* 0xbe2a68dd03067423 */ /* 0x000fc80000010006 */
[----:B------:R-:W-:-:S04]  /*38700*/  FFMA.FTZ R6, R3, R6, 0.19988867640495300293 ;  /* 0x3e4caf9e03067423 */ /* 0x000fc80000010006 */
[----:B------:R-:W-:-:S04]  /*38710*/  FFMA.FTZ R6, R3, R6, -0.25000196695327758789 ;  /* 0xbe80004203067423 */ /* 0x000fc80000010006 */
[C---:B------:R-:W-:Y:S01]  /*38720*/  FFMA.FTZ R6, R3.reuse, R6, 0.33333510160446166992 ;  /* 0x3eaaaae603067423 */ /* 0x040fe20000010006 */
[----:B---3--:R-:W0:Y:S03]  /*38730*/  MUFU.RCP64H R11, R9 ;  /* 0x00000009000b7308 */ /* 0x008e260000001800 */
        /* <DEDUP_REMOVED lines=54> */
[----:B------:R-:W-:Y:S01]  /*38aa0*/  IMAD.MOV.U32 R10, RZ, RZ, R8 ;  /* 0x000000ffff0a7224 */ /* 0x000fe200078e0008 */
[----:B------:R-:W-:Y:S02]  /*38ab0*/  MOV R11, R9 ;  /* 0x00000009000b7202 */ /* 0x000fe40000000f00 */
[----:B------:R-:W-:-:S07]  /*38ac0*/  MOV R25, 0x38ae0 ;  /* 0x00038ae000197802 */ /* 0x000fce0000000f00 */
[----:B------:R-:W-:Y:S05]  /*38ad0*/  CALL.REL.NOINC `($__internal_2_$__cuda_sm20_div_rn_f64_full) ;  /* 0x0000005000907944 */ /* 0x000fea0003c00000 */
.L_x_1542:
[----:B------:R-:W-:Y:S05]  /*38ae0*/  BSYNC.RECONVERGENT B6 ;  /* 0x0000000000067941 */ /* 0x000fea0003800200 */
.L_x_1541:
[----:B------:R-:W-:Y:S01]  /*38af0*/  MOV R8, 0x652b82fe ;  /* 0x652b82fe00087802 */ /* 0x000fe20000000f00 */
[----:B------:R-:W-:Y:S01]  /*38b00*/  IMAD.MOV.U32 R9, RZ, RZ, 0x3ff71547 ;  /* 0x3ff71547ff097424 */ /* 0x000fe200078e00ff */
        /* <DEDUP_REMOVED lines=27> */
[----:B0-----:R-:W-:Y:S01]  /*38cc0*/  HFMA2 R13, -RZ, RZ, 1.642578125, -0.00021207332611083984375 ;  /* 0x3e928af3ff0d7431 */ /* 0x001fe200000001ff */
        /* <DEDUP_REMOVED lines=73> */
[----:B-1----:R-:W-:Y:S01]  /*39160*/  IMAD R13, R8, 0x100000, R15 ;  /* 0x00100000080d7824 */ /* 0x002fe200078e020f */
[----:B------:R-:W-:-:S15]  /*39170*/  MOV R12, R14 ;  /* 0x0000000e000c7202 */ /* 0x000fde0000000f00 */
        /* <DEDUP_REMOVED lines=22> */
.L_x_1544:
[----:B------:R-:W-:Y:S05]  /*392e0*/  BSYNC.RECONVERGENT B3 ;  /* 0x0000000000037941 */ /* 0x000fea0003800200 */
.L_x_1543:
        /* <DEDUP_REMOVED lines=14> */
.L_x_1539:
[----:B------:R-:W-:Y:S05]  /*393d0*/  BSYNC.RECONVERGENT B5 ;  /* 0x0000000000057941 */ /* 0x000fea0003800200 */
.L_x_1528:
[----:B-1----:R-:W-:Y:S01]  /*393e0*/  FSETP.NEU.FTZ.AND P0, PT, R0, RZ, PT ;  /* 0x000000ff0000720b */ /* 0x002fe20003f1d000 */
[----:B------:R-:W-:Y:S01]  /*393f0*/  BSSY.RECONVERGENT B3, `(.L_x_1545) ;  /* 0x0000016000037945 */ /* 0x000fe20003800200 */
[----:B------:R-:W-:-:S11]  /*39400*/  MOV R6, RZ ;  /* 0x000000ff00067202 */ /* 0x000fd60000000f00 */
[----:B------:R-:W-:Y:S05]  /*39410*/  @!P0 BRA `(.L_x_1546) ;  /* 0x00000000004c8947 */ /* 0x000fea0003800000 */
[----:B------:R-:W-:Y:S01]  /*39420*/  HFMA2 R4, -RZ, RZ, 1.875, 0 ;  /* 0x3f800000ff047431 */ /* 0x000fe200000001ff */
[----:B------:R-:W-:Y:S01]  /*39430*/  BSSY.RECONVERGENT B5, `(.L_x_1547) ;  /* 0x000000e000057945 */ /* 0x000fe20003800200 */
[----:B------:R-:W-:Y:S01]  /*39440*/  IMAD.MOV.U32 R3, RZ, RZ, RZ ;  /* 0x000000ffff037224 */ /* 0x000fe200078e00ff */
[----:B------:R-:W-:Y:S01]  /*39450*/  MOV R6, R7 ;  /* 0x0000000700067202 */ /* 0x000fe20000000f00 */
[----:B0-----:R-:W-:-:S07]  /*39460*/  IMAD.MOV.U32 R9, RZ, RZ, 0x3f800000 ;  /* 0x3f800000ff097424 */ /* 0x001fce00078e00ff */
.L_x_1548:
        /* <DEDUP_REMOVED lines=11> */
.L_x_1547:
[----:B------:R-:W0:Y:S01]  /*39520*/  MUFU.RCP R3, R7 ;  /* 0x0000000700037308 */ /* 0x000e220000001000 */
[----:B------:R-:W-:-:S04]  /*39530*/  FMUL.FTZ R0, R9, R0 ;  /* 0x0000000009007220 */ /* 0x000fc80000410000 */
[----:B0-----:R-:W-:-:S07]  /*39540*/  FMUL.FTZ R6, R0, R3 ;  /* 0x0000000300067220 */ /* 0x001fce0000410000 */
.L_x_1546:
[----:B------:R-:W-:Y:S05]  /*39550*/  BSYNC.RECONVERGENT B3 ;  /* 0x0000000000037941 */ /* 0x000fea0003800200 */
.L_x_1545:
[----:B------:R-:W-:Y:S01]  /*39560*/  FADD.FTZ R6, -R6, 1 ;  /* 0x3f80000006067421 */ /* 0x000fe20000010100 */
[----:B------:R-:W-:Y:S06]  /*39570*/  BRA `(.L_x_1337) ;  /* 0x0000004400dc7947 */ /* 0x000fec0003800000 */
.L_x_1504:
        /* <DEDUP_REMOVED lines=18> */
.L_x_1551:
        /* <DEDUP_REMOVED lines=14> */
.L_x_1550:
        /* <DEDUP_REMOVED lines=12> */
[----:B------:R-:W-:Y:S01]  /*39840*/  IMAD.MOV.U32 R13, RZ, RZ, 0x7f800000 ;  /* 0x7f800000ff0d7424 */ /* 0x000fe200078e00ff */
[----:B------:R-:W-:Y:S02]  /*39850*/  ISETP.GT.U32.AND P0, PT, R9, 0x7f7fffff, PT ;  /* 0x7f7fffff0900780c */ /* 0x000fe40003f04070 */
[----:B------:R-:W-:-:S04]  /*39860*/  LOP3.LUT R0, R0, 0xff800000, RZ, 0xc0, !PT ;  /* 0xff80000000007812 */ /* 0x000fc800078ec0ff */
        /* <DEDUP_REMOVED lines=24> */
[C---:B------:R-:W-:Y:S01]  /*399f0*/  FADD.FTZ R11, |R8|.reuse, -0.5 ;  /* 0xbf000000080b7421 */ /* 0x040fe20000010200 */
[----:B------:R-:W-:Y:S02]  /*39a00*/  FSETP.NEU.FTZ.AND P0, PT, |R8|, +INF , PT ;  /* 0x7f8000000800780b */ /* 0x000fe40003f1d200 */
[----:B------:R-:W-:Y:S01]  /*39a10*/  FFMA.FTZ R0, R5, R0, 0.91893851757049560547 ;  /* 0x3f6b3f8e05007423 */ /* 0x000fe20000010000 */
[----:B------:R-:W-:-:S04]  /*39a20*/  FMUL.FTZ R10, R10, R11 ;  /* 0x0000000b0a0a7220 */ /* 0x000fc80000410000 */
[--C-:B------:R-:W-:Y:S01]  /*39a30*/  FADD.FTZ R5, R0, R10.reuse ;  /* 0x0000000a00057221 */ /* 0x100fe20000010000 */
[----:B------:R-:W-:-:S04]  /*39a40*/  FADD.FTZ R10, -R9, R10 ;  /* 0x0000000a090a7221 */ /* 0x000fc80000010100 */
[----:B------:R-:W-:-:S05]  /*39a50*/  FADD.FTZ R5, R10, R5 ;  /* 0x000000050a057221 */ /* 0x000fca0000010000 */
[----:B------:R-:W-:Y:S01]  /*39a60*/  FSEL R5, R5, +INF , P0 ;  /* 0x7f80000005057808 */ /* 0x000fe20000000000 */
[----:B------:R-:W-:Y:S06]  /*39a70*/  BRA `(.L_x_1555) ;  /* 0x0000000400407947 */ /* 0x000fec0003800000 */
.L_x_1554:
        /* <DEDUP_REMOVED lines=13> */
.L_x_1553:
        /* <DEDUP_REMOVED lines=15> */
.L_x_1556:
        /* <DEDUP_REMOVED lines=16> */
.L_x_1557:
        /* <DEDUP_REMOVED lines=36> */
.L_x_1555:
[----:B------:R-:W-:Y:S05]  /*39f80*/  BSYNC.RECONVERGENT B3 ;  /* 0x0000000000037941 */ /* 0x000fea0003800200 */
.L_x_1552:
        /* <DEDUP_REMOVED lines=38> */
.L_x_1560:
        /* <DEDUP_REMOVED lines=50> */
.L_x_1559:
[----:B------:R-:W-:Y:S05]  /*3a510*/  BSYNC.RECONVERGENT B3 ;  /* 0x0000000000037941 */ /* 0x000fea0003800200 */
.L_x_1558:
        /* <DEDUP_REMOVED lines=67> */
.L_x_1563:
        /* <DEDUP_REMOVED lines=13> */
.L_x_1562:
        /* <DEDUP_REMOVED lines=15> */
.L_x_1565:
        /* <DEDUP_REMOVED lines=16> */
.L_x_1566:
        /* <DEDUP_REMOVED lines=36> */
.L_x_1564:
[----:B------:R-:W-:Y:S05]  /*3ae50*/  BSYNC.RECONVERGENT B3 ;  /* 0x0000000000037941 */ /* 0x000fea0003800200 */
.L_x_1561:
        /* <DEDUP_REMOVED lines=39> */
.L_x_1569:
        /* <DEDUP_REMOVED lines=50> */
.L_x_1568:
[----:B------:R-:W-:Y:S05]  /*3b3f0*/  BSYNC.RECONVERGENT B3 ;  /* 0x0000000000037941 */ /* 0x000fea0003800200 */
.L_x_1567:
[----:B------:R-:W-:-:S04]  /*3b400*/  FADD.FTZ R11, R4, -R11 ;  /* 0x8000000b040b7221 */ /* 0x000fc80000010000 */
[----:B------:R-:W-:-:S06]  /*3b410*/  FMUL.FTZ R11, R11, 1.4426950216293334961 ;  /* 0x3fb8aa3b0b0b7820 */ /* 0x000fcc0000410000 */
[----:B------:R-:W0:Y:S02]  /*3b420*/  MUFU.EX2 R11, R11 ;  /* 0x0000000b000b7308 */ /* 0x000e240000000800 */
[----:B0-----:R-:W-:Y:S01]  /*3b430*/  FFMA.FTZ R6, -R6, R11, -R5 ;  /* 0x0000000b06067223 */ /* 0x001fe20000010905 */
[----:B------:R-:W-:Y:S06]  /*3b440*/  BRA `(.L_x_1337) ;  /* 0x0000002800287947 */ /* 0x000fec0003800000 */
.L_x_1549:
        /* <DEDUP_REMOVED lines=64> */
.L_x_1574:
        /* <DEDUP_REMOVED lines=13> */
.L_x_1573:
        /* <DEDUP_REMOVED lines=15> */
.L_x_1576:
        /* <DEDUP_REMOVED lines=16> */
.L_x_1577:
        /* <DEDUP_REMOVED lines=36> */
.L_x_1575:
[----:B------:R-:W-:Y:S05]  /*3bd50*/  BSYNC.RECONVERGENT B3 ;  /* 0x0000000000037941 */ /* 0x000fea0003800200 */
.L_x_1572:
        /* <DEDUP_REMOVED lines=38> */
.L_x_1580:
        /* <DEDUP_REMOVED lines=50> */
.L_x_1579:
[----:B------:R-:W-:Y:S05]  /*3c2e0*/  BSYNC.RECONVERGENT B3 ;  /* 0x0000000000037941 */ /* 0x000fea0003800200 */
.L_x_1578:
        /* <DEDUP_REMOVED lines=10> */
.L_x_1571:
[----:B------:R-:W-:Y:S01]  /*3c390*/  FSETP.GT.FTZ.AND P1, PT, |R7|, 1, PT ;  /* 0x3f8000000700780b */ /* 0x000fe20003f34200 */
[----:B------:R-:W-:Y:S01]  /*3c3a0*/  IMAD.MOV.U32 R12, RZ, RZ, 0x45d95fff ;  /* 0x45d95fffff0c7424 */ /* 0x000fe200078e00ff */
[----:B------:R-:W-:Y:S01]  /*3c3b0*/  MOV R13, 0x47946fa6 ;  /* 0x47946fa6000d7802 */ /* 0x000fe20000000f00 */
[----:B------:R0:W-:Y:S01]  /*3c3c0*/  STL [R1+0x13ec], R27 ;  /* 0x0013ec1b01007387 */ /* 0x0001e20000100800 */
[----:B------:R-:W-:Y:S01]  /*3c3d0*/  MOV R3, 0xfffffffc ;  /* 0xfffffffc00037802 */ /* 0x000fe20000000f00 */
[----:B------:R-:W-:Y:S01]  /*3c3e0*/  IMAD.MOV.U32 R9, RZ, RZ, 0x3f0284fc ;  /* 0x3f0284fcff097424 */ /* 0x000fe200078e00ff */
[----:B------:R-:W-:Y:S01]  /*3c3f0*/  MOV R8, 0x3bc6a26b ;  /* 0x3bc6a26b00087802 */ /* 0x000fe20000000f00 */
[----:B------:R-:W-:Y:S01]  /*3c400*/  IMAD.MOV.U32 R15, RZ, RZ, 0x4a5481c1 ;  /* 0x4a5481c1ff0f7424 */ /* 0x000fe200078e00ff */
[----:B------:R-:W-:Y:S01]  /*3c410*/  MOV R10, 0x419c28d0 ;  /* 0x419c28d0000a7802 */ /* 0x000fe20000000f00 */
[----:B------:R1:W-:Y:S01]  /*3c420*/  STL.64 [R1+0xa38], R12 ;  /* 0x000a380c01007387 */ /* 0x0003e20000100a00 */
[----:B------:R-:W-:-:S02]  /*3c430*/  MOV R11, 0x43e0f8e7 ;  /* 0x43e0f8e7000b7802 */ /* 0x000fc40000000f00 */
[----:B------:R-:W-:Y:S01]  /*3c440*/  MOV R14, 0x4912f03a ;  /* 0x4912f03a000e7802 */ /* 0x000fe20000000f00 */
[----:B------:R2:W-:Y:S01]  /*3c450*/  STL.64 [R1+0xa28], R8 ;  /* 0x000a280801007387 */ /* 0x0005e20000100a00 */
[----:B------:R-:W-:Y:S02]  /*3c460*/  MOV R26, 0x4b5edd0a ;  /* 0x4b5edd0a001a7802 */ /* 0x000fe40000000f00 */
[----:B0-----:R-:W-:Y:S01]  /*3c470*/  MOV R27, 0x4c255322 ;  /* 0x4c255322001b7802 */ /* 0x001fe20000000f00 */
[----:B------:R0:W-:Y:S01]  /*3c480*/  STL.64 [R1+0xa30], R10 ;  /* 0x000a300a01007387 */ /* 0x0001e20000100a00 */
[C---:B------:R-:W-:Y:S01]  /*3c490*/  IADD3 R32, PT, PT, R0.reuse, 0x9c4, RZ ;  /* 0x000009c400207810 */ /* 0x040fe20007ffe0ff */
[----:B------:R-:W-:Y:S01]  /*3c4a0*/  @P1 VIADD R32, R0, 0x9f4 ;  /* 0x000009f400201836 */ /* 0x000fe20000000000 */
[----:B------:R-:W-:Y:S01]  /*3c4b0*/  SEL R3, R3, 0x4, P1 ;  /* 0x0000000403037807 */ /* 0x000fe20000800000 */
[----:B------:R3:W-:Y:S01]  /*3c4c0*/  STL.64 [R1+0xa40], R14 ;  /* 0x000a400e01007387 */ /* 0x0007e20000100a00 */
[----:B-1----:R-:W-:-:S02]  /*3c4d0*/  MOV R12, 0x46ff3c00 ;  /* 0x46ff3c00000c7802 */ /* 0x002fc40000000f00 */
[----:B------:R-:W-:Y:S01]  /*3c4e0*/  MOV R13, 0x48ae85e0 ;  /* 0x48ae85e0000d7802 */ /* 0x000fe20000000f00 */
[----:B------:R1:W-:Y:S01]  /*3c4f0*/  STL.64 [R1+0xa48], R26 ;  /* 0x000a481a01007387 */ /* 0x0003e20000100a00 */
[----:B--2---:R-:W-:Y:S01]  /*3c500*/  IMAD.MOV.U32 R8, RZ, RZ, 0x4ca4b97f ;  /* 0x4ca4b97fff087424 */ /* 0x004fe200078e00ff */
[----:B------:R-:W-:Y:S01]  /*3c510*/  MOV R9, 0x4cc5f8af ;  /* 0x4cc5f8af00097802 */ /* 0x000fe20000000f00 */
[----:B------:R-:W-:Y:S01]  /*3c520*/  IMAD.IADD R42, R32, 0x1, R3 ;  /* 0x00000001202a7824 */ /* 0x000fe200078e0203 */
[----:B0-----:R-:W-:Y:S01]  /*3c530*/  MOV R10, 0x42840000 ;  /* 0x42840000000a7802 */ /* 0x001fe20000000f00 */
[----:B------:R-:W-:Y:S01]  /*3c540*/  IMAD.MOV.U32 R11, RZ, RZ, 0x44f0a000 ;  /* 0x44f0a000ff0b7424 */ /* 0x000fe200078e00ff */
[----:B------:R0:W-:Y:S01]  /*3c550*/  STL.64 [R1+0x13f8], R12 ;  /* 0x0013f80c01007387 */ /* 0x0001e20000100a00 */
[----:B------:R-:W-:Y:S01]  /*3c560*/  MOV R28, 0x4c5914c6 ;  /* 0x4c5914c6001c7802 */ /* 0x000fe20000000f00 */
[----:B---3--:R-:W-:Y:S01]  /*3c570*/  IMAD.MOV.U32 R14, RZ, RZ, 0x4a20fbd8 ;  /* 0x4a20fbd8ff0e7424 */ /* 0x008fe200078e00ff */
[----:B------:R-:W-:Y:S01]  /*3c580*/  MOV R15, 0x4b4b8b8f ;  /* 0x4b4b8b8f000f7802 */ /* 0x000fe20000000f00 */
[----:B------:R2:W-:Y:S01]  /*3c590*/  STL.64 [R1+0xa50], R8 ;  /* 0x000a500801007387 */ /* 0x0005e20000100a00 */
[----:B-1----:R-:W-:Y:S01]  /*3c5a0*/  MOV R26, 0x4c2f75b4 ;  /* 0x4c2f75b4001a7802 */ /* 0x002fe20000000f00 */
[----:B------:R-:W-:-:S02]  /*3c5b0*/  IMAD.MOV.U32 R27, RZ, RZ, 0x4cc8c38c ;  /* 0x4cc8c38cff1b7424 */ /* 0x000fc400078e00ff */
[----:B------:R1:W-:Y:S01]  /*3c5c0*/  STL.64 [R1+0x13f0], R10 ;  /* 0x0013f00a01007387 */ /* 0x0003e20000100a00 */
[----:B0-----:R-:W-:-:S03]  /*3c5d0*/  SEL R13, RZ, 0x30, !P1 ;  /* 0x00000030ff0d7807 */ /* 0x001fc60004800000 */
[----:B------:R0:W-:Y:S01]  /*3c5e0*/  STL.64 [R1+0x1400], R14 ;  /* 0x0014000e01007387 */ /* 0x0001e20000100a00 */
[----:B--2---:R-:W-:-:S03]  /*3c5f0*/  IMAD.MOV.U32 R8, RZ, RZ, 0x4d0fed36 ;  /* 0x4d0fed36ff087424 */ /* 0x004fc600078e00ff */
[----:B------:R2:W-:Y:S01]  /*3c600*/  STL.64 [R1+0x1408], R26 ;  /* 0x0014081a01007387 */ /* 0x0005e20000100a00 */
[----:B------:R-:W-:Y:S02]  /*3c610*/  MOV R9, 0x4ce5eb4c ;  /* 0x4ce5eb4c00097802 */ /* 0x000fe40000000f00 */
[----:B-1----:R-:W-:Y:S01]  /*3c620*/  MOV R10, 0x4c184540 ;  /* 0x4c184540000a7802 */ /* 0x002fe20000000f00 */
[----:B------:R-:W-:Y:S01]  /*3c630*/  STL [R1+0xa58], R28 ;  /* 0x000a581c01007387 */ /* 0x000fe20000100800 */
[----:B------:R-:W-:Y:S02]  /*3c640*/  MOV R11, RZ ;  /* 0x000000ff000b7202 */ /* 0x000fe40000000f00 */
[----:B0-----:R-:W-:Y:S01]  /*3c650*/  IADD3 R14, PT, PT, R42, R3, RZ ;  /* 0x000000032a0e7210 */ /* 0x001fe20007ffe0ff */
[----:B------:R-:W-:Y:S01]  /*3c660*/  STL.64 [R1+0x1410], R8 ;  /* 0x0014100801007387 */ /* 0x000fe20000100a00 */
[----:B--2---:R-:W-:-:S03]  /*3c670*/  IADD3 R26, PT, PT, R0, R13, RZ ;  /* 0x0000000d001a7210 */ /* 0x004fc60007ffe0ff */
[----:B------:R0:W-:Y:S01]  /*3c680*/  STL.64 [R1+0x1418], R10 ;  /* 0x0014180a01007387 */ /* 0x0001e20000100a00 */
[----:B------:R-:W-:Y:S01]  /*3c690*/  IMAD.IADD R34, R14, 0x1, R3 ;  /* 0x000000010e227824 */ /* 0x000fe200078e0203 */
[----:B------:R-:W-:Y:S02]  /*3c6a0*/  IADD3 R32, PT, PT, R3, R26, RZ ;  /* 0x0000001a03207210 */ /* 0x000fe40007ffe0ff */
[----:B------:R1:W2:Y:S04]  /*3c6b0*/  LDL R12, [R42] ;  /* 0x000000002a0c7983 */ /* 0x0002a80000100800 */
[----:B------:R-:W2:Y:S01]  /*3c6c0*/  LDL R13, [R26+0x9c4] ;  /* 0x0009c4001a0d7983 */ /* 0x000ea20000100800 */
[----:B------:R-:W-:-:S03]  /*3c6d0*/  IADD3 R40, PT, PT, R34, R3, RZ ;  /* 0x0000000322287210 */ /* 0x000fc60007ffe0ff */
[----:B------:R-:W3:Y:S01]  /*3c6e0*/  LDL R14, [R14] ;  /* 0x000000000e0e7983 */ /* 0x000ee20000100800 */
[--C-:B0-----:R-:W-:Y:S01]  /*3c6f0*/  IMAD.IADD R10, R32, 0x1, R3.reuse ;  /* 0x00000001200a7824 */ /* 0x101fe200078e0203 */
[-C--:B------:R-:W-:Y:S02]  /*3c700*/  IADD3 R44, PT, PT, R40, R3.reuse, RZ ;  /* 0x00000003282c7210 */ /* 0x080fe40007ffe0ff */
[----:B------:R-:W4:Y:S02]  /*3c710*/  LDL R8, [R34] ;  /* 0x0000000022087983 */ /* 0x000f240000100800 */
[----:B------:R-:W-:Y:S02]  /*3c720*/  IADD3 R11, PT, PT, R10, R3, RZ ;  /* 0x000000030a0b7210 */ /* 0x000fe40007ffe0ff */
[----:B------:R0:W5:Y:S04]  /*3c730*/  LDL R0, [R26] ;  /* 0x000000001a007983 */ /* 0x0001680000100800 */
[----:B------:R-:W5:Y:S01]  /*3c740*/  LDL R9, [R32] ;  /* 0x0000000020097983 */ /* 0x000f620000100800 */
[----:B-1----:R-:W-:-:S03]  /*3c750*/  IMAD.IADD R42, R44, 0x1, R3 ;  /* 0x000000012c2a7824 */ /* 0x002fc600078e0203 */
[----:B------:R-:W5:Y:S01]  /*3c760*/  LDL R40, [R40] ;  /* 0x0000000028287983 */ /* 0x000f620000100800 */
[----:B0-----:R-:W-:-:S03]  /*3c770*/  IADD3 R26, PT, PT, R11, R3, RZ ;  /* 0x000000030b1a7210 */ /* 0x001fc60007ffe0ff */
[----:B------:R-:W5:Y:S01]  /*3c780*/  LDL R10, [R10] ;  /* 0x000000000a0a7983 */ /* 0x000f620000100800 */
[----:B------:R-:W-:-:S03]  /*3c790*/  IADD3 R34, PT, PT, R42, R3, RZ ;  /* 0x000000032a227210 */ /* 0x000fc60007ffe0ff */
[----:B------:R-:W5:Y:S04]  /*3c7a0*/  LDL R44, [R44] ;  /* 0x000000002c2c7983 */ /* 0x000f680000100800 */
[----:B------:R-:W5:Y:S04]  /*3c7b0*/  LDL R11, [R11] ;  /* 0x000000000b0b7983 */ /* 0x000f680000100800 */
[----:B------:R-:W5:Y:S04]  /*3c7c0*/  LDL R42, [R42] ;  /* 0x000000002a2a7983 */ /* 0x000f680000100800 */
[----:B------:R0:W5:Y:S04]  /*3c7d0*/  LDL R32, [R26] ;  /* 0x000000001a207983 */ /* 0x0001680000100800 */
[----:B------:R1:W5:Y:S01]  /*3c7e0*/  LDL R28, [R34] ;  /* 0x00000000221c7983 */ /* 0x0003620000100800 */
[----:B------:R-:W-:-:S02]  /*3c7f0*/  FSEL R25, R25, R7, P1 ;  /* 0x0000000719197208 */ /* 0x000fc40000800000 */
[----:B0-----:R-:W-:-:S03]  /*3c800*/  IADD3 R26, PT, PT, R26, R3, RZ ;  /* 0x000000031a1a7210 */ /* 0x001fc60007ffe0ff */
[----:B--2---:R-:W-:-:S04]  /*3c810*/  FFMA.FTZ R13, R25, R13, R12 ;  /* 0x0000000d190d7223 */ /* 0x004fc8000001000c */
[----:B---3--:R-:W-:-:S04]  /*3c820*/  FFMA.FTZ R13, R25, R13, R14 ;  /* 0x0000000d190d7223 */ /* 0x008fc8000001000e */
[C---:B----4-:R-:W-:Y:S01]  /*3c830*/  FFMA.FTZ R13, R25.reuse, R13, R8 ;  /* 0x0000000d190d7223 */ /* 0x050fe20000010008 */
[C---:B-----5:R-:W-:Y:S01]  /*3c840*/  FFMA.FTZ R9, R25.reuse, R0, R9 ;  /* 0x0000000019097223 */ /* 0x060fe20000010009 */
[----:B------:R-:W-:Y:S02]  /*3c850*/  IMAD.IADD R0, R34, 0x1, R3 ;  /* 0x0000000122007824 */ /* 0x000fe400078e0203 */
[C---:B------:R-:W-:Y:S01]  /*3c860*/  FFMA.FTZ R13, R25.reuse, R13, R40 ;  /* 0x0000000d190d7223 */ /* 0x040fe20000010028 */
[----:B------:R-:W-:-:S03]  /*3c870*/  FFMA.FTZ R10, R25, R9, R10 ;  /* 0x00000009190a7223 */ /* 0x000fc6000001000a */
[C---:B------:R-:W-:Y:S01]  /*3c880*/  FFMA.FTZ R13, R25.reuse, R13, R44 ;  /* 0x0000000d190d7223 */ /* 0x040fe2000001002c */
[----:B------:R-:W-:Y:S01]  /*3c890*/  IADD3 R44, PT, PT, R0, R3, RZ ;  /* 0x00000003002c7210 */ /* 0x000fe20007ffe0ff */
[----:B------:R-:W-:-:S03]  /*3c8a0*/  FFMA.FTZ R11, R25, R10, R11 ;  /* 0x0000000a190b7223 */ /* 0x000fc6000001000b */
[----:B------:R-:W-:Y:S02]  /*3c8b0*/  IADD3 R40, PT, PT, R44, R3, RZ ;  /* 0x000000032c287210 */ /* 0x000fe40007ffe0ff */
[----:B------:R-:W2:Y:S01]  /*3c8c0*/  LDL R44, [R44] ;  /* 0x000000002c2c7983 */ /* 0x000ea20000100800 */
[C---:B------:R-:W-:Y:S01]  /*3c8d0*/  FFMA.FTZ R9, R25.reuse, R13, R42 ;  /* 0x0000000d19097223 */ /* 0x040fe2000001002a */
[----:B------:R-:W-:Y:S02]  /*3c8e0*/  IMAD.IADD R42, R26, 0x1, R3 ;  /* 0x000000011a2a7824 */ /* 0x000fe400078e0203 */
[----:B------:R-:W3:Y:S01]  /*3c8f0*/  LDL R13, [R26] ;  /* 0x000000001a0d7983 */ /* 0x000ee20000100800 */
[----:B------:R-:W-:-:S03]  /*3c900*/  FFMA.FTZ R32, R25, R11, R32 ;  /* 0x0000000b19207223 */ /* 0x000fc60000010020 */
[----:B------:R0:W4:Y:S01]  /*3c910*/  LDL R11, [R0] ;  /* 0x00000000000b7983 */ /* 0x0001220000100800 */
[----:B-1----:R-:W-:Y:S01]  /*3c920*/  IADD3 R34, PT, PT, R42, R3, RZ ;  /* 0x000000032a227210 */ /* 0x002fe20007ffe0ff */
[----:B------:R-:W-:Y:S01]  /*3c930*/  FFMA.FTZ R9, R25, R9, R28 ;  /* 0x0000000919097223 */ /* 0x000fe2000001001c */
[----:B------:R-:W-:Y:S01]  /*3c940*/  IMAD.IADD R28, R40, 0x1, R3 ;  /* 0x00000001281c7824 */ /* 0x000fe200078e0203 */
[----:B------:R-:W5:Y:S01]  /*3c950*/  LDL R42, [R42] ;  /* 0x000000002a2a7983 */ /* 0x000f620000100800 */
[----:B------:R-:W-:-:S03]  /*3c960*/  IADD3 R15, PT, PT, R34, R3, RZ ;  /* 0x00000003220f7210 */ /* 0x000fc60007ffe0ff */
[----:B------:R-:W5:Y:S01]  /*3c970*/  LDL R40, [R40] ;  /* 0x0000000028287983 */ /* 0x000f620000100800 */
[-C--:B------:R-:W-:Y:S01]  /*3c980*/  IADD3 R14, PT, PT, R28, R3.reuse, RZ ;  /* 0x000000031c0e7210 */ /* 0x080fe20007ffe0ff */
[----:B------:R-:W-:Y:S02]  /*3c990*/  IMAD.IADD R12, R15, 0x1, R3 ;  /* 0x000000010f0c7824 */ /* 0x000fe400078e0203 */
[----:B------:R-:W5:Y:S04]  /*3c9a0*/  LDL R34, [R34] ;  /* 0x0000000022227983 */ /* 0x000f680000100800 */
[----:B------:R-:W5:Y:S01]  /*3c9b0*/  LDL R28, [R28] ;  /* 0x000000001c1c7983 */ /* 0x000f620000100800 */
[----:B------:R-:W-:-:S03]  /*3c9c0*/  IADD3 R8, PT, PT, R12, R3, RZ ;  /* 0x000000030c087210 */ /* 0x000fc60007ffe0ff */
[----:B------:R1:W5:Y:S04]  /*3c9d0*/  LDL R26, [R15] ;  /* 0x000000000f1a7983 */ /* 0x0003680000100800 */
[----:B------:R-:W5:Y:S01]  /*3c9e0*/  LDL R14, [R14] ;  /* 0x000000000e0e7983 */ /* 0x000f620000100800 */
[----:B------:R-:W-:-:S03]  /*3c9f0*/  IADD3 R10, PT, PT, R8, R3, RZ ;  /* 0x00000003080a7210 */ /* 0x000fc60007ffe0ff */
[----:B------:R-:W5:Y:S02]  /*3ca00*/  LDL R12, [R12] ;  /* 0x000000000c0c7983 */ /* 0x000f640000100800 */
[----:B0-----:R-:W-:Y:S02]  /*3ca10*/  IMAD.IADD R0, R10, 0x1, R3 ;  /* 0x000000010a007824 */ /* 0x001fe400078e0203 */
        /* <DEDUP_REMOVED lines=8> */
[C---:B---3--:R-:W-:Y:S01]  /*3caa0*/  FFMA.FTZ R13, R25.reuse, R32, R13 ;  /* 0x00000020190d7223 */ /* 0x048fe2000001000d */
[----:B----4-:R-:W-:-:S04]  /*3cab0*/  FFMA.FTZ R9, R25, R9, R11 ;  /* 0x0000000919097223 */ /* 0x010fc8000001000b */
        /* <DEDUP_REMOVED lines=32> */
.L_x_1582:
        /* <DEDUP_REMOVED lines=94> */
.L_x_1584:
[----:B------:R-:W-:Y:S05]  /*3d2a0*/  BSYNC.RECONVERGENT B6 ;  /* 0x0000000000067941 */ /* 0x000fea0003800200 */
.L_x_1583:
        /* <DEDUP_REMOVED lines=127> */
.L_x_1586:
[----:B------:R-:W-:Y:S05]  /*3daa0*/  BSYNC.RECONVERGENT B3 ;  /* 0x0000000000037941 */ /* 0x000fea0003800200 */
.L_x_1585:
        /* <DEDUP_REMOVED lines=14> */
.L_x_1581:
[----:B------:R-:W-:Y:S05]  /*3db90*/  BSYNC.RECONVERGENT B5 ;  /* 0x0000000000057941 */ /* 0x000fea0003800200 */
.L_x_1570:
[----:B0-----:R-:W-:Y:S01]  /*3dba0*/  FSETP.NEU.FTZ.AND P0, PT, R0, RZ, PT ;  /* 0x000000ff0000720b */ /* 0x001fe20003f1d000 */
[----:B------:R-:W-:-:S12]  /*3dbb0*/  IMAD.MOV.U32 R6, RZ, RZ, RZ ;  /* 0x000000ffff067224 */ /* 0x000fd800078e00ff */
[----:B------:R-:W-:Y:S05]  /*3dbc0*/  @!P0 BRA `(.L_x_1587) ;  /* 0x0000000000448947 */ /* 0x000fea0003800000 */
[----:B------:R-:W-:Y:S01]  /*3dbd0*/  HFMA2 R4, -RZ, RZ, 1.875, 0 ;  /* 0x3f800000ff047431 */ /* 0x000fe200000001ff */
[----:B------:R-:W-:Y:S01]  /*3dbe0*/  MOV R3, RZ ;  /* 0x000000ff00037202 */ /* 0x000fe20000000f00 */
[----:B------:R-:W-:Y:S01]  /*3dbf0*/  IMAD.MOV.U32 R6, RZ, RZ, R7 ;  /* 0x000000ffff067224 */ /* 0x000fe200078e0007 */
[----:B------:R-:W-:-:S07]  /*3dc00*/  MOV R9, 0x3f800000 ;  /* 0x3f80000000097802 */ /* 0x000fce0000000f00 */
.L_x_1588:
        /* <DEDUP_REMOVED lines=13> */
.L_x_1587:
[----:B------:R-:W-:-:S07]  /*3dce0*/  FADD.FTZ R6, -R6, 1 ;  /* 0x3f80000006067421 */ /* 0x000fce0000010100 */
.L_x_1337:
[----:B------:R-:W-:Y:S05]  /*3dcf0*/  BSYNC.RECONVERGENT B0 ;  /* 0x0000000000007941 */ /* 0x000fea0003800200 */
.L_x_1336:
[----:B------:R-:W-:-:S04]  /*3dd00*/  IMAD.MOV.U32 R31, RZ, RZ, 0x0 ;  /* 0x00000000ff1f7424 */ /* 0x000fc800078e00ff */
[----:B0-----:R-:W-:Y:S05]  /*3dd10*/  RET.REL.NODEC R30 `(_ZN2at6native27unrolled_elementwise_kernelIN48_GLOBAL__N__08322988_15_IGammaKernel_cu_cb51a28d10CalcIgammaIfEESt5arrayIPcLm3EELi4E23TrivialOffsetCalculatorILi2EjES8_ILi1EjENS0_6memory12LoadWithCastILi2EEENSB_13StoreWithCastILi1EEEEEviT_T0_T2_T3_T4_T5_) ;  /* 0xfffffc201eb87950 */ /* 0x001fea0003c3ffff */
        .weak           $__internal_2_$__cuda_sm20_div_rn_f64_full
        .type           $__internal_2_$__cuda_sm20_div_rn_f64_full,@function
        .size           $__internal_2_$__cuda_sm20_div_rn_f64_full,($__internal_3_$__cuda_sm20_dsqrt_rn_f64_mediumpath_v1 - $__internal_2_$__cuda_sm20_div_rn_f64_full)
$__internal_2_$__cuda_sm20_div_rn_f64_full:
[C---:B------:R-:W-:Y:S01]  /*3dd20*/  FSETP.GEU.AND P0, PT, |R29|.reuse, 1.469367938527859385e-39, PT ;  /* 0x001000001d00780b */ /* 0x040fe20003f0e200 */
[----:B------:R-:W-:Y:S01]  /*3dd30*/  IMAD.MOV.U32 R37, RZ, RZ, 0x1ca00000 ;  /* 0x1ca00000ff257424 */ /* 0x000fe200078e00ff */
[----:B------:R-:W-:Y:S01]  /*3dd40*/  MOV R15, R11 ;  /* 0x0000000b000f7202 */ /* 0x000fe20000000f00 */
[----:B------:R-:W-:Y:S01]  /*3dd50*/  BSSY.RECONVERGENT B3, `(.L_x_1589) ;  /* 0x0000082000037945 */ /* 0x000fe20003800200 */
[----:B------:R-:W-:Y:S02]  /*3dd60*/  LOP3.LUT R34, R29, 0x7ff00000, RZ, 0xc0, !PT ;  /* 0x7ff000001d227812 */ /* 0x000fe400078ec0ff */
[----:B------:R-:W-:Y:S02]  /*3dd70*/  LOP3.LUT R31, R11, 0x7ff00000, RZ, 0xc0, !PT ;  /* 0x7ff000000b1f7812 */ /* 0x000fe400078ec0ff */
[----:B------:R-:W-:Y:S02]  /*3dd80*/  MOV R14, R10 ;  /* 0x0000000a000e7202 */ /* 0x000fe40000000f00 */
[----:B------:R-:W-:-:S03]  /*3dd90*/  ISETP.GE.U32.AND P1, PT, R34, R31, PT ;  /* 0x0000001f2200720c */ /* 0x000fc60003f26070 */
[----:B------:R-:W-:Y:S02]  /*3dda0*/  @!P0 LOP3.LUT R8, R15, 0x7ff00000, RZ, 0xc0, !PT ;  /* 0x7ff000000f088812 */ /* 0x000fe400078ec0ff */
[----:B------:R-:W-:Y:S02]  /*3ddb0*/  SEL R12, R37, 0x63400000, !P1 ;  /* 0x63400000250c7807 */ /* 0x000fe40004800000 */
[----:B------:R-:W-:Y:S02]  /*3ddc0*/  @!P0 ISETP.GE.U32.AND P2, PT, R34, R8, PT ;  /* 0x000000082200820c */ /* 0x000fe40003f46070 */
[----:B------:R-:W-:Y:S02]  /*3ddd0*/  FSETP.GEU.AND P1, PT, |R11|, 1.469367938527859385e-39, PT ;  /* 0x001000000b00780b */ /* 0x000fe40003f2e200 */
[----:B------:R-:W-:Y:S02]  /*3dde0*/  @!P0 SEL R8, R37, 0x63400000, !P2 ;  /* 0x6340000025088807 */ /* 0x000fe40005000000 */
[----:B------:R-:W-:-:S02]  /*3ddf0*/  LOP3.LUT R11, R11, 0x800fffff, RZ, 0xc0, !PT ;  /* 0x800fffff0b0b7812 */ /* 0x000fc400078ec0ff */
[--C-:B------:R-:W-:Y:S02]  /*3de00*/  @!P0 LOP3.LUT R8, R8, 0x80000000, R29.reuse, 0xf8, !PT ;  /* 0x8000000008088812 */ /* 0x100fe400078ef81d */
[----:B------:R-:W-:Y:S02]  /*3de10*/  LOP3.LUT R13, R12, 0x800fffff, R29, 0xf8, !PT ;  /* 0x800fffff0c0d7812 */ /* 0x000fe400078ef81d */
[----:B------:R-:W-:Y:S02]  /*3de20*/  @!P0 LOP3.LUT R9, R8, 0x100000, RZ, 0xfc, !PT ;  /* 0x0010000008098812 */ /* 0x000fe400078efcff */
[----:B------:R-:W-:Y:S02]  /*3de30*/  LOP3.LUT R11, R11, 0x3ff00000, RZ, 0xfc, !PT ;  /* 0x3ff000000b0b7812 */ /* 0x000fe400078efcff */
[----:B------:R-:W-:Y:S02]  /*3de40*/  MOV R12, R28 ;  /* 0x0000001c000c7202 */ /* 0x000fe40000000f00 */
[----:B------:R-:W-:-:S02]  /*3de50*/  @!P0 MOV R8, RZ ;  /* 0x000000ff00088202 */ /* 0x000fc40000000f00 */
[----:B------:R-:W0:Y:S02]  /*3de60*/  @!P1 DMUL R10, R14, 8.98846567431157953865e+307 ;  /* 0x7fe000000e0a9828 */ /* 0x000e240000000000 */
[----:B0-----:R-:W-:-:S15]  /*3de70*/  @!P1 LOP3.LUT R31, R11, 0x7ff00000, RZ, 0xc0, !PT ;  /* 0x7ff000000b1f9812 */ /* 0x001fde00078ec0ff */
[----:B------:R-:W-:-:S15]  /*3de80*/  NOP ;  /* 0x0000000000007918 */ /* 0x000fde0000000000 */
[----:B------:R-:W-:-:S15]  /*3de90*/  NOP ;  /* 0x0000000000007918 */ /* 0x000fde0000000000 */
[----:B------:R-:W-:-:S15]  /*3dea0*/  NOP ;  /* 0x0000000000007918 */ /* 0x000fde0000000000 */
[----:B------:R-:W-:-:S02]  /*3deb0*/  NOP ;  /* 0x0000000000007918 */ /* 0x000fc40000000000 */
[----:B------:R0:W-:Y:S02]  /*3dec0*/  @!P0 DFMA R12, R12, 2, -R8 ;  /* 0x400000000c0c882b */ /* 0x0001e40000000808 */
[----:B0-----:R-:W0:Y:S01]  /*3ded0*/  MUFU.RCP64H R9, R11 ;  /* 0x0000000b00097308 */ /* 0x001e220000001800 */
[----:B------:R-:W-:-:S15]  /*3dee0*/  IMAD.MOV.U32 R8, RZ, RZ, 0x1 ;  /* 0x00000001ff087424 */ /* 0x000fde00078e00ff */
[----:B------:R-:W-:-:S15]  /*3def0*/  NOP ;  /* 0x0000000000007918 */ /* 0x000fde0000000000 */
[----:B------:R-:W-:-:S15]  /*3df00*/  NOP ;  /* 0x0000000000007918 */ /* 0x000fde0000000000 */
[----:B------:R-:W-:-:S15]  /*3df10*/  NOP ;  /* 0x0000000000007918 */ /* 0x000fde0000000000 */
[----:B------:R-:W-:-:S01]  /*3df20*/  NOP ;  /* 0x0000000000007918 */ /* 0x000fc20000000000 */
        /* <DEDUP_REMOVED lines=36> */
[----:B0-----:R-:W-:Y:S02]  /*3e170*/  MOV R32, R34 ;  /* 0x0000002200207202 */ /* 0x001fe40000000f00 */
[----:B------:R-:W-:-:S04]  /*3e180*/  @!P0 LOP3.LUT R32, R13, 0x7ff00000, RZ, 0xc0, !PT ;  /* 0x7ff000000d208812 */ /* 0x000fc800078ec0ff */
[----:B------:R-:W-:-:S04]  /*3e190*/  IADD3 R26, PT, PT, R32, -0x1, RZ ;  /* 0xffffffff201a7810 */ /* 0x000fc80007ffe0ff */
[----:B------:R-:W-:Y:S01]  /*3e1a0*/  ISETP.GT.U32.AND P0, PT, R26, 0x7feffffe, PT ;  /* 0x7feffffe1a00780c */ /* 0x000fe20003f04070 */
[----:B------:R-:W-:-:S05]  /*3e1b0*/  VIADD R26, R31, 0xffffffff ;  /* 0xffffffff1f1a7836 */ /* 0x000fca0000000000 */
[----:B------:R-:W-:-:S13]  /*3e1c0*/  ISETP.GT.U32.OR P0, PT, R26, 0x7feffffe, P0 ;  /* 0x7feffffe1a00780c */ /* 0x000fda0000704470 */
[----:B-1----:R-:W-:Y:S05]  /*3e1d0*/  @P0 BRA `(.L_x_1590) ;  /* 0x0000000000840947 */ /* 0x002fea0003800000 */
[----:B------:R-:W-:Y:S01]  /*3e1e0*/  LOP3.LUT R26, R15, 0x7ff00000, RZ, 0xc0, !PT ;  /* 0x7ff000000f1a7812 */ /* 0x000fe200078ec0ff */
[----:B------:R-:W-:-:S03]  /*3e1f0*/  IMAD.MOV.U32 R28, RZ, RZ, RZ ;  /* 0x000000ffff1c7224 */ /* 0x000fc600078e00ff */
[CC--:B------:R-:W-:Y:S02]  /*3e200*/  VIADDMNMX R27, R34.reuse, -R26.reuse, 0xb9600000, !PT ;  /* 0xb9600000221b7446 */ /* 0x0c0fe4000780091a */
[----:B------:R-:W-:Y:S02]  /*3e210*/  ISETP.GE.U32.AND P0, PT, R34, R26, PT ;  /* 0x0000001a2200720c */ /* 0x000fe40003f06070 */
[----:B------:R-:W-:Y:S02]  /*3e220*/  VIMNMX R27, PT, PT, R27, 0x46a00000, PT ;  /* 0x46a000001b1b7848 */ /* 0x000fe40003fe0100 */
[----:B------:R-:W-:-:S04]  /*3e230*/  SEL R31, R37, 0x63400000, !P0 ;  /* 0x63400000251f7807 */ /* 0x000fc80004000000 */
[----:B------:R-:W-:-:S04]  /*3e240*/  IADD3 R31, PT, PT, -R31, R27, RZ ;  /* 0x0000001b1f1f7210 */ /* 0x000fc80007ffe1ff */
[----:B------:R-:W-:-:S06]  /*3e250*/  IADD3 R29, PT, PT, R31, 0x7fe00000, RZ ;  /* 0x7fe000001f1d7810 */ /* 0x000fcc0007ffe0ff */
        /* <DEDUP_REMOVED lines=9> */
[C---:B------:R-:W-:Y:S01]  /*3e2f0*/  IADD3 R11, PT, PT, -R31.reuse, RZ, RZ ;  /* 0x000000ff1f0b7210 */ /* 0x040fe20007ffe1ff */
[----:B------:R-:W-:Y:S01]  /*3e300*/  IMAD.MOV.U32 R10, RZ, RZ, RZ ;  /* 0x000000ffff0a7224 */ /* 0x000fe200078e00ff */
[----:B------:R-:W-:-:S05]  /*3e310*/  IADD3 R31, PT, PT, -R31, -0x43300000, RZ ;  /* 0xbcd000001f1f7810 */ /* 0x000fca0007ffe1ff */
[----:B------:R-:W0:Y:S02]  /*3e320*/  DFMA R10, R26, -R10, R8 ;  /* 0x8000000a1a0a722b */ /* 0x000e240000000008 */
[----:B0-----:R-:W-:-:S15]  /*3e330*/  FSETP.NEU.AND P0, PT, |R11|, R31, PT ;  /* 0x0000001f0b00720b */ /* 0x001fde0003f0d200 */
[----:B------:R-:W-:-:S15]  /*3e340*/  NOP ;  /* 0x0000000000007918 */ /* 0x000fde0000000000 */
[----:B------:R-:W-:-:S15]  /*3e350*/  NOP ;  /* 0x0000000000007918 */ /* 0x000fde0000000000 */
[----:B------:R-:W-:-:S15]  /*3e360*/  NOP ;  /* 0x0000000000007918 */ /* 0x000fde0000000000 */
[----:B------:R-:W-:-:S02]  /*3e370*/  NOP ;  /* 0x0000000000007918 */ /* 0x000fc40000000000 */
[----:B------:R-:W0:Y:S02]  /*3e380*/  DMUL.RP R8, R8, R28 ;  /* 0x0000001c08087228 */ /* 0x000e240000008000 */
[----:B0-----:R-:W-:Y:S02]  /*3e390*/  LOP3.LUT R14, R9, R14, RZ, 0x3c, !PT ;  /* 0x0000000e090e7212 */ /* 0x001fe400078e3cff */
[----:B------:R-:W-:Y:S02]  /*3e3a0*/  FSEL R8, R8, R26, !P0 ;  /* 0x0000001a08087208 */ /* 0x000fe40004000000 */
[----:B------:R-:W-:Y:S02]  /*3e3b0*/  FSEL R14, R14, R27, !P0 ;  /* 0x0000001b0e0e7208 */ /* 0x000fe40004000000 */
[----:B------:R-:W-:Y:S02]  /*3e3c0*/  MOV R26, R8 ;  /* 0x00000008001a7202 */ /* 0x000fe40000000f00 */
[----:B------:R-:W-:Y:S01]  /*3e3d0*/  MOV R27, R14 ;  /* 0x0000000e001b7202 */ /* 0x000fe20000000f00 */
[----:B------:R-:W-:Y:S06]  /*3e3e0*/  BRA `(.L_x_1591) ;  /* 0x0000000000607947 */ /* 0x000fec0003800000 */
.L_x_1590:
[----:B------:R-:W0:Y:S02]  /*3e3f0*/  DSETP.NAN.AND P0, PT, R28, R28, PT ;  /* 0x0000001c1c00722a */ /* 0x000e240003f08000 */
[----:B0-----:R-:W-:Y:S05]  /*3e400*/  @P0 BRA `(.L_x_1592) ;  /* 0x00000000004c0947 */ /* 0x001fea0003800000 */
[----:B------:R-:W0:Y:S02]  /*3e410*/  DSETP.NAN.AND P0, PT, R14, R14, PT ;  /* 0x0000000e0e00722a */ /* 0x000e240003f08000 */
[----:B0-----:R-:W-:Y:S05]  /*3e420*/  @P0 BRA `(.L_x_1593) ;  /* 0x0000000000340947 */ /* 0x001fea0003800000 */
[----:B------:R-:W-:Y:S01]  /*3e430*/  ISETP.NE.AND P0, PT, R32, R31, PT ;  /* 0x0000001f2000720c */ /* 0x000fe20003f05270 */
[----:B------:R-:W-:Y:S01]  /*3e440*/  IMAD.MOV.U32 R26, RZ, RZ, 0x0 ;  /* 0x00000000ff1a7424 */ /* 0x000fe200078e00ff */
[----:B------:R-:W-:-:S11]  /*3e450*/  MOV R27, 0xfff80000 ;  /* 0xfff80000001b7802 */ /* 0x000fd60000000f00 */
[----:B------:R-:W-:Y:S05]  /*3e460*/  @!P0 BRA `(.L_x_1591) ;  /* 0x0000000000408947 */ /* 0x000fea0003800000 */
[----:B------:R-:W-:Y:S02]  /*3e470*/  ISETP.NE.AND P0, PT, R32, 0x7ff00000, PT ;  /* 0x7ff000002000780c */ /* 0x000fe40003f05270 */
[----:B------:R-:W-:Y:S02]  /*3e480*/  LOP3.LUT R14, R29, 0x80000000, R15, 0x48, !PT ;  /* 0x800000001d0e7812 */ /* 0x000fe400078e480f */
[----:B------:R-:W-:-:S13]  /*3e490*/  ISETP.EQ.OR P0, PT, R31, RZ, !P0 ;  /* 0x000000ff1f00720c */ /* 0x000fda0004702670 */
[----:B------:R-:W-:Y:S01]  /*3e4a0*/  @P0 LOP3.LUT R8, R14, 0x7ff00000, RZ, 0xfc, !PT ;  /* 0x7ff000000e080812 */ /* 0x000fe200078efcff */
[----:B------:R-:W-:Y:S01]  /*3e4b0*/  @!P0 IMAD.MOV.U32 R27, RZ, RZ, R14 ;  /* 0x000000ffff1b8224 */ /* 0x000fe200078e000e */
[----:B------:R-:W-:Y:S02]  /*3e4c0*/  @!P0 MOV R26, RZ ;  /* 0x000000ff001a8202 */ /* 0x000fe40000000f00 */
[----:B------:R-:W-:Y:S02]  /*3e4d0*/  @P0 MOV R26, RZ ;  /* 0x000000ff001a0202 */ /* 0x000fe40000000f00 */
[----:B------:R-:W-:Y:S01]  /*3e4e0*/  @P0 MOV R27, R8 ;  /* 0x00000008001b0202 */ /* 0x000fe20000000f00 */
[----:B------:R-:W-:Y:S06]  /*3e4f0*/  BRA `(.L_x_1591) ;  /* 0x00000000001c7947 */ /* 0x000fec0003800000 */
.L_x_1593:
[----:B------:R-:W-:-:S05]  /*3e500*/  LOP3.LUT R26, R15, 0x80000, RZ, 0xfc, !PT ;  /* 0x000800000f1a7812 */ /* 0x000fca00078efcff */
[----:B------:R-:W-:Y:S01]  /*3e510*/  IMAD.MOV.U32 R27, RZ, RZ, R26 ;  /* 0x000000ffff1b7224 */ /* 0x000fe200078e001a */
[----:B------:R-:W-:Y:S01]  /*3e520*/  MOV R26, R14 ;  /* 0x0000000e001a7202 */ /* 0x000fe20000000f00 */
[----:B------:R-:W-:Y:S06]  /*3e530*/  BRA `(.L_x_1591) ;  /* 0x00000000000c7947 */ /* 0x000fec0003800000 */
.L_x_1592:
[----:B------:R-:W-:-:S04]  /*3e540*/  LOP3.LUT R26, R29, 0x80000, RZ, 0xfc, !PT ;  /* 0x000800001d1a7812 */ /* 0x000fc800078efcff */
[----:B------:R-:W-:Y:S01]  /*3e550*/  MOV R27, R26 ;  /* 0x0000001a001b7202 */ /* 0x000fe20000000f00 */
[----:B------:R-:W-:-:S07]  /*3e560*/  IMAD.MOV.U32 R26, RZ, RZ, R28 ;  /* 0x000000ffff1a7224 */ /* 0x000fce00078e001c */
.L_x_1591:
[----:B------:R-:W-:Y:S05]  /*3e570*/  BSYNC.RECONVERGENT B3 ;  /* 0x0000000000037941 */ /* 0x000fea0003800200 */
.L_x_1589:
[----:B------:R-:W-:Y:S02]  /*3e580*/  IMAD.MOV.U32 R8, RZ, RZ, R25 ;  /* 0x000000ffff087224 */ /* 0x000fe400078e0019 */
[----:B------:R-:W-:Y:S01]  /*3e590*/  HFMA2 R9, -RZ, RZ, 0, 0 ;  /* 0x00000000ff097431 */ /* 0x000fe200000001ff */
[----:B------:R-:W-:Y:S02]  /*3e5a0*/  MOV R10, R26 ;  /* 0x0000001a000a7202 */ /* 0x000fe40000000f00 */
[----:B------:R-:W-:Y:S01]  /*3e5b0*/  MOV R11, R27 ;  /* 0x0000001b000b7202 */ /* 0x000fe20000000f00 */
[----:B------:R-:W-:Y:S06]  /*3e5c0*/  RET.REL.NODEC R8 `(_ZN2at6native27unrolled_elementwise_kernelIN48_GLOBAL__N__08322988_15_IGammaKernel_cu_cb51a28d10CalcIgammaIfEESt5arrayIPcLm3EELi4E23TrivialOffsetCalculatorILi2EjES8_ILi1EjENS0_6memory12LoadWithCastILi2EEENSB_13StoreWithCastILi1EEEEEviT_T0_T2_T3_T4_T5_) ;  /* 0xfffffc18088c7950 */ /* 0x000fec0003c3ffff */
        .weak           $__internal_3_$__cuda_sm20_dsqrt_rn_f64_mediumpath_v1
        .type           $__internal_3_$__cuda_sm20_dsqrt_rn_f64_mediumpath_v1,@function
        .size           $__internal_3_$__cuda_sm20_dsqrt_rn_f64_mediumpath_v1,(.L_x_10034 - $__internal_3_$__cuda_sm20_dsqrt_rn_f64_mediumpath_v1)
$__internal_3_$__cuda_sm20_dsqrt_rn_f64_mediumpath_v1:
[----:B------:R-:W-:Y:S01]  /*3e5d0*/  ISETP.GE.U32.AND P0, PT, R14, -0x3400000, PT ;  /* 0xfcc000000e00780c */ /* 0x000fe20003f06070 */
[----:B------:R-:W-:-:S12]  /*3e5e0*/  BSSY.RECONVERGENT B3, `(.L_x_1594) ;  /* 0x000004a000037945 */ /* 0x000fd80003800200 */
        /* <DEDUP_REMOVED lines=16> */
.L_x_1595:
[----:B------:R-:W0:Y:S02]  /*3e6f0*/  DSETP.NE.AND P0, PT, R6, RZ, PT ;  /* 0x000000ff0600722a */ /* 0x000e240003f05000 */
[----:B0-----:R-:W-:Y:S05]  /*3e700*/  @!P0 BRA `(.L_x_1597) ;  /* 0x0000000000d88947 */ /* 0x001fea0003800000 */
[----:B------:R-:W-:-:S13]  /*3e710*/  ISETP.GE.AND P0, PT, R7, RZ, PT ;  /* 0x000000ff0700720c */ /* 0x000fda0003f06270 */
[----:B------:R-:W-:Y:S01]  /*3e720*/  @!P0 IMAD.MOV.U32 R8, RZ, RZ, 0x0 ;  /* 0x00000000ff088424 */ /* 0x000fe200078e00ff */
[----:B------:R-:W-:Y:S01]  /*3e730*/  @!P0 MOV R9, 0xfff80000 ;  /* 0xfff8000000098802 */ /* 0x000fe20000000f00 */
[----:B------:R-:W-:Y:S06]  /*3e740*/  @!P0 BRA `(.L_x_1596) ;  /* 0x0000000000cc8947 */ /* 0x000fec0003800000 */
[----:B------:R-:W-:-:S13]  /*3e750*/  ISETP.GT.AND P0, PT, R7, 0x7fefffff, PT ;  /* 0x7fefffff0700780c */ /* 0x000fda0003f04270 */
[----:B------:R-:W-:Y:S05]  /*3e760*/  @P0 BRA `(.L_x_1597) ;  /* 0x0000000000c00947 */ /* 0x000fea0003800000 */
[----:B------:R-:W0:Y:S01]  /*3e770*/  DMUL R6, R6, 8.11296384146066816958e+31 ;  /* 0x4690000006067828 */ /* 0x000e220000000000 */
[----:B------:R-:W-:Y:S01]  /*3e780*/  MOV R10, RZ ;  /* 0x000000ff000a7202 */ /* 0x000fe20000000f00 */
[----:B0-----:R-:W0:Y:S01]  /*3e790*/  MUFU.RSQ64H R11, R7 ;  /* 0x00000007000b7308 */ /* 0x001e220000001c00 */
[----:B------:R-:W-:Y:S01]  /*3e7a0*/  IMAD.MOV.U32 R8, RZ, RZ, 0x0 ;  /* 0x00000000ff087424 */ /* 0x000fe200078e00ff */
[----:B------:R-:W-:-:S15]  /*3e7b0*/  MOV R9, 0x3fd80000 ;  /* 0x3fd8000000097802 */ /* 0x000fde0000000f00 */
        /* <DEDUP_REMOVED lines=40> */
[----:B0-----:R-:W-:Y:S01]  /*3ea40*/  VIADD R9, R7, 0xfcb00000 ;  /* 0xfcb0000007097836 */ /* 0x001fe20000000000 */
[----:B------:R-:W-:Y:S01]  /*3ea50*/  MOV R8, R6 ;  /* 0x0000000600087202 */ /* 0x000fe20000000f00 */
[----:B------:R-:W-:Y:S06]  /*3ea60*/  BRA `(.L_x_1596) ;  /* 0x0000000000047947 */ /* 0x000fec0003800000 */
.L_x_1597:
[----:B------:R0:W1:Y:S02]  /*3ea70*/  DADD R8, R6, R6 ;  /* 0x0000000006087229 */ /* 0x0000640000000006 */
.L_x_1596:
[----:B------:R-:W-:Y:S05]  /*3ea80*/  BSYNC.RECONVERGENT B3 ;  /* 0x0000000000037941 */ /* 0x000fea0003800200 */
.L_x_1594:
[----:B0-----:R-:W-:Y:S01]  /*3ea90*/  MOV R6, R3 ;  /* 0x0000000300067202 */ /* 0x001fe20000000f00 */
[----:B------:R-:W-:Y:S01]  /*3eaa0*/  HFMA2 R7, -RZ, RZ, 0, 0 ;  /* 0x00000000ff077431 */ /* 0x000fe200000001ff */
[----:B-1----:R-:W-:Y:S01]  /*3eab0*/  MOV R20, R8 ;  /* 0x0000000800147202 */ /* 0x002fe20000000f00 */
[----:B------:R-:W-:Y:S02]  /*3eac0*/  IMAD.MOV.U32 R21, RZ, RZ, R9 ;  /* 0x000000ffff157224 */ /* 0x000fe400078e0009 */
[----:B------:R-:W-:Y:S05]  /*3ead0*/  RET.REL.NODEC R6 `(_ZN2at6native27unrolled_elementwise_kernelIN48_GLOBAL__N__08322988_15_IGammaKernel_cu_cb51a28d10CalcIgammaIfEESt5arrayIPcLm3EELi4E23TrivialOffsetCalculatorILi2EjES8_ILi1EjENS0_6memory12LoadWithCastILi2EEENSB_13StoreWithCastILi1EEEEEviT_T0_T2_T3_T4_T5_) ;  /* 0xfffffc1406487950 */ /* 0x000fea0003c3ffff */
.L_x_1598:
        /* <DEDUP_REMOVED lines=10> */
.L_x_10034:


//--------------------- .text._ZN2at6native18elementwise_kernelILi128ELi2EZNS0_22gpu_kernel_impl_nocastIN48_GLOBAL__N__08322988_15_IGammaKernel_cu_cb51a28d10CalcIgammaIfEEEEvRNS_18TensorIteratorBaseERKT_EUliE_EEviT1_ --------------------------
	.section	.text._ZN2at6native18elementwise_kernelILi128ELi2EZNS0_22gpu_kernel_impl_nocastIN48_GLOBAL__N__08322988_15_IGammaKernel_cu_cb51a28d10CalcIgammaIfEEEEvRNS_18TensorIteratorBaseERKT_EUliE_EEviT1_,"ax",@progbits
	.align	128
        .global         _ZN2at6native18elementwise_kernelILi128ELi2EZNS0_22gpu_kernel_impl_nocastIN48_GLOBAL__N__08322988_15_IGammaKernel_cu_cb51a28d10CalcIgammaIfEEEEvRNS_18TensorIteratorBaseERKT_EUliE_EEviT1_
        .type           _ZN2at6native18elementwise_kernelILi128ELi2EZNS0_22gpu_kernel_impl_nocastIN48_GLOBAL__N__08322988_15_IGammaKernel_cu_cb51a28d10CalcIgammaIfEEEEvRNS_18TensorIteratorBaseERKT_EUliE_EEviT1_,@function
        .size           _ZN2at6native18elementwise_kernelILi128ELi2EZNS0_22gpu_kernel_impl_nocastIN48_GLOBAL__N__08322988_15_IGammaKernel_cu_cb51a28d10CalcIgammaIfEEEEvRNS_18TensorIteratorBaseERKT_EUliE_EEviT1_,(.L_x_10042 - _ZN2at6native18elementwise_kernelILi128ELi2EZNS0_22gpu_kernel_impl_nocastIN48_GLOBAL__N__08322988_15_IGammaKernel_cu_cb51a28d10CalcIgammaIfEEEEvRNS_18TensorIteratorBaseERKT_EUliE_EEviT1_)
        .other          _ZN2at6native18elementwise_kernelILi128ELi2EZNS0_22gpu_kernel_impl_nocastIN48_GLOBAL__N__08322988_15_IGammaKernel_cu_cb51a28d10CalcIgammaIfEEEEvRNS_18TensorIteratorBaseERKT_EUliE_EEviT1_,@"STO_CUDA_ENTRY STV_DEFAULT"
_ZN2at6native18elementwise_kernelILi128ELi2EZNS0_22gpu_kernel_impl_nocastIN48_GLOBAL__N__08322988_15_IGammaKernel_cu_cb51a28d10CalcIgammaIfEEEEvRNS_18TensorIteratorBaseERKT_EUliE_EEviT1_:
.text._ZN2at6native18elementwise_kernelILi128ELi2EZNS0_22gpu_kernel_impl_nocastIN48_GLOBAL__N__08322988_15_IGammaKernel_cu_cb51a28d10CalcIgammaIfEEEEvRNS_18TensorIteratorBaseERKT_EUliE_EEviT1_:
[----:B------:R-:W0:Y:S08]  /*0000*/  LDC R1, c[0x0][0x37c] ;  /* 0x0000df00ff017b82 */ /* 0x000e300000000800 */
[----:B------:R-:W1:Y:S01]  /*0010*/  LDC R38, c[0x0][0x388] ;  /* 0x0000e200ff267b82 */ /* 0x000e620000000800 */
[----:B------:R-:W2:Y:S01]  /*0020*/  S2R R39, SR_TID.X ;  /* 0x0000000000277919 */ /* 0x000ea20000002100 */
[----:B------:R-:W3:Y:S01]  /*0030*/  LDCU.64 UR6, c[0x0][0x358] ;  /* 0x00006b00ff0677ac */ /* 0x000ee20008000a00 */
[----:B0-----:R-:W-:Y:S01]  /*0040*/  IADD3 R1, PT, PT, R1, -0x1450, RZ ;  /* 0xffffebb001017810 */ /* 0x001fe20007ffe0ff */
[----:B------:R-:W0:Y:S04]  /*0050*/  LDCU.U8 UR5, c[0x0][0x600] ;  /* 0x0000c000ff0577ac */ /* 0x000e280008000000 */
[----:B------:R-:W4:Y:S01]  /*0060*/  S2UR UR4, SR_CTAID.X ;  /* 0x00000000000479c3 */ /* 0x000f220000002500 */
[----:B-1----:R-:W-:Y:S01]  /*0070*/  ISETP.NE.AND P0, PT, R38, RZ, PT ;  /* 0x000000ff2600720c */ /* 0x002fe20003f05270 */
[----:B----4-:R-:W-:-:S06]  /*0080*/  USHF.L.U32 UR4, UR4, 0x8, URZ ;  /* 0x0000000804047899 */ /* 0x010fcc00080006ff */
[----:B--2---:R-:W-:-:S06]  /*0090*/  LOP3.LUT R39, R39, UR4, RZ, 0xfc, !PT ;  /* 0x0000000427277c12 */ /* 0x004fcc000f8efcff */
[----:B0--3--:R-:W-:Y:S05]  /*00a0*/  @P0 BRA `(.L_x_1599) ;  /* 0x0000000000f80947 */ /* 0x009fea0003800000 */
[----:B------:R-:W-:-:S09]  /*00b0*/  UISETP.NE.AND UP0, UPT, UR5, URZ, UPT ;  /* 0x000000ff0500728c */ /* 0x000fd2000bf05270 */
[----:B------:R-:W-:Y:S05]  /*00c0*/  BRA.U UP0, `(.L_x_1600) ;  /* 0x0000000100787547 */ /* 0x000fea000b800000 */
[----:B------:R-:W0:Y:S01]  /*00d0*/  LDCU UR4, c[0x0][0x380] ;  /* 0x00007000ff0477ac */ /* 0x000e220008000800 */
[----:B------:R-:W-:Y:S01]  /*00e0*/  BSSY.RECONVERGENT B5, `(.L_x_1601) ;  /* 0x000000e000057945 */ /* 0x000fe20003800200 */
[----:B0-----:R-:W-:-:S13]  /*00f0*/  ISETP.GE.AND P0, PT, R39, UR4, PT ;  /* 0x0000000427007c0c */ /* 0x001fda000bf06270 */
[----:B------:R-:W-:Y:S05]  /*0100*/  @P0 BRA `(.L_x_1602) ;  /* 0x00000000002c0947 */ /* 0x000fea0003800000 */
[----:B------:R-:W0:Y:S08]  /*0110*/  LDC.64 R2, c[0x0][0x5f8] ;  /* 0x00017e00ff027b82 */ /* 0x000e300000000a00 */
[----:B------:R-:W1:Y:S01]  /*0120*/  LDC.64 R4, c[0x0][0x5f0] ;  /* 0x00017c00ff047b82 */ /* 0x000e620000000a00 */
[----:B0-----:R0:W5:Y:S04]  /*0130*/  LDG.E R0, desc[UR6][R2.64] ;  /* 0x0000000602007981 */ /* 0x001168000c1e1900 */
[----:B-1----:R0:W5:Y:S01]  /*0140*/  LDG.E R7, desc[UR6][R4.64] ;  /* 0x0000000604077981 */ /* 0x002162000c1e1900 */
[----:B------:R-:W-:Y:S01]  /*0150*/  BSSY.RECONVERGENT B6, `(.L_x_1603) ;  /* 0x0000003000067945 */ /* 0x000fe20003800200 */
[----:B------:R-:W-:-:S07]  /*0160*/  MOV R40, 0x180 ;  /* 0x0000018000287802 */ /* 0x000fce0000000f00 */
[----:B0----5:R-:W-:Y:S05]  /*0170*/  CALL.REL.NOINC `($_ZN2at6native18elementwise_kernelILi128ELi2EZNS0_22gpu_kernel_impl_nocastIN48_GLOBAL__N__08322988_15_IGammaKernel_cu_cb51a28d10CalcIgammaIfEEEEvRNS_18TensorIteratorBaseERKT_EUliE_EEviT1_$_ZN46_INTERNAL_08322988_15_IGammaKernel_cu_cb51a28d48_GLOBAL__N__08322988_15_IGammaKernel_cu_cb51a28d11calc_igammaIfEET_S2_S2_) ;  /* 0x0000005c00e07944 */ /* 0x021fea0003c00000 */
[----:B------:R-:W-:Y:S05]  /*0180*/  BSYNC.RECONVERGENT B6 ;  /* 0x0000000000067941 */ /* 0x000fea0003800200 */
.L_x_1603:
[----:B------:R-:W0:Y:S01]  /*0190*/  LDC.64 R2, c[0x0][0x5e8] ;  /* 0x00017a00ff027b82 */ /* 0x000e220000000a00 */
[----:B------:R-:W-:Y:S01]  /*01a0*/  IADD3 R39, PT, PT, R39, 0x80, RZ ;  /* 0x0000008027277810 */ /* 0x000fe20007ffe0ff */
[----:B0-----:R0:W-:Y:S06]  /*01b0*/  STG.E desc[UR6][R2.64], R4 ;  /* 0x0000000402007986 */ /* 0x0011ec000c101906 */
.L_x_1602:
[----:B------:R-:W-:Y:S05]  /*01c0*/  BSYNC.RECONVERGENT B5 ;  /* 0x0000000000057941 */ /* 0x000fea0003800200 */
.L_x_1601:
[----:B------:R-:W1:Y:S02]  /*01d0*/  LDCU UR4, c[0x0][0x380] ;  /* 0x00007000ff0477ac */ /* 0x000e640008000800 */
[----:B-1----:R-:W-:-:S13]  /*01e0*/  ISETP.GE.AND P0, PT, R39, UR4, PT ;  /* 0x0000000427007c0c */ /* 0x002fda000bf06270 */
[----:B------:R-:W-:Y:S05]  /*01f0*/  @P0 EXIT ;  /* 0x000000000000094d */ /* 0x000fea0003800000 */
[----:B0-----:R-:W0:Y:S08]  /*0200*/  LDC.64 R2, c[0x0][0x5f8] ;  /* 0x00017e00ff027b82 */ /* 0x001e300000000a00 */
[----:B------:R-:W1:Y:S01]  /*0210*/  LDC.64 R4, c[0x0][0x5f0] ;  /* 0x00017c00ff047b82 */ /* 0x000e620000000a00 */
[----:B0-----:R0:W5:Y:S04]  /*0220*/  LDG.E R0, desc[UR6][R2.64] ;  /* 0x0000000602007981 */ /* 0x001168000c1e1900 */
[----:B-1----:R0:W5:Y:S01]  /*0230*/  LDG.E R7, desc[UR6][R4.64] ;  /* 0x0000000604077981 */ /* 0x002162000c1e1900 */
[----:B------:R-:W-:Y:S01]  /*0240*/  BSSY.RECONVERGENT B5, `(.L_x_1604) ;  /* 0x0000003000057945 */ /* 0x000fe20003800200 */
[----:B------:R-:W-:-:S07]  /*0250*/  MOV R40, 0x270 ;  /* 0x0000027000287802 */ /* 0x000fce0000000f00 */
[----:B0----5:R-:W-:Y:S05]  /*0260*/  CALL.REL.NOINC `($_ZN2at6native18elementwise_kernelILi128ELi2EZNS0_22gpu_kernel_impl_nocastIN48_GLOBAL__N__08322988_15_IGammaKernel_cu_cb51a28d10CalcIgammaIfEEEEvRNS_18TensorIteratorBaseERKT_EUliE_EEviT1_$_ZN46_INTERNAL_08322988_15_IGammaKernel_cu_cb51a28d48_GLOBAL__N__08322988_15_IGammaKernel_cu_cb51a28d11calc_igammaIfEET_S2_S2_) ;  /* 0x0000005c00a47944 */ /* 0x021fea0003c00000 */
[----:B------:R-:W-:Y:S05]  /*0270*/  BSYNC.RECONVERGENT B5 ;  /* 0x0000000000057941 */ /* 0x000fea0003800200 */
.L_x_1604:
[----:B------:R-:W0:Y:S02]  /*0280*/  LDC.64 R2, c[0x0][0x5e8] ;  /* 0x00017a00ff027b82 */ /* 0x000e240000000a00 */
[----:B0-----:R-:W-:Y:S01]  /*0290*/  STG.E desc[UR6][R2.64], R4 ;  /* 0x0000000402007986 */ /* 0x001fe2000c101906 */
[----:B------:R-:W-:Y:S05]  /*02a0*/  EXIT ;  /* 0x000000000000794d */ /* 0x000fea0003800000 */
.L_x_1600:
        /* <DEDUP_REMOVED lines=10> */
[----:B0----5:R-:W-:Y:S05]  /*0350*/  CALL.REL.NOINC `($_ZN2at6native18elementwise_kernelILi128ELi2EZNS0_22gpu_kernel_impl_nocastIN48_GLOBAL__N__08322988_15_IGammaKernel_cu_cb51a28d10CalcIgammaIfEEEEvRNS_18TensorIteratorBaseERKT_EUliE_EEviT1_$_ZN46_INTERNAL_08322988_15_IGammaKernel_cu_cb51a28d48_GLOBAL__N__08322988_15_IGammaKernel_cu_cb51a28d12calc_igammacIfEET_S2_S2_) ;  /* 0x0000019000a47944 */ /* 0x021fea0003c00000 */
[----:B------:R-:W-:Y:S05]  /*0360*/  BSYNC.RECONVERGENT B5 ;  /* 0x0000000000057941 */ /* 0x000fea0003800200 */
.L_x_1607:
[----:B------:R-:W0:Y:S01]  /*0370*/  LDC.64 R2, c[0x0][0x5e8] ;  /* 0x00017a00ff027b82 */ /* 0x000e220000000a00 */
[----:B------:R-:W-:Y:S01]  /*0380*/  VIADD R39, R39, 0x80 ;  /* 0x0000008027277836 */ /* 0x000fe20000000000 */
[----:B0-----:R0:W-:Y:S06]  /*0390*/  STG.E desc[UR6][R2.64], R5 ;  /* 0x0000000502007986 */ /* 0x0011ec000c101906 */
.L_x_1606:
[----:B------:R-:W-:Y:S05]  /*03a0*/  BSYNC.RECONVERGENT B1 ;  /* 0x0000000000017941 */ /* 0x000fea0003800200 */
.L_x_1605:
        /* <DEDUP_REMOVED lines=9> */
[----:B0----5:R-:W-:Y:S05]  /*0440*/  CALL.REL.NOINC `($_ZN2at6native18elementwise_kernelILi128ELi2EZNS0_22gpu_kernel_impl_nocastIN48_GLOBAL__N__08322988_15_IGammaKernel_cu_cb51a28d10CalcIgammaIfEEEEvRNS_18TensorIteratorBaseERKT_EUliE_EEviT1_$_ZN46_INTERNAL_08322988_15_IGammaKernel_cu_cb51a28d48_GLOBAL__N__08322988_15_IGammaKernel_cu_cb51a28d12calc_igammacIfEET_S2_S2_) ;  /* 0x0000019000687944 */ /* 0x021fea0003c00000 */
[----:B------:R-:W-:Y:S05]  /*0450*/  BSYNC.RECONVERGENT B1 ;  /* 0x0000000000017941 */ /* 0x000fea0003800200 */
.L_x_1608:
[----:B------:R-:W0:Y:S02]  /*0460*/  LDC.64 R2, c[0x0][0x5e8] ;  /* 0x00017a00ff027b82 */ /* 0x000e240000000a00 */
[----:B0-----:R-:W-:Y:S01]  /*0470*/  STG.E desc[UR6][R2.64], R5 ;  /* 0x0000000502007986 */ /* 0x001fe2000c101906 */
[----:B------:R-:W-:Y:S05]  /*0480*/  EXIT ;  /* 0x000000000000794d */ /* 0x000fea0003800000 */
.L_x_1599:
[----:B------:R-:W-:Y:S01]  /*0490*/  UISETP.NE.AND UP0, UPT, UR5, URZ, UPT ;  /* 0x000000ff0500728c */ /* 0x000fe2000bf05270 */
[----:B------:R-:W-:-:S08]  /*04a0*/  IADD3 R38, PT, PT, R38, -0x1, RZ ;  /* 0xffffffff26267810 */ /* 0x000fd00007ffe0ff */
[----:B------:R-:W-:Y:S05]  /*04b0*/  BRA.U UP0, `(.L_x_1609) ;  /* 0x0000002d00887547 */ /* 0x000fea000b800000 */
[----:B------:R-:W0:Y:S01]  /*04c0*/  LDCU UR4, c[0x0][0x380] ;  /* 0x00007000ff0477ac */ /* 0x000e220008000800 */
[----:B------:R-:W-:Y:S01]  /*04d0*/  VIMNMX.U32 R41, PT, PT, R38, 0x18, PT ;  /* 0x0000001826297848 */ /* 0x000fe20003fe0000 */
[----:B------:R-:W-:Y:S03]  /*04e0*/  BSSY.RECONVERGENT B5, `(.L_x_1610) ;  /* 0x0000170000057945 */ /* 0x000fe60003800200 */
[----:B------:R-:W-:Y:S02]  /*04f0*/  IADD3 R41, PT, PT, R41, 0x1, RZ ;  /* 0x0000000129297810 */ /* 0x000fe40007ffe0ff */
[----:B0-----:R-:W-:-:S13]  /*0500*/  ISETP.GE.AND P0, PT, R39, UR4, PT ;  /* 0x0000000427007c0c */ /* 0x001fda000bf06270 */
[----:B------:R-:W-:Y:S05]  /*0510*/  @P0 BRA `(.L_x_1611) ;  /* 0x0000001400b00947 */ /* 0x000fea0003800000 */
[----:B------:R-:W0:Y:S01]  /*0520*/  LDCU.64 UR4, c[0x0][0x390] ;  /* 0x00007200ff0477ac */ /* 0x000e220008000a00 */
[----:B------:R-:W-:Y:S01]  /*0530*/  MOV R3, R39 ;  /* 0x0000002700037202 */ /* 0x000fe20000000f00 */
[----:B------:R-:W-:Y:S01]  /*0540*/  IMAD.MOV.U32 R2, RZ, RZ, RZ ;  /* 0x000000ffff027224 */ /* 0x000fe200078e00ff */
[----:B------:R-:W-:Y:S01]  /*0550*/  ISETP.NE.AND P0, PT, R38, RZ, PT ;  /* 0x000000ff2600720c */ /* 0x000fe20003f05270 */
[----:B------:R-:W1:Y:S01]  /*0560*/  LDCU UR8, c[0x0][0x38c] ;  /* 0x00007180ff0877ac */ /* 0x000e620008000800 */
[----:B------:R-:W2:Y:S01]  /*0570*/  LDCU.64 UR10, c[0x0][0x4b8] ;  /* 0x00009700ff0a77ac */ /* 0x000ea20008000a00 */
[----:B0-----:R-:W-:Y:S01]  /*0580*/  IMAD.HI.U32 R4, R39, UR4, R2 ;  /* 0x0000000427047c27 */ /* 0x001fe2000f8e0002 */
[----:B------:R-:W0:Y:S04]  /*0590*/  LDCU UR4, c[0x0][0x4c0] ;  /* 0x00009800ff0477ac */ /* 0x000e280008000800 */
[----:B------:R-:W-:-:S04]  /*05a0*/  SHF.R.U32.HI R5, RZ, UR5, R4 ;  /* 0x00000005ff057c19 */ /* 0x000fc80008011604 */
[----:B------:R-:W-:-:S05]  /*05b0*/  IADD3 R2, PT, PT, -R5, RZ, RZ ;  /* 0x000000ff05027210 */ /* 0x000fca0007ffe1ff */
[----:B-1----:R-:W-:-:S04]  /*05c0*/  IMAD R2, R2, UR8, R39 ;  /* 0x0000000802027c24 */ /* 0x002fc8000f8e0227 */
[C---:B--2---:R-:W-:Y:S02]  /*05d0*/  IMAD R25, R2.reuse, UR10, RZ ;  /* 0x0000000a02197c24 */ /* 0x044fe4000f8e02ff */
[C---:B------:R-:W-:Y:S02]  /*05e0*/  IMAD R0, R2.reuse, UR11, RZ ;  /* 0x0000000b02007c24 */ /* 0x040fe4000f8e02ff */
[----:B0-----:R-:W-:Y:S01]  /*05f0*/  IMAD R2, R2, UR4, RZ ;  /* 0x0000000402027c24 */ /* 0x001fe2000f8e02ff */
[----:B------:R-:W-:Y:S06]  /*0600*/  @!P0 BRA `(.L_x_1612) ;  /* 0x0000001400348947 */ /* 0x000fec0003800000 */
[----:B------:R-:W0:Y:S01]  /*0610*/  LDCU.64 UR8, c[0x0][0x398] ;  /* 0x00007300ff0877ac */ /* 0x000e220008000a00 */
[----:B------:R-:W-:Y:S01]  /*0620*/  IMAD.MOV.U32 R4, RZ, RZ, RZ ;  /* 0x000000ffff047224 */ /* 0x000fe200078e00ff */
[----:B------:R-:W-:Y:S01]  /*0630*/  ISETP.NE.AND P0, PT, R41, 0x2, PT ;  /* 0x000000022900780c */ /* 0x000fe20003f05270 */
[----:B------:R-:W1:Y:S01]  /*0640*/  LDCU UR4, c[0x0][0x3a0] ;  /* 0x00007400ff0477ac */ /* 0x000e620008000800 */
[----:B------:R-:W2:Y:S01]  /*0650*/  LDCU UR5, c[0x0][0x4c4] ;  /* 0x00009880ff0577ac */ /* 0x000ea20008000800 */
[----:B------:R-:W3:Y:S01]  /*0660*/  LDCU.64 UR10, c[0x0][0x4c8] ;  /* 0x00009900ff0a77ac */ /* 0x000ee20008000a00 */
[----:B0-----:R-:W-:-:S05]  /*0670*/  IMAD.HI.U32 R6, R5, UR9, R4 ;  /* 0x0000000905067c27 */ /* 0x001fca000f8e0004 */
[----:B-1----:R-:W-:-:S04]  /*0680*/  SHF.R.U32.HI R7, RZ, UR4, R6 ;  /* 0x00000004ff077c19 */ /* 0x002fc80008011606 */
[----:B------:R-:W-:-:S05]  /*0690*/  IADD3 R3, PT, PT, -R7, RZ, RZ ;  /* 0x000000ff07037210 */ /* 0x000fca0007ffe1ff */
[----:B------:R-:W-:-:S04]  /*06a0*/  IMAD R5, R3, UR8, R5 ;  /* 0x0000000803057c24 */ /* 0x000fc8000f8e0205 */
[C---:B--2---:R-:W-:Y:S02]  /*06b0*/  IMAD R25, R5.reuse, UR5, R25 ;  /* 0x0000000505197c24 */ /* 0x044fe4000f8e0219 */
[C---:B---3--:R-:W-:Y:S02]  /*06c0*/  IMAD R0, R5.reuse, UR10, R0 ;  /* 0x0000000a05007c24 */ /* 0x048fe4000f8e0200 */
[----:B------:R-:W-:Y:S01]  /*06d0*/  IMAD R2, R5, UR11, R2 ;  /* 0x0000000b05027c24 */ /* 0x000fe2000f8e0202 */
[----:B------:R-:W-:Y:S06]  /*06e0*/  @!P0 BRA `(.L_x_1612) ;  /* 0x0000001000fc8947 */ /* 0x000fec0003800000 */
[----:B------:R-:W0:Y:S01]  /*06f0*/  LDCU.64 UR4, c[0x0][0x3a8] ;  /* 0x00007500ff0477ac */ /* 0x000e220008000a00 */
[----:B------:R-:W-:Y:S01]  /*0700*/  HFMA2 R6, -RZ, RZ, 0, 0 ;  /* 0x00000000ff067431 */ /* 0x000fe200000001ff */
[----:B------:R-:W-:Y:S01]  /*0710*/  ISETP.NE.AND P0, PT, R41, 0x3, PT ;  /* 0x000000032900780c */ /* 0x000fe20003f05270 */
[----:B------:R-:W1:Y:S01]  /*0720*/  LDCU UR8, c[0x0][0x3a4] ;  /* 0x00007480ff0877ac */ /* 0x000e620008000800 */
[----:B------:R-:W2:Y:S02]  /*0730*/  LDCU.64 UR10, c[0x0][0x4d0] ;  /* 0x00009a00ff0a77ac */ /* 0x000ea40008000a00 */
        /* <DEDUP_REMOVED lines=8> */
[----:B------:R-:W-:Y:S06]  /*07c0*/  @!P0 BRA `(.L_x_1612) ;  /* 0x0000001000c48947 */ /* 0x000fec0003800000 */
[----:B------:R-:W0:Y:S01]  /*07d0*/  LDCU.64 UR8, c[0x0][0x3b0] ;  /* 0x00007600ff0877ac */ /* 0x000e220008000a00 */
[----:B------:R-:W-:Y:S02]  /*07e0*/  MOV R4, RZ ;  /* 0x000000ff00047202 */ /* 0x000fe40000000f00 */
        /* <DEDUP_REMOVED lines=13> */
[----:B------:R-:W-:Y:S01]  /*08c0*/  IMAD.MOV.U32 R6, RZ, RZ, RZ ;  /* 0x000000ffff067224 */ /* 0x000fe200078e00ff */
[----:B------:R-:W-:Y:S01]  /*08d0*/  ISETP.NE.AND P0, PT, R41, 0x5, PT ;  /* 0x000000052900780c */ /* 0x000fe20003f05270 */
[----:B------:R-:W1:Y:S01]  /*08e0*/  LDCU UR8, c[0x0][0x3bc] ;  /* 0x00007780ff0877ac */ /* 0x000e620008000800 */
[----:B------:R-:W2:Y:S01]  /*08f0*/  LDCU.64 UR10, c[0x0][0x4e8] ;  /* 0x00009d00ff0a77ac */ /* 0x000ea20008000a00 */
[----:B0-----:R-:W-:Y:S01]  /*0900*/  IMAD.HI.U32 R4, R7, UR4, R6 ;  /* 0x0000000407047c27 */ /* 0x001fe2000f8e0006 */
[----:B------:R-:W0:Y:S04]  /*0910*/  LDCU UR4, c[0x0][0x4f0] ;  /* 0x00009e00ff0477ac */ /* 0x000e280008000800 */
[----:B------:R-:W-:-:S04]  /*0920*/  SHF.R.U32.HI R5, RZ, UR5, R4 ;  /* 0x00000005ff057c19 */ /* 0x000fc80008011604 */
[----:B------:R-:W-:-:S05]  /*0930*/  IADD3 R3, PT, PT, -R5, RZ, RZ ;  /* 0x000000ff05037210 */ /* 0x000fca0007ffe1ff */
        /* <DEDUP_REMOVED lines=12> */
[----:B-1----:R-:W-:-:S05]  /*0a00*/  SHF.R.U32.HI R7, RZ, UR4, R6 ;  /* 0x00000004ff077c19 */ /* 0x002fca0008011606 */
[----:B------:R-:W-:-:S04]  /*0a10*/  IMAD.MOV R3, RZ, RZ, -R7 ;  /* 0x000000ffff037224 */ /* 0x000fc800078e0a07 */
        /* <DEDUP_REMOVED lines=34> */
[----:B------:R-:W-:Y:S02]  /*0c40*/  MOV R6, RZ ;  /* 0x000000ff00067202 */ /* 0x000fe40000000f00 */
[----:B------:R-:W-:Y:S01]  /*0c50*/  ISETP.NE.AND P0, PT, R41, 0x9, PT ;  /* 0x000000092900780c */ /* 0x000fe20003f05270 */
[----:B------:R-:W1:Y:S01]  /*0c60*/  LDCU UR8, c[0x0][0x3ec] ;  /* 0x00007d80ff0877ac */ /* 0x000e620008000800 */
[----:B------:R-:W2:Y:S01]  /*0c70*/  LDCU.64 UR10, c[0x0][0x518] ;  /* 0x0000a300ff0a77ac */ /* 0x000ea20008000a00 */
        /* <DEDUP_REMOVED lines=10> */
[----:B------:R-:W-:Y:S01]  /*0d20*/  HFMA2 R4, -RZ, RZ, 0, 0 ;  /* 0x00000000ff047431 */ /* 0x000fe200000001ff */
        /* <DEDUP_REMOVED lines=194> */
[----:B------:R-:W-:Y:S01]  /*1950*/  ISETP.NE.AND P0, PT, R41, 0x18, PT ;  /* 0x000000182900780c */ /* 0x000fe20003f05270 */
[----:B------:R-:W0:Y:S01]  /*1960*/  LDCU.64 UR8, c[0x0][0x4a0] ;  /* 0x00009400ff0877ac */ /* 0x000e220008000a00 */
[----:B------:R-:W-:Y:S01]  /*1970*/  MOV R4, RZ ;  /* 0x000000ff00047202 */ /* 0x000fe20000000f00 */
[----:B------:R-:W1:Y:S01]  /*1980*/  LDCU UR4, c[0x0][0x4a8] ;  /* 0x00009500ff0477ac */ /* 0x000e620008000800 */
[----:B------:R-:W2:Y:S09]  /*1990*/  LDCU UR5, c[0x0][0x5cc] ;  /* 0x0000b980ff0577ac */ /* 0x000eb20008000800 */
[----:B------:R-:W3:Y:S01]  /*19a0*/  @P0 LDC.64 R8, c[0x0][0x4b0] ;  /* 0x00012c00ff080b82 */ /* 0x000ee20000000a00 */
[----:B------:R-:W4:Y:S01]  /*19b0*/  LDCU.64 UR10, c[0x0][0x5d0] ;  /* 0x0000ba00ff0a77ac */ /* 0x000f220008000a00 */
[----:B0-----:R-:W-:-:S06]  /*19c0*/  IMAD.HI.U32 R6, R5, UR9, R4 ;  /* 0x0000000905067c27 */ /* 0x001fcc000f8e0004 */
[----:B------:R-:W0:Y:S01]  /*19d0*/  @P0 LDC R11, c[0x0][0x4ac] ;  /* 0x00012b00ff0b0b82 */ /* 0x000e220000000800 */
[----:B-1----:R-:W-:Y:S01]  /*19e0*/  SHF.R.U32.HI R7, RZ, UR4, R6 ;  /* 0x00000004ff077c19 */ /* 0x002fe20008011606 */
[----:B------:R-:W-:-:S03]  /*19f0*/  @P0 IMAD.MOV.U32 R6, RZ, RZ, RZ ;  /* 0x000000ffff060224 */ /* 0x000fc600078e00ff */
[----:B------:R-:W-:-:S03]  /*1a00*/  IADD3 R3, PT, PT, -R7, RZ, RZ ;  /* 0x000000ff07037210 */ /* 0x000fc60007ffe1ff */
[----:B------:R-:W1:Y:S02]  /*1a10*/  @P0 LDC.64 R12, c[0x0][0x5d8] ;  /* 0x00017600ff0c0b82 */ /* 0x000e640000000a00 */
[----:B------:R-:W-:-:S06]  /*1a20*/  IMAD R5, R3, UR8, R5 ;  /* 0x0000000803057c24 */ /* 0x000fcc000f8e0205 */
[----:B------:R-:W5:Y:S01]  /*1a30*/  @P0 LDC R10, c[0x0][0x5e0] ;  /* 0x00017800ff0a0b82 */ /* 0x000f620000000800 */
[----:B---3--:R-:W-:-:S04]  /*1a40*/  @P0 IMAD.HI.U32 R4, R7, R8, R6 ;  /* 0x0000000807040227 */ /* 0x008fc800078e0006 */
[C---:B--2---:R-:W-:Y:S01]  /*1a50*/  IMAD R25, R5.reuse, UR5, R25 ;  /* 0x0000000505197c24 */ /* 0x044fe2000f8e0219 */
[----:B------:R-:W-:Y:S01]  /*1a60*/  @P0 SHF.R.U32.HI R4, RZ, R9, R4 ;  /* 0x00000009ff040219 */ /* 0x000fe20000011604 */
[C---:B----4-:R-:W-:Y:S02]  /*1a70*/  IMAD R0, R5.reuse, UR10, R0 ;  /* 0x0000000a05007c24 */ /* 0x050fe4000f8e0200 */
[----:B------:R-:W-:Y:S01]  /*1a80*/  IMAD R2, R5, UR11, R2 ;  /* 0x0000000b05027c24 */ /* 0x000fe2000f8e0202 */
[----:B------:R-:W-:-:S05]  /*1a90*/  @P0 IADD3 R6, PT, PT, -R4, RZ, RZ ;  /* 0x000000ff04060210 */ /* 0x000fca0007ffe1ff */
[----:B0-----:R-:W-:-:S04]  /*1aa0*/  @P0 IMAD R7, R6, R11, R7 ;  /* 0x0000000b06070224 */ /* 0x001fc800078e0207 */
[C---:B-1----:R-:W-:Y:S02]  /*1ab0*/  @P0 IMAD R25, R7.reuse, R12, R25 ;  /* 0x0000000c07190224 */ /* 0x042fe400078e0219 */
[C---:B------:R-:W-:Y:S02]  /*1ac0*/  @P0 IMAD R0, R7.reuse, R13, R0 ;  /* 0x0000000d07000224 */ /* 0x040fe400078e0200 */
[----:B-----5:R-:W-:-:S07]  /*1ad0*/  @P0 IMAD R2, R7, R10, R2 ;  /* 0x0000000a07020224 */ /* 0x020fce00078e0202 */
.L_x_1612:
[----:B------:R-:W0:Y:S01]  /*1ae0*/  LDCU.128 UR8, c[0x0][0x5f0] ;  /* 0x0000be00ff0877ac */ /* 0x000e220008000c00 */
[----:B------:R-:W1:Y:S01]  /*1af0*/  LDCU.64 UR4, c[0x0][0x5e8] ;  /* 0x0000bd00ff0477ac */ /* 0x000e620008000a00 */
[----:B0-----:R-:W-:Y:S02]  /*1b00*/  IADD3 R2, P1, PT, R2, UR10, RZ ;  /* 0x0000000a02027c10 */ /* 0x001fe4000ff3e0ff */
[----:B------:R-:W-:-:S03]  /*1b10*/  IADD3 R4, P0, PT, R0, UR8, RZ ;  /* 0x0000000800047c10 */ /* 0x000fc6000ff1e0ff */
[----:B------:R-:W-:Y:S01]  /*1b20*/  IMAD.X R3, RZ, RZ, UR11, P1 ;  /* 0x0000000bff037e24 */ /* 0x000fe200088e06ff */
[----:B------:R-:W-:-:S04]  /*1b30*/  IADD3.X R5, PT, PT, RZ, UR9, RZ, P0, !PT ;  /* 0x00000009ff057c10 */ /* 0x000fc800087fe4ff */
[----:B------:R0:W5:Y:S04]  /*1b40*/  LDG.E R0, desc[UR6][R2.64] ;  /* 0x0000000602007981 */ /* 0x000168000c1e1900 */
[----:B------:R0:W5:Y:S01]  /*1b50*/  LDG.E R7, desc[UR6][R4.64] ;  /* 0x0000000604077981 */ /* 0x000162000c1e1900 */
[----:B-1----:R-:W-:Y:S01]  /*1b60*/  IADD3 R24, P0, PT, R25, UR4, RZ ;  /* 0x0000000419187c10 */ /* 0x002fe2000ff1e0ff */
[----:B------:R-:W-:Y:S01]  /*1b70*/  BSSY.RECONVERGENT B6, `(.L_x_1613) ;  /* 0x0000004000067945 */ /* 0x000fe20003800200 */
[----:B------:R-:W-:Y:S02]  /*1b80*/  MOV R40, 0x1bb0 ;  /* 0x00001bb000287802 */ /* 0x000fe40000000f00 */
[----:B------:R-:W-:-:S09]  /*1b90*/  IADD3.X R25, PT, PT, RZ, UR5, RZ, P0, !PT ;  /* 0x00000005ff197c10 */ /* 0x000fd200087fe4ff */
[----:B0----5:R-:W-:Y:S05]  /*1ba0*/  CALL.REL.NOINC `($_ZN2at6native18elementwise_kernelILi128ELi2EZNS0_22gpu_kernel_impl_nocastIN48_GLOBAL__N__08322988_15_IGammaKernel_cu_cb51a28d10CalcIgammaIfEEEEvRNS_18TensorIteratorBaseERKT_EUliE_EEviT1_$_ZN46_INTERNAL_08322988_15_IGammaKernel_cu_cb51a28d48_GLOBAL__N__08322988_15_IGammaKernel_cu_cb51a28d11calc_igammaIfEET_S2_S2_) ;  /* 0x0000004400547944 */ /* 0x021fea0003c00000 */
[----:B------:R-:W-:Y:S05]  /*1bb0*/  BSYNC.RECONVERGENT B6 ;  /* 0x0000000000067941 */ /* 0x000fea0003800200 */
.L_x_1613:
[----:B------:R0:W-:Y:S01]  /*1bc0*/  STG.E desc[UR6][R24.64], R4 ;  /* 0x0000000418007986 */ /* 0x0001e2000c101906 */
[----:B------:R-:W-:-:S07]  /*1bd0*/  VIADD R39, R39, 0x80 ;  /* 0x0000008027277836 */ /* 0x000fce0000000000 */
.L_x_1611:
[----:B------:R-:W-:Y:S05]  /*1be0*/  BSYNC.RECONVERGENT B5 ;  /* 0x0000000000057941 */ /* 0x000fea0003800200 */
.L_x_1610:
[----:B------:R-:W1:Y:S02]  /*1bf0*/  LDCU UR4, c[0x0][0x380] ;  /* 0x00007000ff0477ac */ /* 0x000e640008000800 */
[----:B-1----:R-:W-:-:S13]  /*1c00*/  ISETP.GE.AND P0, PT, R39, UR4, PT ;  /* 0x0000000427007c0c */ /* 0x002fda000bf06270 */
[----:B------:R-:W-:Y:S05]  /*1c10*/  @P0 EXIT ;  /* 0x000000000000094d */ /* 0x000fea0003800000 */
[----:B------:R-:W0:Y:S01]  /*1c20*/  LDCU.64 UR4, c[0x0][0x390] ;  /* 0x00007200ff0477ac */ /* 0x000e220008000a00 */
[----:B------:R-:W-:Y:S01]  /*1c30*/  HFMA2 R2, -RZ, RZ, 0, 0 ;  /* 0x00000000ff027431 */ /* 0x000fe200000001ff */
[----:B------:R-:W-:Y:S01]  /*1c40*/  MOV R3, R39 ;  /* 0x0000002700037202 */ /* 0x000fe20000000f00 */
[----:B------:R-:W1:Y:S01]  /*1c50*/  LDCU UR8, c[0x0][0x38c] ;  /* 0x00007180ff0877ac */ /* 0x000e620008000800 */
[----:B------:R-:W-:Y:S01]  /*1c60*/  ISETP.NE.AND P0, PT, R38, RZ, PT ;  /* 0x000000ff2600720c */ /* 0x000fe20003f05270 */
[----:B------:R-:W2:Y:S01]  /*1c70*/  LDCU.64 UR10, c[0x0][0x4b8] ;  /* 0x00009700ff0a77ac */ /* 0x000ea20008000a00 */
        /* <DEDUP_REMOVED lines=319> */
[----:B------:R-:W-:Y:S01]  /*3070*/  IMAD.MOV.U32 R4, RZ, RZ, RZ ;  /* 0x000000ffff047224 */ /* 0x000fe200078e00ff */
[----:B------:R-:W1:Y:S01]  /*3080*/  LDCU UR4, c[0x0][0x4a8] ;  /* 0x00009500ff0477ac */ /* 0x000e620008000800 */
[----:B------:R-:W2:Y:S09]  /*3090*/  LDCU UR5, c[0x0][0x5cc] ;  /* 0x0000b980ff0577ac */ /* 0x000eb20008000800 */
[----:B------:R-:W3:Y:S01]  /*30a0*/  @P0 LDC.64 R8, c[0x0][0x4b0] ;  /* 0x00012c00ff080b82 */ /* 0x000ee20000000a00 */
[----:B------:R-:W4:Y:S01]  /*30b0*/  LDCU.64 UR10, c[0x0][0x5d0] ;  /* 0x0000ba00ff0a77ac */ /* 0x000f220008000a00 */
[----:B0-----:R-:W-:-:S06]  /*30c0*/  IMAD.HI.U32 R6, R5, UR9, R4 ;  /* 0x0000000905067c27 */ /* 0x001fcc000f8e0004 */
[----:B------:R-:W0:Y:S01]  /*30d0*/  @P0 LDC R11, c[0x0][0x4ac] ;  /* 0x00012b00ff0b0b82 */ /* 0x000e220000000800 */
[----:B-1----:R-:W-:Y:S02]  /*30e0*/  SHF.R.U32.HI R7, RZ, UR4, R6 ;  /* 0x00000004ff077c19 */ /* 0x002fe40008011606 */
[----:B------:R-:W-:Y:S02]  /*30f0*/  @P0 MOV R6, RZ ;  /* 0x000000ff00060202 */ /* 0x000fe40000000f00 */
        /* <DEDUP_REMOVED lines=8> */
[----:B------:R-:W-:Y:S02]  /*3180*/  IMAD R2, R5, UR11, R2 ;  /* 0x0000000b05027c24 */ /* 0x000fe4000f8e0202 */
[----:B------:R-:W-:-:S04]  /*3190*/  @P0 IMAD.MOV R6, RZ, RZ, -R4 ;  /* 0x000000ffff060224 */ /* 0x000fc800078e0a04 */
[----:B0-----:R-:W-:-:S04]  /*31a0*/  @P0 IMAD R7, R11, R6, R7 ;  /* 0x000000060b070224 */ /* 0x001fc800078e0207 */
[C---:B-1----:R-:W-:Y:S02]  /*31b0*/  @P0 IMAD R25, R7.reuse, R12, R25 ;  /* 0x0000000c07190224 */ /* 0x042fe400078e0219 */
[C---:B------:R-:W-:Y:S02]  /*31c0*/  @P0 IMAD R0, R7.reuse, R13, R0 ;  /* 0x0000000d07000224 */ /* 0x040fe400078e0200 */
[----:B-----5:R-:W-:-:S07]  /*31d0*/  @P0 IMAD R2, R7, R10, R2 ;  /* 0x0000000a07020224 */ /* 0x020fce00078e0202 */
.L_x_1614:
[----:B------:R-:W0:Y:S01]  /*31e0*/  LDCU.128 UR8, c[0x0][0x5f0] ;  /* 0x0000be00ff0877ac */ /* 0x000e220008000c00 */
[----:B------:R-:W1:Y:S01]  /*31f0*/  LDCU.64 UR4, c[0x0][0x5e8] ;  /* 0x0000bd00ff0477ac */ /* 0x000e620008000a00 */
[----:B0-----:R-:W-:Y:S02]  /*3200*/  IADD3 R2, P1, PT, R2, UR10, RZ ;  /* 0x0000000a02027c10 */ /* 0x001fe4000ff3e0ff */
[----:B------:R-:W-:Y:S02]  /*3210*/  IADD3 R4, P0, PT, R0, UR8, RZ ;  /* 0x0000000800047c10 */ /* 0x000fe4000ff1e0ff */
[----:B------:R-:W-:Y:S02]  /*3220*/  IADD3.X R3, PT, PT, RZ, UR11, RZ, P1, !PT ;  /* 0x0000000bff037c10 */ /* 0x000fe40008ffe4ff */
[----:B------:R-:W-:-:S03]  /*3230*/  IADD3.X R5, PT, PT, RZ, UR9, RZ, P0, !PT ;  /* 0x00000009ff057c10 */ /* 0x000fc600087fe4ff */
[----:B------:R0:W5:Y:S04]  /*3240*/  LDG.E R0, desc[UR6][R2.64] ;  /* 0x0000000602007981 */ /* 0x000168000c1e1900 */
[----:B------:R0:W5:Y:S01]  /*3250*/  LDG.E R7, desc[UR6][R4.64] ;  /* 0x0000000604077981 */ /* 0x000162000c1e1900 */
[----:B-1----:R-:W-:Y:S01]  /*3260*/  IADD3 R24, P0, PT, R25, UR4, RZ ;  /* 0x0000000419187c10 */ /* 0x002fe2000ff1e0ff */
[----:B------:R-:W-:Y:S01]  /*3270*/  BSSY.RECONVERGENT B5, `(.L_x_1615) ;  /* 0x0000004000057945 */ /* 0x000fe20003800200 */
[----:B------:R-:W-:-:S03]  /*3280*/  MOV R40, 0x32b0 ;  /* 0x000032b000287802 */ /* 0x000fc60000000f00 */
[----:B------:R-:W-:-:S08]  /*3290*/  IMAD.X R25, RZ, RZ, UR5, P0 ;  /* 0x00000005ff197e24 */ /* 0x000fd000080e06ff */
[----:B0----5:R-:W-:Y:S05]  /*32a0*/  CALL.REL.NOINC `($_ZN2at6native18elementwise_kernelILi128ELi2EZNS0_22gpu_kernel_impl_nocastIN48_GLOBAL__N__08322988_15_IGammaKernel_cu_cb51a28d10CalcIgammaIfEEEEvRNS_18TensorIteratorBaseERKT_EUliE_EEviT1_$_ZN46_INTERNAL_08322988_15_IGammaKernel_cu_cb51a28d48_GLOBAL__N__08322988_15_IGammaKernel_cu_cb51a28d11calc_igammaIfEET_S2_S2_) ;  /* 0x0000002c00947944 */ /* 0x021fea0003c00000 */
[----:B------:R-:W-:Y:S05]  /*32b0*/  BSYNC.RECONVERGENT B5 ;  /* 0x0000000000057941 */ /* 0x000fea0003800200 */
.L_x_1615:
[----:B------:R-:W-:Y:S01]  /*32c0*/  STG.E desc[UR6][R24.64], R4 ;  /* 0x0000000418007986 */ /* 0x000fe2000c101906 */
[----:B------:R-:W-:Y:S05]  /*32d0*/  EXIT ;  /* 0x000000000000794d */ /* 0x000fea0003800000 */
.L_x_1609:
[----:B------:R-:W0:Y:S01]  /*32e0*/  LDCU UR4, c[0x0][0x380] ;  /* 0x00007000ff0477ac */ /* 0x000e220008000800 */
[----:B------:R-:W-:Y:S01]  /*32f0*/  VIMNMX.U32 R40, PT, PT, R38, 0x18, PT ;  /* 0x0000001826287848 */ /* 0x000fe20003fe0000 */
[----:B------:R-:W-:Y:S03]  /*3300*/  BSSY.RECONVERGENT B1, `(.L_x_1616) ;  /* 0x0000170000017945 */ /* 0x000fe60003800200 */
[----:B------:R-:W-:Y:S02]  /*3310*/  IADD3 R40, PT, PT, R40, 0x1, RZ ;  /* 0x0000000128287810 */ /* 0x000fe40007ffe0ff */
[----:B0-----:R-:W-:-:S13]  /*3320*/  ISETP.GE.AND P0, PT, R39, UR4, PT ;  /* 0x0000000427007c0c */ /* 0x001fda000bf06270 */
[----:B------:R-:W-:Y:S05]  /*3330*/  @P0 BRA `(.L_x_1617) ;  /* 0x0000001400b00947 */ /* 0x000fea0003800000 */
[----:B------:R-:W0:Y:S01]  /*3340*/  LDCU.64 UR4, c[0x0][0x390] ;  /* 0x00007200ff0477ac */ /* 0x000e220008000a00 */
[----:B------:R-:W-:Y:S01]  /*3350*/  MOV R2, RZ ;  /* 0x000000ff00027202 */ /* 0x000fe20000000f00 */
[----:B------:R-:W-:Y:S01]  /*3360*/  IMAD.MOV.U32 R3, RZ, RZ, R39 ;  /* 0x000000ffff037224 */ /* 0x000fe200078e0027 */
        /* <DEDUP_REMOVED lines=320> */
[----:B------:R-:W-:Y:S01]  /*4770*/  ISETP.NE.AND P0, PT, R40, 0x18, PT ;  /* 0x000000182800780c */ /* 0x000fe20003f05270 */
[----:B------:R-:W0:Y:S01]  /*4780*/  LDCU.64 UR8, c[0x0][0x4a0] ;  /* 0x00009400ff0877ac */ /* 0x000e220008000a00 */
[----:B------:R-:W-:Y:S01]  /*4790*/  HFMA2 R4, -RZ, RZ, 0, 0 ;  /* 0x00000000ff047431 */ /* 0x000fe200000001ff */
[----:B------:R-:W1:Y:S01]  /*47a0*/  LDCU UR4, c[0x0][0x4a8] ;  /* 0x00009500ff0477ac */ /* 0x000e620008000800 */
[----:B------:R-:W2:Y:S09]  /*47b0*/  LDCU UR5, c[0x0][0x5cc] ;  /* 0x0000b980ff0577ac */ /* 0x000eb20008000800 */
[----:B------:R-:W3:Y:S01]  /*47c0*/  @P0 LDC.64 R8, c[0x0][0x4b0] ;  /* 0x00012c00ff080b82 */ /* 0x000ee20000000a00 */
[----:B------:R-:W4:Y:S01]  /*47d0*/  LDCU.64 UR10, c[0x0][0x5d0] ;  /* 0x0000ba00ff0a77ac */ /* 0x000f220008000a00 */
[----:B0-----:R-:W-:-:S06]  /*47e0*/  IMAD.HI.U32 R6, R5, UR9, R4 ;  /* 0x0000000905067c27 */ /* 0x001fcc000f8e0004 */
[----:B------:R-:W0:Y:S01]  /*47f0*/  @P0 LDC R11, c[0x0][0x4ac] ;  /* 0x00012b00ff0b0b82 */ /* 0x000e220000000800 */
[----:B-1----:R-:W-:Y:S02]  /*4800*/  SHF.R.U32.HI R7, RZ, UR4, R6 ;  /* 0x00000004ff077c19 */ /* 0x002fe40008011606 */
[----:B------:R-:W-:-:S05]  /*4810*/  @P0 MOV R6, RZ ;  /* 0x000000ff00060202 */ /* 0x000fca0000000f00 */
[----:B------:R-:W1:Y:S01]  /*4820*/  @P0 LDC.64 R12, c[0x0][0x5d8] ;  /* 0x00017600ff0c0b82 */ /* 0x000e620000000a00 */
[----:B------:R-:W-:-:S04]  /*4830*/  IMAD.MOV R3, RZ, RZ, -R7 ;  /* 0x000000ffff037224 */ /* 0x000fc800078e0a07 */
[----:B------:R-:W-:-:S03]  /*4840*/  IMAD R5, R3, UR8, R5 ;  /* 0x0000000803057c24 */ /* 0x000fc6000f8e0205 */
        /* <DEDUP_REMOVED lines=11> */
.L_x_1618:
        /* <DEDUP_REMOVED lines=12> */
[----:B0----5:R-:W-:Y:S05]  /*49c0*/  CALL.REL.NOINC `($_ZN2at6native18elementwise_kernelILi128ELi2EZNS0_22gpu_kernel_impl_nocastIN48_GLOBAL__N__08322988_15_IGammaKernel_cu_cb51a28d10CalcIgammaIfEEEEvRNS_18TensorIteratorBaseERKT_EUliE_EEviT1_$_ZN46_INTERNAL_08322988_15_IGammaKernel_cu_cb51a28d48_GLOBAL__N__08322988_15_IGammaKernel_cu_cb51a28d12calc_igammacIfEET_S2_S2_) ;  /* 0x0000014c00087944 */ /* 0x021fea0003c00000 */
[----:B------:R-:W-:Y:S05]  /*49d0*/  BSYNC.RECONVERGENT B5 ;  /* 0x0000000000057941 */ /* 0x000fea0003800200 */
.L_x_1619:
[----:B------:R0:W-:Y:S01]  /*49e0*/  STG.E desc[UR6][R24.64], R5 ;  /* 0x0000000518007986 */ /* 0x0001e2000c101906 */
[----:B------:R-:W-:-:S07]  /*49f0*/  IADD3 R39, PT, PT, R39, 0x80, RZ ;  /* 0x0000008027277810 */ /* 0x000fce0007ffe0ff */
.L_x_1617:
[----:B------:R-:W-:Y:S05]  /*4a00*/  BSYNC.RECONVERGENT B1 ;  /* 0x0000000000017941 */ /* 0x000fea0003800200 */
.L_x_1616:
[----:B------:R-:W1:Y:S02]  /*4a10*/  LDCU UR4, c[0x0][0x380] ;  /* 0x00007000ff0477ac */ /* 0x000e640008000800 */
[----:B-1----:R-:W-:-:S13]  /*4a20*/  ISETP.GE.AND P0, PT, R39, UR4, PT ;  /* 0x0000000427007c0c */ /* 0x002fda000bf06270 */
[----:B------:R-:W-:Y:S05]  /*4a30*/  @P0 EXIT ;  /* 0x000000000000094d */ /* 0x000fea0003800000 */
[----:B------:R-:W1:Y:S01]  /*4a40*/  LDCU.64 UR4, c[0x0][0x390] ;  /* 0x00007200ff0477ac */ /* 0x000e620008000a00 */
[----:B------:R-:W-:Y:S01]  /*4a50*/  MOV R3, R39 ;  /* 0x0000002700037202 */ /* 0x000fe20000000f00 */
[----:B------:R-:W-:Y:S01]  /*4a60*/  IMAD.MOV.U32 R2, RZ, RZ, RZ ;  /* 0x000000ffff027224 */ /* 0x000fe200078e00ff */
[----:B------:R-:W-:Y:S01]  /*4a70*/  ISETP.NE.AND P0, PT, R38, RZ, PT ;  /* 0x000000ff2600720c */ /* 0x000fe20003f05270 */
[----:B------:R-:W2:Y:S01]  /*4a80*/  LDCU UR8, c[0x0][0x38c] ;  /* 0x00007180ff0877ac */ /* 0x000ea20008000800 */
[----:B------:R-:W3:Y:S01]  /*4a90*/  LDCU.64 UR10, c[0x0][0x4b8] ;  /* 0x00009700ff0a77ac */ /* 0x000ee20008000a00 */
[----:B-1----:R-:W-:Y:S01]  /*4aa0*/  IMAD.HI.U32 R4, R39, UR4, R2 ;  /* 0x0000000427047c27 */ /* 0x002fe2000f8e0002 */
[----:B------:R-:W1:Y:S04]  /*4ab0*/  LDCU UR4, c[0x0][0x4c0] ;  /* 0x00009800ff0477ac */ /* 0x000e680008000800 */
[----:B0-----:R-:W-:-:S04]  /*4ac0*/  SHF.R.U32.HI R5, RZ, UR5, R4 ;  /* 0x00000005ff057c19 */ /* 0x001fc80008011604 */
[----:B------:R-:W-:-:S05]  /*4ad0*/  IADD3 R2, PT, PT, -R5, RZ, RZ ;  /* 0x000000ff05027210 */ /* 0x000fca0007ffe1ff */
[----:B--2---:R-:W-:-:S04]  /*4ae0*/  IMAD R2, R2, UR8, R39 ;  /* 0x0000000802027c24 */ /* 0x004fc8000f8e0227 */
[C---:B---3--:R-:W-:Y:S02]  /*4af0*/  IMAD R25, R2.reuse, UR10, RZ ;  /* 0x0000000a02197c24 */ /* 0x048fe4000f8e02ff */
[C---:B------:R-:W-:Y:S02]  /*4b00*/  IMAD R0, R2.reuse, UR11, RZ ;  /* 0x0000000b02007c24 */ /* 0x040fe4000f8e02ff */
[----:B-1----:R-:W-:Y:S01]  /*4b10*/  IMAD R2, R2, UR4, RZ ;  /* 0x0000000402027c24 */ /* 0x002fe2000f8e02ff */
        /* <DEDUP_REMOVED lines=334> */
.L_x_1620:
        /* <DEDUP_REMOVED lines=14> */
.L_x_1621:
[----:B------:R-:W-:Y:S01]  /*60e0*/  STG.E desc[UR6][R24.64], R5 ;  /* 0x0000000518007986 */ /* 0x000fe2000c101906 */
[----:B------:R-:W-:Y:S05]  /*60f0*/  EXIT ;  /* 0x000000000000794d */ /* 0x000fea0003800000 */
        .type           $_ZN2at6native18elementwise_kernelILi128ELi2EZNS0_22gpu_kernel_impl_nocastIN48_GLOBAL__N__08322988_15_IGammaKernel_cu_cb51a28d10CalcIgammaIfEEEEvRNS_18TensorIteratorBaseERKT_EUliE_EEviT1_$_ZN46_INTERNAL_08322988_15_IGammaKernel_cu_cb51a28d48_GLOBAL__N__08322988_15_IGammaKernel_cu_cb51a28d11calc_igammaIfEET_S2_S2_,@function
        .size           $_ZN2at6native18elementwise_kernelILi128ELi2EZNS0_22gpu_kernel_impl_nocastIN48_GLOBAL__N__08322988_15_IGammaKernel_cu_cb51a28d10CalcIgammaIfEEEEvRNS_18TensorIteratorBaseERKT_EUliE_EEviT1_$_ZN46_INTERNAL_08322988_15_IGammaKernel_cu_cb51a28d48_GLOBAL__N__08322988_15_IGammaKernel_cu_cb51a28d11calc_igammaIfEET_S2_S2_,($_ZN2at6native18elementwise_kernelILi128ELi2EZNS0_22gpu_kernel_impl_nocastIN48_GLOBAL__N__08322988_15_IGammaKernel_cu_cb51a28d10CalcIgammaIfEEEEvRNS_18TensorIteratorBaseERKT_EUliE_EEviT1_$_ZN46_INTERNAL_08322988_15_IGammaKernel_cu_cb51a28d48_GLOBAL__N__08322988_15_IGammaKernel_cu_cb51a28d12calc_igammacIfEET_S2_S2_ - $_ZN2at6native18elementwise_kernelILi128ELi2EZNS0_22gpu_kernel_impl_nocastIN48_GLOBAL__N__08322988_15_IGammaKernel_cu_cb51a28d10CalcIgammaIfEEEEvRNS_18TensorIteratorBaseERKT_EUliE_EEviT1_$_ZN46_INTERNAL_08322988_15_IGammaKernel_cu_cb51a28d48_GLOBAL__N__08322988_15_IGammaKernel_cu_cb51a28d11calc_igammaIfEET_S2_S2_)
$_ZN2at6native18elementwise_kernelILi128ELi2EZNS0_22gpu_kernel_impl_nocastIN48_GLOBAL__N__08322988_15_IGammaKernel_cu_cb51a28d10CalcIgammaIfEEEEvRNS_18TensorIteratorBaseERKT_EUliE_EEviT1_$_ZN46_INTERNAL_08322988_15_IGammaKernel_cu_cb51a28d48_GLOBAL__N__08322988_15_IGammaKernel_cu_cb51a28d11calc_igammaIfEET_S2_S2_:
[----:B------:R-:W-:Y:S01]  /*6100*/  FMNMX.FTZ R2, R7, R0, PT ;  /* 0x0000000007027209 */ /* 0x000fe20003810000 */
[----:B------:R-:W-:Y:S01]  /*6110*/  BSSY.RECONVERGENT B1, `(.L_x_1622) ;  /* 0x000134a000017945 */ /* 0x000fe20003800200 */
[----:B------:R-:W-:Y:S02]  /*6120*/  IMAD.MOV.U32 R4, RZ, RZ, 0x7fc00000 ;  /* 0x7fc00000ff047424 */ /* 0x000fe400078e00ff */
[----:B------:R-:W-:-:S13]  /*6130*/  FSETP.GEU.FTZ.AND P0, PT, R2, RZ, PT ;  /* 0x000000ff0200720b */ /* 0x000fda0003f1e000 */
[----:B------:R-:W-:Y:S05]  /*6140*/  @!P0 BRA `(.L_x_1623) ;  /* 0x0000013400188947 */ /* 0x000fea0003800000 */
[----:B------:R-:W-:Y:S02]  /*6150*/  FSETP.NEU.FTZ.AND P0, PT, R7, RZ, PT ;  /* 0x000000ff0700720b */ /* 0x000fe40003f1d000 */
[----:B------:R-:W-:-:S11]  /*6160*/  MOV R4, 0x7fc00000 ;  /* 0x7fc0000000047802 */ /* 0x000fd60000000f00 */
        /* <DEDUP_REMOVED lines=23> */
[----:B------:R-:W-:Y:S02]  /*62e0*/  HFMA2 R4, -RZ, RZ, -1.666015625, -0.052093505859375 ;  /* 0xbeaaaaabff047431 */ /* 0x000fe400000001ff */
[----:B------:R-:W-:Y:S01]  /*62f0*/  IMAD.MOV.U32 R5, RZ, RZ, 0x3daaaaab ;  /* 0x3daaaaabff057424 */ /* 0x000fe200078e00ff */
[----:B------:R-:W-:Y:S01]  /*6300*/  MOV R8, 0xbc72b9d6 ;  /* 0xbc72b9d600087802 */ /* 0x000fe20000000f00 */
[----:B------:R-:W-:Y:S02]  /*6310*/  HFMA2 R9, -RZ, RZ, 0.82373046875, -0.25927734375 ;  /* 0x3a97b426ff097431 */ /* 0x000fe400000001ff */
[----:B------:R-:W-:Y:S01]  /*6320*/  IMAD.MOV.U32 R10, RZ, RZ, 0x39b8ef1d ;  /* 0x39b8ef1dff0a7424 */ /* 0x000fe200078e00ff */
[----:B------:R-:W-:Y:S01]  /*6330*/  MOV R11, 0xb93b7038 ;  /* 0xb93b7038000b7802 */ /* 0x000fe20000000f00 */
[----:B------:R-:W-:Y:S02]  /*6340*/  HFMA2 R12, -RZ, RZ, 0.517578125, 866.5 ;  /* 0x382462c5ff0c7431 */ /* 0x000fe400000001ff */
[----:B------:R-:W-:Y:S01]  /*6350*/  IMAD.MOV.U32 R13, RZ, RZ, -0x49ed5648 ;  /* 0xb612a9b8ff0d7424 */ /* 0x000fe200078e00ff */
[----:B------:R0:W-:Y:S01]  /*6360*/  STL.64 [R1], R4 ;  /* 0x0000000401007387 */ /* 0x0001e20000100a00 */
[----:B------:R-:W-:Y:S01]  /*6370*/  MOV R14, 0xb5f8d918 ;  /* 0xb5f8d918000e7802 */ /* 0x000fe20000000f00 */
[----:B------:R-:W-:-:S02]  /*6380*/  HFMA2 R15, -RZ, RZ, 0.33544921875, -0.410400390625 ;  /* 0x355eb691ff0f7431 */ /* 0x000fc400000001ff */
[----:B------:R-:W-:Y:S01]  /*6390*/  IMAD.MOV.U32 R16, RZ, RZ, -0x4bc25033 ;  /* 0xb43dafcdff107424 */ /* 0x000fe200078e00ff */
[----:B------:R1:W-:Y:S01]  /*63a0*/  STL.64 [R1+0x8], R8 ;  /* 0x0000080801007387 */ /* 0x0003e20000100a00 */
[----:B------:R-:W-:Y:S01]  /*63b0*/  MOV R17, 0x31e67ae7 ;  /* 0x31e67ae700117802 */ /* 0x000fe20000000f00 */
[----:B------:R-:W-:Y:S02]  /*63c0*/  HFMA2 R18, -RZ, RZ, 0.193359375, 15.8359375 ;  /* 0x32304bebff127431 */ /* 0x000fe400000001ff */
[----:B------:R-:W-:Y:S01]  /*63d0*/  IMAD.MOV.U32 R19, RZ, RZ, -0x4e696f34 ;  /* 0xb19690ccff137424 */ /* 0x000fe200078e00ff */
[----:B------:R2:W-:Y:S01]  /*63e0*/  STL.64 [R1+0x10], R10 ;  /* 0x0000100a01007387 */ /* 0x0005e20000100a00 */
[----:B------:R-:W-:Y:S01]  /*63f0*/  MOV R20, 0x307b7337 ;  /* 0x307b733700147802 */ /* 0x000fe20000000f00 */
[----:B------:R-:W-:Y:S01]  /*6400*/  HFMA2 R21, -RZ, RZ, -0.091796875, 4972 ;  /* 0xade06cdbff157431 */ /* 0x000fe200000001ff */
[----:B------:R-:W-:Y:S01]  /*6410*/  MOV R2, 0x3ef9425d ;  /* 0x3ef9425d00027802 */ /* 0x000fe20000000f00 */
[----:B------:R3:W-:Y:S01]  /*6420*/  STL.64 [R1+0x18], R12 ;  /* 0x0000180c01007387 */ /* 0x0007e20000100a00 */
[----:B0-----:R-:W-:Y:S01]  /*6430*/  IMAD.MOV.U32 R4, RZ, RZ, -0x517fc7ac ;  /* 0xae803854ff047424 */ /* 0x001fe200078e00ff */
[----:B------:R-:W-:Y:S01]  /*6440*/  MOV R5, 0x2dd64a3b ;  /* 0x2dd64a3b00057802 */ /* 0x000fe20000000f00 */
[----:B------:R-:W-:Y:S01]  /*6450*/  BSSY.RECONVERGENT B0, `(.L_x_1625) ;  /* 0x00003e6000007945 */ /* 0x000fe20003800200 */
[----:B-1----:R-:W-:-:S02]  /*6460*/  HFMA2 R8, -RZ, RZ, -0.0732421875, -1336 ;  /* 0xacb0e538ff087431 */ /* 0x002fc400000001ff */
[----:B------:R-:W-:Y:S01]  /*6470*/  IMAD.MOV.U32 R9, RZ, RZ, 0x29f7cc00 ;  /* 0x29f7cc00ff097424 */ /* 0x000fe200078e00ff */
[----:B------:R0:W-:Y:S01]  /*6480*/  STL.64 [R1+0x20], R14 ;  /* 0x0000200e01007387 */ /* 0x0001e20000100a00 */
[----:B--2---:R-:W-:Y:S01]  /*6490*/  MOV R10, 0x2abdd03b ;  /* 0x2abdd03b000a7802 */ /* 0x004fe20000000f00 */
[----:B------:R-:W-:Y:S02]  /*64a0*/  HFMA2 R11, -RZ, RZ, -0.0477294921875, -4.87109375 ;  /* 0xaa1cc4dfff0b7431 */ /* 0x000fe400000001ff */
[----:B------:R1:W-:Y:S01]  /*64b0*/  STL.64 [R1+0x40], R4 ;  /* 0x0000400401007387 */ /* 0x0003e20000100a00 */
[----:B---3--:R-:W-:Y:S01]  /*64c0*/  IMAD.MOV.U32 R12, RZ, RZ, 0x2900827e ;  /* 0x2900827eff0c7424 */ /* 0x008fe200078e00ff */
[----:B------:R-:W-:Y:S02]  /*64d0*/  MOV R13, 0xa6141ff4 ;  /* 0xa6141ff4000d7802 */ /* 0x000fe40000000f00 */
[----:B------:R2:W-:Y:S01]  /*64e0*/  STL.64 [R1+0x48], R8 ;  /* 0x0000480801007387 */ /* 0x0005e20000100a00 */
[----:B0-----:R-:W-:-:S02]  /*64f0*/  HFMA2 R14, -RZ, RZ, -0.027557373046875, 72.625 ;  /* 0xa70e548aff0e7431 */ /* 0x001fc400000001ff */
[----:B------:R-:W-:Y:S01]  /*6500*/  IMAD.MOV.U32 R15, RZ, RZ, -0x450d462a ;  /* 0xbaf2b9d6ff0f7424 */ /* 0x000fe200078e00ff */
[----:B------:R0:W-:Y:S01]  /*6510*/  STL.64 [R1+0x50], R10 ;  /* 0x0000500a01007387 */ /* 0x0001e20000100a00 */
[----:B-1----:R-:W-:Y:S01]  /*6520*/  IMAD.MOV.U32 R4, RZ, RZ, -0x457e3585 ;  /* 0xba81ca7bff047424 */ /* 0x002fe200078e00ff */
[----:B------:R-:W-:Y:S02]  /*6530*/  MOV R5, 0x3957c1a2 ;  /* 0x3957c1a200057802 */ /* 0x000fe40000000f00 */
[----:B------:R1:W-:Y:S01]  /*6540*/  STL.64 [R1+0x58], R12 ;  /* 0x0000580c01007387 */ /* 0x0003e20000100a00 */
[----:B--2---:R-:W-:Y:S01]  /*6550*/  IMAD.MOV.U32 R8, RZ, RZ, 0x319fac92 ;  /* 0x319fac92ff087424 */ /* 0x004fe200078e00ff */
[----:B------:R-:W-:Y:S02]  /*6560*/  MOV R9, 0x34140796 ;  /* 0x3414079600097802 */ /* 0x000fe40000000f00 */
[----:B------:R2:W-:Y:S01]  /*6570*/  STL.64 [R1+0x28], R16 ;  /* 0x0000281001007387 */ /* 0x0005e20000100a00 */
[----:B0-----:R-:W-:-:S02]  /*6580*/  HFMA2 R10, -RZ, RZ, -0.2332763671875, 0.000720977783203125 ;  /* 0xb37711e8ff0a7431 */ /* 0x001fc400000001ff */
[----:B------:R-:W-:Y:S01]  /*6590*/  IMAD.MOV.U32 R11, RZ, RZ, 0x324d53d2 ;  /* 0x324d53d2ff0b7424 */ /* 0x000fe200078e00ff */
[----:B------:R0:W-:Y:S01]  /*65a0*/  STL.64 [R1+0x60], R14 ;  /* 0x0000600e01007387 */ /* 0x0001e20000100a00 */
[----:B-1----:R-:W-:Y:S01]  /*65b0*/  MOV R12, 0xad9a4fde ;  /* 0xad9a4fde000c7802 */ /* 0x002fe20000000f00 */
[----:B------:R-:W-:Y:S02]  /*65c0*/  HFMA2 R13, -RZ, RZ, -0.141845703125, -0.201904296875 ;  /* 0xb08ab276ff0d7431 */ /* 0x000fe400000001ff */
[----:B------:R1:W-:Y:S01]  /*65d0*/  STL.64 [R1+0x70], R4 ;  /* 0x0000700401007387 */ /* 0x0003e20000100a00 */
[----:B--2---:R-:W-:Y:S01]  /*65e0*/  MOV R16, 0xbb638e39 ;  /* 0xbb638e3900107802 */ /* 0x004fe20000000f00 */
[----:B------:R-:W-:Y:S02]  /*65f0*/  HFMA2 R17, -RZ, RZ, 0.89697265625, 533.5 ;  /* 0x3b2d602bff117431 */ /* 0x000fe400000001ff */
[----:B------:R2:W-:Y:S01]  /*6600*/  STL.64 [R1+0x88], R8 ;  /* 0x0000880801007387 */ /* 0x0005e20000100a00 */
[----:B0-----:R-:W-:Y:S01]  /*6610*/  IMAD.MOV.U32 R14, RZ, RZ, 0x2fe4da1a ;  /* 0x2fe4da1aff0e7424 */ /* 0x001fe200078e00ff */
[----:B------:R-:W-:-:S02]  /*6620*/  MOV R15, 0xaebc5283 ;  /* 0xaebc5283000f7802 */ /* 0x000fc40000000f00 */
[----:B------:R0:W-:Y:S01]  /*6630*/  STL.64 [R1+0x90], R10 ;  /* 0x0000900a01007387 */ /* 0x0001e20000100a00 */
[----:B-1----:R-:W-:Y:S01]  /*6640*/  MOV R4, 0xac4e6798 ;  /* 0xac4e679800047802 */ /* 0x002fe20000000f00 */
[----:B------:R-:W-:Y:S02]  /*6650*/  HFMA2 R5, -RZ, RZ, 0.055908203125, -13.5 ;  /* 0x2b28cac0ff057431 */ /* 0x000fe400000001ff */
[----:B------:R1:W-:Y:S01]  /*6660*/  STL.64 [R1+0x98], R12 ;  /* 0x0000980c01007387 */ /* 0x0003e20000100a00 */
[----:B--2---:R-:W-:Y:S02]  /*6670*/  HFMA2 R8, -RZ, RZ, 0.03680419921875, -5.30859375 ;  /* 0x28b6c54fff087431 */ /* 0x004fe400000001ff */
[----:B------:R-:W-:Y:S01]  /*6680*/  IMAD.MOV.U32 R9, RZ, RZ, -0x586b27e4 ;  /* 0xa794d81cff097424 */ /* 0x000fe200078e00ff */
[----:B------:R2:W-:Y:S01]  /*6690*/  STL.64 [R1+0x68], R16 ;  /* 0x0000681001007387 */ /* 0x0005e20000100a00 */
[----:B0-----:R-:W-:Y:S01]  /*66a0*/  MOV R10, 0x3b877322 ;  /* 0x3b877322000a7802 */ /* 0x001fe20000000f00 */
[----:B------:R-:W-:-:S02]  /*66b0*/  HFMA2 R11, -RZ, RZ, -0.89794921875, -0.650390625 ;  /* 0xbb2fb934ff0b7431 */ /* 0x000fc400000001ff */
[----:B------:R0:W-:Y:S01]  /*66c0*/  STL.64 [R1+0xa0], R14 ;  /* 0x0000a00e01007387 */ /* 0x0001e20000100a00 */
[----:B-1----:R-:W-:Y:S02]  /*66d0*/  HFMA2 R12, -RZ, RZ, -0.60986328125, 0.046630859375 ;  /* 0xb8e129f8ff0c7431 */ /* 0x002fe400000001ff */
[----:B------:R-:W-:Y:S01]  /*66e0*/  IMAD.MOV.U32 R13, RZ, RZ, 0x385dfa1f ;  /* 0x385dfa1fff0d7424 */ /* 0x000fe200078e00ff */
[----:B------:R1:W-:Y:S01]  /*66f0*/  STL.64 [R1+0xb0], R4 ;  /* 0x0000b00401007387 */ /* 0x0003e20000100a00 */
[----:B--2---:R-:W-:Y:S02]  /*6700*/  HFMA2 R16, -RZ, RZ, 0.043212890625, -0.006946563720703125 ;  /* 0x29889f1dff107431 */ /* 0x004fe400000001ff */
[----:B------:R-:W-:Y:S01]  /*6710*/  IMAD.MOV.U32 R17, RZ, RZ, 0x2cfc020e ;  /* 0x2cfc020eff117424 */ /* 0x000fe200078e00ff */
[----:B------:R2:W-:Y:S01]  /*6720*/  STL.64 [R1+0xc0], R8 ;  /* 0x0000c00801007387 */ /* 0x0005e20000100a00 */
[----:B0-----:R-:W-:Y:S01]  /*6730*/  MOV R14, 0xb7561683 ;  /* 0xb7561683000e7802 */ /* 0x001fe20000000f00 */
[----:B------:R-:W-:-:S02]  /*6740*/  HFMA2 R15, -RZ, RZ, 0.2210693359375, 0.00020277500152587890625 ;  /* 0x33130aa5ff0f7431 */ /* 0x000fc400000001ff */
[----:B------:R0:W-:Y:S01]  /*6750*/  STL.64 [R1+0xc8], R10 ;  /* 0x0000c80a01007387 */ /* 0x0001e20000100a00 */
[----:B-1----:R-:W-:Y:S01]  /*6760*/  IMAD.MOV.U32 R4, RZ, RZ, 0x35b82c49 ;  /* 0x35b82c49ff047424 */ /* 0x002fe200078e00ff */
[----:B------:R-:W-:Y:S02]  /*6770*/  MOV R5, 0xb5291658 ;  /* 0xb529165800057802 */ /* 0x000fe40000000f00 */
[----:B------:R1:W-:Y:S01]  /*6780*/  STL.64 [R1+0xd8], R12 ;  /* 0x0000d80c01007387 */ /* 0x0003e20000100a00 */
[----:B--2---:R-:W-:Y:S01]  /*6790*/  IMAD.MOV.U32 R8, RZ, RZ, -0x4f441d3f ;  /* 0xb0bbe2c1ff087424 */ /* 0x004fe200078e00ff */
[----:B------:R-:W-:Y:S02]  /*67a0*/  MOV R9, 0x2b84b13c ;  /* 0x2b84b13c00097802 */ /* 0x000fe40000000f00 */
[----:B------:R2:W-:Y:S01]  /*67b0*/  STL.64 [R1+0xa8], R16 ;  /* 0x0000a81001007387 */ /* 0x0005e20000100a00 */
[----:B0-----:R-:W-:Y:S02]  /*67c0*/  HFMA2 R10, -RZ, RZ, 0.11016845703125, -0.00012719631195068359375 ;  /* 0x2f0d882bff0a7431 */ /* 0x001fe400000001ff */
[----:B------:R-:W-:Y:S01]  /*67d0*/  IMAD.MOV.U32 R11, RZ, RZ, -0x518b4439 ;  /* 0xae74bbc7ff0b7424 */ /* 0x000fe200078e00ff */
[----:B------:R0:W-:Y:S01]  /*67e0*/  STL.64 [R1+0xe0], R14 ;  /* 0x0000e00e01007387 */ /* 0x0001e20000100a00 */
[----:B-1----:R-:W-:Y:S01]  /*67f0*/  MOV R12, 0x2d52aed2 ;  /* 0x2d52aed2000c7802 */ /* 0x002fe20000000f00 */
[----:B------:R-:W-:-:S02]  /*6800*/  HFMA2 R13, -RZ, RZ, -0.029632568359375, 0.25244140625 ;  /* 0xa796340aff0d7431 */ /* 0x000fc400000001ff */
[----:B------:R1:W-:Y:S01]  /*6810*/  STL.64 [R1+0xe8], R4 ;  /* 0x0000e80401007387 */ /* 0x0003e20000100a00 */
[----:B--2---:R-:W-:Y:S02]  /*6820*/  HFMA2 R16, -RZ, RZ, 0.256103515625, 100.0625 ;  /* 0x34195641ff107431 */ /* 0x004fe400000001ff */
[----:B------:R-:W-:Y:S01]  /*6830*/  IMAD.MOV.U32 R17, RZ, RZ, -0x509eda18 ;  /* 0xaf6125e8ff117424 */ /* 0x000fe200078e00ff */
[----:B------:R2:W-:Y:S01]  /*6840*/  STL.64 [R1+0x100], R8 ;  /* 0x0001000801007387 */ /* 0x0005e20000100a00 */
[----:B0-----:R-:W-:Y:S01]  /*6850*/  IMAD.MOV.U32 R14, RZ, RZ, -0x54660630 ;  /* 0xab99f9d0ff0e7424 */ /* 0x001fe200078e00ff */
[----:B------:R-:W-:Y:S02]  /*6860*/  MOV R15, 0x2b033afb ;  /* 0x2b033afb000f7802 */ /* 0x000fe40000000f00 */
[----:B------:R0:W-:Y:S01]  /*6870*/  STL.64 [R1+0x108], R10 ;  /* 0x0001080a01007387 */ /* 0x0001e20000100a00 */
[----:B-1----:R-:W-:Y:S01]  /*6880*/  MOV R4, 0x281f97f3 ;  /* 0x281f97f300047802 */ /* 0x002fe20000000f00 */
[----:B------:R-:W-:-:S02]  /*6890*/  HFMA2 R5, -RZ, RZ, 0.7705078125, 1.697265625 ;  /* 0x3a2a3ecaff057431 */ /* 0x000fc400000001ff */
[----:B------:R1:W-:Y:S01]  /*68a0*/  STL.64 [R1+0x110], R12 ;  /* 0x0001100c01007387 */ /* 0x0003e20000100a00 */
[----:B--2---:R-:W-:Y:S02]  /*68b0*/  HFMA2 R8, -RZ, RZ, 0.693359375, 310.75 ;  /* 0x398c5cdbff087431 */ /* 0x004fe400000001ff */
[----:B------:R-:W-:Y:S01]  /*68c0*/  IMAD.MOV.U32 R9, RZ, RZ, -0x47616ae3 ;  /* 0xb89e951dff097424 */ /* 0x000fe200078e00ff */
[----:B------:R2:W-:Y:S01]  /*68d0*/  STL.64 [R1+0xf0], R16 ;  /* 0x0000f01001007387 */ /* 0x0005e20000100a00 */
[----:B0-----:R-:W-:Y:S01]  /*68e0*/  MOV R10, 0xb480a951 ;  /* 0xb480a951000a7802 */ /* 0x001fe20000000f00 */
[----:B------:R-:W-:Y:S02]  /*68f0*/  HFMA2 R11, -RZ, RZ, 0.451416015625, -7820 ;  /* 0x3739efa3ff0b7431 */ /* 0x000fe400000001ff */
[----:B------:R0:W-:Y:S01]  /*6900*/  STL.64 [R1+0x118], R14 ;  /* 0x0001180e01007387 */ /* 0x0001e20000100a00 */
[----:B-1----:R-:W-:Y:S02]  /*6910*/  HFMA2 R12, -RZ, RZ, -0.09307861328125, 0.000680446624755859375 ;  /* 0xadf51193ff0c7431 */ /* 0x002fe400000001ff */
[----:B------:R-:W-:Y:S01]  /*6920*/  IMAD.MOV.U32 R13, RZ, RZ, -0x4bc9e918 ;  /* 0xb43616e8ff0d7424 */ /* 0x000fe200078e00ff */
[----:B------:R1:W-:Y:S01]  /*6930*/  STL.64 [R1+0x128], R4 ;  /* 0x0001280401007387 */ /* 0x0003e20000100a00 */
[----:B--2---:R-:W-:Y:S01]  /*6940*/  IMAD.MOV.U32 R16, RZ, RZ, 0x39709e72 ;  /* 0x39709e72ff107424 */ /* 0x004fe200078e00ff */
[----:B------:R-:W-:-:S02]  /*6950*/  MOV R17, 0xb9f5fd8c ;  /* 0xb9f5fd8c00117802 */ /* 0x000fc40000000f00 */
[----:B------:R2:W-:Y:S01]  /*6960*/  STL.64 [R1+0x138], R8 ;  /* 0x0001380801007387 */ /* 0x0005e20000100a00 */
[----:B0-----:R-:W-:Y:S01]  /*6970*/  MOV R14, 0x33adef47 ;  /* 0x33adef47000e7802 */ /* 0x001fe20000000f00 */
[----:B------:R-:W-:Y:S02]  /*6980*/  HFMA2 R15, -RZ, RZ, -0.20751953125, 0.046112060546875 ;  /* 0xb2a429e7ff0f7431 */ /* 0x000fe400000001ff */
[----:B------:R0:W-:Y:S01]  /*6990*/  STL.64 [R1+0x140], R10 ;  /* 0x0001400a01007387 */ /* 0x0001e20000100a00 */
[----:B-1----:R-:W-:Y:S01]  /*69a0*/  IMAD.MOV.U32 R4, RZ, RZ, 0x2c2861f8 ;  /* 0x2c2861f8ff047424 */ /* 0x002fe200078e00ff */
[----:B------:R-:W-:Y:S02]  /*69b0*/  MOV R5, 0x310db352 ;  /* 0x310db35200057802 */ /* 0x000fe40000000f00 */
[----:B------:R1:W-:Y:S01]  /*69c0*/  STL.64 [R1+0x150], R12 ;  /* 0x0001500c01007387 */ /* 0x0003e20000100a00 */
[----:B--2---:R-:W-:Y:S01]  /*69d0*/  IMAD.MOV.U32 R8, RZ, RZ, 0x2d2c3ebd ;  /* 0x2d2c3ebdff087424 */ /* 0x004fe200078e00ff */
[----:B------:R-:W-:-:S02]  /*69e0*/  MOV R9, 0xac19474f ;  /* 0xac19474f00097802 */ /* 0x000fc40000000f00 */
[----:B------:R2:W-:Y:S01]  /*69f0*/  STL.64 [R1+0x130], R16 ;  /* 0x0001301001007387 */ /* 0x0005e20000100a00 */
[----:B0-----:R-:W-:Y:S02]  /*6a00*/  HFMA2 R10, -RZ, RZ, 0.0178070068359375, 0.050018310546875 ;  /* 0x248f2a67ff0a7431 */ /* 0x001fe400000001ff */
[----:B------:R-:W-:Y:S01]  /*6a10*/  IMAD.MOV.U32 R11, RZ, RZ, 0x2a6f79fa ;  /* 0x2a6f79faff0b7424 */ /* 0x000fe200078e00ff */
[----:B------:R0:W-:Y:S01]  /*6a20*/  STL.64 [R1+0x158], R14 ;  /* 0x0001580e01007387 */ /* 0x0001e20000100a00 */
[----:B-1----:R-:W-:Y:S01]  /*6a30*/  MOV R12, 0xa9d26c77 ;  /* 0xa9d26c77000c7802 */ /* 0x002fe20000000f00 */
[----:B------:R-:W-:Y:S02]  /*6a40*/  HFMA2 R13, -RZ, RZ, 0.036865234375, 0.869140625 ;  /* 0x28b83af4ff0d7431 */ /* 0x000fe400000001ff */
[----:B------:R1:W-:Y:S01]  /*6a50*/  STL.64 [R1+0x160], R4 ;  /* 0x0001600401007387 */ /* 0x0003e20000100a00 */
[----:B--2---:R-:W-:Y:S02]  /*6a60*/  HFMA2 R16, -RZ, RZ, -0.140869140625, 9.405612945556640625e-05 ;  /* 0xb082062aff107431 */ /* 0x004fe400000001ff */
[----:B------:R-:W-:Y:S01]  /*6a70*/  IMAD.MOV.U32 R17, RZ, RZ, 0x2f6cd8aa ;  /* 0x2f6cd8aaff117424 */ /* 0x000fe200078e00ff */
[----:B------:R2:W-:Y:S01]  /*6a80*/  STL.64 [R1+0x178], R8 ;  /* 0x0001780801007387 */ /* 0x0005e20000100a00 */
[----:B0-----:R-:W-:Y:S01]  /*6a90*/  IMAD.MOV.U32 R14, RZ, RZ, -0x459e0fa8 ;  /* 0xba61f058ff0e7424 */ /* 0x001fe200078e00ff */
[----:B------:R-:W-:-:S02]  /*6aa0*/  MOV R15, 0x3a4d87fb ;  /* 0x3a4d87fb000f7802 */ /* 0x000fc40000000f00 */
[----:B------:R0:W-:Y:S01]  /*6ab0*/  STL.64 [R1+0x180], R10 ;  /* 0x0001800a01007387 */ /* 0x0001e20000100a00 */
[----:B-1----:R-:W-:Y:S01]  /*6ac0*/  MOV R4, 0x388b4846 ;  /* 0x388b484600047802 */ /* 0x002fe20000000f00 */
[----:B------:R-:W-:Y:S02]  /*6ad0*/  HFMA2 R5, -RZ, RZ, -0.5185546875, 12280 ;  /* 0xb82671ffff057431 */ /* 0x000fe400000001ff */
[----:B------:R1:W-:Y:S01]  /*6ae0*/  STL.64 [R1+0x188], R12 ;  /* 0x0001880c01007387 */ /* 0x0003e20000100a00 */
[----:B--2---:R-:W-:Y:S02]  /*6af0*/  HFMA2 R8, -RZ, RZ, -0.367919921875, -0.00036716461181640625 ;  /* 0xb5e38e04ff087431 */ /* 0x004fe400000001ff */
[----:B------:R-:W-:Y:S01]  /*6b00*/  IMAD.MOV.U32 R9, RZ, RZ, 0x356f1bed ;  /* 0x356f1bedff097424 */ /* 0x000fe200078e00ff */
[----:B------:R2:W-:Y:S01]  /*6b10*/  STL.64 [R1+0x168], R16 ;  /* 0x0001681001007387 */ /* 0x0005e20000100a00 */
[----:B0-----:R-:W-:Y:S01]  /*6b20*/  MOV R10, 0xb47633b6 ;  /* 0xb47633b6000a7802 */ /* 0x001fe20000000f00 */
[----:B------:R-:W-:-:S02]  /*6b30*/  HFMA2 R11, -RZ, RZ, 0.0938720703125, 0.00019967555999755859375 ;  /* 0x2e020a8bff0b7431 */ /* 0x000fc400000001ff */
[----:B------:R0:W-:Y:S01]  /*6b40*/  STL.64 [R1+0x190], R14 ;  /* 0x0001900e01007387 */ /* 0x0001e20000100a00 */
[----:B-1----:R-:W-:Y:S02]  /*6b50*/  HFMA2 R12, -RZ, RZ, 0.16943359375, -79.5625 ;  /* 0x316cd4f9ff0c7431 */ /* 0x002fe400000001ff */
[----:B------:R-:W-:Y:S01]  /*6b60*/  IMAD.MOV.U32 R13, RZ, RZ, -0x557e622c ;  /* 0xaa819dd4ff0d7424 */ /* 0x000fe200078e00ff */
[----:B------:R1:W-:Y:S01]  /*6b70*/  STL.64 [R1+0x1a0], R4 ;  /* 0x0001a00401007387 */ /* 0x0003e20000100a00 */
[----:B--2---:R-:W-:Y:S01]  /*6b80*/  IMAD.MOV.U32 R16, RZ, RZ, 0x373eda60 ;  /* 0x373eda60ff107424 */ /* 0x004fe200078e00ff */
[----:B------:R-:W-:Y:S02]  /*6b90*/  MOV R17, 0x2f89d9e3 ;  /* 0x2f89d9e300117802 */ /* 0x000fe40000000f00 */
[----:B------:R2:W-:Y:S01]  /*6ba0*/  STL.64 [R1+0x1b0], R8 ;  /* 0x0001b00801007387 */ /* 0x0005e20000100a00 */
[----:B0-----:R-:W-:Y:S01]  /*6bb0*/  MOV R14, 0xafd8a791 ;  /* 0xafd8a791000e7802 */ /* 0x001fe20000000f00 */
[----:B------:R-:W-:-:S02]  /*6bc0*/  HFMA2 R15, -RZ, RZ, 0.114013671875, -0.0001504421234130859375 ;  /* 0x2f4c88eeff0f7431 */ /* 0x000fc400000001ff */
[----:B------:R0:W-:Y:S01]  /*6bd0*/  STL.64 [R1+0x1b8], R10 ;  /* 0x0001b80a01007387 */ /* 0x0001e20000100a00 */
[----:B-1----:R-:W-:Y:S01]  /*6be0*/  IMAD.MOV.U32 R4, RZ, RZ, -0x51c0682a ;  /* 0xae3f97d6ff047424 */ /* 0x002fe200078e00ff */
[----:B------:R-:W-:Y:S02]  /*6bf0*/  MOV R5, 0x26b84405 ;  /* 0x26b8440500057802 */ /* 0x000fe40000000f00 */
[----:B------:R1:W-:Y:S01]  /*6c00*/  STL.64 [R1+0x1c8], R12 ;  /* 0x0001c80c01007387 */ /* 0x0003e20000100a00 */
[----:B--2---:R-:W-:Y:S01]  /*6c10*/  IMAD.MOV.U32 R8, RZ, RZ, -0x569cc748 ;  /* 0xa96338b8ff087424 */ /* 0x004fe200078e00ff */
[----:B------:R-:W-:Y:S02]  /*6c20*/  MOV R9, 0xb9b09456 ;  /* 0xb9b0945600097802 */ /* 0x000fe40000000f00 */
[----:B------:R2:W-:Y:S01]  /*6c30*/  STL.64 [R1+0x30], R18 ;  /* 0x0000301201007387 */ /* 0x0005e20000100a00 */
[----:B0-----:R-:W-:Y:S02]  /*6c40*/  HFMA2 R10, -RZ, RZ, -0.5712890625, 0.8759765625 ;  /* 0xb8923b02ff0a7431 */ /* 0x001fe400000001ff */
[----:B------:R-:W-:Y:S01]  /*6c50*/  IMAD.MOV.U32 R11, RZ, RZ, 0x39915f44 ;  /* 0x39915f44ff0b7424 */ /* 0x000fe200078e00ff */
[----:B------:R0:W-:Y:S01]  /*6c60*/  STL.64 [R1+0x38], R20 ;  /* 0x0000381401007387 */ /* 0x0001e20000100a00 */
[----:B-1----:R-:W-:Y:S01]  /*6c70*/  MOV R12, 0xb9510216 ;  /* 0xb9510216000c7802 */ /* 0x002fe20000000f00 */
[----:B------:R-:W-:-:S02]  /*6c80*/  HFMA2 R13, -RZ, RZ, 0.5693359375, -0.000445842742919921875 ;  /* 0x388e8f4eff0d7431 */ /* 0x000fc400000001ff */
[----:B------:R1:W-:Y:S01]  /*6c90*/  STL.64 [R1+0x1a8], R16 ;  /* 0x0001a81001007387 */ /* 0x0003e20000100a00 */
[----:B--2---:R-:W-:Y:S02]  /*6ca0*/  HFMA2 R18, -RZ, RZ, -0.302490234375, -2.81640625 ;  /* 0xb4d7c1a2ff127431 */ /* 0x004fe400000001ff */
[----:B------:R-:W-:Y:S01]  /*6cb0*/  IMAD.MOV.U32 R19, RZ, RZ, -0x48682da9 ;  /* 0xb797d257ff137424 */ /* 0x000fe200078e00ff */
[----:B------:R2:W-:Y:S01]  /*6cc0*/  STL.64 [R1+0x1d0], R14 ;  /* 0x0001d00e01007387 */ /* 0x0005e20000100a00 */
[----:B0-----:R-:W-:Y:S01]  /*6cd0*/  MOV R20, 0x370054e5 ;  /* 0x370054e500147802 */ /* 0x001fe20000000f00 */
[----:B------:R-:W-:Y:S02]  /*6ce0*/  HFMA2 R21, -RZ, RZ, -0.365234375, 447.5 ;  /* 0xb5d85efeff157431 */ /* 0x000fe400000001ff */
[----:B------:R0:W-:Y:S01]  /*6cf0*/  STL.64 [R1+0x1d8], R4 ;  /* 0x0001d80401007387 */ /* 0x0001e20000100a00 */
[----:B-1----:R-:W-:Y:S02]  /*6d00*/  HFMA2 R16, -RZ, RZ, 0.072509765625, -0.0139923095703125 ;  /* 0x2ca4a32aff107431 */ /* 0x002fe400000001ff */
[----:B------:R-:W-:Y:S01]  /*6d10*/  IMAD.MOV.U32 R17, RZ, RZ, -0x53e8c29e ;  /* 0xac173d62ff117424 */ /* 0x000fe200078e00ff */
[----:B------:R1:W-:Y:S01]  /*6d20*/  STL.64 [R1+0x1f0], R8 ;  /* 0x0001f00801007387 */ /* 0x0003e20000100a00 */
[----:B--2---:R-:W-:Y:S01]  /*6d30*/  IMAD.MOV.U32 R14, RZ, RZ, 0x34185ee8 ;  /* 0x34185ee8ff0e7424 */ /* 0x004fe200078e00ff */
[----:B------:R-:W-:-:S02]  /*6d40*/  MOV R15, 0xb76411fe ;  /* 0xb76411fe000f7802 */ /* 0x000fc40000000f00 */
[----:B------:R2:W-:Y:S01]  /*6d50*/  STL.64 [R1+0x1f8], R10 ;  /* 0x0001f80a01007387 */ /* 0x0005e20000100a00 */
[----:B0-----:R-:W-:Y:S01]  /*6d60*/  MOV R4, 0xafb2ce7f ;  /* 0xafb2ce7f00047802 */ /* 0x001fe20000000f00 */
[----:B------:R-:W-:Y:S02]  /*6d70*/  HFMA2 R5, -RZ, RZ, 0.29541015625, 0.0001986026763916015625 ;  /* 0x34ba0a82ff057431 */ /* 0x000fe400000001ff */
[----:B------:R0:W-:Y:S01]  /*6d80*/  STL.64 [R1+0x200], R12 ;  /* 0x0002000c01007387 */ /* 0x0001e20000100a00 */
[----:B-1----:R-:W-:Y:S02]  /*6d90*/  HFMA2 R8, -RZ, RZ, -0.03619384765625, 0.00014913082122802734375 ;  /* 0xa8a208e3ff087431 */ /* 0x002fe400000001ff */
[----:B------:R-:W-:Y:S01]  /*6da0*/  IMAD.MOV.U32 R9, RZ, RZ, -0x4e275220 ;  /* 0xb1d8ade0ff097424 */ /* 0x000fe200078e00ff */
[----:B------:R1:W-:Y:S01]  /*6db0*/  STL.64 [R1+0x78], R18 ;  /* 0x0000781201007387 */ /* 0x0003e20000100a00 */
[----:B--2---:R-:W-:Y:S01]  /*6dc0*/  MOV R10, 0x315951d7 ;  /* 0x315951d7000a7802 */ /* 0x004fe20000000f00 */
[----:B------:R-:W-:-:S02]  /*6dd0*/  HFMA2 R11, -RZ, RZ, -0.1356201171875, -0.00011593103408813476562 ;  /* 0xb0578799ff0b7431 */ /* 0x000fc400000001ff */
[----:B------:R2:W-:Y:S01]  /*6de0*/  STL.64 [R1+0x80], R20 ;  /* 0x0000801401007387 */ /* 0x0005e20000100a00 */
[----:B0-----:R-:W-:Y:S02]  /*6df0*/  HFMA2 R12, -RZ, RZ, -0.0980224609375, -1.0073184967041015625e-05 ;  /* 0xae4680a9ff0c7431 */ /* 0x001fe400000001ff */
[----:B------:R-:W-:Y:S01]  /*6e00*/  IMAD.MOV.U32 R13, RZ, RZ, 0x2d3dfaf5 ;  /* 0x2d3dfaf5ff0d7424 */ /* 0x000fe200078e00ff */
[----:B------:R0:W-:Y:S01]  /*6e10*/  STL.64 [R1+0x1e0], R16 ;  /* 0x0001e01001007387 */ /* 0x0001e20000100a00 */
[----:B-1----:R-:W-:Y:S01]  /*6e20*/  IMAD.MOV.U32 R18, RZ, RZ, -0x5a86242d ;  /* 0xa579dbd3ff127424 */ /* 0x002fe200078e00ff */
[----:B------:R-:W-:Y:S02]  /*6e30*/  MOV R19, 0xa960345a ;  /* 0xa960345a00137802 */ /* 0x000fe40000000f00 */
[----:B------:R1:W-:Y:S01]  /*6e40*/  STL.64 [R1+0x208], R14 ;  /* 0x0002080e01007387 */ /* 0x0003e20000100a00 */
[----:B--2---:R-:W-:Y:S01]  /*6e50*/  IMAD.MOV.U32 R20, RZ, RZ, 0x3a4a4588 ;  /* 0x3a4a4588ff147424 */ /* 0x004fe200078e00ff */
[----:B------:R-:W-:-:S02]  /*6e60*/  MOV R21, 0x3606d905 ;  /* 0x3606d90500157802 */ /* 0x000fc40000000f00 */
[----:B------:R2:W-:Y:S01]  /*6e70*/  STL.64 [R1+0x218], R4 ;  /* 0x0002180401007387 */ /* 0x0005e20000100a00 */
[----:B0-----:R-:W-:Y:S01]  /*6e80*/  IMAD.MOV.U32 R16, RZ, RZ, -0x4bb9ecc2 ;  /* 0xb446133eff107424 */ /* 0x001fe200078e00ff */
[----:B------:R-:W-:Y:S02]  /*6e90*/  MOV R17, 0x334f3181 ;  /* 0x334f318100117802 */ /* 0x000fe40000000f00 */
[----:B------:R0:W-:Y:S01]  /*6ea0*/  STL.64 [R1+0x228], R8 ;  /* 0x0002280801007387 */ /* 0x0001e20000100a00 */
[----:B-1----:R-:W-:Y:S01]  /*6eb0*/  MOV R14, 0xa428dfed ;  /* 0xa428dfed000e7802 */ /* 0x002fe20000000f00 */
[----:B------:R-:W-:Y:S02]  /*6ec0*/  HFMA2 R15, -RZ, RZ, -0.05987548828125, 3760 ;  /* 0xabaa6b58ff0f7431 */ /* 0x000fe400000001ff */
[----:B------:R1:W-:Y:S01]  /*6ed0*/  STL.64 [R1+0x230], R10 ;  /* 0x0002300a01007387 */ /* 0x0003e20000100a00 */
[----:B--2---:R-:W-:Y:S01]  /*6ee0*/  IMAD.MOV.U32 R4, RZ, RZ, 0x2b1fe612 ;  /* 0x2b1fe612ff047424 */ /* 0x004fe200078e00ff */
[----:B------:R-:W-:-:S02]  /*6ef0*/  MOV R5, 0xaa152d8b ;  /* 0xaa152d8b00057802 */ /* 0x000fc40000000f00 */
[----:B------:R2:W-:Y:S01]  /*6f00*/  STL.64 [R1+0x240], R12 ;  /* 0x0002400c01007387 */ /* 0x0005e20000100a00 */
[----:B0-----:R-:W-:Y:S01]  /*6f10*/  IMAD.MOV.U32 R8, RZ, RZ, -0x4754ffb6 ;  /* 0xb8ab004aff087424 */ /* 0x001fe200078e00ff */
[----:B------:R-:W-:Y:S02]  /*6f20*/  MOV R9, 0x386b5efc ;  /* 0x386b5efc00097802 */ /* 0x000fe40000000f00 */
[----:B------:R0:W-:Y:S01]  /*6f30*/  STL.64 [R1+0xb8], R18 ;  /* 0x0000b81201007387 */ /* 0x0001e20000100a00 */
[----:B-1----:R-:W-:Y:S02]  /*6f40*/  HFMA2 R10, -RZ, RZ, -0.474853515625, -2.73828125 ;  /* 0xb799c17aff0a7431 */ /* 0x002fe400000001ff */
[----:B------:R-:W-:Y:S01]  /*6f50*/  IMAD.MOV.U32 R11, RZ, RZ, -0x4eac5ede ;  /* 0xb153a122ff0b7424 */ /* 0x000fe200078e00ff */
[----:B------:R1:W-:Y:S01]  /*6f60*/  STL.64 [R1+0xd0], R20 ;  /* 0x0000d01401007387 */ /* 0x0003e20000100a00 */
[----:B--2---:R-:W-:Y:S01]  /*6f70*/  MOV R12, 0x36688aea ;  /* 0x36688aea000c7802 */ /* 0x004fe20000000f00 */
[----:B------:R-:W-:-:S02]  /*6f80*/  HFMA2 R13, -RZ, RZ, -0.376953125, 0.066162109375 ;  /* 0xb6082c3cff0d7431 */ /* 0x000fc400000001ff */
[----:B------:R2:W-:Y:S01]  /*6f90*/  STL.64 [R1+0x220], R16 ;  /* 0x0002201001007387 */ /* 0x0005e20000100a00 */
[----:B0-----:R-:W-:Y:S01]  /*6fa0*/  MOV R18, 0xb2721b9a ;  /* 0xb2721b9a00127802 */ /* 0x001fe20000000f00 */
[----:B------:R-:W-:Y:S02]  /*6fb0*/  HFMA2 R19, -RZ, RZ, 0.182373046875, 0.00010126829147338867188 ;  /* 0x31d606a3ff137431 */ /* 0x000fe400000001ff */
[----:B------:R0:W-:Y:S01]  /*6fc0*/  STL.64 [R1+0x248], R14 ;  /* 0x0002480e01007387 */ /* 0x0001e20000100a00 */
[----:B-1----:R-:W-:Y:S02]  /*6fd0*/  HFMA2 R20, -RZ, RZ, -0.045867919921875, 0.000215053558349609375 ;  /* 0xa9df0b0cff147431 */ /* 0x002fe400000001ff */
[----:B------:R-:W-:Y:S01]  /*6fe0*/  IMAD.MOV.U32 R21, RZ, RZ, 0x23ae9da1 ;  /* 0x23ae9da1ff157424 */ /* 0x000fe200078e00ff */
[----:B------:R1:W-:Y:S01]  /*6ff0*/  STL.64 [R1+0x250], R4 ;  /* 0x0002500401007387 */ /* 0x0003e20000100a00 */
[----:B--2---:R-:W-:Y:S02]  /*7000*/  HFMA2 R16, -RZ, RZ, 0.75537109375, 7.47265625 ;  /* 0x3a0b4779ff107431 */ /* 0x004fe400000001ff */
[----:B------:R-:W-:Y:S01]  /*7010*/  IMAD.MOV.U32 R17, RZ, RZ, -0x45e4c462 ;  /* 0xba1b3b9eff117424 */ /* 0x000fe200078e00ff */
[----:B------:R2:W-:Y:S01]  /*7020*/  STL.64 [R1+0x268], R8 ;  /* 0x0002680801007387 */ /* 0x0005e20000100a00 */
[----:B0-----:R-:W-:Y:S01]  /*7030*/  IMAD.MOV.U32 R14, RZ, RZ, 0x351b6448 ;  /* 0x351b6448ff0e7424 */ /* 0x001fe200078e00ff */
[----:B------:R-:W-:-:S02]  /*7040*/  MOV R15, 0x2a83a738 ;  /* 0x2a83a738000f7802 */ /* 0x000fc40000000f00 */
[----:B------:R0:W-:Y:S01]  /*7050*/  STL.64 [R1+0x270], R10 ;  /* 0x0002700a01007387 */ /* 0x0001e20000100a00 */
[----:B-1----:R-:W-:Y:S01]  /*7060*/  MOV R4, 0xb2578752 ;  /* 0xb257875200047802 */ /* 0x002fe20000000f00 */
[----:B------:R-:W-:Y:S02]  /*7070*/  HFMA2 R5, -RZ, RZ, 0.04498291015625, -5.83203125 ;  /* 0x29c2c5d5ff057431 */ /* 0x000fe400000001ff */
[----:B------:R1:W-:Y:S01]  /*7080*/  STL.64 [R1+0x278], R12 ;  /* 0x0002780c01007387 */ /* 0x0003e20000100a00 */
[----:B--2---:R-:W-:Y:S02]  /*7090*/  HFMA2 R8, -RZ, RZ, 0.11602783203125, 45856 ;  /* 0x2f6d7999ff087431 */ /* 0x004fe400000001ff */
[----:B------:R-:W-:Y:S01]  /*70a0*/  IMAD.MOV.U32 R9, RZ, RZ, -0x59a49046 ;  /* 0xa65b6fbaff097424 */ /* 0x000fe200078e00ff */
[----:B------:R2:W-:Y:S01]  /*70b0*/  STL.64 [R1+0xf8], R18 ;  /* 0x0000f81201007387 */ /* 0x0005e20000100a00 */
[----:B0-----:R-:W-:Y:S01]  /*70c0*/  MOV R10, 0xadea538c ;  /* 0xadea538c000a7802 */ /* 0x001fe20000000f00 */
[----:B------:R-:W-:-:S02]  /*70d0*/  HFMA2 R11, -RZ, RZ, 0.08428955078125, -213.875 ;  /* 0x2d65daafff0b7431 */ /* 0x000fc400000001ff */
[----:B------:R0:W-:Y:S01]  /*70e0*/  STL.64 [R1+0x120], R20 ;  /* 0x0001201401007387 */ /* 0x0001e20000100a00 */
[----:B-1----:R-:W-:Y:S02]  /*70f0*/  HFMA2 R12, -RZ, RZ, 0.053192138671875, -1.634765625 ;  /* 0x2acfbe8aff0c7431 */ /* 0x002fe400000001ff */
[----:B------:R-:W-:Y:S01]  /*7100*/  IMAD.MOV.U32 R13, RZ, RZ, 0x39b48c3d ;  /* 0x39b48c3dff0d7424 */ /* 0x000fe200078e00ff */
[----:B------:R1:W-:Y:S01]  /*7110*/  STL.64 [R1+0x258], R16 ;  /* 0x0002581001007387 */ /* 0x0003e20000100a00 */
[----:B--2---:R-:W-:Y:S01]  /*7120*/  IMAD.MOV.U32 R18, RZ, RZ, -0x49419487 ;  /* 0xb6be6b79ff127424 */ /* 0x004fe200078e00ff */
[----:B------:R-:W-:Y:S02]  /*7130*/  MOV R19, 0x35bf0101 ;  /* 0x35bf010100137802 */ /* 0x000fe40000000f00 */
[----:B------:R2:W-:Y:S01]  /*7140*/  STL.64 [R1+0x280], R14 ;  /* 0x0002800e01007387 */ /* 0x0005e20000100a00 */
[----:B0-----:R-:W-:Y:S01]  /*7150*/  MOV R20, 0xa87a302c ;  /* 0xa87a302c00147802 */ /* 0x001fe20000000f00 */
[----:B------:R-:W-:-:S02]  /*7160*/  HFMA2 R21, -RZ, RZ, -0.08984375, -0.00161647796630859375 ;  /* 0xadc0969fff157431 */ /* 0x000fc400000001ff */
[----:B------:R0:W-:Y:S01]  /*7170*/  STL.64 [R1+0x290], R4 ;  /* 0x0002900401007387 */ /* 0x0001e20000100a00 */
[----:B-1----:R-:W-:Y:S01]  /*7180*/  IMAD.MOV.U32 R16, RZ, RZ, 0x30e787cd ;  /* 0x30e787cdff107424 */ /* 0x002fe200078e00ff */
[----:B------:R-:W-:Y:S02]  /*7190*/  MOV R17, 0xb06bb8ab ;  /* 0xb06bb8ab00117802 */ /* 0x000fe40000000f00 */
[----:B------:R1:W-:Y:S01]  /*71a0*/  STL.64 [R1+0x2a0], R8 ;  /* 0x0002a00801007387 */ /* 0x0003e20000100a00 */
[----:B--2---:R-:W-:Y:S01]  /*71b0*/  MOV R14, 0x3858ebaf ;  /* 0x3858ebaf000e7802 */ /* 0x004fe20000000f00 */
[----:B------:R-:W-:Y:S02]  /*71c0*/  HFMA2 R15, -RZ, RZ, -0.71044921875, -0.0028133392333984375 ;  /* 0xb9af99c3ff0f7431 */ /* 0x000fe400000001ff */
[----:B------:R2:W-:Y:S04]  /*71d0*/  STL.64 [R1+0x2a8], R10 ;  /* 0x0002a80a01007387 */ /* 0x0005e80000100a00 */
[----:B------:R3:W-:Y:S01]  /*71e0*/  STL.64 [R1+0x2b8], R12 ;  /* 0x0002b80c01007387 */ /* 0x0007e20000100a00 */
[----:B0-----:R-:W-:Y:S01]  /*71f0*/  IMAD.MOV.U32 R4, RZ, RZ, 0x3993775b ;  /* 0x3993775bff047424 */ /* 0x001fe200078e00ff */
[----:B------:R-:W-:Y:S01]  /*7200*/  MOV R5, 0xb8e63214 ;  /* 0xb8e6321400057802 */ /* 0x000fe20000000f00 */
[----:B-1----:R-:W-:Y:S01]  /*7210*/  IMAD.MOV.U32 R8, RZ, RZ, 0x3007c16d ;  /* 0x3007c16dff087424 */ /* 0x002fe200078e00ff */
[----:B------:R-:W-:Y:S01]  /*7220*/  MOV R9, 0xb58e3567 ;  /* 0xb58e356700097802 */ /* 0x000fe20000000f00 */
[----:B------:R0:W-:Y:S01]  /*7230*/  STL.64 [R1+0x148], R18 ;  /* 0x0001481201007387 */ /* 0x0001e20000100a00 */
[----:B--2---:R-:W-:-:S02]  /*7240*/  HFMA2 R10, -RZ, RZ, 0.321533203125, -0.00016295909881591796875 ;  /* 0x35258957ff0a7431 */ /* 0x004fc400000001ff */
[----:B------:R-:W-:Y:S01]  /*7250*/  IMAD.MOV.U32 R11, RZ, RZ, -0x4bc36b44 ;  /* 0xb43c94bcff0b7424 */ /* 0x000fe200078e00ff */
[----:B------:R1:W-:Y:S01]  /*7260*/  STL.64 [R1+0x170], R20 ;  /* 0x0001701401007387 */ /* 0x0003e20000100a00 */
[----:B---3--:R-:W-:Y:S01]  /*7270*/  MOV R12, 0xabb69977 ;  /* 0xabb69977000c7802 */ /* 0x008fe20000000f00 */
[----:B------:R-:W-:Y:S02]  /*7280*/  HFMA2 R13, -RZ, RZ, 0.2156982421875, -0.0001523494720458984375 ;  /* 0x32e788feff0d7431 */ /* 0x000fe400000001ff */
[----:B------:R2:W-:Y:S01]  /*7290*/  STL.64 [R1+0x298], R16 ;  /* 0x0002981001007387 */ /* 0x0005e20000100a00 */
[----:B0-----:R-:W-:Y:S02]  /*72a0*/  HFMA2 R18, -RZ, RZ, -0.701171875, -19.3125 ;  /* 0xb99cccd4ff127431 */ /* 0x001fe400000001ff */
[----:B------:R-:W-:Y:S01]  /*72b0*/  IMAD.MOV.U32 R19, RZ, RZ, -0x4a3b86a9 ;  /* 0xb5c47957ff137424 */ /* 0x000fe200078e00ff */
[----:B------:R0:W-:Y:S01]  /*72c0*/  STL.64 [R1+0x2c0], R14 ;  /* 0x0002c00e01007387 */ /* 0x0001e20000100a00 */
[----:B-1----:R-:W-:Y:S01]  /*72d0*/  IMAD.MOV.U32 R20, RZ, RZ, 0x32f7f4a2 ;  /* 0x32f7f4a2ff147424 */ /* 0x002fe200078e00ff */
[----:B------:R-:W-:-:S02]  /*72e0*/  MOV R21, 0xb273c722 ;  /* 0xb273c72200157802 */ /* 0x000fc40000000f00 */
[----:B------:R1:W-:Y:S01]  /*72f0*/  STL.64 [R1+0x2c8], R4 ;  /* 0x0002c80401007387 */ /* 0x0003e20000100a00 */
[----:B--2---:R-:W-:Y:S02]  /*7300*/  HFMA2 R16, -RZ, RZ, -0.251953125, -24.875 ;  /* 0xb408ce38ff107431 */ /* 0x004fe400000001ff */
[----:B------:R-:W-:Y:S01]  /*7310*/  IMAD.MOV.U32 R17, RZ, RZ, 0x37e8bcc2 ;  /* 0x37e8bcc2ff117424 */ /* 0x000fe200078e00ff */
[----:B------:R2:W-:Y:S01]  /*7320*/  STL.64 [R1+0x2e0], R8 ;  /* 0x0002e00801007387 */ /* 0x0005e20000100a00 */
[----:B0-----:R-:W-:Y:S01]  /*7330*/  IMAD.MOV.U32 R14, RZ, RZ, -0x4d858bba ;  /* 0xb27a7446ff0e7424 */ /* 0x001fe200078e00ff */
[----:B------:R-:W-:Y:S02]  /*7340*/  MOV R15, 0x31859418 ;  /* 0x31859418000f7802 */ /* 0x000fe40000000f00 */
[----:B------:R0:W-:Y:S01]  /*7350*/  STL.64 [R1+0x2e8], R10 ;  /* 0x0002e80a01007387 */ /* 0x0001e20000100a00 */
[----:B-1----:R-:W-:Y:S01]  /*7360*/  MOV R4, 0x2f96d785 ;  /* 0x2f96d78500047802 */ /* 0x002fe20000000f00 */
[----:B------:R-:W-:-:S02]  /*7370*/  HFMA2 R5, -RZ, RZ, -0.10308837890625, -109.3125 ;  /* 0xae99d6d5ff057431 */ /* 0x000fc400000001ff */
[----:B------:R1:W-:Y:S01]  /*7380*/  STL.64 [R1+0x2f0], R12 ;  /* 0x0002f00c01007387 */ /* 0x0003e20000100a00 */
[----:B--2---:R-:W-:Y:S02]  /*7390*/  HFMA2 R8, -RZ, RZ, -0.0718994140625, -4320 ;  /* 0xac9aec38ff087431 */ /* 0x004fe400000001ff */
[----:B------:R-:W-:Y:S01]  /*73a0*/  IMAD.MOV.U32 R9, RZ, RZ, 0x2b98eb50 ;  /* 0x2b98eb50ff097424 */ /* 0x000fe200078e00ff */
        /* <DEDUP_REMOVED lines=8> */
[----:B------:R-:W-:-:S02]  /*7430*/  HFMA2 R19, -RZ, RZ, -0.01349639892578125, -201.75 ;  /* 0xa2e9da4eff137431 */ /* 0x000fc400000001ff */
[----:B------:R2:W-:Y:S01]  /*7440*/  STL.64 [R1+0x2f8], R14 ;  /* 0x0002f80e01007387 */ /* 0x0005e20000100a00 */
[----:B0-----:R-:W-:Y:S02]  /*7450*/  HFMA2 R20, -RZ, RZ, 0.43896484375, -0.00010782480239868164062 ;  /* 0x37068711ff147431 */ /* 0x001fe400000001ff */
[----:B------:R-:W-:Y:S01]  /*7460*/  IMAD.MOV.U32 R21, RZ, RZ, -0x49e638a7 ;  /* 0xb619c759ff157424 */ /* 0x000fe200078e00ff */
[----:B------:R0:W-:Y:S01]  /*7470*/  STL.64 [R1+0x308], R4 ;  /* 0x0003080401007387 */ /* 0x0001e20000100a00 */
[----:B-1----:R-:W-:Y:S01]  /*7480*/  IMAD.MOV.U32 R16, RZ, RZ, 0x23eee253 ;  /* 0x23eee253ff107424 */ /* 0x002fe200078e00ff */
[----:B------:R-:W-:Y:S02]  /*7490*/  MOV R17, 0x2d1bcefb ;  /* 0x2d1bcefb00117802 */ /* 0x000fe40000000f00 */
[----:B------:R1:W-:Y:S01]  /*74a0*/  STL.64 [R1+0x318], R8 ;  /* 0x0003180801007387 */ /* 0x0003e20000100a00 */
[----:B--2---:R-:W-:Y:S01]  /*74b0*/  MOV R14, 0x384231bf ;  /* 0x384231bf000e7802 */ /* 0x004fe20000000f00 */
[----:B------:R-:W-:-:S02]  /*74c0*/  HFMA2 R15, -RZ, RZ, 0.17529296875, -0.0038089752197265625 ;  /* 0x319c9bcdff0f7431 */ /* 0x000fc400000001ff */
[----:B------:R2:W-:Y:S04]  /*74d0*/  STL.64 [R1+0x320], R10 ;  /* 0x0003200a01007387 */ /* 0x0005e80000100a00 */
[----:B------:R3:W-:Y:S01]  /*74e0*/  STL.64 [R1+0x330], R12 ;  /* 0x0003300c01007387 */ /* 0x0007e20000100a00 */
[----:B0-----:R-:W-:Y:S01]  /*74f0*/  IMAD.MOV.U32 R4, RZ, RZ, -0x48ce3da8 ;  /* 0xb731c258ff047424 */ /* 0x001fe200078e00ff */
[----:B------:R-:W-:Y:S01]  /*7500*/  MOV R5, 0x36e39c79 ;  /* 0x36e39c7900057802 */ /* 0x000fe20000000f00 */
[----:B-1----:R-:W-:Y:S01]  /*7510*/  IMAD.MOV.U32 R8, RZ, RZ, 0x33859412 ;  /* 0x33859412ff087424 */ /* 0x002fe200078e00ff */
[----:B------:R-:W-:Y:S01]  /*7520*/  MOV R9, 0x263e2a76 ;  /* 0x263e2a7600097802 */ /* 0x000fe20000000f00 */
[----:B------:R0:W-:Y:S01]  /*7530*/  STL.64 [R1+0x1e8], R18 ;  /* 0x0001e81201007387 */ /* 0x0001e20000100a00 */
[----:B--2---:R-:W-:-:S02]  /*7540*/  HFMA2 R10, -RZ, RZ, -0.19189453125, -3.482421875 ;  /* 0xb224c2f7ff0a7431 */ /* 0x004fc400000001ff */
[----:B------:R-:W-:Y:S01]  /*7550*/  IMAD.MOV.U32 R11, RZ, RZ, 0x31b31feb ;  /* 0x31b31febff0b7424 */ /* 0x000fe200078e00ff */
[----:B------:R1:W-:Y:S01]  /*7560*/  STL.64 [R1+0x210], R20 ;  /* 0x0002101401007387 */ /* 0x0003e20000100a00 */
[----:B---3--:R-:W-:Y:S01]  /*7570*/  MOV R12, 0xb0c04c88 ;  /* 0xb0c04c88000c7802 */ /* 0x008fe20000000f00 */
[----:B------:R-:W-:Y:S02]  /*7580*/  HFMA2 R13, -RZ, RZ, 0.0238494873046875, 0.0089569091796875 ;  /* 0x261b2096ff0d7431 */ /* 0x000fe400000001ff */
[----:B------:R2:W-:Y:S01]  /*7590*/  STL.64 [R1+0x310], R16 ;  /* 0x0003101001007387 */ /* 0x0005e20000100a00 */
[----:B0-----:R-:W-:Y:S01]  /*75a0*/  IMAD.MOV.U32 R18, RZ, RZ, 0x27bb1603 ;  /* 0x27bb1603ff127424 */ /* 0x001fe200078e00ff */
[----:B------:R-:W-:Y:S02]  /*75b0*/  MOV R19, 0x2ecdce2c ;  /* 0x2ecdce2c00137802 */ /* 0x000fe40000000f00 */
[----:B------:R0:W-:Y:S01]  /*75c0*/  STL.64 [R1+0x338], R14 ;  /* 0x0003380e01007387 */ /* 0x0001e20000100a00 */
[----:B-1----:R-:W-:Y:S01]  /*75d0*/  MOV R20, 0x398e04a8 ;  /* 0x398e04a800147802 */ /* 0x002fe20000000f00 */
[----:B------:R-:W-:-:S02]  /*75e0*/  HFMA2 R21, -RZ, RZ, 0.3330078125, 0.00890350341796875 ;  /* 0x3554208fff157431 */ /* 0x000fc400000001ff */
[----:B------:R1:W-:Y:S01]  /*75f0*/  STL.64 [R1+0x340], R4 ;  /* 0x0003400401007387 */ /* 0x0003e20000100a00 */
[----:B--2---:R-:W-:Y:S02]  /*7600*/  HFMA2 R16, -RZ, RZ, -0.378173828125, 7572 ;  /* 0xb60d6f65ff107431 */ /* 0x004fe400000001ff */
[----:B------:R-:W-:Y:S01]  /*7610*/  IMAD.MOV.U32 R17, RZ, RZ, -0x5268961f ;  /* 0xad9769e1ff117424 */ /* 0x000fe200078e00ff */
[----:B------:R2:W-:Y:S01]  /*7620*/  STL.64 [R1+0x358], R8 ;  /* 0x0003580801007387 */ /* 0x0005e20000100a00 */
[----:B0-----:R-:W-:Y:S01]  /*7630*/  IMAD.MOV.U32 R14, RZ, RZ, 0x2f563c98 ;  /* 0x2f563c98ff0e7424 */ /* 0x001fe200078e00ff */
[----:B------:R-:W-:Y:S02]  /*7640*/  MOV R15, 0xaedeb390 ;  /* 0xaedeb390000f7802 */ /* 0x000fe40000000f00 */
[----:B------:R0:W-:Y:S01]  /*7650*/  STL.64 [R1+0x360], R10 ;  /* 0x0003600a01007387 */ /* 0x0001e20000100a00 */
[----:B-1----:R-:W-:Y:S01]  /*7660*/  MOV R4, 0xac6d4b31 ;  /* 0xac6d4b3100047802 */ /* 0x002fe20000000f00 */
[----:B------:R-:W-:-:S02]  /*7670*/  HFMA2 R5, -RZ, RZ, -0.763671875, 8164 ;  /* 0xba1c6ff9ff057431 */ /* 0x000fc400000001ff */
[----:B------:R1:W-:Y:S01]  /*7680*/  STL.64 [R1+0x368], R12 ;  /* 0x0003680c01007387 */ /* 0x0003e20000100a00 */
[----:B--2---:R-:W-:Y:S02]  /*7690*/  HFMA2 R8, -RZ, RZ, -0.76904296875, -30.296875 ;  /* 0xba27cf93ff087431 */ /* 0x004fe400000001ff */
[----:B------:R-:W-:Y:S01]  /*76a0*/  IMAD.MOV.U32 R9, RZ, RZ, 0x39917d90 ;  /* 0x39917d90ff097424 */ /* 0x000fe200078e00ff */
[----:B------:R2:W-:Y:S01]  /*76b0*/  STL.64 [R1+0x238], R18 ;  /* 0x0002381201007387 */ /* 0x0005e20000100a00 */
[----:B0-----:R-:W-:Y:S01]  /*76c0*/  MOV R10, 0x3443638e ;  /* 0x3443638e000a7802 */ /* 0x001fe20000000f00 */
[----:B------:R-:W-:Y:S02]  /*76d0*/  HFMA2 R11, -RZ, RZ, -0.58642578125, -64.125 ;  /* 0xb8b1d402ff0b7431 */ /* 0x000fe400000001ff */
[----:B------:R0:W-:Y:S01]  /*76e0*/  STL.64 [R1+0x260], R20 ;  /* 0x0002601401007387 */ /* 0x0001e20000100a00 */
[----:B-1----:R-:W-:Y:S02]  /*76f0*/  HFMA2 R12, -RZ, RZ, -0.1390380859375, -1.1861324310302734375e-05 ;  /* 0xb07380c7ff0c7431 */ /* 0x002fe400000001ff */
[----:B------:R-:W-:Y:S01]  /*7700*/  IMAD.MOV.U32 R13, RZ, RZ, 0x3697f31f ;  /* 0x3697f31fff0d7424 */ /* 0x000fe200078e00ff */
[----:B------:R1:W-:Y:S01]  /*7710*/  STL.64 [R1+0x348], R16 ;  /* 0x0003481001007387 */ /* 0x0003e20000100a00 */
[----:B--2---:R-:W-:-:S02]  /*7720*/  HFMA2 R18, -RZ, RZ, -0.2418212890625, -0.00189113616943359375 ;  /* 0xb3bd97bfff127431 */ /* 0x004fc400000001ff */
[----:B------:R-:W-:Y:S01]  /*7730*/  IMAD.MOV.U32 R19, RZ, RZ, 0x334bbc63 ;  /* 0x334bbc63ff137424 */ /* 0x000fe200078e00ff */
[----:B------:R2:W-:Y:S01]  /*7740*/  STL.64 [R1+0x370], R14 ;  /* 0x0003700e01007387 */ /* 0x0005e20000100a00 */
[----:B0-----:R-:W-:Y:S01]  /*7750*/  IMAD.MOV.U32 R20, RZ, RZ, -0x53a03bb8 ;  /* 0xac5fc448ff147424 */ /* 0x001fe200078e00ff */
[----:B------:R-:W-:Y:S02]  /*7760*/  MOV R21, 0x22adcde9 ;  /* 0x22adcde900157802 */ /* 0x000fe40000000f00 */
[----:B------:R0:W-:Y:S01]  /*7770*/  STL.64 [R1+0x380], R4 ;  /* 0x0003800401007387 */ /* 0x0001e20000100a00 */
[----:B-1----:R-:W-:Y:S01]  /*7780*/  IMAD.MOV.U32 R16, RZ, RZ, -0x4768e703 ;  /* 0xb89718fdff107424 */ /* 0x002fe200078e00ff */
[----:B------:R-:W-:Y:S02]  /*7790*/  MOV R17, 0x3a31cb4e ;  /* 0x3a31cb4e00117802 */ /* 0x000fe40000000f00 */
[----:B------:R1:W-:Y:S01]  /*77a0*/  STL.64 [R1+0x390], R8 ;  /* 0x0003900801007387 */ /* 0x0003e20000100a00 */
[----:B--2---:R-:W-:Y:S01]  /*77b0*/  MOV R14, 0xb63ec69d ;  /* 0xb63ec69d000e7802 */ /* 0x004fe20000000f00 */
[----:B------:R-:W-:-:S02]  /*77c0*/  HFMA2 R15, -RZ, RZ, 0.338134765625, -3.265625 ;  /* 0x3569c288ff0f7431 */ /* 0x000fc400000001ff */
[----:B------:R2:W-:Y:S04]  /*77d0*/  STL.64 [R1+0x398], R10 ;  /* 0x0003980a01007387 */ /* 0x0005e80000100a00 */
[----:B------:R3:W-:Y:S01]  /*77e0*/  STL.64 [R1+0x3a8], R12 ;  /* 0x0003a80c01007387 */ /* 0x0007e20000100a00 */
[----:B0-----:R-:W-:Y:S01]  /*77f0*/  IMAD.MOV.U32 R4, RZ, RZ, 0x2c81c80c ;  /* 0x2c81c80cff047424 */ /* 0x001fe200078e00ff */
[----:B------:R-:W-:Y:S01]  /*7800*/  MOV R5, 0xb424c32d ;  /* 0xb424c32d00057802 */ /* 0x000fe20000000f00 */
[----:B-1----:R-:W-:Y:S01]  /*7810*/  IMAD.MOV.U32 R8, RZ, RZ, -0x4eedda29 ;  /* 0xb11225d7ff087424 */ /* 0x002fe200078e00ff */
[----:B------:R-:W-:Y:S01]  /*7820*/  MOV R9, 0x301db2a5 ;  /* 0x301db2a500097802 */ /* 0x000fe20000000f00 */
[----:B------:R0:W-:Y:S01]  /*7830*/  STL.64 [R1+0x288], R18 ;  /* 0x0002881201007387 */ /* 0x0001e20000100a00 */
[----:B--2---:R-:W-:-:S02]  /*7840*/  HFMA2 R10, -RZ, RZ, -0.0085296630859375, -367.25 ;  /* 0xa05eddbdff0a7431 */ /* 0x004fc400000001ff */
[----:B------:R-:W-:Y:S01]  /*7850*/  IMAD.MOV.U32 R11, RZ, RZ, -0x514e0798 ;  /* 0xaeb1f868ff0b7424 */ /* 0x000fe200078e00ff */
[----:B------:R1:W-:Y:S01]  /*7860*/  STL.64 [R1+0x2b0], R20 ;  /* 0x0002b01401007387 */ /* 0x0003e20000100a00 */
[----:B---3--:R-:W-:Y:S01]  /*7870*/  MOV R12, 0x2e3a66b4 ;  /* 0x2e3a66b4000c7802 */ /* 0x008fe20000000f00 */
[----:B------:R-:W-:Y:S02]  /*7880*/  HFMA2 R13, -RZ, RZ, -0.08209228515625, -0.0003426074981689453125 ;  /* 0xad418d9dff0d7431 */ /* 0x000fe400000001ff */
[----:B------:R2:W-:Y:S01]  /*7890*/  STL.64 [R1+0x388], R16 ;  /* 0x0003881001007387 */ /* 0x0005e20000100a00 */
[----:B0-----:R-:W-:Y:S01]  /*78a0*/  MOV R18, 0xb799348b ;  /* 0xb799348b00127802 */ /* 0x001fe20000000f00 */
[----:B------:R-:W-:Y:S02]  /*78b0*/  HFMA2 R19, -RZ, RZ, 0.42236328125, 0.24755859375 ;  /* 0x36c233ecff137431 */ /* 0x000fe400000001ff */
[----:B------:R0:W-:Y:S01]  /*78c0*/  STL.64 [R1+0x3b0], R14 ;  /* 0x0003b00e01007387 */ /* 0x0001e20000100a00 */
[----:B-1----:R-:W-:-:S02]  /*78d0*/  HFMA2 R20, -RZ, RZ, -0.016387939453125, -55616 ;  /* 0xa432facaff147431 */ /* 0x002fc400000001ff */
[----:B------:R-:W-:Y:S01]  /*78e0*/  IMAD.MOV.U32 R21, RZ, RZ, -0x4fed8b93 ;  /* 0xb012746dff157424 */ /* 0x000fe200078e00ff */
[----:B------:R1:W-:Y:S01]  /*78f0*/  STL.64 [R1+0x3b8], R4 ;  /* 0x0003b80401007387 */ /* 0x0003e20000100a00 */
[----:B--2---:R-:W-:Y:S02]  /*7900*/  HFMA2 R16, -RZ, RZ, 0.241943359375, 47.40625 ;  /* 0x33be51edff107431 */ /* 0x004fe400000001ff */
[----:B------:R-:W-:Y:S01]  /*7910*/  IMAD.MOV.U32 R17, RZ, RZ, -0x4d27aa03 ;  /* 0xb2d855fdff117424 */ /* 0x000fe200078e00ff */
[----:B------:R2:W-:Y:S01]  /*7920*/  STL.64 [R1+0x3d0], R8 ;  /* 0x0003d00801007387 */ /* 0x0005e20000100a00 */
[----:B0-----:R-:W-:Y:S01]  /*7930*/  IMAD.MOV.U32 R14, RZ, RZ, 0x3aaea573 ;  /* 0x3aaea573ff0e7424 */ /* 0x001fe200078e00ff */
[----:B------:R-:W-:Y:S02]  /*7940*/  MOV R15, 0xbafaede5 ;  /* 0xbafaede5000f7802 */ /* 0x000fe40000000f00 */
[----:B------:R0:W-:Y:S01]  /*7950*/  STL.64 [R1+0x3d8], R10 ;  /* 0x0003d80a01007387 */ /* 0x0001e20000100a00 */
[----:B-1----:R-:W-:Y:S01]  /*7960*/  MOV R4, 0xba055d4d ;  /* 0xba055d4d00047802 */ /* 0x002fe20000000f00 */
[----:B------:R-:W-:-:S02]  /*7970*/  HFMA2 R5, -RZ, RZ, 0.734375, 0.000367641448974609375 ;  /* 0x39e00e06ff057431 */ /* 0x000fc400000001ff */
[----:B------:R1:W-:Y:S01]  /*7980*/  STL.64 [R1+0x3e0], R12 ;  /* 0x0003e00c01007387 */ /* 0x0003e20000100a00 */
[----:B--2---:R-:W-:Y:S02]  /*7990*/  HFMA2 R8, -RZ, RZ, 0.52978515625, -7944 ;  /* 0x383defc2ff087431 */ /* 0x004fe400000001ff */
[----:B------:R-:W-:Y:S01]  /*79a0*/  IMAD.MOV.U32 R9, RZ, RZ, -0x47fcd784 ;  /* 0xb803287cff097424 */ /* 0x000fe200078e00ff */
[----:B------:R2:W-:Y:S01]  /*79b0*/  STL.64 [R1+0x2d8], R18 ;  /* 0x0002d81201007387 */ /* 0x0005e20000100a00 */
[----:B0-----:R-:W-:Y:S01]  /*79c0*/  MOV R10, 0x372f51d8 ;  /* 0x372f51d8000a7802 */ /* 0x001fe20000000f00 */
[----:B------:R-:W-:Y:S02]  /*79d0*/  HFMA2 R11, -RZ, RZ, 0.09893798828125, 7.9572200775146484375e-05 ;  /* 0x2e550537ff0b7431 */ /* 0x000fe400000001ff */
[----:B------:R0:W-:Y:S01]  /*79e0*/  STL.64 [R1+0x300], R20 ;  /* 0x0003001401007387 */ /* 0x0001e20000100a00 */
[----:B-1----:R-:W-:Y:S02]  /*79f0*/  HFMA2 R12, -RZ, RZ, -0.302734375, 95.6875 ;  /* 0xb4d855fbff0c7431 */ /* 0x002fe400000001ff */
[----:B------:R-:W-:Y:S01]  /*7a00*/  IMAD.MOV.U32 R13, RZ, RZ, -0x55ba340a ;  /* 0xaa45cbf6ff0d7424 */ /* 0x000fe200078e00ff */
[----:B------:R1:W-:Y:S01]  /*7a10*/  STL.64 [R1+0x3c0], R16 ;  /* 0x0003c01001007387 */ /* 0x0003e20000100a00 */
[----:B--2---:R-:W-:Y:S01]  /*7a20*/  IMAD.MOV.U32 R18, RZ, RZ, -0x461a34c2 ;  /* 0xb9e5cb3eff127424 */ /* 0x004fe200078e00ff */
[----:B------:R-:W-:-:S02]  /*7a30*/  MOV R19, 0xb53b133b ;  /* 0xb53b133b00137802 */ /* 0x000fc40000000f00 */
[----:B------:R2:W-:Y:S01]  /*7a40*/  STL.64 [R1+0x3e8], R14 ;  /* 0x0003e80e01007387 */ /* 0x0005e20000100a00 */
[----:B0-----:R-:W-:Y:S01]  /*7a50*/  MOV R20, 0x34ca97cc ;  /* 0x34ca97cc00147802 */ /* 0x001fe20000000f00 */
[----:B------:R-:W-:Y:S02]  /*7a60*/  HFMA2 R21, -RZ, RZ, -0.27587890625, -19.78125 ;  /* 0xb46accf2ff157431 */ /* 0x000fe400000001ff */
[----:B------:R0:W-:Y:S01]  /*7a70*/  STL.64 [R1+0x3f8], R4 ;  /* 0x0003f80401007387 */ /* 0x0001e20000100a00 */
[----:B-1----:R-:W-:Y:S01]  /*7a80*/  IMAD.MOV.U32 R16, RZ, RZ, -0x46cf38dc ;  /* 0xb930c724ff107424 */ /* 0x002fe200078e00ff */
[----:B------:R-:W-:Y:S02]  /*7a90*/  MOV R17, 0xb20bacf3 ;  /* 0xb20bacf300117802 */ /* 0x000fe40000000f00 */
[----:B------:R1:W-:Y:S01]  /*7aa0*/  STL.64 [R1+0x408], R8 ;  /* 0x0004080801007387 */ /* 0x0003e20000100a00 */
[----:B--2---:R-:W-:Y:S01]  /*7ab0*/  MOV R14, 0x3396a2a5 ;  /* 0x3396a2a5000e7802 */ /* 0x004fe20000000f00 */
[----:B------:R-:W-:-:S02]  /*7ac0*/  HFMA2 R15, -RZ, RZ, -0.2242431640625, -0.000300884246826171875 ;  /* 0xb32d8ceeff0f7431 */ /* 0x000fc400000001ff */
[----:B------:R2:W-:Y:S04]  /*7ad0*/  STL.64 [R1+0x410], R10 ;  /* 0x0004100a01007387 */ /* 0x0005e80000100a00 */
[----:B------:R3:W-:Y:S01]  /*7ae0*/  STL.64 [R1+0x420], R12 ;  /* 0x0004200c01007387 */ /* 0x0007e20000100a00 */
[----:B0-----:R-:W-:Y:S01]  /*7af0*/  IMAD.MOV.U32 R4, RZ, RZ, 0x32451f4e ;  /* 0x32451f4eff047424 */ /* 0x001fe200078e00ff */
[----:B------:R-:W-:Y:S01]  /*7b00*/  MOV R5, 0x22924184 ;  /* 0x2292418400057802 */ /* 0x000fe20000000f00 */
[----:B-1----:R-:W-:Y:S01]  /*7b10*/  IMAD.MOV.U32 R8, RZ, RZ, 0x2e259399 ;  /* 0x2e259399ff087424 */ /* 0x002fe200078e00ff */
[----:B------:R-:W-:Y:S01]  /*7b20*/  MOV R9, 0x3acf0edd ;  /* 0x3acf0edd00097802 */ /* 0x000fe20000000f00 */
[----:B------:R0:W-:Y:S01]  /*7b30*/  STL.64 [R1+0x328], R18 ;  /* 0x0003281201007387 */ /* 0x0001e20000100a00 */
[----:B--2---:R-:W-:-:S02]  /*7b40*/  HFMA2 R10, -RZ, RZ, 0.6455078125, 2626 ;  /* 0x392a6921ff0a7431 */ /* 0x004fc400000001ff */
[----:B------:R-:W-:Y:S01]  /*7b50*/  IMAD.MOV.U32 R11, RZ, RZ, -0x44f8c6dd ;  /* 0xbb073923ff0b7424 */ /* 0x000fe200078e00ff */
[----:B------:R1:W-:Y:S01]  /*7b60*/  STL.64 [R1+0x350], R20 ;  /* 0x0003501401007387 */ /* 0x0003e20000100a00 */
[----:B---3--:R-:W-:Y:S02]  /*7b70*/  MOV R12, 0x3b0c2df0 ;  /* 0x3b0c2df0000c7802 */ /* 0x008fe40000000f00 */
[----:B------:R-:W-:Y:S01]  /*7b80*/  MOV R13, 0xba847eb2 ;  /* 0xba847eb2000d7802 */ /* 0x000fe20000000f00 */
[----:B------:R2:W-:Y:S01]  /*7b90*/  STL.64 [R1+0x400], R16 ;  /* 0x0004001001007387 */ /* 0x0005e20000100a00 */
[----:B0-----:R-:W-:Y:S02]  /*7ba0*/  HFMA2 R18, -RZ, RZ, 0.09210205078125, 635.5 ;  /* 0x2de560f7ff127431 */ /* 0x001fe400000001ff */
[----:B------:R-:W-:Y:S01]  /*7bb0*/  IMAD.MOV.U32 R19, RZ, RZ, -0x5d44325b ;  /* 0xa2bbcda5ff137424 */ /* 0x000fe200078e00ff */
[----:B------:R0:W-:Y:S01]  /*7bc0*/  STL.64 [R1+0x428], R14 ;  /* 0x0004280e01007387 */ /* 0x0001e20000100a00 */
[----:B-1----:R-:W-:Y:S01]  /*7bd0*/  IMAD.MOV.U32 R20, RZ, RZ, 0x38800900 ;  /* 0x38800900ff147424 */ /* 0x002fe200078e00ff */
[----:B------:R-:W-:-:S02]  /*7be0*/  MOV R21, 0xb7b0c7e6 ;  /* 0xb7b0c7e600157802 */ /* 0x000fc40000000f00 */
[----:B------:R1:W-:Y:S01]  /*7bf0*/  STL.64 [R1+0x430], R4 ;  /* 0x0004300401007387 */ /* 0x0003e20000100a00 */
[----:B--2---:R-:W-:Y:S02]  /*7c00*/  HFMA2 R16, -RZ, RZ, -0.15478515625, -0.347412109375 ;  /* 0xb0f4b58fff107431 */ /* 0x004fe400000001ff */
[----:B------:R-:W-:Y:S01]  /*7c10*/  IMAD.MOV.U32 R17, RZ, RZ, 0x3085f9d1 ;  /* 0x3085f9d1ff117424 */ /* 0x000fe200078e00ff */
[----:B------:R2:W-:Y:S01]  /*7c20*/  STL.64 [R1+0x448], R8 ;  /* 0x0004480801007387 */ /* 0x0005e20000100a00 */
[----:B0-----:R-:W-:Y:S02]  /*7c30*/  IMAD.MOV.U32 R14, RZ, RZ, -0x4b29b865 ;  /* 0xb4d6479bff0e7424 */ /* 0x001fe400078e00ff */
[----:B------:R-:W-:Y:S01]  /*7c40*/  HFMA2 R15, -RZ, RZ, 0.71728515625, -47744 ;  /* 0x39bdf9d4ff0f7431 */ /* 0x000fe200000001ff */
[----:B------:R0:W-:Y:S01]  /*7c50*/  STL.64 [R1+0x450], R10 ;  /* 0x0004500a01007387 */ /* 0x0001e20000100a00 */
[----:B-1----:R-:W-:Y:S01]  /*7c60*/  HFMA2 R4, -RZ, RZ, 0.1583251953125, -3.76171875 ;  /* 0x3111c386ff047431 */ /* 0x002fe200000001ff */
[----:B------:R-:W-:-:S02]  /*7c70*/  MOV R5, 0xb7d840e1 ;  /* 0xb7d840e100057802 */ /* 0x000fc40000000f00 */
[----:B------:R1:W-:Y:S01]  /*7c80*/  STL.64 [R1+0x458], R12 ;  /* 0x0004580c01007387 */ /* 0x0003e20000100a00 */
[----:B--2---:R-:W-:Y:S01]  /*7c90*/  MOV R8, 0xad41f120 ;  /* 0xad41f12000087802 */ /* 0x004fe20000000f00 */
[----:B------:R-:W-:Y:S02]  /*7ca0*/  IMAD.MOV.U32 R9, RZ, RZ, 0x3596a2b5 ;  /* 0x3596a2b5ff097424 */ /* 0x000fe400078e00ff */
[----:B------:R2:W-:Y:S01]  /*7cb0*/  STL.64 [R1+0x378], R18 ;  /* 0x0003781201007387 */ /* 0x0005e20000100a00 */
[----:B0-----:R-:W-:Y:S01]  /*7cc0*/  HFMA2 R10, -RZ, RZ, -0.326171875, 1470 ;  /* 0xb53865beff0a7431 */ /* 0x001fe200000001ff */
[----:B------:R-:W-:Y:S02]  /*7cd0*/  MOV R11, 0x345dc32f ;  /* 0x345dc32f000b7802 */ /* 0x000fe40000000f00 */
[----:B------:R0:W-:Y:S01]  /*7ce0*/  STL.64 [R1+0x3a0], R20 ;  /* 0x0003a01401007387 */ /* 0x0001e20000100a00 */
[----:B-1----:R-:W-:Y:S01]  /*7cf0*/  MOV R12, 0x32afd7e3 ;  /* 0x32afd7e3000c7802 */ /* 0x002fe20000000f00 */
[----:B------:R-:W-:-:S02]  /*7d00*/  IMAD.MOV.U32 R13, RZ, RZ, -0x4e3865f7 ;  /* 0xb1c79a09ff0d7424 */ /* 0x000fc400078e00ff */
[----:B------:R1:W-:Y:S01]  /*7d10*/  STL.64 [R1+0x438], R16 ;  /* 0x0004381001007387 */ /* 0x0003e20000100a00 */
[----:B--2---:R-:W-:Y:S01]  /*7d20*/  MOV R18, 0xa83836b2 ;  /* 0xa83836b200127802 */ /* 0x004fe20000000f00 */
[----:B------:R-:W-:Y:S02]  /*7d30*/  HFMA2 R19, -RZ, RZ, 0.1724853515625, -1513 ;  /* 0x3185e5e9ff137431 */ /* 0x000fe400000001ff */
[----:B------:R2:W-:Y:S01]  /*7d40*/  STL.64 [R1+0x460], R14 ;  /* 0x0004600e01007387 */ /* 0x0005e20000100a00 */
[----:B0-----:R-:W-:Y:S02]  /*7d50*/  HFMA2 R20, -RZ, RZ, 0.82080078125, 184 ;  /* 0x3a9159c0ff147431 */ /* 0x001fe400000001ff */
[----:B------:R-:W-:Y:S01]  /*7d60*/  IMAD.MOV.U32 R21, RZ, RZ, 0x35854f7b ;  /* 0x35854f7bff157424 */ /* 0x000fe200078e00ff */
[----:B------:R0:W-:Y:S01]  /*7d70*/  STL.64 [R1+0x470], R4 ;  /* 0x0004700401007387 */ /* 0x0001e20000100a00 */
[----:B-1----:R-:W-:Y:S02]  /*7d80*/  IMAD.MOV.U32 R16, RZ, RZ, 0x3790f86c ;  /* 0x3790f86cff107424 */ /* 0x002fe400078e00ff */
[----:B------:R-:W-:Y:S01]  /*7d90*/  HFMA2 R17, -RZ, RZ, -0.421142578125, 14.125 ;  /* 0xb6bd4b10ff117431 */ /* 0x000fe200000001ff */
[----:B------:R1:W-:Y:S01]  /*7da0*/  STL.64 [R1+0x480], R8 ;  /* 0x0004800801007387 */ /* 0x0003e20000100a00 */
[----:B--2---:R-:W-:Y:S01]  /*7db0*/  HFMA2 R14, -RZ, RZ, -0.0199127197265625, -0.046417236328125 ;  /* 0xa519a9f1ff0e7431 */ /* 0x004fe200000001ff */
[----:B------:R-:W-:-:S02]  /*7dc0*/  MOV R15, 0x30785d67 ;  /* 0x30785d67000f7802 */ /* 0x000fc40000000f00 */
[----:B------:R2:W-:Y:S01]  /*7dd0*/  STL.64 [R1+0x488], R10 ;  /* 0x0004880a01007387 */ /* 0x0005e20000100a00 */
[----:B0-----:R-:W-:-:S03]  /*7de0*/  IMAD.MOV.U32 R4, RZ, RZ, -0x4ff7a9f6 ;  /* 0xb008560aff047424 */ /* 0x001fc600078e00ff */
[----:B------:R0:W-:Y:S01]  /*7df0*/  STL.64 [R1+0x498], R12 ;  /* 0x0004980c01007387 */ /* 0x0001e20000100a00 */
[----:B------:R-:W-:Y:S02]  /*7e00*/  HFMA2 R5, -RZ, RZ, 0.110595703125, 0.9189453125 ;  /* 0x2f143b5aff057431 */ /* 0x000fe400000001ff */
[----:B-1----:R-:W-:Y:S02]  /*7e10*/  IMAD.MOV.U32 R8, RZ, RZ, 0x3b0e7a69 ;  /* 0x3b0e7a69ff087424 */ /* 0x002fe400078e00ff */
[----:B------:R-:W-:Y:S01]  /*7e20*/  HFMA2 R9, -RZ, RZ, -0.87548828125, 0.0038356781005859375 ;  /* 0xbb011bdbff097431 */ /* 0x000fe200000001ff */
[----:B------:R1:W-:Y:S01]  /*7e30*/  STL.64 [R1+0x3c8], R18 ;  /* 0x0003c81201007387 */ /* 0x0003e20000100a00 */
[----:B--2---:R-:W-:Y:S01]  /*7e40*/  MOV R10, 0x3a5b23f8 ;  /* 0x3a5b23f8000a7802 */ /* 0x004fe20000000f00 */
[----:B------:R-:W-:Y:S02]  /*7e50*/  IMAD.MOV.U32 R11, RZ, RZ, 0x32a708fe ;  /* 0x32a708feff0b7424 */ /* 0x000fe400078e00ff */
[----:B------:R2:W-:Y:S01]  /*7e60*/  STL.64 [R1+0x3f0], R20 ;  /* 0x0003f01401007387 */ /* 0x0005e20000100a00 */
[----:B0-----:R-:W-:Y:S01]  /*7e70*/  HFMA2 R12, -RZ, RZ, -0.69091796875, 0.03521728515625 ;  /* 0xb9872882ff0c7431 */ /* 0x001fe200000001ff */
[----:B------:R-:W-:-:S02]  /*7e80*/  MOV R13, 0x3947558c ;  /* 0x3947558c000d7802 */ /* 0x000fc40000000f00 */
[----:B------:R0:W-:Y:S01]  /*7e90*/  STL.64 [R1+0x478], R16 ;  /* 0x0004781001007387 */ /* 0x0001e20000100a00 */
[----:B-1----:R-:W-:Y:S01]  /*7ea0*/  IMAD.MOV.U32 R18, RZ, RZ, -0x49efd53c ;  /* 0xb6102ac4ff127424 */ /* 0x002fe200078e00ff */
[----:B------:R-:W-:Y:S02]  /*7eb0*/  MOV R19, 0x35b26ccc ;  /* 0x35b26ccc00137802 */ /* 0x000fe40000000f00 */
[----:B------:R1:W-:Y:S01]  /*7ec0*/  STL.64 [R1+0x4a0], R14 ;  /* 0x0004a00e01007387 */ /* 0x0003e20000100a00 */
[----:B--2---:R-:W-:Y:S01]  /*7ed0*/  MOV R20, 0xaf912a36 ;  /* 0xaf912a3600147802 */ /* 0x004fe20000000f00 */
[----:B------:R-:W-:Y:S02]  /*7ee0*/  HFMA2 R21, -RZ, RZ, 0.01334381103515625, -14.09375 ;  /* 0x22d5cb0cff157431 */ /* 0x000fe400000001ff */
[----:B------:R2:W-:Y:S01]  /*7ef0*/  STL.64 [R1+0x4a8], R4 ;  /* 0x0004a80401007387 */ /* 0x0005e20000100a00 */
[----:B0-----:R-:W-:Y:S01]  /*7f00*/  MOV R16, 0xbb8572b5 ;  /* 0xbb8572b500107802 */ /* 0x001fe20000000f00 */
[----:B------:R-:W-:-:S02]  /*7f10*/  IMAD.MOV.U32 R17, RZ, RZ, 0x3bd1d34d ;  /* 0x3bd1d34dff117424 */ /* 0x000fc400078e00ff */
[----:B------:R0:W-:Y:S01]  /*7f20*/  STL.64 [R1+0x4c0], R8 ;  /* 0x0004c00801007387 */ /* 0x0001e20000100a00 */
[----:B-1----:R-:W-:Y:S02]  /*7f30*/  IMAD.MOV.U32 R14, RZ, RZ, -0x477207b8 ;  /* 0xb88df848ff0e7424 */ /* 0x002fe400078e00ff */
[----:B------:R-:W-:Y:S01]  /*7f40*/  HFMA2 R15, -RZ, RZ, -0.1112060546875, -6.7578125 ;  /* 0xaf1ec6c2ff0f7431 */ /* 0x000fe200000001ff */
[----:B------:R1:W-:Y:S01]  /*7f50*/  STL.64 [R1+0x4c8], R10 ;  /* 0x0004c80a01007387 */ /* 0x0003e20000100a00 */
[----:B--2---:R-:W-:Y:S01]  /*7f60*/  HFMA2 R4, -RZ, RZ, 0.397705078125, -3.591796875 ;  /* 0x365dc32fff047431 */ /* 0x004fe200000001ff */
[----:B------:R-:W-:Y:S02]  /*7f70*/  MOV R5, 0x2b60b368 ;  /* 0x2b60b36800057802 */ /* 0x000fe40000000f00 */
[----:B------:R2:W-:Y:S01]  /*7f80*/  STL.64 [R1+0x4d0], R12 ;  /* 0x0004d00c01007387 */ /* 0x0005e20000100a00 */
[----:B0-----:R-:W-:Y:S01]  /*7f90*/  MOV R8, 0xb3f9808b ;  /* 0xb3f9808b00087802 */ /* 0x001fe20000000f00 */
[----:B------:R-:W-:-:S02]  /*7fa0*/  IMAD.MOV.U32 R9, RZ, RZ, -0x58b5070d ;  /* 0xa74af8f3ff097424 */ /* 0x000fc400078e00ff */
[----:B------:R0:W-:Y:S01]  /*7fb0*/  STL.64 [R1+0x418], R18 ;  /* 0x0004181201007387 */ /* 0x0001e20000100a00 */
[----:B-1----:R-:W-:Y:S01]  /*7fc0*/  HFMA2 R10, -RZ, RZ, 0.208251953125, -2.10546875 ;  /* 0x32aac036ff0a7431 */ /* 0x002fe200000001ff */
[----:B------:R-:W-:Y:S02]  /*7fd0*/  MOV R11, 0xb243fbaf ;  /* 0xb243fbaf000b7802 */ /* 0x000fe40000000f00 */
[----:B------:R1:W-:Y:S01]  /*7fe0*/  STL.64 [R1+0x440], R20 ;  /* 0x0004401401007387 */ /* 0x0003e20000100a00 */
[----:B--2---:R-:W-:Y:S01]  /*7ff0*/  MOV R12, 0xb00a9a1c ;  /* 0xb00a9a1c000c7802 */ /* 0x004fe20000000f00 */
[----:B------:R-:W-:Y:S02]  /*8000*/  IMAD.MOV.U32 R13, RZ, RZ, -0x443d1c1a ;  /* 0xbbc2e3e6ff0d7424 */ /* 0x000fe400078e00ff */
[----:B------:R2:W-:Y:S01]  /*8010*/  STL.64 [R1+0x4b0], R16 ;  /* 0x0004b01001007387 */ /* 0x0005e20000100a00 */
[----:B0-----:R-:W-:Y:S01]  /*8020*/  MOV R18, 0xb9938e1b ;  /* 0xb9938e1b00127802 */ /* 0x001fe20000000f00 */
[----:B------:R-:W-:-:S02]  /*8030*/  IMAD.MOV.U32 R19, RZ, RZ, 0x38db2466 ;  /* 0x38db2466ff137424 */ /* 0x000fc400078e00ff */
[----:B------:R0:W-:Y:S01]  /*8040*/  STL.64 [R1+0x4d8], R14 ;  /* 0x0004d80e01007387 */ /* 0x0001e20000100a00 */
[----:B-1----:R-:W-:Y:S02]  /*8050*/  IMAD.MOV.U32 R20, RZ, RZ, 0x29526277 ;  /* 0x29526277ff147424 */ /* 0x002fe400078e00ff */
[----:B------:R-:W-:Y:S01]  /*8060*/  HFMA2 R21, -RZ, RZ, -0.2216796875, -11232 ;  /* 0xb318f17cff157431 */ /* 0x000fe200000001ff */
[----:B------:R1:W-:Y:S01]  /*8070*/  STL.64 [R1+0x4e8], R4 ;  /* 0x0004e80401007387 */ /* 0x0003e20000100a00 */
[----:B--2---:R-:W-:Y:S02]  /*8080*/  IMAD.MOV.U32 R16, RZ, RZ, -0x4ad3f055 ;  /* 0xb52c0fabff107424 */ /* 0x004fe400078e00ff */
[----:B------:R-:W-:Y:S01]  /*8090*/  HFMA2 R17, -RZ, RZ, 0.30078125, -34.90625 ;  /* 0x34d0d05dff117431 */ /* 0x000fe200000001ff */
[----:B------:R2:W-:Y:S01]  /*80a0*/  STL.64 [R1+0x4f8], R8 ;  /* 0x0004f80801007387 */ /* 0x0005e20000100a00 */
[----:B0-----:R-:W-:Y:S01]  /*80b0*/  HFMA2 R14, -RZ, RZ, -0.75634765625, -0.0028533935546875 ;  /* 0xba0d99d8ff0e7431 */ /* 0x001fe200000001ff */
[----:B------:R-:W-:-:S02]  /*80c0*/  MOV R15, 0x3c10084d ;  /* 0x3c10084d000f7802 */ /* 0x000fc40000000f00 */
[----:B------:R0:W-:Y:S01]  /*80d0*/  STL.64 [R1+0x500], R10 ;  /* 0x0005000a01007387 */ /* 0x0001e20000100a00 */
[----:B-1----:R-:W-:-:S03]  /*80e0*/  IMAD.MOV.U32 R4, RZ, RZ, -0x43de7e19 ;  /* 0xbc2181e7ff047424 */ /* 0x002fc600078e00ff */
[----:B------:R1:W-:Y:S01]  /*80f0*/  STL.64 [R1+0x510], R12 ;  /* 0x0005100c01007387 */ /* 0x0003e20000100a00 */
[----:B------:R-:W-:Y:S02]  /*8100*/  HFMA2 R5, -RZ, RZ, 0.955078125, 8.0625 ;  /* 0x3ba44808ff057431 */ /* 0x000fe400000001ff */
[----:B--2---:R-:W-:Y:S02]  /*8110*/  IMAD.MOV.U32 R8, RZ, RZ, -0x4e12e0cd ;  /* 0xb1ed1f33ff087424 */ /* 0x004fe400078e00ff */
[----:B------:R-:W-:Y:S01]  /*8120*/  HFMA2 R9, -RZ, RZ, 0.65869140625, -0.365478515625 ;  /* 0x3945b5d9ff097431 */ /* 0x000fe200000001ff */
[----:B------:R2:W-:Y:S01]  /*8130*/  STL.64 [R1+0x468], R18 ;  /* 0x0004681201007387 */ /* 0x0005e20000100a00 */
[----:B0-----:R-:W-:Y:S01]  /*8140*/  MOV R10, 0xb90c7582 ;  /* 0xb90c7582000a7802 */ /* 0x001fe20000000f00 */
[----:B------:R-:W-:Y:S02]  /*8150*/  IMAD.MOV.U32 R11, RZ, RZ, 0x38420ab7 ;  /* 0x38420ab7ff0b7424 */ /* 0x000fe400078e00ff */
[----:B------:R0:W-:Y:S01]  /*8160*/  STL.64 [R1+0x490], R20 ;  /* 0x0004901401007387 */ /* 0x0001e20000100a00 */
[----:B-1----:R-:W-:Y:S01]  /*8170*/  HFMA2 R12, -RZ, RZ, 0.0966796875, 0.000797748565673828125 ;  /* 0x2e301289ff0c7431 */ /* 0x002fe200000001ff */
[----:B------:R-:W-:-:S02]  /*8180*/  MOV R13, 0xb72c0fb2 ;  /* 0xb72c0fb2000d7802 */ /* 0x000fc40000000f00 */
[----:B------:R1:W-:Y:S01]  /*8190*/  STL.64 [R1+0x4f0], R16 ;  /* 0x0004f01001007387 */ /* 0x0003e20000100a00 */
[----:B--2---:R-:W-:Y:S01]  /*81a0*/  HFMA2 R18, -RZ, RZ, -0.939453125, 3328 ;  /* 0xbb846a80ff127431 */ /* 0x004fe200000001ff */
[----:B------:R-:W-:Y:S02]  /*81b0*/  MOV R19, 0xb6128c3e ;  /* 0xb6128c3e00137802 */ /* 0x000fe40000000f00 */
[----:B------:R2:W-:Y:S01]  /*81c0*/  STL.64 [R1+0x518], R14 ;  /* 0x0005180e01007387 */ /* 0x0005e20000100a00 */
[----:B0-----:R-:W-:Y:S01]  /*81d0*/  MOV R20, 0x3783ce5d ;  /* 0x3783ce5d00147802 */ /* 0x001fe20000000f00 */
[----:B------:R-:W-:Y:S02]  /*81e0*/  IMAD.MOV.U32 R21, RZ, RZ, -0x48d3209f ;  /* 0xb72cdf61ff157424 */ /* 0x000fe400078e00ff */
[----:B------:R0:W-:Y:S01]  /*81f0*/  STL.64 [R1+0x520], R4 ;  /* 0x0005200401007387 */ /* 0x0001e20000100a00 */
[----:B-1----:R-:W-:Y:S01]  /*8200*/  MOV R16, 0x35abe64f ;  /* 0x35abe64f00107802 */ /* 0x002fe20000000f00 */
[----:B------:R-:W-:-:S02]  /*8210*/  IMAD.MOV.U32 R17, RZ, RZ, -0x44f8d348 ;  /* 0xbb072cb8ff117424 */ /* 0x000fc400078e00ff */
[----:B------:R1:W-:Y:S01]  /*8220*/  STL.64 [R1+0x538], R8 ;  /* 0x0005380801007387 */ /* 0x0003e20000100a00 */
[----:B--2---:R-:W-:Y:S02]  /*8230*/  IMAD.MOV.U32 R14, RZ, RZ, 0x36dddd64 ;  /* 0x36dddd64ff0e7424 */ /* 0x004fe400078e00ff */
[----:B------:R-:W-:Y:S01]  /*8240*/  HFMA2 R15, -RZ, RZ, -0.3779296875, 137.5 ;  /* 0xb60c584cff0f7431 */ /* 0x000fe200000001ff */
[----:B------:R2:W-:Y:S01]  /*8250*/  STL.64 [R1+0x540], R10 ;  /* 0x0005400a01007387 */ /* 0x0005e20000100a00 */
[----:B0-----:R-:W-:Y:S01]  /*8260*/  HFMA2 R4, -RZ, RZ, -0.28125, -0.005046844482421875 ;  /* 0xb4809d2bff047431 */ /* 0x001fe200000001ff */
[----:B------:R-:W-:Y:S02]  /*8270*/  MOV R5, 0x3398dd34 ;  /* 0x3398dd3400057802 */ /* 0x000fe40000000f00 */
[----:B------:R0:W-:Y:S01]  /*8280*/  STL.64 [R1+0x548], R12 ;  /* 0x0005480c01007387 */ /* 0x0001e20000100a00 */
[----:B-1----:R-:W-:Y:S01]  /*8290*/  MOV R8, 0x31ee4973 ;  /* 0x31ee497300087802 */ /* 0x002fe20000000f00 */
[----:B------:R-:W-:-:S02]  /*82a0*/  IMAD.MOV.U32 R9, RZ, RZ, -0x4ef8e330 ;  /* 0xb1071cd0ff097424 */ /* 0x000fc400078e00ff */
[----:B------:R1:W-:Y:S01]  /*82b0*/  STL.64 [R1+0x4b8], R18 ;  /* 0x0004b81201007387 */ /* 0x0003e20000100a00 */
[----:B--2---:R-:W-:Y:S01]  /*82c0*/  HFMA2 R10, -RZ, RZ, 1.138671875, -0.0004088878631591796875 ;  /* 0x3c8e8eb3ff0a7431 */ /* 0x004fe200000001ff */
[----:B------:R-:W-:Y:S02]  /*82d0*/  MOV R11, 0xbcf1e474 ;  /* 0xbcf1e474000b7802 */ /* 0x000fe40000000f00 */
[----:B------:R2:W-:Y:S01]  /*82e0*/  STL.64 [R1+0x4e0], R20 ;  /* 0x0004e01401007387 */ /* 0x0005e20000100a00 */
[----:B0-----:R-:W-:Y:S01]  /*82f0*/  MOV R12, 0xbc4ac247 ;  /* 0xbc4ac247000c7802 */ /* 0x001fe20000000f00 */
[----:B------:R-:W-:Y:S02]  /*8300*/  IMAD.MOV.U32 R13, RZ, RZ, 0x3c443837 ;  /* 0x3c443837ff0d7424 */ /* 0x000fe400078e00ff */
[----:B------:R0:W-:Y:S01]  /*8310*/  STL.64 [R1+0x528], R16 ;  /* 0x0005281001007387 */ /* 0x0001e20000100a00 */
[----:B-1----:R-:W-:Y:S02]  /*8320*/  IMAD.MOV.U32 R18, RZ, RZ, 0x315e5907 ;  /* 0x315e5907ff127424 */ /* 0x002fe400078e00ff */
[----:B------:R-:W-:Y:S01]  /*8330*/  HFMA2 R19, -RZ, RZ, 0.007099151611328125, 0.256103515625 ;  /* 0x1f453419ff137431 */ /* 0x000fe200000001ff */
[----:B------:R1:W-:Y:S01]  /*8340*/  STL.64 [R1+0x550], R14 ;  /* 0x0005500e01007387 */ /* 0x0003e20000100a00 */
[----:B--2---:R-:W-:Y:S01]  /*8350*/  HFMA2 R20, -RZ, RZ, 0.859375, 2.35546875 ;  /* 0x3ae040b6ff147431 */ /* 0x004fe200000001ff */
[----:B------:R-:W-:-:S02]  /*8360*/  MOV R21, 0xba31758e ;  /* 0xba31758e00157802 */ /* 0x000fc40000000f00 */
[----:B------:R2:W-:Y:S01]  /*8370*/  STL.64 [R1+0x560], R4 ;  /* 0x0005600401007387 */ /* 0x0005e20000100a00 */
[----:B0-----:R-:W-:Y:S02]  /*8380*/  IMAD.MOV.U32 R16, RZ, RZ, 0x2680a18f ;  /* 0x2680a18fff107424 */ /* 0x001fe400078e00ff */
[----:B------:R-:W-:Y:S01]  /*8390*/  HFMA2 R17, -RZ, RZ, -0.1971435546875, -1835 ;  /* 0xb24fe72bff117431 */ /* 0x000fe200000001ff */
[----:B------:R0:W-:Y:S01]  /*83a0*/  STL.64 [R1+0x570], R8 ;  /* 0x0005700801007387 */ /* 0x0001e20000100a00 */
[----:B-1----:R-:W-:Y:S01]  /*83b0*/  HFMA2 R14, -RZ, RZ, -0.96142578125, 22032 ;  /* 0xbbb17561ff0e7431 */ /* 0x002fe200000001ff */
[----:B------:R-:W-:Y:S02]  /*83c0*/  MOV R15, 0xb387ea89 ;  /* 0xb387ea89000f7802 */ /* 0x000fe40000000f00 */
[----:B------:R1:W-:Y:S04]  /*83d0*/  STL.64 [R1+0x578], R10 ;  /* 0x0005780a01007387 */ /* 0x0003e80000100a00 */
[----:B------:R3:W-:Y:S01]  /*83e0*/  STL.64 [R1+0x588], R12 ;  /* 0x0005880c01007387 */ /* 0x0007e20000100a00 */
[----:B--2---:R-:W-:-:S02]  /*83f0*/  IMAD.MOV.U32 R4, RZ, RZ, 0x3af72347 ;  /* 0x3af72347ff047424 */ /* 0x004fc400078e00ff */
[----:B------:R-:W-:Y:S02]  /*8400*/  HFMA2 R5, -RZ, RZ, -0.84423828125, 0.01085662841796875 ;  /* 0xbac1218fff057431 */ /* 0x000fe400000001ff */
[----:B0-----:R-:W-:Y:S02]  /*8410*/  IMAD.MOV.U32 R8, RZ, RZ, -0x47f3a7b4 ;  /* 0xb80c584cff087424 */ /* 0x001fe400078e00ff */
[----:B------:R-:W-:Y:S01]  /*8420*/  HFMA2 R9, -RZ, RZ, -0.07000732421875, -0.0039005279541015625 ;  /* 0xac7b9bfdff097431 */ /* 0x000fe200000001ff */
[----:B------:R0:W-:Y:S01]  /*8430*/  STL.64 [R1+0x508], R18 ;  /* 0x0005081201007387 */ /* 0x0001e20000100a00 */
[----:B-1----:R-:W-:Y:S01]  /*8440*/  MOV R10, 0x36f01e4e ;  /* 0x36f01e4e000a7802 */ /* 0x002fe20000000f00 */
[----:B------:R-:W-:Y:S02]  /*8450*/  IMAD.MOV.U32 R11, RZ, RZ, -0x4967455d ;  /* 0xb698baa3ff0b7424 */ /* 0x000fe400078e00ff */
[----:B------:R1:W-:Y:S01]  /*8460*/  STL.64 [R1+0x530], R20 ;  /* 0x0005301401007387 */ /* 0x0003e20000100a00 */
[----:B---3--:R-:W-:Y:S01]  /*8470*/  HFMA2 R12, -RZ, RZ, 0.359130859375, 0.00109958648681640625 ;  /* 0x35bf1481ff0c7431 */ /* 0x008fe200000001ff */
[----:B------:R-:W-:-:S02]  /*8480*/  MOV R13, 0x28a95d1c ;  /* 0x28a95d1c000d7802 */ /* 0x000fc40000000f00 */
[----:B------:R2:W-:Y:S01]  /*8490*/  STL.64 [R1+0x568], R16 ;  /* 0x0005681001007387 */ /* 0x0005e20000100a00 */
[----:B0-----:R-:W-:Y:S01]  /*84a0*/  MOV R18, 0xaa6be562 ;  /* 0xaa6be56200127802 */ /* 0x001fe20000000f00 */
[----:B------:R-:W-:Y:S02]  /*84b0*/  IMAD.MOV.U32 R19, RZ, RZ, 0x34d57045 ;  /* 0x34d57045ff137424 */ /* 0x000fe400078e00ff */
[----:B------:R0:W-:Y:S01]  /*84c0*/  STL.64 [R1+0x590], R14 ;  /* 0x0005900e01007387 */ /* 0x0001e20000100a00 */
[----:B-1----:R-:W-:Y:S02]  /*84d0*/  IMAD.MOV.U32 R20, RZ, RZ, 0x3ca4373f ;  /* 0x3ca4373fff147424 */ /* 0x002fe400078e00ff */
[----:B------:R-:W-:Y:S01]  /*84e0*/  HFMA2 R21, -RZ, RZ, 0.432373046875, -199.5 ;  /* 0x36ebda3cff157431 */ /* 0x000fe200000001ff */
[----:B------:R1:W-:Y:S01]  /*84f0*/  STL.64 [R1+0x598], R4 ;  /* 0x0005980401007387 */ /* 0x0003e20000100a00 */
[----:B--2---:R-:W-:Y:S01]  /*8500*/  MOV R16, 0x3a118808 ;  /* 0x3a11880800107802 */ /* 0x004fe20000000f00 */
[----:B------:R-:W-:-:S02]  /*8510*/  IMAD.MOV.U32 R17, RZ, RZ, 0x30100e08 ;  /* 0x30100e08ff117424 */ /* 0x000fc400078e00ff */
[----:B------:R2:W-:Y:S01]  /*8520*/  STL.64 [R1+0x5b0], R8 ;  /* 0x0005b00801007387 */ /* 0x0005e20000100a00 */
[----:B0-----:R-:W-:Y:S02]  /*8530*/  IMAD.MOV.U32 R14, RZ, RZ, -0x4b711113 ;  /* 0xb48eeeedff0e7424 */ /* 0x001fe400078e00ff */
[----:B------:R-:W-:Y:S01]  /*8540*/  HFMA2 R15, -RZ, RZ, 0.260498046875, 4.79296875 ;  /* 0x342b44cbff0f7431 */ /* 0x000fe200000001ff */
[----:B------:R0:W-:Y:S01]  /*8550*/  STL.64 [R1+0x5b8], R10 ;  /* 0x0005b80a01007387 */ /* 0x0001e20000100a00 */
[----:B-1----:R-:W-:Y:S01]  /*8560*/  HFMA2 R4, -RZ, RZ, 0.1885986328125, 0.00152683258056640625 ;  /* 0x32091641ff047431 */ /* 0x002fe200000001ff */
[----:B------:R-:W-:Y:S02]  /*8570*/  MOV R5, 0x3cf7cd03 ;  /* 0x3cf7cd0300057802 */ /* 0x000fe40000000f00 */
[----:B------:R1:W-:Y:S01]  /*8580*/  STL.64 [R1+0x5c0], R12 ;  /* 0x0005c00c01007387 */ /* 0x0003e20000100a00 */
[----:B--2---:R-:W-:Y:S01]  /*8590*/  MOV R8, 0x3d756a1b ;  /* 0x3d756a1b00087802 */ /* 0x004fe20000000f00 */
[----:B------:R-:W-:-:S02]  /*85a0*/  IMAD.MOV.U32 R9, RZ, RZ, -0x42faf2e3 ;  /* 0xbd050d1dff097424 */ /* 0x000fc400078e00ff */
[----:B------:R2:W-:Y:S01]  /*85b0*/  STL.64 [R1+0x558], R18 ;  /* 0x0005581201007387 */ /* 0x0005e20000100a00 */
[----:B0-----:R-:W-:Y:S01]  /*85c0*/  HFMA2 R10, -RZ, RZ, -0.421630859375, -45600 ;  /* 0xb6bff991ff0a7431 */ /* 0x001fe200000001ff */
[----:B------:R-:W-:Y:S02]  /*85d0*/  MOV R11, 0x3c772822 ;  /* 0x3c772822000b7802 */ /* 0x000fe40000000f00 */
[----:B------:R0:W-:Y:S01]  /*85e0*/  STL.64 [R1+0x580], R20 ;  /* 0x0005801401007387 */ /* 0x0001e20000100a00 */
[----:B-1----:R-:W-:Y:S01]  /*85f0*/  MOV R12, 0x3301fab9 ;  /* 0x3301fab9000c7802 */ /* 0x002fe20000000f00 */
[----:B------:R-:W-:Y:S02]  /*8600*/  IMAD.MOV.U32 R13, RZ, RZ, -0x451e2b3b ;  /* 0xbae1d4c5ff0d7424 */ /* 0x000fe400078e00ff */
[----:B------:R1:W-:Y:S01]  /*8610*/  STL.64 [R1+0x5a0], R16 ;  /* 0x0005a01001007387 */ /* 0x0003e20000100a00 */
[----:B--2---:R-:W-:Y:S01]  /*8620*/  HFMA2 R18, -RZ, RZ, -0.6357421875, -0.0003497600555419921875 ;  /* 0xb9168dbbff127431 */ /* 0x004fe200000001ff */
[----:B------:R-:W-:-:S02]  /*8630*/  MOV R19, 0x38cfff8d ;  /* 0x38cfff8d00137802 */ /* 0x000fc40000000f00 */
[----:B------:R2:W-:Y:S01]  /*8640*/  STL.64 [R1+0x5c8], R14 ;  /* 0x0005c80e01007387 */ /* 0x0005e20000100a00 */
[----:B0-----:R-:W-:Y:S01]  /*8650*/  MOV R20, 0xb34aab39 ;  /* 0xb34aab3900147802 */ /* 0x001fe20000000f00 */
[----:B------:R-:W-:Y:S02]  /*8660*/  IMAD.MOV.U32 R21, RZ, RZ, -0x5b69df18 ;  /* 0xa49620e8ff157424 */ /* 0x000fe400078e00ff */
[----:B------:R0:W-:Y:S01]  /*8670*/  STL.64 [R1+0x5d8], R4 ;  /* 0x0005d80401007387 */ /* 0x0001e20000100a00 */
[----:B-1----:R-:W-:Y:S02]  /*8680*/  IMAD.MOV.U32 R16, RZ, RZ, 0x3b22a4c0 ;  /* 0x3b22a4c0ff107424 */ /* 0x002fe400078e00ff */
[----:B------:R-:W-:Y:S01]  /*8690*/  HFMA2 R17, -RZ, RZ, -1.32421875, -0.000303745269775390625 ;  /* 0xbd4c8cfaff117431 */ /* 0x000fe200000001ff */
[----:B------:R1:W-:Y:S01]  /*86a0*/  STL.64 [R1+0x5e8], R8 ;  /* 0x0005e80801007387 */ /* 0x0003e20000100a00 */
[----:B--2---:R-:W-:Y:S01]  /*86b0*/  MOV R14, 0x3aa8ffa4 ;  /* 0x3aa8ffa4000e7802 */ /* 0x004fe20000000f00 */
[----:B------:R-:W-:-:S02]  /*86c0*/  HFMA2 R15, -RZ, RZ, -0.74462890625, -0.0031642913818359375 ;  /* 0xb9f59a7bff0f7431 */ /* 0x000fc400000001ff */
[----:B------:R2:W-:Y:S04]  /*86d0*/  STL.64 [R1+0x5f0], R10 ;  /* 0x0005f00a01007387 */ /* 0x0005e80000100a00 */
[----:B------:R3:W-:Y:S01]  /*86e0*/  STL.64 [R1+0x600], R12 ;  /* 0x0006000c01007387 */ /* 0x0007e20000100a00 */
[----:B0-----:R-:W-:Y:S01]  /*86f0*/  IMAD.MOV.U32 R4, RZ, RZ, -0x50b6c2c3 ;  /* 0xaf493d3dff047424 */ /* 0x001fe200078e00ff */
[----:B------:R-:W-:Y:S01]  /*8700*/  MOV R5, 0x38f01e51 ;  /* 0x38f01e5100057802 */ /* 0x000fe20000000f00 */
[----:B-1----:R-:W-:Y:S01]  /*8710*/  IMAD.MOV.U32 R8, RZ, RZ, 0x3660ca4a ;  /* 0x3660ca4aff087424 */ /* 0x002fe200078e00ff */
[----:B------:R-:W-:Y:S01]  /*8720*/  MOV R9, 0xb58b55b7 ;  /* 0xb58b55b700097802 */ /* 0x000fe20000000f00 */
[----:B------:R0:W-:Y:S01]  /*8730*/  STL.64 [R1+0x5a8], R18 ;  /* 0x0005a81201007387 */ /* 0x0001e20000100a00 */
[----:B--2---:R-:W-:-:S02]  /*8740*/  HFMA2 R10, -RZ, RZ, -0.030426025390625, 0.0012359619140625 ;  /* 0xa7ca1510ff0a7431 */ /* 0x004fc400000001ff */
[----:B------:R-:W-:Y:S01]  /*8750*/  IMAD.MOV.U32 R11, RZ, RZ, 0x344da161 ;  /* 0x344da161ff0b7424 */ /* 0x000fe200078e00ff */
[----:B------:R1:W-:Y:S01]  /*8760*/  STL.64 [R1+0x5d0], R20 ;  /* 0x0005d01401007387 */ /* 0x0003e20000100a00 */
[----:B---3--:R-:W-:Y:S01]  /*8770*/  MOV R12, 0xb3f53521 ;  /* 0xb3f53521000c7802 */ /* 0x008fe20000000f00 */
[----:B------:R-:W-:Y:S02]  /*8780*/  HFMA2 R13, -RZ, RZ, 0.220703125, -0.00022685527801513671875 ;  /* 0x33108b6fff0d7431 */ /* 0x000fe400000001ff */
[----:B------:R2:W-:Y:S01]  /*8790*/  STL.64 [R1+0x5e0], R16 ;  /* 0x0005e01001007387 */ /* 0x0005e20000100a00 */
[----:B0-----:R-:W-:Y:S02]  /*87a0*/  IMAD.MOV.U32 R18, RZ, RZ, -0x43a6b9fa ;  /* 0xbc594606ff127424 */ /* 0x001fe400078e00ff */
[----:B------:R-:W-:Y:S01]  /*87b0*/  HFMA2 R19, -RZ, RZ, 0.96337890625, -2856 ;  /* 0x3bb5e994ff137431 */ /* 0x000fe200000001ff */
[----:B------:R0:W-:Y:S01]  /*87c0*/  STL.64 [R1+0x608], R14 ;  /* 0x0006080e01007387 */ /* 0x0001e20000100a00 */
[----:B-1----:R-:W-:Y:S01]  /*87d0*/  MOV R20, 0x2b978533 ;  /* 0x2b97853300147802 */ /* 0x002fe20000000f00 */
[----:B------:R-:W-:-:S02]  /*87e0*/  HFMA2 R21, -RZ, RZ, -0.41845703125, -0.052032470703125 ;  /* 0xb6b2aaa9ff157431 */ /* 0x000fc400000001ff */
[----:B------:R1:W-:Y:S01]  /*87f0*/  STL.64 [R1+0x610], R4 ;  /* 0x0006100401007387 */ /* 0x0003e20000100a00 */
[----:B--2---:R-:W-:Y:S02]  /*8800*/  HFMA2 R16, -RZ, RZ, -0.5791015625, 6.30078125 ;  /* 0xb8a2464dff107431 */ /* 0x004fe400000001ff */
[----:B------:R-:W-:Y:S01]  /*8810*/  IMAD.MOV.U32 R17, RZ, RZ, 0x37d6f710 ;  /* 0x37d6f710ff117424 */ /* 0x000fe200078e00ff */
[----:B------:R2:W-:Y:S01]  /*8820*/  STL.64 [R1+0x628], R8 ;  /* 0x0006280801007387 */ /* 0x0005e20000100a00 */
[----:B0-----:R-:W-:Y:S01]  /*8830*/  IMAD.MOV.U32 R14, RZ, RZ, -0x423524bd ;  /* 0xbdcadb43ff0e7424 */ /* 0x001fe200078e00ff */
[----:B------:R-:W-:Y:S02]  /*8840*/  MOV R15, 0x3e37d95d ;  /* 0x3e37d95d000f7802 */ /* 0x000fe40000000f00 */
[----:B------:R0:W-:Y:S01]  /*8850*/  STL.64 [R1+0x630], R10 ;  /* 0x0006300a01007387 */ /* 0x0001e20000100a00 */
[----:B-1----:R-:W-:Y:S01]  /*8860*/  MOV R4, 0x3db95da4 ;  /* 0x3db95da400047802 */ /* 0x002fe20000000f00 */
[----:B------:R-:W-:-:S02]  /*8870*/  HFMA2 R5, -RZ, RZ, -1.435546875, 0.00492095947265625 ;  /* 0xbdbe1d0aff057431 */ /* 0x000fc400000001ff */
[----:B------:R1:W-:Y:S01]  /*8880*/  STL.64 [R1+0x638], R12 ;  /* 0x0006380c01007387 */ /* 0x0003e20000100a00 */
[----:B--2---:R-:W-:Y:S01]  /*8890*/  IMAD.MOV.U32 R8, RZ, RZ, 0x3d35e97a ;  /* 0x3d35e97aff087424 */ /* 0x004fe200078e00ff */
[----:B------:R-:W-:Y:S02]  /*88a0*/  MOV R9, 0x3495237e ;  /* 0x3495237e00097802 */ /* 0x000fe40000000f00 */
[----:B------:R2:W-:Y:S01]  /*88b0*/  STL.64 [R1+0x5f8], R18 ;  /* 0x0005f81201007387 */ /* 0x0005e20000100a00 */
[----:B0-----:R-:W-:Y:S02]  /*88c0*/  HFMA2 R10, -RZ, RZ, -1.1376953125, 0.0194244384765625 ;  /* 0xbc8d24f9ff0a7431 */ /* 0x001fe400000001ff */
[----:B------:R-:W-:Y:S01]  /*88d0*/  IMAD.MOV.U32 R11, RZ, RZ, 0x3c685f80 ;  /* 0x3c685f80ff0b7424 */ /* 0x000fe200078e00ff */
[----:B------:R0:W-:Y:S01]  /*88e0*/  STL.64 [R1+0x618], R16 ;  /* 0x0006181001007387 */ /* 0x0001e20000100a00 */
[----:B-1----:R-:W-:Y:S02]  /*88f0*/  HFMA2 R12, -RZ, RZ, 0.7294921875, -28928 ;  /* 0x39d6f710ff0c7431 */ /* 0x002fe400000001ff */
[----:B------:R-:W-:Y:S01]  /*8900*/  IMAD.MOV.U32 R13, RZ, RZ, 0x2da18c1b ;  /* 0x2da18c1bff0d7424 */ /* 0x000fe200078e00ff */
[----:B------:R1:W-:Y:S01]  /*8910*/  STL.64 [R1+0x620], R20 ;  /* 0x0006201401007387 */ /* 0x0003e20000100a00 */
[----:B--2---:R-:W-:-:S02]  /*8920*/  HFMA2 R18, -RZ, RZ, -1.5048828125, 5.2988529205322265625e-05 ;  /* 0xbe050379ff127431 */ /* 0x004fc400000001ff */
[----:B------:R-:W-:Y:S01]  /*8930*/  IMAD.MOV.U32 R19, RZ, RZ, -0x47fbf7d1 ;  /* 0xb804082fff137424 */ /* 0x000fe200078e00ff */
[----:B------:R2:W-:Y:S04]  /*8940*/  STL.64 [R1+0x640], R14 ;  /* 0x0006400e01007387 */ /* 0x0005e80000100a00 */
[----:B------:R3:W-:Y:S01]  /*8950*/  STL.64 [R1+0x650], R4 ;  /* 0x0006500401007387 */ /* 0x0007e20000100a00 */
[----:B0-----:R-:W-:Y:S01]  /*8960*/  MOV R16, 0xbbb833db ;  /* 0xbbb833db00107802 */ /* 0x001fe20000000f00 */
[----:B------:R-:W-:Y:S02]  /*8970*/  HFMA2 R17, -RZ, RZ, -0.16064453125, -0.025848388671875 ;  /* 0xb124a69eff117431 */ /* 0x000fe400000001ff */
[----:B------:R0:W-:Y:S01]  /*8980*/  STL.64 [R1+0x658], R8 ;  /* 0x0006580801007387 */ /* 0x0001e20000100a00 */
[----:B-1----:R-:W-:Y:S01]  /*8990*/  IMAD.MOV.U32 R20, RZ, RZ, 0x3ad21a87 ;  /* 0x3ad21a87ff147424 */ /* 0x002fe200078e00ff */
[----:B------:R-:W-:-:S02]  /*89a0*/  MOV R21, 0xba9821e8 ;  /* 0xba9821e800157802 */ /* 0x000fc40000000f00 */
[----:B------:R1:W-:Y:S01]  /*89b0*/  STL.64 [R1+0x660], R10 ;  /* 0x0006600a01007387 */ /* 0x0003e20000100a00 */
[----:B--2---:R-:W-:Y:S01]  /*89c0*/  IMAD.MOV.U32 R14, RZ, RZ, -0x4851d4db ;  /* 0xb7ae2b25ff0e7424 */ /* 0x004fe200078e00ff */
[----:B------:R-:W-:Y:S02]  /*89d0*/  MOV R15, 0xaa04ec8a ;  /* 0xaa04ec8a000f7802 */ /* 0x000fe40000000f00 */
[----:B------:R2:W-:Y:S01]  /*89e0*/  STL.64 [R1+0x678], R12 ;  /* 0x0006780c01007387 */ /* 0x0005e20000100a00 */
[----:B---3--:R-:W-:Y:S01]  /*89f0*/  MOV R4, 0xb8c8fffe ;  /* 0xb8c8fffe00047802 */ /* 0x008fe20000000f00 */
[----:B------:R-:W-:Y:S01]  /*8a00*/  HFMA2 R5, -RZ, RZ, 0.56494140625, 33664 ;  /* 0x3885781cff057431 */ /* 0x000fe200000001ff */
[----:B0-----:R-:W-:Y:S01]  /*8a10*/  MOV R8, 0x3558d126 ;  /* 0x3558d12600087802 */ /* 0x001fe20000000f00 */
[----:B------:R-:W-:Y:S01]  /*8a20*/  HFMA2 R9, -RZ, RZ, 0.0241241455078125, 20.375 ;  /* 0x262d4d18ff097431 */ /* 0x000fe200000001ff */
[----:B------:R0:W-:Y:S01]  /*8a30*/  STL.64 [R1+0x668], R16 ;  /* 0x0006681001007387 */ /* 0x0001e20000100a00 */
[----:B-1----:R-:W-:Y:S01]  /*8a40*/  IMAD.MOV.U32 R10, RZ, RZ, -0x4be1d735 ;  /* 0xb41e28cbff0a7424 */ /* 0x002fe200078e00ff */
[----:B------:R-:W-:-:S02]  /*8a50*/  MOV R11, 0xbe4cbe7e ;  /* 0xbe4cbe7e000b7802 */ /* 0x000fc40000000f00 */
[----:B------:R1:W-:Y:S01]  /*8a60*/  STL.64 [R1+0x680], R4 ;  /* 0x0006800401007387 */ /* 0x0003e20000100a00 */
[----:B--2---:R-:W-:Y:S02]  /*8a70*/  HFMA2 R12, -RZ, RZ, -1.115234375, -0.0924072265625 ;  /* 0xbc76adeaff0c7431 */ /* 0x004fe400000001ff */
[----:B------:R-:W-:Y:S01]  /*8a80*/  IMAD.MOV.U32 R13, RZ, RZ, 0x3ebaba46 ;  /* 0x3ebaba46ff0d7424 */ /* 0x000fe200078e00ff */
[----:B------:R2:W-:Y:S04]  /*8a90*/  STL.64 [R1+0x688], R14 ;  /* 0x0006880e01007387 */ /* 0x0005e80000100a00 */
[----:B------:R3:W-:Y:S01]  /*8aa0*/  STL.64 [R1+0x698], R8 ;  /* 0x0006980801007387 */ /* 0x0007e20000100a00 */
[----:B0-----:R-:W-:Y:S01]  /*8ab0*/  MOV R16, 0xbeedbf89 ;  /* 0xbeedbf8900107802 */ /* 0x001fe20000000f00 */
[----:B------:R-:W-:-:S02]  /*8ac0*/  HFMA2 R17, -RZ, RZ, 1.6328125, 1742 ;  /* 0x3e8866ceff117431 */ /* 0x000fc400000001ff */
[----:B------:R0:W-:Y:S01]  /*8ad0*/  STL.64 [R1+0x6a0], R10 ;  /* 0x0006a00a01007387 */ /* 0x0001e20000100a00 */
[----:B-1----:R-:W-:Y:S02]  /*8ae0*/  HFMA2 R4, -RZ, RZ, 1.501953125, -0.36376953125 ;  /* 0x3e02b5d2ff047431 */ /* 0x002fe400000001ff */
[----:B------:R-:W-:Y:S01]  /*8af0*/  IMAD.MOV.U32 R5, RZ, RZ, -0x4299bf87 ;  /* 0xbd664079ff057424 */ /* 0x000fe200078e00ff */
[----:B------:R1:W-:Y:S01]  /*8b00*/  STL.64 [R1+0x6a8], R12 ;  /* 0x0006a80c01007387 */ /* 0x0003e20000100a00 */
[----:B--2---:R-:W-:Y:S01]  /*8b10*/  MOV R14, 0xb43c3e3f ;  /* 0xb43c3e3f000e7802 */ /* 0x004fe20000000f00 */
[----:B------:R-:W-:Y:S02]  /*8b20*/  HFMA2 R15, -RZ, RZ, 1.1533203125, -0.00097179412841796875 ;  /* 0x3c9d93f6ff0f7431 */ /* 0x000fe400000001ff */
[----:B---3--:R-:W-:Y:S01]  /*8b30*/  IMAD.MOV.U32 R8, RZ, RZ, -0x4388c8e6 ;  /* 0xbc77371aff087424 */ /* 0x008fe200078e00ff */
[----:B------:R-:W-:Y:S01]  /*8b40*/  MOV R9, 0x3bbc182a ;  /* 0x3bbc182a00097802 */ /* 0x000fe20000000f00 */
[----:B------:R2:W-:Y:S01]  /*8b50*/  STL.64 [R1+0x6c0], R4 ;  /* 0x0006c00401007387 */ /* 0x0005e20000100a00 */
[----:B0-----:R-:W-:Y:S01]  /*8b60*/  MOV R10, 0x3091fe30 ;  /* 0x3091fe30000a7802 */ /* 0x001fe20000000f00 */
[----:B------:R-:W-:-:S02]  /*8b70*/  IMAD.MOV.U32 R11, RZ, RZ, -0x45370000 ;  /* 0xbac90000ff0b7424 */ /* 0x000fc400078e00ff */
[----:B------:R0:W-:Y:S01]  /*8b80*/  STL.64 [R1+0x6b0], R16 ;  /* 0x0006b01001007387 */ /* 0x0001e20000100a00 */
[----:B-1----:R-:W-:Y:S02]  /*8b90*/  IMAD.MOV.U32 R12, RZ, RZ, -0x53172e8b ;  /* 0xace8d175ff0c7424 */ /* 0x002fe400078e00ff */
[----:B------:R-:W-:Y:S01]  /*8ba0*/  HFMA2 R13, -RZ, RZ, 0.5859375, -0.417724609375 ;  /* 0x38b0b6afff0d7431 */ /* 0x000fe200000001ff */
[----:B------:R1:W-:Y:S04]  /*8bb0*/  STL.64 [R1+0x6c8], R14 ;  /* 0x0006c80e01007387 */ /* 0x0003e80000100a00 */
[----:B------:R3:W-:Y:S01]  /*8bc0*/  STL.64 [R1+0x6d0], R8 ;  /* 0x0006d00801007387 */ /* 0x0007e20000100a00 */
[----:B--2---:R-:W-:Y:S01]  /*8bd0*/  HFMA2 R4, -RZ, RZ, 0.04046630859375, -355 ;  /* 0x292edd8cff047431 */ /* 0x004fe200000001ff */
[----:B------:R-:W-:-:S02]  /*8be0*/  MOV R5, 0xb66d3d31 ;  /* 0xb66d3d3100057802 */ /* 0x000fc40000000f00 */
[----:B------:R2:W-:Y:S01]  /*8bf0*/  STL.64 [R1+0x6d8], R10 ;  /* 0x0006d80a01007387 */ /* 0x0005e20000100a00 */
[----:B0-----:R-:W-:Y:S01]  /*8c00*/  MOV R16, 0xb867519f ;  /* 0xb867519f00107802 */ /* 0x001fe20000000f00 */
[----:B------:R-:W-:Y:S02]  /*8c10*/  IMAD.MOV.U32 R17, RZ, RZ, 0x37950fca ;  /* 0x37950fcaff117424 */ /* 0x000fe400078e00ff */
[----:B------:R0:W-:Y:S01]  /*8c20*/  STL.64 [R1+0x6e8], R12 ;  /* 0x0006e80c01007387 */ /* 0x0001e20000100a00 */
[----:B-1----:R-:W-:Y:S02]  /*8c30*/  IMAD.MOV.U32 R14, RZ, RZ, 0x3612bd37 ;  /* 0x3612bd37ff0e7424 */ /* 0x002fe400078e00ff */
[----:B------:R-:W-:Y:S02]  /*8c40*/  HFMA2 R15, -RZ, RZ, -0.324951171875, 174.125 ;  /* 0xb5335971ff0f7431 */ /* 0x000fe400000001ff */
[----:B---3--:R-:W-:Y:S01]  /*8c50*/  HFMA2 R8, -RZ, RZ, 1.8828125, 479.75 ;  /* 0x3f885f7fff087431 */ /* 0x008fe200000001ff */
[----:B------:R-:W-:Y:S01]  /*8c60*/  MOV R9, 0x3944bb29 ;  /* 0x3944bb2900097802 */ /* 0x000fe20000000f00 */
[----:B------:R1:W-:Y:S01]  /*8c70*/  STL.64 [R1+0x6f8], R4 ;  /* 0x0006f80401007387 */ /* 0x0003e20000100a00 */
[----:B--2---:R-:W-:-:S02]  /*8c80*/  IMAD.MOV.U32 R10, RZ, RZ, -0x40ac461f ;  /* 0xbf53b9e1ff0a7424 */ /* 0x004fc400078e00ff */
[----:B------:R-:W-:Y:S01]  /*8c90*/  HFMA2 R11, -RZ, RZ, 1.84765625, -1.5029296875 ;  /* 0x3f64be03ff0b7431 */ /* 0x000fe200000001ff */
[----:B------:R2:W-:Y:S01]  /*8ca0*/  STL.64 [R1+0x648], R18 ;  /* 0x0006481201007387 */ /* 0x0005e20000100a00 */
[----:B0-----:R-:W-:Y:S01]  /*8cb0*/  MOV R12, 0xbee64065 ;  /* 0xbee64065000c7802 */ /* 0x001fe20000000f00 */
[----:B------:R-:W-:Y:S02]  /*8cc0*/  IMAD.MOV.U32 R13, RZ, RZ, -0x4a27cf64 ;  /* 0xb5d8309cff0d7424 */ /* 0x000fe400078e00ff */
[----:B------:R0:W-:Y:S04]  /*8cd0*/  STL.64 [R1+0x6f0], R16 ;  /* 0x0006f01001007387 */ /* 0x0001e80000100a00 */
[----:B------:R3:W-:Y:S01]  /*8ce0*/  STL.64 [R1+0x700], R14 ;  /* 0x0007000e01007387 */ /* 0x0007e20000100a00 */
[----:B-1----:R-:W-:Y:S01]  /*8cf0*/  MOV R4, 0xbcafe000 ;  /* 0xbcafe00000047802 */ /* 0x002fe20000000f00 */
[----:B------:R-:W-:-:S02]  /*8d00*/  IMAD.MOV.U32 R5, RZ, RZ, 0x3c84f2a4 ;  /* 0x3c84f2a4ff057424 */ /* 0x000fc400078e00ff */
[----:B------:R1:W-:Y:S01]  /*8d10*/  STL.64 [R1+0x710], R8 ;  /* 0x0007100801007387 */ /* 0x0003e20000100a00 */
[----:B--2---:R-:W-:Y:S02]  /*8d20*/  HFMA2 R18, -RZ, RZ, 0.409423828125, 444.75 ;  /* 0x368d5ef3ff127431 */ /* 0x004fe400000001ff */
[----:B------:R-:W-:Y:S01]  /*8d30*/  IMAD.MOV.U32 R19, RZ, RZ, -0x49cfc1d0 ;  /* 0xb6303e30ff137424 */ /* 0x000fe200078e00ff */
[----:B------:R2:W-:Y:S01]  /*8d40*/  STL.64 [R1+0x718], R10 ;  /* 0x0007180a01007387 */ /* 0x0005e20000100a00 */
[----:B0-----:R-:W-:Y:S01]  /*8d50*/  HFMA2 R16, -RZ, RZ, 1.56640625, -40512 ;  /* 0x3e44f8f2ff107431 */ /* 0x001fe200000001ff */
[----:B------:R-:W-:Y:S02]  /*8d60*/  MOV R17, 0xbe29f5e1 ;  /* 0xbe29f5e100117802 */ /* 0x000fe40000000f00 */
[----:B------:R0:W-:Y:S01]  /*8d70*/  STL.64 [R1+0x720], R12 ;  /* 0x0007200c01007387 */ /* 0x0001e20000100a00 */
[----:B---3--:R-:W-:Y:S01]  /*8d80*/  HFMA2 R14, -RZ, RZ, -0.97021484375, -9288 ;  /* 0xbbc3f089ff0e7431 */ /* 0x008fe200000001ff */
[----:B------:R-:W-:Y:S01]  /*8d90*/  MOV R15, 0xaef836cd ;  /* 0xaef836cd000f7802 */ /* 0x000fe20000000f00 */
[----:B-1----:R-:W-:-:S02]  /*8da0*/  IMAD.MOV.U32 R8, RZ, RZ, 0x3ac6cd85 ;  /* 0x3ac6cd85ff087424 */ /* 0x002fc400078e00ff */
[----:B------:R-:W-:Y:S01]  /*8db0*/  HFMA2 R9, -RZ, RZ, -0.81689453125, 142.75 ;  /* 0xba895876ff097431 */ /* 0x000fe200000001ff */
[----:B------:R1:W-:Y:S01]  /*8dc0*/  STL.64 [R1+0x738], R4 ;  /* 0x0007380401007387 */ /* 0x0003e20000100a00 */
[----:B--2---:R-:W-:Y:S01]  /*8dd0*/  MOV R10, 0x39ba53bc ;  /* 0x39ba53bc000a7802 */ /* 0x004fe20000000f00 */
[----:B------:R-:W-:Y:S02]  /*8de0*/  IMAD.MOV.U32 R11, RZ, RZ, 0x2b65fa2b ;  /* 0x2b65fa2bff0b7424 */ /* 0x000fe400078e00ff */
[----:B------:R2:W-:Y:S01]  /*8df0*/  STL.64 [R1+0x670], R20 ;  /* 0x0006701401007387 */ /* 0x0005e20000100a00 */
[----:B0-----:R-:W-:Y:S02]  /*8e00*/  IMAD.MOV.U32 R12, RZ, RZ, -0x48797ceb ;  /* 0xb7868315ff0c7424 */ /* 0x001fe400078e00ff */
[----:B------:R-:W-:Y:S01]  /*8e10*/  HFMA2 R13, -RZ, RZ, 0.0341796875, -0.00926971435546875 ;  /* 0x2860a0bfff0d7431 */ /* 0x000fe200000001ff */
[----:B------:R0:W-:Y:S04]  /*8e20*/  STL.64 [R1+0x690], R18 ;  /* 0x0006901201007387 */ /* 0x0001e80000100a00 */
[----:B------:R3:W-:Y:S01]  /*8e30*/  STL.64 [R1+0x728], R16 ;  /* 0x0007281001007387 */ /* 0x0007e20000100a00 */
[----:B-1----:R-:W-:Y:S01]  /*8e40*/  HFMA2 R4, -RZ, RZ, 1.482421875, -0.1220703125 ;  /* 0x3deeafd0ff047431 */ /* 0x002fe200000001ff */
[----:B------:R-:W-:-:S02]  /*8e50*/  MOV R5, 0xc0550bb4 ;  /* 0xc0550bb400057802 */ /* 0x000fc40000000f00 */
[----:B------:R1:W-:Y:S01]  /*8e60*/  STL.64 [R1+0x740], R14 ;  /* 0x0007400e01007387 */ /* 0x0003e20000100a00 */
[----:B--2---:R-:W-:Y:S01]  /*8e70*/  IMAD.MOV.U32 R20, RZ, RZ, 0x380ec44f ;  /* 0x380ec44fff147424 */ /* 0x004fe200078e00ff */
[----:B------:R-:W-:Y:S02]  /*8e80*/  MOV R21, 0xbe0d26d1 ;  /* 0xbe0d26d100157802 */ /* 0x000fe40000000f00 */
[----:B------:R2:W-:Y:S01]  /*8e90*/  STL.64 [R1+0x748], R8 ;  /* 0x0007480801007387 */ /* 0x0005e20000100a00 */
[----:B0-----:R-:W-:Y:S01]  /*8ea0*/  HFMA2 R18, -RZ, RZ, 0.81884765625, -30.46875 ;  /* 0x3a8dcf9eff127431 */ /* 0x001fe200000001ff */
[----:B------:R-:W-:Y:S02]  /*8eb0*/  MOV R19, 0xb9c3f089 ;  /* 0xb9c3f08900137802 */ /* 0x000fe40000000f00 */
[----:B------:R0:W-:Y:S01]  /*8ec0*/  STL.64 [R1+0x750], R10 ;  /* 0x0007500a01007387 */ /* 0x0001e20000100a00 */
[----:B---3--:R-:W-:Y:S01]  /*8ed0*/  MOV R16, 0x365283b7 ;  /* 0x365283b700107802 */ /* 0x008fe20000000f00 */
[----:B------:R-:W-:-:S02]  /*8ee0*/  IMAD.MOV.U32 R17, RZ, RZ, 0x3fd55cd1 ;  /* 0x3fd55cd1ff117424 */ /* 0x000fc400078e00ff */
[----:B------:R3:W-:Y:S01]  /*8ef0*/  STL.64 [R1+0x760], R12 ;  /* 0x0007600c01007387 */ /* 0x0007e20000100a00 */
[----:B-1----:R-:W-:Y:S02]  /*8f00*/  IMAD.MOV.U32 R14, RZ, RZ, 0x408f03f4 ;  /* 0x408f03f4ff0e7424 */ /* 0x002fe400078e00ff */
[----:B------:R-:W-:Y:S02]  /*8f10*/  HFMA2 R15, -RZ, RZ, -2.0859375, -0.033233642578125 ;  /* 0xc02ca841ff0f7431 */ /* 0x000fe400000001ff */
[----:B--2---:R-:W-:Y:S01]  /*8f20*/  HFMA2 R8, -RZ, RZ, -1.9365234375, 0.294677734375 ;  /* 0xbfbf34b7ff087431 */ /* 0x004fe200000001ff */
[----:B------:R-:W-:Y:S01]  /*8f30*/  MOV R9, 0x3f30567c ;  /* 0x3f30567c00097802 */ /* 0x000fe20000000f00 */
[----:B------:R1:W-:Y:S01]  /*8f40*/  STL.64 [R1+0x770], R4 ;  /* 0x0007700401007387 */ /* 0x0003e20000100a00 */
[----:B0-----:R-:W-:Y:S02]  /*8f50*/  IMAD.MOV.U32 R10, RZ, RZ, 0x35af85e3 ;  /* 0x35af85e3ff0a7424 */ /* 0x001fe400078e00ff */
[----:B------:R-:W-:Y:S01]  /*8f60*/  HFMA2 R11, -RZ, RZ, -1.6279296875, -2064 ;  /* 0xbe83e808ff0b7431 */ /* 0x000fe200000001ff */
[----:B------:R0:W-:Y:S01]  /*8f70*/  STL.64 [R1+0x6b8], R20 ;  /* 0x0006b81401007387 */ /* 0x0001e20000100a00 */
[----:B---3--:R-:W-:Y:S01]  /*8f80*/  MOV R12, 0x3e580a4b ;  /* 0x3e580a4b000c7802 */ /* 0x008fe20000000f00 */
[----:B------:R-:W-:-:S02]  /*8f90*/  IMAD.MOV.U32 R13, RZ, RZ, -0x42548d8a ;  /* 0xbdab7276ff0d7424 */ /* 0x000fc400078e00ff */
[----:B------:R2:W-:Y:S04]  /*8fa0*/  STL.64 [R1+0x6e0], R18 ;  /* 0x0006e01201007387 */ /* 0x0005e80000100a00 */
[----:B------:R3:W-:Y:S01]  /*8fb0*/  STL.64 [R1+0x768], R16 ;  /* 0x0007681001007387 */ /* 0x0007e20000100a00 */
[----:B-1----:R-:W-:Y:S01]  /*8fc0*/  MOV R4, 0x2e596624 ;  /* 0x2e59662400047802 */ /* 0x002fe20000000f00 */
[----:B------:R-:W-:Y:S02]  /*8fd0*/  IMAD.MOV.U32 R5, RZ, RZ, -0x45341f6a ;  /* 0xbacbe096ff057424 */ /* 0x000fe400078e00ff */
[----:B------:R1:W-:Y:S01]  /*8fe0*/  STL.64 [R1+0x778], R14 ;  /* 0x0007780e01007387 */ /* 0x0003e20000100a00 */
[----:B0-----:R-:W-:Y:S01]  /*8ff0*/  MOV R20, 0x3f39715e ;  /* 0x3f39715e00147802 */ /* 0x001fe20000000f00 */
[----:B------:R-:W-:-:S02]  /*9000*/  IMAD.MOV.U32 R21, RZ, RZ, -0x404dd976 ;  /* 0xbfb2268aff157424 */ /* 0x000fc400078e00ff */
[----:B------:R0:W-:Y:S01]  /*9010*/  STL.64 [R1+0x788], R8 ;  /* 0x0007880801007387 */ /* 0x0001e20000100a00 */
[----:B--2---:R-:W-:Y:S02]  /*9020*/  IMAD.MOV.U32 R18, RZ, RZ, 0x3d8d121f ;  /* 0x3d8d121fff127424 */ /* 0x004fe400078e00ff */
[----:B------:R-:W-:Y:S01]  /*9030*/  HFMA2 R19, -RZ, RZ, 0.200927734375, -42848 ;  /* 0x326ef93bff137431 */ /* 0x000fe200000001ff */
[----:B------:R2:W-:Y:S01]  /*9040*/  STL.64 [R1+0x790], R10 ;  /* 0x0007900a01007387 */ /* 0x0005e20000100a00 */
[----:B---3--:R-:W-:Y:S01]  /*9050*/  HFMA2 R16, -RZ, RZ, -0.1881103515625, -369 ;  /* 0xb205ddc4ff107431 */ /* 0x008fe200000001ff */
[----:B------:R-:W-:Y:S02]  /*9060*/  MOV R17, 0x3cc6cd86 ;  /* 0x3cc6cd8600117802 */ /* 0x000fe40000000f00 */
[----:B------:R3:W-:Y:S01]  /*9070*/  STL.64 [R1+0x798], R12 ;  /* 0x0007980c01007387 */ /* 0x0007e20000100a00 */
[----:B-1----:R-:W-:Y:S01]  /*9080*/  HFMA2 R14, -RZ, RZ, 0.8173828125, 5628 ;  /* 0x3a8a6d7fff0e7431 */ /* 0x002fe200000001ff */
[----:B------:R-:W-:Y:S01]  /*9090*/  MOV R15, 0xb9b8f43c ;  /* 0xb9b8f43c000f7802 */ /* 0x000fe20000000f00 */
[----:B0-----:R-:W-:-:S02]  /*90a0*/  IMAD.MOV.U32 R8, RZ, RZ, 0x29d16c32 ;  /* 0x29d16c32ff087424 */ /* 0x001fc400078e00ff */
[----:B------:R-:W-:Y:S01]  /*90b0*/  HFMA2 R9, -RZ, RZ, 0.57666015625, -868.5 ;  /* 0x389de2c9ff097431 */ /* 0x000fe200000001ff */
[----:B------:R0:W-:Y:S01]  /*90c0*/  STL.64 [R1+0x7b0], R4 ;  /* 0x0007b00401007387 */ /* 0x0001e20000100a00 */
[----:B--2---:R-:W-:Y:S01]  /*90d0*/  MOV R10, 0xb84a1be1 ;  /* 0xb84a1be1000a7802 */ /* 0x004fe20000000f00 */
[----:B------:R-:W-:Y:S02]  /*90e0*/  IMAD.MOV.U32 R11, RZ, RZ, 0x377f78a2 ;  /* 0x377f78a2ff0b7424 */ /* 0x000fe400078e00ff */
[----:B------:R1:W-:Y:S01]  /*90f0*/  STL.64 [R1+0x708], R20 ;  /* 0x0007081401007387 */ /* 0x0003e20000100a00 */
[----:B---3--:R-:W-:Y:S02]  /*9100*/  IMAD.MOV.U32 R12, RZ, RZ, -0x3ed35ed2 ;  /* 0xc12ca12eff0c7424 */ /* 0x008fe400078e00ff */
[----:B------:R-:W-:Y:S01]  /*9110*/  HFMA2 R13, -RZ, RZ, -0.841796875, 0.006031036376953125 ;  /* 0xbabc1e2dff0d7431 */ /* 0x000fe200000001ff */
[----:B------:R2:W-:Y:S04]  /*9120*/  STL.64 [R1+0x730], R18 ;  /* 0x0007301201007387 */ /* 0x0005e80000100a00 */
[----:B------:R3:W-:Y:S01]  /*9130*/  STL.64 [R1+0x7a0], R16 ;  /* 0x0007a01001007387 */ /* 0x0007e20000100a00 */
[----:B0-----:R-:W-:Y:S01]  /*9140*/  HFMA2 R4, -RZ, RZ, 2.34375, 103.125 ;  /* 0x40b05672ff047431 */ /* 0x001fe200000001ff */
[----:B------:R-:W-:-:S02]  /*9150*/  MOV R5, 0x3749bc93 ;  /* 0x3749bc9300057802 */ /* 0x000fc40000000f00 */
[----:B------:R0:W-:Y:S01]  /*9160*/  STL.64 [R1+0x7b8], R14 ;  /* 0x0007b80e01007387 */ /* 0x0001e20000100a00 */
[----:B-1----:R-:W-:Y:S01]  /*9170*/  HFMA2 R20, -RZ, RZ, -0.57958984375, 0.002964019775390625 ;  /* 0xb8a31a12ff147431 */ /* 0x002fe200000001ff */
[----:B------:R-:W-:Y:S02]  /*9180*/  MOV R21, 0x3852efff ;  /* 0x3852efff00157802 */ /* 0x000fe40000000f00 */
[----:B------:R1:W-:Y:S01]  /*9190*/  STL.64 [R1+0x7c0], R8 ;  /* 0x0007c00801007387 */ /* 0x0003e20000100a00 */
[----:B--2---:R-:W-:Y:S01]  /*91a0*/  MOV R18, 0xb9885993 ;  /* 0xb988599300127802 */ /* 0x004fe20000000f00 */
[----:B------:R-:W-:Y:S02]  /*91b0*/  IMAD.MOV.U32 R19, RZ, RZ, 0x3fc4fabc ;  /* 0x3fc4fabcff137424 */ /* 0x000fe400078e00ff */
[----:B------:R2:W-:Y:S01]  /*91c0*/  STL.64 [R1+0x7c8], R10 ;  /* 0x0007c80a01007387 */ /* 0x0005e20000100a00 */
[----:B---3--:R-:W-:Y:S01]  /*91d0*/  MOV R16, 0x4113bbe2 ;  /* 0x4113bbe200107802 */ /* 0x008fe20000000f00 */
[----:B------:R-:W-:-:S02]  /*91e0*/  IMAD.MOV.U32 R17, RZ, RZ, -0x3ed8b1f6 ;  /* 0xc1274e0aff117424 */ /* 0x000fc400078e00ff */
[----:B------:R3:W-:Y:S01]  /*91f0*/  STL.64 [R1+0x7d8], R12 ;  /* 0x0007d80c01007387 */ /* 0x0007e20000100a00 */
[----:B0-----:R-:W-:Y:S02]  /*9200*/  IMAD.MOV.U32 R14, RZ, RZ, -0x3fdb1df7 ;  /* 0xc024e209ff0e7424 */ /* 0x001fe400078e00ff */
[----:B------:R-:W-:Y:S02]  /*9210*/  HFMA2 R15, -RZ, RZ, 2.0390625, -0.00010794401168823242188 ;  /* 0x40148713ff0f7431 */ /* 0x000fe400000001ff */
[----:B-1----:R-:W-:Y:S01]  /*9220*/  HFMA2 R8, -RZ, RZ, 1.6689453125, -16040 ;  /* 0x3eadf3d5ff087431 */ /* 0x002fe200000001ff */
[----:B------:R-:W-:Y:S01]  /*9230*/  MOV R9, 0xbe88cf1e ;  /* 0xbe88cf1e00097802 */ /* 0x000fe20000000f00 */
[----:B------:R0:W-:Y:S01]  /*9240*/  STL.64 [R1+0x7e8], R4 ;  /* 0x0007e80401007387 */ /* 0x0001e20000100a00 */
[----:B--2---:R-:W-:Y:S02]  /*9250*/  IMAD.MOV.U32 R10, RZ, RZ, 0x3dd19e34 ;  /* 0x3dd19e34ff0a7424 */ /* 0x004fe400078e00ff */
[----:B------:R-:W-:Y:S01]  /*9260*/  HFMA2 R11, -RZ, RZ, 0.1375732421875, -23.09375 ;  /* 0x3067cdc6ff0b7431 */ /* 0x000fe200000001ff */
[----:B------:R1:W-:Y:S01]  /*9270*/  STL.64 [R1+0x758], R20 ;  /* 0x0007581401007387 */ /* 0x0003e20000100a00 */
[----:B---3--:R-:W-:Y:S01]  /*9280*/  MOV R12, 0xbce55ca9 ;  /* 0xbce55ca9000c7802 */ /* 0x008fe20000000f00 */
[----:B------:R-:W-:-:S02]  /*9290*/  IMAD.MOV.U32 R13, RZ, RZ, 0x3ca46207 ;  /* 0x3ca46207ff0d7424 */ /* 0x000fc400078e00ff */
[----:B------:R2:W-:Y:S04]  /*92a0*/  STL.64 [R1+0x780], R18 ;  /* 0x0007801201007387 */ /* 0x0005e80000100a00 */
[----:B------:R3:W-:Y:S01]  /*92b0*/  STL.64 [R1+0x7e0], R16 ;  /* 0x0007e01001007387 */ /* 0x0007e20000100a00 */
[----:B0-----:R-:W-:Y:S01]  /*92c0*/  MOV R4, 0x39bf9a7a ;  /* 0x39bf9a7a00047802 */ /* 0x001fe20000000f00 */
[----:B------:R-:W-:Y:S02]  /*92d0*/  IMAD.MOV.U32 R5, RZ, RZ, -0x519e6c8f ;  /* 0xae619371ff057424 */ /* 0x000fe400078e00ff */
[----:B------:R0:W-:Y:S01]  /*92e0*/  STL.64 [R1+0x7f0], R14 ;  /* 0x0007f00e01007387 */ /* 0x0001e20000100a00 */
[----:B-1----:R-:W-:Y:S02]  /*92f0*/  IMAD.MOV.U32 R20, RZ, RZ, -0x436e1202 ;  /* 0xbc91edfeff147424 */ /* 0x002fe400078e00ff */
[----:B------:R-:W-:Y:S01]  /*9300*/  HFMA2 R21, -RZ, RZ, 0.97705078125, -0.0060577392578125 ;  /* 0x3bd19e34ff157431 */ /* 0x000fe200000001ff */
[----:B------:R1:W-:Y:S01]  /*9310*/  STL.64 [R1+0x800], R8 ;  /* 0x0008000801007387 */ /* 0x0003e20000100a00 */
[----:B--2---:R-:W-:Y:S01]  /*9320*/  HFMA2 R18, -RZ, RZ, -2.412109375, -21.8125 ;  /* 0xc0d3cd74ff127431 */ /* 0x004fe200000001ff */
[----:B------:R-:W-:-:S02]  /*9330*/  MOV R19, 0x41565e26 ;  /* 0x41565e2600137802 */ /* 0x000fc40000000f00 */
[----:B------:R2:W-:Y:S01]  /*9340*/  STL.64 [R1+0x808], R10 ;  /* 0x0008080a01007387 */ /* 0x0005e20000100a00 */
[----:B---3--:R-:W-:Y:S01]  /*9350*/  HFMA2 R16, -RZ, RZ, -0.98779296875, 0.1654052734375 ;  /* 0xbbe7314bff107431 */ /* 0x008fe200000001ff */
[----:B------:R-:W-:Y:S02]  /*9360*/  MOV R17, 0x2c0887f7 ;  /* 0x2c0887f700117802 */ /* 0x000fe40000000f00 */
[----:B------:R3:W-:Y:S01]  /*9370*/  STL.64 [R1+0x810], R12 ;  /* 0x0008100c01007387 */ /* 0x0007e20000100a00 */
[----:B0-----:R-:W-:Y:S01]  /*9380*/  HFMA2 R14, -RZ, RZ, -0.578125, 0.0023345947265625 ;  /* 0xb8a018c8ff0e7431 */ /* 0x001fe200000001ff */
[----:B------:R-:W-:Y:S01]  /*9390*/  MOV R15, 0xc188e6d2 ;  /* 0xc188e6d2000f7802 */ /* 0x000fe20000000f00 */
[----:B-1----:R-:W-:Y:S02]  /*93a0*/  IMAD.MOV.U32 R8, RZ, RZ, -0x4070897b ;  /* 0xbf8f7685ff087424 */ /* 0x002fe400078e00ff */
[----:B------:R-:W-:Y:S01]  /*93b0*/  HFMA2 R9, -RZ, RZ, 3.0390625, -0.00010883808135986328125 ;  /* 0x42148722ff097431 */ /* 0x000fe200000001ff */
[----:B------:R0:W-:Y:S01]  /*93c0*/  STL.64 [R1+0x828], R4 ;  /* 0x0008280401007387 */ /* 0x0001e20000100a00 */
[----:B--2---:R-:W-:Y:S01]  /*93d0*/  MOV R10, 0xc251316e ;  /* 0xc251316e000a7802 */ /* 0x004fe20000000f00 */
[----:B------:R-:W-:-:S02]  /*93e0*/  IMAD.MOV.U32 R11, RZ, RZ, 0x42043bff ;  /* 0x42043bffff0b7424 */ /* 0x000fc400078e00ff */
[----:B------:R1:W-:Y:S01]  /*93f0*/  STL.64 [R1+0x7a8], R20 ;  /* 0x0007a81401007387 */ /* 0x0003e20000100a00 */
[----:B---3--:R-:W-:Y:S02]  /*9400*/  IMAD.MOV.U32 R12, RZ, RZ, 0x41a71805 ;  /* 0x41a71805ff0c7424 */ /* 0x008fe400078e00ff */
[----:B------:R-:W-:Y:S01]  /*9410*/  HFMA2 R13, -RZ, RZ, -2.5625, -0.900390625 ;  /* 0xc120bb34ff0d7431 */ /* 0x000fe200000001ff */
[----:B------:R2:W-:Y:S04]  /*9420*/  STL.64 [R1+0x7d0], R18 ;  /* 0x0007d01201007387 */ /* 0x0005e80000100a00 */
[----:B------:R3:W-:Y:S01]  /*9430*/  STL.64 [R1+0x818], R16 ;  /* 0x0008181001007387 */ /* 0x0007e20000100a00 */
[----:B0-----:R-:W-:Y:S01]  /*9440*/  HFMA2 R4, -RZ, RZ, -2.18359375, 36.53125 ;  /* 0xc05e5091ff047431 */ /* 0x001fe200000001ff */
[----:B------:R-:W-:-:S02]  /*9450*/  MOV R5, 0x3fb76a6c ;  /* 0x3fb76a6c00057802 */ /* 0x000fc40000000f00 */
[----:B------:R0:W-:Y:S01]  /*9460*/  STL.64 [R1+0x830], R14 ;  /* 0x0008300e01007387 */ /* 0x0001e20000100a00 */
[----:B-1----:R-:W-:Y:S01]  /*9470*/  MOV R20, 0xbf8095d8 ;  /* 0xbf8095d800147802 */ /* 0x002fe20000000f00 */
[----:B------:R-:W-:Y:S02]  /*9480*/  IMAD.MOV.U32 R21, RZ, RZ, -0x4c24c9d8 ;  /* 0xb3db3628ff157424 */ /* 0x000fe400078e00ff */
[----:B------:R1:W-:Y:S01]  /*9490*/  STL.64 [R1+0x838], R8 ;  /* 0x0008380801007387 */ /* 0x0003e20000100a00 */
[----:B--2---:R-:W-:Y:S02]  /*94a0*/  IMAD.MOV.U32 R18, RZ, RZ, 0x3ad917d5 ;  /* 0x3ad917d5ff127424 */ /* 0x004fe400078e00ff */
[----:B------:R-:W-:Y:S01]  /*94b0*/  HFMA2 R19, -RZ, RZ, -0.82080078125, 4.03515625 ;  /* 0xba914409ff137431 */ /* 0x000fe200000001ff */
[----:B------:R2:W-:Y:S01]  /*94c0*/  STL.64 [R1+0x840], R10 ;  /* 0x0008400a01007387 */ /* 0x0005e20000100a00 */
[----:B---3--:R-:W-:Y:S01]  /*94d0*/  MOV R16, 0xb74d552d ;  /* 0xb74d552d00107802 */ /* 0x008fe20000000f00 */
[----:B------:R-:W-:-:S02]  /*94e0*/  IMAD.MOV.U32 R17, RZ, RZ, 0x408276e5 ;  /* 0x408276e5ff117424 */ /* 0x000fc400078e00ff */
[----:B------:R3:W-:Y:S01]  /*94f0*/  STL.64 [R1+0x850], R12 ;  /* 0x0008500c01007387 */ /* 0x0007e20000100a00 */
[----:B0-----:R-:W-:Y:S02]  /*9500*/  IMAD.MOV.U32 R14, RZ, RZ, 0x33993e87 ;  /* 0x33993e87ff0e7424 */ /* 0x001fe400078e00ff */
[----:B------:R-:W-:Y:S02]  /*9510*/  HFMA2 R15, -RZ, RZ, -1.7236328125, 298.25 ;  /* 0xbee55ca9ff0f7431 */ /* 0x000fe400000001ff */
[----:B-1----:R-:W-:Y:S01]  /*9520*/  HFMA2 R8, -RZ, RZ, -0.11907958984375, 0.0731201171875 ;  /* 0xaf9f2caeff087431 */ /* 0x002fe200000001ff */
[----:B------:R-:W-:Y:S01]  /*9530*/  MOV R9, 0x3d07aee5 ;  /* 0x3d07aee500097802 */ /* 0x000fe20000000f00 */
[----:B------:R0:W-:Y:S01]  /*9540*/  STL.64 [R1+0x860], R4 ;  /* 0x0008600401007387 */ /* 0x0001e20000100a00 */
[----:B--2---:R-:W-:Y:S02]  /*9550*/  IMAD.MOV.U32 R10, RZ, RZ, -0x434156b4 ;  /* 0xbcbea94cff0a7424 */ /* 0x004fe400078e00ff */
[----:B------:R-:W-:Y:S01]  /*9560*/  HFMA2 R11, -RZ, RZ, 1.0029296875, -0.775390625 ;  /* 0x3c03ba34ff0b7431 */ /* 0x000fe200000001ff */
[----:B------:R1:W-:Y:S01]  /*9570*/  STL.64 [R1+0x7f8], R20 ;  /* 0x0007f81401007387 */ /* 0x0003e20000100a00 */
[----:B---3--:R-:W-:Y:S01]  /*9580*/  MOV R12, 0xb0a1e056 ;  /* 0xb0a1e056000c7802 */ /* 0x008fe20000000f00 */
[----:B------:R-:W-:-:S02]  /*9590*/  IMAD.MOV.U32 R13, RZ, RZ, -0x450fdad4 ;  /* 0xbaf0252cff0d7424 */ /* 0x000fc400078e00ff */
[----:B------:R2:W-:Y:S04]  /*95a0*/  STL.64 [R1+0x820], R18 ;  /* 0x0008201201007387 */ /* 0x0005e80000100a00 */
[----:B------:R3:W-:Y:S01]  /*95b0*/  STL.64 [R1+0x858], R16 ;  /* 0x0008581001007387 */ /* 0x0007e20000100a00 */
[----:B0-----:R-:W-:Y:S01]  /*95c0*/  MOV R4, 0x430437bf ;  /* 0x430437bf00047802 */ /* 0x001fe20000000f00 */
[----:B------:R-:W-:Y:S02]  /*95d0*/  IMAD.MOV.U32 R5, RZ, RZ, 0x3c605817 ;  /* 0x3c605817ff057424 */ /* 0x000fe400078e00ff */
[----:B------:R0:W-:Y:S01]  /*95e0*/  STL.64 [R1+0x868], R14 ;  /* 0x0008680e01007387 */ /* 0x0001e20000100a00 */
[----:B-1----:R-:W-:Y:S01]  /*95f0*/  HFMA2 R20, -RZ, RZ, 0.8916015625, 40128 ;  /* 0x3b2278e6ff147431 */ /* 0x002fe200000001ff */
[----:B------:R-:W-:-:S02]  /*9600*/  MOV R21, 0xc1a4e31c ;  /* 0xc1a4e31c00157802 */ /* 0x000fc40000000f00 */
[----:B------:R1:W-:Y:S01]  /*9610*/  STL.64 [R1+0x878], R8 ;  /* 0x0008780801007387 */ /* 0x0003e20000100a00 */
[----:B--2---:R-:W-:Y:S01]  /*9620*/  MOV R18, 0x3eaea827 ;  /* 0x3eaea82700127802 */ /* 0x004fe20000000f00 */
[----:B------:R-:W-:Y:S02]  /*9630*/  IMAD.MOV.U32 R19, RZ, RZ, -0x41fdf446 ;  /* 0xbe020bbaff137424 */ /* 0x000fe400078e00ff */
[----:B------:R2:W-:Y:S01]  /*9640*/  STL.64 [R1+0x880], R10 ;  /* 0x0008800a01007387 */ /* 0x0005e20000100a00 */
[----:B---3--:R-:W-:Y:S01]  /*9650*/  HFMA2 R16, -RZ, RZ, 0.8271484375, -0.291015625 ;  /* 0x3a9eb4a8ff107431 */ /* 0x008fe200000001ff */
[----:B------:R-:W-:Y:S02]  /*9660*/  MOV R17, 0xb9cefd15 ;  /* 0xb9cefd1500117802 */ /* 0x000fe40000000f00 */
[----:B------:R3:W-:Y:S01]  /*9670*/  STL.64 [R1+0x888], R12 ;  /* 0x0008880c01007387 */ /* 0x0007e20000100a00 */
[----:B0-----:R-:W-:Y:S01]  /*9680*/  HFMA2 R14, -RZ, RZ, -3.482421875, 71.4375 ;  /* 0xc2f75477ff0e7431 */ /* 0x001fe200000001ff */
[----:B------:R-:W-:Y:S01]  /*9690*/  MOV R15, 0x431234f7 ;  /* 0x431234f7000f7802 */ /* 0x000fe20000000f00 */
[----:B-1----:R-:W-:-:S02]  /*96a0*/  IMAD.MOV.U32 R8, RZ, RZ, -0x3d5f44d2 ;  /* 0xc2a0bb2eff087424 */ /* 0x002fc400078e00ff */
[----:B------:R-:W-:Y:S01]  /*96b0*/  HFMA2 R9, -RZ, RZ, -0.615234375, 0.0134124755859375 ;  /* 0xb8ec22deff097431 */ /* 0x000fe200000001ff */
[----:B------:R0:W-:Y:S01]  /*96c0*/  STL.64 [R1+0x8a0], R4 ;  /* 0x0008a00401007387 */ /* 0x0001e20000100a00 */
[----:B--2---:R-:W-:Y:S01]  /*96d0*/  MOV R10, 0x4223149e ;  /* 0x4223149e000a7802 */ /* 0x004fe20000000f00 */
[----:B------:R-:W-:Y:S02]  /*96e0*/  IMAD.MOV.U32 R11, RZ, RZ, -0x3de7289d ;  /* 0xc218d763ff0b7424 */ /* 0x000fe400078e00ff */
[----:B------:R1:W-:Y:S01]  /*96f0*/  STL.64 [R1+0x848], R20 ;  /* 0x0008481401007387 */ /* 0x0003e20000100a00 */
[----:B---3--:R-:W-:Y:S02]  /*9700*/  IMAD.MOV.U32 R12, RZ, RZ, -0x3f374eec ;  /* 0xc0c8b114ff0c7424 */ /* 0x008fe400078e00ff */
[----:B------:R-:W-:Y:S01]  /*9710*/  HFMA2 R13, -RZ, RZ, 2.318359375, -1.4111328125 ;  /* 0x40a3bda5ff0d7431 */ /* 0x000fe200000001ff */
[----:B------:R2:W-:Y:S04]  /*9720*/  STL.64 [R1+0x870], R18 ;  /* 0x0008701201007387 */ /* 0x0005e80000100a00 */
[----:B------:R3:W-:Y:S01]  /*9730*/  STL.64 [R1+0x890], R16 ;  /* 0x0008901001007387 */ /* 0x0007e20000100a00 */
[----:B0-----:R-:W-:Y:S01]  /*9740*/  HFMA2 R4, -RZ, RZ, 1.7734375, -0.0185699462890625 ;  /* 0x3f18a4c1ff047431 */ /* 0x001fe200000001ff */
[----:B------:R-:W-:-:S02]  /*9750*/  MOV R5, 0xbee2690b ;  /* 0xbee2690b00057802 */ /* 0x000fc40000000f00 */
[----:B------:R0:W-:Y:S01]  /*9760*/  STL.64 [R1+0x8a8], R14 ;  /* 0x0008a80e01007387 */ /* 0x0001e20000100a00 */
[----:B-1----:R-:W-:Y:S02]  /*9770*/  IMAD.MOV.U32 R20, RZ, RZ, 0x4293c7da ;  /* 0x4293c7daff147424 */ /* 0x002fe400078e00ff */
[----:B------:R-:W-:Y:S01]  /*9780*/  HFMA2 R21, -RZ, RZ, -3.5546875, -20.640625 ;  /* 0xc31ccd29ff157431 */ /* 0x000fe200000001ff */
[----:B------:R1:W-:Y:S01]  /*9790*/  STL.64 [R1+0x8b0], R8 ;  /* 0x0008b00801007387 */ /* 0x0003e20000100a00 */
[----:B--2---:R-:W-:Y:S01]  /*97a0*/  HFMA2 R18, -RZ, RZ, 2.767578125, -0.0004770755767822265625 ;  /* 0x41898fd1ff127431 */ /* 0x004fe200000001ff */
[----:B------:R-:W-:Y:S02]  /*97b0*/  MOV R19, 0x357b0a41 ;  /* 0x357b0a4100137802 */ /* 0x000fe40000000f00 */
[----:B------:R2:W-:Y:S01]  /*97c0*/  STL.64 [R1+0x8b8], R10 ;  /* 0x0008b80a01007387 */ /* 0x0005e20000100a00 */
[----:B---3--:R-:W-:Y:S01]  /*97d0*/  MOV R16, 0xc0020bba ;  /* 0xc0020bba00107802 */ /* 0x008fe20000000f00 */
[----:B------:R-:W-:-:S02]  /*97e0*/  IMAD.MOV.U32 R17, RZ, RZ, -0x4e55e4fe ;  /* 0xb1aa1b02ff117424 */ /* 0x000fc400078e00ff */
[----:B------:R3:W-:Y:S01]  /*97f0*/  STL.64 [R1+0x8c8], R12 ;  /* 0x0008c80c01007387 */ /* 0x0007e20000100a00 */
[----:B0-----:R-:W-:Y:S02]  /*9800*/  IMAD.MOV.U32 R14, RZ, RZ, 0x3e24a8c0 ;  /* 0x3e24a8c0ff0e7424 */ /* 0x001fe400078e00ff */
[----:B------:R-:W-:Y:S02]  /*9810*/  HFMA2 R15, -RZ, RZ, -0.21337890625, 25280 ;  /* 0xb2d4762cff0f7431 */ /* 0x000fe400000001ff */
[----:B-1----:R-:W-:Y:S01]  /*9820*/  HFMA2 R8, -RZ, RZ, -1.0263671875, 1.4521484375 ;  /* 0xbc1b3dcfff087431 */ /* 0x002fe200000001ff */
[----:B------:R-:W-:Y:S01]  /*9830*/  MOV R9, 0x36d76ab6 ;  /* 0x36d76ab600097802 */ /* 0x000fe20000000f00 */
[----:B------:R0:W-:Y:S01]  /*9840*/  STL.64 [R1+0x8d8], R4 ;  /* 0x0008d80401007387 */ /* 0x0001e20000100a00 */
[----:B--2---:R-:W-:Y:S02]  /*9850*/  IMAD.MOV.U32 R10, RZ, RZ, 0x3b0b43e3 ;  /* 0x3b0b43e3ff0a7424 */ /* 0x004fe400078e00ff */
[----:B------:R-:W-:Y:S01]  /*9860*/  HFMA2 R11, -RZ, RZ, 3.6640625, 0.05548095703125 ;  /* 0x43542b1aff0b7431 */ /* 0x000fe200000001ff */
        /* <DEDUP_REMOVED lines=8> */
[----:B-1----:R-:W-:Y:S01]  /*98f0*/  MOV R20, 0xbd25198e ;  /* 0xbd25198e00147802 */ /* 0x002fe20000000f00 */
[----:B------:R-:W-:-:S02]  /*9900*/  IMAD.MOV.U32 R21, RZ, RZ, 0x3ce423b1 ;  /* 0x3ce423b1ff157424 */ /* 0x000fc400078e00ff */
[----:B------:R1:W-:Y:S01]  /*9910*/  STL.64 [R1+0x8f0], R8 ;  /* 0x0008f00801007387 */ /* 0x0003e20000100a00 */
[----:B--2---:R-:W-:Y:S02]  /*9920*/  IMAD.MOV.U32 R18, RZ, RZ, -0x4313edd9 ;  /* 0xbcec1227ff127424 */ /* 0x004fe400078e00ff */
[----:B------:R-:W-:Y:S01]  /*9930*/  HFMA2 R19, -RZ, RZ, 3.818359375, 0.00131893157958984375 ;  /* 0x43a31567ff137431 */ /* 0x000fe200000001ff */
[----:B------:R2:W-:Y:S01]  /*9940*/  STL.64 [R1+0x8f8], R10 ;  /* 0x0008f80a01007387 */ /* 0x0005e20000100a00 */
[----:B---3--:R-:W-:Y:S01]  /*9950*/  HFMA2 R16, -RZ, RZ, 4.2109375, -23.28125 ;  /* 0x4436cdd2ff107431 */ /* 0x008fe200000001ff */
[----:B------:R-:W-:Y:S02]  /*9960*/  MOV R17, 0xc3f111b1 ;  /* 0xc3f111b100117802 */ /* 0x000fe40000000f00 */
[----:B------:R3:W-:Y:S01]  /*9970*/  STL.64 [R1+0x900], R12 ;  /* 0x0009000c01007387 */ /* 0x0007e20000100a00 */
[----:B0-----:R-:W-:Y:S01]  /*9980*/  HFMA2 R14, -RZ, RZ, 0.63427734375, 0.2242431640625 ;  /* 0x3913332dff0e7431 */ /* 0x001fe200000001ff */
[----:B------:R-:W-:Y:S01]  /*9990*/  MOV R15, 0xc29684d3 ;  /* 0xc29684d3000f7802 */ /* 0x000fe20000000f00 */
[----:B-1----:R-:W-:-:S02]  /*99a0*/  IMAD.MOV.U32 R8, RZ, RZ, 0x42850a16 ;  /* 0x42850a16ff087424 */ /* 0x002fc400078e00ff */
[----:B------:R-:W-:Y:S01]  /*99b0*/  HFMA2 R9, -RZ, RZ, -2.943359375, -0.00110340118408203125 ;  /* 0xc1e39485ff097431 */ /* 0x000fe200000001ff */
[----:B------:R0:W-:Y:S01]  /*99c0*/  STL.64 [R1+0x918], R4 ;  /* 0x0009180401007387 */ /* 0x0001e20000100a00 */
[----:B--2---:R-:W-:Y:S01]  /*99d0*/  MOV R10, 0xb54c60f7 ;  /* 0xb54c60f7000a7802 */ /* 0x004fe20000000f00 */
[----:B------:R-:W-:Y:S02]  /*99e0*/  IMAD.MOV.U32 R11, RZ, RZ, 0x4118a4c2 ;  /* 0x4118a4c2ff0b7424 */ /* 0x000fe400078e00ff */
[----:B------:R1:W-:Y:S01]  /*99f0*/  STL.64 [R1+0x8e8], R20 ;  /* 0x0008e81401007387 */ /* 0x0003e20000100a00 */
[----:B---3--:R-:W-:Y:S02]  /*9a00*/  IMAD.MOV.U32 R12, RZ, RZ, -0x4b05c0b0 ;  /* 0xb4fa3f50ff0c7424 */ /* 0x008fe400078e00ff */
[----:B------:R-:W-:Y:S01]  /*9a10*/  HFMA2 R13, -RZ, RZ, -1.826171875, 508.5 ;  /* 0xbf4e5ff2ff0d7431 */ /* 0x000fe200000001ff */
[----:B------:R2:W-:Y:S04]  /*9a20*/  STL.64 [R1+0x908], R16 ;  /* 0x0009081001007387 */ /* 0x0005e80000100a00 */
[----:B------:R3:W-:Y:S01]  /*9a30*/  STL.64 [R1+0x910], R18 ;  /* 0x0009101201007387 */ /* 0x0007e20000100a00 */
[----:B0-----:R-:W-:Y:S01]  /*9a40*/  HFMA2 R4, -RZ, RZ, 0.6376953125, -75.125 ;  /* 0x391ad4b2ff047431 */ /* 0x001fe200000001ff */
[----:B------:R-:W-:-:S02]  /*9a50*/  MOV R5, 0x3d50e5d5 ;  /* 0x3d50e5d500057802 */ /* 0x000fc40000000f00 */
[----:B------:R0:W-:Y:S01]  /*9a60*/  STL.64 [R1+0x920], R14 ;  /* 0x0009200e01007387 */ /* 0x0001e20000100a00 */
[----:B-1----:R-:W-:Y:S01]  /*9a70*/  HFMA2 R20, -RZ, RZ, -2.46875, -0.0004642009735107421875 ;  /* 0xc0f08f9bff147431 */ /* 0x002fe200000001ff */
[----:B------:R-:W-:Y:S02]  /*9a80*/  MOV R21, 0x40393dd8 ;  /* 0x40393dd800157802 */ /* 0x000fe40000000f00 */
[----:B------:R1:W-:Y:S01]  /*9a90*/  STL.64 [R1+0x928], R8 ;  /* 0x0009280801007387 */ /* 0x0003e20000100a00 */
[----:B--2---:R-:W-:Y:S01]  /*9aa0*/  MOV R16, 0x3f15b76c ;  /* 0x3f15b76c00107802 */ /* 0x004fe20000000f00 */
[----:B------:R-:W-:Y:S02]  /*9ab0*/  IMAD.MOV.U32 R17, RZ, RZ, -0x41aa8b03 ;  /* 0xbe5574fdff117424 */ /* 0x000fe400078e00ff */
[----:B------:R2:W-:Y:S01]  /*9ac0*/  STL.64 [R1+0x930], R10 ;  /* 0x0009300a01007387 */ /* 0x0005e20000100a00 */
[----:B---3--:R-:W-:Y:S01]  /*9ad0*/  MOV R18, 0xc477662c ;  /* 0xc477662c00127802 */ /* 0x008fe20000000f00 */
[----:B------:R-:W-:-:S02]  /*9ae0*/  IMAD.MOV.U32 R19, RZ, RZ, 0x450908e3 ;  /* 0x450908e3ff137424 */ /* 0x000fc400078e00ff */
[----:B------:R3:W-:Y:S01]  /*9af0*/  STL.64 [R1+0x940], R12 ;  /* 0x0009400c01007387 */ /* 0x0007e20000100a00 */
[----:B0-----:R-:W-:Y:S02]  /*9b00*/  IMAD.MOV.U32 R14, RZ, RZ, -0x42f88f86 ;  /* 0xbd07707aff0e7424 */ /* 0x001fe400078e00ff */
[----:B------:R-:W-:Y:S02]  /*9b10*/  HFMA2 R15, -RZ, RZ, 1.1162109375, -0.000296115875244140625 ;  /* 0x3c778cdaff0f7431 */ /* 0x000fe400000001ff */
[----:B-1----:R-:W-:Y:S01]  /*9b20*/  HFMA2 R8, -RZ, RZ, -4.94140625, 0.0002281665802001953125 ;  /* 0xc4f10b7aff087431 */ /* 0x002fe200000001ff */
[----:B------:R-:W-:Y:S01]  /*9b30*/  MOV R9, 0xbe23145e ;  /* 0xbe23145e00097802 */ /* 0x000fe20000000f00 */
[----:B------:R0:W-:Y:S01]  /*9b40*/  STL.64 [R1+0x950], R4 ;  /* 0x0009500401007387 */ /* 0x0001e20000100a00 */
[----:B--2---:R-:W-:Y:S02]  /*9b50*/  IMAD.MOV.U32 R10, RZ, RZ, 0x44f49ff4 ;  /* 0x44f49ff4ff0a7424 */ /* 0x004fe400078e00ff */
[----:B------:R-:W-:Y:S01]  /*9b60*/  HFMA2 R11, -RZ, RZ, -5.0859375, 16480 ;  /* 0xc5167406ff0b7431 */ /* 0x000fe200000001ff */
        /* <DEDUP_REMOVED lines=9> */
[----:B------:R-:W-:Y:S01]  /*9c00*/  HFMA2 R21, -RZ, RZ, -0.447021484375, -0.000134944915771484375 ;  /* 0xb727886cff157431 */ /* 0x000fe200000001ff */
[----:B------:R1:W-:Y:S01]  /*9c10*/  STL.64 [R1+0x968], R8 ;  /* 0x0009680801007387 */ /* 0x0003e20000100a00 */
[----:B--2---:R-:W-:Y:S01]  /*9c20*/  HFMA2 R16, -RZ, RZ, -4.234375, 0.0235443115234375 ;  /* 0xc43c2607ff107431 */ /* 0x004fe200000001ff */
[----:B------:R-:W-:-:S02]  /*9c30*/  MOV R17, 0x4436edde ;  /* 0x4436edde00117802 */ /* 0x000fc40000000f00 */
[----:B------:R2:W-:Y:S01]  /*9c40*/  STL.64 [R1+0x970], R10 ;  /* 0x0009700a01007387 */ /* 0x0005e20000100a00 */
[----:B---3--:R-:W-:Y:S01]  /*9c50*/  HFMA2 R14, -RZ, RZ, 3.111328125, 1.4609375 ;  /* 0x42393dd8ff0e7431 */ /* 0x008fe200000001ff */
[----:B------:R-:W-:Y:S02]  /*9c60*/  MOV R15, 0xb704f033 ;  /* 0xb704f033000f7802 */ /* 0x000fe40000000f00 */
[----:B------:R3:W-:Y:S01]  /*9c70*/  STL.64 [R1+0x978], R12 ;  /* 0x0009780c01007387 */ /* 0x0007e20000100a00 */
[----:B0-----:R-:W-:Y:S01]  /*9c80*/  HFMA2 R18, -RZ, RZ, 1.8896484375, -0.00586700439453125 ;  /* 0x3f8f9e02ff127431 */ /* 0x001fe200000001ff */
[----:B------:R-:W-:Y:S01]  /*9c90*/  MOV R19, 0xbf42b1b0 ;  /* 0xbf42b1b000137802 */ /* 0x000fe20000000f00 */
[----:B-1----:R-:W-:Y:S02]  /*9ca0*/  IMAD.MOV.U32 R8, RZ, RZ, -0x3e97d410 ;  /* 0xc1682bf0ff087424 */ /* 0x002fe400078e00ff */
[----:B------:R-:W-:Y:S01]  /*9cb0*/  HFMA2 R9, -RZ, RZ, 2.595703125, -11.6328125 ;  /* 0x4131c9d1ff097431 */ /* 0x000fe200000001ff */
[----:B------:R0:W-:Y:S01]  /*9cc0*/  STL.64 [R1+0x990], R4 ;  /* 0x0009900401007387 */ /* 0x0001e20000100a00 */
[----:B--2---:R-:W-:Y:S01]  /*9cd0*/  MOV R10, 0xc085691e ;  /* 0xc085691e000a7802 */ /* 0x004fe20000000f00 */
[----:B------:R-:W-:-:S02]  /*9ce0*/  IMAD.MOV.U32 R11, RZ, RZ, 0x3b4b3729 ;  /* 0x3b4b3729ff0b7424 */ /* 0x000fc400078e00ff */
[----:B------:R-:W-:Y:S01]  /*9cf0*/  STL.64 [R1+0x980], R16 ;  /* 0x0009801001007387 */ /* 0x000fe20000100a00 */
[----:B---3--:R-:W-:Y:S02]  /*9d00*/  IMAD.MOV.U32 R12, RZ, RZ, 0x3eb9a9a3 ;  /* 0x3eb9a9a3ff0c7424 */ /* 0x008fe400078e00ff */
[----:B------:R-:W-:Y:S01]  /*9d10*/  HFMA2 R13, -RZ, RZ, 1.5966796875, 2.83718109130859375e-05 ;  /* 0x3e6301dcff0d7431 */ /* 0x000fe200000001ff */
[----:B------:R-:W-:Y:S04]  /*9d20*/  STL.64 [R1+0x988], R20 ;  /* 0x0009881401007387 */ /* 0x000fe80000100a00 */
[----:B------:R-:W-:Y:S01]  /*9d30*/  STL.64 [R1+0x998], R14 ;  /* 0x0009980e01007387 */ /* 0x000fe20000100a00 */
[----:B0-----:R-:W-:Y:S01]  /*9d40*/  FMUL.FTZ R4, R0, R23 ;  /* 0x0000001700047220 */ /* 0x001fe20000410000 */
[----:B------:R-:W-:-:S02]  /*9d50*/  VIADD R0, R1, 0x9c4 ;  /* 0x000009c401007836 */ /* 0x000fc40000000000 */
[----:B------:R-:W-:Y:S02]  /*9d60*/  STL.64 [R1+0x9a0], R8 ;  /* 0x0009a00801007387 */ /* 0x000fe40000100a00 */
[----:B------:R-:W-:Y:S02]  /*9d70*/  FSETP.GT.FTZ.AND P0, PT, R4, 1, PT ;  /* 0x3f8000000400780b */ /* 0x000fe40003f14000 */
[----:B------:R-:W-:Y:S04]  /*9d80*/  STL.64 [R1+0x9a8], R10 ;  /* 0x0009a80a01007387 */ /* 0x000fe80000100a00 */
[----:B------:R-:W-:Y:S04]  /*9d90*/  STL.64 [R1+0x9b0], R18 ;  /* 0x0009b01201007387 */ /* 0x000fe80000100a00 */
[----:B------:R-:W-:Y:S04]  /*9da0*/  STL.64 [R1+0x9b8], R12 ;  /* 0x0009b80c01007387 */ /* 0x000fe80000100a00 */
[----:B------:R-:W-:Y:S04]  /*9db0*/  STL.64 [R1+0x9c8], RZ ;  /* 0x0009c8ff01007387 */ /* 0x000fe80000100a00 */
        /* <DEDUP_REMOVED lines=11> */
[----:B------:R0:W-:Y:S02]  /*9e70*/  STL.64 [R1+0x9c0], R2 ;  /* 0x0009c00201007387 */ /* 0x0001e40000100a00 */
[----:B0-----:R-:W-:Y:S01]  /*9e80*/  FMUL.FTZ R2, R22, R23 ;  /* 0x0000001716027220 */ /* 0x001fe20000410000 */
[----:B------:R-:W-:Y:S06]  /*9e90*/  @!P0 BRA `(.L_x_1626) ;  /* 0x00000000007c8947 */ /* 0x000fec0003800000 */
        /* <DEDUP_REMOVED lines=8> */
[----:B------:R-:W-:Y:S01]  /*9f20*/  FFMA.FTZ R3, R6, 0.25, -R3 ;  /* 0x3e80000006037823 */ /* 0x000fe20000010803 */
        /* <DEDUP_REMOVED lines=22> */
.L_x_1626:
[----:B------:R-:W-:Y:S02]  /*a090*/  FSETP.GEU.FTZ.AND P0, PT, R4, 1, PT ;  /* 0x3f8000000400780b */ /* 0x000fe40003f1e000 */
[----:B------:R-:W-:-:S11]  /*a0a0*/  MOV R6, RZ ;  /* 0x000000ff00067202 */ /* 0x000fd60000000f00 */
[----:B------:R-:W-:Y:S05]  /*a0b0*/  @P0 BRA `(.L_x_1627) ;  /* 0x00000000007c0947 */ /* 0x000fea0003800000 */
[C---:B------:R-:W-:Y:S01]  /*a0c0*/  FADD.FTZ.RZ R4, R2.reuse, 1 ;  /* 0x3f80000002047421 */ /* 0x040fe2000001c000 */
[----:B------:R-:W-:-:S03]  /*a0d0*/  ISETP.GE.U32.AND P0, PT, R2, 0x7f800000, PT ;  /* 0x7f8000000200780c */ /* 0x000fc60003f06070 */
[----:B------:R-:W-:Y:S01]  /*a0e0*/  VIADD R4, R4, 0xc0c00000 ;  /* 0xc0c0000004047836 */ /* 0x000fe20000000000 */
[----:B------:R-:W-:-:S04]  /*a0f0*/  ISETP.GT.AND P1, PT, R2, -0x40800000, P0 ;  /* 0xbf8000000200780c */ /* 0x000fc80000724270 */
[----:B------:R-:W-:-:S04]  /*a100*/  LOP3.LUT R5, R4, 0xff800000, RZ, 0xc0, !PT ;  /* 0xff80000004057812 */ /* 0x000fc800078ec0ff */
[----:B------:R-:W-:Y:S01]  /*a110*/  IADD3 R6, PT, PT, -R5, 0x40800000, RZ ;  /* 0x4080000005067810 */ /* 0x000fe20007ffe1ff */
[----:B------:R-:W-:Y:S01]  /*a120*/  @P0 IMAD.MOV.U32 R9, RZ, RZ, 0x7f800000 ;  /* 0x7f800000ff090424 */ /* 0x000fe200078e00ff */
[-C--:B------:R-:W-:Y:S02]  /*a130*/  IADD3 R4, PT, PT, R2, -R5.reuse, RZ ;  /* 0x8000000502047210 */ /* 0x080fe40007ffe0ff */
[----:B------:R-:W-:Y:S01]  /*a140*/  I2FP.F32.S32 R5, R5 ;  /* 0x0000000500057245 */ /* 0x000fe20000201400 */
[----:B------:R-:W-:Y:S01]  /*a150*/  FFMA.FTZ R3, R6, 0.25, -R3 ;  /* 0x3e80000006037823 */ /* 0x000fe20000010803 */
[----:B------:R-:W-:-:S03]  /*a160*/  HFMA2 R6, -RZ, RZ, 1.3056640625, -1.8671875 ;  /* 0x3d39bf78ff067431 */ /* 0x000fc600000001ff */
        /* <DEDUP_REMOVED lines=20> */
.L_x_1627:
[----:B------:R-:W-:Y:S05]  /*a2b0*/  BSYNC.RECONVERGENT B0 ;  /* 0x0000000000007941 */ /* 0x000fea0003800200 */
.L_x_1625:
[----:B------:R-:W-:Y:S01]  /*a2c0*/  HFMA2 R3, -RZ, RZ, 0, 5.9604644775390625e-08 ;  /* 0x00000001ff037431 */ /* 0x000fe200000001ff */
[----:B------:R-:W-:Y:S01]  /*a2d0*/  BSSY.RECONVERGENT B0, `(.L_x_1628) ;  /* 0x0000016000007945 */ /* 0x000fe20003800200 */
[----:B0-----:R-:W-:Y:S01]  /*a2e0*/  MOV R2, RZ ;  /* 0x000000ff00027202 */ /* 0x001fe20000000f00 */
[----:B------:R-:W-:-:S07]  /*a2f0*/  IMAD.MOV.U32 R4, RZ, RZ, -0x41555555 ;  /* 0xbeaaaaabff047424 */ /* 0x000fce00078e00ff */
.L_x_1629:
[----:B------:R-:W-:-:S13]  /*a300*/  ISETP.GT.AND P1, PT, R3, R2, PT ;  /* 0x000000020300720c */ /* 0x000fda0003f24270 */
[C---:B------:R-:W-:Y:S02]  /*a310*/  @P1 IADD3 R9, PT, PT, R3.reuse, -0x1, RZ ;  /* 0xffffffff03091810 */ /* 0x040fe40007ffe0ff */
[----:B------:R-:W-:-:S03]  /*a320*/  @!P1 LEA R5, R3, R0, 0x2 ;  /* 0x0000000003059211 */ /* 0x000fc600078e10ff */
[----:B------:R-:W-:Y:S02]  /*a330*/  @P1 IMAD R9, R9, 0x4, R0 ;  /* 0x0000000409091824 */ /* 0x000fe400078e0200 */
[----:B------:R-:W2:Y:S04]  /*a340*/  @!P1 LDL R8, [R5] ;  /* 0x0000000005089983 */ /* 0x000ea80000100800 */
[----:B------:R-:W1:Y:S01]  /*a350*/  @P1 LDL R11, [R9] ;  /* 0x00000000090b1983 */ /* 0x000e620000100800 */
[----:B------:R-:W-:Y:S01]  /*a360*/  LEA R10, R3, R1, 0x2 ;  /* 0x00000001030a7211 */ /* 0x000fe200078e10ff */
[----:B-1----:R-:W-:-:S05]  /*a370*/  @P1 FMUL.FTZ R8, R11, R6 ;  /* 0x000000060b081220 */ /* 0x002fca0000410000 */
        /* <DEDUP_REMOVED lines=12> */
.L_x_1628:
        /* <DEDUP_REMOVED lines=9> */
.L_x_1633:
        /* <DEDUP_REMOVED lines=19> */
.L_x_1632:
        /* <DEDUP_REMOVED lines=12> */
.L_x_1635:
        /* <DEDUP_REMOVED lines=19> */
.L_x_1634:
        /* <DEDUP_REMOVED lines=12> */
.L_x_1637:
        /* <DEDUP_REMOVED lines=19> */
.L_x_1636:
        /* <DEDUP_REMOVED lines=12> */
.L_x_1639:
        /* <DEDUP_REMOVED lines=19> */
.L_x_1638:
        /* <DEDUP_REMOVED lines=12> */
.L_x_1641:
        /* <DEDUP_REMOVED lines=19> */
.L_x_1640:
        /* <DEDUP_REMOVED lines=12> */
.L_x_1643:
        /* <DEDUP_REMOVED lines=19> */
.L_x_1642:
        /* <DEDUP_REMOVED lines=12> */
.L_x_1645:
        /* <DEDUP_REMOVED lines=19> */
.L_x_1644:
        /* <DEDUP_REMOVED lines=12> */
.L_x_1647:
        /* <DEDUP_REMOVED lines=19> */
.L_x_1646:
        /* <DEDUP_REMOVED lines=12> */
.L_x_1649:
        /* <DEDUP_REMOVED lines=19> */
.L_x_1648:
        /* <DEDUP_REMOVED lines=12> */
.L_x_1651:
        /* <DEDUP_REMOVED lines=19> */
.L_x_1650:
        /* <DEDUP_REMOVED lines=12> */
.L_x_1653:
        /* <DEDUP_REMOVED lines=19> */
.L_x_1652:
        /* <DEDUP_REMOVED lines=12> */
.L_x_1655:
        /* <DEDUP_REMOVED lines=19> */
.L_x_1654:
        /* <DEDUP_REMOVED lines=12> */
.L_x_1657:
        /* <DEDUP_REMOVED lines=19> */
.L_x_1656:
        /* <DEDUP_REMOVED lines=12> */
.L_x_1659:
        /* <DEDUP_REMOVED lines=19> */
.L_x_1658:
        /* <DEDUP_REMOVED lines=12> */
.L_x_1661:
        /* <DEDUP_REMOVED lines=19> */
.L_x_1660:
        /* <DEDUP_REMOVED lines=12> */
.L_x_1663:
        /* <DEDUP_REMOVED lines=19> */
.L_x_1662:
        /* <DEDUP_REMOVED lines=12> */
.L_x_1665:
        /* <DEDUP_REMOVED lines=19> */
.L_x_1664:
        /* <DEDUP_REMOVED lines=12> */
.L_x_1667:
        /* <DEDUP_REMOVED lines=19> */
.L_x_1666:
        /* <DEDUP_REMOVED lines=12> */
.L_x_1669:
        /* <DEDUP_REMOVED lines=19> */
.L_x_1668:
        /* <DEDUP_REMOVED lines=12> */
.L_x_1671:
        /* <DEDUP_REMOVED lines=19> */
.L_x_1670:
        /* <DEDUP_REMOVED lines=12> */
.L_x_1673:
        /* <DEDUP_REMOVED lines=19> */
.L_x_1672:
        /* <DEDUP_REMOVED lines=12> */
.L_x_1675:
        /* <DEDUP_REMOVED lines=19> */
.L_x_1674:
        /* <DEDUP_REMOVED lines=12> */
.L_x_1677:
        /* <DEDUP_REMOVED lines=19> */
.L_x_1676:
        /* <DEDUP_REMOVED lines=10> */
.L_x_1679:
        /* <DEDUP_REMOVED lines=19> */
.L_x_1678:
[----:B------:R-:W1:Y:S02]  /*d270*/  MUFU.RCP R3, R7 ;  /* 0x0000000700037308 */ /* 0x000e640000001000 */
[----:B-1----:R-:W-:-:S04]  /*d280*/  FMUL.FTZ R0, R14, R3 ;  /* 0x000000030e007220 */ /* 0x002fc80000410000 */
[----:B------:R-:W-:-:S05]  /*d290*/  FMUL.FTZ R0, R5, R0 ;  /* 0x0000000005007220 */ /* 0x000fca0000410000 */
[----:B------:R-:W-:-:S13]  /*d2a0*/  FSETP.GT.FTZ.AND P0, PT, |R0|, |R15|, PT ;  /* 0x4000000f0000720b */ /* 0x000fda0003f14200 */
[----:B------:R-:W-:-:S07]  /*d2b0*/  @!P0 FADD.FTZ R4, R4, R0 ;  /* 0x0000000004048221 */ /* 0x000fce0000010000 */
.L_x_1631:
[----:B------:R-:W-:Y:S05]  /*d2c0*/  BSYNC.RECONVERGENT B0 ;  /* 0x0000000000007941 */ /* 0x000fea0003800200 */
.L_x_1630:
        /* <DEDUP_REMOVED lines=134> */
[----:B------:R-:W-:-:S15]  /*db30*/  @!P0 LEA.HI R0, R10, R10, RZ, 0x1 ;  /* 0x0000000a0a008211 */ /* 0x000fde00078f08ff */
[----:B------:R-:W-:-:S15]  /*db40*/  NOP ;  /* 0x0000000000007918 */ /* 0x000fde0000000000 */
[----:B------:R-:W-:-:S15]  /*db50*/  NOP ;  /* 0x0000000000007918 */ /* 0x000fde0000000000 */
[----:B------:R-:W-:-:S07]  /*db60*/  NOP ;  /* 0x0000000000007918 */ /* 0x000fce0000000000 */
[----:B------:R1:W2:Y:S02]  /*db70*/  DADD R4, R8, +INF ;  /* 0x7ff0000008047429 */ /* 0x0002a40000000000 */
[----:B-1----:R-:W-:Y:S02]  /*db80*/  @!P0 SHF.R.S32.HI R9, RZ, 0x1, R0 ;  /* 0x00000001ff098819 */ /* 0x002fe40000011400 */
[----:B--2---:R-:W-:Y:S02]  /*db90*/  FSEL R4, R4, RZ, P1 ;  /* 0x000000ff04047208 */ /* 0x004fe40000800000 */
[----:B------:R-:W-:Y:S01]  /*dba0*/  @!P0 IADD3 R10, PT, PT, R10, -R9, RZ ;  /* 0x800000090a0a8210 */ /* 0x000fe20007ffe0ff */
[----:B------:R-:W-:Y:S01]  /*dbb0*/  @!P0 IMAD R9, R9, 0x100000, R15 ;  /* 0x0010000009098824 */ /* 0x000fe200078e020f */
[----:B------:R-:W-:Y:S02]  /*dbc0*/  FSEL R5, R5, RZ, P1 ;  /* 0x000000ff05057208 */ /* 0x000fe40000800000 */
[----:B------:R-:W-:-:S02]  /*dbd0*/  @!P0 LEA R11, R10, 0x3ff00000, 0x14 ;  /* 0x3ff000000a0b8811 */ /* 0x000fc400078ea0ff */
[----:B------:R-:W-:Y:S02]  /*dbe0*/  @!P0 MOV R8, R14 ;  /* 0x0000000e00088202 */ /* 0x000fe40000000f00 */
[----:B------:R-:W-:-:S15]  /*dbf0*/  @!P0 MOV R10, RZ ;  /* 0x000000ff000a8202 */ /* 0x000fde0000000f00 */
[----:B------:R-:W-:-:S15]  /*dc00*/  NOP ;  /* 0x0000000000007918 */ /* 0x000fde0000000000 */
[----:B------:R-:W-:-:S15]  /*dc10*/  NOP ;  /* 0x0000000000007918 */ /* 0x000fde0000000000 */
[----:B------:R-:W-:-:S05]  /*dc20*/  NOP ;  /* 0x0000000000007918 */ /* 0x000fca0000000000 */
[----:B------:R1:W2:Y:S02]  /*dc30*/  @!P0 DMUL R4, R8, R10 ;  /* 0x0000000a08048228 */ /* 0x0002a40000000000 */
.L_x_1681:
[----:B------:R-:W-:Y:S05]  /*dc40*/  BSYNC.RECONVERGENT B0 ;  /* 0x0000000000007941 */ /* 0x000fea0003800200 */
.L_x_1680:
[----:B------:R-:W-:Y:S01]  /*dc50*/  UMOV UR4, 0x54411744 ;  /* 0x5441174400047882 */ /* 0x000fe20000000000 */
[----:B------:R-:W-:Y:S01]  /*dc60*/  UMOV UR5, 0x401921fb ;  /* 0x401921fb00057882 */ /* 0x000fe20000000000 */
[----:B-1----:R-:W-:Y:S01]  /*dc70*/  HFMA2 R11, -RZ, RZ, 1.9609375, 0 ;  /* 0x3fd80000ff0b7431 */ /* 0x002fe200000001ff */
[----:B------:R-:W1:Y:S01]  /*dc80*/  DMUL R16, R2, UR4 ;  /* 0x0000000402107c28 */ /* 0x000e620008000000 */
[----:B------:R-:W-:Y:S01]  /*dc90*/  MOV R10, 0x0 ;  /* 0x00000000000a7802 */ /* 0x000fe20000000f00 */
[----:B-1----:R-:W1:Y:S01]  /*dca0*/  MUFU.RSQ64H R3, R17 ;  /* 0x0000001100037308 */ /* 0x002e620000001c00 */
[----:B------:R-:W-:Y:S01]  /*dcb0*/  VIADD R2, R17, 0xfcb00000 ;  /* 0xfcb0000011027836 */ /* 0x000fe20000000000 */
[----:B------:R-:W-:Y:S01]  /*dcc0*/  MOV R20, 0x42fc0000 ;  /* 0x42fc000000147802 */ /* 0x000fe20000000f00 */
[----:B------:R-:W-:Y:S01]  /*dcd0*/  HFMA2 R21, -RZ, RZ, 2, 0 ;  /* 0x40000000ff157431 */ /* 0x000fe200000001ff */
[----:B------:R-:W-:Y:S02]  /*dce0*/  BSSY.RECONVERGENT B0, `(.L_x_1682) ;  /* 0x0000061000007945 */ /* 0x000fe40003800200 */
        /* <DEDUP_REMOVED lines=24> */
[----:B-1----:R1:W3:Y:S02]  /*de70*/  DFMA R10, R10, R8, R2 ;  /* 0x000000080a0a722b */ /* 0x0022e40000000002 */
[----:B-1----:R-:W-:-:S04]  /*de80*/  FMUL.FTZ R8, R7, 0.5 ;  /* 0x3f00000007087820 */ /* 0x002fc80000410000 */
[----:B0-----:R0:W1:Y:S02]  /*de90*/  MUFU.SQRT R7, R8 ;  /* 0x0000000800077308 */ /* 0x0010640000002000 */
[----:B0-----:R-:W-:Y:S02]  /*dea0*/  IMAD.MOV.U32 R8, RZ, RZ, 0x3a69a091 ;  /* 0x3a69a091ff087424 */ /* 0x001fe400078e00ff */
        /* <DEDUP_REMOVED lines=14> */
[----:B--2---:R-:W-:Y:S01]  /*df90*/  DMUL R4, R12, R4 ;  /* 0x000000040c047228 */ /* 0x004fe20000000000 */
[----:B------:R-:W-:Y:S01]  /*dfa0*/  FFMA.FTZ R15, R9, R15, R14 ;  /* 0x0000000f090f7223 */ /* 0x000fe2000001000e */
[----:B0-----:R-:W-:-:S03]  /*dfb0*/  FFMA.FTZ R18, |R6|, R21, 1 ;  /* 0x3f80000006127423 */ /* 0x001fc60000010215 */
[----:B------:R-:W-:-:S04]  /*dfc0*/  FFMA.FTZ R8, R15, R8, 0.0070457882247865200043 ;  /* 0x3be6e05b0f087423 */ /* 0x000fc80000010008 */
[----:B------:R-:W-:Y:S01]  /*dfd0*/  FFMA.FTZ R8, R15, R8, -0.015866896137595176697 ;  /* 0xbc81fb4b0f087423 */ /* 0x000fe20000010008 */
[----:B-1----:R-:W-:Y:S01]  /*dfe0*/  FSETP.GT.FTZ.AND P0, PT, |R19|, 126, PT ;  /* 0x42fc00001300780b */ /* 0x002fe20003f14200 */
[----:B------:R-:W0:Y:S01]  /*dff0*/  MUFU.RCP R18, R18 ;  /* 0x0000001200127308 */ /* 0x000e220000001000 */
        /* <DEDUP_REMOVED lines=10> */
[----:B------:R-:W-:Y:S02]  /*e0a0*/  FADD.FTZ R21, R21, 12583039 ;  /* 0x4b40007f15157421 */ /* 0x000fe40000010000 */
[----:B------:R-:W-:Y:S01]  /*e0b0*/  FFMA.FTZ R14, R15, R14, 0.06809400022029876709 ;  /* 0x3d8b74de0f0e7423 */ /* 0x000fe2000001000e */
[----:B------:R-:W-:Y:S01]  /*e0c0*/  FMUL.FTZ R20, R20, 1.4426950216293334961 ;  /* 0x3fb8aa3b14147820 */ /* 0x000fe20000410000 */
[----:B------:R-:W-:-:S02]  /*e0d0*/  IMAD.SHL.U32 R21, R21, 0x800000, RZ ;  /* 0x0080000015157824 */ /* 0x000fc400078e00ff */
[----:B------:R-:W-:-:S03]  /*e0e0*/  FFMA.FTZ R14, R15, R14, 0.015377387404441833496 ;  /* 0x3c7bf1700f0e7423 */ /* 0x000fc6000001000e */
[----:B------:R-:W1:Y:S01]  /*e0f0*/  MUFU.EX2 R20, R20 ;  /* 0x0000001400147308 */ /* 0x000e620000000800 */
[----:B------:R-:W-:-:S04]  /*e100*/  FFMA.FTZ R14, R15, R14, -0.1396210789680480957 ;  /* 0xbe0ef8d40f0e7423 */ /* 0x000fc8000001000e */
[----:B------:R-:W-:-:S04]  /*e110*/  FFMA.FTZ R15, R15, R14, 1.232995152473449707 ;  /* 0x3f9dd2c90f0f7423 */ /* 0x000fc8000001000e */
[----:B0-----:R-:W-:-:S04]  /*e120*/  FMUL.FTZ R19, R15, R18 ;  /* 0x000000120f137220 */ /* 0x001fc80000410000 */
[----:B------:R-:W-:Y:S01]  /*e130*/  FMUL.FTZ R14, R19, -2 ;  /* 0xc0000000130e7820 */ /* 0x000fe20000410000 */
[----:B-1----:R-:W-:-:S03]  /*e140*/  FMUL.FTZ R21, R21, R20 ;  /* 0x0000001415157220 */ /* 0x002fc60000410000 */
[----:B------:R-:W-:Y:S01]  /*e150*/  FFMA.FTZ R14, |R6|, R14, R15 ;  /* 0x0000000e060e7223 */ /* 0x000fe2000001020f */
[----:B------:R-:W-:Y:S01]  /*e160*/  FFMA.FTZ R21, R21, R0, R21 ;  /* 0x0000000015157223 */ /* 0x000fe20000010015 */
[----:B---3--:R-:W-:Y:S02]  /*e170*/  IADD3 R15, PT, PT, R11, -0x100000, RZ ;  /* 0xfff000000b0f7810 */ /* 0x008fe40007ffe0ff */
[----:B------:R-:W-:-:S04]  /*e180*/  FADD.FTZ R14, -R19, R14 ;  /* 0x0000000e130e7221 */ /* 0x000fc80000010100 */
[----:B------:R-:W-:-:S03]  /*e190*/  FFMA.FTZ R14, R18, R14, R19 ;  /* 0x0000000e120e7223 */ /* 0x000fc60000010013 */
[----:B------:R-:W0:Y:S01]  /*e1a0*/  DMUL R12, R16, R10 ;  /* 0x0000000a100c7228 */ /* 0x000e220000000000 */
[----:B------:R-:W-:-:S05]  /*e1b0*/  FMUL.FTZ R14, R14, R21 ;  /* 0x000000150e0e7220 */ /* 0x000fca0000410000 */
[----:B------:R-:W-:Y:S02]  /*e1c0*/  FSEL R0, R14, RZ, !P0 ;  /* 0x000000ff0e007208 */ /* 0x000fe40004000000 */
[----:B------:R-:W-:-:S03]  /*e1d0*/  MOV R14, R10 ;  /* 0x0000000a000e7202 */ /* 0x000fc60000000f00 */
[----:B------:R-:W-:-:S15]  /*e1e0*/  @!P1 FADD.FTZ R0, -R0, 2 ;  /* 0x4000000000009421 */ /* 0x000fde0000010100 */
[----:B------:R-:W-:-:S15]  /*e1f0*/  NOP ;  /* 0x0000000000007918 */ /* 0x000fde0000000000 */
[----:B------:R-:W-:-:S15]  /*e200*/  NOP ;  /* 0x0000000000007918 */ /* 0x000fde0000000000 */
[----:B------:R-:W-:-:S08]  /*e210*/  NOP ;  /* 0x0000000000007918 */ /* 0x000fd00000000000 */
[----:B0-----:R-:W0:-:S15]  /*e220*/  DFMA R8, R12, -R12, R16 ;  /* 0x8000000c0c08722b */ /* 0x001e1e0000000010 */
[----:B------:R-:W-:-:S15]  /*e230*/  NOP ;  /* 0x0000000000007918 */ /* 0x000fde0000000000 */
[----:B------:R-:W-:-:S15]  /*e240*/  NOP ;  /* 0x0000000000007918 */ /* 0x000fde0000000000 */
[----:B------:R-:W-:-:S15]  /*e250*/  NOP ;  /* 0x0000000000007918 */ /* 0x000fde0000000000 */
[----:B------:R-:W-:-:S04]  /*e260*/  NOP ;  /* 0x0000000000007918 */ /* 0x000fc80000000000 */
[----:B0-----:R0:W1:Y:S02]  /*e270*/  DFMA R6, R8, R14, R12 ;  /* 0x0000000e0806722b */ /* 0x001064000000000c */
[----:B01----:R-:W-:Y:S05]  /*e280*/  @!P2 BRA `(.L_x_1683) ;  /* 0x000000000018a947 */ /* 0x003fea0003800000 */
[----:B------:R-:W-:Y:S01]  /*e290*/  IMAD.MOV.U32 R3, RZ, RZ, R17 ;  /* 0x000000ffff037224 */ /* 0x000fe200078e0011 */
[----:B------:R-:W-:Y:S01]  /*e2a0*/  MOV R6, R8 ;  /* 0x0000000800067202 */ /* 0x000fe20000000f00 */
[----:B------:R-:W-:Y:S01]  /*e2b0*/  IMAD.MOV.U32 R11, RZ, RZ, R15 ;  /* 0x000000ffff0b7224 */ /* 0x000fe200078e000f */
[----:B------:R-:W-:Y:S02]  /*e2c0*/  MOV R7, R9 ;  /* 0x0000000900077202 */ /* 0x000fe40000000f00 */
[----:B------:R-:W-:-:S07]  /*e2d0*/  MOV R14, 0xe2f0 ;  /* 0x0000e2f0000e7802 */ /* 0x000fce0000000f00 */
[----:B------:R-:W-:Y:S05]  /*e2e0*/  CALL.REL.NOINC `($__internal_5_$__cuda_sm20_dsqrt_rn_f64_mediumpath_v1) ;  /* 0x000002ac00287944 */ /* 0x000fea0003c00000 */
.L_x_1683:
[----:B------:R-:W-:Y:S05]  /*e2f0*/  BSYNC.RECONVERGENT B0 ;  /* 0x0000000000007941 */ /* 0x000fea0003800200 */
.L_x_1682:
        /* <DEDUP_REMOVED lines=45> */
[----:B------:R-:W-:-:S07]  /*e5d0*/  MOV R6, 0xe5f0 ;  /* 0x0000e5f000067802 */ /* 0x000fce0000000f00 */
[----:B------:R-:W-:Y:S05]  /*e5e0*/  CALL.REL.NOINC `($__internal_4_$__cuda_sm20_div_rn_f64_full) ;  /* 0x000002a000647944 */ /* 0x000fea0003c00000 */
.L_x_1685:
[----:B------:R-:W-:Y:S05]  /*e5f0*/  BSYNC.RECONVERGENT B0 ;  /* 0x0000000000007941 */ /* 0x000fea0003800200 */
.L_x_1684:
        /* <DEDUP_REMOVED lines=21> */
.L_x_1624:
        /* <DEDUP_REMOVED lines=26> */
[----:B------:R-:W-:Y:S01]  /*e8f0*/  BSSY.RECONVERGENT B0, `(.L_x_1687) ;  /* 0x00003eb000007945 */ /* 0x000fe20003800200 */
[----:B------:R3:W-:Y:S01]  /*e900*/  STL.64 [R1+0x18], R12 ;  /* 0x0000180c01007387 */ /* 0x0007e20000100a00 */
[----:B0-----:R-:W-:-:S02]  /*e910*/  HFMA2 R4, -RZ, RZ, -0.1015625, 0.541015625 ;  /* 0xae803854ff047431 */ /* 0x001fc400000001ff */
[----:B------:R-:W-:Y:S02]  /*e920*/  IMAD.MOV.U32 R5, RZ, RZ, 0x2dd64a3b ;  /* 0x2dd64a3bff057424 */ /* 0x000fe400078e00ff */
[----:B------:R-:W-:Y:S01]  /*e930*/  FMUL.FTZ R2, R22, R23 ;  /* 0x0000001716027220 */ /* 0x000fe20000410000 */
[----:B-1----:R-:W-:Y:S01]  /*e940*/  MOV R8, 0xacb0e538 ;  /* 0xacb0e53800087802 */ /* 0x002fe20000000f00 */
[----:B------:R-:W-:Y:S01]  /*e950*/  HFMA2 R9, -RZ, RZ, 0.046600341796875, -16 ;  /* 0x29f7cc00ff097431 */ /* 0x000fe200000001ff */
[----:B------:R0:W-:Y:S01]  /*e960*/  STL.64 [R1+0x20], R14 ;  /* 0x0000200e01007387 */ /* 0x0001e20000100a00 */
[----:B--2---:R-:W-:Y:S01]  /*e970*/  IMAD.MOV.U32 R10, RZ, RZ, 0x2abdd03b ;  /* 0x2abdd03bff0a7424 */ /* 0x004fe200078e00ff */
[----:B------:R-:W-:Y:S02]  /*e980*/  MOV R11, 0xaa1cc4df ;  /* 0xaa1cc4df000b7802 */ /* 0x000fe40000000f00 */
[----:B------:R1:W-:Y:S01]  /*e990*/  STL.64 [R1+0x40], R4 ;  /* 0x0000400401007387 */ /* 0x0003e20000100a00 */
[----:B---3--:R-:W-:-:S02]  /*e9a0*/  HFMA2 R12, -RZ, RZ, 0.0390625, -3.802776336669921875e-05 ;  /* 0x2900827eff0c7431 */ /* 0x008fc400000001ff */
[----:B------:R-:W-:Y:S01]  /*e9b0*/  IMAD.MOV.U32 R13, RZ, RZ, -0x59ebe00c ;  /* 0xa6141ff4ff0d7424 */ /* 0x000fe200078e00ff */
[----:B------:R2:W-:Y:S01]  /*e9c0*/  STL.64 [R1+0x28], R16 ;  /* 0x0000281001007387 */ /* 0x0005e20000100a00 */
[----:B0-----:R-:W-:Y:S01]  /*e9d0*/  MOV R14, 0xa70e548a ;  /* 0xa70e548a000e7802 */ /* 0x001fe20000000f00 */
[----:B------:R-:W-:Y:S02]  /*e9e0*/  HFMA2 R15, -RZ, RZ, -0.8681640625, -0.7294921875 ;  /* 0xbaf2b9d6ff0f7431 */ /* 0x000fe400000001ff */
[----:B------:R0:W-:Y:S01]  /*e9f0*/  STL.64 [R1+0x48], R8 ;  /* 0x0000480801007387 */ /* 0x0001e20000100a00 */
[----:B-1----:R-:W-:Y:S02]  /*ea00*/  HFMA2 R4, -RZ, RZ, -0.81298828125, -12.9609375 ;  /* 0xba81ca7bff047431 */ /* 0x002fe400000001ff */
[----:B------:R-:W-:Y:S01]  /*ea10*/  IMAD.MOV.U32 R5, RZ, RZ, 0x3957c1a2 ;  /* 0x3957c1a2ff057424 */ /* 0x000fe200078e00ff */
[----:B------:R1:W-:Y:S01]  /*ea20*/  STL.64 [R1+0x50], R10 ;  /* 0x0000500a01007387 */ /* 0x0003e20000100a00 */
[----:B--2---:R-:W-:Y:S01]  /*ea30*/  IMAD.MOV.U32 R16, RZ, RZ, -0x449c71c7 ;  /* 0xbb638e39ff107424 */ /* 0x004fe200078e00ff */
[----:B------:R-:W-:-:S02]  /*ea40*/  MOV R17, 0x3b2d602b ;  /* 0x3b2d602b00117802 */ /* 0x000fc40000000f00 */
        /* <DEDUP_REMOVED lines=9> */
[----:B------:R2:W-:Y:S01]  /*eae0*/  STL.64 [R1+0x68], R16 ;  /* 0x0000681001007387 */ /* 0x0005e20000100a00 */
[----:B0-----:R-:W-:Y:S02]  /*eaf0*/  HFMA2 R14, -RZ, RZ, 0.123291015625, -195.25 ;  /* 0x2fe4da1aff0e7431 */ /* 0x001fe400000001ff */
[----:B------:R-:W-:Y:S01]  /*eb00*/  IMAD.MOV.U32 R15, RZ, RZ, -0x5143ad7d ;  /* 0xaebc5283ff0f7424 */ /* 0x000fe200078e00ff */
[----:B------:R0:W-:Y:S01]  /*eb10*/  STL.64 [R1+0x88], R8 ;  /* 0x0000880801007387 */ /* 0x0001e20000100a00 */
[----:B-1----:R-:W-:Y:S01]  /*eb20*/  IMAD.MOV.U32 R4, RZ, RZ, -0x53b19868 ;  /* 0xac4e6798ff047424 */ /* 0x002fe200078e00ff */
[----:B------:R-:W-:Y:S02]  /*eb30*/  MOV R5, 0x2b28cac0 ;  /* 0x2b28cac000057802 */ /* 0x000fe40000000f00 */
[----:B------:R1:W-:Y:S01]  /*eb40*/  STL.64 [R1+0x90], R10 ;  /* 0x0000900a01007387 */ /* 0x0003e20000100a00 */
[----:B--2---:R-:W-:Y:S01]  /*eb50*/  MOV R16, 0x29889f1d ;  /* 0x29889f1d00107802 */ /* 0x004fe20000000f00 */
[----:B------:R-:W-:-:S02]  /*eb60*/  HFMA2 R17, -RZ, RZ, 0.077880859375, 3.135204315185546875e-05 ;  /* 0x2cfc020eff117431 */ /* 0x000fc400000001ff */
[----:B------:R2:W-:Y:S01]  /*eb70*/  STL.64 [R1+0x98], R12 ;  /* 0x0000980c01007387 */ /* 0x0005e20000100a00 */
[----:B0-----:R-:W-:Y:S01]  /*eb80*/  MOV R8, 0x28b6c54f ;  /* 0x28b6c54f00087802 */ /* 0x001fe20000000f00 */
[----:B------:R-:W-:Y:S02]  /*eb90*/  HFMA2 R9, -RZ, RZ, -0.02960205078125, -131.5 ;  /* 0xa794d81cff097431 */ /* 0x000fe400000001ff */
[----:B------:R0:W-:Y:S01]  /*eba0*/  STL.64 [R1+0xa0], R14 ;  /* 0x0000a00e01007387 */ /* 0x0001e20000100a00 */
[----:B-1----:R-:W-:Y:S01]  /*ebb0*/  IMAD.MOV.U32 R10, RZ, RZ, 0x3b877322 ;  /* 0x3b877322ff0a7424 */ /* 0x002fe200078e00ff */
[----:B------:R-:W-:Y:S02]  /*ebc0*/  MOV R11, 0xbb2fb934 ;  /* 0xbb2fb934000b7802 */ /* 0x000fe40000000f00 */
[----:B------:R1:W-:Y:S01]  /*ebd0*/  STL.64 [R1+0xb0], R4 ;  /* 0x0000b00401007387 */ /* 0x0003e20000100a00 */
[----:B--2---:R-:W-:Y:S01]  /*ebe0*/  MOV R12, 0xb8e129f8 ;  /* 0xb8e129f8000c7802 */ /* 0x004fe20000000f00 */
[----:B------:R-:W-:-:S02]  /*ebf0*/  HFMA2 R13, -RZ, RZ, 0.54541015625, -50144 ;  /* 0x385dfa1fff0d7431 */ /* 0x000fc400000001ff */
[----:B------:R2:W-:Y:S01]  /*ec00*/  STL.64 [R1+0xa8], R16 ;  /* 0x0000a81001007387 */ /* 0x0005e20000100a00 */
[----:B0-----:R-:W-:Y:S01]  /*ec10*/  IMAD.MOV.U32 R14, RZ, RZ, -0x48a9e97d ;  /* 0xb7561683ff0e7424 */ /* 0x001fe200078e00ff */
[----:B------:R-:W-:Y:S02]  /*ec20*/  MOV R15, 0x33130aa5 ;  /* 0x33130aa5000f7802 */ /* 0x000fe40000000f00 */
[----:B------:R0:W-:Y:S01]  /*ec30*/  STL.64 [R1+0xc0], R8 ;  /* 0x0000c00801007387 */ /* 0x0001e20000100a00 */
[----:B-1----:R-:W-:Y:S02]  /*ec40*/  HFMA2 R4, -RZ, RZ, 0.357421875, 0.06695556640625 ;  /* 0x35b82c49ff047431 */ /* 0x002fe400000001ff */
[----:B------:R-:W-:Y:S01]  /*ec50*/  IMAD.MOV.U32 R5, RZ, RZ, -0x4ad6e9a8 ;  /* 0xb5291658ff057424 */ /* 0x000fe200078e00ff */
[----:B------:R1:W-:Y:S01]  /*ec60*/  STL.64 [R1+0xc8], R10 ;  /* 0x0000c80a01007387 */ /* 0x0003e20000100a00 */
[----:B--2---:R-:W-:Y:S01]  /*ec70*/  MOV R16, 0x34195641 ;  /* 0x3419564100107802 */ /* 0x004fe20000000f00 */
[----:B------:R-:W-:-:S02]  /*ec80*/  HFMA2 R17, -RZ, RZ, -0.11529541015625, 0.0230712890625 ;  /* 0xaf6125e8ff117431 */ /* 0x000fc400000001ff */
[----:B------:R2:W-:Y:S01]  /*ec90*/  STL.64 [R1+0xd8], R12 ;  /* 0x0000d80c01007387 */ /* 0x0005e20000100a00 */
[----:B0-----:R-:W-:Y:S02]  /*eca0*/  HFMA2 R8, -RZ, RZ, -0.1478271484375, -864.5 ;  /* 0xb0bbe2c1ff087431 */ /* 0x001fe400000001ff */
[----:B------:R-:W-:Y:S01]  /*ecb0*/  IMAD.MOV.U32 R9, RZ, RZ, 0x2b84b13c ;  /* 0x2b84b13cff097424 */ /* 0x000fe200078e00ff */
[----:B------:R0:W-:Y:S01]  /*ecc0*/  STL.64 [R1+0xe0], R14 ;  /* 0x0000e00e01007387 */ /* 0x0001e20000100a00 */
[----:B-1----:R-:W-:Y:S01]  /*ecd0*/  MOV R10, 0x2f0d882b ;  /* 0x2f0d882b000a7802 */ /* 0x002fe20000000f00 */
[----:B------:R-:W-:Y:S02]  /*ece0*/  HFMA2 R11, -RZ, RZ, -0.100830078125, -0.97216796875 ;  /* 0xae74bbc7ff0b7431 */ /* 0x000fe400000001ff */
[----:B------:R1:W-:Y:S01]  /*ecf0*/  STL.64 [R1+0xe8], R4 ;  /* 0x0000e80401007387 */ /* 0x0003e20000100a00 */
[----:B--2---:R-:W-:Y:S01]  /*ed00*/  IMAD.MOV.U32 R12, RZ, RZ, 0x2d52aed2 ;  /* 0x2d52aed2ff0c7424 */ /* 0x004fe200078e00ff */
[----:B------:R-:W-:-:S02]  /*ed10*/  MOV R13, 0xa796340a ;  /* 0xa796340a000d7802 */ /* 0x000fc40000000f00 */
[----:B------:R2:W-:Y:S01]  /*ed20*/  STL.64 [R1+0xf0], R16 ;  /* 0x0000f01001007387 */ /* 0x0005e20000100a00 */
[----:B0-----:R-:W-:Y:S02]  /*ed30*/  HFMA2 R14, -RZ, RZ, -0.059356689453125, -47616 ;  /* 0xab99f9d0ff0e7431 */ /* 0x001fe400000001ff */
[----:B------:R-:W-:Y:S01]  /*ed40*/  IMAD.MOV.U32 R15, RZ, RZ, 0x2b033afb ;  /* 0x2b033afbff0f7424 */ /* 0x000fe200078e00ff */
[----:B------:R0:W-:Y:S01]  /*ed50*/  STL.64 [R1+0x100], R8 ;  /* 0x0001000801007387 */ /* 0x0001e20000100a00 */
[----:B-1----:R-:W-:Y:S01]  /*ed60*/  IMAD.MOV.U32 R4, RZ, RZ, 0x281f97f3 ;  /* 0x281f97f3ff047424 */ /* 0x002fe200078e00ff */
[----:B------:R-:W-:Y:S02]  /*ed70*/  MOV R5, 0x3a2a3eca ;  /* 0x3a2a3eca00057802 */ /* 0x000fe40000000f00 */
[----:B------:R1:W-:Y:S01]  /*ed80*/  STL.64 [R1+0x108], R10 ;  /* 0x0001080a01007387 */ /* 0x0003e20000100a00 */
[----:B--2---:R-:W-:Y:S02]  /*ed90*/  HFMA2 R16, -RZ, RZ, 0.6796875, -0.00629425048828125 ;  /* 0x39709e72ff107431 */ /* 0x004fe400000001ff */
[----:B------:R-:W-:Y:S01]  /*eda0*/  IMAD.MOV.U32 R17, RZ, RZ, -0x460a0274 ;  /* 0xb9f5fd8cff117424 */ /* 0x000fe200078e00ff */
[----:B------:R2:W-:Y:S01]  /*edb0*/  STL.64 [R1+0x110], R12 ;  /* 0x0001100c01007387 */ /* 0x0005e20000100a00 */
[----:B0-----:R-:W-:Y:S01]  /*edc0*/  MOV R8, 0x398c5cdb ;  /* 0x398c5cdb00087802 */ /* 0x001fe20000000f00 */
[----:B------:R-:W-:-:S02]  /*edd0*/  HFMA2 R9, -RZ, RZ, -0.5771484375, -0.00124835968017578125 ;  /* 0xb89e951dff097431 */ /* 0x000fc400000001ff */
[----:B------:R0:W-:Y:S01]  /*ede0*/  STL.64 [R1+0x118], R14 ;  /* 0x0001180e01007387 */ /* 0x0001e20000100a00 */
[----:B-1----:R-:W-:Y:S01]  /*edf0*/  IMAD.MOV.U32 R10, RZ, RZ, -0x4b7f56af ;  /* 0xb480a951ff0a7424 */ /* 0x002fe200078e00ff */
[----:B------:R-:W-:Y:S02]  /*ee00*/  MOV R11, 0x3739efa3 ;  /* 0x3739efa3000b7802 */ /* 0x000fe40000000f00 */
[----:B------:R1:W-:Y:S01]  /*ee10*/  STL.64 [R1+0x128], R4 ;  /* 0x0001280401007387 */ /* 0x0003e20000100a00 */
[----:B--2---:R-:W-:Y:S01]  /*ee20*/  MOV R12, 0xadf51193 ;  /* 0xadf51193000c7802 */ /* 0x004fe20000000f00 */
[----:B------:R-:W-:Y:S02]  /*ee30*/  HFMA2 R13, -RZ, RZ, -0.26318359375, 0.00168609619140625 ;  /* 0xb43616e8ff0d7431 */ /* 0x000fe400000001ff */
[----:B------:R2:W-:Y:S01]  /*ee40*/  STL.64 [R1+0x130], R16 ;  /* 0x0001301001007387 */ /* 0x0005e20000100a00 */
[----:B0-----:R-:W-:Y:S01]  /*ee50*/  IMAD.MOV.U32 R14, RZ, RZ, 0x33adef47 ;  /* 0x33adef47ff0e7424 */ /* 0x001fe200078e00ff */
[----:B------:R-:W-:-:S02]  /*ee60*/  MOV R15, 0xb2a429e7 ;  /* 0xb2a429e7000f7802 */ /* 0x000fc40000000f00 */
[----:B------:R0:W-:Y:S01]  /*ee70*/  STL.64 [R1+0x138], R8 ;  /* 0x0001380801007387 */ /* 0x0001e20000100a00 */
[----:B-1----:R-:W-:Y:S02]  /*ee80*/  HFMA2 R4, -RZ, RZ, 0.06494140625, 764 ;  /* 0x2c2861f8ff047431 */ /* 0x002fe400000001ff */
[----:B------:R-:W-:Y:S01]  /*ee90*/  IMAD.MOV.U32 R5, RZ, RZ, 0x310db352 ;  /* 0x310db352ff057424 */ /* 0x000fe200078e00ff */
[----:B------:R1:W-:Y:S01]  /*eea0*/  STL.64 [R1+0x140], R10 ;  /* 0x0001400a01007387 */ /* 0x0003e20000100a00 */
[----:B--2---:R-:W-:Y:S01]  /*eeb0*/  MOV R16, 0xb082062a ;  /* 0xb082062a00107802 */ /* 0x004fe20000000f00 */
[----:B------:R-:W-:Y:S02]  /*eec0*/  HFMA2 R17, -RZ, RZ, 0.115966796875, -149.25 ;  /* 0x2f6cd8aaff117431 */ /* 0x000fe400000001ff */
        /* <DEDUP_REMOVED lines=10> */
[----:B0-----:R-:W-:Y:S02]  /*ef70*/  HFMA2 R14, -RZ, RZ, -0.79736328125, -8896 ;  /* 0xba61f058ff0e7431 */ /* 0x001fe400000001ff */
[----:B------:R-:W-:Y:S01]  /*ef80*/  IMAD.MOV.U32 R15, RZ, RZ, 0x3a4d87fb ;  /* 0x3a4d87fbff0f7424 */ /* 0x000fe200078e00ff */
[----:B------:R0:W-:Y:S01]  /*ef90*/  STL.64 [R1+0x178], R8 ;  /* 0x0001780801007387 */ /* 0x0001e20000100a00 */
[----:B-1----:R-:W-:Y:S01]  /*efa0*/  IMAD.MOV.U32 R4, RZ, RZ, 0x388b4846 ;  /* 0x388b4846ff047424 */ /* 0x002fe200078e00ff */
[----:B------:R-:W-:-:S02]  /*efb0*/  MOV R5, 0xb82671ff ;  /* 0xb82671ff00057802 */ /* 0x000fc40000000f00 */
[----:B------:R1:W-:Y:S01]  /*efc0*/  STL.64 [R1+0x180], R10 ;  /* 0x0001800a01007387 */ /* 0x0003e20000100a00 */
[----:B--2---:R-:W-:Y:S02]  /*efd0*/  HFMA2 R16, -RZ, RZ, 0.45263671875, -204 ;  /* 0x373eda60ff107431 */ /* 0x004fe400000001ff */
[----:B------:R-:W-:Y:S01]  /*efe0*/  IMAD.MOV.U32 R17, RZ, RZ, 0x2f89d9e3 ;  /* 0x2f89d9e3ff117424 */ /* 0x000fe200078e00ff */
[----:B------:R2:W-:Y:S01]  /*eff0*/  STL.64 [R1+0x188], R12 ;  /* 0x0001880c01007387 */ /* 0x0005e20000100a00 */
[----:B0-----:R-:W-:Y:S01]  /*f000*/  MOV R8, 0xb5e38e04 ;  /* 0xb5e38e0400087802 */ /* 0x001fe20000000f00 */
[----:B------:R-:W-:Y:S02]  /*f010*/  HFMA2 R9, -RZ, RZ, 0.339599609375, 0.0038700103759765625 ;  /* 0x356f1bedff097431 */ /* 0x000fe400000001ff */
[----:B------:R0:W-:Y:S01]  /*f020*/  STL.64 [R1+0x190], R14 ;  /* 0x0001900e01007387 */ /* 0x0001e20000100a00 */
[----:B-1----:R-:W-:Y:S01]  /*f030*/  IMAD.MOV.U32 R10, RZ, RZ, -0x4b89cc4a ;  /* 0xb47633b6ff0a7424 */ /* 0x002fe200078e00ff */
[----:B------:R-:W-:-:S02]  /*f040*/  MOV R11, 0x2e020a8b ;  /* 0x2e020a8b000b7802 */ /* 0x000fc40000000f00 */
[----:B------:R1:W-:Y:S01]  /*f050*/  STL.64 [R1+0x1a0], R4 ;  /* 0x0001a00401007387 */ /* 0x0003e20000100a00 */
[----:B--2---:R-:W-:Y:S01]  /*f060*/  MOV R12, 0x316cd4f9 ;  /* 0x316cd4f9000c7802 */ /* 0x004fe20000000f00 */
[----:B------:R-:W-:Y:S02]  /*f070*/  HFMA2 R13, -RZ, RZ, -0.050811767578125, -0.0056915283203125 ;  /* 0xaa819dd4ff0d7431 */ /* 0x000fe400000001ff */
        /* <DEDUP_REMOVED lines=537> */
[----:B------:R-:W-:-:S02]  /*11210*/  HFMA2 R5, -RZ, RZ, 1.12890625, -13600 ;  /* 0x3c84f2a4ff057431 */ /* 0x000fc400000001ff */
[----:B------:R0:W-:Y:S01]  /*11220*/  STL.64 [R1+0x718], R10 ;  /* 0x0007180a01007387 */ /* 0x0001e20000100a00 */
[----:B--2---:R-:W-:Y:S01]  /*11230*/  MOV R18, 0x368d5ef3 ;  /* 0x368d5ef300127802 */ /* 0x004fe20000000f00 */
[----:B------:R-:W-:Y:S02]  /*11240*/  HFMA2 R19, -RZ, RZ, -0.38671875, 1.546875 ;  /* 0xb6303e30ff137431 */ /* 0x000fe400000001ff */
        /* <DEDUP_REMOVED lines=16> */
[----:B0-----:R-:W-:Y:S01]  /*11350*/  IMAD.MOV.U32 R4, RZ, RZ, 0x3deeafd0 ;  /* 0x3deeafd0ff047424 */ /* 0x001fe200078e00ff */
[----:B------:R-:W-:-:S02]  /*11360*/  MOV R5, 0xc0550bb4 ;  /* 0xc0550bb400057802 */ /* 0x000fc40000000f00 */
[----:B------:R0:W-:Y:S01]  /*11370*/  STL.64 [R1+0x748], R8 ;  /* 0x0007480801007387 */ /* 0x0001e20000100a00 */
[----:B--2---:R-:W-:Y:S02]  /*11380*/  HFMA2 R20, -RZ, RZ, 0.5068359375, -4.30859375 ;  /* 0x380ec44fff147431 */ /* 0x004fe400000001ff */
[----:B------:R-:W-:Y:S01]  /*11390*/  IMAD.MOV.U32 R21, RZ, RZ, -0x41f2d92f ;  /* 0xbe0d26d1ff157424 */ /* 0x000fe200078e00ff */
[----:B------:R2:W-:Y:S01]  /*113a0*/  STL.64 [R1+0x750], R10 ;  /* 0x0007500a01007387 */ /* 0x0005e20000100a00 */
[----:B-1----:R-:W-:Y:S01]  /*113b0*/  IMAD.MOV.U32 R18, RZ, RZ, 0x3a8dcf9e ;  /* 0x3a8dcf9eff127424 */ /* 0x002fe200078e00ff */
[----:B------:R-:W-:Y:S02]  /*113c0*/  MOV R19, 0xb9c3f089 ;  /* 0xb9c3f08900137802 */ /* 0x000fe40000000f00 */
[----:B------:R1:W-:Y:S01]  /*113d0*/  STL.64 [R1+0x760], R12 ;  /* 0x0007600c01007387 */ /* 0x0003e20000100a00 */
[----:B---3--:R-:W-:Y:S02]  /*113e0*/  HFMA2 R14, -RZ, RZ, 2.279296875, 6.03199005126953125e-05 ;  /* 0x408f03f4ff0e7431 */ /* 0x008fe400000001ff */
[----:B------:R-:W-:Y:S01]  /*113f0*/  IMAD.MOV.U32 R15, RZ, RZ, -0x3fd357bf ;  /* 0xc02ca841ff0f7424 */ /* 0x000fe200078e00ff */
[----:B------:R3:W-:Y:S01]  /*11400*/  STL.64 [R1+0x768], R16 ;  /* 0x0007681001007387 */ /* 0x0007e20000100a00 */
[----:B0-----:R-:W-:Y:S01]  /*11410*/  IMAD.MOV.U32 R8, RZ, RZ, -0x4040cb49 ;  /* 0xbfbf34b7ff087424 */ /* 0x001fe200078e00ff */
[----:B------:R-:W-:Y:S01]  /*11420*/  MOV R9, 0x3f30567c ;  /* 0x3f30567c00097802 */ /* 0x000fe20000000f00 */
[----:B--2---:R-:W-:-:S02]  /*11430*/  HFMA2 R10, -RZ, RZ, 0.355224609375, -8.9824199676513671875e-05 ;  /* 0x35af85e3ff0a7431 */ /* 0x004fc400000001ff */
[----:B------:R-:W-:Y:S01]  /*11440*/  IMAD.MOV.U32 R11, RZ, RZ, -0x417c17f8 ;  /* 0xbe83e808ff0b7424 */ /* 0x000fe200078e00ff */
[----:B------:R0:W-:Y:S01]  /*11450*/  STL.64 [R1+0x770], R4 ;  /* 0x0007700401007387 */ /* 0x0001e20000100a00 */
[----:B-1----:R-:W-:Y:S01]  /*11460*/  MOV R12, 0x3e580a4b ;  /* 0x3e580a4b000c7802 */ /* 0x002fe20000000f00 */
[----:B------:R-:W-:Y:S02]  /*11470*/  HFMA2 R13, -RZ, RZ, -1.4169921875, 13232 ;  /* 0xbdab7276ff0d7431 */ /* 0x000fe400000001ff */
[----:B------:R1:W-:Y:S01]  /*11480*/  STL.64 [R1+0x6b8], R20 ;  /* 0x0006b81401007387 */ /* 0x0003e20000100a00 */
[----:B---3--:R-:W-:Y:S01]  /*11490*/  IMAD.MOV.U32 R16, RZ, RZ, -0x4dfa223c ;  /* 0xb205ddc4ff107424 */ /* 0x008fe200078e00ff */
[----:B------:R-:W-:Y:S02]  /*114a0*/  MOV R17, 0x3cc6cd86 ;  /* 0x3cc6cd8600117802 */ /* 0x000fe40000000f00 */
[----:B------:R2:W-:Y:S04]  /*114b0*/  STL.64 [R1+0x6e0], R18 ;  /* 0x0006e01201007387 */ /* 0x0005e80000100a00 */
[----:B------:R3:W-:Y:S01]  /*114c0*/  STL.64 [R1+0x778], R14 ;  /* 0x0007780e01007387 */ /* 0x0007e20000100a00 */
[----:B0-----:R-:W-:Y:S01]  /*114d0*/  MOV R4, 0x2e596624 ;  /* 0x2e59662400047802 */ /* 0x001fe20000000f00 */
[----:B------:R-:W-:-:S02]  /*114e0*/  HFMA2 R5, -RZ, RZ, -0.84912109375, -587 ;  /* 0xbacbe096ff057431 */ /* 0x000fc400000001ff */
[----:B------:R0:W-:Y:S01]  /*114f0*/  STL.64 [R1+0x788], R8 ;  /* 0x0007880801007387 */ /* 0x0001e20000100a00 */
[----:B-1----:R-:W-:Y:S01]  /*11500*/  MOV R20, 0x3f39715e ;  /* 0x3f39715e00147802 */ /* 0x002fe20000000f00 */
[----:B------:R-:W-:Y:S02]  /*11510*/  HFMA2 R21, -RZ, RZ, -1.923828125, 0.025543212890625 ;  /* 0xbfb2268aff157431 */ /* 0x000fe400000001ff */
[----:B------:R1:W-:Y:S01]  /*11520*/  STL.64 [R1+0x790], R10 ;  /* 0x0007900a01007387 */ /* 0x0003e20000100a00 */
[----:B--2---:R-:W-:Y:S02]  /*11530*/  HFMA2 R18, -RZ, RZ, 1.3876953125, 0.000747203826904296875 ;  /* 0x3d8d121fff127431 */ /* 0x004fe400000001ff */
[----:B------:R-:W-:Y:S01]  /*11540*/  IMAD.MOV.U32 R19, RZ, RZ, 0x326ef93b ;  /* 0x326ef93bff137424 */ /* 0x000fe200078e00ff */
[----:B------:R2:W-:Y:S01]  /*11550*/  STL.64 [R1+0x798], R12 ;  /* 0x0007980c01007387 */ /* 0x0005e20000100a00 */
[----:B---3--:R-:W-:Y:S01]  /*11560*/  IMAD.MOV.U32 R14, RZ, RZ, 0x3a8a6d7f ;  /* 0x3a8a6d7fff0e7424 */ /* 0x008fe200078e00ff */
[----:B------:R-:W-:-:S02]  /*11570*/  MOV R15, 0xb9b8f43c ;  /* 0xb9b8f43c000f7802 */ /* 0x000fc40000000f00 */
[----:B------:R3:W-:Y:S01]  /*11580*/  STL.64 [R1+0x7a0], R16 ;  /* 0x0007a01001007387 */ /* 0x0007e20000100a00 */
[----:B0-----:R-:W-:Y:S02]  /*11590*/  HFMA2 R8, -RZ, RZ, 0.045440673828125, 4296 ;  /* 0x29d16c32ff087431 */ /* 0x001fe400000001ff */
[----:B------:R-:W-:Y:S01]  /*115a0*/  IMAD.MOV.U32 R9, RZ, RZ, 0x389de2c9 ;  /* 0x389de2c9ff097424 */ /* 0x000fe200078e00ff */
[----:B-1----:R-:W-:Y:S01]  /*115b0*/  MOV R10, 0xb84a1be1 ;  /* 0xb84a1be1000a7802 */ /* 0x002fe20000000f00 */
[----:B------:R-:W-:Y:S01]  /*115c0*/  HFMA2 R11, -RZ, RZ, 0.468505859375, 37952 ;  /* 0x377f78a2ff0b7431 */ /* 0x000fe200000001ff */
[----:B------:R0:W-:Y:S01]  /*115d0*/  STL.64 [R1+0x7b0], R4 ;  /* 0x0007b00401007387 */ /* 0x0001e20000100a00 */
[----:B--2---:R-:W-:Y:S02]  /*115e0*/  HFMA2 R12, -RZ, RZ, -2.5859375, -0.0101165771484375 ;  /* 0xc12ca12eff0c7431 */ /* 0x004fe400000001ff */
[----:B------:R-:W-:Y:S01]  /*115f0*/  IMAD.MOV.U32 R13, RZ, RZ, -0x4543e1d3 ;  /* 0xbabc1e2dff0d7424 */ /* 0x000fe200078e00ff */
[----:B------:R1:W-:Y:S01]  /*11600*/  STL.64 [R1+0x708], R20 ;  /* 0x0007081401007387 */ /* 0x0003e20000100a00 */
[----:B---3--:R-:W-:Y:S01]  /*11610*/  MOV R16, 0x4113bbe2 ;  /* 0x4113bbe200107802 */ /* 0x008fe20000000f00 */
[----:B------:R-:W-:-:S02]  /*11620*/  HFMA2 R17, -RZ, RZ, -2.576171875, 24.15625 ;  /* 0xc1274e0aff117431 */ /* 0x000fc400000001ff */
[----:B------:R2:W-:Y:S04]  /*11630*/  STL.64 [R1+0x730], R18 ;  /* 0x0007301201007387 */ /* 0x0005e80000100a00 */
[----:B------:R3:W-:Y:S01]  /*11640*/  STL.64 [R1+0x7b8], R14 ;  /* 0x0007b80e01007387 */ /* 0x0007e20000100a00 */
[----:B0-----:R-:W-:Y:S01]  /*11650*/  IMAD.MOV.U32 R4, RZ, RZ, 0x40b05672 ;  /* 0x40b05672ff047424 */ /* 0x001fe200078e00ff */
[----:B------:R-:W-:Y:S02]  /*11660*/  MOV R5, 0x3749bc93 ;  /* 0x3749bc9300057802 */ /* 0x000fe40000000f00 */
[----:B------:R0:W-:Y:S01]  /*11670*/  STL.64 [R1+0x7c0], R8 ;  /* 0x0007c00801007387 */ /* 0x0001e20000100a00 */
[----:B-1----:R-:W-:Y:S01]  /*11680*/  IMAD.MOV.U32 R20, RZ, RZ, -0x475ce5ee ;  /* 0xb8a31a12ff147424 */ /* 0x002fe200078e00ff */
[----:B------:R-:W-:-:S02]  /*11690*/  MOV R21, 0x3852efff ;  /* 0x3852efff00157802 */ /* 0x000fc40000000f00 */
[----:B------:R1:W-:Y:S01]  /*116a0*/  STL.64 [R1+0x7c8], R10 ;  /* 0x0007c80a01007387 */ /* 0x0003e20000100a00 */
[----:B--2---:R-:W-:Y:S01]  /*116b0*/  MOV R18, 0xb9885993 ;  /* 0xb988599300127802 */ /* 0x004fe20000000f00 */
[----:B------:R-:W-:Y:S02]  /*116c0*/  HFMA2 R19, -RZ, RZ, 1.94140625, -55168 ;  /* 0x3fc4fabcff137431 */ /* 0x000fe400000001ff */
        /* <DEDUP_REMOVED lines=16> */
[----:B0-----:R-:W-:Y:S01]  /*117d0*/  MOV R4, 0x39bf9a7a ;  /* 0x39bf9a7a00047802 */ /* 0x001fe20000000f00 */
[----:B------:R-:W-:-:S02]  /*117e0*/  HFMA2 R5, -RZ, RZ, -0.09967041015625, -0.000908374786376953125 ;  /* 0xae619371ff057431 */ /* 0x000fc400000001ff */
[----:B------:R0:W-:Y:S01]  /*117f0*/  STL.64 [R1+0x800], R8 ;  /* 0x0008000801007387 */ /* 0x0001e20000100a00 */
[----:B-1----:R-:W-:Y:S02]  /*11800*/  HFMA2 R20, -RZ, RZ, -1.1416015625, -6136 ;  /* 0xbc91edfeff147431 */ /* 0x002fe400000001ff */
[----:B------:R-:W-:Y:S01]  /*11810*/  IMAD.MOV.U32 R21, RZ, RZ, 0x3bd19e34 ;  /* 0x3bd19e34ff157424 */ /* 0x000fe200078e00ff */
[----:B------:R1:W-:Y:S01]  /*11820*/  STL.64 [R1+0x808], R10 ;  /* 0x0008080a01007387 */ /* 0x0003e20000100a00 */
[----:B--2---:R-:W-:Y:S01]  /*11830*/  IMAD.MOV.U32 R18, RZ, RZ, -0x3f2c328c ;  /* 0xc0d3cd74ff127424 */ /* 0x004fe200078e00ff */
[----:B------:R-:W-:Y:S02]  /*11840*/  MOV R19, 0x41565e26 ;  /* 0x41565e2600137802 */ /* 0x000fe40000000f00 */
        /* <DEDUP_REMOVED lines=16> */
[----:B0-----:R-:W-:Y:S01]  /*11950*/  IMAD.MOV.U32 R4, RZ, RZ, -0x3fa1af6f ;  /* 0xc05e5091ff047424 */ /* 0x001fe200078e00ff */
[----:B------:R-:W-:Y:S02]  /*11960*/  MOV R5, 0x3fb76a6c ;  /* 0x3fb76a6c00057802 */ /* 0x000fe40000000f00 */
[----:B------:R0:W-:Y:S01]  /*11970*/  STL.64 [R1+0x838], R8 ;  /* 0x0008380801007387 */ /* 0x0001e20000100a00 */
[----:B-1----:R-:W-:Y:S01]  /*11980*/  MOV R20, 0xbf8095d8 ;  /* 0xbf8095d800147802 */ /* 0x002fe20000000f00 */
[----:B------:R-:W-:-:S02]  /*11990*/  HFMA2 R21, -RZ, RZ, -0.2454833984375, 0.384765625 ;  /* 0xb3db3628ff157431 */ /* 0x000fc400000001ff */
[----:B------:R1:W-:Y:S01]  /*119a0*/  STL.64 [R1+0x840], R10 ;  /* 0x0008400a01007387 */ /* 0x0003e20000100a00 */
[----:B--2---:R-:W-:Y:S02]  /*119b0*/  HFMA2 R18, -RZ, RZ, 0.85595703125, 0.00191211700439453125 ;  /* 0x3ad917d5ff127431 */ /* 0x004fe400000001ff */
[----:B------:R-:W-:Y:S01]  /*119c0*/  IMAD.MOV.U32 R19, RZ, RZ, -0x456ebbf7 ;  /* 0xba914409ff137424 */ /* 0x000fe200078e00ff */
[----:B------:R2:W-:Y:S01]  /*119d0*/  STL.64 [R1+0x850], R12 ;  /* 0x0008500c01007387 */ /* 0x0005e20000100a00 */
[----:B---3--:R-:W-:Y:S02]  /*119e0*/  HFMA2 R14, -RZ, RZ, 0.2374267578125, 1.6318359375 ;  /* 0x33993e87ff0e7431 */ /* 0x008fe400000001ff */
[----:B------:R-:W-:Y:S01]  /*119f0*/  IMAD.MOV.U32 R15, RZ, RZ, -0x411aa357 ;  /* 0xbee55ca9ff0f7424 */ /* 0x000fe200078e00ff */
[----:B------:R3:W-:Y:S01]  /*11a00*/  STL.64 [R1+0x858], R16 ;  /* 0x0008581001007387 */ /* 0x0007e20000100a00 */
[----:B0-----:R-:W-:Y:S01]  /*11a10*/  IMAD.MOV.U32 R8, RZ, RZ, -0x5060d352 ;  /* 0xaf9f2caeff087424 */ /* 0x001fe200078e00ff */
[----:B------:R-:W-:Y:S01]  /*11a20*/  MOV R9, 0x3d07aee5 ;  /* 0x3d07aee500097802 */ /* 0x000fe20000000f00 */
[----:B-1----:R-:W-:-:S02]  /*11a30*/  HFMA2 R10, -RZ, RZ, -1.185546875, -0.0413818359375 ;  /* 0xbcbea94cff0a7431 */ /* 0x002fc400000001ff */
[----:B------:R-:W-:Y:S01]  /*11a40*/  IMAD.MOV.U32 R11, RZ, RZ, 0x3c03ba34 ;  /* 0x3c03ba34ff0b7424 */ /* 0x000fe200078e00ff */
[----:B------:R0:W-:Y:S01]  /*11a50*/  STL.64 [R1+0x860], R4 ;  /* 0x0008600401007387 */ /* 0x0001e20000100a00 */
[----:B--2---:R-:W-:Y:S01]  /*11a60*/  MOV R12, 0xb0a1e056 ;  /* 0xb0a1e056000c7802 */ /* 0x004fe20000000f00 */
[----:B------:R-:W-:Y:S02]  /*11a70*/  HFMA2 R13, -RZ, RZ, -0.8671875, 0.02020263671875 ;  /* 0xbaf0252cff0d7431 */ /* 0x000fe400000001ff */
[----:B------:R1:W-:Y:S01]  /*11a80*/  STL.64 [R1+0x7f8], R20 ;  /* 0x0007f81401007387 */ /* 0x0003e20000100a00 */
[----:B---3--:R-:W-:Y:S01]  /*11a90*/  IMAD.MOV.U32 R16, RZ, RZ, 0x3a9eb4a8 ;  /* 0x3a9eb4a8ff107424 */ /* 0x008fe200078e00ff */
[----:B------:R-:W-:Y:S02]  /*11aa0*/  MOV R17, 0xb9cefd15 ;  /* 0xb9cefd1500117802 */ /* 0x000fe40000000f00 */
[----:B------:R2:W-:Y:S04]  /*11ab0*/  STL.64 [R1+0x820], R18 ;  /* 0x0008201201007387 */ /* 0x0005e80000100a00 */
[----:B------:R3:W-:Y:S01]  /*11ac0*/  STL.64 [R1+0x868], R14 ;  /* 0x0008680e01007387 */ /* 0x0007e20000100a00 */
[----:B0-----:R-:W-:Y:S01]  /*11ad0*/  MOV R4, 0x430437bf ;  /* 0x430437bf00047802 */ /* 0x001fe20000000f00 */
[----:B------:R-:W-:-:S02]  /*11ae0*/  HFMA2 R5, -RZ, RZ, 1.09375, 130.875 ;  /* 0x3c605817ff057431 */ /* 0x000fc400000001ff */
[----:B------:R0:W-:Y:S01]  /*11af0*/  STL.64 [R1+0x878], R8 ;  /* 0x0008780801007387 */ /* 0x0001e20000100a00 */
[----:B-1----:R-:W-:Y:S01]  /*11b00*/  IMAD.MOV.U32 R20, RZ, RZ, 0x3b2278e6 ;  /* 0x3b2278e6ff147424 */ /* 0x002fe200078e00ff */
[----:B------:R-:W-:Y:S02]  /*11b10*/  MOV R21, 0xc1a4e31c ;  /* 0xc1a4e31c00157802 */ /* 0x000fe40000000f00 */
[----:B------:R1:W-:Y:S01]  /*11b20*/  STL.64 [R1+0x880], R10 ;  /* 0x0008800a01007387 */ /* 0x0003e20000100a00 */
[----:B--2---:R-:W-:Y:S01]  /*11b30*/  MOV R18, 0x3eaea827 ;  /* 0x3eaea82700127802 */ /* 0x004fe20000000f00 */
[----:B------:R-:W-:Y:S02]  /*11b40*/  HFMA2 R19, -RZ, RZ, -1.501953125, 0.0002357959747314453125 ;  /* 0xbe020bbaff137431 */ /* 0x000fe400000001ff */
        /* <DEDUP_REMOVED lines=16> */
[----:B0-----:R-:W-:Y:S01]  /*11c50*/  IMAD.MOV.U32 R4, RZ, RZ, 0x3f18a4c1 ;  /* 0x3f18a4c1ff047424 */ /* 0x001fe200078e00ff */
[----:B------:R-:W-:Y:S02]  /*11c60*/  MOV R5, 0xbee2690b ;  /* 0xbee2690b00057802 */ /* 0x000fe40000000f00 */
[----:B------:R0:W-:Y:S01]  /*11c70*/  STL.64 [R1+0x8b0], R8 ;  /* 0x0008b00801007387 */ /* 0x0001e20000100a00 */
[----:B-1----:R-:W-:Y:S02]  /*11c80*/  HFMA2 R20, -RZ, RZ, 3.287109375, -7.8515625 ;  /* 0x4293c7daff147431 */ /* 0x002fe400000001ff */
[----:B------:R-:W-:Y:S01]  /*11c90*/  IMAD.MOV.U32 R21, RZ, RZ, -0x3ce332d7 ;  /* 0xc31ccd29ff157424 */ /* 0x000fe200078e00ff */
[----:B------:R1:W-:Y:S01]  /*11ca0*/  STL.64 [R1+0x8b8], R10 ;  /* 0x0008b80a01007387 */ /* 0x0003e20000100a00 */
[----:B--2---:R-:W-:Y:S01]  /*11cb0*/  IMAD.MOV.U32 R18, RZ, RZ, 0x41898fd1 ;  /* 0x41898fd1ff127424 */ /* 0x004fe200078e00ff */
[----:B------:R-:W-:-:S02]  /*11cc0*/  MOV R19, 0x357b0a41 ;  /* 0x357b0a4100137802 */ /* 0x000fc40000000f00 */
[----:B------:R2:W-:Y:S01]  /*11cd0*/  STL.64 [R1+0x8c8], R12 ;  /* 0x0008c80c01007387 */ /* 0x0005e20000100a00 */
[----:B---3--:R-:W-:Y:S02]  /*11ce0*/  HFMA2 R14, -RZ, RZ, 1.53515625, -0.037109375 ;  /* 0x3e24a8c0ff0e7431 */ /* 0x008fe400000001ff */
[----:B------:R-:W-:Y:S01]  /*11cf0*/  IMAD.MOV.U32 R15, RZ, RZ, -0x4d2b89d4 ;  /* 0xb2d4762cff0f7424 */ /* 0x000fe200078e00ff */
[----:B------:R3:W-:Y:S01]  /*11d00*/  STL.64 [R1+0x8d0], R16 ;  /* 0x0008d01001007387 */ /* 0x0007e20000100a00 */
[----:B0-----:R-:W-:Y:S01]  /*11d10*/  IMAD.MOV.U32 R8, RZ, RZ, -0x43e4c231 ;  /* 0xbc1b3dcfff087424 */ /* 0x001fe200078e00ff */
[----:B------:R-:W-:Y:S01]  /*11d20*/  MOV R9, 0x36d76ab6 ;  /* 0x36d76ab600097802 */ /* 0x000fe20000000f00 */
[----:B-1----:R-:W-:Y:S02]  /*11d30*/  HFMA2 R10, -RZ, RZ, 0.88037109375, 3.943359375 ;  /* 0x3b0b43e3ff0a7431 */ /* 0x002fe400000001ff */
[----:B------:R-:W-:Y:S01]  /*11d40*/  IMAD.MOV.U32 R11, RZ, RZ, 0x43542b1a ;  /* 0x43542b1aff0b7424 */ /* 0x000fe200078e00ff */
[----:B------:R0:W-:Y:S01]  /*11d50*/  STL.64 [R1+0x8d8], R4 ;  /* 0x0008d80401007387 */ /* 0x0001e20000100a00 */
[----:B--2---:R-:W-:-:S02]  /*11d60*/  MOV R12, 0x4151b9cf ;  /* 0x4151b9cf000c7802 */ /* 0x004fc40000000f00 */
[----:B------:R-:W-:Y:S01]  /*11d70*/  MOV R13, 0xc3f87dce ;  /* 0xc3f87dce000d7802 */ /* 0x000fe20000000f00 */
[----:B------:R1:W-:Y:S01]  /*11d80*/  STL.64 [R1+0x898], R20 ;  /* 0x0008981401007387 */ /* 0x0003e20000100a00 */
[----:B---3--:R-:W-:Y:S02]  /*11d90*/  IMAD.MOV.U32 R16, RZ, RZ, 0x4436cdd2 ;  /* 0x4436cdd2ff107424 */ /* 0x008fe400078e00ff */
[----:B------:R-:W-:Y:S01]  /*11da0*/  HFMA2 R17, -RZ, RZ, -3.970703125, 0.000694751739501953125 ;  /* 0xc3f111b1ff117431 */ /* 0x000fe200000001ff */
[----:B------:R2:W-:Y:S01]  /*11db0*/  STL.64 [R1+0x8c0], R18 ;  /* 0x0008c01201007387 */ /* 0x0005e20000100a00 */
[----:B0-----:R-:W-:-:S03]  /*11dc0*/  HFMA2 R4, -RZ, RZ, -3.833984375, -13016 ;  /* 0xc3abf25bff047431 */ /* 0x001fc600000001ff */
[----:B------:R0:W-:Y:S01]  /*11dd0*/  STL.64 [R1+0x8e0], R14 ;  /* 0x0008e00e01007387 */ /* 0x0001e20000100a00 */
[----:B------:R-:W-:-:S03]  /*11de0*/  MOV R5, 0x432bf3b2 ;  /* 0x432bf3b200057802 */ /* 0x000fc60000000f00 */
[----:B------:R3:W-:Y:S01]  /*11df0*/  STL.64 [R1+0x8f0], R8 ;  /* 0x0008f00801007387 */ /* 0x0007e20000100a00 */
[----:B-1----:R-:W-:Y:S01]  /*11e00*/  MOV R20, 0xbd25198e ;  /* 0xbd25198e00147802 */ /* 0x002fe20000000f00 */
[----:B------:R-:W-:Y:S02]  /*11e10*/  HFMA2 R21, -RZ, RZ, 1.22265625, 0.01502227783203125 ;  /* 0x3ce423b1ff157431 */ /* 0x000fe400000001ff */
[----:B------:R1:W-:Y:S01]  /*11e20*/  STL.64 [R1+0x8f8], R10 ;  /* 0x0008f80a01007387 */ /* 0x0003e20000100a00 */
[----:B--2---:R-:W-:Y:S01]  /*11e30*/  MOV R18, 0xbcec1227 ;  /* 0xbcec122700127802 */ /* 0x004fe20000000f00 */
[----:B------:R-:W-:Y:S02]  /*11e40*/  IMAD.MOV.U32 R19, RZ, RZ, 0x43a31567 ;  /* 0x43a31567ff137424 */ /* 0x000fe400078e00ff */
        /* <DEDUP_REMOVED lines=16> */
[----:B-1----:R-:W-:-:S02]  /*11f50*/  IMAD.MOV.U32 R4, RZ, RZ, 0x391ad4b2 ;  /* 0x391ad4b2ff047424 */ /* 0x002fc400078e00ff */
[----:B------:R-:W-:Y:S01]  /*11f60*/  HFMA2 R5, -RZ, RZ, 1.328125, -1493 ;  /* 0x3d50e5d5ff057431 */ /* 0x000fe200000001ff */
[----:B------:R1:W-:Y:S01]  /*11f70*/  STL.64 [R1+0x928], R8 ;  /* 0x0009280801007387 */ /* 0x0003e20000100a00 */
[----:B--2---:R-:W-:Y:S02]  /*11f80*/  IMAD.MOV.U32 R20, RZ, RZ, -0x3f0f7065 ;  /* 0xc0f08f9bff147424 */ /* 0x004fe400078e00ff */
[----:B------:R-:W-:Y:S01]  /*11f90*/  HFMA2 R21, -RZ, RZ, 2.111328125, 1.4609375 ;  /* 0x40393dd8ff157431 */ /* 0x000fe200000001ff */
[----:B------:R2:W-:Y:S01]  /*11fa0*/  STL.64 [R1+0x930], R10 ;  /* 0x0009300a01007387 */ /* 0x0005e20000100a00 */
[----:B0-----:R-:W-:Y:S01]  /*11fb0*/  HFMA2 R18, -RZ, RZ, -4.46484375, 1580 ;  /* 0xc477662cff127431 */ /* 0x001fe200000001ff */
[----:B------:R-:W-:Y:S02]  /*11fc0*/  MOV R19, 0x450908e3 ;  /* 0x450908e300137802 */ /* 0x000fe40000000f00 */
        /* <DEDUP_REMOVED lines=16> */
[----:B-1----:R-:W-:Y:S01]  /*120d0*/  HFMA2 R4, -RZ, RZ, 3.509765625, -0.000507831573486328125 ;  /* 0x43059029ff047431 */ /* 0x002fe200000001ff */
[----:B------:R-:W-:Y:S02]  /*120e0*/  MOV R5, 0xc2e186a2 ;  /* 0xc2e186a200057802 */ /* 0x000fe40000000f00 */
[----:B------:R1:W-:Y:S01]  /*120f0*/  STL.64 [R1+0x968], R8 ;  /* 0x0009680801007387 */ /* 0x0003e20000100a00 */
[----:B0-----:R-:W-:Y:S01]  /*12100*/  MOV R20, 0xc3aaaf64 ;  /* 0xc3aaaf6400147802 */ /* 0x001fe20000000f00 */
[----:B------:R-:W-:-:S02]  /*12110*/  IMAD.MOV.U32 R21, RZ, RZ, -0x48d87794 ;  /* 0xb727886cff157424 */ /* 0x000fc400078e00ff */
        /* <DEDUP_REMOVED lines=18> */
[----:B------:R1:W-:Y:S01]  /*12240*/  STL.64 [R1+0x9a0], R8 ;  /* 0x0009a00801007387 */ /* 0x0003e20000100a00 */
[----:B0-----:R-:W-:Y:S01]  /*12250*/  FMUL.FTZ R4, R0, R23 ;  /* 0x0000001700047220 */ /* 0x001fe20000410000 */
[----:B------:R-:W-:-:S02]  /*12260*/  VIADD R0, R1, 0x9c4 ;  /* 0x000009c401007836 */ /* 0x000fc40000000000 */
[----:B------:R1:W-:Y:S02]  /*12270*/  STL.64 [R1+0x9a8], R10 ;  /* 0x0009a80a01007387 */ /* 0x0003e40000100a00 */
[----:B------:R-:W-:Y:S02]  /*12280*/  FSETP.GT.FTZ.AND P0, PT, R4, 1, PT ;  /* 0x3f8000000400780b */ /* 0x000fe40003f14000 */
        /* <DEDUP_REMOVED lines=47> */
.L_x_1688:
        /* <DEDUP_REMOVED lines=9> */
[----:B-1----:R-:W-:Y:S01]  /*12610*/  @P0 IMAD.MOV.U32 R9, RZ, RZ, 0x7f800000 ;  /* 0x7f800000ff090424 */ /* 0x002fe200078e00ff */
        /* <DEDUP_REMOVED lines=24> */
.L_x_1689:
[----:B------:R-:W-:Y:S05]  /*127a0*/  BSYNC.RECONVERGENT B0 ;  /* 0x0000000000007941 */ /* 0x000fea0003800200 */
.L_x_1687:
[----:B------:R-:W-:Y:S01]  /*127b0*/  HFMA2 R3, -RZ, RZ, 0, 5.9604644775390625e-08 ;  /* 0x00000001ff037431 */ /* 0x000fe200000001ff */
[----:B------:R-:W-:Y:S01]  /*127c0*/  BSSY.RECONVERGENT B0, `(.L_x_1690) ;  /* 0x0000016000007945 */ /* 0x000fe20003800200 */
[----:B0-----:R-:W-:Y:S01]  /*127d0*/  MOV R2, RZ ;  /* 0x000000ff00027202 */ /* 0x001fe20000000f00 */
[----:B------:R-:W-:-:S07]  /*127e0*/  IMAD.MOV.U32 R4, RZ, RZ, -0x41555555 ;  /* 0xbeaaaaabff047424 */ /* 0x000fce00078e00ff */
.L_x_1691:
[----:B------:R-:W-:-:S13]  /*127f0*/  ISETP.GT.AND P1, PT, R3, R2, PT ;  /* 0x000000020300720c */ /* 0x000fda0003f24270 */
[C---:B-1----:R-:W-:Y:S02]  /*12800*/  @P1 IADD3 R9, PT, PT, R3.reuse, -0x1, RZ ;  /* 0xffffffff03091810 */ /* 0x042fe40007ffe0ff */
[----:B------:R-:W-:-:S03]  /*12810*/  @!P1 LEA R5, R3, R0, 0x2 ;  /* 0x0000000003059211 */ /* 0x000fc600078e10ff */
[----:B------:R-:W-:Y:S02]  /*12820*/  @P1 IMAD R9, R9, 0x4, R0 ;  /* 0x0000000409091824 */ /* 0x000fe400078e0200 */
[----:B------:R-:W3:Y:S04]  /*12830*/  @!P1 LDL R8, [R5] ;  /* 0x0000000005089983 */ /* 0x000ee80000100800 */
[----:B------:R-:W2:Y:S01]  /*12840*/  @P1 LDL R11, [R9] ;  /* 0x00000000090b1983 */ /* 0x000ea20000100800 */
[----:B------:R-:W-:Y:S01]  /*12850*/  LEA R10, R3, R1, 0x2 ;  /* 0x00000001030a7211 */ /* 0x000fe200078e10ff */
[----:B--2---:R-:W-:-:S05]  /*12860*/  @P1 FMUL.FTZ R8, R11, R6 ;  /* 0x000000060b081220 */ /* 0x004fca0000410000 */
[----:B------:R0:W-:Y:S04]  /*12870*/  @P1 STL [R9+0x4], R8 ;  /* 0x0000040809001387 */ /* 0x0001e80000100800 */
[----:B------:R-:W3:Y:S01]  /*12880*/  LDL R11, [R10] ;  /* 0x000000000a0b7983 */ /* 0x000ee20000100800 */
[C---:B------:R-:W-:Y:S01]  /*12890*/  ISETP.LT.U32.AND P2, PT, R3.reuse, 0x18, PT ;  /* 0x000000180300780c */ /* 0x040fe20003f41070 */
[----:B------:R-:W-:Y:S01]  /*128a0*/  @P1 VIADD R2, R2, 0x1 ;  /* 0x0000000102021836 */ /* 0x000fe20000000000 */
[----:B------:R-:W-:Y:S01]  /*128b0*/  IADD3 R3, PT, PT, R3, 0x1, RZ ;  /* 0x0000000103037810 */ /* 0x000fe20007ffe0ff */
[----:B---3--:R-:W-:-:S04]  /*128c0*/  FMUL.FTZ R11, R11, R8 ;  /* 0x000000080b0b7220 */ /* 0x008fc80000410000 */
[----:B------:R-:W-:-:S04]  /*128d0*/  FADD.FTZ R14, R11, R4 ;  /* 0x000000040b0e7221 */ /* 0x000fc80000010000 */
[----:B------:R-:W-:-:S05]  /*128e0*/  FMUL.FTZ R4, |R14|, 5.9604644775390625e-08 ;  /* 0x338000000e047820 */ /* 0x000fca0000410200 */
[----:B------:R-:W-:Y:S02]  /*128f0*/  FSETP.GEU.FTZ.AND P0, PT, |R11|, R4, PT ;  /* 0x000000040b00720b */ /* 0x000fe40003f1e200 */
[----:B------:R-:W-:-:S11]  /*12900*/  MOV R4, R14 ;  /* 0x0000000e00047202 */ /* 0x000fd60000000f00 */
[----:B0-----:R-:W-:Y:S05]  /*12910*/  @P0 BRA P2, `(.L_x_1691) ;  /* 0xfffffffc00b40947 */ /* 0x001fea000103ffff */
[----:B------:R-:W-:Y:S05]  /*12920*/  BSYNC.RECONVERGENT B0 ;  /* 0x0000000000007941 */ /* 0x000fea0003800200 */
.L_x_1690:
        /* <DEDUP_REMOVED lines=9> */
.L_x_1695:
        /* <DEDUP_REMOVED lines=19> */
.L_x_1694:
        /* <DEDUP_REMOVED lines=12> */
.L_x_1697:
        /* <DEDUP_REMOVED lines=19> */
.L_x_1696:
        /* <DEDUP_REMOVED lines=12> */
.L_x_1699:
        /* <DEDUP_REMOVED lines=19> */
.L_x_1698:
        /* <DEDUP_REMOVED lines=12> */
.L_x_1701:
        /* <DEDUP_REMOVED lines=19> */
.L_x_1700:
        /* <DEDUP_REMOVED lines=12> */
.L_x_1703:
        /* <DEDUP_REMOVED lines=19> */
.L_x_1702:
        /* <DEDUP_REMOVED lines=12> */
.L_x_1705:
        /* <DEDUP_REMOVED lines=19> */
.L_x_1704:
        /* <DEDUP_REMOVED lines=12> */
.L_x_1707:
        /* <DEDUP_REMOVED lines=19> */
.L_x_1706:
        /* <DEDUP_REMOVED lines=12> */
.L_x_1709:
        /* <DEDUP_REMOVED lines=19> */
.L_x_1708:
        /* <DEDUP_REMOVED lines=12> */
.L_x_1711:
        /* <DEDUP_REMOVED lines=19> */
.L_x_1710:
        /* <DEDUP_REMOVED lines=12> */
.L_x_1713:
        /* <DEDUP_REMOVED lines=19> */
.L_x_1712:
        /* <DEDUP_REMOVED lines=12> */
.L_x_1715:
        /* <DEDUP_REMOVED lines=19> */
.L_x_1714:
        /* <DEDUP_REMOVED lines=12> */
.L_x_1717:
        /* <DEDUP_REMOVED lines=19> */
.L_x_1716:
        /* <DEDUP_REMOVED lines=12> */
.L_x_1719:
        /* <DEDUP_REMOVED lines=19> */
.L_x_1718:
        /* <DEDUP_REMOVED lines=12> */
.L_x_1721:
        /* <DEDUP_REMOVED lines=19> */
.L_x_1720:
        /* <DEDUP_REMOVED lines=12> */
.L_x_1723:
        /* <DEDUP_REMOVED lines=19> */
.L_x_1722:
        /* <DEDUP_REMOVED lines=12> */
.L_x_1725:
        /* <DEDUP_REMOVED lines=19> */
.L_x_1724:
        /* <DEDUP_REMOVED lines=12> */
.L_x_1727:
        /* <DEDUP_REMOVED lines=19> */
.L_x_1726:
        /* <DEDUP_REMOVED lines=12> */
.L_x_1729:
        /* <DEDUP_REMOVED lines=19> */
.L_x_1728:
        /* <DEDUP_REMOVED lines=12> */
.L_x_1731:
        /* <DEDUP_REMOVED lines=19> */
.L_x_1730:
        /* <DEDUP_REMOVED lines=12> */
.L_x_1733:
        /* <DEDUP_REMOVED lines=19> */
.L_x_1732:
        /* <DEDUP_REMOVED lines=12> */
.L_x_1735:
        /* <DEDUP_REMOVED lines=19> */
.L_x_1734:
        /* <DEDUP_REMOVED lines=12> */
.L_x_1737:
        /* <DEDUP_REMOVED lines=19> */
.L_x_1736:
        /* <DEDUP_REMOVED lines=12> */
.L_x_1739:
        /* <DEDUP_REMOVED lines=19> */
.L_x_1738:
        /* <DEDUP_REMOVED lines=10> */
.L_x_1741:
        /* <DEDUP_REMOVED lines=19> */
.L_x_1740:
[----:B------:R-:W1:Y:S02]  /*15760*/  MUFU.RCP R3, R7 ;  /* 0x0000000700037308 */ /* 0x000e640000001000 */
[----:B-1----:R-:W-:-:S04]  /*15770*/  FMUL.FTZ R0, R14, R3 ;  /* 0x000000030e007220 */ /* 0x002fc80000410000 */
[----:B------:R-:W-:-:S05]  /*15780*/  FMUL.FTZ R0, R5, R0 ;  /* 0x0000000005007220 */ /* 0x000fca0000410000 */
[----:B------:R-:W-:-:S13]  /*15790*/  FSETP.GT.FTZ.AND P0, PT, |R0|, |R15|, PT ;  /* 0x4000000f0000720b */ /* 0x000fda0003f14200 */
[----:B------:R-:W-:-:S07]  /*157a0*/  @!P0 FADD.FTZ R4, R4, R0 ;  /* 0x0000000004048221 */ /* 0x000fce0000010000 */
.L_x_1693:
[----:B------:R-:W-:Y:S05]  /*157b0*/  BSYNC.RECONVERGENT B0 ;  /* 0x0000000000007941 */ /* 0x000fea0003800200 */
.L_x_1692:
        /* <DEDUP_REMOVED lines=151> */
.L_x_1743:
[----:B------:R-:W-:Y:S05]  /*16130*/  BSYNC.RECONVERGENT B0 ;  /* 0x0000000000007941 */ /* 0x000fea0003800200 */
.L_x_1742:
[----:B------:R-:W-:Y:S01]  /*16140*/  UMOV UR4, 0x54411744 ;  /* 0x5441174400047882 */ /* 0x000fe20000000000 */
[----:B------:R-:W-:Y:S01]  /*16150*/  UMOV UR5, 0x401921fb ;  /* 0x401921fb00057882 */ /* 0x000fe20000000000 */
[----:B------:R-:W-:Y:S01]  /*16160*/  FMUL.FTZ R18, R7, 0.5 ;  /* 0x3f00000007127820 */ /* 0x000fe20000410000 */
[----:B------:R-:W3:Y:S01]  /*16170*/  DMUL R16, R2, UR4 ;  /* 0x0000000402107c28 */ /* 0x000ee20008000000 */
[----:B-1----:R-:W-:Y:S01]  /*16180*/  HFMA2 R11, -RZ, RZ, 1.9609375, 0 ;  /* 0x3fd80000ff0b7431 */ /* 0x002fe200000001ff */
[----:B---3--:R-:W-:Y:S01]  /*16190*/  MUFU.RSQ64H R3, R17 ;  /* 0x0000001100037308 */ /* 0x008fe20000001c00 */
[----:B------:R-:W-:Y:S01]  /*161a0*/  VIADD R2, R17, 0xfcb00000 ;  /* 0xfcb0000011027836 */ /* 0x000fe20000000000 */
[----:B------:R-:W-:Y:S01]  /*161b0*/  MOV R10, 0x0 ;  /* 0x00000000000a7802 */ /* 0x000fe20000000f00 */
[----:B------:R-:W-:Y:S02]  /*161c0*/  IMAD.MOV.U32 R20, RZ, RZ, 0x3a69a091 ;  /* 0x3a69a091ff147424 */ /* 0x000fe400078e00ff */
[----:B------:R-:W-:Y:S01]  /*161d0*/  HFMA2 R21, -RZ, RZ, 2, 0 ;  /* 0x40000000ff157431 */ /* 0x000fe200000001ff */
[----:B------:R-:W-:Y:S01]  /*161e0*/  BSSY.RECONVERGENT B0, `(.L_x_1744) ;  /* 0x0000061000007945 */ /* 0x000fe20003800200 */
[----:B------:R-:W-:Y:S01]  /*161f0*/  ISETP.GE.U32.AND P2, PT, R2, 0x7ca00000, PT ;  /* 0x7ca000000200780c */ /* 0x000fe20003f46070 */
[----:B0-----:R-:W0:Y:S02]  /*16200*/  MUFU.SQRT R7, R18 ;  /* 0x0000001200077308 */ /* 0x001e240000002000 */
[----:B0-----:R-:W-:-:S04]  /*16210*/  FMUL.FTZ R6, R7, -R6 ;  /* 0x8000000607067220 */ /* 0x001fc80000410000 */
[C---:B------:R-:W-:Y:S01]  /*16220*/  FADD.FTZ R0, |R6|.reuse, -4 ;  /* 0xc080000006007421 */ /* 0x040fe20000010200 */
[C---:B------:R-:W-:Y:S01]  /*16230*/  FADD.FTZ R7, |R6|.reuse, -RZ ;  /* 0x800000ff06077221 */ /* 0x040fe20000010200 */
[----:B------:R-:W-:-:S15]  /*16240*/  FSETP.GEU.FTZ.AND P1, PT, R6, RZ, PT ;  /* 0x000000ff0600720b */ /* 0x000fde0003f3e000 */
[----:B------:R-:W-:-:S15]  /*16250*/  NOP ;  /* 0x0000000000007918 */ /* 0x000fde0000000000 */
[----:B------:R-:W-:-:S15]  /*16260*/  NOP ;  /* 0x0000000000007918 */ /* 0x000fde0000000000 */
[----:B------:R-:W-:-:S01]  /*16270*/  NOP ;  /* 0x0000000000007918 */ /* 0x000fc20000000000 */
[----:B------:R-:W0:-:S15]  /*16280*/  DMUL R8, R2, R2 ;  /* 0x0000000202087228 */ /* 0x000e1e0000000000 */
        /* <DEDUP_REMOVED lines=27> */
[----:B------:R0:W3:Y:S03]  /*16440*/  FRND.TRUNC R19, R18 ;  /* 0x0000001200137307 */ /* 0x0000e6000020d000 */
[----:B------:R-:W-:-:S04]  /*16450*/  FFMA.FTZ R15, |R6|, -R14, R15 ;  /* 0x8000000e060f7223 */ /* 0x000fc8000001020f */
[----:B------:R-:W-:Y:S01]  /*16460*/  FFMA.FTZ R15, R9, R15, R14 ;  /* 0x0000000f090f7223 */ /* 0x000fe2000001000e */
[----:B0-----:R-:W-:-:S03]  /*16470*/  FFMA.FTZ R18, |R6|, R21, 1 ;  /* 0x3f80000006127423 */ /* 0x001fc60000010215 */
[----:B------:R-:W-:Y:S01]  /*16480*/  FFMA.FTZ R8, R15, R20, 0.0070457882247865200043 ;  /* 0x3be6e05b0f087423 */ /* 0x000fe20000010014 */
[----:B------:R-:W-:-:S03]  /*16490*/  MOV R20, 0x42fc0000 ;  /* 0x42fc000000147802 */ /* 0x000fc60000000f00 */
[----:B------:R-:W-:Y:S01]  /*164a0*/  FFMA.FTZ R8, R15, R8, -0.015866896137595176697 ;  /* 0xbc81fb4b0f087423 */ /* 0x000fe20000010008 */
[----:B---3--:R-:W-:Y:S01]  /*164b0*/  FSETP.GT.FTZ.AND P0, PT, |R19|, 126, PT ;  /* 0x42fc00001300780b */ /* 0x008fe20003f14200 */
        /* <DEDUP_REMOVED lines=11> */
[----:B------:R-:W-:-:S14]  /*16570*/  FADD.FTZ R21, R21, 12583039 ;  /* 0x4b40007f15157421 */ /* 0x000fdc0000010000 */
[----:B--2---:R-:W-:Y:S01]  /*16580*/  DMUL R4, R12, R4 ;  /* 0x000000040c047228 */ /* 0x004fe20000000000 */
[----:B------:R-:W-:Y:S01]  /*16590*/  FFMA.FTZ R14, R15, R14, 0.06809400022029876709 ;  /* 0x3d8b74de0f0e7423 */ /* 0x000fe2000001000e */
[----:B------:R-:W-:Y:S01]  /*165a0*/  FMUL.FTZ R20, R20, 1.4426950216293334961 ;  /* 0x3fb8aa3b14147820 */ /* 0x000fe20000410000 */
[----:B------:R-:W-:Y:S02]  /*165b0*/  IMAD.SHL.U32 R21, R21, 0x800000, RZ ;  /* 0x0080000015157824 */ /* 0x000fe400078e00ff */
[----:B------:R-:W-:-:S03]  /*165c0*/  FFMA.FTZ R14, R15, R14, 0.015377387404441833496 ;  /* 0x3c7bf1700f0e7423 */ /* 0x000fc6000001000e */
[----:B------:R-:W2:Y:S01]  /*165d0*/  MUFU.EX2 R20, R20 ;  /* 0x0000001400147308 */ /* 0x000ea20000000800 */
[----:B------:R-:W-:-:S04]  /*165e0*/  FFMA.FTZ R14, R15, R14, -0.1396210789680480957 ;  /* 0xbe0ef8d40f0e7423 */ /* 0x000fc8000001000e */
[----:B------:R-:W-:-:S04]  /*165f0*/  FFMA.FTZ R15, R15, R14, 1.232995152473449707 ;  /* 0x3f9dd2c90f0f7423 */ /* 0x000fc8000001000e */
[----:B0-----:R-:W-:-:S04]  /*16600*/  FMUL.FTZ R19, R15, R18 ;  /* 0x000000120f137220 */ /* 0x001fc80000410000 */
[----:B------:R-:W-:Y:S01]  /*16610*/  FMUL.FTZ R14, R19, -2 ;  /* 0xc0000000130e7820 */ /* 0x000fe20000410000 */
[----:B--2---:R-:W-:-:S03]  /*16620*/  FMUL.FTZ R21, R21, R20 ;  /* 0x0000001415157220 */ /* 0x004fc60000410000 */
[----:B------:R-:W-:Y:S01]  /*16630*/  FFMA.FTZ R14, |R6|, R14, R15 ;  /* 0x0000000e060e7223 */ /* 0x000fe2000001020f */
[----:B------:R-:W-:Y:S01]  /*16640*/  FFMA.FTZ R21, R21, R0, R21 ;  /* 0x0000000015157223 */ /* 0x000fe20000010015 */
[----:B-1----:R-:W-:Y:S02]  /*16650*/  IADD3 R15, PT, PT, R11, -0x100000, RZ ;  /* 0xfff000000b0f7810 */ /* 0x002fe40007ffe0ff */
[----:B------:R-:W-:-:S04]  /*16660*/  FADD.FTZ R14, -R19, R14 ;  /* 0x0000000e130e7221 */ /* 0x000fc80000010100 */
[----:B------:R-:W-:-:S04]  /*16670*/  FFMA.FTZ R14, R18, R14, R19 ;  /* 0x0000000e120e7223 */ /* 0x000fc80000010013 */
[----:B------:R-:W-:-:S05]  /*16680*/  FMUL.FTZ R14, R14, R21 ;  /* 0x000000150e0e7220 */ /* 0x000fca0000410000 */
[----:B------:R-:W-:Y:S02]  /*16690*/  FSEL R0, R14, RZ, !P0 ;  /* 0x000000ff0e007208 */ /* 0x000fe40004000000 */
[----:B------:R-:W-:-:S03]  /*166a0*/  MOV R14, R10 ;  /* 0x0000000a000e7202 */ /* 0x000fc60000000f00 */
[----:B------:R-:W-:-:S15]  /*166b0*/  @!P1 FADD.FTZ R0, -R0, 2 ;  /* 0x4000000000009421 */ /* 0x000fde0000010100 */
[----:B------:R-:W-:-:S02]  /*166c0*/  NOP ;  /* 0x0000000000007918 */ /* 0x000fc40000000000 */
[----:B------:R-:W0:-:S15]  /*166d0*/  DMUL R12, R16, R10 ;  /* 0x0000000a100c7228 */ /* 0x000e1e0000000000 */
        /* <DEDUP_REMOVED lines=17> */
.L_x_1745:
[----:B------:R-:W-:Y:S05]  /*167f0*/  BSYNC.RECONVERGENT B0 ;  /* 0x0000000000007941 */ /* 0x000fea0003800200 */
.L_x_1744:
        /* <DEDUP_REMOVED lines=47> */
.L_x_1747:
[----:B------:R-:W-:Y:S05]  /*16af0*/  BSYNC.RECONVERGENT B0 ;  /* 0x0000000000007941 */ /* 0x000fea0003800200 */
.L_x_1746:
        /* <DEDUP_REMOVED lines=21> */
.L_x_1686:
[C---:B------:R-:W-:Y:S02]  /*16c50*/  FSETP.GT.FTZ.AND P1, PT, R0.reuse, 1, PT ;  /* 0x3f8000000000780b */ /* 0x040fe40003f34000 */
[----:B------:R-:W-:-:S04]  /*16c60*/  FSETP.GT.FTZ.AND P2, PT, R0, R7, PT ;  /* 0x000000070000720b */ /* 0x000fc80003f54000 */
[----:B------:R-:W-:-:S13]  /*16c70*/  PLOP3.LUT P1, PT, P1, P2, PT, 0x2f, 0xf2 ;  /* 0x0000000000f2781c */ /* 0x000fda0000f24577 */
[----:B------:R-:W-:Y:S05]  /*16c80*/  @P1 BRA `(.L_x_1748) ;  /* 0x0000000000181947 */ /* 0x000fea0003800000 */
[----:B------:R-:W-:Y:S01]  /*16c90*/  BSSY.RECONVERGENT B7, `(.L_x_1749) ;  /* 0x0000003000077945 */ /* 0x000fe20003800200 */
[----:B------:R-:W-:-:S07]  /*16ca0*/  MOV R8, 0x16cc0 ;  /* 0x00016cc000087802 */ /* 0x000fce0000000f00 */
[----:B------:R-:W-:Y:S05]  /*16cb0*/  CALL.REL.NOINC `($_ZN2at6native18elementwise_kernelILi128ELi2EZNS0_22gpu_kernel_impl_nocastIN48_GLOBAL__N__08322988_15_IGammaKernel_cu_cb51a28d10CalcIgammaIfEEEEvRNS_18TensorIteratorBaseERKT_EUliE_EEviT1_$_ZN46_INTERNAL_08322988_15_IGammaKernel_cu_cb51a28d48_GLOBAL__N__08322988_15_IGammaKernel_cu_cb51a28d12calc_igammacIfEET_S2_S2_) ;  /* 0x00000028004c7944 */ /* 0x000fea0003c00000 */
[----:B------:R-:W-:Y:S05]  /*16cc0*/  BSYNC.RECONVERGENT B7 ;  /* 0x0000000000077941 */ /* 0x000fea0003800200 */
.L_x_1749:
[----:B------:R-:W-:Y:S01]  /*16cd0*/  FADD.FTZ R4, -R5, 1 ;  /* 0x3f80000005047421 */ /* 0x000fe20000010100 */
[----:B------:R-:W-:Y:S06]  /*16ce0*/  BRA `(.L_x_1623) ;  /* 0x0000002800307947 */ /* 0x000fec0003800000 */
.L_x_1748:
        /* <DEDUP_REMOVED lines=64> */
.L_x_1754:
        /* <DEDUP_REMOVED lines=13> */
.L_x_1753:
        /* <DEDUP_REMOVED lines=15> */
.L_x_1756:
        /* <DEDUP_REMOVED lines=16> */
.L_x_1757:
        /* <DEDUP_REMOVED lines=36> */
.L_x_1755:
[----:B------:R-:W-:Y:S05]  /*175f0*/  BSYNC.RECONVERGENT B2 ;  /* 0x0000000000027941 */ /* 0x000fea0003800200 */
.L_x_1752:
        /* <DEDUP_REMOVED lines=38> */
.L_x_1760:
        /* <DEDUP_REMOVED lines=50> */
.L_x_1759:
[----:B------:R-:W-:Y:S05]  /*17b80*/  BSYNC.RECONVERGENT B2 ;  /* 0x0000000000027941 */ /* 0x000fea0003800200 */
.L_x_1758:
        /* <DEDUP_REMOVED lines=10> */
.L_x_1751:
[----:B------:R-:W-:Y:S01]  /*17c30*/  FSETP.GT.FTZ.AND P1, PT, |R7|, 1, PT ;  /* 0x3f8000000700780b */ /* 0x000fe20003f34200 */
[----:B------:R0:W-:Y:S01]  /*17c40*/  STL [R1+0x9c4], R3 ;  /* 0x0009c40301007387 */ /* 0x0001e20000100800 */
[----:B------:R-:W-:Y:S01]  /*17c50*/  MOV R2, 0xfffffffc ;  /* 0xfffffffc00027802 */ /* 0x000fe20000000f00 */
[----:B------:R-:W-:Y:S01]  /*17c60*/  IMAD.MOV.U32 R18, RZ, RZ, 0x42840000 ;  /* 0x42840000ff127424 */ /* 0x000fe200078e00ff */
[----:B------:R-:W-:Y:S01]  /*17c70*/  MOV R19, 0x44f0a000 ;  /* 0x44f0a00000137802 */ /* 0x000fe20000000f00 */
[----:B------:R-:W-:Y:S01]  /*17c80*/  IMAD.MOV.U32 R4, RZ, RZ, 0x3bc6a26b ;  /* 0x3bc6a26bff047424 */ /* 0x000fe200078e00ff */
[----:B------:R-:W-:Y:S01]  /*17c90*/  SEL R2, R2, 0x4, P1 ;  /* 0x0000000402027807 */ /* 0x000fe20000800000 */
[----:B------:R-:W-:Y:S01]  /*17ca0*/  IMAD.MOV.U32 R12, RZ, RZ, 0x4912f03a ;  /* 0x4912f03aff0c7424 */ /* 0x000fe200078e00ff */
[----:B------:R-:W-:Y:S01]  /*17cb0*/  MOV R5, 0x3f0284fc ;  /* 0x3f0284fc00057802 */ /* 0x000fe20000000f00 */
[----:B------:R1:W-:Y:S01]  /*17cc0*/  STL.64 [R1+0x9c8], R18 ;  /* 0x0009c81201007387 */ /* 0x0003e20000100a00 */
[----:B------:R-:W-:Y:S01]  /*17cd0*/  MOV R13, 0x4a5481c1 ;  /* 0x4a5481c1000d7802 */ /* 0x000fe20000000f00 */
[C---:B0-----:R-:W-:Y:S01]  /*17ce0*/  VIADD R3, R1.reuse, 0x9c4 ;  /* 0x000009c401037836 */ /* 0x041fe20000000000 */
[----:B------:R-:W-:Y:S01]  /*17cf0*/  MOV R8, 0x419c28d0 ;  /* 0x419c28d000087802 */ /* 0x000fe20000000f00 */
[----:B------:R-:W-:Y:S01]  /*17d00*/  IMAD.MOV.U32 R9, RZ, RZ, 0x43e0f8e7 ;  /* 0x43e0f8e7ff097424 */ /* 0x000fe200078e00ff */
[----:B------:R-:W-:Y:S01]  /*17d10*/  @P1 IADD3 R3, PT, PT, R1, 0x9f4, RZ ;  /* 0x000009f401031810 */ /* 0x000fe20007ffe0ff */
[----:B------:R-:W-:Y:S01]  /*17d20*/  IMAD.MOV.U32 R15, RZ, RZ, 0x4c255322 ;  /* 0x4c255322ff0f7424 */ /* 0x000fe200078e00ff */
[----:B------:R-:W-:Y:S01]  /*17d30*/  MOV R10, 0x45d95fff ;  /* 0x45d95fff000a7802 */ /* 0x000fe20000000f00 */
[----:B------:R0:W-:Y:S01]  /*17d40*/  STL.64 [R1], R4 ;  /* 0x0000000401007387 */ /* 0x0001e20000100a00 */
        /* <DEDUP_REMOVED lines=8> */
[----:B------:R-:W-:-:S02]  /*17dd0*/  MOV R17, 0x4cc5f8af ;  /* 0x4cc5f8af00117802 */ /* 0x000fc40000000f00 */
[----:B------:R-:W-:Y:S01]  /*17de0*/  MOV R26, 0x46ff3c00 ;  /* 0x46ff3c00001a7802 */ /* 0x000fe20000000f00 */
[----:B0-----:R-:W-:Y:S01]  /*17df0*/  IMAD.IADD R5, R19, 0x1, R2 ;  /* 0x0000000113057824 */ /* 0x001fe200078e0202 */
[----:B------:R-:W-:Y:S01]  /*17e00*/  SEL R4, RZ, 0x30, !P1 ;  /* 0x00000030ff047807 */ /* 0x000fe20004800000 */
[----:B------:R0:W-:Y:S01]  /*17e10*/  STL.64 [R1+0x10], R10 ;  /* 0x0000100a01007387 */ /* 0x0001e20000100a00 */
[----:B------:R-:W-:Y:S01]  /*17e20*/  MOV R29, RZ ;  /* 0x000000ff001d7202 */ /* 0x000fe20000000f00 */
[----:B--2---:R-:W-:Y:S01]  /*17e30*/  IMAD.MOV.U32 R12, RZ, RZ, 0x4c2f75b4 ;  /* 0x4c2f75b4ff0c7424 */ /* 0x004fe200078e00ff */
[----:B------:R-:W-:Y:S01]  /*17e40*/  MOV R13, 0x4cc8c38c ;  /* 0x4cc8c38c000d7802 */ /* 0x000fe20000000f00 */
[----:B------:R2:W-:Y:S01]  /*17e50*/  STL.64 [R1+0x20], R14 ;  /* 0x0000200e01007387 */ /* 0x0005e20000100a00 */
[----:B-1----:R-:W-:Y:S02]  /*17e60*/  MOV R8, 0x4a20fbd8 ;  /* 0x4a20fbd800087802 */ /* 0x002fe40000000f00 */
[----:B------:R-:W-:Y:S01]  /*17e70*/  MOV R9, 0x4b4b8b8f ;  /* 0x4b4b8b8f00097802 */ /* 0x000fe20000000f00 */
[----:B------:R1:W-:Y:S01]  /*17e80*/  STL.64 [R1+0x28], R16 ;  /* 0x0000281001007387 */ /* 0x0003e20000100a00 */
[----:B0-----:R-:W-:-:S03]  /*17e90*/  IMAD.MOV.U32 R10, RZ, RZ, 0x4c5914c6 ;  /* 0x4c5914c6ff0a7424 */ /* 0x001fc600078e00ff */
[----:B------:R0:W-:Y:S01]  /*17ea0*/  STL.64 [R1+0x9e0], R12 ;  /* 0x0009e00c01007387 */ /* 0x0001e20000100a00 */
[----:B--2---:R-:W-:-:S03]  /*17eb0*/  MOV R14, 0x4d0fed36 ;  /* 0x4d0fed36000e7802 */ /* 0x004fc60000000f00 */
[----:B------:R-:W-:Y:S01]  /*17ec0*/  STL.64 [R1+0x9d0], R26 ;  /* 0x0009d01a01007387 */ /* 0x000fe20000100a00 */
[----:B------:R-:W-:Y:S02]  /*17ed0*/  MOV R15, 0x4ce5eb4c ;  /* 0x4ce5eb4c000f7802 */ /* 0x000fe40000000f00 */
[----:B-1----:R-:W-:Y:S01]  /*17ee0*/  IADD3 R17, PT, PT, R1, R4, RZ ;  /* 0x0000000401117210 */ /* 0x002fe20007ffe0ff */
[----:B------:R-:W-:Y:S01]  /*17ef0*/  STL.64 [R1+0x9d8], R8 ;  /* 0x0009d80801007387 */ /* 0x000fe20000100a00 */
[----:B0-----:R-:W-:-:S03]  /*17f00*/  IADD3 R13, PT, PT, R5, R2, RZ ;  /* 0x00000002050d7210 */ /* 0x001fc60007ffe0ff */
[----:B------:R0:W-:Y:S04]  /*17f10*/  STL.64 [R1+0x9e8], R14 ;  /* 0x0009e80e01007387 */ /* 0x0001e80000100a00 */
[----:B------:R1:W-:Y:S01]  /*17f20*/  STL.64 [R1+0x9f0], R28 ;  /* 0x0009f01c01007387 */ /* 0x0003e20000100a00 */
[----:B------:R-:W-:-:S03]  /*17f30*/  IADD3 R11, PT, PT, R13, R2, RZ ;  /* 0x000000020d0b7210 */ /* 0x000fc60007ffe0ff */
[----:B------:R2:W-:Y:S04]  /*17f40*/  STL [R1+0x30], R10 ;  /* 0x0000300a01007387 */ /* 0x0005e80000100800 */
[----:B------:R3:W4:Y:S01]  /*17f50*/  LDL R3, [R19] ;  /* 0x0000000013037983 */ /* 0x0007220000100800 */
[----:B0-----:R-:W-:-:S03]  /*17f60*/  IMAD.IADD R15, R2, 0x1, R17 ;  /* 0x00000001020f7824 */ /* 0x001fc600078e0211 */
[----:B------:R-:W4:Y:S01]  /*17f70*/  LDL R4, [R17+0x9c4] ;  /* 0x0009c40011047983 */ /* 0x000f220000100800 */
[----:B------:R-:W-:-:S03]  /*17f80*/  IADD3 R9, PT, PT, R11, R2, RZ ;  /* 0x000000020b097210 */ /* 0x000fc60007ffe0ff */
[----:B------:R-:W5:Y:S01]  /*17f90*/  LDL R5, [R5] ;  /* 0x0000000005057983 */ /* 0x000f620000100800 */
[-C--:B---3--:R-:W-:Y:S01]  /*17fa0*/  IADD3 R19, PT, PT, R15, R2.reuse, RZ ;  /* 0x000000020f137210 */ /* 0x088fe20007ffe0ff */
[----:B-1----:R-:W-:Y:S02]  /*17fb0*/  IMAD.IADD R29, R9, 0x1, R2 ;  /* 0x00000001091d7824 */ /* 0x002fe400078e0202 */
[----:B------:R-:W3:Y:S01]  /*17fc0*/  LDL R6, [R13] ;  /* 0x000000000d067983 */ /* 0x000ee20000100800 */
[----:B------:R-:W-:-:S03]  /*17fd0*/  IADD3 R37, PT, PT, R19, R2, RZ ;  /* 0x0000000213257210 */ /* 0x000fc60007ffe0ff */
[----:B------:R-:W3:Y:S01]  /*17fe0*/  LDL R11, [R11] ;  /* 0x000000000b0b7983 */ /* 0x000ee20000100800 */
[-C--:B------:R-:W-:Y:S01]  /*17ff0*/  IADD3 R27, PT, PT, R29, R2.reuse, RZ ;  /* 0x000000021d1b7210 */ /* 0x080fe20007ffe0ff */
[----:B------:R-:W-:Y:S02]  /*18000*/  IMAD.IADD R45, R37, 0x1, R2 ;  /* 0x00000001252d7824 */ /* 0x000fe400078e0202 */
[----:B------:R-:W3:Y:S01]  /*18010*/  LDL R8, [R17] ;  /* 0x0000000011087983 */ /* 0x000ee20000100800 */
[----:B------:R-:W-:-:S03]  /*18020*/  IADD3 R33, PT, PT, R27, R2, RZ ;  /* 0x000000021b217210 */ /* 0x000fc60007ffe0ff */
[----:B------:R-:W3:Y:S04]  /*18030*/  LDL R15, [R15] ;  /* 0x000000000f0f7983 */ /* 0x000ee80000100800 */
[----:B------:R-:W3:Y:S01]  /*18040*/  LDL R21, [R9] ;  /* 0x0000000009157983 */ /* 0x000ee20000100800 */
[----:B------:R-:W-:-:S03]  /*18050*/  IADD3 R35, PT, PT, R45, R2, RZ ;  /* 0x000000022d237210 */ /* 0x000fc60007ffe0ff */
[----:B------:R-:W3:Y:S04]  /*18060*/  LDL R19, [R19] ;  /* 0x0000000013137983 */ /* 0x000ee80000100800 */
[----:B------:R0:W3:Y:S01]  /*18070*/  LDL R13, [R29] ;  /* 0x000000001d0d7983 */ /* 0x0000e20000100800 */
[----:B------:R-:W-:Y:S01]  /*18080*/  IMAD.IADD R31, R33, 0x1, R2 ;  /* 0x00000001211f7824 */ /* 0x000fe200078e0202 */
[-C--:B------:R-:W-:Y:S02]  /*18090*/  IADD3 R43, PT, PT, R35, R2.reuse, RZ ;  /* 0x00000002232b7210 */ /* 0x080fe40007ffe0ff */
[----:B------:R1:W3:Y:S04]  /*180a0*/  LDL R17, [R37] ;  /* 0x0000000025117983 */ /* 0x0002e80000100800 */
[----:B------:R2:W3:Y:S01]  /*180b0*/  LDL R44, [R27] ;  /* 0x000000001b2c7983 */ /* 0x0004e20000100800 */
[----:B0-----:R-:W-:-:S03]  /*180c0*/  IADD3 R29, PT, PT, R31, R2, RZ ;  /* 0x000000021f1d7210 */ /* 0x001fc60007ffe0ff */
[----:B------:R-:W3:Y:S01]  /*180d0*/  LDL R42, [R45] ;  /* 0x000000002d2a7983 */ /* 0x000ee20000100800 */
[----:B-1----:R-:W-:-:S03]  /*180e0*/  IMAD.IADD R37, R43, 0x1, R2 ;  /* 0x000000012b257824 */ /* 0x002fc600078e0202 */
[----:B------:R-:W3:Y:S01]  /*180f0*/  LDL R36, [R33] ;  /* 0x0000000021247983 */ /* 0x000ee20000100800 */
[----:B--2---:R-:W-:-:S03]  /*18100*/  IADD3 R27, PT, PT, R29, R2, RZ ;  /* 0x000000021d1b7210 */ /* 0x004fc60007ffe0ff */
[----:B------:R0:W2:Y:S04]  /*18110*/  LDL R34, [R35] ;  /* 0x0000000023227983 */ /* 0x0000a80000100800 */
[----:B------:R1:W2:Y:S01]  /*18120*/  LDL R32, [R31] ;  /* 0x000000001f207983 */ /* 0x0002a20000100800 */
[-C--:B------:R-:W-:Y:S01]  /*18130*/  IADD3 R9, PT, PT, R37, R2.reuse, RZ ;  /* 0x0000000225097210 */ /* 0x080fe20007ffe0ff */
[----:B------:R-:W-:Y:S02]  /*18140*/  IMAD.IADD R16, R27, 0x1, R2 ;  /* 0x000000011b107824 */ /* 0x000fe400078e0202 */
[----:B------:R-:W2:Y:S04]  /*18150*/  LDL R30, [R43] ;  /* 0x000000002b1e7983 */ /* 0x000ea80000100800 */
[----:B------:R-:W2:Y:S01]  /*18160*/  LDL R28, [R29] ;  /* 0x000000001d1c7983 */ /* 0x000ea20000100800 */
[----:B0-----:R-:W-:-:S03]  /*18170*/  IADD3 R35, PT, PT, R9, R2, RZ ;  /* 0x0000000209237210 */ /* 0x001fc60007ffe0ff */
[----:B------:R-:W2:Y:S04]  /*18180*/  LDL R18, [R37] ;  /* 0x0000000025127983 */ /* 0x000ea80000100800 */
[----:B------:R-:W2:Y:S01]  /*18190*/  LDL R26, [R27] ;  /* 0x000000001b1a7983 */ /* 0x000ea20000100800 */
[----:B------:R-:W-:-:S03]  /*181a0*/  IADD3 R33, PT, PT, R35, R2, RZ ;  /* 0x0000000223217210 */ /* 0x000fc60007ffe0ff */
[----:B------:R-:W2:Y:S04]  /*181b0*/  LDL R9, [R9] ;  /* 0x0000000009097983 */ /* 0x000ea80000100800 */
[----:B------:R-:W2:Y:S01]  /*181c0*/  LDL R16, [R16] ;  /* 0x0000000010107983 */ /* 0x000ea20000100800 */
[----:B-1----:R-:W-:-:S03]  /*181d0*/  IMAD.IADD R31, R33, 0x1, R2 ;  /* 0x00000001211f7824 */ /* 0x002fc600078e0202 */
        /* <DEDUP_REMOVED lines=19> */
[----:B--2---:R-:W-:-:S02]  /*18310*/  FFMA.FTZ R17, R23, R17, R34 ;  /* 0x0000001117117223 */ /* 0x004fc40000010022 */
        /* <DEDUP_REMOVED lines=36> */
.L_x_1762:
[----:B------:R-:W-:Y:S01]  /*18560*/  FMUL.FTZ R12, R6, 1 ;  /* 0x3f800000060c7820 */ /* 0x000fe20000410000 */
[----:B------:R-:W-:Y:S01]  /*18570*/  FMUL.FTZ R9, R0, 1 ;  /* 0x3f80000000097820 */ /* 0x000fe20000410000 */
[----:B------:R-:W0:Y:S01]  /*18580*/  MUFU.RCP R6, R6 ;  /* 0x0000000600067308 */ /* 0x000e220000001000 */
[----:B------:R-:W-:Y:S01]  /*18590*/  FADD.FTZ R22, R22, -6.0246801376342773438 ;  /* 0xc0c0ca2e16167421 */ /* 0x000fe20000010000 */
[----:B------:R-:W-:Y:S01]  /*185a0*/  MOV R2, 0x1 ;  /* 0x0000000100027802 */ /* 0x000fe20000000f00 */
[----:B------:R-:W-:Y:S01]  /*185b0*/  UMOV UR4, 0xc0000000 ;  /* 0xc000000000047882 */ /* 0x000fe20000000000 */
[----:B------:R-:W-:Y:S01]  /*185c0*/  MOV R17, 0x3e800000 ;  /* 0x3e80000000117802 */ /* 0x000fe20000000f00 */
[----:B------:R-:W-:Y:S01]  /*185d0*/  UMOV UR5, 0x40161945 ;  /* 0x4016194500057882 */ /* 0x000fe20000000000 */
[----:B------:R-:W-:Y:S01]  /*185e0*/  BSSY.RECONVERGENT B3, `(.L_x_1763) ;  /* 0x0000058000037945 */ /* 0x000fe20003800200 */
[----:B------:R-:W1:Y:S02]  /*185f0*/  F2F.F64.F32 R12, R12 ;  /* 0x0000000c000c7310 */ /* 0x000e640000201800 */
[----:B-1----:R-:W1:-:S15]  /*18600*/  MUFU.RCP64H R3, R13 ;  /* 0x0000000d00037308 */ /* 0x002e5e0000001800 */
[----:B------:R-:W-:-:S15]  /*18610*/  NOP ;  /* 0x0000000000007918 */ /* 0x000fde0000000000 */
[----:B------:R-:W-:-:S15]  /*18620*/  NOP ;  /* 0x0000000000007918 */ /* 0x000fde0000000000 */
[----:B------:R-:W-:-:S15]  /*18630*/  NOP ;  /* 0x0000000000007918 */ /* 0x000fde0000000000 */
[----:B------:R-:W-:-:S02]  /*18640*/  NOP ;  /* 0x0000000000007918 */ /* 0x000fc40000000000 */
[----:B------:R2:W3:Y:S02]  /*18650*/  F2F.F64.F32 R4, R9 ;  /* 0x0000000900047310 */ /* 0x0004e40000201800 */
[----:B--2---:R-:W-:-:S15]  /*18660*/  FADD.FTZ R9, R22, 0.5 ;  /* 0x3f00000016097421 */ /* 0x004fde0000010000 */
[----:B------:R-:W-:-:S15]  /*18670*/  NOP ;  /* 0x0000000000007918 */ /* 0x000fde0000000000 */
[----:B------:R-:W-:-:S15]  /*18680*/  NOP ;  /* 0x0000000000007918 */ /* 0x000fde0000000000 */
[----:B------:R-:W-:-:S15]  /*18690*/  NOP ;  /* 0x0000000000007918 */ /* 0x000fde0000000000 */
[----:B------:R-:W-:-:S02]  /*186a0*/  NOP ;  /* 0x0000000000007918 */ /* 0x000fc40000000000 */
[----:B---3--:R-:W-:Y:S01]  /*186b0*/  DMUL R4, R4, -UR4 ;  /* 0x8000000404047c28 */ /* 0x008fe20008000000 */
[----:B0-----:R-:W-:Y:S01]  /*186c0*/  FMUL.FTZ R9, R9, R6 ;  /* 0x0000000609097220 */ /* 0x001fe20000410000 */
[----:B------:R-:W-:-:S04]  /*186d0*/  IMAD.MOV.U32 R6, RZ, RZ, 0x3d39bf78 ;  /* 0x3d39bf78ff067424 */ /* 0x000fc800078e00ff */
[----:B------:R-:W-:-:S04]  /*186e0*/  ISETP.GE.U32.AND P0, PT, R9, 0x7f800000, PT ;  /* 0x7f8000000900780c */ /* 0x000fc80003f06070 */
[----:B------:R-:W-:-:S15]  /*186f0*/  ISETP.GT.AND P1, PT, R9, -0x40800000, P0 ;  /* 0xbf8000000900780c */ /* 0x000fde0000724270 */
[----:B------:R-:W-:-:S15]  /*18700*/  NOP ;  /* 0x0000000000007918 */ /* 0x000fde0000000000 */
[----:B------:R-:W-:-:S15]  /*18710*/  NOP ;  /* 0x0000000000007918 */ /* 0x000fde0000000000 */
[----:B------:R-:W-:-:S09]  /*18720*/  NOP ;  /* 0x0000000000007918 */ /* 0x000fd20000000000 */
[----:B-1----:R-:W0:-:S15]  /*18730*/  DFMA R10, -R12, R2, 1 ;  /* 0x3ff000000c0a742b */ /* 0x002e1e0000000102 */
        /* <DEDUP_REMOVED lines=19> */
[----:B0-----:R0:W1:Y:S02]  /*18870*/  DFMA R26, R10, R26, R10 ;  /* 0x0000001a0a1a722b */ /* 0x001064000000000a */
[----:B0-----:R-:W-:-:S04]  /*18880*/  FADD.FTZ.RZ R10, R9, 1 ;  /* 0x3f800000090a7421 */ /* 0x001fc8000001c000 */
[----:B------:R-:W-:-:S05]  /*18890*/  VIADD R10, R10, 0xc0c00000 ;  /* 0xc0c000000a0a7836 */ /* 0x000fca0000000000 */
        /* <DEDUP_REMOVED lines=17> */
[----:B------:R-:W-:Y:S01]  /*189b0*/  @P0 MOV R6, 0x7f800000 ;  /* 0x7f80000000060802 */ /* 0x000fe20000000f00 */
[----:B-1----:R-:W0:Y:S02]  /*189c0*/  DMUL R2, R4, R26 ;  /* 0x0000001a04027228 */ /* 0x002e240000000000 */
[----:B------:R-:W-:Y:S02]  /*189d0*/  FFMA.FTZ R14, R14, 0.69314718246459960938, R15 ;  /* 0x3f3172180e0e7823 */ /* 0x000fe4000001000f */
[C---:B------:R-:W-:Y:S01]  /*189e0*/  @P1 FFMA.FTZ R14, R9.reuse, R6, +INF ;  /* 0x7f800000090e1423 */ /* 0x040fe20000010006 */
[----:B------:R-:W-:-:S04]  /*189f0*/  @P0 FSETP.NEU.FTZ.AND P1, PT, R9, RZ, PT ;  /* 0x000000ff0900020b */ /* 0x000fc80003f3d000 */
[----:B------:R-:W-:Y:S02]  /*18a00*/  @P0 FSEL R14, R14, -RZ, P1 ;  /* 0x800000ff0e0e0208 */ /* 0x000fe40000800000 */
[----:B------:R-:W-:-:S03]  /*18a10*/  FSETP.GEU.AND P1, PT, |R5|, 6.5827683646048100446e-37, PT ;  /* 0x036000000500780b */ /* 0x000fc60003f2e200 */
[----:B------:R-:W-:-:S15]  /*18a20*/  FADD.FTZ R14, -R9, R14 ;  /* 0x0000000e090e7221 */ /* 0x000fde0000010100 */
[----:B------:R-:W-:-:S15]  /*18a30*/  NOP ;  /* 0x0000000000007918 */ /* 0x000fde0000000000 */
[----:B------:R-:W-:-:S15]  /*18a40*/  NOP ;  /* 0x0000000000007918 */ /* 0x000fde0000000000 */
[----:B------:R-:W-:-:S05]  /*18a50*/  NOP ;  /* 0x0000000000007918 */ /* 0x000fca0000000000 */
[----:B0-----:R-:W0:-:S15]  /*18a60*/  DFMA R10, -R12, R2, R4 ;  /* 0x000000020c0a722b */ /* 0x001e1e0000000104 */
[----:B------:R-:W-:-:S15]  /*18a70*/  NOP ;  /* 0x0000000000007918 */ /* 0x000fde0000000000 */
[----:B------:R-:W-:-:S15]  /*18a80*/  NOP ;  /* 0x0000000000007918 */ /* 0x000fde0000000000 */
[----:B------:R-:W-:-:S15]  /*18a90*/  NOP ;  /* 0x0000000000007918 */ /* 0x000fde0000000000 */
[----:B------:R-:W-:-:S04]  /*18aa0*/  NOP ;  /* 0x0000000000007918 */ /* 0x000fc80000000000 */
[----:B0-----:R-:W0:Y:S02]  /*18ab0*/  DFMA R26, R26, R10, R2 ;  /* 0x0000000a1a1a722b */ /* 0x001e240000000002 */
[----:B0-----:R-:W-:Y:S01]  /*18ac0*/  FFMA R2, RZ, R13, R27 ;  /* 0x0000000dff027223 */ /* 0x001fe2000000001b */
[----:B------:R-:W-:-:S04]  /*18ad0*/  FMUL.FTZ R10, R7, R14 ;  /* 0x0000000e070a7220 */ /* 0x000fc80000410000 */
[----:B------:R-:W-:-:S15]  /*18ae0*/  FSETP.GT.AND P0, PT, |R2|, 1.469367938527859385e-39, PT ;  /* 0x001000000200780b */ /* 0x000fde0003f04200 */
[----:B------:R-:W-:-:S15]  /*18af0*/  NOP ;  /* 0x0000000000007918 */ /* 0x000fde0000000000 */
[----:B------:R-:W-:-:S15]  /*18b00*/  NOP ;  /* 0x0000000000007918 */ /* 0x000fde0000000000 */
[----:B------:R-:W-:-:S12]  /*18b10*/  NOP ;  /* 0x0000000000007918 */ /* 0x000fd80000000000 */
[----:B------:R-:W0:Y:S02]  /*18b20*/  F2F.F64.F32 R10, R10 ;  /* 0x0000000a000a7310 */ /* 0x000e240000201800 */
[----:B0-----:R-:W-:Y:S05]  /*18b30*/  @P0 BRA P1, `(.L_x_1764) ;  /* 0x0000000000080947 */ /* 0x001fea0000800000 */
[----:B------:R-:W-:-:S07]  /*18b40*/  MOV R6, 0x18b60 ;  /* 0x00018b6000067802 */ /* 0x000fce0000000f00 */
[----:B------:R-:W-:Y:S05]  /*18b50*/  CALL.REL.NOINC `($__internal_4_$__cuda_sm20_div_rn_f64_full) ;  /* 0x000001fc00087944 */ /* 0x000fea0003c00000 */
.L_x_1764:
[----:B------:R-:W-:Y:S05]  /*18b60*/  BSYNC.RECONVERGENT B3 ;  /* 0x0000000000037941 */ /* 0x000fea0003800200 */
.L_x_1763:
        /* <DEDUP_REMOVED lines=112> */
[----:B------:R-:W-:Y:S02]  /*19270*/  @!P0 LEA.HI R3, R2, R2, RZ, 0x1 ;  /* 0x0000000202038211 */ /* 0x000fe400078f08ff */
[----:B------:R-:W-:Y:S02]  /*19280*/  @!P0 MOV R8, RZ ;  /* 0x000000ff00088202 */ /* 0x000fe40000000f00 */
[----:B------:R-:W-:-:S04]  /*19290*/  @!P0 SHF.R.S32.HI R3, RZ, 0x1, R3 ;  /* 0x00000001ff038819 */ /* 0x000fc80000011403 */
[----:B------:R-:W-:Y:S01]  /*192a0*/  @!P0 IADD3 R2, PT, PT, R2, -R3, RZ ;  /* 0x8000000302028210 */ /* 0x000fe20007ffe0ff */
[----:B------:R-:W-:-:S03]  /*192b0*/  @!P0 IMAD R3, R3, 0x100000, R15 ;  /* 0x0010000003038824 */ /* 0x000fc600078e020f */
[----:B------:R-:W-:Y:S02]  /*192c0*/  @!P0 LEA R9, R2, 0x3ff00000, 0x14 ;  /* 0x3ff0000002098811 */ /* 0x000fe400078ea0ff */
[----:B------:R-:W-:-:S15]  /*192d0*/  @!P0 MOV R2, R14 ;  /* 0x0000000e00028202 */ /* 0x000fde0000000f00 */
        /* <DEDUP_REMOVED lines=9> */
.L_x_1766:
[----:B------:R-:W-:Y:S05]  /*19370*/  BSYNC.RECONVERGENT B2 ;  /* 0x0000000000027941 */ /* 0x000fea0003800200 */
.L_x_1765:
        /* <DEDUP_REMOVED lines=14> */
.L_x_1761:
[----:B------:R-:W-:Y:S05]  /*19460*/  BSYNC.RECONVERGENT B0 ;  /* 0x0000000000007941 */ /* 0x000fea0003800200 */
.L_x_1750:
[----:B0-----:R-:W-:Y:S01]  /*19470*/  FSETP.NEU.FTZ.AND P0, PT, R8, RZ, PT ;  /* 0x000000ff0800720b */ /* 0x001fe20003f1d000 */
[----:B------:R-:W-:-:S12]  /*19480*/  IMAD.MOV.U32 R4, RZ, RZ, RZ ;  /* 0x000000ffff047224 */ /* 0x000fd800078e00ff */
[----:B------:R-:W-:Y:S05]  /*19490*/  @!P0 BRA `(.L_x_1623) ;  /* 0x0000000000448947 */ /* 0x000fea0003800000 */
[----:B------:R-:W-:Y:S01]  /*194a0*/  HFMA2 R3, -RZ, RZ, 1.875, 0 ;  /* 0x3f800000ff037431 */ /* 0x000fe200000001ff */
[----:B------:R-:W-:Y:S01]  /*194b0*/  MOV R2, RZ ;  /* 0x000000ff00027202 */ /* 0x000fe20000000f00 */
[----:B------:R-:W-:Y:S01]  /*194c0*/  IMAD.MOV.U32 R4, RZ, RZ, R7 ;  /* 0x000000ffff047224 */ /* 0x000fe200078e0007 */
[----:B------:R-:W-:-:S07]  /*194d0*/  MOV R5, 0x3f800000 ;  /* 0x3f80000000057802 */ /* 0x000fce0000000f00 */
.L_x_1767:
        /* <DEDUP_REMOVED lines=13> */
.L_x_1623:
[----:B------:R-:W-:Y:S05]  /*195b0*/  BSYNC.RECONVERGENT B1 ;  /* 0x0000000000017941 */ /* 0x000fea0003800200 */
.L_x_1622:
[----:B------:R-:W-:Y:S02]  /*195c0*/  IMAD.MOV.U32 R2, RZ, RZ, R40 ;  /* 0x000000ffff027224 */ /* 0x000fe400078e0028 */
[----:B------:R-:W-:-:S04]  /*195d0*/  HFMA2 R3, -RZ, RZ, 0, 0 ;  /* 0x00000000ff037431 */ /* 0x000fc800000001ff */
[----:B------:R-:W-:Y:S05]  /*195e0*/  RET.REL.NODEC R2 `(_ZN2at6native18elementwise_kernelILi128ELi2EZNS0_22gpu_kernel_impl_nocastIN48_GLOBAL__N__08322988_15_IGammaKernel_cu_cb51a28d10CalcIgammaIfEEEEvRNS_18TensorIteratorBaseERKT_EUliE_EEviT1_) ;  /* 0xfffffe6802847950 */ /* 0x000fea0003c3ffff */
        .type           $_ZN2at6native18elementwise_kernelILi128ELi2EZNS0_22gpu_kernel_impl_nocastIN48_GLOBAL__N__08322988_15_IGammaKernel_cu_cb51a28d10CalcIgammaIfEEEEvRNS_18TensorIteratorBaseERKT_EUliE_EEviT1_$_ZN46_INTERNAL_08322988_15_IGammaKernel_cu_cb51a28d48_GLOBAL__N__08322988_15_IGammaKernel_cu_cb51a28d12calc_igammacIfEET_S2_S2_,@function
        .size           $_ZN2at6native18elementwise_kernelILi128ELi2EZNS0_22gpu_kernel_impl_nocastIN48_GLOBAL__N__08322988_15_IGammaKernel_cu_cb51a28d10CalcIgammaIfEEEEvRNS_18TensorIteratorBaseERKT_EUliE_EEviT1_$_ZN46_INTERNAL_08322988_15_IGammaKernel_cu_cb51a28d48_GLOBAL__N__08322988_15_IGammaKernel_cu_cb51a28d12calc_igammacIfEET_S2_S2_,($__internal_4_$__cuda_sm20_div_rn_f64_full - $_ZN2at6native18elementwise_kernelILi128ELi2EZNS0_22gpu_kernel_impl_nocastIN48_GLOBAL__N__08322988_15_IGammaKernel_cu_cb51a28d10CalcIgammaIfEEEEvRNS_18TensorIteratorBaseERKT_EUliE_EEviT1_$_ZN46_INTERNAL_08322988_15_IGammaKernel_cu_cb51a28d48_GLOBAL__N__08322988_15_IGammaKernel_cu_cb51a28d12calc_igammacIfEET_S2_S2_)
$_ZN2at6native18elementwise_kernelILi128ELi2EZNS0_22gpu_kernel_impl_nocastIN48_GLOBAL__N__08322988_15_IGammaKernel_cu_cb51a28d10CalcIgammaIfEEEEvRNS_18TensorIteratorBaseERKT_EUliE_EEviT1_$_ZN46_INTERNAL_08322988_15_IGammaKernel_cu_cb51a28d48_GLOBAL__N__08322988_15_IGammaKernel_cu_cb51a28d12calc_igammacIfEET_S2_S2_:
[----:B------:R-:W-:Y:S01]  /*195f0*/  FMNMX.FTZ R2, R7, R0, PT ;  /* 0x0000000007027209 */ /* 0x000fe20003810000 */
[----:B------:R-:W-:Y:S01]  /*19600*/  BSSY.RECONVERGENT B0, `(.L_x_1768) ;  /* 0x0001f14000007945 */ /* 0x000fe20003800200 */
[----:B------:R-:W-:Y:S02]  /*19610*/  MOV R9, 0x7fc00000 ;  /* 0x7fc0000000097802 */ /* 0x000fe40000000f00 */
[----:B------:R-:W-:-:S13]  /*19620*/  FSETP.GEU.FTZ.AND P0, PT, R2, RZ, PT ;  /* 0x000000ff0200720b */ /* 0x000fda0003f1e000 */
[----:B------:R-:W-:Y:S05]  /*19630*/  @!P0 BRA `(.L_x_1769) ;  /* 0x000001f000408947 */ /* 0x000fea0003800000 */
[----:B------:R-:W-:Y:S01]  /*19640*/  FSETP.NEU.FTZ.AND P0, PT, R7, RZ, PT ;  /* 0x000000ff0700720b */ /* 0x000fe20003f1d000 */
[----:B------:R-:W-:-:S12]  /*19650*/  IMAD.MOV.U32 R10, RZ, RZ, R0 ;  /* 0x000000ffff0a7224 */ /* 0x000fd800078e0000 */
[----:B------:R-:W-:-:S04]  /*19660*/  @!P0 FSETP.GT.FTZ.AND P1, PT, R10, RZ, PT ;  /* 0x000000ff0a00820b */ /* 0x000fc80003f34000 */
[----:B------:R-:W-:Y:S01]  /*19670*/  @!P0 FSEL R9, RZ, +QNAN , P1 ;  /* 0x7fc00000ff098808 */ /* 0x000fe20000800000 */
[----:B------:R-:W-:Y:S08]  /*19680*/  @!P0 BRA `(.L_x_1769) ;  /* 0x000001f0002c8947 */ /* 0x000ff00003800000 */
[----:B------:R-:W-:Y:S01]  /*19690*/  FSETP.NEU.FTZ.AND P0, PT, R10, RZ, PT ;  /* 0x000000ff0a00720b */ /* 0x000fe20003f1d000 */
[----:B------:R-:W-:-:S12]  /*196a0*/  HFMA2 R9, -RZ, RZ, 1.875, 0 ;  /* 0x3f800000ff097431 */ /* 0x000fd800000001ff */
[----:B------:R-:W-:Y:S05]  /*196b0*/  @!P0 BRA `(.L_x_1769) ;  /* 0x000001f000208947 */ /* 0x000fea0003800000 */
[----:B------:R-:W-:Y:S01]  /*196c0*/  FSETP.NEU.FTZ.AND P0, PT, |R7|, +INF , PT ;  /* 0x7f8000000700780b */ /* 0x000fe20003f1d200 */
[----:B------:R-:W-:Y:S01]  /*196d0*/  IMAD.MOV.U32 R13, RZ, RZ, 0x3f800000 ;  /* 0x3f800000ff0d7424 */ /* 0x000fe200078e00ff */
[----:B------:R-:W-:-:S11]  /*196e0*/  MOV R9, RZ ;  /* 0x000000ff00097202 */ /* 0x000fd60000000f00 */
        /* <DEDUP_REMOVED lines=15> */
[----:B------:R-:W-:Y:S01]  /*197e0*/  HFMA2 R4, -RZ, RZ, -1.111328125, -0.7294921875 ;  /* 0xbc72b9d6ff047431 */ /* 0x000fe200000001ff */
[----:B------:R-:W-:Y:S01]  /*197f0*/  MOV R5, 0x3a97b426 ;  /* 0x3a97b42600057802 */ /* 0x000fe20000000f00 */
[----:B------:R-:W-:Y:S02]  /*19800*/  IMAD.MOV.U32 R16, RZ, RZ, 0x39b8ef1d ;  /* 0x39b8ef1dff107424 */ /* 0x000fe400078e00ff */
[----:B------:R-:W-:Y:S01]  /*19810*/  HFMA2 R17, -RZ, RZ, -0.65380859375, 8640 ;  /* 0xb93b7038ff117431 */ /* 0x000fe200000001ff */
[----:B------:R-:W-:Y:S01]  /*19820*/  MOV R18, 0x382462c5 ;  /* 0x382462c500127802 */ /* 0x000fe20000000f00 */
[----:B------:R-:W-:Y:S01]  /*19830*/  IMAD.MOV.U32 R19, RZ, RZ, -0x49ed5648 ;  /* 0xb612a9b8ff137424 */ /* 0x000fe200078e00ff */
[----:B------:R-:W-:Y:S01]  /*19840*/  MOV R2, 0xbeaaaaab ;  /* 0xbeaaaaab00027802 */ /* 0x000fe20000000f00 */
[----:B------:R-:W-:Y:S01]  /*19850*/  IMAD.MOV.U32 R3, RZ, RZ, 0x3daaaaab ;  /* 0x3daaaaabff037424 */ /* 0x000fe200078e00ff */
[----:B------:R0:W-:Y:S01]  /*19860*/  STL.64 [R1+0xa30], R4 ;  /* 0x000a300401007387 */ /* 0x0001e20000100a00 */
[----:B------:R-:W-:Y:S01]  /*19870*/  HFMA2 R20, -RZ, RZ, -0.373046875, -163 ;  /* 0xb5f8d918ff147431 */ /* 0x000fe200000001ff */
[----:B------:R-:W-:Y:S01]  /*19880*/  MOV R21, 0x355eb691 ;  /* 0x355eb69100157802 */ /* 0x000fe20000000f00 */
[----:B------:R-:W-:Y:S01]  /*19890*/  IMAD.MOV.U32 R22, RZ, RZ, -0x4bc25033 ;  /* 0xb43dafcdff167424 */ /* 0x000fe200078e00ff */
[----:B------:R1:W-:Y:S01]  /*198a0*/  STL.64 [R1+0xa38], R16 ;  /* 0x000a381001007387 */ /* 0x0003e20000100a00 */
[----:B------:R-:W-:Y:S01]  /*198b0*/  HFMA2 R23, -RZ, RZ, 0.184326171875, 56544 ;  /* 0x31e67ae7ff177431 */ /* 0x000fe200000001ff */
[----:B------:R-:W-:Y:S01]  /*198c0*/  MOV R26, 0x32304beb ;  /* 0x32304beb001a7802 */ /* 0x000fe20000000f00 */
[----:B------:R-:W-:Y:S01]  /*198d0*/  IMAD.MOV.U32 R27, RZ, RZ, -0x4e696f34 ;  /* 0xb19690ccff1b7424 */ /* 0x000fe200078e00ff */
[----:B------:R2:W-:Y:S01]  /*198e0*/  STL.64 [R1+0xa40], R18 ;  /* 0x000a401201007387 */ /* 0x0005e20000100a00 */
[----:B------:R-:W-:Y:S01]  /*198f0*/  HFMA2 R28, -RZ, RZ, 0.1400146484375, 14776 ;  /* 0x307b7337ff1c7431 */ /* 0x000fe200000001ff */
[----:B------:R-:W-:Y:S01]  /*19900*/  MOV R29, 0xade06cdb ;  /* 0xade06cdb001d7802 */ /* 0x000fe20000000f00 */
[----:B------:R-:W-:Y:S01]  /*19910*/  IMAD.MOV.U32 R12, RZ, RZ, 0x3ef9425d ;  /* 0x3ef9425dff0c7424 */ /* 0x000fe200078e00ff */
[----:B0-----:R-:W-:Y:S01]  /*19920*/  MOV R4, 0xacb0e538 ;  /* 0xacb0e53800047802 */ /* 0x001fe20000000f00 */
[----:B------:R-:W-:Y:S01]  /*19930*/  IMAD.MOV.U32 R5, RZ, RZ, 0x29f7cc00 ;  /* 0x29f7cc00ff057424 */ /* 0x000fe200078e00ff */
[----:B------:R0:W-:Y:S01]  /*19940*/  STL.64 [R1+0xa28], R2 ;  /* 0x000a280201007387 */ /* 0x0001e20000100a00 */
[----:B------:R-:W-:Y:S01]  /*19950*/  FMUL.FTZ R10, R10, R14 ;  /* 0x0000000e0a0a7220 */ /* 0x000fe20000410000 */
[----:B-1----:R-:W-:Y:S01]  /*19960*/  HFMA2 R16, -RZ, RZ, 0.052642822265625, -33.84375 ;  /* 0x2abdd03bff107431 */ /* 0x002fe200000001ff */
[----:B------:R-:W-:Y:S01]  /*19970*/  MOV R17, 0xaa1cc4df ;  /* 0xaa1cc4df00117802 */ /* 0x000fe20000000f00 */
[----:B------:R1:W-:Y:S01]  /*19980*/  STL.64 [R1+0xa48], R20 ;  /* 0x000a481401007387 */ /* 0x0003e20000100a00 */
[----:B------:R-:W-:Y:S01]  /*19990*/  BSSY.RECONVERGENT B2, `(.L_x_1771) ;  /* 0x00003e2000027945 */ /* 0x000fe20003800200 */
[----:B--2---:R-:W-:-:S02]  /*199a0*/  IMAD.MOV.U32 R18, RZ, RZ, 0x2900827e ;  /* 0x2900827eff127424 */ /* 0x004fc400078e00ff */
[----:B------:R-:W-:Y:S01]  /*199b0*/  HFMA2 R19, -RZ, RZ, -0.02374267578125, 0.0077667236328125 ;  /* 0xa6141ff4ff137431 */ /* 0x000fe200000001ff */
[----:B------:R2:W-:Y:S01]  /*199c0*/  STL.64 [R1+0xa70], R4 ;  /* 0x000a700401007387 */ /* 0x0005e20000100a00 */
[----:B------:R-:W-:Y:S01]  /*199d0*/  FSETP.GT.FTZ.AND P0, PT, R10, 1, PT ;  /* 0x3f8000000a00780b */ /* 0x000fe20003f14000 */
[----:B------:R-:W-:Y:S01]  /*199e0*/  FMUL.FTZ R11, R11, R14 ;  /* 0x0000000e0b0b7220 */ /* 0x000fe20000410000 */
[----:B0-----:R-:W-:Y:S02]  /*199f0*/  IMAD.MOV.U32 R2, RZ, RZ, -0x517fc7ac ;  /* 0xae803854ff027424 */ /* 0x001fe400078e00ff */
[----:B------:R-:W-:Y:S01]  /*19a00*/  HFMA2 R3, -RZ, RZ, 0.0911865234375, 12.4609375 ;  /* 0x2dd64a3bff037431 */ /* 0x000fe200000001ff */
[----:B------:R0:W-:Y:S01]  /*19a10*/  STL.64 [R1+0xa78], R16 ;  /* 0x000a781001007387 */ /* 0x0001e20000100a00 */
[----:B-1----:R-:W-:Y:S01]  /*19a20*/  MOV R20, 0xa70e548a ;  /* 0xa70e548a00147802 */ /* 0x002fe20000000f00 */
[----:B------:R-:W-:Y:S02]  /*19a30*/  IMAD.MOV.U32 R21, RZ, RZ, -0x450d462a ;  /* 0xbaf2b9d6ff157424 */ /* 0x000fe400078e00ff */
[----:B------:R1:W-:Y:S01]  /*19a40*/  STL.64 [R1+0xa80], R18 ;  /* 0x000a801201007387 */ /* 0x0003e20000100a00 */
[----:B--2---:R-:W-:-:S02]  /*19a50*/  IMAD.MOV.U32 R4, RZ, RZ, 0x319fac92 ;  /* 0x319fac92ff047424 */ /* 0x004fc400078e00ff */
[----:B------:R-:W-:Y:S01]  /*19a60*/  HFMA2 R5, -RZ, RZ, 0.2548828125, 0.00011575222015380859375 ;  /* 0x34140796ff057431 */ /* 0x000fe200000001ff */
[----:B------:R2:W-:Y:S01]  /*19a70*/  STL.64 [R1+0xa50], R22 ;  /* 0x000a501601007387 */ /* 0x0005e20000100a00 */
[----:B0-----:R-:W-:Y:S01]  /*19a80*/  MOV R16, 0xb37711e8 ;  /* 0xb37711e800107802 */ /* 0x001fe20000000f00 */
[----:B------:R-:W-:Y:S02]  /*19a90*/  IMAD.MOV.U32 R17, RZ, RZ, 0x324d53d2 ;  /* 0x324d53d2ff117424 */ /* 0x000fe400078e00ff */
[----:B------:R0:W-:Y:S01]  /*19aa0*/  STL.64 [R1+0xa68], R2 ;  /* 0x000a680201007387 */ /* 0x0001e20000100a00 */
[----:B-1----:R-:W-:Y:S01]  /*19ab0*/  HFMA2 R18, -RZ, RZ, -0.0875244140625, 31.46875 ;  /* 0xad9a4fdeff127431 */ /* 0x002fe200000001ff */
[----:B------:R-:W-:Y:S02]  /*19ac0*/  MOV R19, 0xb08ab276 ;  /* 0xb08ab27600137802 */ /* 0x000fe40000000f00 */
[----:B------:R1:W-:Y:S01]  /*19ad0*/  STL.64 [R1+0xa88], R20 ;  /* 0x000a881401007387 */ /* 0x0003e20000100a00 */
[----:B--2---:R-:W-:Y:S01]  /*19ae0*/  HFMA2 R22, -RZ, RZ, -0.92333984375, -0.0003798007965087890625 ;  /* 0xbb638e39ff167431 */ /* 0x004fe200000001ff */
[----:B------:R-:W-:-:S02]  /*19af0*/  MOV R23, 0x3b2d602b ;  /* 0x3b2d602b00177802 */ /* 0x000fc40000000f00 */
[----:B------:R2:W-:Y:S01]  /*19b00*/  STL.64 [R1+0xab0], R4 ;  /* 0x000ab00401007387 */ /* 0x0005e20000100a00 */
[----:B0-----:R-:W-:Y:S02]  /*19b10*/  IMAD.MOV.U32 R2, RZ, RZ, -0x457e3585 ;  /* 0xba81ca7bff027424 */ /* 0x001fe400078e00ff */
[----:B------:R-:W-:Y:S01]  /*19b20*/  HFMA2 R3, -RZ, RZ, 0.66748046875, -2.81640625 ;  /* 0x3957c1a2ff037431 */ /* 0x000fe200000001ff */
[----:B------:R0:W-:Y:S01]  /*19b30*/  STL.64 [R1+0xab8], R16 ;  /* 0x000ab81001007387 */ /* 0x0001e20000100a00 */
[----:B-1----:R-:W-:Y:S02]  /*19b40*/  IMAD.MOV.U32 R20, RZ, RZ, 0x2fe4da1a ;  /* 0x2fe4da1aff147424 */ /* 0x002fe400078e00ff */
[----:B------:R-:W-:Y:S01]  /*19b50*/  HFMA2 R21, -RZ, RZ, -0.105224609375, 52.09375 ;  /* 0xaebc5283ff157431 */ /* 0x000fe200000001ff */
[----:B------:R1:W-:Y:S01]  /*19b60*/  STL.64 [R1+0xac0], R18 ;  /* 0x000ac01201007387 */ /* 0x0003e20000100a00 */
[----:B--2---:R-:W-:Y:S01]  /*19b70*/  MOV R4, 0x28b6c54f ;  /* 0x28b6c54f00047802 */ /* 0x004fe20000000f00 */
[----:B------:R-:W-:-:S02]  /*19b80*/  IMAD.MOV.U32 R5, RZ, RZ, -0x586b27e4 ;  /* 0xa794d81cff057424 */ /* 0x000fc400078e00ff */
[----:B------:R2:W-:Y:S01]  /*19b90*/  STL.64 [R1+0xa90], R22 ;  /* 0x000a901601007387 */ /* 0x0005e20000100a00 */
[----:B0-----:R-:W-:Y:S01]  /*19ba0*/  HFMA2 R16, -RZ, RZ, 0.94091796875, 14608 ;  /* 0x3b877322ff107431 */ /* 0x001fe200000001ff */
[----:B------:R-:W-:Y:S02]  /*19bb0*/  MOV R17, 0xbb2fb934 ;  /* 0xbb2fb93400117802 */ /* 0x000fe40000000f00 */
[----:B------:R0:W-:Y:S01]  /*19bc0*/  STL.64 [R1+0xa98], R2 ;  /* 0x000a980201007387 */ /* 0x0001e20000100a00 */
[----:B-1----:R-:W-:Y:S01]  /*19bd0*/  MOV R18, 0xb8e129f8 ;  /* 0xb8e129f800127802 */ /* 0x002fe20000000f00 */
[----:B------:R-:W-:Y:S02]  /*19be0*/  IMAD.MOV.U32 R19, RZ, RZ, 0x385dfa1f ;  /* 0x385dfa1fff137424 */ /* 0x000fe400078e00ff */
[----:B------:R1:W-:Y:S01]  /*19bf0*/  STL.64 [R1+0xac8], R20 ;  /* 0x000ac81401007387 */ /* 0x0003e20000100a00 */
[----:B--2---:R-:W-:Y:S01]  /*19c00*/  MOV R22, 0x29889f1d ;  /* 0x29889f1d00167802 */ /* 0x004fe20000000f00 */
[----:B------:R-:W-:-:S02]  /*19c10*/  IMAD.MOV.U32 R23, RZ, RZ, 0x2cfc020e ;  /* 0x2cfc020eff177424 */ /* 0x000fc400078e00ff */
[----:B------:R2:W-:Y:S01]  /*19c20*/  STL.64 [R1+0xae8], R4 ;  /* 0x000ae80401007387 */ /* 0x0005e20000100a00 */
[----:B0-----:R-:W-:Y:S01]  /*19c30*/  HFMA2 R2, -RZ, RZ, -0.0672607421875, 1944 ;  /* 0xac4e6798ff027431 */ /* 0x001fe200000001ff */
[----:B------:R-:W-:Y:S02]  /*19c40*/  MOV R3, 0x2b28cac0 ;  /* 0x2b28cac000037802 */ /* 0x000fe40000000f00 */
[----:B------:R0:W-:Y:S01]  /*19c50*/  STL.64 [R1+0xaf0], R16 ;  /* 0x000af01001007387 */ /* 0x0001e20000100a00 */
[----:B-1----:R-:W-:Y:S01]  /*19c60*/  HFMA2 R20, -RZ, RZ, -0.45849609375, 0.00158977508544921875 ;  /* 0xb7561683ff147431 */ /* 0x002fe200000001ff */
[----:B------:R-:W-:Y:S02]  /*19c70*/  MOV R21, 0x33130aa5 ;  /* 0x33130aa500157802 */ /* 0x000fe40000000f00 */
[----:B------:R1:W-:Y:S01]  /*19c80*/  STL.64 [R1+0xb00], R18 ;  /* 0x000b001201007387 */ /* 0x0003e20000100a00 */
[----:B--2---:R-:W-:Y:S02]  /*19c90*/  IMAD.MOV.U32 R4, RZ, RZ, -0x4f441d3f ;  /* 0xb0bbe2c1ff047424 */ /* 0x004fe400078e00ff */
[----:B------:R-:W-:Y:S01]  /*19ca0*/  HFMA2 R5, -RZ, RZ, 0.0587158203125, -0.16357421875 ;  /* 0x2b84b13cff057431 */ /* 0x000fe200000001ff */
[----:B------:R2:W-:Y:S01]  /*19cb0*/  STL.64 [R1+0xad0], R22 ;  /* 0x000ad01601007387 */ /* 0x0005e20000100a00 */
[----:B0-----:R-:W-:Y:S01]  /*19cc0*/  MOV R16, 0x2f0d882b ;  /* 0x2f0d882b00107802 */ /* 0x001fe20000000f00 */
[----:B------:R-:W-:-:S02]  /*19cd0*/  IMAD.MOV.U32 R17, RZ, RZ, -0x518b4439 ;  /* 0xae74bbc7ff117424 */ /* 0x000fc400078e00ff */
[----:B------:R0:W-:Y:S01]  /*19ce0*/  STL.64 [R1+0xad8], R2 ;  /* 0x000ad80201007387 */ /* 0x0001e20000100a00 */
[----:B-1----:R-:W-:Y:S01]  /*19cf0*/  HFMA2 R18, -RZ, RZ, 0.0831298828125, -0.1065673828125 ;  /* 0x2d52aed2ff127431 */ /* 0x002fe200000001ff */
[----:B------:R-:W-:Y:S02]  /*19d00*/  MOV R19, 0xa796340a ;  /* 0xa796340a00137802 */ /* 0x000fe40000000f00 */
[----:B------:R1:W-:Y:S01]  /*19d10*/  STL.64 [R1+0xb08], R20 ;  /* 0x000b081401007387 */ /* 0x0003e20000100a00 */
[----:B--2---:R-:W-:Y:S01]  /*19d20*/  MOV R22, 0x34195641 ;  /* 0x3419564100167802 */ /* 0x004fe20000000f00 */
[----:B------:R-:W-:Y:S02]  /*19d30*/  IMAD.MOV.U32 R23, RZ, RZ, -0x509eda18 ;  /* 0xaf6125e8ff177424 */ /* 0x000fe400078e00ff */
[----:B------:R2:W-:Y:S01]  /*19d40*/  STL.64 [R1+0xb28], R4 ;  /* 0x000b280401007387 */ /* 0x0005e20000100a00 */
[----:B0-----:R-:W-:Y:S02]  /*19d50*/  IMAD.MOV.U32 R2, RZ, RZ, 0x35b82c49 ;  /* 0x35b82c49ff027424 */ /* 0x001fe400078e00ff */
[----:B------:R-:W-:Y:S01]  /*19d60*/  HFMA2 R3, -RZ, RZ, -0.322509765625, 0.00154876708984375 ;  /* 0xb5291658ff037431 */ /* 0x000fe200000001ff */
[----:B------:R0:W-:Y:S01]  /*19d70*/  STL.64 [R1+0xb30], R16 ;  /* 0x000b301001007387 */ /* 0x0001e20000100a00 */
[----:B-1----:R-:W-:-:S02]  /*19d80*/  IMAD.MOV.U32 R20, RZ, RZ, -0x54660630 ;  /* 0xab99f9d0ff147424 */ /* 0x002fc400078e00ff */
[----:B------:R-:W-:Y:S01]  /*19d90*/  HFMA2 R21, -RZ, RZ, 0.054779052734375, 0.87255859375 ;  /* 0x2b033afbff157431 */ /* 0x000fe200000001ff */
[----:B------:R1:W-:Y:S01]  /*19da0*/  STL.64 [R1+0xb38], R18 ;  /* 0x000b381201007387 */ /* 0x0003e20000100a00 */
[----:B--2---:R-:W-:Y:S02]  /*19db0*/  HFMA2 R4, -RZ, RZ, 0.693359375, 310.75 ;  /* 0x398c5cdbff047431 */ /* 0x004fe400000001ff */
[----:B------:R-:W-:Y:S01]  /*19dc0*/  IMAD.MOV.U32 R5, RZ, RZ, -0x47616ae3 ;  /* 0xb89e951dff057424 */ /* 0x000fe200078e00ff */
[----:B------:R2:W-:Y:S01]  /*19dd0*/  STL.64 [R1+0xb10], R2 ;  /* 0x000b100201007387 */ /* 0x0005e20000100a00 */
[----:B0-----:R-:W-:Y:S01]  /*19de0*/  MOV R16, 0xb480a951 ;  /* 0xb480a95100107802 */ /* 0x001fe20000000f00 */
[----:B------:R-:W-:Y:S02]  /*19df0*/  HFMA2 R17, -RZ, RZ, 0.451416015625, -7820 ;  /* 0x3739efa3ff117431 */ /* 0x000fe400000001ff */
[----:B------:R0:W-:Y:S01]  /*19e00*/  STL.64 [R1+0xb18], R22 ;  /* 0x000b181601007387 */ /* 0x0001e20000100a00 */
[----:B-1----:R-:W-:-:S02]  /*19e10*/  HFMA2 R18, -RZ, RZ, -0.09307861328125, 0.000680446624755859375 ;  /* 0xadf51193ff127431 */ /* 0x002fc400000001ff */
[----:B------:R-:W-:Y:S01]  /*19e20*/  IMAD.MOV.U32 R19, RZ, RZ, -0x4bc9e918 ;  /* 0xb43616e8ff137424 */ /* 0x000fe200078e00ff */
[----:B------:R1:W-:Y:S01]  /*19e30*/  STL.64 [R1+0xb40], R20 ;  /* 0x000b401401007387 */ /* 0x0003e20000100a00 */
[----:B--2---:R-:W-:Y:S01]  /*19e40*/  HFMA2 R2, -RZ, RZ, 0.032196044921875, -0.00194072723388671875 ;  /* 0x281f97f3ff027431 */ /* 0x004fe200000001ff */
[----:B------:R-:W-:Y:S02]  /*19e50*/  MOV R3, 0x3a2a3eca ;  /* 0x3a2a3eca00037802 */ /* 0x000fe40000000f00 */
[----:B------:R2:W-:Y:S01]  /*19e60*/  STL.64 [R1+0xb60], R4 ;  /* 0x000b600401007387 */ /* 0x0005e20000100a00 */
[----:B0-----:R-:W-:Y:S01]  /*19e70*/  IMAD.MOV.U32 R22, RZ, RZ, 0x39709e72 ;  /* 0x39709e72ff167424 */ /* 0x001fe200078e00ff */
[----:B------:R-:W-:Y:S02]  /*19e80*/  MOV R23, 0xb9f5fd8c ;  /* 0xb9f5fd8c00177802 */ /* 0x000fe40000000f00 */
[----:B------:R0:W-:Y:S01]  /*19e90*/  STL.64 [R1+0xb68], R16 ;  /* 0x000b681001007387 */ /* 0x0001e20000100a00 */
[----:B-1----:R-:W-:Y:S01]  /*19ea0*/  MOV R20, 0x33adef47 ;  /* 0x33adef4700147802 */ /* 0x002fe20000000f00 */
[----:B------:R-:W-:-:S02]  /*19eb0*/  HFMA2 R21, -RZ, RZ, -0.20751953125, 0.046112060546875 ;  /* 0xb2a429e7ff157431 */ /* 0x000fc400000001ff */
[----:B------:R1:W-:Y:S01]  /*19ec0*/  STL.64 [R1+0xb78], R18 ;  /* 0x000b781201007387 */ /* 0x0003e20000100a00 */
[----:B--2---:R-:W-:Y:S01]  /*19ed0*/  IMAD.MOV.U32 R4, RZ, RZ, 0x2d2c3ebd ;  /* 0x2d2c3ebdff047424 */ /* 0x004fe200078e00ff */
[----:B------:R-:W-:Y:S02]  /*19ee0*/  MOV R5, 0xac19474f ;  /* 0xac19474f00057802 */ /* 0x000fe40000000f00 */
[----:B------:R2:W-:Y:S01]  /*19ef0*/  STL.64 [R1+0xb50], R2 ;  /* 0x000b500201007387 */ /* 0x0005e20000100a00 */
[----:B0-----:R-:W-:Y:S02]  /*19f00*/  HFMA2 R16, -RZ, RZ, 0.0178070068359375, 0.050018310546875 ;  /* 0x248f2a67ff107431 */ /* 0x001fe400000001ff */
[----:B------:R-:W-:Y:S01]  /*19f10*/  IMAD.MOV.U32 R17, RZ, RZ, 0x2a6f79fa ;  /* 0x2a6f79faff117424 */ /* 0x000fe200078e00ff */
[----:B------:R0:W-:Y:S01]  /*19f20*/  STL.64 [R1+0xb58], R22 ;  /* 0x000b581601007387 */ /* 0x0001e20000100a00 */
[----:B-1----:R-:W-:Y:S01]  /*19f30*/  MOV R18, 0xa9d26c77 ;  /* 0xa9d26c7700127802 */ /* 0x002fe20000000f00 */
[----:B------:R-:W-:-:S02]  /*19f40*/  HFMA2 R19, -RZ, RZ, 0.036865234375, 0.869140625 ;  /* 0x28b83af4ff137431 */ /* 0x000fc400000001ff */
[----:B------:R1:W-:Y:S01]  /*19f50*/  STL.64 [R1+0xb80], R20 ;  /* 0x000b801401007387 */ /* 0x0003e20000100a00 */
[----:B--2---:R-:W-:Y:S01]  /*19f60*/  IMAD.MOV.U32 R2, RZ, RZ, 0x2c2861f8 ;  /* 0x2c2861f8ff027424 */ /* 0x004fe200078e00ff */
[----:B------:R-:W-:Y:S02]  /*19f70*/  MOV R3, 0x310db352 ;  /* 0x310db35200037802 */ /* 0x000fe40000000f00 */
[----:B------:R2:W-:Y:S01]  /*19f80*/  STL.64 [R1+0xba0], R4 ;  /* 0x000ba00401007387 */ /* 0x0005e20000100a00 */
[----:B0-----:R-:W-:Y:S02]  /*19f90*/  HFMA2 R22, -RZ, RZ, -0.140869140625, 9.405612945556640625e-05 ;  /* 0xb082062aff167431 */ /* 0x001fe400000001ff */
[----:B------:R-:W-:Y:S01]  /*19fa0*/  IMAD.MOV.U32 R23, RZ, RZ, 0x2f6cd8aa ;  /* 0x2f6cd8aaff177424 */ /* 0x000fe200078e00ff */
[----:B------:R0:W-:Y:S01]  /*19fb0*/  STL.64 [R1+0xba8], R16 ;  /* 0x000ba81001007387 */ /* 0x0001e20000100a00 */
[----:B-1----:R-:W-:Y:S01]  /*19fc0*/  IMAD.MOV.U32 R20, RZ, RZ, -0x459e0fa8 ;  /* 0xba61f058ff147424 */ /* 0x002fe200078e00ff */
[----:B------:R-:W-:-:S02]  /*19fd0*/  MOV R21, 0x3a4d87fb ;  /* 0x3a4d87fb00157802 */ /* 0x000fc40000000f00 */
[----:B------:R1:W-:Y:S01]  /*19fe0*/  STL.64 [R1+0xbb0], R18 ;  /* 0x000bb01201007387 */ /* 0x0003e20000100a00 */
[----:B--2---:R-:W-:Y:S02]  /*19ff0*/  HFMA2 R4, -RZ, RZ, -0.367919921875, -0.00036716461181640625 ;  /* 0xb5e38e04ff047431 */ /* 0x004fe400000001ff */
[----:B------:R-:W-:Y:S01]  /*1a000*/  IMAD.MOV.U32 R5, RZ, RZ, 0x356f1bed ;  /* 0x356f1bedff057424 */ /* 0x000fe200078e00ff */
        /* <DEDUP_REMOVED lines=8> */
[----:B------:R-:W-:-:S02]  /*1a090*/  HFMA2 R3, -RZ, RZ, -0.5185546875, 12280 ;  /* 0xb82671ffff037431 */ /* 0x000fc400000001ff */
[----:B------:R2:W-:Y:S01]  /*1a0a0*/  STL.64 [R1+0xbd8], R4 ;  /* 0x000bd80401007387 */ /* 0x0005e20000100a00 */
[----:B0-----:R-:W-:Y:S01]  /*1a0b0*/  IMAD.MOV.U32 R22, RZ, RZ, 0x373eda60 ;  /* 0x373eda60ff167424 */ /* 0x001fe200078e00ff */
[----:B------:R-:W-:Y:S02]  /*1a0c0*/  MOV R23, 0x2f89d9e3 ;  /* 0x2f89d9e300177802 */ /* 0x000fe40000000f00 */
[----:B------:R0:W-:Y:S01]  /*1a0d0*/  STL.64 [R1+0xbe0], R16 ;  /* 0x000be01001007387 */ /* 0x0001e20000100a00 */
[----:B-1----:R-:W-:Y:S01]  /*1a0e0*/  MOV R20, 0xafd8a791 ;  /* 0xafd8a79100147802 */ /* 0x002fe20000000f00 */
[----:B------:R-:W-:Y:S02]  /*1a0f0*/  HFMA2 R21, -RZ, RZ, 0.114013671875, -0.0001504421234130859375 ;  /* 0x2f4c88eeff157431 */ /* 0x000fe400000001ff */
[----:B------:R1:W-:Y:S01]  /*1a100*/  STL.64 [R1+0xbf0], R18 ;  /* 0x000bf01201007387 */ /* 0x0003e20000100a00 */
[----:B--2---:R-:W-:Y:S01]  /*1a110*/  IMAD.MOV.U32 R4, RZ, RZ, -0x569cc748 ;  /* 0xa96338b8ff047424 */ /* 0x004fe200078e00ff */
[----:B------:R-:W-:-:S02]  /*1a120*/  MOV R5, 0xb9b09456 ;  /* 0xb9b0945600057802 */ /* 0x000fc40000000f00 */
[----:B------:R2:W-:Y:S01]  /*1a130*/  STL.64 [R1+0xa58], R26 ;  /* 0x000a581a01007387 */ /* 0x0005e20000100a00 */
[----:B0-----:R-:W-:Y:S02]  /*1a140*/  HFMA2 R16, -RZ, RZ, -0.5712890625, 0.8759765625 ;  /* 0xb8923b02ff107431 */ /* 0x001fe400000001ff */
[----:B------:R-:W-:Y:S01]  /*1a150*/  IMAD.MOV.U32 R17, RZ, RZ, 0x39915f44 ;  /* 0x39915f44ff117424 */ /* 0x000fe200078e00ff */
[----:B------:R0:W-:Y:S01]  /*1a160*/  STL.64 [R1+0xa60], R28 ;  /* 0x000a601c01007387 */ /* 0x0001e20000100a00 */
[----:B-1----:R-:W-:Y:S01]  /*1a170*/  MOV R18, 0xb9510216 ;  /* 0xb951021600127802 */ /* 0x002fe20000000f00 */
[----:B------:R-:W-:Y:S02]  /*1a180*/  HFMA2 R19, -RZ, RZ, 0.5693359375, -0.000445842742919921875 ;  /* 0x388e8f4eff137431 */ /* 0x000fe400000001ff */
[----:B------:R1:W-:Y:S01]  /*1a190*/  STL.64 [R1+0xbc8], R2 ;  /* 0x000bc80201007387 */ /* 0x0003e20000100a00 */
[----:B--2---:R-:W-:Y:S01]  /*1a1a0*/  MOV R26, 0xb4d7c1a2 ;  /* 0xb4d7c1a2001a7802 */ /* 0x004fe20000000f00 */
[----:B------:R-:W-:-:S02]  /*1a1b0*/  IMAD.MOV.U32 R27, RZ, RZ, -0x48682da9 ;  /* 0xb797d257ff1b7424 */ /* 0x000fc400078e00ff */
[----:B------:R2:W-:Y:S01]  /*1a1c0*/  STL.64 [R1+0xbd0], R22 ;  /* 0x000bd01601007387 */ /* 0x0005e20000100a00 */
[----:B0-----:R-:W-:Y:S01]  /*1a1d0*/  HFMA2 R28, -RZ, RZ, 0.4375, 78.3125 ;  /* 0x370054e5ff1c7431 */ /* 0x001fe200000001ff */
[----:B------:R-:W-:Y:S02]  /*1a1e0*/  MOV R29, 0xb5d85efe ;  /* 0xb5d85efe001d7802 */ /* 0x000fe40000000f00 */
[----:B------:R0:W-:Y:S01]  /*1a1f0*/  STL.64 [R1+0xbf8], R20 ;  /* 0x000bf81401007387 */ /* 0x0001e20000100a00 */
[----:B-1----:R-:W-:Y:S01]  /*1a200*/  IMAD.MOV.U32 R2, RZ, RZ, -0x51c0682a ;  /* 0xae3f97d6ff027424 */ /* 0x002fe200078e00ff */
[----:B------:R-:W-:Y:S02]  /*1a210*/  MOV R3, 0x26b84405 ;  /* 0x26b8440500037802 */ /* 0x000fe40000000f00 */
[----:B------:R1:W-:Y:S01]  /*1a220*/  STL.64 [R1+0xc18], R4 ;  /* 0x000c180401007387 */ /* 0x0003e20000100a00 */
[----:B--2---:R-:W-:Y:S02]  /*1a230*/  HFMA2 R22, -RZ, RZ, 0.072509765625, -0.0139923095703125 ;  /* 0x2ca4a32aff167431 */ /* 0x004fe400000001ff */
[----:B------:R-:W-:Y:S01]  /*1a240*/  IMAD.MOV.U32 R23, RZ, RZ, -0x53e8c29e ;  /* 0xac173d62ff177424 */ /* 0x000fe200078e00ff */
[----:B------:R2:W-:Y:S01]  /*1a250*/  STL.64 [R1+0xc20], R16 ;  /* 0x000c201001007387 */ /* 0x0005e20000100a00 */
[----:B0-----:R-:W-:Y:S01]  /*1a260*/  IMAD.MOV.U32 R20, RZ, RZ, 0x34185ee8 ;  /* 0x34185ee8ff147424 */ /* 0x001fe200078e00ff */
[----:B------:R-:W-:-:S02]  /*1a270*/  MOV R21, 0xb76411fe ;  /* 0xb76411fe00157802 */ /* 0x000fc40000000f00 */
[----:B------:R0:W-:Y:S01]  /*1a280*/  STL.64 [R1+0xc28], R18 ;  /* 0x000c281201007387 */ /* 0x0001e20000100a00 */
[----:B-1----:R-:W-:Y:S02]  /*1a290*/  HFMA2 R4, -RZ, RZ, -0.03619384765625, 0.00014913082122802734375 ;  /* 0xa8a208e3ff047431 */ /* 0x002fe400000001ff */
[----:B------:R-:W-:Y:S01]  /*1a2a0*/  IMAD.MOV.U32 R5, RZ, RZ, -0x4e275220 ;  /* 0xb1d8ade0ff057424 */ /* 0x000fe200078e00ff */
[----:B------:R1:W-:Y:S01]  /*1a2b0*/  STL.64 [R1+0xaa0], R26 ;  /* 0x000aa01a01007387 */ /* 0x0003e20000100a00 */
[----:B--2---:R-:W-:Y:S01]  /*1a2c0*/  MOV R16, 0x315951d7 ;  /* 0x315951d700107802 */ /* 0x004fe20000000f00 */
[----:B------:R-:W-:Y:S02]  /*1a2d0*/  HFMA2 R17, -RZ, RZ, -0.1356201171875, -0.00011593103408813476562 ;  /* 0xb0578799ff117431 */ /* 0x000fe400000001ff */
[----:B------:R2:W-:Y:S01]  /*1a2e0*/  STL.64 [R1+0xaa8], R28 ;  /* 0x000aa81c01007387 */ /* 0x0005e20000100a00 */
[----:B0-----:R-:W-:Y:S02]  /*1a2f0*/  HFMA2 R18, -RZ, RZ, -0.0980224609375, -1.0073184967041015625e-05 ;  /* 0xae4680a9ff127431 */ /* 0x001fe400000001ff */
[----:B------:R-:W-:Y:S01]  /*1a300*/  IMAD.MOV.U32 R19, RZ, RZ, 0x2d3dfaf5 ;  /* 0x2d3dfaf5ff137424 */ /* 0x000fe200078e00ff */
[----:B------:R0:W-:Y:S01]  /*1a310*/  STL.64 [R1+0xc00], R2 ;  /* 0x000c000201007387 */ /* 0x0001e20000100a00 */
[----:B-1----:R-:W-:-:S02]  /*1a320*/  IMAD.MOV.U32 R26, RZ, RZ, -0x5a86242d ;  /* 0xa579dbd3ff1a7424 */ /* 0x002fc400078e00ff */
[----:B------:R-:W-:Y:S01]  /*1a330*/  HFMA2 R27, -RZ, RZ, -0.0419921875, 0.27197265625 ;  /* 0xa960345aff1b7431 */ /* 0x000fe200000001ff */
[----:B------:R1:W-:Y:S01]  /*1a340*/  STL.64 [R1+0xc08], R22 ;  /* 0x000c081601007387 */ /* 0x0003e20000100a00 */
[----:B--2---:R-:W-:Y:S02]  /*1a350*/  IMAD.MOV.U32 R28, RZ, RZ, 0x3a4a4588 ;  /* 0x3a4a4588ff1c7424 */ /* 0x004fe400078e00ff */
[----:B------:R-:W-:Y:S01]  /*1a360*/  HFMA2 R29, -RZ, RZ, 0.37646484375, -160.625 ;  /* 0x3606d905ff1d7431 */ /* 0x000fe200000001ff */
[----:B------:R2:W-:Y:S01]  /*1a370*/  STL.64 [R1+0xc30], R20 ;  /* 0x000c301401007387 */ /* 0x0005e20000100a00 */
[----:B0-----:R-:W-:Y:S01]  /*1a380*/  MOV R2, 0xafb2ce7f ;  /* 0xafb2ce7f00027802 */ /* 0x001fe20000000f00 */
[----:B------:R-:W-:Y:S02]  /*1a390*/  HFMA2 R3, -RZ, RZ, 0.29541015625, 0.0001986026763916015625 ;  /* 0x34ba0a82ff037431 */ /* 0x000fe400000001ff */
[----:B------:R0:W-:Y:S01]  /*1a3a0*/  STL.64 [R1+0xc50], R4 ;  /* 0x000c500401007387 */ /* 0x0001e20000100a00 */
[----:B-1----:R-:W-:Y:S01]  /*1a3b0*/  IMAD.MOV.U32 R22, RZ, RZ, -0x4bb9ecc2 ;  /* 0xb446133eff167424 */ /* 0x002fe200078e00ff */
[----:B------:R-:W-:-:S02]  /*1a3c0*/  MOV R23, 0x334f3181 ;  /* 0x334f318100177802 */ /* 0x000fc40000000f00 */
[----:B------:R1:W-:Y:S01]  /*1a3d0*/  STL.64 [R1+0xc58], R16 ;  /* 0x000c581001007387 */ /* 0x0003e20000100a00 */
[----:B--2---:R-:W-:Y:S01]  /*1a3e0*/  MOV R20, 0xa428dfed ;  /* 0xa428dfed00147802 */ /* 0x004fe20000000f00 */
[----:B------:R-:W-:Y:S02]  /*1a3f0*/  HFMA2 R21, -RZ, RZ, -0.05987548828125, 3760 ;  /* 0xabaa6b58ff157431 */ /* 0x000fe400000001ff */
        /* <DEDUP_REMOVED lines=9> */
[----:B------:R2:W-:Y:S04]  /*1a490*/  STL.64 [R1+0xc40], R2 ;  /* 0x000c400201007387 */ /* 0x0005e80000100a00 */
[----:B------:R3:W-:Y:S01]  /*1a4a0*/  STL.64 [R1+0xc48], R22 ;  /* 0x000c481601007387 */ /* 0x0007e20000100a00 */
[----:B0-----:R-:W-:Y:S01]  /*1a4b0*/  HFMA2 R26, -RZ, RZ, -0.201416015625, 0.003711700439453125 ;  /* 0xb2721b9aff1a7431 */ /* 0x001fe200000001ff */
[----:B------:R-:W-:Y:S02]  /*1a4c0*/  MOV R27, 0x31d606a3 ;  /* 0x31d606a3001b7802 */ /* 0x000fe40000000f00 */
[----:B-1----:R-:W-:Y:S01]  /*1a4d0*/  MOV R28, 0xa9df0b0c ;  /* 0xa9df0b0c001c7802 */ /* 0x002fe20000000f00 */
[----:B------:R-:W-:Y:S01]  /*1a4e0*/  IMAD.MOV.U32 R29, RZ, RZ, 0x23ae9da1 ;  /* 0x23ae9da1ff1d7424 */ /* 0x000fe200078e00ff */
[----:B------:R0:W-:Y:S01]  /*1a4f0*/  STL.64 [R1+0xc70], R20 ;  /* 0x000c701401007387 */ /* 0x0001e20000100a00 */
[----:B--2---:R-:W-:Y:S01]  /*1a500*/  IMAD.MOV.U32 R2, RZ, RZ, 0x2b1fe612 ;  /* 0x2b1fe612ff027424 */ /* 0x004fe200078e00ff */
[----:B------:R-:W-:-:S02]  /*1a510*/  MOV R3, 0xaa152d8b ;  /* 0xaa152d8b00037802 */ /* 0x000fc40000000f00 */
[----:B------:R1:W-:Y:S01]  /*1a520*/  STL.64 [R1+0xc90], R4 ;  /* 0x000c900401007387 */ /* 0x0003e20000100a00 */
[----:B---3--:R-:W-:Y:S02]  /*1a530*/  HFMA2 R22, -RZ, RZ, 0.75537109375, 7.47265625 ;  /* 0x3a0b4779ff167431 */ /* 0x008fe400000001ff */
[----:B------:R-:W-:Y:S01]  /*1a540*/  IMAD.MOV.U32 R23, RZ, RZ, -0x45e4c462 ;  /* 0xba1b3b9eff177424 */ /* 0x000fe200078e00ff */
[----:B------:R2:W-:Y:S01]  /*1a550*/  STL.64 [R1+0xc98], R16 ;  /* 0x000c981001007387 */ /* 0x0005e20000100a00 */
[----:B0-----:R-:W-:Y:S01]  /*1a560*/  IMAD.MOV.U32 R20, RZ, RZ, 0x351b6448 ;  /* 0x351b6448ff147424 */ /* 0x001fe200078e00ff */
[----:B------:R-:W-:Y:S02]  /*1a570*/  MOV R21, 0x2a83a738 ;  /* 0x2a83a73800157802 */ /* 0x000fe40000000f00 */
[----:B------:R0:W-:Y:S01]  /*1a580*/  STL.64 [R1+0xca0], R18 ;  /* 0x000ca01201007387 */ /* 0x0001e20000100a00 */
[----:B-1----:R-:W-:Y:S02]  /*1a590*/  HFMA2 R4, -RZ, RZ, 0.11602783203125, 45856 ;  /* 0x2f6d7999ff047431 */ /* 0x002fe400000001ff */
[----:B------:R-:W-:Y:S01]  /*1a5a0*/  IMAD.MOV.U32 R5, RZ, RZ, -0x59a49046 ;  /* 0xa65b6fbaff057424 */ /* 0x000fe200078e00ff */
[----:B------:R1:W-:Y:S01]  /*1a5b0*/  STL.64 [R1+0xb20], R26 ;  /* 0x000b201a01007387 */ /* 0x0003e20000100a00 */
[----:B--2---:R-:W-:Y:S01]  /*1a5c0*/  MOV R16, 0xadea538c ;  /* 0xadea538c00107802 */ /* 0x004fe20000000f00 */
[----:B------:R-:W-:-:S02]  /*1a5d0*/  HFMA2 R17, -RZ, RZ, 0.08428955078125, -213.875 ;  /* 0x2d65daafff117431 */ /* 0x000fc400000001ff */
[----:B------:R2:W-:Y:S01]  /*1a5e0*/  STL.64 [R1+0xb48], R28 ;  /* 0x000b481c01007387 */ /* 0x0005e20000100a00 */
[----:B0-----:R-:W-:Y:S02]  /*1a5f0*/  HFMA2 R18, -RZ, RZ, 0.053192138671875, -1.634765625 ;  /* 0x2acfbe8aff127431 */ /* 0x001fe400000001ff */
[----:B------:R-:W-:Y:S01]  /*1a600*/  IMAD.MOV.U32 R19, RZ, RZ, 0x39b48c3d ;  /* 0x39b48c3dff137424 */ /* 0x000fe200078e00ff */
[----:B------:R0:W-:Y:S01]  /*1a610*/  STL.64 [R1+0xc78], R2 ;  /* 0x000c780201007387 */ /* 0x0001e20000100a00 */
[----:B-1----:R-:W-:Y:S01]  /*1a620*/  IMAD.MOV.U32 R26, RZ, RZ, -0x49419487 ;  /* 0xb6be6b79ff1a7424 */ /* 0x002fe200078e00ff */
[----:B------:R-:W-:Y:S02]  /*1a630*/  MOV R27, 0x35bf0101 ;  /* 0x35bf0101001b7802 */ /* 0x000fe40000000f00 */
[----:B------:R1:W-:Y:S01]  /*1a640*/  STL.64 [R1+0xc80], R22 ;  /* 0x000c801601007387 */ /* 0x0003e20000100a00 */
[----:B--2---:R-:W-:Y:S01]  /*1a650*/  MOV R28, 0xa87a302c ;  /* 0xa87a302c001c7802 */ /* 0x004fe20000000f00 */
[----:B------:R-:W-:-:S02]  /*1a660*/  HFMA2 R29, -RZ, RZ, -0.08984375, -0.00161647796630859375 ;  /* 0xadc0969fff1d7431 */ /* 0x000fc400000001ff */
[----:B------:R2:W-:Y:S01]  /*1a670*/  STL.64 [R1+0xca8], R20 ;  /* 0x000ca81401007387 */ /* 0x0005e20000100a00 */
[----:B0-----:R-:W-:Y:S01]  /*1a680*/  MOV R2, 0xb2578752 ;  /* 0xb257875200027802 */ /* 0x001fe20000000f00 */
[----:B------:R-:W-:Y:S02]  /*1a690*/  HFMA2 R3, -RZ, RZ, 0.04498291015625, -5.83203125 ;  /* 0x29c2c5d5ff037431 */ /* 0x000fe400000001ff */
[----:B------:R0:W-:Y:S01]  /*1a6a0*/  STL.64 [R1+0xcc8], R4 ;  /* 0x000cc80401007387 */ /* 0x0001e20000100a00 */
[----:B-1----:R-:W-:Y:S01]  /*1a6b0*/  IMAD.MOV.U32 R22, RZ, RZ, 0x30e787cd ;  /* 0x30e787cdff167424 */ /* 0x002fe200078e00ff */
[----:B------:R-:W-:Y:S02]  /*1a6c0*/  MOV R23, 0xb06bb8ab ;  /* 0xb06bb8ab00177802 */ /* 0x000fe40000000f00 */
[----:B------:R1:W-:Y:S01]  /*1a6d0*/  STL.64 [R1+0xcd0], R16 ;  /* 0x000cd01001007387 */ /* 0x0003e20000100a00 */
[----:B--2---:R-:W-:Y:S01]  /*1a6e0*/  MOV R20, 0x3858ebaf ;  /* 0x3858ebaf00147802 */ /* 0x004fe20000000f00 */
[----:B------:R-:W-:-:S02]  /*1a6f0*/  HFMA2 R21, -RZ, RZ, -0.71044921875, -0.0028133392333984375 ;  /* 0xb9af99c3ff157431 */ /* 0x000fc400000001ff */
[----:B------:R2:W-:Y:S01]  /*1a700*/  STL.64 [R1+0xce0], R18 ;  /* 0x000ce01201007387 */ /* 0x0005e20000100a00 */
[----:B0-----:R-:W-:Y:S01]  /*1a710*/  IMAD.MOV.U32 R4, RZ, RZ, 0x3007c16d ;  /* 0x3007c16dff047424 */ /* 0x001fe200078e00ff */
[----:B------:R-:W-:Y:S02]  /*1a720*/  MOV R5, 0xb58e3567 ;  /* 0xb58e356700057802 */ /* 0x000fe40000000f00 */
[----:B------:R0:W-:Y:S01]  /*1a730*/  STL.64 [R1+0xb70], R26 ;  /* 0x000b701a01007387 */ /* 0x0001e20000100a00 */
[----:B-1----:R-:W-:Y:S02]  /*1a740*/  HFMA2 R16, -RZ, RZ, 0.321533203125, -0.00016295909881591796875 ;  /* 0x35258957ff107431 */ /* 0x002fe400000001ff */
[----:B------:R-:W-:Y:S01]  /*1a750*/  IMAD.MOV.U32 R17, RZ, RZ, -0x4bc36b44 ;  /* 0xb43c94bcff117424 */ /* 0x000fe200078e00ff */
[----:B------:R1:W-:Y:S01]  /*1a760*/  STL.64 [R1+0xb98], R28 ;  /* 0x000b981c01007387 */ /* 0x0003e20000100a00 */
[----:B--2---:R-:W-:Y:S01]  /*1a770*/  MOV R18, 0xabb69977 ;  /* 0xabb6997700127802 */ /* 0x004fe20000000f00 */
[----:B------:R-:W-:-:S02]  /*1a780*/  HFMA2 R19, -RZ, RZ, 0.2156982421875, -0.0001523494720458984375 ;  /* 0x32e788feff137431 */ /* 0x000fc400000001ff */
[----:B------:R2:W-:Y:S04]  /*1a790*/  STL.64 [R1+0xcb8], R2 ;  /* 0x000cb80201007387 */ /* 0x0005e80000100a00 */
[----:B------:R3:W-:Y:S01]  /*1a7a0*/  STL.64 [R1+0xcc0], R22 ;  /* 0x000cc01601007387 */ /* 0x0007e20000100a00 */
[----:B0-----:R-:W-:Y:S02]  /*1a7b0*/  HFMA2 R26, -RZ, RZ, -0.701171875, -19.3125 ;  /* 0xb99cccd4ff1a7431 */ /* 0x001fe400000001ff */
[----:B------:R-:W-:Y:S02]  /*1a7c0*/  IMAD.MOV.U32 R27, RZ, RZ, -0x4a3b86a9 ;  /* 0xb5c47957ff1b7424 */ /* 0x000fe400078e00ff */
[----:B-1----:R-:W-:Y:S01]  /*1a7d0*/  IMAD.MOV.U32 R28, RZ, RZ, 0x32f7f4a2 ;  /* 0x32f7f4a2ff1c7424 */ /* 0x002fe200078e00ff */
[----:B------:R-:W-:Y:S01]  /*1a7e0*/  MOV R29, 0xb273c722 ;  /* 0xb273c722001d7802 */ /* 0x000fe20000000f00 */
[----:B------:R0:W-:Y:S01]  /*1a7f0*/  STL.64 [R1+0xce8], R20 ;  /* 0x000ce81401007387 */ /* 0x0001e20000100a00 */
[----:B--2---:R-:W-:Y:S01]  /*1a800*/  IMAD.MOV.U32 R2, RZ, RZ, 0x3993775b ;  /* 0x3993775bff027424 */ /* 0x004fe200078e00ff */
[----:B------:R-:W-:-:S02]  /*1a810*/  MOV R3, 0xb8e63214 ;  /* 0xb8e6321400037802 */ /* 0x000fc40000000f00 */
[----:B------:R1:W-:Y:S01]  /*1a820*/  STL.64 [R1+0xd08], R4 ;  /* 0x000d080401007387 */ /* 0x0003e20000100a00 */
[----:B---3--:R-:W-:Y:S02]  /*1a830*/  HFMA2 R22, -RZ, RZ, -0.251953125, -24.875 ;  /* 0xb408ce38ff167431 */ /* 0x008fe400000001ff */
[----:B------:R-:W-:Y:S01]  /*1a840*/  IMAD.MOV.U32 R23, RZ, RZ, 0x37e8bcc2 ;  /* 0x37e8bcc2ff177424 */ /* 0x000fe200078e00ff */
[----:B------:R2:W-:Y:S01]  /*1a850*/  STL.64 [R1+0xd10], R16 ;  /* 0x000d101001007387 */ /* 0x0005e20000100a00 */
[----:B0-----:R-:W-:Y:S01]  /*1a860*/  IMAD.MOV.U32 R20, RZ, RZ, -0x4d858bba ;  /* 0xb27a7446ff147424 */ /* 0x001fe200078e00ff */
[----:B------:R-:W-:Y:S02]  /*1a870*/  MOV R21, 0x31859418 ;  /* 0x3185941800157802 */ /* 0x000fe40000000f00 */
[----:B------:R0:W-:Y:S01]  /*1a880*/  STL.64 [R1+0xd18], R18 ;  /* 0x000d181201007387 */ /* 0x0001e20000100a00 */
[----:B-1----:R-:W-:Y:S02]  /*1a890*/  HFMA2 R4, -RZ, RZ, -0.0718994140625, -4320 ;  /* 0xac9aec38ff047431 */ /* 0x002fe400000001ff */
[----:B------:R-:W-:Y:S01]  /*1a8a0*/  IMAD.MOV.U32 R5, RZ, RZ, 0x2b98eb50 ;  /* 0x2b98eb50ff057424 */ /* 0x000fe200078e00ff */
[----:B------:R1:W-:Y:S01]  /*1a8b0*/  STL.64 [R1+0xbc0], R26 ;  /* 0x000bc01a01007387 */ /* 0x0003e20000100a00 */
[----:B--2---:R-:W-:Y:S01]  /*1a8c0*/  MOV R16, 0xba2b14da ;  /* 0xba2b14da00107802 */ /* 0x004fe20000000f00 */
[----:B------:R-:W-:-:S02]  /*1a8d0*/  HFMA2 R17, -RZ, RZ, 0.794921875, 0.00070858001708984375 ;  /* 0x3a5c11ceff117431 */ /* 0x000fc400000001ff */
[----:B------:R2:W-:Y:S01]  /*1a8e0*/  STL.64 [R1+0xbe8], R28 ;  /* 0x000be81c01007387 */ /* 0x0005e20000100a00 */
[----:B0-----:R-:W-:Y:S02]  /*1a8f0*/  HFMA2 R18, -RZ, RZ, 0.6474609375, -0.000142574310302734375 ;  /* 0x392e88acff127431 */ /* 0x001fe400000001ff */
[----:B------:R-:W-:Y:S01]  /*1a900*/  IMAD.MOV.U32 R19, RZ, RZ, -0x46f9f482 ;  /* 0xb9060b7eff137424 */ /* 0x000fe200078e00ff */
[----:B------:R0:W-:Y:S01]  /*1a910*/  STL.64 [R1+0xcf0], R2 ;  /* 0x000cf00201007387 */ /* 0x0001e20000100a00 */
[----:B-1----:R-:W-:Y:S01]  /*1a920*/  MOV R26, 0x2b0a2bbf ;  /* 0x2b0a2bbf001a7802 */ /* 0x002fe20000000f00 */
[----:B------:R-:W-:Y:S02]  /*1a930*/  HFMA2 R27, -RZ, RZ, -0.01349639892578125, -201.75 ;  /* 0xa2e9da4eff1b7431 */ /* 0x000fe400000001ff */
[----:B------:R1:W-:Y:S01]  /*1a940*/  STL.64 [R1+0xcf8], R22 ;  /* 0x000cf81601007387 */ /* 0x0003e20000100a00 */
[----:B--2---:R-:W-:Y:S02]  /*1a950*/  HFMA2 R28, -RZ, RZ, 0.43896484375, -0.00010782480239868164062 ;  /* 0x37068711ff1c7431 */ /* 0x004fe400000001ff */
[----:B------:R-:W-:Y:S01]  /*1a960*/  IMAD.MOV.U32 R29, RZ, RZ, -0x49e638a7 ;  /* 0xb619c759ff1d7424 */ /* 0x000fe200078e00ff */
[----:B------:R2:W-:Y:S01]  /*1a970*/  STL.64 [R1+0xd20], R20 ;  /* 0x000d201401007387 */ /* 0x0005e20000100a00 */
[----:B0-----:R-:W-:Y:S01]  /*1a980*/  MOV R2, 0x2f96d785 ;  /* 0x2f96d78500027802 */ /* 0x001fe20000000f00 */
[----:B------:R-:W-:-:S02]  /*1a990*/  HFMA2 R3, -RZ, RZ, -0.10308837890625, -109.3125 ;  /* 0xae99d6d5ff037431 */ /* 0x000fc400000001ff */
[----:B------:R0:W-:Y:S01]  /*1a9a0*/  STL.64 [R1+0xd40], R4 ;  /* 0x000d400401007387 */ /* 0x0001e20000100a00 */
[----:B-1----:R-:W-:Y:S01]  /*1a9b0*/  IMAD.MOV.U32 R22, RZ, RZ, 0x23eee253 ;  /* 0x23eee253ff167424 */ /* 0x002fe200078e00ff */
[----:B------:R-:W-:Y:S02]  /*1a9c0*/  MOV R23, 0x2d1bcefb ;  /* 0x2d1bcefb00177802 */ /* 0x000fe40000000f00 */
[----:B------:R1:W-:Y:S01]  /*1a9d0*/  STL.64 [R1+0xd48], R16 ;  /* 0x000d481001007387 */ /* 0x0003e20000100a00 */
[----:B--2---:R-:W-:Y:S01]  /*1a9e0*/  MOV R20, 0x384231bf ;  /* 0x384231bf00147802 */ /* 0x004fe20000000f00 */
[----:B------:R-:W-:Y:S02]  /*1a9f0*/  HFMA2 R21, -RZ, RZ, 0.17529296875, -0.0038089752197265625 ;  /* 0x319c9bcdff157431 */ /* 0x000fe400000001ff */
        /* <DEDUP_REMOVED lines=9> */
[----:B------:R2:W-:Y:S04]  /*1aa90*/  STL.64 [R1+0xd30], R2 ;  /* 0x000d300201007387 */ /* 0x0005e80000100a00 */
[----:B------:R3:W-:Y:S01]  /*1aaa0*/  STL.64 [R1+0xd38], R22 ;  /* 0x000d381601007387 */ /* 0x0007e20000100a00 */
[----:B0-----:R-:W-:Y:S01]  /*1aab0*/  IMAD.MOV.U32 R26, RZ, RZ, 0x27bb1603 ;  /* 0x27bb1603ff1a7424 */ /* 0x001fe200078e00ff */
[----:B------:R-:W-:-:S02]  /*1aac0*/  MOV R27, 0x2ecdce2c ;  /* 0x2ecdce2c001b7802 */ /* 0x000fc40000000f00 */
[----:B-1----:R-:W-:Y:S01]  /*1aad0*/  MOV R28, 0x398e04a8 ;  /* 0x398e04a8001c7802 */ /* 0x002fe20000000f00 */
[----:B------:R-:W-:Y:S01]  /*1aae0*/  HFMA2 R29, -RZ, RZ, 0.3330078125, 0.00890350341796875 ;  /* 0x3554208fff1d7431 */ /* 0x000fe200000001ff */
[----:B------:R0:W-:Y:S01]  /*1aaf0*/  STL.64 [R1+0xd60], R20 ;  /* 0x000d601401007387 */ /* 0x0001e20000100a00 */
[----:B--2---:R-:W-:Y:S01]  /*1ab00*/  IMAD.MOV.U32 R2, RZ, RZ, -0x48ce3da8 ;  /* 0xb731c258ff027424 */ /* 0x004fe200078e00ff */
[----:B------:R-:W-:Y:S02]  /*1ab10*/  MOV R3, 0x36e39c79 ;  /* 0x36e39c7900037802 */ /* 0x000fe40000000f00 */
[----:B------:R1:W-:Y:S01]  /*1ab20*/  STL.64 [R1+0xd80], R4 ;  /* 0x000d800401007387 */ /* 0x0003e20000100a00 */
[----:B---3--:R-:W-:Y:S02]  /*1ab30*/  HFMA2 R22, -RZ, RZ, -0.378173828125, 7572 ;  /* 0xb60d6f65ff167431 */ /* 0x008fe400000001ff */
[----:B------:R-:W-:Y:S01]  /*1ab40*/  IMAD.MOV.U32 R23, RZ, RZ, -0x5268961f ;  /* 0xad9769e1ff177424 */ /* 0x000fe200078e00ff */
[----:B------:R2:W-:Y:S01]  /*1ab50*/  STL.64 [R1+0xd88], R16 ;  /* 0x000d881001007387 */ /* 0x0005e20000100a00 */
[----:B0-----:R-:W-:Y:S01]  /*1ab60*/  IMAD.MOV.U32 R20, RZ, RZ, 0x2f563c98 ;  /* 0x2f563c98ff147424 */ /* 0x001fe200078e00ff */
[----:B------:R-:W-:-:S02]  /*1ab70*/  MOV R21, 0xaedeb390 ;  /* 0xaedeb39000157802 */ /* 0x000fc40000000f00 */
[----:B------:R0:W-:Y:S01]  /*1ab80*/  STL.64 [R1+0xd90], R18 ;  /* 0x000d901201007387 */ /* 0x0001e20000100a00 */
[----:B-1----:R-:W-:Y:S02]  /*1ab90*/  HFMA2 R4, -RZ, RZ, -0.76904296875, -30.296875 ;  /* 0xba27cf93ff047431 */ /* 0x002fe400000001ff */
[----:B------:R-:W-:Y:S01]  /*1aba0*/  IMAD.MOV.U32 R5, RZ, RZ, 0x39917d90 ;  /* 0x39917d90ff057424 */ /* 0x000fe200078e00ff */
[----:B------:R1:W-:Y:S01]  /*1abb0*/  STL.64 [R1+0xc60], R26 ;  /* 0x000c601a01007387 */ /* 0x0003e20000100a00 */
[----:B--2---:R-:W-:Y:S01]  /*1abc0*/  MOV R16, 0x3443638e ;  /* 0x3443638e00107802 */ /* 0x004fe20000000f00 */
[----:B------:R-:W-:Y:S02]  /*1abd0*/  HFMA2 R17, -RZ, RZ, -0.58642578125, -64.125 ;  /* 0xb8b1d402ff117431 */ /* 0x000fe400000001ff */
[----:B------:R2:W-:Y:S01]  /*1abe0*/  STL.64 [R1+0xc88], R28 ;  /* 0x000c881c01007387 */ /* 0x0005e20000100a00 */
[----:B0-----:R-:W-:Y:S02]  /*1abf0*/  HFMA2 R18, -RZ, RZ, -0.1390380859375, -1.1861324310302734375e-05 ;  /* 0xb07380c7ff127431 */ /* 0x001fe400000001ff */
[----:B------:R-:W-:Y:S01]  /*1ac00*/  IMAD.MOV.U32 R19, RZ, RZ, 0x3697f31f ;  /* 0x3697f31fff137424 */ /* 0x000fe200078e00ff */
[----:B------:R0:W-:Y:S01]  /*1ac10*/  STL.64 [R1+0xd68], R2 ;  /* 0x000d680201007387 */ /* 0x0001e20000100a00 */
[----:B-1----:R-:W-:-:S02]  /*1ac20*/  HFMA2 R26, -RZ, RZ, -0.2418212890625, -0.00189113616943359375 ;  /* 0xb3bd97bfff1a7431 */ /* 0x002fc400000001ff */
[----:B------:R-:W-:Y:S01]  /*1ac30*/  IMAD.MOV.U32 R27, RZ, RZ, 0x334bbc63 ;  /* 0x334bbc63ff1b7424 */ /* 0x000fe200078e00ff */
[----:B------:R1:W-:Y:S01]  /*1ac40*/  STL.64 [R1+0xd70], R22 ;  /* 0x000d701601007387 */ /* 0x0003e20000100a00 */
[----:B--2---:R-:W-:Y:S01]  /*1ac50*/  IMAD.MOV.U32 R28, RZ, RZ, -0x53a03bb8 ;  /* 0xac5fc448ff1c7424 */ /* 0x004fe200078e00ff */
[----:B------:R-:W-:Y:S02]  /*1ac60*/  MOV R29, 0x22adcde9 ;  /* 0x22adcde9001d7802 */ /* 0x000fe40000000f00 */
[----:B------:R2:W-:Y:S01]  /*1ac70*/  STL.64 [R1+0xd98], R20 ;  /* 0x000d981401007387 */ /* 0x0005e20000100a00 */
[----:B0-----:R-:W-:Y:S01]  /*1ac80*/  MOV R2, 0xac6d4b31 ;  /* 0xac6d4b3100027802 */ /* 0x001fe20000000f00 */
[----:B------:R-:W-:Y:S02]  /*1ac90*/  HFMA2 R3, -RZ, RZ, -0.763671875, 8164 ;  /* 0xba1c6ff9ff037431 */ /* 0x000fe400000001ff */
[----:B------:R0:W-:Y:S01]  /*1aca0*/  STL.64 [R1+0xdb8], R4 ;  /* 0x000db80401007387 */ /* 0x0001e20000100a00 */
[----:B-1----:R-:W-:Y:S01]  /*1acb0*/  IMAD.MOV.U32 R22, RZ, RZ, -0x4768e703 ;  /* 0xb89718fdff167424 */ /* 0x002fe200078e00ff */
[----:B------:R-:W-:-:S02]  /*1acc0*/  MOV R23, 0x3a31cb4e ;  /* 0x3a31cb4e00177802 */ /* 0x000fc40000000f00 */
[----:B------:R1:W-:Y:S01]  /*1acd0*/  STL.64 [R1+0xdc0], R16 ;  /* 0x000dc01001007387 */ /* 0x0003e20000100a00 */
[----:B--2---:R-:W-:Y:S01]  /*1ace0*/  MOV R20, 0xb63ec69d ;  /* 0xb63ec69d00147802 */ /* 0x004fe20000000f00 */
[----:B------:R-:W-:Y:S02]  /*1acf0*/  HFMA2 R21, -RZ, RZ, 0.338134765625, -3.265625 ;  /* 0x3569c288ff157431 */ /* 0x000fe400000001ff */
[----:B------:R2:W-:Y:S01]  /*1ad00*/  STL.64 [R1+0xdd0], R18 ;  /* 0x000dd01201007387 */ /* 0x0005e20000100a00 */
[----:B0-----:R-:W-:Y:S01]  /*1ad10*/  IMAD.MOV.U32 R4, RZ, RZ, -0x4eedda29 ;  /* 0xb11225d7ff047424 */ /* 0x001fe200078e00ff */
[----:B------:R-:W-:Y:S02]  /*1ad20*/  MOV R5, 0x301db2a5 ;  /* 0x301db2a500057802 */ /* 0x000fe40000000f00 */
[----:B------:R0:W-:Y:S01]  /*1ad30*/  STL.64 [R1+0xcb0], R26 ;  /* 0x000cb01a01007387 */ /* 0x0001e20000100a00 */
[----:B-1----:R-:W-:Y:S02]  /*1ad40*/  HFMA2 R16, -RZ, RZ, -0.0085296630859375, -367.25 ;  /* 0xa05eddbdff107431 */ /* 0x002fe400000001ff */
[----:B------:R-:W-:Y:S01]  /*1ad50*/  IMAD.MOV.U32 R17, RZ, RZ, -0x514e0798 ;  /* 0xaeb1f868ff117424 */ /* 0x000fe200078e00ff */
[----:B------:R1:W-:Y:S01]  /*1ad60*/  STL.64 [R1+0xcd8], R28 ;  /* 0x000cd81c01007387 */ /* 0x0003e20000100a00 */
[----:B--2---:R-:W-:Y:S01]  /*1ad70*/  MOV R18, 0x2e3a66b4 ;  /* 0x2e3a66b400127802 */ /* 0x004fe20000000f00 */
[----:B------:R-:W-:-:S02]  /*1ad80*/  HFMA2 R19, -RZ, RZ, -0.08209228515625, -0.0003426074981689453125 ;  /* 0xad418d9dff137431 */ /* 0x000fc400000001ff */
[----:B------:R2:W-:Y:S04]  /*1ad90*/  STL.64 [R1+0xda8], R2 ;  /* 0x000da80201007387 */ /* 0x0005e80000100a00 */
[----:B------:R3:W-:Y:S01]  /*1ada0*/  STL.64 [R1+0xdb0], R22 ;  /* 0x000db01601007387 */ /* 0x0007e20000100a00 */
[----:B0-----:R-:W-:Y:S01]  /*1adb0*/  MOV R26, 0xb799348b ;  /* 0xb799348b001a7802 */ /* 0x001fe20000000f00 */
[----:B------:R-:W-:Y:S02]  /*1adc0*/  HFMA2 R27, -RZ, RZ, 0.42236328125, 0.24755859375 ;  /* 0x36c233ecff1b7431 */ /* 0x000fe400000001ff */
[----:B-1----:R-:W-:Y:S02]  /*1add0*/  HFMA2 R28, -RZ, RZ, -0.016387939453125, -55616 ;  /* 0xa432facaff1c7431 */ /* 0x002fe400000001ff */
[----:B------:R-:W-:Y:S01]  /*1ade0*/  IMAD.MOV.U32 R29, RZ, RZ, -0x4fed8b93 ;  /* 0xb012746dff1d7424 */ /* 0x000fe200078e00ff */
[----:B------:R0:W-:Y:S01]  /*1adf0*/  STL.64 [R1+0xdd8], R20 ;  /* 0x000dd81401007387 */ /* 0x0001e20000100a00 */
[----:B--2---:R-:W-:Y:S01]  /*1ae00*/  IMAD.MOV.U32 R2, RZ, RZ, 0x2c81c80c ;  /* 0x2c81c80cff027424 */ /* 0x004fe200078e00ff */
[----:B------:R-:W-:-:S02]  /*1ae10*/  MOV R3, 0xb424c32d ;  /* 0xb424c32d00037802 */ /* 0x000fc40000000f00 */
[----:B------:R1:W-:Y:S01]  /*1ae20*/  STL.64 [R1+0xdf8], R4 ;  /* 0x000df80401007387 */ /* 0x0003e20000100a00 */
[----:B---3--:R-:W-:Y:S02]  /*1ae30*/  HFMA2 R22, -RZ, RZ, 0.241943359375, 47.40625 ;  /* 0x33be51edff167431 */ /* 0x008fe400000001ff */
[----:B------:R-:W-:Y:S01]  /*1ae40*/  IMAD.MOV.U32 R23, RZ, RZ, -0x4d27aa03 ;  /* 0xb2d855fdff177424 */ /* 0x000fe200078e00ff */
[----:B------:R2:W-:Y:S01]  /*1ae50*/  STL.64 [R1+0xe00], R16 ;  /* 0x000e001001007387 */ /* 0x0005e20000100a00 */
[----:B0-----:R-:W-:Y:S01]  /*1ae60*/  IMAD.MOV.U32 R20, RZ, RZ, 0x3aaea573 ;  /* 0x3aaea573ff147424 */ /* 0x001fe200078e00ff */
[----:B------:R-:W-:Y:S02]  /*1ae70*/  MOV R21, 0xbafaede5 ;  /* 0xbafaede500157802 */ /* 0x000fe40000000f00 */
[----:B------:R0:W-:Y:S01]  /*1ae80*/  STL.64 [R1+0xe08], R18 ;  /* 0x000e081201007387 */ /* 0x0001e20000100a00 */
[----:B-1----:R-:W-:Y:S02]  /*1ae90*/  HFMA2 R4, -RZ, RZ, 0.52978515625, -7944 ;  /* 0x383defc2ff047431 */ /* 0x002fe400000001ff */
[----:B------:R-:W-:Y:S01]  /*1aea0*/  IMAD.MOV.U32 R5, RZ, RZ, -0x47fcd784 ;  /* 0xb803287cff057424 */ /* 0x000fe200078e00ff */
[----:B------:R1:W-:Y:S01]  /*1aeb0*/  STL.64 [R1+0xd00], R26 ;  /* 0x000d001a01007387 */ /* 0x0003e20000100a00 */
[----:B--2---:R-:W-:Y:S01]  /*1aec0*/  MOV R16, 0x372f51d8 ;  /* 0x372f51d800107802 */ /* 0x004fe20000000f00 */
[----:B------:R-:W-:-:S02]  /*1aed0*/  HFMA2 R17, -RZ, RZ, 0.09893798828125, 7.9572200775146484375e-05 ;  /* 0x2e550537ff117431 */ /* 0x000fc400000001ff */
[----:B------:R2:W-:Y:S01]  /*1aee0*/  STL.64 [R1+0xd28], R28 ;  /* 0x000d281c01007387 */ /* 0x0005e20000100a00 */
[----:B0-----:R-:W-:Y:S02]  /*1aef0*/  HFMA2 R18, -RZ, RZ, -0.302734375, 95.6875 ;  /* 0xb4d855fbff127431 */ /* 0x001fe400000001ff */
[----:B------:R-:W-:Y:S01]  /*1af00*/  IMAD.MOV.U32 R19, RZ, RZ, -0x55ba340a ;  /* 0xaa45cbf6ff137424 */ /* 0x000fe200078e00ff */
[----:B------:R0:W-:Y:S01]  /*1af10*/  STL.64 [R1+0xde0], R2 ;  /* 0x000de00201007387 */ /* 0x0001e20000100a00 */
[----:B-1----:R-:W-:Y:S01]  /*1af20*/  IMAD.MOV.U32 R26, RZ, RZ, -0x461a34c2 ;  /* 0xb9e5cb3eff1a7424 */ /* 0x002fe200078e00ff */
[----:B------:R-:W-:Y:S02]  /*1af30*/  MOV R27, 0xb53b133b ;  /* 0xb53b133b001b7802 */ /* 0x000fe40000000f00 */
[----:B------:R1:W-:Y:S01]  /*1af40*/  STL.64 [R1+0xde8], R22 ;  /* 0x000de81601007387 */ /* 0x0003e20000100a00 */
[----:B--2---:R-:W-:Y:S01]  /*1af50*/  MOV R28, 0x34ca97cc ;  /* 0x34ca97cc001c7802 */ /* 0x004fe20000000f00 */
[----:B------:R-:W-:-:S02]  /*1af60*/  HFMA2 R29, -RZ, RZ, -0.27587890625, -19.78125 ;  /* 0xb46accf2ff1d7431 */ /* 0x000fc400000001ff */
[----:B------:R2:W-:Y:S01]  /*1af70*/  STL.64 [R1+0xe10], R20 ;  /* 0x000e101401007387 */ /* 0x0005e20000100a00 */
[----:B0-----:R-:W-:Y:S01]  /*1af80*/  MOV R2, 0xba055d4d ;  /* 0xba055d4d00027802 */ /* 0x001fe20000000f00 */
[----:B------:R-:W-:Y:S02]  /*1af90*/  HFMA2 R3, -RZ, RZ, 0.734375, 0.000367641448974609375 ;  /* 0x39e00e06ff037431 */ /* 0x000fe400000001ff */
[----:B------:R0:W-:Y:S01]  /*1afa0*/  STL.64 [R1+0xe30], R4 ;  /* 0x000e300401007387 */ /* 0x0001e20000100a00 */
[----:B-1----:R-:W-:Y:S01]  /*1afb0*/  IMAD.MOV.U32 R22, RZ, RZ, -0x46cf38dc ;  /* 0xb930c724ff167424 */ /* 0x002fe200078e00ff */
[----:B------:R-:W-:Y:S02]  /*1afc0*/  MOV R23, 0xb20bacf3 ;  /* 0xb20bacf300177802 */ /* 0x000fe40000000f00 */
[----:B------:R1:W-:Y:S01]  /*1afd0*/  STL.64 [R1+0xe38], R16 ;  /* 0x000e381001007387 */ /* 0x0003e20000100a00 */
[----:B--2---:R-:W-:Y:S01]  /*1afe0*/  MOV R20, 0x3396a2a5 ;  /* 0x3396a2a500147802 */ /* 0x004fe20000000f00 */
[----:B------:R-:W-:-:S02]  /*1aff0*/  HFMA2 R21, -RZ, RZ, -0.2242431640625, -0.000300884246826171875 ;  /* 0xb32d8ceeff157431 */ /* 0x000fc400000001ff */
[----:B------:R2:W-:Y:S01]  /*1b000*/  STL.64 [R1+0xe48], R18 ;  /* 0x000e481201007387 */ /* 0x0005e20000100a00 */
[----:B0-----:R-:W-:Y:S01]  /*1b010*/  IMAD.MOV.U32 R4, RZ, RZ, 0x2e259399 ;  /* 0x2e259399ff047424 */ /* 0x001fe200078e00ff */
[----:B------:R-:W-:Y:S02]  /*1b020*/  MOV R5, 0x3acf0edd ;  /* 0x3acf0edd00057802 */ /* 0x000fe40000000f00 */
[----:B------:R0:W-:Y:S01]  /*1b030*/  STL.64 [R1+0xd50], R26 ;  /* 0x000d501a01007387 */ /* 0x0001e20000100a00 */
[----:B-1----:R-:W-:Y:S02]  /*1b040*/  HFMA2 R16, -RZ, RZ, 0.6455078125, 2626 ;  /* 0x392a6921ff107431 */ /* 0x002fe400000001ff */
[----:B------:R-:W-:Y:S01]  /*1b050*/  IMAD.MOV.U32 R17, RZ, RZ, -0x44f8c6dd ;  /* 0xbb073923ff117424 */ /* 0x000fe200078e00ff */
[----:B------:R1:W-:Y:S01]  /*1b060*/  STL.64 [R1+0xd78], R28 ;  /* 0x000d781c01007387 */ /* 0x0003e20000100a00 */
[----:B--2---:R-:W-:Y:S02]  /*1b070*/  MOV R18, 0x3b0c2df0 ;  /* 0x3b0c2df000127802 */ /* 0x004fe40000000f00 */
[----:B------:R-:W-:Y:S01]  /*1b080*/  MOV R19, 0xba847eb2 ;  /* 0xba847eb200137802 */ /* 0x000fe20000000f00 */
[----:B------:R2:W-:Y:S01]  /*1b090*/  STL.64 [R1+0xe20], R2 ;  /* 0x000e200201007387 */ /* 0x0005e20000100a00 */
[----:B0-----:R-:W-:-:S03]  /*1b0a0*/  HFMA2 R26, -RZ, RZ, 0.09210205078125, 635.5 ;  /* 0x2de560f7ff1a7431 */ /* 0x001fc600000001ff */
[----:B------:R0:W-:Y:S01]  /*1b0b0*/  STL.64 [R1+0xe28], R22 ;  /* 0x000e281601007387 */ /* 0x0001e20000100a00 */
[----:B------:R-:W-:Y:S02]  /*1b0c0*/  IMAD.MOV.U32 R27, RZ, RZ, -0x5d44325b ;  /* 0xa2bbcda5ff1b7424 */ /* 0x000fe400078e00ff */
[----:B-1----:R-:W-:Y:S01]  /*1b0d0*/  IMAD.MOV.U32 R28, RZ, RZ, 0x38800900 ;  /* 0x38800900ff1c7424 */ /* 0x002fe200078e00ff */
[----:B------:R-:W-:Y:S01]  /*1b0e0*/  MOV R29, 0xb7b0c7e6 ;  /* 0xb7b0c7e6001d7802 */ /* 0x000fe20000000f00 */
[----:B------:R1:W-:Y:S01]  /*1b0f0*/  STL.64 [R1+0xe50], R20 ;  /* 0x000e501401007387 */ /* 0x0003e20000100a00 */
[----:B--2---:R-:W-:Y:S01]  /*1b100*/  IMAD.MOV.U32 R2, RZ, RZ, 0x32451f4e ;  /* 0x32451f4eff027424 */ /* 0x004fe200078e00ff */
[----:B------:R-:W-:Y:S02]  /*1b110*/  MOV R3, 0x22924184 ;  /* 0x2292418400037802 */ /* 0x000fe40000000f00 */
[----:B------:R2:W-:Y:S01]  /*1b120*/  STL.64 [R1+0xe70], R4 ;  /* 0x000e700401007387 */ /* 0x0005e20000100a00 */
[----:B0-----:R-:W-:-:S02]  /*1b130*/  HFMA2 R22, -RZ, RZ, -0.15478515625, -0.347412109375 ;  /* 0xb0f4b58fff167431 */ /* 0x001fc400000001ff */
[----:B------:R-:W-:Y:S01]  /*1b140*/  IMAD.MOV.U32 R23, RZ, RZ, 0x3085f9d1 ;  /* 0x3085f9d1ff177424 */ /* 0x000fe200078e00ff */
[----:B------:R0:W-:Y:S01]  /*1b150*/  STL.64 [R1+0xe78], R16 ;  /* 0x000e781001007387 */ /* 0x0001e20000100a00 */
[----:B-1----:R-:W-:Y:S02]  /*1b160*/  IMAD.MOV.U32 R20, RZ, RZ, -0x4b29b865 ;  /* 0xb4d6479bff147424 */ /* 0x002fe400078e00ff */
[----:B------:R-:W-:Y:S01]  /*1b170*/  HFMA2 R21, -RZ, RZ, 0.71728515625, -47744 ;  /* 0x39bdf9d4ff157431 */ /* 0x000fe200000001ff */
[----:B------:R1:W-:Y:S01]  /*1b180*/  STL.64 [R1+0xe80], R18 ;  /* 0x000e801201007387 */ /* 0x0003e20000100a00 */
[----:B--2---:R-:W-:Y:S01]  /*1b190*/  MOV R4, 0xad41f120 ;  /* 0xad41f12000047802 */ /* 0x004fe20000000f00 */
[----:B------:R-:W-:Y:S02]  /*1b1a0*/  IMAD.MOV.U32 R5, RZ, RZ, 0x3596a2b5 ;  /* 0x3596a2b5ff057424 */ /* 0x000fe400078e00ff */
[----:B------:R2:W-:Y:S01]  /*1b1b0*/  STL.64 [R1+0xda0], R26 ;  /* 0x000da01a01007387 */ /* 0x0005e20000100a00 */
[----:B0-----:R-:W-:Y:S01]  /*1b1c0*/  HFMA2 R16, -RZ, RZ, -0.326171875, 1470 ;  /* 0xb53865beff107431 */ /* 0x001fe200000001ff */
[----:B------:R-:W-:-:S02]  /*1b1d0*/  MOV R17, 0x345dc32f ;  /* 0x345dc32f00117802 */ /* 0x000fc40000000f00 */
[----:B------:R0:W-:Y:S01]  /*1b1e0*/  STL.64 [R1+0xdc8], R28 ;  /* 0x000dc81c01007387 */ /* 0x0001e20000100a00 */
[----:B-1----:R-:W-:Y:S01]  /*1b1f0*/  MOV R18, 0x32afd7e3 ;  /* 0x32afd7e300127802 */ /* 0x002fe20000000f00 */
[----:B------:R-:W-:Y:S02]  /*1b200*/  IMAD.MOV.U32 R19, RZ, RZ, -0x4e3865f7 ;  /* 0xb1c79a09ff137424 */ /* 0x000fe400078e00ff */
[----:B------:R1:W-:Y:S01]  /*1b210*/  STL.64 [R1+0xe58], R2 ;  /* 0x000e580201007387 */ /* 0x0003e20000100a00 */
[----:B--2---:R-:W-:-:S03]  /*1b220*/  MOV R26, 0xa83836b2 ;  /* 0xa83836b2001a7802 */ /* 0x004fc60000000f00 */
[----:B------:R2:W-:Y:S01]  /*1b230*/  STL.64 [R1+0xe60], R22 ;  /* 0x000e601601007387 */ /* 0x0005e20000100a00 */
[----:B------:R-:W-:Y:S02]  /*1b240*/  HFMA2 R27, -RZ, RZ, 0.1724853515625, -1513 ;  /* 0x3185e5e9ff1b7431 */ /* 0x000fe400000001ff */
[----:B0-----:R-:W-:Y:S02]  /*1b250*/  HFMA2 R28, -RZ, RZ, 0.82080078125, 184 ;  /* 0x3a9159c0ff1c7431 */ /* 0x001fe400000001ff */
[----:B------:R-:W-:Y:S01]  /*1b260*/  IMAD.MOV.U32 R29, RZ, RZ, 0x35854f7b ;  /* 0x35854f7bff1d7424 */ /* 0x000fe200078e00ff */
[----:B------:R0:W-:Y:S01]  /*1b270*/  STL.64 [R1+0xe88], R20 ;  /* 0x000e881401007387 */ /* 0x0001e20000100a00 */
[----:B-1----:R-:W-:Y:S01]  /*1b280*/  HFMA2 R2, -RZ, RZ, 0.1583251953125, -3.76171875 ;  /* 0x3111c386ff027431 */ /* 0x002fe200000001ff */
[----:B------:R-:W-:Y:S02]  /*1b290*/  MOV R3, 0xb7d840e1 ;  /* 0xb7d840e100037802 */ /* 0x000fe40000000f00 */
[----:B------:R1:W-:Y:S01]  /*1b2a0*/  STL.64 [R1+0xea8], R4 ;  /* 0x000ea80401007387 */ /* 0x0003e20000100a00 */
[----:B--2---:R-:W-:-:S02]  /*1b2b0*/  IMAD.MOV.U32 R22, RZ, RZ, 0x3790f86c ;  /* 0x3790f86cff167424 */ /* 0x004fc400078e00ff */
[----:B------:R-:W-:Y:S01]  /*1b2c0*/  HFMA2 R23, -RZ, RZ, -0.421142578125, 14.125 ;  /* 0xb6bd4b10ff177431 */ /* 0x000fe200000001ff */
[----:B------:R2:W-:Y:S01]  /*1b2d0*/  STL.64 [R1+0xeb0], R16 ;  /* 0x000eb01001007387 */ /* 0x0005e20000100a00 */
[----:B0-----:R-:W-:Y:S01]  /*1b2e0*/  HFMA2 R20, -RZ, RZ, -0.0199127197265625, -0.046417236328125 ;  /* 0xa519a9f1ff147431 */ /* 0x001fe200000001ff */
[----:B------:R-:W-:Y:S02]  /*1b2f0*/  MOV R21, 0x30785d67 ;  /* 0x30785d6700157802 */ /* 0x000fe40000000f00 */
[----:B------:R0:W-:Y:S01]  /*1b300*/  STL.64 [R1+0xec0], R18 ;  /* 0x000ec01201007387 */ /* 0x0001e20000100a00 */
[----:B-1----:R-:W-:Y:S02]  /*1b310*/  IMAD.MOV.U32 R4, RZ, RZ, 0x3b0e7a69 ;  /* 0x3b0e7a69ff047424 */ /* 0x002fe400078e00ff */
[----:B------:R-:W-:Y:S01]  /*1b320*/  HFMA2 R5, -RZ, RZ, -0.87548828125, 0.0038356781005859375 ;  /* 0xbb011bdbff057431 */ /* 0x000fe200000001ff */
[----:B------:R1:W-:Y:S01]  /*1b330*/  STL.64 [R1+0xdf0], R26 ;  /* 0x000df01a01007387 */ /* 0x0003e20000100a00 */
[----:B--2---:R-:W-:Y:S01]  /*1b340*/  MOV R16, 0x3a5b23f8 ;  /* 0x3a5b23f800107802 */ /* 0x004fe20000000f00 */
[----:B------:R-:W-:-:S02]  /*1b350*/  IMAD.MOV.U32 R17, RZ, RZ, 0x32a708fe ;  /* 0x32a708feff117424 */ /* 0x000fc400078e00ff */
[----:B------:R2:W-:Y:S01]  /*1b360*/  STL.64 [R1+0xe18], R28 ;  /* 0x000e181c01007387 */ /* 0x0005e20000100a00 */
[----:B0-----:R-:W-:Y:S01]  /*1b370*/  HFMA2 R18, -RZ, RZ, -0.69091796875, 0.03521728515625 ;  /* 0xb9872882ff127431 */ /* 0x001fe200000001ff */
[----:B------:R-:W-:Y:S02]  /*1b380*/  MOV R19, 0x3947558c ;  /* 0x3947558c00137802 */ /* 0x000fe40000000f00 */
[----:B------:R0:W-:Y:S01]  /*1b390*/  STL.64 [R1+0xe98], R2 ;  /* 0x000e980201007387 */ /* 0x0001e20000100a00 */
[----:B-1----:R-:W-:-:S03]  /*1b3a0*/  IMAD.MOV.U32 R26, RZ, RZ, -0x49efd53c ;  /* 0xb6102ac4ff1a7424 */ /* 0x002fc600078e00ff */
[----:B------:R1:W-:Y:S01]  /*1b3b0*/  STL.64 [R1+0xea0], R22 ;  /* 0x000ea01601007387 */ /* 0x0003e20000100a00 */
[----:B------:R-:W-:Y:S02]  /*1b3c0*/  MOV R27, 0x35b26ccc ;  /* 0x35b26ccc001b7802 */ /* 0x000fe40000000f00 */
[----:B--2---:R-:W-:Y:S01]  /*1b3d0*/  MOV R28, 0xaf912a36 ;  /* 0xaf912a36001c7802 */ /* 0x004fe20000000f00 */
[----:B------:R-:W-:Y:S01]  /*1b3e0*/  HFMA2 R29, -RZ, RZ, 0.01334381103515625, -14.09375 ;  /* 0x22d5cb0cff1d7431 */ /* 0x000fe200000001ff */
[----:B------:R2:W-:Y:S01]  /*1b3f0*/  STL.64 [R1+0xec8], R20 ;  /* 0x000ec81401007387 */ /* 0x0005e20000100a00 */
[----:B0-----:R-:W-:Y:S02]  /*1b400*/  IMAD.MOV.U32 R2, RZ, RZ, -0x4ff7a9f6 ;  /* 0xb008560aff027424 */ /* 0x001fe400078e00ff */
[----:B------:R-:W-:Y:S01]  /*1b410*/  HFMA2 R3, -RZ, RZ, 0.110595703125, 0.9189453125 ;  /* 0x2f143b5aff037431 */ /* 0x000fe200000001ff */
[----:B------:R0:W-:Y:S01]  /*1b420*/  STL.64 [R1+0xee8], R4 ;  /* 0x000ee80401007387 */ /* 0x0001e20000100a00 */
[----:B-1----:R-:W-:Y:S01]  /*1b430*/  MOV R22, 0xbb8572b5 ;  /* 0xbb8572b500167802 */ /* 0x002fe20000000f00 */
[----:B------:R-:W-:-:S02]  /*1b440*/  IMAD.MOV.U32 R23, RZ, RZ, 0x3bd1d34d ;  /* 0x3bd1d34dff177424 */ /* 0x000fc400078e00ff */
[----:B------:R1:W-:Y:S01]  /*1b450*/  STL.64 [R1+0xef0], R16 ;  /* 0x000ef01001007387 */ /* 0x0003e20000100a00 */
[----:B--2---:R-:W-:Y:S02]  /*1b460*/  IMAD.MOV.U32 R20, RZ, RZ, -0x477207b8 ;  /* 0xb88df848ff147424 */ /* 0x004fe400078e00ff */
[----:B------:R-:W-:Y:S01]  /*1b470*/  HFMA2 R21, -RZ, RZ, -0.1112060546875, -6.7578125 ;  /* 0xaf1ec6c2ff157431 */ /* 0x000fe200000001ff */
[----:B------:R2:W-:Y:S01]  /*1b480*/  STL.64 [R1+0xef8], R18 ;  /* 0x000ef81201007387 */ /* 0x0005e20000100a00 */
[----:B0-----:R-:W-:Y:S01]  /*1b490*/  MOV R4, 0xb3f9808b ;  /* 0xb3f9808b00047802 */ /* 0x001fe20000000f00 */
[----:B------:R-:W-:Y:S02]  /*1b4a0*/  IMAD.MOV.U32 R5, RZ, RZ, -0x58b5070d ;  /* 0xa74af8f3ff057424 */ /* 0x000fe400078e00ff */
[----:B------:R0:W-:Y:S01]  /*1b4b0*/  STL.64 [R1+0xe40], R26 ;  /* 0x000e401a01007387 */ /* 0x0001e20000100a00 */
[----:B-1----:R-:W-:Y:S01]  /*1b4c0*/  HFMA2 R16, -RZ, RZ, 0.208251953125, -2.10546875 ;  /* 0x32aac036ff107431 */ /* 0x002fe200000001ff */
[----:B------:R-:W-:-:S02]  /*1b4d0*/  MOV R17, 0xb243fbaf ;  /* 0xb243fbaf00117802 */ /* 0x000fc40000000f00 */
[----:B------:R1:W-:Y:S01]  /*1b4e0*/  STL.64 [R1+0xe68], R28 ;  /* 0x000e681c01007387 */ /* 0x0003e20000100a00 */
[----:B--2---:R-:W-:Y:S01]  /*1b4f0*/  MOV R18, 0xb00a9a1c ;  /* 0xb00a9a1c00127802 */ /* 0x004fe20000000f00 */
[----:B------:R-:W-:Y:S02]  /*1b500*/  IMAD.MOV.U32 R19, RZ, RZ, -0x443d1c1a ;  /* 0xbbc2e3e6ff137424 */ /* 0x000fe400078e00ff */
[----:B------:R2:W-:Y:S01]  /*1b510*/  STL.64 [R1+0xed0], R2 ;  /* 0x000ed00201007387 */ /* 0x0005e20000100a00 */
[----:B0-----:R-:W-:-:S03]  /*1b520*/  MOV R26, 0xb9938e1b ;  /* 0xb9938e1b001a7802 */ /* 0x001fc60000000f00 */
[----:B------:R0:W-:Y:S01]  /*1b530*/  STL.64 [R1+0xed8], R22 ;  /* 0x000ed81601007387 */ /* 0x0001e20000100a00 */
[----:B------:R-:W-:Y:S02]  /*1b540*/  IMAD.MOV.U32 R27, RZ, RZ, 0x38db2466 ;  /* 0x38db2466ff1b7424 */ /* 0x000fe400078e00ff */
[----:B-1----:R-:W-:Y:S02]  /*1b550*/  IMAD.MOV.U32 R28, RZ, RZ, 0x29526277 ;  /* 0x29526277ff1c7424 */ /* 0x002fe400078e00ff */
[----:B------:R-:W-:Y:S01]  /*1b560*/  HFMA2 R29, -RZ, RZ, -0.2216796875, -11232 ;  /* 0xb318f17cff1d7431 */ /* 0x000fe200000001ff */
[----:B------:R1:W-:Y:S01]  /*1b570*/  STL.64 [R1+0xf00], R20 ;  /* 0x000f001401007387 */ /* 0x0003e20000100a00 */
[----:B--2---:R-:W-:Y:S01]  /*1b580*/  HFMA2 R2, -RZ, RZ, 0.397705078125, -3.591796875 ;  /* 0x365dc32fff027431 */ /* 0x004fe200000001ff */
[----:B------:R-:W-:Y:S02]  /*1b590*/  MOV R3, 0x2b60b368 ;  /* 0x2b60b36800037802 */ /* 0x000fe40000000f00 */
[----:B------:R2:W-:Y:S01]  /*1b5a0*/  STL.64 [R1+0xf20], R4 ;  /* 0x000f200401007387 */ /* 0x0005e20000100a00 */
[----:B0-----:R-:W-:-:S02]  /*1b5b0*/  IMAD.MOV.U32 R22, RZ, RZ, -0x4ad3f055 ;  /* 0xb52c0fabff167424 */ /* 0x001fc400078e00ff */
[----:B------:R-:W-:Y:S01]  /*1b5c0*/  HFMA2 R23, -RZ, RZ, 0.30078125, -34.90625 ;  /* 0x34d0d05dff177431 */ /* 0x000fe200000001ff */
[----:B------:R0:W-:Y:S01]  /*1b5d0*/  STL.64 [R1+0xf28], R16 ;  /* 0x000f281001007387 */ /* 0x0001e20000100a00 */
[----:B-1----:R-:W-:Y:S01]  /*1b5e0*/  HFMA2 R20, -RZ, RZ, -0.75634765625, -0.0028533935546875 ;  /* 0xba0d99d8ff147431 */ /* 0x002fe200000001ff */
[----:B------:R-:W-:Y:S02]  /*1b5f0*/  MOV R21, 0x3c10084d ;  /* 0x3c10084d00157802 */ /* 0x000fe40000000f00 */
[----:B------:R1:W-:Y:S01]  /*1b600*/  STL.64 [R1+0xf38], R18 ;  /* 0x000f381201007387 */ /* 0x0003e20000100a00 */
[----:B--2---:R-:W-:Y:S02]  /*1b610*/  IMAD.MOV.U32 R4, RZ, RZ, -0x4e12e0cd ;  /* 0xb1ed1f33ff047424 */ /* 0x004fe400078e00ff */
[----:B------:R-:W-:Y:S01]  /*1b620*/  HFMA2 R5, -RZ, RZ, 0.65869140625, -0.365478515625 ;  /* 0x3945b5d9ff057431 */ /* 0x000fe200000001ff */
[----:B------:R2:W-:Y:S01]  /*1b630*/  STL.64 [R1+0xe90], R26 ;  /* 0x000e901a01007387 */ /* 0x0005e20000100a00 */
[----:B0-----:R-:W-:Y:S01]  /*1b640*/  MOV R16, 0xb90c7582 ;  /* 0xb90c758200107802 */ /* 0x001fe20000000f00 */
[----:B------:R-:W-:-:S02]  /*1b650*/  IMAD.MOV.U32 R17, RZ, RZ, 0x38420ab7 ;  /* 0x38420ab7ff117424 */ /* 0x000fc400078e00ff */
[----:B------:R0:W-:Y:S01]  /*1b660*/  STL.64 [R1+0xeb8], R28 ;  /* 0x000eb81c01007387 */ /* 0x0001e20000100a00 */
[----:B-1----:R-:W-:Y:S01]  /*1b670*/  HFMA2 R18, -RZ, RZ, 0.0966796875, 0.000797748565673828125 ;  /* 0x2e301289ff127431 */ /* 0x002fe200000001ff */
[----:B------:R-:W-:Y:S02]  /*1b680*/  MOV R19, 0xb72c0fb2 ;  /* 0xb72c0fb200137802 */ /* 0x000fe40000000f00 */
[----:B------:R1:W-:Y:S01]  /*1b690*/  STL.64 [R1+0xf10], R2 ;  /* 0x000f100201007387 */ /* 0x0003e20000100a00 */
[----:B--2---:R-:W-:-:S03]  /*1b6a0*/  HFMA2 R26, -RZ, RZ, -0.939453125, 3328 ;  /* 0xbb846a80ff1a7431 */ /* 0x004fc600000001ff */
[----:B------:R2:W-:Y:S01]  /*1b6b0*/  STL.64 [R1+0xf18], R22 ;  /* 0x000f181601007387 */ /* 0x0005e20000100a00 */
[----:B------:R-:W-:Y:S02]  /*1b6c0*/  MOV R27, 0xb6128c3e ;  /* 0xb6128c3e001b7802 */ /* 0x000fe40000000f00 */
[----:B0-----:R-:W-:Y:S01]  /*1b6d0*/  MOV R28, 0x3783ce5d ;  /* 0x3783ce5d001c7802 */ /* 0x001fe20000000f00 */
[----:B------:R-:W-:Y:S01]  /*1b6e0*/  IMAD.MOV.U32 R29, RZ, RZ, -0x48d3209f ;  /* 0xb72cdf61ff1d7424 */ /* 0x000fe200078e00ff */
[----:B------:R0:W-:Y:S01]  /*1b6f0*/  STL.64 [R1+0xf40], R20 ;  /* 0x000f401401007387 */ /* 0x0001e20000100a00 */
[----:B-1----:R-:W-:Y:S02]  /*1b700*/  IMAD.MOV.U32 R2, RZ, RZ, -0x43de7e19 ;  /* 0xbc2181e7ff027424 */ /* 0x002fe400078e00ff */
[----:B------:R-:W-:Y:S01]  /*1b710*/  HFMA2 R3, -RZ, RZ, 0.955078125, 8.0625 ;  /* 0x3ba44808ff037431 */ /* 0x000fe200000001ff */
[----:B------:R1:W-:Y:S01]  /*1b720*/  STL.64 [R1+0xf60], R4 ;  /* 0x000f600401007387 */ /* 0x0003e20000100a00 */
[----:B--2---:R-:W-:Y:S01]  /*1b730*/  MOV R22, 0x35abe64f ;  /* 0x35abe64f00167802 */ /* 0x004fe20000000f00 */
[----:B------:R-:W-:-:S02]  /*1b740*/  IMAD.MOV.U32 R23, RZ, RZ, -0x44f8d348 ;  /* 0xbb072cb8ff177424 */ /* 0x000fc400078e00ff */
[----:B------:R2:W-:Y:S01]  /*1b750*/  STL.64 [R1+0xf68], R16 ;  /* 0x000f681001007387 */ /* 0x0005e20000100a00 */
[----:B0-----:R-:W-:Y:S02]  /*1b760*/  IMAD.MOV.U32 R20, RZ, RZ, 0x36dddd64 ;  /* 0x36dddd64ff147424 */ /* 0x001fe400078e00ff */
[----:B------:R-:W-:Y:S01]  /*1b770*/  HFMA2 R21, -RZ, RZ, -0.3779296875, 137.5 ;  /* 0xb60c584cff157431 */ /* 0x000fe200000001ff */
[----:B------:R0:W-:Y:S01]  /*1b780*/  STL.64 [R1+0xf70], R18 ;  /* 0x000f701201007387 */ /* 0x0001e20000100a00 */
[----:B-1----:R-:W-:Y:S01]  /*1b790*/  MOV R4, 0x31ee4973 ;  /* 0x31ee497300047802 */ /* 0x002fe20000000f00 */
[----:B------:R-:W-:Y:S02]  /*1b7a0*/  IMAD.MOV.U32 R5, RZ, RZ, -0x4ef8e330 ;  /* 0xb1071cd0ff057424 */ /* 0x000fe400078e00ff */
[----:B------:R1:W-:Y:S01]  /*1b7b0*/  STL.64 [R1+0xee0], R26 ;  /* 0x000ee01a01007387 */ /* 0x0003e20000100a00 */
[----:B--2---:R-:W-:Y:S01]  /*1b7c0*/  HFMA2 R16, -RZ, RZ, 1.138671875, -0.0004088878631591796875 ;  /* 0x3c8e8eb3ff107431 */ /* 0x004fe200000001ff */
[----:B------:R-:W-:-:S02]  /*1b7d0*/  MOV R17, 0xbcf1e474 ;  /* 0xbcf1e47400117802 */ /* 0x000fc40000000f00 */
[----:B------:R2:W-:Y:S01]  /*1b7e0*/  STL.64 [R1+0xf08], R28 ;  /* 0x000f081c01007387 */ /* 0x0005e20000100a00 */
[----:B0-----:R-:W-:Y:S01]  /*1b7f0*/  MOV R18, 0xbc4ac247 ;  /* 0xbc4ac24700127802 */ /* 0x001fe20000000f00 */
[----:B------:R-:W-:Y:S02]  /*1b800*/  IMAD.MOV.U32 R19, RZ, RZ, 0x3c443837 ;  /* 0x3c443837ff137424 */ /* 0x000fe400078e00ff */
[----:B------:R0:W-:Y:S01]  /*1b810*/  STL.64 [R1+0xf48], R2 ;  /* 0x000f480201007387 */ /* 0x0001e20000100a00 */
[----:B-1----:R-:W-:-:S03]  /*1b820*/  IMAD.MOV.U32 R26, RZ, RZ, 0x315e5907 ;  /* 0x315e5907ff1a7424 */ /* 0x002fc600078e00ff */
[----:B------:R1:W-:Y:S01]  /*1b830*/  STL.64 [R1+0xf50], R22 ;  /* 0x000f501601007387 */ /* 0x0003e20000100a00 */
[----:B------:R-:W-:Y:S02]  /*1b840*/  HFMA2 R27, -RZ, RZ, 0.007099151611328125, 0.256103515625 ;  /* 0x1f453419ff1b7431 */ /* 0x000fe400000001ff */
[----:B--2---:R-:W-:Y:S01]  /*1b850*/  HFMA2 R28, -RZ, RZ, 0.859375, 2.35546875 ;  /* 0x3ae040b6ff1c7431 */ /* 0x004fe200000001ff */
[----:B------:R-:W-:Y:S01]  /*1b860*/  MOV R29, 0xba31758e ;  /* 0xba31758e001d7802 */ /* 0x000fe20000000f00 */
[----:B------:R2:W-:Y:S01]  /*1b870*/  STL.64 [R1+0xf78], R20 ;  /* 0x000f781401007387 */ /* 0x0005e20000100a00 */
[----:B0-----:R-:W-:Y:S01]  /*1b880*/  HFMA2 R2, -RZ, RZ, -0.28125, -0.005046844482421875 ;  /* 0xb4809d2bff027431 */ /* 0x001fe200000001ff */
[----:B------:R-:W-:Y:S02]  /*1b890*/  MOV R3, 0x3398dd34 ;  /* 0x3398dd3400037802 */ /* 0x000fe40000000f00 */
[----:B------:R0:W-:Y:S01]  /*1b8a0*/  STL.64 [R1+0xf98], R4 ;  /* 0x000f980401007387 */ /* 0x0001e20000100a00 */
[----:B-1----:R-:W-:-:S02]  /*1b8b0*/  IMAD.MOV.U32 R22, RZ, RZ, 0x2680a18f ;  /* 0x2680a18fff167424 */ /* 0x002fc400078e00ff */
[----:B------:R-:W-:Y:S01]  /*1b8c0*/  HFMA2 R23, -RZ, RZ, -0.1971435546875, -1835 ;  /* 0xb24fe72bff177431 */ /* 0x000fe200000001ff */
[----:B------:R1:W-:Y:S01]  /*1b8d0*/  STL.64 [R1+0xfa0], R16 ;  /* 0x000fa01001007387 */ /* 0x0003e20000100a00 */
[----:B--2---:R-:W-:Y:S01]  /*1b8e0*/  HFMA2 R20, -RZ, RZ, -0.96142578125, 22032 ;  /* 0xbbb17561ff147431 */ /* 0x004fe200000001ff */
[----:B------:R-:W-:Y:S02]  /*1b8f0*/  MOV R21, 0xb387ea89 ;  /* 0xb387ea8900157802 */ /* 0x000fe40000000f00 */
        /* <DEDUP_REMOVED lines=10> */
[----:B0-----:R-:W-:-:S03]  /*1b9a0*/  MOV R26, 0xaa6be562 ;  /* 0xaa6be562001a7802 */ /* 0x001fc60000000f00 */
[----:B------:R0:W-:Y:S01]  /*1b9b0*/  STL.64 [R1+0xf90], R22 ;  /* 0x000f901601007387 */ /* 0x0001e20000100a00 */
[----:B------:R-:W-:Y:S02]  /*1b9c0*/  IMAD.MOV.U32 R27, RZ, RZ, 0x34d57045 ;  /* 0x34d57045ff1b7424 */ /* 0x000fe400078e00ff */
[----:B-1----:R-:W-:Y:S02]  /*1b9d0*/  IMAD.MOV.U32 R28, RZ, RZ, 0x3ca4373f ;  /* 0x3ca4373fff1c7424 */ /* 0x002fe400078e00ff */
[----:B------:R-:W-:Y:S01]  /*1b9e0*/  HFMA2 R29, -RZ, RZ, 0.432373046875, -199.5 ;  /* 0x36ebda3cff1d7431 */ /* 0x000fe200000001ff */
[----:B------:R1:W-:Y:S01]  /*1b9f0*/  STL.64 [R1+0xfb8], R20 ;  /* 0x000fb81401007387 */ /* 0x0003e20000100a00 */
[----:B--2---:R-:W-:Y:S02]  /*1ba00*/  IMAD.MOV.U32 R2, RZ, RZ, 0x3af72347 ;  /* 0x3af72347ff027424 */ /* 0x004fe400078e00ff */
[----:B------:R-:W-:Y:S01]  /*1ba10*/  HFMA2 R3, -RZ, RZ, -0.84423828125, 0.01085662841796875 ;  /* 0xbac1218fff037431 */ /* 0x000fe200000001ff */
[----:B------:R2:W-:Y:S01]  /*1ba20*/  STL.64 [R1+0xfd8], R4 ;  /* 0x000fd80401007387 */ /* 0x0005e20000100a00 */
[----:B0-----:R-:W-:Y:S01]  /*1ba30*/  MOV R22, 0x3a118808 ;  /* 0x3a11880800167802 */ /* 0x001fe20000000f00 */
[----:B------:R-:W-:-:S02]  /*1ba40*/  IMAD.MOV.U32 R23, RZ, RZ, 0x30100e08 ;  /* 0x30100e08ff177424 */ /* 0x000fc400078e00ff */
[----:B------:R0:W-:Y:S01]  /*1ba50*/  STL.64 [R1+0xfe0], R16 ;  /* 0x000fe01001007387 */ /* 0x0001e20000100a00 */
[----:B-1----:R-:W-:Y:S02]  /*1ba60*/  IMAD.MOV.U32 R20, RZ, RZ, -0x4b711113 ;  /* 0xb48eeeedff147424 */ /* 0x002fe400078e00ff */
[----:B------:R-:W-:Y:S01]  /*1ba70*/  HFMA2 R21, -RZ, RZ, 0.260498046875, 4.79296875 ;  /* 0x342b44cbff157431 */ /* 0x000fe200000001ff */
[----:B------:R1:W-:Y:S01]  /*1ba80*/  STL.64 [R1+0xfe8], R18 ;  /* 0x000fe81201007387 */ /* 0x0003e20000100a00 */
[----:B--2---:R-:W-:Y:S01]  /*1ba90*/  MOV R4, 0x3d756a1b ;  /* 0x3d756a1b00047802 */ /* 0x004fe20000000f00 */
[----:B------:R-:W-:Y:S02]  /*1baa0*/  IMAD.MOV.U32 R5, RZ, RZ, -0x42faf2e3 ;  /* 0xbd050d1dff057424 */ /* 0x000fe400078e00ff */
[----:B------:R2:W-:Y:S01]  /*1bab0*/  STL.64 [R1+0xf80], R26 ;  /* 0x000f801a01007387 */ /* 0x0005e20000100a00 */
[----:B0-----:R-:W-:Y:S01]  /*1bac0*/  HFMA2 R16, -RZ, RZ, -0.421630859375, -45600 ;  /* 0xb6bff991ff107431 */ /* 0x001fe200000001ff */
[----:B------:R-:W-:-:S02]  /*1bad0*/  MOV R17, 0x3c772822 ;  /* 0x3c77282200117802 */ /* 0x000fc40000000f00 */
[----:B------:R0:W-:Y:S01]  /*1bae0*/  STL.64 [R1+0xfa8], R28 ;  /* 0x000fa81c01007387 */ /* 0x0001e20000100a00 */
[----:B-1----:R-:W-:Y:S01]  /*1baf0*/  MOV R18, 0x3301fab9 ;  /* 0x3301fab900127802 */ /* 0x002fe20000000f00 */
[----:B------:R-:W-:Y:S02]  /*1bb00*/  IMAD.MOV.U32 R19, RZ, RZ, -0x451e2b3b ;  /* 0xbae1d4c5ff137424 */ /* 0x000fe400078e00ff */
[----:B------:R1:W-:Y:S01]  /*1bb10*/  STL.64 [R1+0xfc0], R2 ;  /* 0x000fc00201007387 */ /* 0x0003e20000100a00 */
[----:B--2---:R-:W-:-:S03]  /*1bb20*/  HFMA2 R26, -RZ, RZ, -0.6357421875, -0.0003497600555419921875 ;  /* 0xb9168dbbff1a7431 */ /* 0x004fc600000001ff */
[----:B------:R2:W-:Y:S01]  /*1bb30*/  STL.64 [R1+0xfc8], R22 ;  /* 0x000fc81601007387 */ /* 0x0005e20000100a00 */
[----:B------:R-:W-:Y:S02]  /*1bb40*/  MOV R27, 0x38cfff8d ;  /* 0x38cfff8d001b7802 */ /* 0x000fe40000000f00 */
[----:B0-----:R-:W-:Y:S01]  /*1bb50*/  MOV R28, 0xb34aab39 ;  /* 0xb34aab39001c7802 */ /* 0x001fe20000000f00 */
[----:B------:R-:W-:Y:S01]  /*1bb60*/  IMAD.MOV.U32 R29, RZ, RZ, -0x5b69df18 ;  /* 0xa49620e8ff1d7424 */ /* 0x000fe200078e00ff */
[----:B------:R0:W-:Y:S01]  /*1bb70*/  STL.64 [R1+0xff0], R20 ;  /* 0x000ff01401007387 */ /* 0x0001e20000100a00 */
[----:B-1----:R-:W-:Y:S01]  /*1bb80*/  HFMA2 R2, -RZ, RZ, 0.1885986328125, 0.00152683258056640625 ;  /* 0x32091641ff027431 */ /* 0x002fe200000001ff */
[----:B------:R-:W-:Y:S02]  /*1bb90*/  MOV R3, 0x3cf7cd03 ;  /* 0x3cf7cd0300037802 */ /* 0x000fe40000000f00 */
[----:B------:R1:W-:Y:S01]  /*1bba0*/  STL.64 [R1+0x1010], R4 ;  /* 0x0010100401007387 */ /* 0x0003e20000100a00 */
[----:B--2---:R-:W-:-:S02]  /*1bbb0*/  IMAD.MOV.U32 R22, RZ, RZ, 0x3b22a4c0 ;  /* 0x3b22a4c0ff167424 */ /* 0x004fc400078e00ff */
[----:B------:R-:W-:Y:S01]  /*1bbc0*/  HFMA2 R23, -RZ, RZ, -1.32421875, -0.000303745269775390625 ;  /* 0xbd4c8cfaff177431 */ /* 0x000fe200000001ff */
[----:B------:R2:W-:Y:S01]  /*1bbd0*/  STL.64 [R1+0x1018], R16 ;  /* 0x0010181001007387 */ /* 0x0005e20000100a00 */
[----:B0-----:R-:W-:Y:S01]  /*1bbe0*/  MOV R20, 0x3aa8ffa4 ;  /* 0x3aa8ffa400147802 */ /* 0x001fe20000000f00 */
[----:B------:R-:W-:Y:S02]  /*1bbf0*/  HFMA2 R21, -RZ, RZ, -0.74462890625, -0.0031642913818359375 ;  /* 0xb9f59a7bff157431 */ /* 0x000fe400000001ff */
[----:B------:R0:W-:Y:S01]  /*1bc00*/  STL.64 [R1+0x1028], R18 ;  /* 0x0010281201007387 */ /* 0x0001e20000100a00 */
[----:B-1----:R-:W-:Y:S01]  /*1bc10*/  IMAD.MOV.U32 R4, RZ, RZ, 0x3660ca4a ;  /* 0x3660ca4aff047424 */ /* 0x002fe200078e00ff */
[----:B------:R-:W-:Y:S02]  /*1bc20*/  MOV R5, 0xb58b55b7 ;  /* 0xb58b55b700057802 */ /* 0x000fe40000000f00 */
[----:B------:R1:W-:Y:S01]  /*1bc30*/  STL.64 [R1+0xfd0], R26 ;  /* 0x000fd01a01007387 */ /* 0x0003e20000100a00 */
[----:B--2---:R-:W-:-:S02]  /*1bc40*/  HFMA2 R16, -RZ, RZ, -0.030426025390625, 0.0012359619140625 ;  /* 0xa7ca1510ff107431 */ /* 0x004fc400000001ff */
[----:B------:R-:W-:Y:S01]  /*1bc50*/  IMAD.MOV.U32 R17, RZ, RZ, 0x344da161 ;  /* 0x344da161ff117424 */ /* 0x000fe200078e00ff */
[----:B------:R2:W-:Y:S01]  /*1bc60*/  STL.64 [R1+0xff8], R28 ;  /* 0x000ff81c01007387 */ /* 0x0005e20000100a00 */
[----:B0-----:R-:W-:Y:S01]  /*1bc70*/  MOV R18, 0xb3f53521 ;  /* 0xb3f5352100127802 */ /* 0x001fe20000000f00 */
[----:B------:R-:W-:Y:S02]  /*1bc80*/  HFMA2 R19, -RZ, RZ, 0.220703125, -0.00022685527801513671875 ;  /* 0x33108b6fff137431 */ /* 0x000fe400000001ff */
[----:B------:R0:W-:Y:S01]  /*1bc90*/  STL.64 [R1+0x1000], R2 ;  /* 0x0010000201007387 */ /* 0x0001e20000100a00 */
[----:B-1----:R-:W-:-:S03]  /*1bca0*/  IMAD.MOV.U32 R26, RZ, RZ, -0x43a6b9fa ;  /* 0xbc594606ff1a7424 */ /* 0x002fc600078e00ff */
[----:B------:R1:W-:Y:S01]  /*1bcb0*/  STL.64 [R1+0x1008], R22 ;  /* 0x0010081601007387 */ /* 0x0003e20000100a00 */
[----:B------:R-:W-:Y:S01]  /*1bcc0*/  HFMA2 R27, -RZ, RZ, 0.96337890625, -2856 ;  /* 0x3bb5e994ff1b7431 */ /* 0x000fe200000001ff */
[----:B--2---:R-:W-:Y:S02]  /*1bcd0*/  MOV R28, 0x2b978533 ;  /* 0x2b978533001c7802 */ /* 0x004fe40000000f00 */
[----:B------:R2:W-:Y:S01]  /*1bce0*/  STL.64 [R1+0x1030], R20 ;  /* 0x0010301401007387 */ /* 0x0005e20000100a00 */
[----:B------:R-:W-:Y:S02]  /*1bcf0*/  HFMA2 R29, -RZ, RZ, -0.41845703125, -0.052032470703125 ;  /* 0xb6b2aaa9ff1d7431 */ /* 0x000fe400000001ff */
[----:B0-----:R-:W-:Y:S01]  /*1bd00*/  IMAD.MOV.U32 R2, RZ, RZ, -0x50b6c2c3 ;  /* 0xaf493d3dff027424 */ /* 0x001fe200078e00ff */
[----:B------:R-:W-:Y:S01]  /*1bd10*/  MOV R3, 0x38f01e51 ;  /* 0x38f01e5100037802 */ /* 0x000fe20000000f00 */
[----:B------:R0:W-:Y:S01]  /*1bd20*/  STL.64 [R1+0x1050], R4 ;  /* 0x0010500401007387 */ /* 0x0001e20000100a00 */
[----:B-1----:R-:W-:-:S02]  /*1bd30*/  HFMA2 R22, -RZ, RZ, -0.5791015625, 6.30078125 ;  /* 0xb8a2464dff167431 */ /* 0x002fc400000001ff */
[----:B------:R-:W-:Y:S01]  /*1bd40*/  IMAD.MOV.U32 R23, RZ, RZ, 0x37d6f710 ;  /* 0x37d6f710ff177424 */ /* 0x000fe200078e00ff */
[----:B------:R1:W-:Y:S01]  /*1bd50*/  STL.64 [R1+0x1058], R16 ;  /* 0x0010581001007387 */ /* 0x0003e20000100a00 */
[----:B--2---:R-:W-:Y:S01]  /*1bd60*/  IMAD.MOV.U32 R20, RZ, RZ, -0x423524bd ;  /* 0xbdcadb43ff147424 */ /* 0x004fe200078e00ff */
[----:B------:R-:W-:Y:S02]  /*1bd70*/  MOV R21, 0x3e37d95d ;  /* 0x3e37d95d00157802 */ /* 0x000fe40000000f00 */
[----:B------:R2:W-:Y:S01]  /*1bd80*/  STL.64 [R1+0x1060], R18 ;  /* 0x0010601201007387 */ /* 0x0005e20000100a00 */
[----:B0-----:R-:W-:Y:S01]  /*1bd90*/  IMAD.MOV.U32 R4, RZ, RZ, 0x3d35e97a ;  /* 0x3d35e97aff047424 */ /* 0x001fe200078e00ff */
[----:B------:R-:W-:Y:S02]  /*1bda0*/  MOV R5, 0x3495237e ;  /* 0x3495237e00057802 */ /* 0x000fe40000000f00 */
[----:B------:R0:W-:Y:S01]  /*1bdb0*/  STL.64 [R1+0x1020], R26 ;  /* 0x0010201a01007387 */ /* 0x0001e20000100a00 */
[----:B-1----:R-:W-:-:S02]  /*1bdc0*/  HFMA2 R16, -RZ, RZ, -1.1376953125, 0.0194244384765625 ;  /* 0xbc8d24f9ff107431 */ /* 0x002fc400000001ff */
[----:B------:R-:W-:Y:S01]  /*1bdd0*/  IMAD.MOV.U32 R17, RZ, RZ, 0x3c685f80 ;  /* 0x3c685f80ff117424 */ /* 0x000fe200078e00ff */
[----:B------:R1:W-:Y:S01]  /*1bde0*/  STL.64 [R1+0x1038], R2 ;  /* 0x0010380201007387 */ /* 0x0003e20000100a00 */
[----:B--2---:R-:W-:Y:S02]  /*1bdf0*/  HFMA2 R18, -RZ, RZ, 0.7294921875, -28928 ;  /* 0x39d6f710ff127431 */ /* 0x004fe400000001ff */
[----:B------:R-:W-:Y:S01]  /*1be00*/  IMAD.MOV.U32 R19, RZ, RZ, 0x2da18c1b ;  /* 0x2da18c1bff137424 */ /* 0x000fe200078e00ff */
[----:B------:R2:W-:Y:S04]  /*1be10*/  STL.64 [R1+0x1040], R22 ;  /* 0x0010401601007387 */ /* 0x0005e80000100a00 */
[----:B------:R3:W-:Y:S01]  /*1be20*/  STL.64 [R1+0x1048], R28 ;  /* 0x0010481c01007387 */ /* 0x0007e20000100a00 */
[----:B0-----:R-:W-:-:S02]  /*1be30*/  HFMA2 R26, -RZ, RZ, -1.5048828125, 5.2988529205322265625e-05 ;  /* 0xbe050379ff1a7431 */ /* 0x001fc400000001ff */
[----:B------:R-:W-:Y:S01]  /*1be40*/  IMAD.MOV.U32 R27, RZ, RZ, -0x47fbf7d1 ;  /* 0xb804082fff1b7424 */ /* 0x000fe200078e00ff */
[----:B------:R0:W-:Y:S01]  /*1be50*/  STL.64 [R1+0x1068], R20 ;  /* 0x0010681401007387 */ /* 0x0001e20000100a00 */
[----:B-1----:R-:W-:Y:S01]  /*1be60*/  MOV R2, 0x3db95da4 ;  /* 0x3db95da400027802 */ /* 0x002fe20000000f00 */
[----:B------:R-:W-:Y:S02]  /*1be70*/  HFMA2 R3, -RZ, RZ, -1.435546875, 0.00492095947265625 ;  /* 0xbdbe1d0aff037431 */ /* 0x000fe400000001ff */
[----:B------:R1:W-:Y:S01]  /*1be80*/  STL.64 [R1+0x1080], R4 ;  /* 0x0010800401007387 */ /* 0x0003e20000100a00 */
[----:B--2---:R-:W-:Y:S01]  /*1be90*/  MOV R22, 0xbbb833db ;  /* 0xbbb833db00167802 */ /* 0x004fe20000000f00 */
[----:B------:R-:W-:Y:S02]  /*1bea0*/  HFMA2 R23, -RZ, RZ, -0.16064453125, -0.025848388671875 ;  /* 0xb124a69eff177431 */ /* 0x000fe400000001ff */
[----:B------:R2:W-:Y:S01]  /*1beb0*/  STL.64 [R1+0x1088], R16 ;  /* 0x0010881001007387 */ /* 0x0005e20000100a00 */
[----:B---3--:R-:W-:Y:S01]  /*1bec0*/  IMAD.MOV.U32 R28, RZ, RZ, 0x3ad21a87 ;  /* 0x3ad21a87ff1c7424 */ /* 0x008fe200078e00ff */
[----:B------:R-:W-:-:S02]  /*1bed0*/  MOV R29, 0xba9821e8 ;  /* 0xba9821e8001d7802 */ /* 0x000fc40000000f00 */
[----:B------:R3:W-:Y:S01]  /*1bee0*/  STL.64 [R1+0x10a0], R18 ;  /* 0x0010a01201007387 */ /* 0x0007e20000100a00 */
[----:B0-----:R-:W-:Y:S01]  /*1bef0*/  IMAD.MOV.U32 R20, RZ, RZ, -0x4851d4db ;  /* 0xb7ae2b25ff147424 */ /* 0x001fe200078e00ff */
[----:B------:R-:W-:Y:S02]  /*1bf00*/  MOV R21, 0xaa04ec8a ;  /* 0xaa04ec8a00157802 */ /* 0x000fe40000000f00 */
[----:B-1----:R-:W-:Y:S01]  /*1bf10*/  MOV R4, 0x3558d126 ;  /* 0x3558d12600047802 */ /* 0x002fe20000000f00 */
[----:B------:R-:W-:Y:S01]  /*1bf20*/  HFMA2 R5, -RZ, RZ, 0.0241241455078125, 20.375 ;  /* 0x262d4d18ff057431 */ /* 0x000fe200000001ff */
[----:B------:R0:W-:Y:S01]  /*1bf30*/  STL.64 [R1+0x1090], R22 ;  /* 0x0010901601007387 */ /* 0x0001e20000100a00 */
[----:B--2---:R-:W-:Y:S01]  /*1bf40*/  IMAD.MOV.U32 R16, RZ, RZ, -0x4be1d735 ;  /* 0xb41e28cbff107424 */ /* 0x004fe200078e00ff */
[----:B------:R-:W-:Y:S02]  /*1bf50*/  MOV R17, 0xbe4cbe7e ;  /* 0xbe4cbe7e00117802 */ /* 0x000fe40000000f00 */
[----:B------:R1:W-:Y:S01]  /*1bf60*/  STL.64 [R1+0x10b0], R20 ;  /* 0x0010b01401007387 */ /* 0x0003e20000100a00 */
[----:B---3--:R-:W-:-:S02]  /*1bf70*/  HFMA2 R18, -RZ, RZ, -1.115234375, -0.0924072265625 ;  /* 0xbc76adeaff127431 */ /* 0x008fc400000001ff */
[----:B------:R-:W-:Y:S01]  /*1bf80*/  IMAD.MOV.U32 R19, RZ, RZ, 0x3ebaba46 ;  /* 0x3ebaba46ff137424 */ /* 0x000fe200078e00ff */
[----:B------:R2:W-:Y:S04]  /*1bf90*/  STL.64 [R1+0x10c0], R4 ;  /* 0x0010c00401007387 */ /* 0x0005e80000100a00 */
[----:B------:R3:W-:Y:S01]  /*1bfa0*/  STL.64 [R1+0x10c8], R16 ;  /* 0x0010c81001007387 */ /* 0x0007e20000100a00 */
[----:B0-----:R-:W-:Y:S01]  /*1bfb0*/  MOV R22, 0xbeedbf89 ;  /* 0xbeedbf8900167802 */ /* 0x001fe20000000f00 */
[----:B------:R-:W-:Y:S02]  /*1bfc0*/  HFMA2 R23, -RZ, RZ, 1.6328125, 1742 ;  /* 0x3e8866ceff177431 */ /* 0x000fe400000001ff */
[----:B------:R0:W-:Y:S01]  /*1bfd0*/  STL.64 [R1+0x10d0], R18 ;  /* 0x0010d01201007387 */ /* 0x0001e20000100a00 */
[----:B-1----:R-:W-:Y:S01]  /*1bfe0*/  MOV R20, 0xb43c3e3f ;  /* 0xb43c3e3f00147802 */ /* 0x002fe20000000f00 */
[----:B------:R-:W-:-:S02]  /*1bff0*/  HFMA2 R21, -RZ, RZ, 1.1533203125, -0.00097179412841796875 ;  /* 0x3c9d93f6ff157431 */ /* 0x000fc400000001ff */
[----:B--2---:R-:W-:Y:S01]  /*1c000*/  IMAD.MOV.U32 R4, RZ, RZ, -0x4388c8e6 ;  /* 0xbc77371aff047424 */ /* 0x004fe200078e00ff */
[----:B------:R-:W-:Y:S01]  /*1c010*/  MOV R5, 0x3bbc182a ;  /* 0x3bbc182a00057802 */ /* 0x000fe20000000f00 */
[----:B------:R1:W-:Y:S01]  /*1c020*/  STL.64 [R1+0x10d8], R22 ;  /* 0x0010d81601007387 */ /* 0x0003e20000100a00 */
[----:B---3--:R-:W-:Y:S01]  /*1c030*/  MOV R16, 0x3091fe30 ;  /* 0x3091fe3000107802 */ /* 0x008fe20000000f00 */
[----:B------:R-:W-:Y:S02]  /*1c040*/  IMAD.MOV.U32 R17, RZ, RZ, -0x45370000 ;  /* 0xbac90000ff117424 */ /* 0x000fe400078e00ff */
[----:B------:R2:W-:Y:S01]  /*1c050*/  STL.64 [R1+0x10f0], R20 ;  /* 0x0010f01401007387 */ /* 0x0005e20000100a00 */
[----:B0-----:R-:W-:Y:S02]  /*1c060*/  IMAD.MOV.U32 R18, RZ, RZ, -0x53172e8b ;  /* 0xace8d175ff127424 */ /* 0x001fe400078e00ff */
[----:B------:R-:W-:Y:S01]  /*1c070*/  HFMA2 R19, -RZ, RZ, 0.5859375, -0.417724609375 ;  /* 0x38b0b6afff137431 */ /* 0x000fe200000001ff */
[----:B------:R0:W-:Y:S04]  /*1c080*/  STL.64 [R1+0x10f8], R4 ;  /* 0x0010f80401007387 */ /* 0x0001e80000100a00 */
[----:B------:R3:W-:Y:S01]  /*1c090*/  STL.64 [R1+0x1100], R16 ;  /* 0x0011001001007387 */ /* 0x0007e20000100a00 */
[----:B-1----:R-:W-:Y:S01]  /*1c0a0*/  MOV R22, 0xb867519f ;  /* 0xb867519f00167802 */ /* 0x002fe20000000f00 */
[----:B------:R-:W-:-:S02]  /*1c0b0*/  IMAD.MOV.U32 R23, RZ, RZ, 0x37950fca ;  /* 0x37950fcaff177424 */ /* 0x000fc400078e00ff */
[----:B------:R1:W-:Y:S01]  /*1c0c0*/  STL.64 [R1+0x1110], R18 ;  /* 0x0011101201007387 */ /* 0x0003e20000100a00 */
[----:B--2---:R-:W-:Y:S02]  /*1c0d0*/  IMAD.MOV.U32 R20, RZ, RZ, 0x3612bd37 ;  /* 0x3612bd37ff147424 */ /* 0x004fe400078e00ff */
[----:B------:R-:W-:Y:S02]  /*1c0e0*/  HFMA2 R21, -RZ, RZ, -0.324951171875, 174.125 ;  /* 0xb5335971ff157431 */ /* 0x000fe400000001ff */
[----:B0-----:R-:W-:Y:S01]  /*1c0f0*/  HFMA2 R4, -RZ, RZ, 1.8828125, 479.75 ;  /* 0x3f885f7fff047431 */ /* 0x001fe200000001ff */
[----:B------:R-:W-:Y:S01]  /*1c100*/  MOV R5, 0x3944bb29 ;  /* 0x3944bb2900057802 */ /* 0x000fe20000000f00 */
[----:B------:R0:W-:Y:S01]  /*1c110*/  STL.64 [R1+0x1070], R26 ;  /* 0x0010701a01007387 */ /* 0x0001e20000100a00 */
[----:B---3--:R-:W-:Y:S02]  /*1c120*/  IMAD.MOV.U32 R16, RZ, RZ, -0x40ac461f ;  /* 0xbf53b9e1ff107424 */ /* 0x008fe400078e00ff */
[----:B------:R-:W-:Y:S01]  /*1c130*/  HFMA2 R17, -RZ, RZ, 1.84765625, -1.5029296875 ;  /* 0x3f64be03ff117431 */ /* 0x000fe200000001ff */
[----:B------:R2:W-:Y:S01]  /*1c140*/  STL.64 [R1+0x1118], R22 ;  /* 0x0011181601007387 */ /* 0x0005e20000100a00 */
[----:B-1----:R-:W-:Y:S01]  /*1c150*/  MOV R18, 0xbee64065 ;  /* 0xbee6406500127802 */ /* 0x002fe20000000f00 */
[----:B------:R-:W-:-:S02]  /*1c160*/  IMAD.MOV.U32 R19, RZ, RZ, -0x4a27cf64 ;  /* 0xb5d8309cff137424 */ /* 0x000fc400078e00ff */
[----:B------:R1:W-:Y:S04]  /*1c170*/  STL.64 [R1+0x1128], R20 ;  /* 0x0011281401007387 */ /* 0x0003e80000100a00 */
[----:B------:R3:W-:Y:S01]  /*1c180*/  STL.64 [R1+0x1138], R4 ;  /* 0x0011380401007387 */ /* 0x0007e20000100a00 */
[----:B0-----:R-:W-:Y:S02]  /*1c190*/  HFMA2 R26, -RZ, RZ, 0.409423828125, 444.75 ;  /* 0x368d5ef3ff1a7431 */ /* 0x001fe400000001ff */
[----:B------:R-:W-:Y:S01]  /*1c1a0*/  IMAD.MOV.U32 R27, RZ, RZ, -0x49cfc1d0 ;  /* 0xb6303e30ff1b7424 */ /* 0x000fe200078e00ff */
[----:B------:R0:W-:Y:S01]  /*1c1b0*/  STL.64 [R1+0x1140], R16 ;  /* 0x0011401001007387 */ /* 0x0001e20000100a00 */
[----:B--2---:R-:W-:Y:S01]  /*1c1c0*/  HFMA2 R22, -RZ, RZ, 1.56640625, -40512 ;  /* 0x3e44f8f2ff167431 */ /* 0x004fe200000001ff */
[----:B------:R-:W-:-:S02]  /*1c1d0*/  MOV R23, 0xbe29f5e1 ;  /* 0xbe29f5e100177802 */ /* 0x000fc40000000f00 */
[----:B------:R2:W-:Y:S01]  /*1c1e0*/  STL.64 [R1+0x1148], R18 ;  /* 0x0011481201007387 */ /* 0x0005e20000100a00 */
[----:B-1----:R-:W-:Y:S01]  /*1c1f0*/  HFMA2 R20, -RZ, RZ, -0.97021484375, -9288 ;  /* 0xbbc3f089ff147431 */ /* 0x002fe200000001ff */
[----:B------:R-:W-:Y:S02]  /*1c200*/  MOV R21, 0xaef836cd ;  /* 0xaef836cd00157802 */ /* 0x000fe40000000f00 */
[----:B------:R1:W-:Y:S01]  /*1c210*/  STL.64 [R1+0x1078], R2 ;  /* 0x0010780201007387 */ /* 0x0003e20000100a00 */
[----:B---3--:R-:W-:Y:S02]  /*1c220*/  IMAD.MOV.U32 R4, RZ, RZ, 0x3ac6cd85 ;  /* 0x3ac6cd85ff047424 */ /* 0x008fe400078e00ff */
[----:B------:R-:W-:Y:S01]  /*1c230*/  HFMA2 R5, -RZ, RZ, -0.81689453125, 142.75 ;  /* 0xba895876ff057431 */ /* 0x000fe200000001ff */
[----:B0-----:R-:W-:Y:S01]  /*1c240*/  MOV R16, 0x39ba53bc ;  /* 0x39ba53bc00107802 */ /* 0x001fe20000000f00 */
[----:B------:R-:W-:Y:S01]  /*1c250*/  IMAD.MOV.U32 R17, RZ, RZ, 0x2b65fa2b ;  /* 0x2b65fa2bff117424 */ /* 0x000fe200078e00ff */
[----:B------:R0:W-:Y:S01]  /*1c260*/  STL.64 [R1+0x1098], R28 ;  /* 0x0010981c01007387 */ /* 0x0001e20000100a00 */
[----:B--2---:R-:W-:-:S02]  /*1c270*/  IMAD.MOV.U32 R18, RZ, RZ, -0x48797ceb ;  /* 0xb7868315ff127424 */ /* 0x004fc400078e00ff */
[----:B------:R-:W-:Y:S01]  /*1c280*/  HFMA2 R19, -RZ, RZ, 0.0341796875, -0.00926971435546875 ;  /* 0x2860a0bfff137431 */ /* 0x000fe200000001ff */
[----:B------:R2:W-:Y:S01]  /*1c290*/  STL.64 [R1+0x10b8], R26 ;  /* 0x0010b81a01007387 */ /* 0x0005e20000100a00 */
[----:B-1----:R-:W-:Y:S01]  /*1c2a0*/  MOV R2, 0xb8c8fffe ;  /* 0xb8c8fffe00027802 */ /* 0x002fe20000000f00 */
[----:B------:R-:W-:Y:S02]  /*1c2b0*/  HFMA2 R3, -RZ, RZ, 0.56494140625, 33664 ;  /* 0x3885781cff037431 */ /* 0x000fe400000001ff */
[----:B------:R1:W-:Y:S04]  /*1c2c0*/  STL.64 [R1+0x1150], R22 ;  /* 0x0011501601007387 */ /* 0x0003e80000100a00 */
[----:B------:R3:W-:Y:S01]  /*1c2d0*/  STL.64 [R1+0x1168], R20 ;  /* 0x0011681401007387 */ /* 0x0007e20000100a00 */
[----:B0-----:R-:W-:Y:S01]  /*1c2e0*/  IMAD.MOV.U32 R28, RZ, RZ, 0x380ec44f ;  /* 0x380ec44fff1c7424 */ /* 0x001fe200078e00ff */
[----:B------:R-:W-:-:S02]  /*1c2f0*/  MOV R29, 0xbe0d26d1 ;  /* 0xbe0d26d1001d7802 */ /* 0x000fc40000000f00 */
[----:B------:R0:W-:Y:S01]  /*1c300*/  STL.64 [R1+0x1170], R4 ;  /* 0x0011700401007387 */ /* 0x0001e20000100a00 */
[----:B--2---:R-:W-:Y:S01]  /*1c310*/  HFMA2 R26, -RZ, RZ, 0.81884765625, -30.46875 ;  /* 0x3a8dcf9eff1a7431 */ /* 0x004fe200000001ff */
[----:B------:R-:W-:Y:S02]  /*1c320*/  MOV R27, 0xb9c3f089 ;  /* 0xb9c3f089001b7802 */ /* 0x000fe40000000f00 */
[----:B------:R2:W-:Y:S01]  /*1c330*/  STL.64 [R1+0x1178], R16 ;  /* 0x0011781001007387 */ /* 0x0005e20000100a00 */
[----:B-1----:R-:W-:Y:S01]  /*1c340*/  MOV R22, 0x365283b7 ;  /* 0x365283b700167802 */ /* 0x002fe20000000f00 */
[----:B------:R-:W-:Y:S02]  /*1c350*/  IMAD.MOV.U32 R23, RZ, RZ, 0x3fd55cd1 ;  /* 0x3fd55cd1ff177424 */ /* 0x000fe400078e00ff */
[----:B------:R1:W-:Y:S01]  /*1c360*/  STL.64 [R1+0x1188], R18 ;  /* 0x0011881201007387 */ /* 0x0003e20000100a00 */
[----:B---3--:R-:W-:Y:S02]  /*1c370*/  IMAD.MOV.U32 R20, RZ, RZ, 0x408f03f4 ;  /* 0x408f03f4ff147424 */ /* 0x008fe400078e00ff */
[----:B------:R-:W-:Y:S01]  /*1c380*/  HFMA2 R21, -RZ, RZ, -2.0859375, -0.033233642578125 ;  /* 0xc02ca841ff157431 */ /* 0x000fe200000001ff */
[----:B------:R3:W-:Y:S01]  /*1c390*/  STL.64 [R1+0x10a8], R2 ;  /* 0x0010a80201007387 */ /* 0x0007e20000100a00 */
[----:B0-----:R-:W-:Y:S01]  /*1c3a0*/  HFMA2 R4, -RZ, RZ, -1.9365234375, 0.294677734375 ;  /* 0xbfbf34b7ff047431 */ /* 0x001fe200000001ff */
[----:B------:R-:W-:Y:S01]  /*1c3b0*/  MOV R5, 0x3f30567c ;  /* 0x3f30567c00057802 */ /* 0x000fe20000000f00 */
[----:B--2---:R-:W-:-:S02]  /*1c3c0*/  IMAD.MOV.U32 R16, RZ, RZ, 0x35af85e3 ;  /* 0x35af85e3ff107424 */ /* 0x004fc400078e00ff */
[----:B------:R-:W-:Y:S01]  /*1c3d0*/  HFMA2 R17, -RZ, RZ, -1.6279296875, -2064 ;  /* 0xbe83e808ff117431 */ /* 0x000fe200000001ff */
[----:B------:R0:W-:Y:S01]  /*1c3e0*/  STL.64 [R1+0x10e0], R28 ;  /* 0x0010e01c01007387 */ /* 0x0001e20000100a00 */
[----:B-1----:R-:W-:Y:S01]  /*1c3f0*/  MOV R18, 0x3e580a4b ;  /* 0x3e580a4b00127802 */ /* 0x002fe20000000f00 */
[----:B------:R-:W-:Y:S02]  /*1c400*/  IMAD.MOV.U32 R19, RZ, RZ, -0x42548d8a ;  /* 0xbdab7276ff137424 */ /* 0x000fe400078e00ff */
[----:B------:R1:W-:Y:S01]  /*1c410*/  STL.64 [R1+0x1108], R26 ;  /* 0x0011081a01007387 */ /* 0x0003e20000100a00 */
[----:B---3--:R-:W-:Y:S02]  /*1c420*/  HFMA2 R2, -RZ, RZ, 1.501953125, -0.36376953125 ;  /* 0x3e02b5d2ff027431 */ /* 0x008fe400000001ff */
[----:B------:R-:W-:Y:S01]  /*1c430*/  IMAD.MOV.U32 R3, RZ, RZ, -0x4299bf87 ;  /* 0xbd664079ff037424 */ /* 0x000fe200078e00ff */
[----:B------:R2:W-:Y:S04]  /*1c440*/  STL.64 [R1+0x1190], R22 ;  /* 0x0011901601007387 */ /* 0x0005e80000100a00 */
[----:B------:R3:W-:Y:S01]  /*1c450*/  STL.64 [R1+0x11a0], R20 ;  /* 0x0011a01401007387 */ /* 0x0007e20000100a00 */
[----:B0-----:R-:W-:Y:S01]  /*1c460*/  MOV R28, 0x3f39715e ;  /* 0x3f39715e001c7802 */ /* 0x001fe20000000f00 */
[----:B------:R-:W-:-:S02]  /*1c470*/  IMAD.MOV.U32 R29, RZ, RZ, -0x404dd976 ;  /* 0xbfb2268aff1d7424 */ /* 0x000fc400078e00ff */
[----:B------:R0:W-:Y:S01]  /*1c480*/  STL.64 [R1+0x11b0], R4 ;  /* 0x0011b00401007387 */ /* 0x0001e20000100a00 */
[----:B-1----:R-:W-:Y:S02]  /*1c490*/  IMAD.MOV.U32 R26, RZ, RZ, 0x3d8d121f ;  /* 0x3d8d121fff1a7424 */ /* 0x002fe400078e00ff */
[----:B------:R-:W-:Y:S01]  /*1c4a0*/  HFMA2 R27, -RZ, RZ, 0.200927734375, -42848 ;  /* 0x326ef93bff1b7431 */ /* 0x000fe200000001ff */
[----:B------:R1:W-:Y:S01]  /*1c4b0*/  STL.64 [R1+0x11b8], R16 ;  /* 0x0011b81001007387 */ /* 0x0003e20000100a00 */
[----:B--2---:R-:W-:Y:S01]  /*1c4c0*/  HFMA2 R22, -RZ, RZ, -0.1881103515625, -369 ;  /* 0xb205ddc4ff167431 */ /* 0x004fe200000001ff */
[----:B------:R-:W-:Y:S02]  /*1c4d0*/  MOV R23, 0x3cc6cd86 ;  /* 0x3cc6cd8600177802 */ /* 0x000fe40000000f00 */
[----:B------:R2:W-:Y:S01]  /*1c4e0*/  STL.64 [R1+0x11c0], R18 ;  /* 0x0011c01201007387 */ /* 0x0005e20000100a00 */
[----:B---3--:R-:W-:Y:S01]  /*1c4f0*/  HFMA2 R20, -RZ, RZ, 0.8173828125, 5628 ;  /* 0x3a8a6d7fff147431 */ /* 0x008fe200000001ff */
[----:B------:R-:W-:-:S02]  /*1c500*/  MOV R21, 0xb9b8f43c ;  /* 0xb9b8f43c00157802 */ /* 0x000fc40000000f00 */
[----:B------:R3:W-:Y:S01]  /*1c510*/  STL.64 [R1+0x10e8], R2 ;  /* 0x0010e80201007387 */ /* 0x0007e20000100a00 */
[----:B0-----:R-:W-:Y:S02]  /*1c520*/  IMAD.MOV.U32 R4, RZ, RZ, 0x29d16c32 ;  /* 0x29d16c32ff047424 */ /* 0x001fe400078e00ff */
[----:B------:R-:W-:Y:S01]  /*1c530*/  HFMA2 R5, -RZ, RZ, 0.57666015625, -868.5 ;  /* 0x389de2c9ff057431 */ /* 0x000fe200000001ff */
[----:B-1----:R-:W-:Y:S01]  /*1c540*/  MOV R16, 0xb84a1be1 ;  /* 0xb84a1be100107802 */ /* 0x002fe20000000f00 */
[----:B------:R-:W-:Y:S01]  /*1c550*/  IMAD.MOV.U32 R17, RZ, RZ, 0x377f78a2 ;  /* 0x377f78a2ff117424 */ /* 0x000fe200078e00ff */
[----:B------:R0:W-:Y:S01]  /*1c560*/  STL.64 [R1+0x1130], R28 ;  /* 0x0011301c01007387 */ /* 0x0001e20000100a00 */
[----:B--2---:R-:W-:Y:S02]  /*1c570*/  IMAD.MOV.U32 R18, RZ, RZ, -0x3ed35ed2 ;  /* 0xc12ca12eff127424 */ /* 0x004fe400078e00ff */
[----:B------:R-:W-:Y:S01]  /*1c580*/  HFMA2 R19, -RZ, RZ, -0.841796875, 0.006031036376953125 ;  /* 0xbabc1e2dff137431 */ /* 0x000fe200000001ff */
[----:B------:R1:W-:Y:S01]  /*1c590*/  STL.64 [R1+0x1158], R26 ;  /* 0x0011581a01007387 */ /* 0x0003e20000100a00 */
[----:B---3--:R-:W-:Y:S01]  /*1c5a0*/  HFMA2 R2, -RZ, RZ, 0.04046630859375, -355 ;  /* 0x292edd8cff027431 */ /* 0x008fe200000001ff */
[----:B------:R-:W-:-:S02]  /*1c5b0*/  MOV R3, 0xb66d3d31 ;  /* 0xb66d3d3100037802 */ /* 0x000fc40000000f00 */
[----:B------:R2:W-:Y:S04]  /*1c5c0*/  STL.64 [R1+0x11c8], R22 ;  /* 0x0011c81601007387 */ /* 0x0005e80000100a00 */
[----:B------:R3:W-:Y:S01]  /*1c5d0*/  STL.64 [R1+0x11e0], R20 ;  /* 0x0011e01401007387 */ /* 0x0007e20000100a00 */
[----:B0-----:R-:W-:Y:S01]  /*1c5e0*/  HFMA2 R28, -RZ, RZ, -0.57958984375, 0.002964019775390625 ;  /* 0xb8a31a12ff1c7431 */ /* 0x001fe200000001ff */
        /* <DEDUP_REMOVED lines=8> */
[----:B---3--:R-:W-:Y:S02]  /*1c670*/  IMAD.MOV.U32 R20, RZ, RZ, -0x3fdb1df7 ;  /* 0xc024e209ff147424 */ /* 0x008fe400078e00ff */
[----:B------:R-:W-:Y:S01]  /*1c680*/  HFMA2 R21, -RZ, RZ, 2.0390625, -0.00010794401168823242188 ;  /* 0x40148713ff157431 */ /* 0x000fe200000001ff */
[----:B------:R3:W-:Y:S01]  /*1c690*/  STL.64 [R1+0x1120], R2 ;  /* 0x0011200201007387 */ /* 0x0007e20000100a00 */
[----:B0-----:R-:W-:Y:S01]  /*1c6a0*/  HFMA2 R4, -RZ, RZ, 1.6689453125, -16040 ;  /* 0x3eadf3d5ff047431 */ /* 0x001fe200000001ff */
[----:B------:R-:W-:Y:S01]  /*1c6b0*/  MOV R5, 0xbe88cf1e ;  /* 0xbe88cf1e00057802 */ /* 0x000fe20000000f00 */
[----:B-1----:R-:W-:-:S02]  /*1c6c0*/  IMAD.MOV.U32 R16, RZ, RZ, 0x3dd19e34 ;  /* 0x3dd19e34ff107424 */ /* 0x002fc400078e00ff */
[----:B------:R-:W-:Y:S01]  /*1c6d0*/  HFMA2 R17, -RZ, RZ, 0.1375732421875, -23.09375 ;  /* 0x3067cdc6ff117431 */ /* 0x000fe200000001ff */
[----:B------:R0:W-:Y:S01]  /*1c6e0*/  STL.64 [R1+0x1180], R28 ;  /* 0x0011801c01007387 */ /* 0x0001e20000100a00 */
[----:B--2---:R-:W-:Y:S01]  /*1c6f0*/  MOV R18, 0xbce55ca9 ;  /* 0xbce55ca900127802 */ /* 0x004fe20000000f00 */
[----:B------:R-:W-:Y:S02]  /*1c700*/  IMAD.MOV.U32 R19, RZ, RZ, 0x3ca46207 ;  /* 0x3ca46207ff137424 */ /* 0x000fe400078e00ff */
[----:B------:R1:W-:Y:S01]  /*1c710*/  STL.64 [R1+0x11a8], R26 ;  /* 0x0011a81a01007387 */ /* 0x0003e20000100a00 */
[----:B---3--:R-:W-:Y:S01]  /*1c720*/  MOV R2, 0xbcafe000 ;  /* 0xbcafe00000027802 */ /* 0x008fe20000000f00 */
[----:B------:R-:W-:Y:S02]  /*1c730*/  IMAD.MOV.U32 R3, RZ, RZ, 0x3c84f2a4 ;  /* 0x3c84f2a4ff037424 */ /* 0x000fe400078e00ff */
[----:B------:R2:W-:Y:S04]  /*1c740*/  STL.64 [R1+0x1208], R22 ;  /* 0x0012081601007387 */ /* 0x0005e80000100a00 */
[----:B------:R3:W-:Y:S01]  /*1c750*/  STL.64 [R1+0x1218], R20 ;  /* 0x0012181401007387 */ /* 0x0007e20000100a00 */
[----:B0-----:R-:W-:-:S02]  /*1c760*/  IMAD.MOV.U32 R28, RZ, RZ, -0x436e1202 ;  /* 0xbc91edfeff1c7424 */ /* 0x001fc400078e00ff */
[----:B------:R-:W-:Y:S01]  /*1c770*/  HFMA2 R29, -RZ, RZ, 0.97705078125, -0.0060577392578125 ;  /* 0x3bd19e34ff1d7431 */ /* 0x000fe200000001ff */
[----:B------:R0:W-:Y:S01]  /*1c780*/  STL.64 [R1+0x1228], R4 ;  /* 0x0012280401007387 */ /* 0x0001e20000100a00 */
[----:B-1----:R-:W-:Y:S01]  /*1c790*/  HFMA2 R26, -RZ, RZ, -2.412109375, -21.8125 ;  /* 0xc0d3cd74ff1a7431 */ /* 0x002fe200000001ff */
[----:B------:R-:W-:Y:S02]  /*1c7a0*/  MOV R27, 0x41565e26 ;  /* 0x41565e26001b7802 */ /* 0x000fe40000000f00 */
[----:B------:R1:W-:Y:S01]  /*1c7b0*/  STL.64 [R1+0x1230], R16 ;  /* 0x0012301001007387 */ /* 0x0003e20000100a00 */
[----:B--2---:R-:W-:Y:S01]  /*1c7c0*/  HFMA2 R22, -RZ, RZ, -0.98779296875, 0.1654052734375 ;  /* 0xbbe7314bff167431 */ /* 0x004fe200000001ff */
[----:B------:R-:W-:Y:S02]  /*1c7d0*/  MOV R23, 0x2c0887f7 ;  /* 0x2c0887f700177802 */ /* 0x000fe40000000f00 */
[----:B------:R2:W-:Y:S01]  /*1c7e0*/  STL.64 [R1+0x1238], R18 ;  /* 0x0012381201007387 */ /* 0x0005e20000100a00 */
[----:B---3--:R-:W-:Y:S01]  /*1c7f0*/  HFMA2 R20, -RZ, RZ, -0.578125, 0.0023345947265625 ;  /* 0xb8a018c8ff147431 */ /* 0x008fe200000001ff */
[----:B------:R-:W-:-:S02]  /*1c800*/  MOV R21, 0xc188e6d2 ;  /* 0xc188e6d200157802 */ /* 0x000fc40000000f00 */
[----:B------:R3:W-:Y:S01]  /*1c810*/  STL.64 [R1+0x1160], R2 ;  /* 0x0011600201007387 */ /* 0x0007e20000100a00 */
[----:B0-----:R-:W-:Y:S02]  /*1c820*/  IMAD.MOV.U32 R4, RZ, RZ, -0x4070897b ;  /* 0xbf8f7685ff047424 */ /* 0x001fe400078e00ff */
[----:B------:R-:W-:Y:S01]  /*1c830*/  HFMA2 R5, -RZ, RZ, 3.0390625, -0.00010883808135986328125 ;  /* 0x42148722ff057431 */ /* 0x000fe200000001ff */
[----:B-1----:R-:W-:Y:S01]  /*1c840*/  MOV R16, 0xc251316e ;  /* 0xc251316e00107802 */ /* 0x002fe20000000f00 */
[----:B------:R-:W-:Y:S01]  /*1c850*/  IMAD.MOV.U32 R17, RZ, RZ, 0x42043bff ;  /* 0x42043bffff117424 */ /* 0x000fe200078e00ff */
[----:B------:R0:W-:Y:S01]  /*1c860*/  STL.64 [R1+0x11d0], R28 ;  /* 0x0011d01c01007387 */ /* 0x0001e20000100a00 */
[----:B--2---:R-:W-:Y:S02]  /*1c870*/  IMAD.MOV.U32 R18, RZ, RZ, 0x41a71805 ;  /* 0x41a71805ff127424 */ /* 0x004fe400078e00ff */
[----:B------:R-:W-:Y:S01]  /*1c880*/  HFMA2 R19, -RZ, RZ, -2.5625, -0.900390625 ;  /* 0xc120bb34ff137431 */ /* 0x000fe200000001ff */
[----:B------:R1:W-:Y:S01]  /*1c890*/  STL.64 [R1+0x11f8], R26 ;  /* 0x0011f81a01007387 */ /* 0x0003e20000100a00 */
[----:B---3--:R-:W-:Y:S01]  /*1c8a0*/  HFMA2 R2, -RZ, RZ, 1.482421875, -0.1220703125 ;  /* 0x3deeafd0ff027431 */ /* 0x008fe200000001ff */
[----:B------:R-:W-:-:S02]  /*1c8b0*/  MOV R3, 0xc0550bb4 ;  /* 0xc0550bb400037802 */ /* 0x000fc40000000f00 */
[----:B------:R2:W-:Y:S04]  /*1c8c0*/  STL.64 [R1+0x1240], R22 ;  /* 0x0012401601007387 */ /* 0x0005e80000100a00 */
[----:B------:R3:W-:Y:S01]  /*1c8d0*/  STL.64 [R1+0x1258], R20 ;  /* 0x0012581401007387 */ /* 0x0007e20000100a00 */
[----:B0-----:R-:W-:Y:S01]  /*1c8e0*/  MOV R28, 0xbf8095d8 ;  /* 0xbf8095d8001c7802 */ /* 0x001fe20000000f00 */
[----:B------:R-:W-:Y:S02]  /*1c8f0*/  IMAD.MOV.U32 R29, RZ, RZ, -0x4c24c9d8 ;  /* 0xb3db3628ff1d7424 */ /* 0x000fe400078e00ff */
[----:B------:R0:W-:Y:S01]  /*1c900*/  STL.64 [R1+0x1260], R4 ;  /* 0x0012600401007387 */ /* 0x0001e20000100a00 */
[----:B-1----:R-:W-:Y:S02]  /*1c910*/  IMAD.MOV.U32 R26, RZ, RZ, 0x3ad917d5 ;  /* 0x3ad917d5ff1a7424 */ /* 0x002fe400078e00ff */
[----:B------:R-:W-:Y:S01]  /*1c920*/  HFMA2 R27, -RZ, RZ, -0.82080078125, 4.03515625 ;  /* 0xba914409ff1b7431 */ /* 0x000fe200000001ff */
[----:B------:R1:W-:Y:S01]  /*1c930*/  STL.64 [R1+0x1268], R16 ;  /* 0x0012681001007387 */ /* 0x0003e20000100a00 */
[----:B--2---:R-:W-:Y:S01]  /*1c940*/  MOV R22, 0xb74d552d ;  /* 0xb74d552d00167802 */ /* 0x004fe20000000f00 */
[----:B------:R-:W-:-:S02]  /*1c950*/  IMAD.MOV.U32 R23, RZ, RZ, 0x408276e5 ;  /* 0x408276e5ff177424 */ /* 0x000fc400078e00ff */
[----:B------:R2:W-:Y:S01]  /*1c960*/  STL.64 [R1+0x1278], R18 ;  /* 0x0012781201007387 */ /* 0x0005e20000100a00 */
[----:B---3--:R-:W-:Y:S02]  /*1c970*/  IMAD.MOV.U32 R20, RZ, RZ, 0x33993e87 ;  /* 0x33993e87ff147424 */ /* 0x008fe400078e00ff */
[----:B------:R-:W-:Y:S01]  /*1c980*/  HFMA2 R21, -RZ, RZ, -1.7236328125, 298.25 ;  /* 0xbee55ca9ff157431 */ /* 0x000fe200000001ff */
[----:B------:R3:W-:Y:S01]  /*1c990*/  STL.64 [R1+0x1198], R2 ;  /* 0x0011980201007387 */ /* 0x0007e20000100a00 */
[----:B0-----:R-:W-:Y:S01]  /*1c9a0*/  HFMA2 R4, -RZ, RZ, -0.11907958984375, 0.0731201171875 ;  /* 0xaf9f2caeff047431 */ /* 0x001fe200000001ff */
[----:B------:R-:W-:Y:S01]  /*1c9b0*/  MOV R5, 0x3d07aee5 ;  /* 0x3d07aee500057802 */ /* 0x000fe20000000f00 */
[----:B-1----:R-:W-:Y:S02]  /*1c9c0*/  IMAD.MOV.U32 R16, RZ, RZ, -0x434156b4 ;  /* 0xbcbea94cff107424 */ /* 0x002fe400078e00ff */
[----:B------:R-:W-:Y:S01]  /*1c9d0*/  HFMA2 R17, -RZ, RZ, 1.0029296875, -0.775390625 ;  /* 0x3c03ba34ff117431 */ /* 0x000fe200000001ff */
[----:B------:R0:W-:Y:S01]  /*1c9e0*/  STL.64 [R1+0x1220], R28 ;  /* 0x0012201c01007387 */ /* 0x0001e20000100a00 */
[----:B--2---:R-:W-:Y:S01]  /*1c9f0*/  MOV R18, 0xb0a1e056 ;  /* 0xb0a1e05600127802 */ /* 0x004fe20000000f00 */
[----:B------:R-:W-:-:S02]  /*1ca00*/  IMAD.MOV.U32 R19, RZ, RZ, -0x450fdad4 ;  /* 0xbaf0252cff137424 */ /* 0x000fc400078e00ff */
[----:B------:R1:W-:Y:S01]  /*1ca10*/  STL.64 [R1+0x1248], R26 ;  /* 0x0012481a01007387 */ /* 0x0003e20000100a00 */
[----:B---3--:R-:W-:Y:S01]  /*1ca20*/  MOV R2, 0x2e596624 ;  /* 0x2e59662400027802 */ /* 0x008fe20000000f00 */
[----:B------:R-:W-:Y:S02]  /*1ca30*/  IMAD.MOV.U32 R3, RZ, RZ, -0x45341f6a ;  /* 0xbacbe096ff037424 */ /* 0x000fe400078e00ff */
[----:B------:R2:W-:Y:S04]  /*1ca40*/  STL.64 [R1+0x1280], R22 ;  /* 0x0012801601007387 */ /* 0x0005e80000100a00 */
[----:B------:R3:W-:Y:S01]  /*1ca50*/  STL.64 [R1+0x1290], R20 ;  /* 0x0012901401007387 */ /* 0x0007e20000100a00 */
[----:B0-----:R-:W-:Y:S01]  /*1ca60*/  HFMA2 R28, -RZ, RZ, 0.8916015625, 40128 ;  /* 0x3b2278e6ff1c7431 */ /* 0x001fe200000001ff */
[----:B------:R-:W-:-:S02]  /*1ca70*/  MOV R29, 0xc1a4e31c ;  /* 0xc1a4e31c001d7802 */ /* 0x000fc40000000f00 */
[----:B------:R0:W-:Y:S01]  /*1ca80*/  STL.64 [R1+0x12a0], R4 ;  /* 0x0012a00401007387 */ /* 0x0001e20000100a00 */
[----:B-1----:R-:W-:Y:S01]  /*1ca90*/  MOV R26, 0x3eaea827 ;  /* 0x3eaea827001a7802 */ /* 0x002fe20000000f00 */
[----:B------:R-:W-:Y:S02]  /*1caa0*/  IMAD.MOV.U32 R27, RZ, RZ, -0x41fdf446 ;  /* 0xbe020bbaff1b7424 */ /* 0x000fe400078e00ff */
[----:B------:R1:W-:Y:S01]  /*1cab0*/  STL.64 [R1+0x12a8], R16 ;  /* 0x0012a81001007387 */ /* 0x0003e20000100a00 */
[----:B--2---:R-:W-:Y:S01]  /*1cac0*/  HFMA2 R22, -RZ, RZ, 0.8271484375, -0.291015625 ;  /* 0x3a9eb4a8ff167431 */ /* 0x004fe200000001ff */
[----:B------:R-:W-:Y:S02]  /*1cad0*/  MOV R23, 0xb9cefd15 ;  /* 0xb9cefd1500177802 */ /* 0x000fe40000000f00 */
[----:B------:R2:W-:Y:S01]  /*1cae0*/  STL.64 [R1+0x12b0], R18 ;  /* 0x0012b01201007387 */ /* 0x0005e20000100a00 */
[----:B---3--:R-:W-:Y:S01]  /*1caf0*/  HFMA2 R20, -RZ, RZ, -3.482421875, 71.4375 ;  /* 0xc2f75477ff147431 */ /* 0x008fe200000001ff */
[----:B------:R-:W-:-:S02]  /*1cb00*/  MOV R21, 0x431234f7 ;  /* 0x431234f700157802 */ /* 0x000fc40000000f00 */
[----:B------:R3:W-:Y:S01]  /*1cb10*/  STL.64 [R1+0x11d8], R2 ;  /* 0x0011d80201007387 */ /* 0x0007e20000100a00 */
[----:B0-----:R-:W-:Y:S02]  /*1cb20*/  IMAD.MOV.U32 R4, RZ, RZ, -0x3d5f44d2 ;  /* 0xc2a0bb2eff047424 */ /* 0x001fe400078e00ff */
[----:B------:R-:W-:Y:S01]  /*1cb30*/  HFMA2 R5, -RZ, RZ, -0.615234375, 0.0134124755859375 ;  /* 0xb8ec22deff057431 */ /* 0x000fe200000001ff */
[----:B-1----:R-:W-:Y:S01]  /*1cb40*/  MOV R16, 0x4223149e ;  /* 0x4223149e00107802 */ /* 0x002fe20000000f00 */
[----:B------:R-:W-:Y:S01]  /*1cb50*/  IMAD.MOV.U32 R17, RZ, RZ, -0x3de7289d ;  /* 0xc218d763ff117424 */ /* 0x000fe200078e00ff */
[----:B------:R0:W-:Y:S01]  /*1cb60*/  STL.64 [R1+0x1270], R28 ;  /* 0x0012701c01007387 */ /* 0x0001e20000100a00 */
[----:B--2---:R-:W-:Y:S02]  /*1cb70*/  IMAD.MOV.U32 R18, RZ, RZ, -0x3f374eec ;  /* 0xc0c8b114ff127424 */ /* 0x004fe400078e00ff */
[----:B------:R-:W-:Y:S01]  /*1cb80*/  HFMA2 R19, -RZ, RZ, 2.318359375, -1.4111328125 ;  /* 0x40a3bda5ff137431 */ /* 0x000fe200000001ff */
[----:B------:R1:W-:Y:S01]  /*1cb90*/  STL.64 [R1+0x1298], R26 ;  /* 0x0012981a01007387 */ /* 0x0003e20000100a00 */
[----:B---3--:R-:W-:Y:S01]  /*1cba0*/  HFMA2 R2, -RZ, RZ, 2.34375, 103.125 ;  /* 0x40b05672ff027431 */ /* 0x008fe200000001ff */
[----:B------:R-:W-:-:S02]  /*1cbb0*/  MOV R3, 0x3749bc93 ;  /* 0x3749bc9300037802 */ /* 0x000fc40000000f00 */
[----:B------:R2:W-:Y:S04]  /*1cbc0*/  STL.64 [R1+0x12b8], R22 ;  /* 0x0012b81601007387 */ /* 0x0005e80000100a00 */
[----:B------:R3:W-:Y:S01]  /*1cbd0*/  STL.64 [R1+0x12d0], R20 ;  /* 0x0012d01401007387 */ /* 0x0007e20000100a00 */
[----:B0-----:R-:W-:Y:S02]  /*1cbe0*/  IMAD.MOV.U32 R28, RZ, RZ, 0x4293c7da ;  /* 0x4293c7daff1c7424 */ /* 0x001fe400078e00ff */
[----:B------:R-:W-:Y:S01]  /*1cbf0*/  HFMA2 R29, -RZ, RZ, -3.5546875, -20.640625 ;  /* 0xc31ccd29ff1d7431 */ /* 0x000fe200000001ff */
[----:B------:R0:W-:Y:S01]  /*1cc00*/  STL.64 [R1+0x12d8], R4 ;  /* 0x0012d80401007387 */ /* 0x0001e20000100a00 */
[----:B-1----:R-:W-:Y:S01]  /*1cc10*/  HFMA2 R26, -RZ, RZ, 2.767578125, -0.0004770755767822265625 ;  /* 0x41898fd1ff1a7431 */ /* 0x002fe200000001ff */
[----:B------:R-:W-:-:S02]  /*1cc20*/  MOV R27, 0x357b0a41 ;  /* 0x357b0a41001b7802 */ /* 0x000fc40000000f00 */
[----:B------:R1:W-:Y:S01]  /*1cc30*/  STL.64 [R1+0x12e0], R16 ;  /* 0x0012e01001007387 */ /* 0x0003e20000100a00 */
[----:B--2---:R-:W-:Y:S01]  /*1cc40*/  MOV R22, 0xc0020bba ;  /* 0xc0020bba00167802 */ /* 0x004fe20000000f00 */
[----:B------:R-:W-:Y:S02]  /*1cc50*/  IMAD.MOV.U32 R23, RZ, RZ, -0x4e55e4fe ;  /* 0xb1aa1b02ff177424 */ /* 0x000fe400078e00ff */
[----:B------:R2:W-:Y:S01]  /*1cc60*/  STL.64 [R1+0x12f0], R18 ;  /* 0x0012f01201007387 */ /* 0x0005e20000100a00 */
[----:B---3--:R-:W-:Y:S02]  /*1cc70*/  IMAD.MOV.U32 R20, RZ, RZ, 0x3e24a8c0 ;  /* 0x3e24a8c0ff147424 */ /* 0x008fe400078e00ff */
[----:B------:R-:W-:Y:S01]  /*1cc80*/  HFMA2 R21, -RZ, RZ, -0.21337890625, 25280 ;  /* 0xb2d4762cff157431 */ /* 0x000fe200000001ff */
[----:B------:R3:W-:Y:S01]  /*1cc90*/  STL.64 [R1+0x1210], R2 ;  /* 0x0012100201007387 */ /* 0x0007e20000100a00 */
[----:B0-----:R-:W-:Y:S01]  /*1cca0*/  HFMA2 R4, -RZ, RZ, -1.0263671875, 1.4521484375 ;  /* 0xbc1b3dcfff047431 */ /* 0x001fe200000001ff */
[----:B------:R-:W-:Y:S01]  /*1ccb0*/  MOV R5, 0x36d76ab6 ;  /* 0x36d76ab600057802 */ /* 0x000fe20000000f00 */
[----:B-1----:R-:W-:-:S02]  /*1ccc0*/  IMAD.MOV.U32 R16, RZ, RZ, 0x3b0b43e3 ;  /* 0x3b0b43e3ff107424 */ /* 0x002fc400078e00ff */
[----:B------:R-:W-:Y:S01]  /*1ccd0*/  HFMA2 R17, -RZ, RZ, 3.6640625, 0.05548095703125 ;  /* 0x43542b1aff117431 */ /* 0x000fe200000001ff */
[----:B------:R0:W-:Y:S01]  /*1cce0*/  STL.64 [R1+0x12c0], R28 ;  /* 0x0012c01c01007387 */ /* 0x0001e20000100a00 */
[----:B--2---:R-:W-:Y:S01]  /*1ccf0*/  MOV R18, 0x4151b9cf ;  /* 0x4151b9cf00127802 */ /* 0x004fe20000000f00 */
[----:B------:R-:W-:Y:S02]  /*1cd00*/  IMAD.MOV.U32 R19, RZ, RZ, -0x3c078232 ;  /* 0xc3f87dceff137424 */ /* 0x000fe400078e00ff */
[----:B------:R1:W-:Y:S01]  /*1cd10*/  STL.64 [R1+0x12e8], R26 ;  /* 0x0012e81a01007387 */ /* 0x0003e20000100a00 */
[----:B---3--:R-:W-:Y:S01]  /*1cd20*/  MOV R2, 0x39bf9a7a ;  /* 0x39bf9a7a00027802 */ /* 0x008fe20000000f00 */
[----:B------:R-:W-:Y:S02]  /*1cd30*/  IMAD.MOV.U32 R3, RZ, RZ, -0x519e6c8f ;  /* 0xae619371ff037424 */ /* 0x000fe400078e00ff */
[----:B------:R2:W-:Y:S04]  /*1cd40*/  STL.64 [R1+0x12f8], R22 ;  /* 0x0012f81601007387 */ /* 0x0005e80000100a00 */
[----:B------:R3:W-:Y:S01]  /*1cd50*/  STL.64 [R1+0x1308], R20 ;  /* 0x0013081401007387 */ /* 0x0007e20000100a00 */
[----:B0-----:R-:W-:Y:S01]  /*1cd60*/  MOV R28, 0xbd25198e ;  /* 0xbd25198e001c7802 */ /* 0x001fe20000000f00 */
[----:B------:R-:W-:-:S02]  /*1cd70*/  IMAD.MOV.U32 R29, RZ, RZ, 0x3ce423b1 ;  /* 0x3ce423b1ff1d7424 */ /* 0x000fc400078e00ff */
[----:B------:R0:W-:Y:S01]  /*1cd80*/  STL.64 [R1+0x1318], R4 ;  /* 0x0013180401007387 */ /* 0x0001e20000100a00 */
[----:B-1----:R-:W-:Y:S02]  /*1cd90*/  IMAD.MOV.U32 R26, RZ, RZ, -0x4313edd9 ;  /* 0xbcec1227ff1a7424 */ /* 0x002fe400078e00ff */
[----:B------:R-:W-:Y:S01]  /*1cda0*/  HFMA2 R27, -RZ, RZ, 3.818359375, 0.00131893157958984375 ;  /* 0x43a31567ff1b7431 */ /* 0x000fe200000001ff */
[----:B------:R1:W-:Y:S01]  /*1cdb0*/  STL.64 [R1+0x1320], R16 ;  /* 0x0013201001007387 */ /* 0x0003e20000100a00 */
[----:B--2---:R-:W-:Y:S01]  /*1cdc0*/  HFMA2 R22, -RZ, RZ, 4.2109375, -23.28125 ;  /* 0x4436cdd2ff167431 */ /* 0x004fe200000001ff */
[----:B------:R-:W-:Y:S02]  /*1cdd0*/  MOV R23, 0xc3f111b1 ;  /* 0xc3f111b100177802 */ /* 0x000fe40000000f00 */
[----:B------:R2:W-:Y:S01]  /*1cde0*/  STL.64 [R1+0x1328], R18 ;  /* 0x0013281201007387 */ /* 0x0005e20000100a00 */
[----:B---3--:R-:W-:Y:S01]  /*1cdf0*/  IMAD.MOV.U32 R20, RZ, RZ, 0x3913332d ;  /* 0x3913332dff147424 */ /* 0x008fe200078e00ff */
[----:B------:R-:W-:-:S02]  /*1ce00*/  MOV R21, 0xc29684d3 ;  /* 0xc29684d300157802 */ /* 0x000fc40000000f00 */
[----:B------:R3:W-:Y:S01]  /*1ce10*/  STL.64 [R1+0x1250], R2 ;  /* 0x0012500201007387 */ /* 0x0007e20000100a00 */
[----:B0-----:R-:W-:Y:S01]  /*1ce20*/  HFMA2 R4, -RZ, RZ, 3.259765625, 0.0001857280731201171875 ;  /* 0x42850a16ff047431 */ /* 0x001fe200000001ff */
[----:B------:R-:W-:Y:S01]  /*1ce30*/  MOV R5, 0xc1e39485 ;  /* 0xc1e3948500057802 */ /* 0x000fe20000000f00 */
[----:B-1----:R-:W-:Y:S02]  /*1ce40*/  IMAD.MOV.U32 R16, RZ, RZ, -0x4ab39f09 ;  /* 0xb54c60f7ff107424 */ /* 0x002fe400078e00ff */
[----:B------:R-:W-:Y:S01]  /*1ce50*/  HFMA2 R17, -RZ, RZ, 2.546875, -0.018585205078125 ;  /* 0x4118a4c2ff117431 */ /* 0x000fe200000001ff */
[----:B------:R0:W-:Y:S01]  /*1ce60*/  STL.64 [R1+0x1310], R28 ;  /* 0x0013101c01007387 */ /* 0x0001e20000100a00 */
[----:B--2---:R-:W-:Y:S01]  /*1ce70*/  IMAD.MOV.U32 R18, RZ, RZ, -0x4b05c0b0 ;  /* 0xb4fa3f50ff127424 */ /* 0x004fe200078e00ff */
[----:B------:R-:W-:Y:S02]  /*1ce80*/  MOV R19, 0xbf4e5ff2 ;  /* 0xbf4e5ff200137802 */ /* 0x000fe40000000f00 */
[----:B------:R1:W-:Y:S01]  /*1ce90*/  STL.64 [R1+0x1330], R22 ;  /* 0x0013301601007387 */ /* 0x0003e20000100a00 */
[----:B---3--:R-:W-:Y:S01]  /*1cea0*/  HFMA2 R2, -RZ, RZ, -2.18359375, 36.53125 ;  /* 0xc05e5091ff027431 */ /* 0x008fe200000001ff */
[----:B------:R-:W-:-:S02]  /*1ceb0*/  MOV R3, 0x3fb76a6c ;  /* 0x3fb76a6c00037802 */ /* 0x000fc40000000f00 */
[----:B------:R2:W-:Y:S04]  /*1cec0*/  STL.64 [R1+0x1338], R26 ;  /* 0x0013381a01007387 */ /* 0x0005e80000100a00 */
[----:B------:R3:W-:Y:S01]  /*1ced0*/  STL.64 [R1+0x1348], R20 ;  /* 0x0013481401007387 */ /* 0x0007e20000100a00 */
[----:B0-----:R-:W-:Y:S01]  /*1cee0*/  MOV R28, 0xc0f08f9b ;  /* 0xc0f08f9b001c7802 */ /* 0x001fe20000000f00 */
[----:B------:R-:W-:Y:S02]  /*1cef0*/  HFMA2 R29, -RZ, RZ, 2.111328125, 1.4609375 ;  /* 0x40393dd8ff1d7431 */ /* 0x000fe400000001ff */
[----:B------:R0:W-:Y:S01]  /*1cf00*/  STL.64 [R1+0x1350], R4 ;  /* 0x0013500401007387 */ /* 0x0001e20000100a00 */
[----:B-1----:R-:W-:Y:S01]  /*1cf10*/  HFMA2 R22, -RZ, RZ, 1.7705078125, -0.4638671875 ;  /* 0x3f15b76cff167431 */ /* 0x002fe200000001ff */
[----:B------:R-:W-:-:S02]  /*1cf20*/  MOV R23, 0xbe5574fd ;  /* 0xbe5574fd00177802 */ /* 0x000fc40000000f00 */
[----:B------:R1:W-:Y:S01]  /*1cf30*/  STL.64 [R1+0x1358], R16 ;  /* 0x0013581001007387 */ /* 0x0003e20000100a00 */
[----:B--2---:R-:W-:Y:S01]  /*1cf40*/  IMAD.MOV.U32 R26, RZ, RZ, -0x3b8899d4 ;  /* 0xc477662cff1a7424 */ /* 0x004fe200078e00ff */
[----:B------:R-:W-:Y:S02]  /*1cf50*/  MOV R27, 0x450908e3 ;  /* 0x450908e3001b7802 */ /* 0x000fe40000000f00 */
[----:B------:R2:W-:Y:S01]  /*1cf60*/  STL.64 [R1+0x1368], R18 ;  /* 0x0013681201007387 */ /* 0x0005e20000100a00 */
[----:B---3--:R-:W-:Y:S01]  /*1cf70*/  MOV R20, 0xbd07707a ;  /* 0xbd07707a00147802 */ /* 0x008fe20000000f00 */
[----:B------:R-:W-:Y:S02]  /*1cf80*/  HFMA2 R21, -RZ, RZ, 1.1162109375, -0.000296115875244140625 ;  /* 0x3c778cdaff157431 */ /* 0x000fe400000001ff */
[----:B------:R3:W-:Y:S01]  /*1cf90*/  STL.64 [R1+0x1288], R2 ;  /* 0x0012880201007387 */ /* 0x0007e20000100a00 */
[----:B0-----:R-:W-:Y:S01]  /*1cfa0*/  HFMA2 R4, -RZ, RZ, -4.94140625, 0.0002281665802001953125 ;  /* 0xc4f10b7aff047431 */ /* 0x001fe200000001ff */
[----:B------:R-:W-:Y:S01]  /*1cfb0*/  MOV R5, 0xbe23145e ;  /* 0xbe23145e00057802 */ /* 0x000fe20000000f00 */
[----:B-1----:R-:W-:-:S02]  /*1cfc0*/  IMAD.MOV.U32 R16, RZ, RZ, 0x44f49ff4 ;  /* 0x44f49ff4ff107424 */ /* 0x002fc400078e00ff */
[----:B------:R-:W-:Y:S01]  /*1cfd0*/  HFMA2 R17, -RZ, RZ, -5.0859375, 16480 ;  /* 0xc5167406ff117431 */ /* 0x000fe200000001ff */
[----:B------:R0:W-:Y:S01]  /*1cfe0*/  STL.64 [R1+0x1360], R28 ;  /* 0x0013601c01007387 */ /* 0x0001e20000100a00 */
[----:B--2---:R-:W-:Y:S01]  /*1cff0*/  MOV R18, 0x44abf3ae ;  /* 0x44abf3ae00127802 */ /* 0x004fe20000000f00 */
[----:B------:R-:W-:Y:S02]  /*1d000*/  HFMA2 R19, -RZ, RZ, 0.83251953125, 217.375 ;  /* 0x3aa95acbff137431 */ /* 0x000fe400000001ff */
[----:B------:R1:W-:Y:S01]  /*1d010*/  STL.64 [R1+0x1370], R22 ;  /* 0x0013701601007387 */ /* 0x0003e20000100a00 */
[----:B---3--:R-:W-:Y:S01]  /*1d020*/  MOV R2, 0x430437bf ;  /* 0x430437bf00027802 */ /* 0x008fe20000000f00 */
[----:B------:R-:W-:Y:S02]  /*1d030*/  IMAD.MOV.U32 R3, RZ, RZ, 0x3c605817 ;  /* 0x3c605817ff037424 */ /* 0x000fe400078e00ff */
[----:B------:R2:W-:Y:S04]  /*1d040*/  STL.64 [R1+0x1380], R20 ;  /* 0x0013801401007387 */ /* 0x0005e80000100a00 */
[----:B------:R3:W-:Y:S01]  /*1d050*/  STL.64 [R1+0x1388], R26 ;  /* 0x0013881a01007387 */ /* 0x0007e20000100a00 */
[----:B0-----:R-:W-:Y:S01]  /*1d060*/  HFMA2 R28, -RZ, RZ, -3.83203125, -0.115478515625 ;  /* 0xc3aaaf64ff1c7431 */ /* 0x001fe200000001ff */
[----:B------:R-:W-:-:S02]  /*1d070*/  MOV R29, 0xb727886c ;  /* 0xb727886c001d7802 */ /* 0x000fc40000000f00 */
[----:B------:R0:W-:Y:S01]  /*1d080*/  STL.64 [R1+0x1390], R4 ;  /* 0x0013900401007387 */ /* 0x0001e20000100a00 */
[----:B-1----:R-:W-:Y:S01]  /*1d090*/  IMAD.MOV.U32 R22, RZ, RZ, -0x3bc3d9f9 ;  /* 0xc43c2607ff167424 */ /* 0x002fe200078e00ff */
[----:B------:R-:W-:Y:S02]  /*1d0a0*/  MOV R23, 0x4436edde ;  /* 0x4436edde00177802 */ /* 0x000fe40000000f00 */
[----:B------:R1:W-:Y:S01]  /*1d0b0*/  STL.64 [R1+0x1398], R16 ;  /* 0x0013981001007387 */ /* 0x0003e20000100a00 */
[----:B--2---:R-:W-:Y:S01]  /*1d0c0*/  MOV R20, 0x42393dd8 ;  /* 0x42393dd800147802 */ /* 0x004fe20000000f00 */
[----:B------:R-:W-:Y:S02]  /*1d0d0*/  HFMA2 R21, -RZ, RZ, -0.4384765625, -8600 ;  /* 0xb704f033ff157431 */ /* 0x000fe400000001ff */
[----:B------:R2:W-:Y:S01]  /*1d0e0*/  STL.64 [R1+0x13a0], R18 ;  /* 0x0013a01201007387 */ /* 0x0005e20000100a00 */
[----:B---3--:R-:W-:Y:S02]  /*1d0f0*/  IMAD.MOV.U32 R26, RZ, RZ, 0x3f8f9e02 ;  /* 0x3f8f9e02ff1a7424 */ /* 0x008fe400078e00ff */
[----:B------:R-:W-:Y:S01]  /*1d100*/  HFMA2 R27, -RZ, RZ, -1.814453125, -0.177734375 ;  /* 0xbf42b1b0ff1b7431 */ /* 0x000fe200000001ff */
[----:B------:R3:W-:Y:S01]  /*1d110*/  STL.64 [R1+0x12c8], R2 ;  /* 0x0012c80201007387 */ /* 0x0007e20000100a00 */
[----:B0-----:R-:W-:Y:S01]  /*1d120*/  IMAD.MOV.U32 R4, RZ, RZ, -0x3e97d410 ;  /* 0xc1682bf0ff047424 */ /* 0x001fe200078e00ff */
[----:B------:R-:W-:Y:S01]  /*1d130*/  MOV R5, 0x4131c9d1 ;  /* 0x4131c9d100057802 */ /* 0x000fe20000000f00 */
[----:B-1----:R-:W-:Y:S01]  /*1d140*/  HFMA2 R16, -RZ, RZ, -2.259765625, 2620 ;  /* 0xc085691eff107431 */ /* 0x002fe200000001ff */
[----:B------:R-:W-:Y:S01]  /*1d150*/  MOV R17, 0x3b4b3729 ;  /* 0x3b4b372900117802 */ /* 0x000fe20000000f00 */
[----:B------:R-:W-:Y:S01]  /*1d160*/  STL.64 [R1+0x13a8], R22 ;  /* 0x0013a81601007387 */ /* 0x000fe20000100a00 */
[----:B--2---:R-:W-:Y:S01]  /*1d170*/  MOV R18, 0x3eb9a9a3 ;  /* 0x3eb9a9a300127802 */ /* 0x004fe20000000f00 */
[----:B------:R-:W-:-:S02]  /*1d180*/  HFMA2 R19, -RZ, RZ, 1.5966796875, 2.83718109130859375e-05 ;  /* 0x3e6301dcff137431 */ /* 0x000fc400000001ff */
[----:B------:R-:W-:Y:S01]  /*1d190*/  STL.64 [R1+0x13b0], R28 ;  /* 0x0013b01c01007387 */ /* 0x000fe20000100a00 */
[----:B---3--:R-:W-:Y:S01]  /*1d1a0*/  HFMA2 R2, -RZ, RZ, 1.7734375, -0.0185699462890625 ;  /* 0x3f18a4c1ff027431 */ /* 0x008fe200000001ff */
[----:B------:R-:W-:Y:S02]  /*1d1b0*/  MOV R3, 0xbee2690b ;  /* 0xbee2690b00037802 */ /* 0x000fe40000000f00 */
[----:B------:R-:W-:Y:S04]  /*1d1c0*/  STL.64 [R1+0x13c0], R20 ;  /* 0x0013c01401007387 */ /* 0x000fe80000100a00 */
[----:B------:R-:W-:Y:S04]  /*1d1d0*/  STL.64 [R1+0x13c8], R4 ;  /* 0x0013c80401007387 */ /* 0x000fe80000100a00 */
[----:B------:R-:W-:Y:S04]  /*1d1e0*/  STL.64 [R1+0x13d0], R16 ;  /* 0x0013d01001007387 */ /* 0x000fe80000100a00 */
        /* <DEDUP_REMOVED lines=16> */
[----:B0-----:R-:W-:Y:S01]  /*1d2f0*/  MOV R2, 0xc3abf25b ;  /* 0xc3abf25b00027802 */ /* 0x001fe20000000f00 */
[----:B------:R-:W-:-:S05]  /*1d300*/  HFMA2 R3, -RZ, RZ, 3.583984375, -15760 ;  /* 0x432bf3b2ff037431 */ /* 0x000fca00000001ff */
[----:B------:R0:W-:Y:S02]  /*1d310*/  STL.64 [R1+0x1340], R2 ;  /* 0x0013400201007387 */ /* 0x0001e40000100a00 */
[----:B0-----:R-:W-:Y:S02]  /*1d320*/  IMAD.MOV.U32 R2, RZ, RZ, 0x391ad4b2 ;  /* 0x391ad4b2ff027424 */ /* 0x001fe400078e00ff */
[----:B------:R-:W-:-:S05]  /*1d330*/  HFMA2 R3, -RZ, RZ, 1.328125, -1493 ;  /* 0x3d50e5d5ff037431 */ /* 0x000fca00000001ff */
[----:B------:R0:W-:Y:S02]  /*1d340*/  STL.64 [R1+0x1378], R2 ;  /* 0x0013780201007387 */ /* 0x0001e40000100a00 */
[----:B0-----:R-:W-:Y:S02]  /*1d350*/  IMAD.MOV.U32 R2, RZ, RZ, 0x43059029 ;  /* 0x43059029ff027424 */ /* 0x001fe400078e00ff */
[----:B------:R-:W-:-:S05]  /*1d360*/  HFMA2 R3, -RZ, RZ, -3.439453125, -0.00010120868682861328125 ;  /* 0xc2e186a2ff037431 */ /* 0x000fca00000001ff */
[----:B------:R0:W-:Y:S02]  /*1d370*/  STL.64 [R1+0x13b8], R2 ;  /* 0x0013b80201007387 */ /* 0x0001e40000100a00 */
[----:B0-----:R-:W-:Y:S01]  /*1d380*/  IADD3 R2, PT, PT, R0, 0x9c4, RZ ;  /* 0x000009c400027810 */ /* 0x001fe20007ffe0ff */
[----:B------:R-:W-:Y:S06]  /*1d390*/  @!P0 BRA `(.L_x_1772) ;  /* 0x00000000007c8947 */ /* 0x000fec0003800000 */
[C---:B------:R-:W-:Y:S01]  /*1d3a0*/  FADD.FTZ.RZ R3, R11.reuse, 1 ;  /* 0x3f8000000b037421 */ /* 0x040fe2000001c000 */
[----:B------:R-:W-:Y:S01]  /*1d3b0*/  IMAD.MOV.U32 R10, RZ, RZ, 0x3d39bf78 ;  /* 0x3d39bf78ff0a7424 */ /* 0x000fe200078e00ff */
        /* <DEDUP_REMOVED lines=29> */
.L_x_1772:
[----:B------:R-:W-:Y:S02]  /*1d590*/  FSETP.GEU.FTZ.AND P0, PT, R10, 1, PT ;  /* 0x3f8000000a00780b */ /* 0x000fe40003f1e000 */
[----:B------:R-:W-:-:S11]  /*1d5a0*/  MOV R6, RZ ;  /* 0x000000ff00067202 */ /* 0x000fd60000000f00 */
        /* <DEDUP_REMOVED lines=32> */
.L_x_1773:
[----:B------:R-:W-:Y:S05]  /*1d7b0*/  BSYNC.RECONVERGENT B2 ;  /* 0x0000000000027941 */ /* 0x000fea0003800200 */
.L_x_1771:
[----:B------:R-:W-:Y:S01]  /*1d7c0*/  HFMA2 R3, -RZ, RZ, 0, 0 ;  /* 0x00000000ff037431 */ /* 0x000fe200000001ff */
[----:B------:R-:W-:Y:S01]  /*1d7d0*/  BSSY.RECONVERGENT B2, `(.L_x_1774) ;  /* 0x0000016000027945 */ /* 0x000fe20003800200 */
[----:B------:R-:W-:Y:S01]  /*1d7e0*/  IMAD.MOV.U32 R5, RZ, RZ, 0x1 ;  /* 0x00000001ff057424 */ /* 0x000fe200078e00ff */
[----:B0-----:R-:W-:-:S07]  /*1d7f0*/  MOV R4, 0xbeaaaaab ;  /* 0xbeaaaaab00047802 */ /* 0x001fce0000000f00 */
.L_x_1775:
        /* <DEDUP_REMOVED lines=20> */
.L_x_1774:
        /* <DEDUP_REMOVED lines=9> */
.L_x_1779:
        /* <DEDUP_REMOVED lines=10> */
[----:B------:R-:W-:Y:S01]  /*1da70*/  ISETP.LT.U32.AND P2, PT, R5, 0x18, PT ;  /* 0x000000180500780c */ /* 0x000fe20003f41070 */
        /* <DEDUP_REMOVED lines=8> */
.L_x_1778:
        /* <DEDUP_REMOVED lines=12> */
.L_x_1781:
        /* <DEDUP_REMOVED lines=19> */
.L_x_1780:
        /* <DEDUP_REMOVED lines=12> */
.L_x_1783:
        /* <DEDUP_REMOVED lines=19> */
.L_x_1782:
        /* <DEDUP_REMOVED lines=12> */
.L_x_1785:
        /* <DEDUP_REMOVED lines=19> */
.L_x_1784:
        /* <DEDUP_REMOVED lines=12> */
.L_x_1787:
        /* <DEDUP_REMOVED lines=19> */
.L_x_1786:
        /* <DEDUP_REMOVED lines=12> */
.L_x_1789:
        /* <DEDUP_REMOVED lines=19> */
.L_x_1788:
        /* <DEDUP_REMOVED lines=12> */
.L_x_1791:
        /* <DEDUP_REMOVED lines=19> */
.L_x_1790:
        /* <DEDUP_REMOVED lines=12> */
.L_x_1793:
        /* <DEDUP_REMOVED lines=19> */
.L_x_1792:
        /* <DEDUP_REMOVED lines=12> */
.L_x_1795:
        /* <DEDUP_REMOVED lines=19> */
.L_x_1794:
        /* <DEDUP_REMOVED lines=12> */
.L_x_1797:
        /* <DEDUP_REMOVED lines=19> */
.L_x_1796:
        /* <DEDUP_REMOVED lines=12> */
.L_x_1799:
        /* <DEDUP_REMOVED lines=19> */
.L_x_1798:
        /* <DEDUP_REMOVED lines=12> */
.L_x_1801:
        /* <DEDUP_REMOVED lines=19> */
.L_x_1800:
        /* <DEDUP_REMOVED lines=12> */
.L_x_1803:
        /* <DEDUP_REMOVED lines=19> */
.L_x_1802:
        /* <DEDUP_REMOVED lines=12> */
.L_x_1805:
        /* <DEDUP_REMOVED lines=19> */
.L_x_1804:
        /* <DEDUP_REMOVED lines=12> */
.L_x_1807:
        /* <DEDUP_REMOVED lines=19> */
.L_x_1806:
        /* <DEDUP_REMOVED lines=12> */
.L_x_1809:
        /* <DEDUP_REMOVED lines=19> */
.L_x_1808:
        /* <DEDUP_REMOVED lines=12> */
.L_x_1811:
        /* <DEDUP_REMOVED lines=19> */
.L_x_1810:
        /* <DEDUP_REMOVED lines=12> */
.L_x_1813:
        /* <DEDUP_REMOVED lines=19> */
.L_x_1812:
        /* <DEDUP_REMOVED lines=12> */
.L_x_1815:
        /* <DEDUP_REMOVED lines=19> */
.L_x_1814:
        /* <DEDUP_REMOVED lines=12> */
.L_x_1817:
        /* <DEDUP_REMOVED lines=19> */
.L_x_1816:
        /* <DEDUP_REMOVED lines=12> */
.L_x_1819:
        /* <DEDUP_REMOVED lines=19> */
.L_x_1818:
        /* <DEDUP_REMOVED lines=12> */
.L_x_1821:
        /* <DEDUP_REMOVED lines=19> */
.L_x_1820:
        /* <DEDUP_REMOVED lines=12> */
.L_x_1823:
        /* <DEDUP_REMOVED lines=19> */
.L_x_1822:
        /* <DEDUP_REMOVED lines=10> */
.L_x_1825:
        /* <DEDUP_REMOVED lines=19> */
.L_x_1824:
[----:B------:R-:W1:Y:S02]  /*20770*/  MUFU.RCP R3, R7 ;  /* 0x0000000700037308 */ /* 0x000e640000001000 */
[----:B-1----:R-:W-:-:S04]  /*20780*/  FMUL.FTZ R3, R4, R3 ;  /* 0x0000000304037220 */ /* 0x002fc80000410000 */
[----:B------:R-:W-:-:S05]  /*20790*/  FMUL.FTZ R3, R10, R3 ;  /* 0x000000030a037220 */ /* 0x000fca0000410000 */
[----:B------:R-:W-:-:S13]  /*207a0*/  FSETP.GT.FTZ.AND P0, PT, |R3|, |R18|, PT ;  /* 0x400000120300720b */ /* 0x000fda0003f14200 */
[----:B------:R-:W-:-:S07]  /*207b0*/  @!P0 FADD.FTZ R9, R9, R3 ;  /* 0x0000000309098221 */ /* 0x000fce0000010000 */
.L_x_1777:
[----:B------:R-:W-:Y:S05]  /*207c0*/  BSYNC.RECONVERGENT B2 ;  /* 0x0000000000027941 */ /* 0x000fea0003800200 */
.L_x_1776:
        /* <DEDUP_REMOVED lines=145> */
[----:B------:R-:W-:-:S15]  /*210e0*/  @!P0 MOV R2, RZ ;  /* 0x000000ff00028202 */ /* 0x000fde0000000f00 */
[----:B------:R-:W-:-:S15]  /*210f0*/  NOP ;  /* 0x0000000000007918 */ /* 0x000fde0000000000 */
[----:B------:R-:W-:-:S15]  /*21100*/  NOP ;  /* 0x0000000000007918 */ /* 0x000fde0000000000 */
[----:B------:R-:W-:-:S07]  /*21110*/  NOP ;  /* 0x0000000000007918 */ /* 0x000fce0000000000 */
[----:B------:R1:W2:Y:S02]  /*21120*/  @!P0 DMUL R12, R14, R2 ;  /* 0x000000020e0c8228 */ /* 0x0002a40000000000 */
.L_x_1827:
[----:B------:R-:W-:Y:S05]  /*21130*/  BSYNC.RECONVERGENT B2 ;  /* 0x0000000000027941 */ /* 0x000fea0003800200 */
.L_x_1826:
[----:B0-----:R-:W-:Y:S01]  /*21140*/  FMUL.FTZ R7, R7, 0.5 ;  /* 0x3f00000007077820 */ /* 0x001fe20000410000 */
[----:B------:R-:W-:Y:S01]  /*21150*/  UMOV UR4, 0x54411744 ;  /* 0x5441174400047882 */ /* 0x000fe20000000000 */
[----:B------:R-:W-:Y:S01]  /*21160*/  UMOV UR5, 0x401921fb ;  /* 0x401921fb00057882 */ /* 0x000fe20000000000 */
[----:B------:R-:W-:Y:S01]  /*21170*/  MOV R18, 0x0 ;  /* 0x0000000000127802 */ /* 0x000fe20000000f00 */
[----:B------:R-:W1:Y:S01]  /*21180*/  DMUL R16, R16, UR4 ;  /* 0x0000000410107c28 */ /* 0x000e620008000000 */
[----:B------:R-:W-:Y:S01]  /*21190*/  IMAD.MOV.U32 R19, RZ, RZ, 0x3fd80000 ;  /* 0x3fd80000ff137424 */ /* 0x000fe200078e00ff */
[----:B------:R-:W0:Y:S01]  /*211a0*/  MUFU.SQRT R7, R7 ;  /* 0x0000000700077308 */ /* 0x000e220000002000 */
[----:B-1----:R-:W-:Y:S01]  /*211b0*/  IADD3 R2, PT, PT, R17, -0x3500000, RZ ;  /* 0xfcb0000011027810 */ /* 0x002fe20007ffe0ff */
[----:B------:R-:W-:Y:S01]  /*211c0*/  BSSY.RECONVERGENT B3, `(.L_x_1828) ;  /* 0x0000063000037945 */ /* 0x000fe20003800200 */
[----:B------:R-:W-:Y:S02]  /*211d0*/  MOV R22, 0x3a69a091 ;  /* 0x3a69a09100167802 */ /* 0x000fe40000000f00 */
[----:B------:R-:W-:-:S02]  /*211e0*/  MOV R21, 0x42fc0000 ;  /* 0x42fc000000157802 */ /* 0x000fc40000000f00 */
[----:B------:R-:W-:Y:S01]  /*211f0*/  ISETP.GE.U32.AND P2, PT, R2, 0x7ca00000, PT ;  /* 0x7ca000000200780c */ /* 0x000fe20003f46070 */
[----:B------:R-:W1:Y:S01]  /*21200*/  MUFU.RSQ64H R3, R17 ;  /* 0x0000001100037308 */ /* 0x000e620000001c00 */
[----:B0-----:R-:W-:-:S04]  /*21210*/  FMUL.FTZ R0, R7, R6 ;  /* 0x0000000607007220 */ /* 0x001fc80000410000 */
[C---:B------:R-:W-:Y:S01]  /*21220*/  FADD.FTZ R14, |R0|.reuse, 4 ;  /* 0x40800000000e7421 */ /* 0x040fe20000010200 */
[C---:B------:R-:W-:Y:S01]  /*21230*/  FADD.FTZ R6, |R0|.reuse, -4 ;  /* 0xc080000000067421 */ /* 0x040fe20000010200 */
[C---:B------:R-:W-:Y:S01]  /*21240*/  FADD.FTZ R9, |R0|.reuse, -RZ ;  /* 0x800000ff00097221 */ /* 0x040fe20000010200 */
[----:B------:R-:W-:-:S15]  /*21250*/  FSETP.GEU.FTZ.AND P1, PT, R0, RZ, PT ;  /* 0x000000ff0000720b */ /* 0x000fde0003f3e000 */
[----:B------:R-:W-:-:S15]  /*21260*/  NOP ;  /* 0x0000000000007918 */ /* 0x000fde0000000000 */
[----:B------:R-:W-:-:S15]  /*21270*/  NOP ;  /* 0x0000000000007918 */ /* 0x000fde0000000000 */
[----:B------:R-:W-:-:S01]  /*21280*/  NOP ;  /* 0x0000000000007918 */ /* 0x000fc20000000000 */
[----:B--2---:R-:W-:-:S15]  /*21290*/  DMUL R4, R10, R12 ;  /* 0x0000000c0a047228 */ /* 0x004fde0000000000 */
[----:B------:R-:W-:-:S15]  /*212a0*/  NOP ;  /* 0x0000000000007918 */ /* 0x000fde0000000000 */
[----:B------:R-:W-:-:S15]  /*212b0*/  NOP ;  /* 0x0000000000007918 */ /* 0x000fde0000000000 */
[----:B------:R-:W-:-:S15]  /*212c0*/  NOP ;  /* 0x0000000000007918 */ /* 0x000fde0000000000 */
[----:B------:R-:W-:-:S04]  /*212d0*/  NOP ;  /* 0x0000000000007918 */ /* 0x000fc80000000000 */
[----:B-1----:R-:W0:-:S15]  /*212e0*/  DMUL R10, R2, R2 ;  /* 0x00000002020a7228 */ /* 0x002e1e0000000000 */
        /* <DEDUP_REMOVED lines=20> */
[----:B0-----:R-:W0:Y:S01]  /*21430*/  MUFU.RCP R11, R14 ;  /* 0x0000000e000b7308 */ /* 0x001e220000001000 */
[----:B------:R-:W-:-:S04]  /*21440*/  FMUL.FTZ R10, |R0|, -R9 ;  /* 0x80000009000a7220 */ /* 0x000fc80000410200 */
[----:B------:R-:W-:-:S06]  /*21450*/  FMUL.FTZ R20, R10, 1.4426950216293334961 ;  /* 0x3fb8aa3b0a147820 */ /* 0x000fcc0000410000 */
[----:B------:R-:W2:Y:S01]  /*21460*/  FRND.TRUNC R20, R20 ;  /* 0x0000001400147307 */ /* 0x000ea2000020d000 */
[----:B0-----:R-:W-:-:S04]  /*21470*/  FMUL.FTZ R6, R6, R11 ;  /* 0x0000000b06067220 */ /* 0x001fc80000410000 */
[----:B------:R-:W-:-:S04]  /*21480*/  FADD.FTZ R15, R6, 1 ;  /* 0x3f800000060f7421 */ /* 0x000fc80000010000 */
[----:B------:R-:W-:Y:S01]  /*21490*/  FFMA.FTZ R15, R15, -4, |R0| ;  /* 0xc08000000f0f7823 */ /* 0x000fe20000010400 */
[----:B--2---:R-:W-:Y:S02]  /*214a0*/  FSETP.GT.FTZ.AND P0, PT, |R20|, 126, PT ;  /* 0x42fc00001400780b */ /* 0x004fe40003f14200 */
[----:B------:R-:W-:Y:S01]  /*214b0*/  LOP3.LUT R21, R21, 0x80000000, R20, 0xb8, !PT ;  /* 0x8000000015157812 */ /* 0x000fe200078eb814 */
[----:B------:R-:W-:-:S03]  /*214c0*/  FFMA.FTZ R15, |R0|, -R6, R15 ;  /* 0x80000006000f7223 */ /* 0x000fc6000001020f */
[----:B------:R-:W-:Y:S01]  /*214d0*/  FSEL R23, R21, R20, P0 ;  /* 0x0000001415177208 */ /* 0x000fe20000000000 */
[----:B------:R-:W-:Y:S01]  /*214e0*/  FFMA.FTZ R11, R11, R15, R6 ;  /* 0x0000000f0b0b7223 */ /* 0x000fe20000010006 */
[----:B------:R-:W-:Y:S01]  /*214f0*/  HFMA2 R15, -RZ, RZ, 2, 0 ;  /* 0x40000000ff0f7431 */ /* 0x000fe200000001ff */
[C---:B------:R-:W-:Y:S02]  /*21500*/  FSETP.GT.FTZ.AND P0, PT, |R0|.reuse, 10.05500030517578125, PT ;  /* 0x4120e1480000780b */ /* 0x040fe40003f14200 */
[----:B------:R-:W-:Y:S01]  /*21510*/  FFMA.FTZ R6, R11, R22, 0.0070457882247865200043 ;  /* 0x3be6e05b0b067423 */ /* 0x000fe20000010016 */
[--C-:B------:R-:W-:Y:S01]  /*21520*/  FFMA.FTZ R22, R23, -0.69314718246459960938, R10.reuse ;  /* 0xbf31721817167823 */ /* 0x100fe2000001000a */
[C---:B------:R-:W-:Y:S01]  /*21530*/  FFMA.FTZ R15, |R0|.reuse, R15, 1 ;  /* 0x3f800000000f7423 */ /* 0x040fe2000001020f */
[----:B------:R-:W-:Y:S01]  /*21540*/  FFMA.FTZ R10, |R0|, -R9, -R10 ;  /* 0x80000009000a7223 */ /* 0x000fe20000010a0a */
[----:B------:R-:W-:Y:S01]  /*21550*/  FFMA.FTZ R6, R11, R6, -0.015866896137595176697 ;  /* 0xbc81fb4b0b067423 */ /* 0x000fe20000010006 */
[C---:B------:R-:W-:Y:S01]  /*21560*/  FFMA.FTZ R22, R23.reuse, 1.9046542121259335545e-09, R22 ;  /* 0x3102e30817167823 */ /* 0x040fe20000010016 */
[----:B------:R-:W-:-:S02]  /*21570*/  FADD.FTZ R23, R23, 12583039 ;  /* 0x4b40007f17177421 */ /* 0x000fc40000010000 */
[----:B------:R-:W-:Y:S01]  /*21580*/  FFMA.FTZ R14, R11, R6, 0.036429625004529953003 ;  /* 0x3d15373b0b0e7423 */ /* 0x000fe20000010006 */
[----:B------:R-:W-:Y:S01]  /*21590*/  FMUL.FTZ R22, R22, 1.4426950216293334961 ;  /* 0x3fb8aa3b16167820 */ /* 0x000fe20000410000 */
[----:B------:R-:W-:Y:S02]  /*215a0*/  IMAD.SHL.U32 R23, R23, 0x800000, RZ ;  /* 0x0080000017177824 */ /* 0x000fe400078e00ff */
[----:B------:R-:W-:-:S03]  /*215b0*/  FFMA.FTZ R14, R11, R14, -0.066643431782722473145 ;  /* 0xbd887c5a0b0e7423 */ /* 0x000fc6000001000e */
[----:B------:R-:W0:Y:S01]  /*215c0*/  MUFU.EX2 R22, R22 ;  /* 0x0000001600167308 */ /* 0x000e220000000800 */
[----:B------:R-:W-:-:S04]  /*215d0*/  FFMA.FTZ R14, R11, R14, 0.093814529478549957275 ;  /* 0x3dc021d50b0e7423 */ /* 0x000fc8000001000e */
[C---:B------:R-:W-:Y:S02]  /*215e0*/  FFMA.FTZ R20, R11.reuse, R14, -0.10099056363105773926 ;  /* 0xbdced4240b147423 */ /* 0x040fe4000001000e */
[----:B------:R-:W2:Y:S02]  /*215f0*/  MUFU.RCP R14, R15 ;  /* 0x0000000f000e7308 */ /* 0x000ea40000001000 */
[----:B------:R-:W-:-:S06]  /*21600*/  FFMA.FTZ R20, R11, R20, 0.06809400022029876709 ;  /* 0x3d8b74de0b147423 */ /* 0x000fcc0000010014 */
[----:B-1----:R-:W1:Y:S01]  /*21610*/  DMUL R12, R16, R18 ;  /* 0x00000012100c7228 */ /* 0x002e620000000000 */
[----:B------:R-:W-:Y:S01]  /*21620*/  FFMA.FTZ R20, R11, R20, 0.015377387404441833496 ;  /* 0x3c7bf1700b147423 */ /* 0x000fe20000010014 */
[----:B0-----:R-:W-:-:S03]  /*21630*/  FMUL.FTZ R23, R23, R22 ;  /* 0x0000001617177220 */ /* 0x001fc60000410000 */
[----:B------:R-:W-:Y:S01]  /*21640*/  FFMA.FTZ R20, R11, R20, -0.1396210789680480957 ;  /* 0xbe0ef8d40b147423 */ /* 0x000fe20000010014 */
[----:B------:R-:W-:Y:S01]  /*21650*/  FFMA.FTZ R23, R23, R10, R23 ;  /* 0x0000000a17177223 */ /* 0x000fe20000010017 */
[----:B------:R-:W-:Y:S02]  /*21660*/  MOV R10, R18 ;  /* 0x00000012000a7202 */ /* 0x000fe40000000f00 */
[----:B------:R-:W-:-:S04]  /*21670*/  FFMA.FTZ R11, R11, R20, 1.232995152473449707 ;  /* 0x3f9dd2c90b0b7423 */ /* 0x000fc80000010014 */
[----:B--2---:R-:W-:-:S04]  /*21680*/  FMUL.FTZ R21, R11, R14 ;  /* 0x0000000e0b157220 */ /* 0x004fc80000410000 */
[----:B------:R-:W-:-:S04]  /*21690*/  FMUL.FTZ R15, R21, -2 ;  /* 0xc0000000150f7820 */ /* 0x000fc80000410000 */
[----:B------:R-:W-:Y:S01]  /*216a0*/  FFMA.FTZ R20, |R0|, R15, R11 ;  /* 0x0000000f00147223 */ /* 0x000fe2000001020b */
[----:B------:R-:W-:-:S03]  /*216b0*/  IADD3 R11, PT, PT, R19, -0x100000, RZ ;  /* 0xfff00000130b7810 */ /* 0x000fc60007ffe0ff */
[----:B------:R-:W-:-:S04]  /*216c0*/  FADD.FTZ R20, -R21, R20 ;  /* 0x0000001415147221 */ /* 0x000fc80000010100 */
[----:B------:R-:W-:-:S04]  /*216d0*/  FFMA.FTZ R20, R14, R20, R21 ;  /* 0x000000140e147223 */ /* 0x000fc80000010015 */
[----:B------:R-:W-:-:S05]  /*216e0*/  FMUL.FTZ R20, R20, R23 ;  /* 0x0000001714147220 */ /* 0x000fca0000410000 */
[----:B------:R-:W-:-:S05]  /*216f0*/  FSEL R0, R20, RZ, !P0 ;  /* 0x000000ff14007208 */ /* 0x000fca0004000000 */
[----:B------:R-:W-:-:S15]  /*21700*/  @!P1 FADD.FTZ R0, -R0, 2 ;  /* 0x4000000000009421 */ /* 0x000fde0000010100 */
[----:B------:R-:W-:-:S06]  /*21710*/  NOP ;  /* 0x0000000000007918 */ /* 0x000fcc0000000000 */
        /* <DEDUP_REMOVED lines=9> */
[----:B------:R-:W-:-:S07]  /*217b0*/  MOV R14, 0x217d0 ;  /* 0x000217d0000e7802 */ /* 0x000fce0000000f00 */
[----:B------:R-:W-:Y:S05]  /*217c0*/  CALL.REL.NOINC `($__internal_5_$__cuda_sm20_dsqrt_rn_f64_mediumpath_v1) ;  /* 0x0000017400f07944 */ /* 0x000fea0003c00000 */
[----:B------:R-:W-:Y:S02]  /*217d0*/  MOV R14, R6 ;  /* 0x00000006000e7202 */ /* 0x000fe40000000f00 */
[----:B------:R-:W-:-:S07]  /*217e0*/  MOV R15, R7 ;  /* 0x00000007000f7202 */ /* 0x000fce0000000f00 */
.L_x_1829:
[----:B------:R-:W-:Y:S05]  /*217f0*/  BSYNC.RECONVERGENT B3 ;  /* 0x0000000000037941 */ /* 0x000fea0003800200 */
.L_x_1828:
        /* <DEDUP_REMOVED lines=44> */
[----:B------:R-:W-:Y:S02]  /*21ac0*/  MOV R13, R15 ;  /* 0x0000000f000d7202 */ /* 0x000fe40000000f00 */
[----:B------:R-:W-:-:S07]  /*21ad0*/  MOV R6, 0x21af0 ;  /* 0x00021af000067802 */ /* 0x000fce0000000f00 */
[----:B------:R-:W-:Y:S05]  /*21ae0*/  CALL.REL.NOINC `($__internal_4_$__cuda_sm20_div_rn_f64_full) ;  /* 0x0000016c00247944 */ /* 0x000fea0003c00000 */
.L_x_1831:
[----:B------:R-:W-:Y:S05]  /*21af0*/  BSYNC.RECONVERGENT B3 ;  /* 0x0000000000037941 */ /* 0x000fea0003800200 */
.L_x_1830:
        /* <DEDUP_REMOVED lines=21> */
.L_x_1770:
        /* <DEDUP_REMOVED lines=9> */
[----:B------:R-:W-:Y:S01]  /*21ce0*/  HFMA2 R16, -RZ, RZ, 0.71484375, -7284 ;  /* 0x39b8ef1dff107431 */ /* 0x000fe200000001ff */
[----:B------:R-:W-:Y:S01]  /*21cf0*/  MOV R17, 0xb93b7038 ;  /* 0xb93b703800117802 */ /* 0x000fe20000000f00 */
[----:B------:R-:W-:Y:S02]  /*21d00*/  IMAD.MOV.U32 R18, RZ, RZ, 0x382462c5 ;  /* 0x382462c5ff127424 */ /* 0x000fe400078e00ff */
[----:B------:R-:W-:Y:S01]  /*21d10*/  HFMA2 R19, -RZ, RZ, -0.37939453125, -0.044677734375 ;  /* 0xb612a9b8ff137431 */ /* 0x000fe200000001ff */
[----:B------:R-:W-:Y:S01]  /*21d20*/  MOV R2, 0xbeaaaaab ;  /* 0xbeaaaaab00027802 */ /* 0x000fe20000000f00 */
[----:B------:R-:W-:Y:S01]  /*21d30*/  HFMA2 R3, -RZ, RZ, 1.416015625, -0.052093505859375 ;  /* 0x3daaaaabff037431 */ /* 0x000fe200000001ff */
[----:B------:R0:W-:Y:S01]  /*21d40*/  STL.64 [R1+0xa30], R4 ;  /* 0x000a300401007387 */ /* 0x0001e20000100a00 */
[----:B------:R-:W-:Y:S01]  /*21d50*/  MOV R20, 0xb5f8d918 ;  /* 0xb5f8d91800147802 */ /* 0x000fe20000000f00 */
[----:B------:R-:W-:-:S02]  /*21d60*/  HFMA2 R21, -RZ, RZ, 0.33544921875, -0.410400390625 ;  /* 0x355eb691ff157431 */ /* 0x000fc400000001ff */
[----:B------:R-:W-:Y:S01]  /*21d70*/  IMAD.MOV.U32 R22, RZ, RZ, -0x4bc25033 ;  /* 0xb43dafcdff167424 */ /* 0x000fe200078e00ff */
[----:B------:R1:W-:Y:S01]  /*21d80*/  STL.64 [R1+0xa38], R16 ;  /* 0x000a381001007387 */ /* 0x0003e20000100a00 */
[----:B------:R-:W-:Y:S01]  /*21d90*/  MOV R23, 0x31e67ae7 ;  /* 0x31e67ae700177802 */ /* 0x000fe20000000f00 */
[----:B------:R-:W-:Y:S01]  /*21da0*/  HFMA2 R26, -RZ, RZ, 0.193359375, 15.8359375 ;  /* 0x32304bebff1a7431 */ /* 0x000fe200000001ff */
[----:B------:R-:W-:Y:S01]  /*21db0*/  MOV R27, 0xb19690cc ;  /* 0xb19690cc001b7802 */ /* 0x000fe20000000f00 */
[----:B------:R2:W-:Y:S01]  /*21dc0*/  STL.64 [R1+0xa40], R18 ;  /* 0x000a401201007387 */ /* 0x0005e20000100a00 */
[----:B------:R-:W-:Y:S02]  /*21dd0*/  IMAD.MOV.U32 R28, RZ, RZ, 0x307b7337 ;  /* 0x307b7337ff1c7424 */ /* 0x000fe400078e00ff */
[----:B------:R-:W-:Y:S02]  /*21de0*/  HFMA2 R29, -RZ, RZ, -0.091796875, 4972 ;  /* 0xade06cdbff1d7431 */ /* 0x000fe400000001ff */
[----:B------:R-:W-:Y:S01]  /*21df0*/  FMUL.FTZ R10, R10, R14 ;  /* 0x0000000e0a0a7220 */ /* 0x000fe20000410000 */
[----:B0-----:R-:W-:Y:S01]  /*21e00*/  IMAD.MOV.U32 R4, RZ, RZ, -0x534f1ac8 ;  /* 0xacb0e538ff047424 */ /* 0x001fe200078e00ff */
[----:B------:R-:W-:Y:S01]  /*21e10*/  MOV R5, 0x29f7cc00 ;  /* 0x29f7cc0000057802 */ /* 0x000fe20000000f00 */
[----:B------:R0:W-:Y:S01]  /*21e20*/  STL.64 [R1+0xa28], R2 ;  /* 0x000a280201007387 */ /* 0x0001e20000100a00 */
[----:B------:R-:W-:Y:S01]  /*21e30*/  BSSY.RECONVERGENT B2, `(.L_x_1833) ;  /* 0x00003e7000027945 */ /* 0x000fe20003800200 */
[----:B-1----:R-:W-:Y:S01]  /*21e40*/  HFMA2 R16, -RZ, RZ, 0.052642822265625, -33.84375 ;  /* 0x2abdd03bff107431 */ /* 0x002fe200000001ff */
[----:B------:R-:W-:Y:S01]  /*21e50*/  MOV R17, 0xaa1cc4df ;  /* 0xaa1cc4df00117802 */ /* 0x000fe20000000f00 */
[----:B------:R1:W-:Y:S01]  /*21e60*/  STL.64 [R1+0xa48], R20 ;  /* 0x000a481401007387 */ /* 0x0003e20000100a00 */
[----:B------:R-:W-:Y:S01]  /*21e70*/  FSETP.GT.FTZ.AND P0, PT, R10, 1, PT ;  /* 0x3f8000000a00780b */ /* 0x000fe20003f14000 */
[----:B--2---:R-:W-:-:S02]  /*21e80*/  IMAD.MOV.U32 R18, RZ, RZ, 0x2900827e ;  /* 0x2900827eff127424 */ /* 0x004fc400078e00ff */
[----:B------:R-:W-:Y:S01]  /*21e90*/  HFMA2 R19, -RZ, RZ, -0.02374267578125, 0.0077667236328125 ;  /* 0xa6141ff4ff137431 */ /* 0x000fe200000001ff */
[----:B------:R2:W-:Y:S01]  /*21ea0*/  STL.64 [R1+0xa50], R22 ;  /* 0x000a501601007387 */ /* 0x0005e20000100a00 */
[----:B------:R-:W-:Y:S01]  /*21eb0*/  FMUL.FTZ R11, R11, R14 ;  /* 0x0000000e0b0b7220 */ /* 0x000fe20000410000 */
[----:B0-----:R-:W-:Y:S01]  /*21ec0*/  MOV R2, 0xae803854 ;  /* 0xae80385400027802 */ /* 0x001fe20000000f00 */
[----:B------:R-:W-:Y:S01]  /*21ed0*/  HFMA2 R3, -RZ, RZ, 0.0911865234375, 12.4609375 ;  /* 0x2dd64a3bff037431 */ /* 0x000fe200000001ff */
[----:B------:R0:W-:Y:S01]  /*21ee0*/  STL.64 [R1+0xa70], R4 ;  /* 0x000a700401007387 */ /* 0x0001e20000100a00 */
[----:B-1----:R-:W-:Y:S01]  /*21ef0*/  MOV R20, 0xa70e548a ;  /* 0xa70e548a00147802 */ /* 0x002fe20000000f00 */
[----:B------:R-:W-:Y:S02]  /*21f00*/  HFMA2 R21, -RZ, RZ, -0.8681640625, -0.7294921875 ;  /* 0xbaf2b9d6ff157431 */ /* 0x000fe400000001ff */
[----:B------:R1:W-:Y:S01]  /*21f10*/  STL.64 [R1+0xa78], R16 ;  /* 0x000a781001007387 */ /* 0x0003e20000100a00 */
[----:B--2---:R-:W-:Y:S01]  /*21f20*/  IMAD.MOV.U32 R22, RZ, RZ, -0x449c71c7 ;  /* 0xbb638e39ff167424 */ /* 0x004fe200078e00ff */
[----:B------:R-:W-:-:S02]  /*21f30*/  MOV R23, 0x3b2d602b ;  /* 0x3b2d602b00177802 */ /* 0x000fc40000000f00 */
[----:B------:R2:W-:Y:S01]  /*21f40*/  STL.64 [R1+0xa80], R18 ;  /* 0x000a801201007387 */ /* 0x0005e20000100a00 */
[----:B0-----:R-:W-:Y:S01]  /*21f50*/  IMAD.MOV.U32 R4, RZ, RZ, 0x319fac92 ;  /* 0x319fac92ff047424 */ /* 0x001fe200078e00ff */
[----:B------:R-:W-:Y:S02]  /*21f60*/  MOV R5, 0x34140796 ;  /* 0x3414079600057802 */ /* 0x000fe40000000f00 */
[----:B------:R0:W-:Y:S01]  /*21f70*/  STL.64 [R1+0xa68], R2 ;  /* 0x000a680201007387 */ /* 0x0001e20000100a00 */
[----:B-1----:R-:W-:Y:S01]  /*21f80*/  HFMA2 R16, -RZ, RZ, -0.2332763671875, 0.000720977783203125 ;  /* 0xb37711e8ff107431 */ /* 0x002fe200000001ff */
[----:B------:R-:W-:Y:S02]  /*21f90*/  MOV R17, 0x324d53d2 ;  /* 0x324d53d200117802 */ /* 0x000fe40000000f00 */
[----:B------:R1:W-:Y:S01]  /*21fa0*/  STL.64 [R1+0xa88], R20 ;  /* 0x000a881401007387 */ /* 0x0003e20000100a00 */
[----:B--2---:R-:W-:Y:S02]  /*21fb0*/  IMAD.MOV.U32 R18, RZ, RZ, -0x5265b022 ;  /* 0xad9a4fdeff127424 */ /* 0x004fe400078e00ff */
[----:B------:R-:W-:Y:S01]  /*21fc0*/  HFMA2 R19, -RZ, RZ, -0.141845703125, -0.201904296875 ;  /* 0xb08ab276ff137431 */ /* 0x000fe200000001ff */
[----:B------:R2:W-:Y:S01]  /*21fd0*/  STL.64 [R1+0xa90], R22 ;  /* 0x000a901601007387 */ /* 0x0005e20000100a00 */
[----:B0-----:R-:W-:Y:S01]  /*21fe0*/  HFMA2 R2, -RZ, RZ, -0.81298828125, -12.9609375 ;  /* 0xba81ca7bff027431 */ /* 0x001fe200000001ff */
[----:B------:R-:W-:-:S02]  /*21ff0*/  MOV R3, 0x3957c1a2 ;  /* 0x3957c1a200037802 */ /* 0x000fc40000000f00 */
[----:B------:R0:W-:Y:S01]  /*22000*/  STL.64 [R1+0xab0], R4 ;  /* 0x000ab00401007387 */ /* 0x0001e20000100a00 */
[----:B-1----:R-:W-:Y:S01]  /*22010*/  MOV R20, 0x2fe4da1a ;  /* 0x2fe4da1a00147802 */ /* 0x002fe20000000f00 */
[----:B------:R-:W-:Y:S02]  /*22020*/  HFMA2 R21, -RZ, RZ, -0.105224609375, 52.09375 ;  /* 0xaebc5283ff157431 */ /* 0x000fe400000001ff */
[----:B------:R1:W-:Y:S01]  /*22030*/  STL.64 [R1+0xab8], R16 ;  /* 0x000ab81001007387 */ /* 0x0003e20000100a00 */
[----:B--2---:R-:W-:Y:S01]  /*22040*/  IMAD.MOV.U32 R22, RZ, RZ, 0x29889f1d ;  /* 0x29889f1dff167424 */ /* 0x004fe200078e00ff */
[----:B------:R-:W-:Y:S02]  /*22050*/  MOV R23, 0x2cfc020e ;  /* 0x2cfc020e00177802 */ /* 0x000fe40000000f00 */
[----:B------:R2:W-:Y:S01]  /*22060*/  STL.64 [R1+0xac0], R18 ;  /* 0x000ac01201007387 */ /* 0x0005e20000100a00 */
[----:B0-----:R-:W-:Y:S01]  /*22070*/  MOV R4, 0x28b6c54f ;  /* 0x28b6c54f00047802 */ /* 0x001fe20000000f00 */
[----:B------:R-:W-:-:S02]  /*22080*/  HFMA2 R5, -RZ, RZ, -0.02960205078125, -131.5 ;  /* 0xa794d81cff057431 */ /* 0x000fc400000001ff */
[----:B------:R0:W-:Y:S01]  /*22090*/  STL.64 [R1+0xa98], R2 ;  /* 0x000a980201007387 */ /* 0x0001e20000100a00 */
[----:B-1----:R-:W-:Y:S01]  /*220a0*/  IMAD.MOV.U32 R16, RZ, RZ, 0x3b877322 ;  /* 0x3b877322ff107424 */ /* 0x002fe200078e00ff */
[----:B------:R-:W-:Y:S02]  /*220b0*/  MOV R17, 0xbb2fb934 ;  /* 0xbb2fb93400117802 */ /* 0x000fe40000000f00 */
[----:B------:R1:W-:Y:S01]  /*220c0*/  STL.64 [R1+0xac8], R20 ;  /* 0x000ac81401007387 */ /* 0x0003e20000100a00 */
[----:B--2---:R-:W-:Y:S02]  /*220d0*/  IMAD.MOV.U32 R18, RZ, RZ, -0x471ed608 ;  /* 0xb8e129f8ff127424 */ /* 0x004fe400078e00ff */
[----:B------:R-:W-:Y:S01]  /*220e0*/  HFMA2 R19, -RZ, RZ, 0.54541015625, -50144 ;  /* 0x385dfa1fff137431 */ /* 0x000fe200000001ff */
[----:B------:R2:W-:Y:S01]  /*220f0*/  STL.64 [R1+0xad0], R22 ;  /* 0x000ad01601007387 */ /* 0x0005e20000100a00 */
[----:B0-----:R-:W-:Y:S01]  /*22100*/  HFMA2 R2, -RZ, RZ, -0.0672607421875, 1944 ;  /* 0xac4e6798ff027431 */ /* 0x001fe200000001ff */
[----:B------:R-:W-:-:S02]  /*22110*/  MOV R3, 0x2b28cac0 ;  /* 0x2b28cac000037802 */ /* 0x000fc40000000f00 */
[----:B------:R0:W-:Y:S01]  /*22120*/  STL.64 [R1+0xae8], R4 ;  /* 0x000ae80401007387 */ /* 0x0001e20000100a00 */
[----:B-1----:R-:W-:Y:S01]  /*22130*/  MOV R20, 0xb7561683 ;  /* 0xb756168300147802 */ /* 0x002fe20000000f00 */
[----:B------:R-:W-:Y:S02]  /*22140*/  HFMA2 R21, -RZ, RZ, 0.2210693359375, 0.00020277500152587890625 ;  /* 0x33130aa5ff157431 */ /* 0x000fe400000001ff */
[----:B------:R1:W-:Y:S01]  /*22150*/  STL.64 [R1+0xaf0], R16 ;  /* 0x000af01001007387 */ /* 0x0003e20000100a00 */
[----:B--2---:R-:W-:Y:S01]  /*22160*/  HFMA2 R22, -RZ, RZ, 0.256103515625, 100.0625 ;  /* 0x34195641ff167431 */ /* 0x004fe200000001ff */
[----:B------:R-:W-:Y:S02]  /*22170*/  MOV R23, 0xaf6125e8 ;  /* 0xaf6125e800177802 */ /* 0x000fe40000000f00 */
[----:B------:R2:W-:Y:S01]  /*22180*/  STL.64 [R1+0xb00], R18 ;  /* 0x000b001201007387 */ /* 0x0005e20000100a00 */
[----:B0-----:R-:W-:Y:S01]  /*22190*/  MOV R4, 0xb0bbe2c1 ;  /* 0xb0bbe2c100047802 */ /* 0x001fe20000000f00 */
[----:B------:R-:W-:-:S02]  /*221a0*/  HFMA2 R5, -RZ, RZ, 0.0587158203125, -0.16357421875 ;  /* 0x2b84b13cff057431 */ /* 0x000fc400000001ff */
[----:B------:R0:W-:Y:S01]  /*221b0*/  STL.64 [R1+0xad8], R2 ;  /* 0x000ad80201007387 */ /* 0x0001e20000100a00 */
[----:B-1----:R-:W-:Y:S01]  /*221c0*/  IMAD.MOV.U32 R16, RZ, RZ, 0x2f0d882b ;  /* 0x2f0d882bff107424 */ /* 0x002fe200078e00ff */
[----:B------:R-:W-:Y:S02]  /*221d0*/  MOV R17, 0xae74bbc7 ;  /* 0xae74bbc700117802 */ /* 0x000fe40000000f00 */
[----:B------:R1:W-:Y:S01]  /*221e0*/  STL.64 [R1+0xb08], R20 ;  /* 0x000b081401007387 */ /* 0x0003e20000100a00 */
[----:B--2---:R-:W-:Y:S01]  /*221f0*/  HFMA2 R18, -RZ, RZ, 0.0831298828125, -0.1065673828125 ;  /* 0x2d52aed2ff127431 */ /* 0x004fe200000001ff */
[----:B------:R-:W-:Y:S02]  /*22200*/  MOV R19, 0xa796340a ;  /* 0xa796340a00137802 */ /* 0x000fe40000000f00 */
[----:B------:R2:W-:Y:S01]  /*22210*/  STL.64 [R1+0xb18], R22 ;  /* 0x000b181601007387 */ /* 0x0005e20000100a00 */
[----:B0-----:R-:W-:Y:S01]  /*22220*/  IMAD.MOV.U32 R2, RZ, RZ, 0x35b82c49 ;  /* 0x35b82c49ff027424 */ /* 0x001fe200078e00ff */
[----:B------:R-:W-:-:S02]  /*22230*/  MOV R3, 0xb5291658 ;  /* 0xb529165800037802 */ /* 0x000fc40000000f00 */
[----:B------:R0:W-:Y:S01]  /*22240*/  STL.64 [R1+0xb28], R4 ;  /* 0x000b280401007387 */ /* 0x0001e20000100a00 */
[----:B-1----:R-:W-:Y:S02]  /*22250*/  IMAD.MOV.U32 R20, RZ, RZ, -0x54660630 ;  /* 0xab99f9d0ff147424 */ /* 0x002fe400078e00ff */
[----:B------:R-:W-:Y:S01]  /*22260*/  HFMA2 R21, -RZ, RZ, 0.054779052734375, 0.87255859375 ;  /* 0x2b033afbff157431 */ /* 0x000fe200000001ff */
[----:B------:R1:W-:Y:S01]  /*22270*/  STL.64 [R1+0xb30], R16 ;  /* 0x000b301001007387 */ /* 0x0003e20000100a00 */
[----:B--2---:R-:W-:Y:S01]  /*22280*/  HFMA2 R22, -RZ, RZ, 0.6796875, -0.00629425048828125 ;  /* 0x39709e72ff167431 */ /* 0x004fe200000001ff */
[----:B------:R-:W-:Y:S02]  /*22290*/  MOV R23, 0xb9f5fd8c ;  /* 0xb9f5fd8c00177802 */ /* 0x000fe40000000f00 */
[----:B------:R2:W-:Y:S01]  /*222a0*/  STL.64 [R1+0xb38], R18 ;  /* 0x000b381201007387 */ /* 0x0005e20000100a00 */
[----:B0-----:R-:W-:Y:S02]  /*222b0*/  IMAD.MOV.U32 R4, RZ, RZ, 0x398c5cdb ;  /* 0x398c5cdbff047424 */ /* 0x001fe400078e00ff */
[----:B------:R-:W-:Y:S01]  /*222c0*/  HFMA2 R5, -RZ, RZ, -0.5771484375, -0.00124835968017578125 ;  /* 0xb89e951dff057431 */ /* 0x000fe200000001ff */
[----:B------:R0:W-:Y:S01]  /*222d0*/  STL.64 [R1+0xb10], R2 ;  /* 0x000b100201007387 */ /* 0x0001e20000100a00 */
[----:B-1----:R-:W-:Y:S01]  /*222e0*/  MOV R16, 0xb480a951 ;  /* 0xb480a95100107802 */ /* 0x002fe20000000f00 */
[----:B------:R-:W-:-:S02]  /*222f0*/  HFMA2 R17, -RZ, RZ, 0.451416015625, -7820 ;  /* 0x3739efa3ff117431 */ /* 0x000fc400000001ff */
[----:B------:R1:W-:Y:S01]  /*22300*/  STL.64 [R1+0xb40], R20 ;  /* 0x000b401401007387 */ /* 0x0003e20000100a00 */
[----:B--2---:R-:W-:Y:S01]  /*22310*/  HFMA2 R18, -RZ, RZ, -0.09307861328125, 0.000680446624755859375 ;  /* 0xadf51193ff127431 */ /* 0x004fe200000001ff */
[----:B------:R-:W-:Y:S02]  /*22320*/  MOV R19, 0xb43616e8 ;  /* 0xb43616e800137802 */ /* 0x000fe40000000f00 */
[----:B------:R2:W-:Y:S01]  /*22330*/  STL.64 [R1+0xb58], R22 ;  /* 0x000b581601007387 */ /* 0x0005e20000100a00 */
[----:B0-----:R-:W-:Y:S01]  /*22340*/  IMAD.MOV.U32 R2, RZ, RZ, 0x281f97f3 ;  /* 0x281f97f3ff027424 */ /* 0x001fe200078e00ff */
[----:B------:R-:W-:Y:S02]  /*22350*/  MOV R3, 0x3a2a3eca ;  /* 0x3a2a3eca00037802 */ /* 0x000fe40000000f00 */
[----:B------:R0:W-:Y:S01]  /*22360*/  STL.64 [R1+0xb60], R4 ;  /* 0x000b600401007387 */ /* 0x0001e20000100a00 */
[----:B-1----:R-:W-:Y:S02]  /*22370*/  IMAD.MOV.U32 R20, RZ, RZ, 0x33adef47 ;  /* 0x33adef47ff147424 */ /* 0x002fe400078e00ff */
[----:B------:R-:W-:Y:S01]  /*22380*/  HFMA2 R21, -RZ, RZ, -0.20751953125, 0.046112060546875 ;  /* 0xb2a429e7ff157431 */ /* 0x000fe200000001ff */
[----:B------:R1:W-:Y:S01]  /*22390*/  STL.64 [R1+0xb68], R16 ;  /* 0x000b681001007387 */ /* 0x0003e20000100a00 */
[----:B--2---:R-:W-:Y:S01]  /*223a0*/  IMAD.MOV.U32 R22, RZ, RZ, -0x4f7df9d6 ;  /* 0xb082062aff167424 */ /* 0x004fe200078e00ff */
[----:B------:R-:W-:-:S02]  /*223b0*/  MOV R23, 0x2f6cd8aa ;  /* 0x2f6cd8aa00177802 */ /* 0x000fc40000000f00 */
[----:B------:R2:W-:Y:S01]  /*223c0*/  STL.64 [R1+0xb78], R18 ;  /* 0x000b781201007387 */ /* 0x0005e20000100a00 */
[----:B0-----:R-:W-:Y:S02]  /*223d0*/  IMAD.MOV.U32 R4, RZ, RZ, 0x2d2c3ebd ;  /* 0x2d2c3ebdff047424 */ /* 0x001fe400078e00ff */
[----:B------:R-:W-:Y:S01]  /*223e0*/  HFMA2 R5, -RZ, RZ, -0.06402587890625, 7.30859375 ;  /* 0xac19474fff057431 */ /* 0x000fe200000001ff */
[----:B------:R0:W-:Y:S01]  /*223f0*/  STL.64 [R1+0xb50], R2 ;  /* 0x000b500201007387 */ /* 0x0001e20000100a00 */
[----:B-1----:R-:W-:Y:S01]  /*22400*/  MOV R16, 0x248f2a67 ;  /* 0x248f2a6700107802 */ /* 0x002fe20000000f00 */
[----:B------:R-:W-:Y:S02]  /*22410*/  HFMA2 R17, -RZ, RZ, 0.050262451171875, 48960 ;  /* 0x2a6f79faff117431 */ /* 0x000fe400000001ff */
[----:B------:R1:W-:Y:S01]  /*22420*/  STL.64 [R1+0xb80], R20 ;  /* 0x000b801401007387 */ /* 0x0003e20000100a00 */
[----:B--2---:R-:W-:Y:S01]  /*22430*/  IMAD.MOV.U32 R18, RZ, RZ, -0x562d9389 ;  /* 0xa9d26c77ff127424 */ /* 0x004fe200078e00ff */
[----:B------:R-:W-:-:S02]  /*22440*/  MOV R19, 0x28b83af4 ;  /* 0x28b83af400137802 */ /* 0x000fc40000000f00 */
[----:B------:R2:W-:Y:S01]  /*22450*/  STL.64 [R1+0xb90], R22 ;  /* 0x000b901601007387 */ /* 0x0005e20000100a00 */
[----:B0-----:R-:W-:Y:S01]  /*22460*/  MOV R2, 0x2c2861f8 ;  /* 0x2c2861f800027802 */ /* 0x001fe20000000f00 */
[----:B------:R-:W-:Y:S02]  /*22470*/  HFMA2 R3, -RZ, RZ, 0.1578369140625, -0.228759765625 ;  /* 0x310db352ff037431 */ /* 0x000fe400000001ff */
[----:B------:R0:W-:Y:S01]  /*22480*/  STL.64 [R1+0xba0], R4 ;  /* 0x000ba00401007387 */ /* 0x0001e20000100a00 */
[----:B-1----:R-:W-:Y:S01]  /*22490*/  HFMA2 R20, -RZ, RZ, -0.79736328125, -8896 ;  /* 0xba61f058ff147431 */ /* 0x002fe200000001ff */
[----:B------:R-:W-:Y:S02]  /*224a0*/  MOV R21, 0x3a4d87fb ;  /* 0x3a4d87fb00157802 */ /* 0x000fe40000000f00 */
[----:B------:R1:W-:Y:S01]  /*224b0*/  STL.64 [R1+0xba8], R16 ;  /* 0x000ba81001007387 */ /* 0x0003e20000100a00 */
[----:B--2---:R-:W-:Y:S01]  /*224c0*/  IMAD.MOV.U32 R22, RZ, RZ, 0x373eda60 ;  /* 0x373eda60ff167424 */ /* 0x004fe200078e00ff */
[----:B------:R-:W-:-:S02]  /*224d0*/  MOV R23, 0x2f89d9e3 ;  /* 0x2f89d9e300177802 */ /* 0x000fc40000000f00 */
[----:B------:R2:W-:Y:S01]  /*224e0*/  STL.64 [R1+0xbb0], R18 ;  /* 0x000bb01201007387 */ /* 0x0005e20000100a00 */
[----:B0-----:R-:W-:Y:S01]  /*224f0*/  HFMA2 R4, -RZ, RZ, -0.367919921875, -0.00036716461181640625 ;  /* 0xb5e38e04ff047431 */ /* 0x001fe200000001ff */
[----:B------:R-:W-:Y:S02]  /*22500*/  MOV R5, 0x356f1bed ;  /* 0x356f1bed00057802 */ /* 0x000fe40000000f00 */
[----:B------:R0:W-:Y:S01]  /*22510*/  STL.64 [R1+0xb88], R2 ;  /* 0x000b880201007387 */ /* 0x0001e20000100a00 */
[----:B-1----:R-:W-:Y:S02]  /*22520*/  IMAD.MOV.U32 R16, RZ, RZ, -0x4b89cc4a ;  /* 0xb47633b6ff107424 */ /* 0x002fe400078e00ff */
[----:B------:R-:W-:Y:S01]  /*22530*/  HFMA2 R17, -RZ, RZ, 0.0938720703125, 0.00019967555999755859375 ;  /* 0x2e020a8bff117431 */ /* 0x000fe200000001ff */
[----:B------:R1:W-:Y:S01]  /*22540*/  STL.64 [R1+0xbb8], R20 ;  /* 0x000bb81401007387 */ /* 0x0003e20000100a00 */
[----:B--2---:R-:W-:Y:S01]  /*22550*/  IMAD.MOV.U32 R18, RZ, RZ, 0x316cd4f9 ;  /* 0x316cd4f9ff127424 */ /* 0x004fe200078e00ff */
[----:B------:R-:W-:-:S02]  /*22560*/  MOV R19, 0xaa819dd4 ;  /* 0xaa819dd400137802 */ /* 0x000fc40000000f00 */
[----:B------:R2:W-:Y:S01]  /*22570*/  STL.64 [R1+0xbd0], R22 ;  /* 0x000bd01601007387 */ /* 0x0005e20000100a00 */
[----:B0-----:R-:W-:Y:S01]  /*22580*/  MOV R2, 0x388b4846 ;  /* 0x388b484600027802 */ /* 0x001fe20000000f00 */
[----:B------:R-:W-:Y:S02]  /*22590*/  HFMA2 R3, -RZ, RZ, -0.5185546875, 12280 ;  /* 0xb82671ffff037431 */ /* 0x000fe400000001ff */
[----:B------:R0:W-:Y:S01]  /*225a0*/  STL.64 [R1+0xbd8], R4 ;  /* 0x000bd80401007387 */ /* 0x0001e20000100a00 */
[----:B-1----:R-:W-:Y:S01]  /*225b0*/  HFMA2 R20, -RZ, RZ, -0.12255859375, -0.0295562744140625 ;  /* 0xafd8a791ff147431 */ /* 0x002fe200000001ff */
[----:B------:R-:W-:Y:S02]  /*225c0*/  MOV R21, 0x2f4c88ee ;  /* 0x2f4c88ee00157802 */ /* 0x000fe40000000f00 */
[----:B------:R1:W-:Y:S01]  /*225d0*/  STL.64 [R1+0xbe0], R16 ;  /* 0x000be01001007387 */ /* 0x0003e20000100a00 */
[----:B--2---:R-:W-:Y:S01]  /*225e0*/  MOV R22, 0x2ca4a32a ;  /* 0x2ca4a32a00167802 */ /* 0x004fe20000000f00 */
[----:B------:R-:W-:-:S02]  /*225f0*/  HFMA2 R23, -RZ, RZ, -0.06390380859375, 1.345703125 ;  /* 0xac173d62ff177431 */ /* 0x000fc400000001ff */
        /* <DEDUP_REMOVED lines=8> */
[----:B------:R-:W-:-:S02]  /*22680*/  HFMA2 R19, -RZ, RZ, 0.5693359375, -0.000445842742919921875 ;  /* 0x388e8f4eff137431 */ /* 0x000fc400000001ff */
[----:B------:R2:W-:Y:S01]  /*22690*/  STL.64 [R1+0xbc8], R2 ;  /* 0x000bc80201007387 */ /* 0x0005e20000100a00 */
[----:B0-----:R-:W-:Y:S02]  /*226a0*/  IMAD.MOV.U32 R26, RZ, RZ, -0x4b283e5e ;  /* 0xb4d7c1a2ff1a7424 */ /* 0x001fe400078e00ff */
[----:B------:R-:W-:Y:S01]  /*226b0*/  HFMA2 R27, -RZ, RZ, -0.474365234375, -50.71875 ;  /* 0xb797d257ff1b7431 */ /* 0x000fe200000001ff */
[----:B------:R0:W-:Y:S01]  /*226c0*/  STL.64 [R1+0xbf8], R20 ;  /* 0x000bf81401007387 */ /* 0x0001e20000100a00 */
[----:B-1----:R-:W-:Y:S01]  /*226d0*/  MOV R28, 0x370054e5 ;  /* 0x370054e5001c7802 */ /* 0x002fe20000000f00 */
[----:B------:R-:W-:Y:S02]  /*226e0*/  HFMA2 R29, -RZ, RZ, -0.365234375, 447.5 ;  /* 0xb5d85efeff1d7431 */ /* 0x000fe400000001ff */
[----:B------:R1:W-:Y:S01]  /*226f0*/  STL.64 [R1+0xc08], R22 ;  /* 0x000c081601007387 */ /* 0x0003e20000100a00 */
[----:B--2---:R-:W-:Y:S02]  /*22700*/  IMAD.MOV.U32 R2, RZ, RZ, -0x51c0682a ;  /* 0xae3f97d6ff027424 */ /* 0x004fe400078e00ff */
[----:B------:R-:W-:Y:S01]  /*22710*/  HFMA2 R3, -RZ, RZ, 0.0262451171875, 4.01953125 ;  /* 0x26b84405ff037431 */ /* 0x000fe200000001ff */
[----:B------:R2:W-:Y:S04]  /*22720*/  STL.64 [R1+0xc18], R4 ;  /* 0x000c180401007387 */ /* 0x0005e80000100a00 */
[----:B------:R3:W-:Y:S01]  /*22730*/  STL.64 [R1+0xc20], R16 ;  /* 0x000c201001007387 */ /* 0x0007e20000100a00 */
[----:B0-----:R-:W-:Y:S01]  /*22740*/  IMAD.MOV.U32 R20, RZ, RZ, 0x34185ee8 ;  /* 0x34185ee8ff147424 */ /* 0x001fe200078e00ff */
[----:B------:R-:W-:-:S02]  /*22750*/  MOV R21, 0xb76411fe ;  /* 0xb76411fe00157802 */ /* 0x000fc40000000f00 */
[----:B------:R0:W-:Y:S01]  /*22760*/  STL.64 [R1+0xc28], R18 ;  /* 0x000c281201007387 */ /* 0x0001e20000100a00 */
[----:B-1----:R-:W-:Y:S01]  /*22770*/  MOV R22, 0xb446133e ;  /* 0xb446133e00167802 */ /* 0x002fe20000000f00 */
[----:B------:R-:W-:Y:S02]  /*22780*/  HFMA2 R23, -RZ, RZ, 0.2283935546875, 0.1719970703125 ;  /* 0x334f3181ff177431 */ /* 0x000fe400000001ff */
[----:B--2---:R-:W-:Y:S01]  /*22790*/  IMAD.MOV.U32 R4, RZ, RZ, -0x575df71d ;  /* 0xa8a208e3ff047424 */ /* 0x004fe200078e00ff */
[----:B------:R-:W-:Y:S01]  /*227a0*/  MOV R5, 0xb1d8ade0 ;  /* 0xb1d8ade000057802 */ /* 0x000fe20000000f00 */
[----:B------:R1:W-:Y:S01]  /*227b0*/  STL.64 [R1+0xaa0], R26 ;  /* 0x000aa01a01007387 */ /* 0x0003e20000100a00 */
[----:B---3--:R-:W-:Y:S01]  /*227c0*/  HFMA2 R16, -RZ, RZ, 0.1671142578125, 46.71875 ;  /* 0x315951d7ff107431 */ /* 0x008fe200000001ff */
[----:B------:R-:W-:Y:S02]  /*227d0*/  MOV R17, 0xb0578799 ;  /* 0xb057879900117802 */ /* 0x000fe40000000f00 */
[----:B------:R2:W-:Y:S01]  /*227e0*/  STL.64 [R1+0xaa8], R28 ;  /* 0x000aa81c01007387 */ /* 0x0005e20000100a00 */
[----:B0-----:R-:W-:Y:S01]  /*227f0*/  MOV R18, 0xae4680a9 ;  /* 0xae4680a900127802 */ /* 0x001fe20000000f00 */
[----:B------:R-:W-:-:S02]  /*22800*/  HFMA2 R19, -RZ, RZ, 0.08184814453125, -56992 ;  /* 0x2d3dfaf5ff137431 */ /* 0x000fc400000001ff */
[----:B------:R0:W-:Y:S01]  /*22810*/  STL.64 [R1+0xc00], R2 ;  /* 0x000c000201007387 */ /* 0x0001e20000100a00 */
[----:B-1----:R-:W-:Y:S02]  /*22820*/  IMAD.MOV.U32 R26, RZ, RZ, -0x5a86242d ;  /* 0xa579dbd3ff1a7424 */ /* 0x002fe400078e00ff */
[----:B------:R-:W-:Y:S01]  /*22830*/  HFMA2 R27, -RZ, RZ, -0.0419921875, 0.27197265625 ;  /* 0xa960345aff1b7431 */ /* 0x000fe200000001ff */
[----:B------:R1:W-:Y:S01]  /*22840*/  STL.64 [R1+0xc30], R20 ;  /* 0x000c301401007387 */ /* 0x0003e20000100a00 */
[----:B--2---:R-:W-:Y:S01]  /*22850*/  HFMA2 R28, -RZ, RZ, 0.7861328125, 5.53125 ;  /* 0x3a4a4588ff1c7431 */ /* 0x004fe200000001ff */
[----:B------:R-:W-:Y:S02]  /*22860*/  MOV R29, 0x3606d905 ;  /* 0x3606d905001d7802 */ /* 0x000fe40000000f00 */
[----:B------:R2:W-:Y:S01]  /*22870*/  STL.64 [R1+0xc48], R22 ;  /* 0x000c481601007387 */ /* 0x0005e20000100a00 */
[----:B0-----:R-:W-:Y:S02]  /*22880*/  IMAD.MOV.U32 R2, RZ, RZ, -0x504d3181 ;  /* 0xafb2ce7fff027424 */ /* 0x001fe400078e00ff */
[----:B------:R-:W-:Y:S01]  /*22890*/  HFMA2 R3, -RZ, RZ, 0.29541015625, 0.0001986026763916015625 ;  /* 0x34ba0a82ff037431 */ /* 0x000fe200000001ff */
[----:B------:R0:W-:Y:S01]  /*228a0*/  STL.64 [R1+0xc50], R4 ;  /* 0x000c500401007387 */ /* 0x0001e20000100a00 */
[----:B-1----:R-:W-:Y:S01]  /*228b0*/  IMAD.MOV.U32 R20, RZ, RZ, -0x5bd72013 ;  /* 0xa428dfedff147424 */ /* 0x002fe200078e00ff */
[----:B------:R-:W-:-:S02]  /*228c0*/  MOV R21, 0xabaa6b58 ;  /* 0xabaa6b5800157802 */ /* 0x000fc40000000f00 */
[----:B------:R1:W-:Y:S01]  /*228d0*/  STL.64 [R1+0xc58], R16 ;  /* 0x000c581001007387 */ /* 0x0003e20000100a00 */
[----:B--2---:R-:W-:Y:S02]  /*228e0*/  IMAD.MOV.U32 R22, RZ, RZ, 0x3a0b4779 ;  /* 0x3a0b4779ff167424 */ /* 0x004fe400078e00ff */
[----:B------:R-:W-:Y:S01]  /*228f0*/  HFMA2 R23, -RZ, RZ, -0.76318359375, 0.9521484375 ;  /* 0xba1b3b9eff177431 */ /* 0x000fe200000001ff */
[----:B------:R2:W-:Y:S01]  /*22900*/  STL.64 [R1+0xc68], R18 ;  /* 0x000c681201007387 */ /* 0x0005e20000100a00 */
[----:B0-----:R-:W-:Y:S01]  /*22910*/  IMAD.MOV.U32 R4, RZ, RZ, -0x4754ffb6 ;  /* 0xb8ab004aff047424 */ /* 0x001fe200078e00ff */
[----:B------:R-:W-:Y:S02]  /*22920*/  MOV R5, 0x386b5efc ;  /* 0x386b5efc00057802 */ /* 0x000fe40000000f00 */
[----:B------:R0:W-:Y:S01]  /*22930*/  STL.64 [R1+0xae0], R26 ;  /* 0x000ae01a01007387 */ /* 0x0001e20000100a00 */
[----:B-1----:R-:W-:Y:S01]  /*22940*/  HFMA2 R16, -RZ, RZ, -0.474853515625, -2.73828125 ;  /* 0xb799c17aff107431 */ /* 0x002fe200000001ff */
[----:B------:R-:W-:-:S02]  /*22950*/  MOV R17, 0xb153a122 ;  /* 0xb153a12200117802 */ /* 0x000fc40000000f00 */
[----:B------:R1:W-:Y:S01]  /*22960*/  STL.64 [R1+0xaf8], R28 ;  /* 0x000af81c01007387 */ /* 0x0003e20000100a00 */
[----:B--2---:R-:W-:Y:S02]  /*22970*/  IMAD.MOV.U32 R18, RZ, RZ, 0x36688aea ;  /* 0x36688aeaff127424 */ /* 0x004fe400078e00ff */
[----:B------:R-:W-:Y:S01]  /*22980*/  HFMA2 R19, -RZ, RZ, -0.376953125, 0.066162109375 ;  /* 0xb6082c3cff137431 */ /* 0x000fe200000001ff */
[----:B------:R2:W-:Y:S01]  /*22990*/  STL.64 [R1+0xc40], R2 ;  /* 0x000c400201007387 */ /* 0x0005e20000100a00 */
[----:B0-----:R-:W-:Y:S02]  /*229a0*/  IMAD.MOV.U32 R26, RZ, RZ, -0x4d8de466 ;  /* 0xb2721b9aff1a7424 */ /* 0x001fe400078e00ff */
[----:B------:R-:W-:Y:S01]  /*229b0*/  HFMA2 R27, -RZ, RZ, 0.182373046875, 0.00010126829147338867188 ;  /* 0x31d606a3ff1b7431 */ /* 0x000fe200000001ff */
[----:B------:R0:W-:Y:S01]  /*229c0*/  STL.64 [R1+0xc70], R20 ;  /* 0x000c701401007387 */ /* 0x0001e20000100a00 */
[----:B-1----:R-:W-:Y:S01]  /*229d0*/  MOV R28, 0xa9df0b0c ;  /* 0xa9df0b0c001c7802 */ /* 0x002fe20000000f00 */
[----:B------:R-:W-:-:S02]  /*229e0*/  HFMA2 R29, -RZ, RZ, 0.0149993896484375, -0.005496978759765625 ;  /* 0x23ae9da1ff1d7431 */ /* 0x000fc400000001ff */
[----:B------:R1:W-:Y:S01]  /*229f0*/  STL.64 [R1+0xc80], R22 ;  /* 0x000c801601007387 */ /* 0x0003e20000100a00 */
[----:B--2---:R-:W-:Y:S01]  /*22a00*/  HFMA2 R2, -RZ, RZ, 0.055633544921875, -1554 ;  /* 0x2b1fe612ff027431 */ /* 0x004fe200000001ff */
[----:B------:R-:W-:Y:S02]  /*22a10*/  MOV R3, 0xaa152d8b ;  /* 0xaa152d8b00037802 */ /* 0x000fe40000000f00 */
[----:B------:R2:W-:Y:S01]  /*22a20*/  STL.64 [R1+0xc90], R4 ;  /* 0x000c900401007387 */ /* 0x0005e20000100a00 */
[----:B0-----:R-:W-:Y:S01]  /*22a30*/  MOV R20, 0x351b6448 ;  /* 0x351b644800147802 */ /* 0x001fe20000000f00 */
[----:B------:R-:W-:Y:S02]  /*22a40*/  HFMA2 R21, -RZ, RZ, 0.050872802734375, -0.0281982421875 ;  /* 0x2a83a738ff157431 */ /* 0x000fe400000001ff */
[----:B------:R0:W-:Y:S04]  /*22a50*/  STL.64 [R1+0xc98], R16 ;  /* 0x000c981001007387 */ /* 0x0001e80000100a00 */
[----:B------:R3:W-:Y:S01]  /*22a60*/  STL.64 [R1+0xca0], R18 ;  /* 0x000ca01201007387 */ /* 0x0007e20000100a00 */
[----:B-1----:R-:W-:-:S02]  /*22a70*/  IMAD.MOV.U32 R22, RZ, RZ, 0x30e787cd ;  /* 0x30e787cdff167424 */ /* 0x002fc400078e00ff */
[----:B------:R-:W-:Y:S01]  /*22a80*/  HFMA2 R23, -RZ, RZ, -0.1380615234375, -0.58349609375 ;  /* 0xb06bb8abff177431 */ /* 0x000fe200000001ff */
[----:B--2---:R-:W-:Y:S01]  /*22a90*/  MOV R4, 0x2f6d7999 ;  /* 0x2f6d799900047802 */ /* 0x004fe20000000f00 */
[----:B------:R-:W-:Y:S01]  /*22aa0*/  HFMA2 R5, -RZ, RZ, -0.0248260498046875, 7912 ;  /* 0xa65b6fbaff057431 */ /* 0x000fe200000001ff */
[----:B------:R1:W-:Y:S01]  /*22ab0*/  STL.64 [R1+0xb20], R26 ;  /* 0x000b201a01007387 */ /* 0x0003e20000100a00 */
[----:B0-----:R-:W-:Y:S01]  /*22ac0*/  IMAD.MOV.U32 R16, RZ, RZ, -0x5215ac74 ;  /* 0xadea538cff107424 */ /* 0x001fe200078e00ff */
[----:B------:R-:W-:Y:S02]  /*22ad0*/  MOV R17, 0x2d65daaf ;  /* 0x2d65daaf00117802 */ /* 0x000fe40000000f00 */
[----:B------:R0:W-:Y:S01]  /*22ae0*/  STL.64 [R1+0xb48], R28 ;  /* 0x000b481c01007387 */ /* 0x0001e20000100a00 */
[----:B---3--:R-:W-:Y:S02]  /*22af0*/  IMAD.MOV.U32 R18, RZ, RZ, 0x2acfbe8a ;  /* 0x2acfbe8aff127424 */ /* 0x008fe400078e00ff */
[----:B------:R-:W-:Y:S01]  /*22b00*/  HFMA2 R19, -RZ, RZ, 0.712890625, -0.0002586841583251953125 ;  /* 0x39b48c3dff137431 */ /* 0x000fe200000001ff */
[----:B------:R2:W-:Y:S01]  /*22b10*/  STL.64 [R1+0xc78], R2 ;  /* 0x000c780201007387 */ /* 0x0005e20000100a00 */
[----:B-1----:R-:W-:Y:S01]  /*22b20*/  IMAD.MOV.U32 R26, RZ, RZ, -0x49419487 ;  /* 0xb6be6b79ff1a7424 */ /* 0x002fe200078e00ff */
[----:B------:R-:W-:-:S02]  /*22b30*/  MOV R27, 0x35bf0101 ;  /* 0x35bf0101001b7802 */ /* 0x000fc40000000f00 */
[----:B------:R1:W-:Y:S01]  /*22b40*/  STL.64 [R1+0xca8], R20 ;  /* 0x000ca81401007387 */ /* 0x0003e20000100a00 */
[----:B0-----:R-:W-:Y:S01]  /*22b50*/  HFMA2 R28, -RZ, RZ, -0.03497314453125, 0.13037109375 ;  /* 0xa87a302cff1c7431 */ /* 0x001fe200000001ff */
[----:B------:R-:W-:Y:S02]  /*22b60*/  MOV R29, 0xadc0969f ;  /* 0xadc0969f001d7802 */ /* 0x000fe40000000f00 */
[----:B------:R0:W-:Y:S01]  /*22b70*/  STL.64 [R1+0xcc0], R22 ;  /* 0x000cc01601007387 */ /* 0x0001e20000100a00 */
[----:B--2---:R-:W-:Y:S01]  /*22b80*/  HFMA2 R2, -RZ, RZ, -0.1981201171875, -0.00011169910430908203125 ;  /* 0xb2578752ff027431 */ /* 0x004fe200000001ff */
[----:B------:R-:W-:Y:S02]  /*22b90*/  MOV R3, 0x29c2c5d5 ;  /* 0x29c2c5d500037802 */ /* 0x000fe40000000f00 */
[----:B------:R2:W-:Y:S01]  /*22ba0*/  STL.64 [R1+0xcc8], R4 ;  /* 0x000cc80401007387 */ /* 0x0005e20000100a00 */
[----:B-1----:R-:W-:Y:S01]  /*22bb0*/  MOV R20, 0x3858ebaf ;  /* 0x3858ebaf00147802 */ /* 0x002fe20000000f00 */
[----:B------:R-:W-:-:S02]  /*22bc0*/  HFMA2 R21, -RZ, RZ, -0.71044921875, -0.0028133392333984375 ;  /* 0xb9af99c3ff157431 */ /* 0x000fc400000001ff */
[----:B------:R1:W-:Y:S01]  /*22bd0*/  STL.64 [R1+0xcd0], R16 ;  /* 0x000cd01001007387 */ /* 0x0003e20000100a00 */
[----:B0-----:R-:W-:Y:S01]  /*22be0*/  HFMA2 R22, -RZ, RZ, -0.251953125, -24.875 ;  /* 0xb408ce38ff167431 */ /* 0x001fe200000001ff */
[----:B------:R-:W-:Y:S02]  /*22bf0*/  MOV R23, 0x37e8bcc2 ;  /* 0x37e8bcc200177802 */ /* 0x000fe40000000f00 */
[----:B------:R0:W-:Y:S01]  /*22c00*/  STL.64 [R1+0xce0], R18 ;  /* 0x000ce01201007387 */ /* 0x0001e20000100a00 */
[----:B--2---:R-:W-:Y:S01]  /*22c10*/  MOV R4, 0x3007c16d ;  /* 0x3007c16d00047802 */ /* 0x004fe20000000f00 */
[----:B------:R-:W-:Y:S02]  /*22c20*/  HFMA2 R5, -RZ, RZ, -0.34716796875, 0.337646484375 ;  /* 0xb58e3567ff057431 */ /* 0x000fe400000001ff */
[----:B------:R2:W-:Y:S01]  /*22c30*/  STL.64 [R1+0xb70], R26 ;  /* 0x000b701a01007387 */ /* 0x0005e20000100a00 */
[----:B-1----:R-:W-:Y:S01]  /*22c40*/  IMAD.MOV.U32 R16, RZ, RZ, 0x35258957 ;  /* 0x35258957ff107424 */ /* 0x002fe200078e00ff */
[----:B------:R-:W-:-:S02]  /*22c50*/  MOV R17, 0xb43c94bc ;  /* 0xb43c94bc00117802 */ /* 0x000fc40000000f00 */
[----:B------:R1:W-:Y:S01]  /*22c60*/  STL.64 [R1+0xb98], R28 ;  /* 0x000b981c01007387 */ /* 0x0003e20000100a00 */
[----:B0-----:R-:W-:Y:S01]  /*22c70*/  HFMA2 R18, -RZ, RZ, -0.06024169921875, -0.0026683807373046875 ;  /* 0xabb69977ff127431 */ /* 0x001fe200000001ff */
[----:B------:R-:W-:Y:S02]  /*22c80*/  MOV R19, 0x32e788fe ;  /* 0x32e788fe00137802 */ /* 0x000fe40000000f00 */
[----:B------:R0:W-:Y:S01]  /*22c90*/  STL.64 [R1+0xcb8], R2 ;  /* 0x000cb80201007387 */ /* 0x0001e20000100a00 */
[----:B--2---:R-:W-:Y:S02]  /*22ca0*/  IMAD.MOV.U32 R26, RZ, RZ, -0x4663332c ;  /* 0xb99cccd4ff1a7424 */ /* 0x004fe400078e00ff */
[----:B------:R-:W-:Y:S01]  /*22cb0*/  HFMA2 R27, -RZ, RZ, -0.3603515625, 43744 ;  /* 0xb5c47957ff1b7431 */ /* 0x000fe200000001ff */
[----:B------:R2:W-:Y:S01]  /*22cc0*/  STL.64 [R1+0xce8], R20 ;  /* 0x000ce81401007387 */ /* 0x0005e20000100a00 */
[----:B-1----:R-:W-:Y:S01]  /*22cd0*/  MOV R28, 0x32f7f4a2 ;  /* 0x32f7f4a2001c7802 */ /* 0x002fe20000000f00 */
[----:B------:R-:W-:-:S02]  /*22ce0*/  HFMA2 R29, -RZ, RZ, -0.2015380859375, -7.1328125 ;  /* 0xb273c722ff1d7431 */ /* 0x000fc400000001ff */
[----:B------:R1:W-:Y:S01]  /*22cf0*/  STL.64 [R1+0xcf8], R22 ;  /* 0x000cf81601007387 */ /* 0x0003e20000100a00 */
[----:B0-----:R-:W-:Y:S01]  /*22d00*/  IMAD.MOV.U32 R2, RZ, RZ, 0x3993775b ;  /* 0x3993775bff027424 */ /* 0x001fe200078e00ff */
[----:B------:R-:W-:Y:S02]  /*22d10*/  MOV R3, 0xb8e63214 ;  /* 0xb8e6321400037802 */ /* 0x000fe40000000f00 */
[----:B------:R0:W-:Y:S01]  /*22d20*/  STL.64 [R1+0xd08], R4 ;  /* 0x000d080401007387 */ /* 0x0001e20000100a00 */
[----:B--2---:R-:W-:Y:S02]  /*22d30*/  IMAD.MOV.U32 R20, RZ, RZ, -0x4d858bba ;  /* 0xb27a7446ff147424 */ /* 0x004fe400078e00ff */
[----:B------:R-:W-:Y:S01]  /*22d40*/  HFMA2 R21, -RZ, RZ, 0.1724853515625, -0.00099945068359375 ;  /* 0x31859418ff157431 */ /* 0x000fe200000001ff */
[----:B------:R2:W-:Y:S04]  /*22d50*/  STL.64 [R1+0xd10], R16 ;  /* 0x000d101001007387 */ /* 0x0005e80000100a00 */
[----:B------:R3:W-:Y:S01]  /*22d60*/  STL.64 [R1+0xd18], R18 ;  /* 0x000d181201007387 */ /* 0x0007e20000100a00 */
[----:B-1----:R-:W-:Y:S01]  /*22d70*/  HFMA2 R22, -RZ, RZ, 0.0154876708984375, -809.5 ;  /* 0x23eee253ff167431 */ /* 0x002fe200000001ff */
[----:B------:R-:W-:Y:S01]  /*22d80*/  MOV R23, 0x2d1bcefb ;  /* 0x2d1bcefb00177802 */ /* 0x000fe20000000f00 */
[----:B0-----:R-:W-:-:S02]  /*22d90*/  IMAD.MOV.U32 R4, RZ, RZ, -0x536513c8 ;  /* 0xac9aec38ff047424 */ /* 0x001fc400078e00ff */
[----:B------:R-:W-:Y:S01]  /*22da0*/  HFMA2 R5, -RZ, RZ, 0.059326171875, -3744 ;  /* 0x2b98eb50ff057431 */ /* 0x000fe200000001ff */
[----:B------:R0:W-:Y:S01]  /*22db0*/  STL.64 [R1+0xbc0], R26 ;  /* 0x000bc01a01007387 */ /* 0x0001e20000100a00 */
[----:B--2---:R-:W-:Y:S01]  /*22dc0*/  MOV R16, 0xba2b14da ;  /* 0xba2b14da00107802 */ /* 0x004fe20000000f00 */
[----:B------:R-:W-:Y:S02]  /*22dd0*/  HFMA2 R17, -RZ, RZ, 0.794921875, 0.00070858001708984375 ;  /* 0x3a5c11ceff117431 */ /* 0x000fe400000001ff */
[----:B------:R1:W-:Y:S01]  /*22de0*/  STL.64 [R1+0xbe8], R28 ;  /* 0x000be81c01007387 */ /* 0x0003e20000100a00 */
[----:B---3--:R-:W-:Y:S01]  /*22df0*/  HFMA2 R18, -RZ, RZ, 0.6474609375, -0.000142574310302734375 ;  /* 0x392e88acff127431 */ /* 0x008fe200000001ff */
[----:B------:R-:W-:Y:S02]  /*22e00*/  MOV R19, 0xb9060b7e ;  /* 0xb9060b7e00137802 */ /* 0x000fe40000000f00 */
[----:B------:R2:W-:Y:S01]  /*22e10*/  STL.64 [R1+0xcf0], R2 ;  /* 0x000cf00201007387 */ /* 0x0005e20000100a00 */
[----:B0-----:R-:W-:Y:S01]  /*22e20*/  IMAD.MOV.U32 R26, RZ, RZ, 0x2b0a2bbf ;  /* 0x2b0a2bbfff1a7424 */ /* 0x001fe200078e00ff */
[----:B------:R-:W-:-:S02]  /*22e30*/  MOV R27, 0xa2e9da4e ;  /* 0xa2e9da4e001b7802 */ /* 0x000fc40000000f00 */
[----:B------:R0:W-:Y:S01]  /*22e40*/  STL.64 [R1+0xd20], R20 ;  /* 0x000d201401007387 */ /* 0x0001e20000100a00 */
[----:B-1----:R-:W-:Y:S01]  /*22e50*/  HFMA2 R28, -RZ, RZ, 0.43896484375, -0.00010782480239868164062 ;  /* 0x37068711ff1c7431 */ /* 0x002fe200000001ff */
[----:B------:R-:W-:Y:S02]  /*22e60*/  MOV R29, 0xb619c759 ;  /* 0xb619c759001d7802 */ /* 0x000fe40000000f00 */
[----:B------:R1:W-:Y:S01]  /*22e70*/  STL.64 [R1+0xd38], R22 ;  /* 0x000d381601007387 */ /* 0x0003e20000100a00 */
[----:B--2---:R-:W-:Y:S01]  /*22e80*/  IMAD.MOV.U32 R2, RZ, RZ, 0x2f96d785 ;  /* 0x2f96d785ff027424 */ /* 0x004fe200078e00ff */
[----:B------:R-:W-:Y:S02]  /*22e90*/  MOV R3, 0xae99d6d5 ;  /* 0xae99d6d500037802 */ /* 0x000fe40000000f00 */
[----:B------:R2:W-:Y:S01]  /*22ea0*/  STL.64 [R1+0xd40], R4 ;  /* 0x000d400401007387 */ /* 0x0005e20000100a00 */
[----:B0-----:R-:W-:Y:S02]  /*22eb0*/  IMAD.MOV.U32 R20, RZ, RZ, 0x384231bf ;  /* 0x384231bfff147424 */ /* 0x001fe400078e00ff */
[----:B------:R-:W-:Y:S01]  /*22ec0*/  HFMA2 R21, -RZ, RZ, 0.17529296875, -0.0038089752197265625 ;  /* 0x319c9bcdff157431 */ /* 0x000fe200000001ff */
[----:B------:R0:W-:Y:S01]  /*22ed0*/  STL.64 [R1+0xd48], R16 ;  /* 0x000d481001007387 */ /* 0x0001e20000100a00 */
[----:B-1----:R-:W-:Y:S01]  /*22ee0*/  IMAD.MOV.U32 R22, RZ, RZ, -0x49f2909b ;  /* 0xb60d6f65ff167424 */ /* 0x002fe200078e00ff */
[----:B------:R-:W-:-:S02]  /*22ef0*/  MOV R23, 0xad9769e1 ;  /* 0xad9769e100177802 */ /* 0x000fc40000000f00 */
[----:B------:R1:W-:Y:S01]  /*22f00*/  STL.64 [R1+0xd58], R18 ;  /* 0x000d581201007387 */ /* 0x0003e20000100a00 */
[----:B--2---:R-:W-:Y:S02]  /*22f10*/  IMAD.MOV.U32 R4, RZ, RZ, 0x33859412 ;  /* 0x33859412ff047424 */ /* 0x004fe400078e00ff */
[----:B------:R-:W-:Y:S01]  /*22f20*/  HFMA2 R5, -RZ, RZ, 0.024383544921875, 0.05047607421875 ;  /* 0x263e2a76ff057431 */ /* 0x000fe200000001ff */
[----:B------:R2:W-:Y:S01]  /*22f30*/  STL.64 [R1+0xc10], R26 ;  /* 0x000c101a01007387 */ /* 0x0005e20000100a00 */
[----:B0-----:R-:W-:Y:S01]  /*22f40*/  MOV R16, 0xb224c2f7 ;  /* 0xb224c2f700107802 */ /* 0x001fe20000000f00 */
[----:B------:R-:W-:Y:S02]  /*22f50*/  HFMA2 R17, -RZ, RZ, 0.1781005859375, 0.007732391357421875 ;  /* 0x31b31febff117431 */ /* 0x000fe400000001ff */
[----:B------:R0:W-:Y:S01]  /*22f60*/  STL.64 [R1+0xc38], R28 ;  /* 0x000c381c01007387 */ /* 0x0001e20000100a00 */
[----:B-1----:R-:W-:Y:S01]  /*22f70*/  IMAD.MOV.U32 R18, RZ, RZ, -0x4f3fb378 ;  /* 0xb0c04c88ff127424 */ /* 0x002fe200078e00ff */
[----:B------:R-:W-:-:S02]  /*22f80*/  MOV R19, 0x261b2096 ;  /* 0x261b209600137802 */ /* 0x000fc40000000f00 */
[----:B------:R1:W-:Y:S01]  /*22f90*/  STL.64 [R1+0xd30], R2 ;  /* 0x000d300201007387 */ /* 0x0003e20000100a00 */
[----:B--2---:R-:W-:Y:S02]  /*22fa0*/  IMAD.MOV.U32 R26, RZ, RZ, 0x27bb1603 ;  /* 0x27bb1603ff1a7424 */ /* 0x004fe400078e00ff */
[----:B------:R-:W-:Y:S01]  /*22fb0*/  HFMA2 R27, -RZ, RZ, 0.10626220703125, -24.6875 ;  /* 0x2ecdce2cff1b7431 */ /* 0x000fe200000001ff */
[----:B------:R2:W-:Y:S01]  /*22fc0*/  STL.64 [R1+0xd60], R20 ;  /* 0x000d601401007387 */ /* 0x0005e20000100a00 */
[----:B0-----:R-:W-:Y:S01]  /*22fd0*/  MOV R28, 0x398e04a8 ;  /* 0x398e04a8001c7802 */ /* 0x001fe20000000f00 */
[----:B------:R-:W-:Y:S02]  /*22fe0*/  HFMA2 R29, -RZ, RZ, 0.3330078125, 0.00890350341796875 ;  /* 0x3554208fff1d7431 */ /* 0x000fe400000001ff */
[----:B------:R0:W-:Y:S01]  /*22ff0*/  STL.64 [R1+0xd70], R22 ;  /* 0x000d701601007387 */ /* 0x0001e20000100a00 */
[----:B-1----:R-:W-:Y:S01]  /*23000*/  MOV R2, 0xb731c258 ;  /* 0xb731c25800027802 */ /* 0x002fe20000000f00 */
[----:B------:R-:W-:-:S02]  /*23010*/  HFMA2 R3, -RZ, RZ, 0.430419921875, -0.004367828369140625 ;  /* 0x36e39c79ff037431 */ /* 0x000fc400000001ff */
[----:B------:R1:W-:Y:S01]  /*23020*/  STL.64 [R1+0xd80], R4 ;  /* 0x000d800401007387 */ /* 0x0003e20000100a00 */
[----:B--2---:R-:W-:Y:S01]  /*23030*/  HFMA2 R20, -RZ, RZ, 0.1146240234375, 1.1484375 ;  /* 0x2f563c98ff147431 */ /* 0x004fe200000001ff */
[----:B------:R-:W-:Y:S02]  /*23040*/  MOV R21, 0xaedeb390 ;  /* 0xaedeb39000157802 */ /* 0x000fe40000000f00 */
[----:B------:R2:W-:Y:S04]  /*23050*/  STL.64 [R1+0xd88], R16 ;  /* 0x000d881001007387 */ /* 0x0005e80000100a00 */
[----:B------:R3:W-:Y:S01]  /*23060*/  STL.64 [R1+0xd90], R18 ;  /* 0x000d901201007387 */ /* 0x0007e20000100a00 */
[----:B0-----:R-:W-:Y:S01]  /*23070*/  IMAD.MOV.U32 R22, RZ, RZ, -0x4768e703 ;  /* 0xb89718fdff167424 */ /* 0x001fe200078e00ff */
[----:B------:R-:W-:Y:S01]  /*23080*/  MOV R23, 0x3a31cb4e ;  /* 0x3a31cb4e00177802 */ /* 0x000fe20000000f00 */
[----:B-1----:R-:W-:Y:S01]  /*23090*/  HFMA2 R4, -RZ, RZ, -0.76904296875, -30.296875 ;  /* 0xba27cf93ff047431 */ /* 0x002fe200000001ff */
[----:B------:R-:W-:Y:S01]  /*230a0*/  MOV R5, 0x39917d90 ;  /* 0x39917d9000057802 */ /* 0x000fe20000000f00 */
[----:B------:R0:W-:Y:S01]  /*230b0*/  STL.64 [R1+0xc60], R26 ;  /* 0x000c601a01007387 */ /* 0x0001e20000100a00 */
[----:B--2---:R-:W-:-:S02]  /*230c0*/  IMAD.MOV.U32 R16, RZ, RZ, 0x3443638e ;  /* 0x3443638eff107424 */ /* 0x004fc400078e00ff */
[----:B------:R-:W-:Y:S01]  /*230d0*/  HFMA2 R17, -RZ, RZ, -0.58642578125, -64.125 ;  /* 0xb8b1d402ff117431 */ /* 0x000fe200000001ff */
[----:B------:R1:W-:Y:S01]  /*230e0*/  STL.64 [R1+0xc88], R28 ;  /* 0x000c881c01007387 */ /* 0x0003e20000100a00 */
[----:B---3--:R-:W-:Y:S01]  /*230f0*/  IMAD.MOV.U32 R18, RZ, RZ, -0x4f8c7f39 ;  /* 0xb07380c7ff127424 */ /* 0x008fe200078e00ff */
[----:B------:R-:W-:Y:S02]  /*23100*/  MOV R19, 0x3697f31f ;  /* 0x3697f31f00137802 */ /* 0x000fe40000000f00 */
[----:B------:R2:W-:Y:S01]  /*23110*/  STL.64 [R1+0xd68], R2 ;  /* 0x000d680201007387 */ /* 0x0005e20000100a00 */
[----:B0-----:R-:W-:Y:S01]  /*23120*/  IMAD.MOV.U32 R26, RZ, RZ, -0x4c426841 ;  /* 0xb3bd97bfff1a7424 */ /* 0x001fe200078e00ff */
[----:B------:R-:W-:Y:S02]  /*23130*/  MOV R27, 0x334bbc63 ;  /* 0x334bbc63001b7802 */ /* 0x000fe40000000f00 */
[----:B------:R0:W-:Y:S01]  /*23140*/  STL.64 [R1+0xd98], R20 ;  /* 0x000d981401007387 */ /* 0x0001e20000100a00 */
[----:B-1----:R-:W-:Y:S01]  /*23150*/  HFMA2 R28, -RZ, RZ, -0.06829833984375, -4.28125 ;  /* 0xac5fc448ff1c7431 */ /* 0x002fe200000001ff */
[----:B------:R-:W-:-:S02]  /*23160*/  MOV R29, 0x22adcde9 ;  /* 0x22adcde9001d7802 */ /* 0x000fc40000000f00 */
[----:B------:R1:W-:Y:S01]  /*23170*/  STL.64 [R1+0xdb0], R22 ;  /* 0x000db01601007387 */ /* 0x0003e20000100a00 */
[----:B--2---:R-:W-:Y:S01]  /*23180*/  MOV R2, 0xac6d4b31 ;  /* 0xac6d4b3100027802 */ /* 0x004fe20000000f00 */
[----:B------:R-:W-:Y:S02]  /*23190*/  HFMA2 R3, -RZ, RZ, -0.763671875, 8164 ;  /* 0xba1c6ff9ff037431 */ /* 0x000fe400000001ff */
[----:B------:R2:W-:Y:S01]  /*231a0*/  STL.64 [R1+0xdb8], R4 ;  /* 0x000db80401007387 */ /* 0x0005e20000100a00 */
[----:B0-----:R-:W-:Y:S01]  /*231b0*/  HFMA2 R20, -RZ, RZ, -0.39013671875, -6.61328125 ;  /* 0xb63ec69dff147431 */ /* 0x001fe200000001ff */
[----:B------:R-:W-:Y:S02]  /*231c0*/  MOV R21, 0x3569c288 ;  /* 0x3569c28800157802 */ /* 0x000fe40000000f00 */
[----:B------:R0:W-:Y:S01]  /*231d0*/  STL.64 [R1+0xdc0], R16 ;  /* 0x000dc01001007387 */ /* 0x0001e20000100a00 */
[----:B-1----:R-:W-:Y:S01]  /*231e0*/  MOV R22, 0x33be51ed ;  /* 0x33be51ed00167802 */ /* 0x002fe20000000f00 */
[----:B------:R-:W-:-:S02]  /*231f0*/  HFMA2 R23, -RZ, RZ, -0.2138671875, 95.8125 ;  /* 0xb2d855fdff177431 */ /* 0x000fc400000001ff */
[----:B------:R1:W-:Y:S01]  /*23200*/  STL.64 [R1+0xdd0], R18 ;  /* 0x000dd01201007387 */ /* 0x0003e20000100a00 */
[----:B--2---:R-:W-:Y:S01]  /*23210*/  HFMA2 R4, -RZ, RZ, -0.158447265625, 0.0228118896484375 ;  /* 0xb11225d7ff047431 */ /* 0x004fe200000001ff */
[----:B------:R-:W-:Y:S02]  /*23220*/  MOV R5, 0x301db2a5 ;  /* 0x301db2a500057802 */ /* 0x000fe40000000f00 */
[----:B------:R2:W-:Y:S01]  /*23230*/  STL.64 [R1+0xcb0], R26 ;  /* 0x000cb01a01007387 */ /* 0x0005e20000100a00 */
[----:B0-----:R-:W-:Y:S02]  /*23240*/  IMAD.MOV.U32 R16, RZ, RZ, -0x5fa12243 ;  /* 0xa05eddbdff107424 */ /* 0x001fe400078e00ff */
[----:B------:R-:W-:Y:S01]  /*23250*/  HFMA2 R17, -RZ, RZ, -0.10455322265625, -36096 ;  /* 0xaeb1f868ff117431 */ /* 0x000fe200000001ff */
[----:B------:R0:W-:Y:S01]  /*23260*/  STL.64 [R1+0xcd8], R28 ;  /* 0x000cd81c01007387 */ /* 0x0001e20000100a00 */
[----:B-1----:R-:W-:Y:S01]  /*23270*/  MOV R18, 0x2e3a66b4 ;  /* 0x2e3a66b400127802 */ /* 0x002fe20000000f00 */
[----:B------:R-:W-:-:S02]  /*23280*/  HFMA2 R19, -RZ, RZ, -0.08209228515625, -0.0003426074981689453125 ;  /* 0xad418d9dff137431 */ /* 0x000fc400000001ff */
[----:B------:R1:W-:Y:S01]  /*23290*/  STL.64 [R1+0xda8], R2 ;  /* 0x000da80201007387 */ /* 0x0003e20000100a00 */
[----:B--2---:R-:W-:Y:S02]  /*232a0*/  IMAD.MOV.U32 R26, RZ, RZ, -0x4866cb75 ;  /* 0xb799348bff1a7424 */ /* 0x004fe400078e00ff */
[----:B------:R-:W-:Y:S01]  /*232b0*/  HFMA2 R27, -RZ, RZ, 0.42236328125, 0.24755859375 ;  /* 0x36c233ecff1b7431 */ /* 0x000fe200000001ff */
[----:B------:R2:W-:Y:S01]  /*232c0*/  STL.64 [R1+0xdd8], R20 ;  /* 0x000dd81401007387 */ /* 0x0005e20000100a00 */
[----:B0-----:R-:W-:Y:S01]  /*232d0*/  MOV R28, 0xa432faca ;  /* 0xa432faca001c7802 */ /* 0x001fe20000000f00 */
[----:B------:R-:W-:Y:S02]  /*232e0*/  HFMA2 R29, -RZ, RZ, -0.127197265625, 18128 ;  /* 0xb012746dff1d7431 */ /* 0x000fe400000001ff */
[----:B------:R0:W-:Y:S01]  /*232f0*/  STL.64 [R1+0xde8], R22 ;  /* 0x000de81601007387 */ /* 0x0001e20000100a00 */
[----:B-1----:R-:W-:Y:S02]  /*23300*/  IMAD.MOV.U32 R2, RZ, RZ, 0x2c81c80c ;  /* 0x2c81c80cff027424 */ /* 0x002fe400078e00ff */
[----:B------:R-:W-:Y:S01]  /*23310*/  HFMA2 R3, -RZ, RZ, -0.2587890625, -3.587890625 ;  /* 0xb424c32dff037431 */ /* 0x000fe200000001ff */
[----:B------:R1:W-:Y:S01]  /*23320*/  STL.64 [R1+0xdf8], R4 ;  /* 0x000df80401007387 */ /* 0x0003e20000100a00 */
[----:B--2---:R-:W-:Y:S01]  /*23330*/  IMAD.MOV.U32 R20, RZ, RZ, 0x3aaea573 ;  /* 0x3aaea573ff147424 */ /* 0x004fe200078e00ff */
[----:B------:R-:W-:-:S02]  /*23340*/  MOV R21, 0xbafaede5 ;  /* 0xbafaede500157802 */ /* 0x000fc40000000f00 */
[----:B------:R2:W-:Y:S04]  /*23350*/  STL.64 [R1+0xe00], R16 ;  /* 0x000e001001007387 */ /* 0x0005e80000100a00 */
[----:B------:R3:W-:Y:S01]  /*23360*/  STL.64 [R1+0xe08], R18 ;  /* 0x000e081201007387 */ /* 0x0007e20000100a00 */
[----:B0-----:R-:W-:Y:S01]  /*23370*/  MOV R22, 0xb930c724 ;  /* 0xb930c72400167802 */ /* 0x001fe20000000f00 */
[----:B------:R-:W-:Y:S02]  /*23380*/  HFMA2 R23, -RZ, RZ, -0.1888427734375, -0.07733154296875 ;  /* 0xb20bacf3ff177431 */ /* 0x000fe400000001ff */
[----:B-1----:R-:W-:Y:S01]  /*23390*/  IMAD.MOV.U32 R4, RZ, RZ, 0x383defc2 ;  /* 0x383defc2ff047424 */ /* 0x002fe200078e00ff */
[----:B------:R-:W-:Y:S01]  /*233a0*/  MOV R5, 0xb803287c ;  /* 0xb803287c00057802 */ /* 0x000fe20000000f00 */
[----:B------:R0:W-:Y:S01]  /*233b0*/  STL.64 [R1+0xd00], R26 ;  /* 0x000d001a01007387 */ /* 0x0001e20000100a00 */
[----:B--2---:R-:W-:Y:S01]  /*233c0*/  HFMA2 R16, -RZ, RZ, 0.448974609375, 46.75 ;  /* 0x372f51d8ff107431 */ /* 0x004fe200000001ff */
[----:B------:R-:W-:-:S02]  /*233d0*/  MOV R17, 0x2e550537 ;  /* 0x2e55053700117802 */ /* 0x000fc40000000f00 */
[----:B------:R1:W-:Y:S01]  /*233e0*/  STL.64 [R1+0xd28], R28 ;  /* 0x000d281c01007387 */ /* 0x0003e20000100a00 */
[----:B---3--:R-:W-:Y:S01]  /*233f0*/  MOV R18, 0xb4d855fb ;  /* 0xb4d855fb00127802 */ /* 0x008fe20000000f00 */
[----:B------:R-:W-:Y:S02]  /*23400*/  HFMA2 R19, -RZ, RZ, -0.048980712890625, -15.921875 ;  /* 0xaa45cbf6ff137431 */ /* 0x000fe400000001ff */
[----:B------:R2:W-:Y:S01]  /*23410*/  STL.64 [R1+0xde0], R2 ;  /* 0x000de00201007387 */ /* 0x0005e20000100a00 */
[----:B0-----:R-:W-:Y:S01]  /*23420*/  IMAD.MOV.U32 R26, RZ, RZ, -0x461a34c2 ;  /* 0xb9e5cb3eff1a7424 */ /* 0x001fe200078e00ff */
[----:B------:R-:W-:Y:S02]  /*23430*/  MOV R27, 0xb53b133b ;  /* 0xb53b133b001b7802 */ /* 0x000fe40000000f00 */
[----:B------:R0:W-:Y:S01]  /*23440*/  STL.64 [R1+0xe10], R20 ;  /* 0x000e101401007387 */ /* 0x0001e20000100a00 */
[----:B-1----:R-:W-:Y:S01]  /*23450*/  HFMA2 R28, -RZ, RZ, 0.29931640625, -0.001903533935546875 ;  /* 0x34ca97ccff1c7431 */ /* 0x002fe200000001ff */
[----:B------:R-:W-:-:S02]  /*23460*/  MOV R29, 0xb46accf2 ;  /* 0xb46accf2001d7802 */ /* 0x000fc40000000f00 */
[----:B------:R1:W-:Y:S01]  /*23470*/  STL.64 [R1+0xe28], R22 ;  /* 0x000e281601007387 */ /* 0x0003e20000100a00 */
[----:B--2---:R-:W-:Y:S02]  /*23480*/  IMAD.MOV.U32 R2, RZ, RZ, -0x45faa2b3 ;  /* 0xba055d4dff027424 */ /* 0x004fe400078e00ff */
[----:B------:R-:W-:Y:S01]  /*23490*/  HFMA2 R3, -RZ, RZ, 0.734375, 0.000367641448974609375 ;  /* 0x39e00e06ff037431 */ /* 0x000fe200000001ff */
[----:B------:R2:W-:Y:S01]  /*234a0*/  STL.64 [R1+0xe30], R4 ;  /* 0x000e300401007387 */ /* 0x0005e20000100a00 */
[----:B0-----:R-:W-:Y:S01]  /*234b0*/  IMAD.MOV.U32 R20, RZ, RZ, 0x3396a2a5 ;  /* 0x3396a2a5ff147424 */ /* 0x001fe200078e00ff */
[----:B------:R-:W-:Y:S02]  /*234c0*/  MOV R21, 0xb32d8cee ;  /* 0xb32d8cee00157802 */ /* 0x000fe40000000f00 */
[----:B------:R0:W-:Y:S01]  /*234d0*/  STL.64 [R1+0xe38], R16 ;  /* 0x000e381001007387 */ /* 0x0001e20000100a00 */
[----:B-1----:R-:W-:Y:S02]  /*234e0*/  IMAD.MOV.U32 R22, RZ, RZ, -0x4f0b4a71 ;  /* 0xb0f4b58fff167424 */ /* 0x002fe400078e00ff */
[----:B------:R-:W-:Y:S01]  /*234f0*/  HFMA2 R23, -RZ, RZ, 0.1412353515625, -47648 ;  /* 0x3085f9d1ff177431 */ /* 0x000fe200000001ff */
[----:B------:R1:W-:Y:S01]  /*23500*/  STL.64 [R1+0xe48], R18 ;  /* 0x000e481201007387 */ /* 0x0003e20000100a00 */
[----:B--2---:R-:W-:Y:S01]  /*23510*/  IMAD.MOV.U32 R4, RZ, RZ, 0x2e259399 ;  /* 0x2e259399ff047424 */ /* 0x004fe200078e00ff */
[----:B------:R-:W-:-:S02]  /*23520*/  MOV R5, 0x3acf0edd ;  /* 0x3acf0edd00057802 */ /* 0x000fc40000000f00 */
[----:B------:R2:W-:Y:S01]  /*23530*/  STL.64 [R1+0xd50], R26 ;  /* 0x000d501a01007387 */ /* 0x0005e20000100a00 */
[----:B0-----:R-:W-:Y:S01]  /*23540*/  HFMA2 R16, -RZ, RZ, 0.6455078125, 2626 ;  /* 0x392a6921ff107431 */ /* 0x001fe200000001ff */
[----:B------:R-:W-:Y:S02]  /*23550*/  MOV R17, 0xbb073923 ;  /* 0xbb07392300117802 */ /* 0x000fe40000000f00 */
[----:B------:R0:W-:Y:S01]  /*23560*/  STL.64 [R1+0xd78], R28 ;  /* 0x000d781c01007387 */ /* 0x0001e20000100a00 */
[----:B-1----:R-:W-:Y:S01]  /*23570*/  IMAD.MOV.U32 R18, RZ, RZ, 0x3b0c2df0 ;  /* 0x3b0c2df0ff127424 */ /* 0x002fe200078e00ff */
[----:B------:R-:W-:Y:S02]  /*23580*/  MOV R19, 0xba847eb2 ;  /* 0xba847eb200137802 */ /* 0x000fe40000000f00 */
[----:B------:R1:W-:Y:S01]  /*23590*/  STL.64 [R1+0xe20], R2 ;  /* 0x000e200201007387 */ /* 0x0003e20000100a00 */
[----:B--2---:R-:W-:Y:S02]  /*235a0*/  IMAD.MOV.U32 R26, RZ, RZ, 0x2de560f7 ;  /* 0x2de560f7ff1a7424 */ /* 0x004fe400078e00ff */
[----:B------:R-:W-:Y:S01]  /*235b0*/  HFMA2 R27, -RZ, RZ, -0.01314544677734375, -22.578125 ;  /* 0xa2bbcda5ff1b7431 */ /* 0x000fe200000001ff */
[----:B------:R2:W-:Y:S01]  /*235c0*/  STL.64 [R1+0xe50], R20 ;  /* 0x000e501401007387 */ /* 0x0005e20000100a00 */
[----:B0-----:R-:W-:Y:S01]  /*235d0*/  MOV R28, 0x38800900 ;  /* 0x38800900001c7802 */ /* 0x001fe20000000f00 */
[----:B------:R-:W-:-:S02]  /*235e0*/  HFMA2 R29, -RZ, RZ, -0.48046875, -7.8984375 ;  /* 0xb7b0c7e6ff1d7431 */ /* 0x000fc400000001ff */
[----:B------:R0:W-:Y:S01]  /*235f0*/  STL.64 [R1+0xe60], R22 ;  /* 0x000e601601007387 */ /* 0x0001e20000100a00 */
[----:B-1----:R-:W-:Y:S01]  /*23600*/  HFMA2 R2, -RZ, RZ, 0.1959228515625, 0.00713348388671875 ;  /* 0x32451f4eff027431 */ /* 0x002fe200000001ff */
[----:B------:R-:W-:Y:S02]  /*23610*/  MOV R3, 0x22924184 ;  /* 0x2292418400037802 */ /* 0x000fe40000000f00 */
[----:B------:R1:W-:Y:S01]  /*23620*/  STL.64 [R1+0xe70], R4 ;  /* 0x000e700401007387 */ /* 0x0003e20000100a00 */
[----:B--2---:R-:W-:Y:S01]  /*23630*/  HFMA2 R20, -RZ, RZ, -0.30224609375, 7.60546875 ;  /* 0xb4d6479bff147431 */ /* 0x004fe200000001ff */
[----:B------:R-:W-:Y:S02]  /*23640*/  MOV R21, 0x39bdf9d4 ;  /* 0x39bdf9d400157802 */ /* 0x000fe40000000f00 */
[----:B------:R2:W-:Y:S04]  /*23650*/  STL.64 [R1+0xe78], R16 ;  /* 0x000e781001007387 */ /* 0x0005e80000100a00 */
[----:B------:R3:W-:Y:S01]  /*23660*/  STL.64 [R1+0xe80], R18 ;  /* 0x000e801201007387 */ /* 0x0007e20000100a00 */
[----:B0-----:R-:W-:Y:S01]  /*23670*/  IMAD.MOV.U32 R22, RZ, RZ, 0x3790f86c ;  /* 0x3790f86cff167424 */ /* 0x001fe200078e00ff */
[----:B------:R-:W-:Y:S01]  /*23680*/  MOV R23, 0xb6bd4b10 ;  /* 0xb6bd4b1000177802 */ /* 0x000fe20000000f00 */
[----:B-1----:R-:W-:Y:S01]  /*23690*/  HFMA2 R4, -RZ, RZ, -0.08209228515625, -10496 ;  /* 0xad41f120ff047431 */ /* 0x002fe200000001ff */
[----:B------:R-:W-:Y:S01]  /*236a0*/  MOV R5, 0x3596a2b5 ;  /* 0x3596a2b500057802 */ /* 0x000fe20000000f00 */
[----:B------:R0:W-:Y:S01]  /*236b0*/  STL.64 [R1+0xda0], R26 ;  /* 0x000da01a01007387 */ /* 0x0001e20000100a00 */
[----:B--2---:R-:W-:-:S02]  /*236c0*/  IMAD.MOV.U32 R16, RZ, RZ, -0x4ac79a42 ;  /* 0xb53865beff107424 */ /* 0x004fc400078e00ff */
[----:B------:R-:W-:Y:S01]  /*236d0*/  HFMA2 R17, -RZ, RZ, 0.272705078125, -3.591796875 ;  /* 0x345dc32fff117431 */ /* 0x000fe200000001ff */
[----:B------:R1:W-:Y:S01]  /*236e0*/  STL.64 [R1+0xdc8], R28 ;  /* 0x000dc81c01007387 */ /* 0x0003e20000100a00 */
[----:B---3--:R-:W-:Y:S01]  /*236f0*/  IMAD.MOV.U32 R18, RZ, RZ, 0x32afd7e3 ;  /* 0x32afd7e3ff127424 */ /* 0x008fe200078e00ff */
[----:B------:R-:W-:Y:S02]  /*23700*/  MOV R19, 0xb1c79a09 ;  /* 0xb1c79a0900137802 */ /* 0x000fe40000000f00 */
[----:B------:R2:W-:Y:S01]  /*23710*/  STL.64 [R1+0xe58], R2 ;  /* 0x000e580201007387 */ /* 0x0005e20000100a00 */
[----:B0-----:R-:W-:Y:S01]  /*23720*/  IMAD.MOV.U32 R26, RZ, RZ, -0x57c7c94e ;  /* 0xa83836b2ff1a7424 */ /* 0x001fe200078e00ff */
[----:B------:R-:W-:Y:S02]  /*23730*/  MOV R27, 0x3185e5e9 ;  /* 0x3185e5e9001b7802 */ /* 0x000fe40000000f00 */
[----:B------:R0:W-:Y:S01]  /*23740*/  STL.64 [R1+0xe88], R20 ;  /* 0x000e881401007387 */ /* 0x0001e20000100a00 */
[----:B-1----:R-:W-:Y:S01]  /*23750*/  HFMA2 R28, -RZ, RZ, 0.82080078125, 184 ;  /* 0x3a9159c0ff1c7431 */ /* 0x002fe200000001ff */
[----:B------:R-:W-:-:S02]  /*23760*/  MOV R29, 0x35854f7b ;  /* 0x35854f7b001d7802 */ /* 0x000fc40000000f00 */
[----:B------:R1:W-:Y:S01]  /*23770*/  STL.64 [R1+0xea0], R22 ;  /* 0x000ea01601007387 */ /* 0x0003e20000100a00 */
[----:B--2---:R-:W-:Y:S01]  /*23780*/  MOV R2, 0x3111c386 ;  /* 0x3111c38600027802 */ /* 0x004fe20000000f00 */
[----:B------:R-:W-:Y:S02]  /*23790*/  HFMA2 R3, -RZ, RZ, -0.490234375, 2.439453125 ;  /* 0xb7d840e1ff037431 */ /* 0x000fe400000001ff */
[----:B------:R2:W-:Y:S01]  /*237a0*/  STL.64 [R1+0xea8], R4 ;  /* 0x000ea80401007387 */ /* 0x0005e20000100a00 */
[----:B0-----:R-:W-:Y:S01]  /*237b0*/  HFMA2 R20, -RZ, RZ, -0.0199127197265625, -0.046417236328125 ;  /* 0xa519a9f1ff147431 */ /* 0x001fe200000001ff */
[----:B------:R-:W-:Y:S02]  /*237c0*/  MOV R21, 0x30785d67 ;  /* 0x30785d6700157802 */ /* 0x000fe40000000f00 */
[----:B------:R0:W-:Y:S01]  /*237d0*/  STL.64 [R1+0xeb0], R16 ;  /* 0x000eb01001007387 */ /* 0x0001e20000100a00 */
[----:B-1----:R-:W-:Y:S01]  /*237e0*/  MOV R22, 0xbb8572b5 ;  /* 0xbb8572b500167802 */ /* 0x002fe20000000f00 */
[----:B------:R-:W-:-:S02]  /*237f0*/  HFMA2 R23, -RZ, RZ, 0.97705078125, -58.40625 ;  /* 0x3bd1d34dff177431 */ /* 0x000fc400000001ff */
[----:B------:R1:W-:Y:S01]  /*23800*/  STL.64 [R1+0xec0], R18 ;  /* 0x000ec01201007387 */ /* 0x0003e20000100a00 */
[----:B--2---:R-:W-:Y:S01]  /*23810*/  HFMA2 R4, -RZ, RZ, 0.8818359375, 52512 ;  /* 0x3b0e7a69ff047431 */ /* 0x004fe200000001ff */
[----:B------:R-:W-:Y:S02]  /*23820*/  MOV R5, 0xbb011bdb ;  /* 0xbb011bdb00057802 */ /* 0x000fe40000000f00 */
[----:B------:R2:W-:Y:S01]  /*23830*/  STL.64 [R1+0xdf0], R26 ;  /* 0x000df01a01007387 */ /* 0x0005e20000100a00 */
[----:B0-----:R-:W-:Y:S02]  /*23840*/  IMAD.MOV.U32 R16, RZ, RZ, 0x3a5b23f8 ;  /* 0x3a5b23f8ff107424 */ /* 0x001fe400078e00ff */
[----:B------:R-:W-:Y:S01]  /*23850*/  HFMA2 R17, -RZ, RZ, 0.2078857421875, 0.0001523494720458984375 ;  /* 0x32a708feff117431 */ /* 0x000fe200000001ff */
[----:B------:R0:W-:Y:S01]  /*23860*/  STL.64 [R1+0xe18], R28 ;  /* 0x000e181c01007387 */ /* 0x0001e20000100a00 */
[----:B-1----:R-:W-:Y:S01]  /*23870*/  MOV R18, 0xb9872882 ;  /* 0xb987288200127802 */ /* 0x002fe20000000f00 */
[----:B------:R-:W-:-:S02]  /*23880*/  HFMA2 R19, -RZ, RZ, 0.65966796875, 88.75 ;  /* 0x3947558cff137431 */ /* 0x000fc400000001ff */
[----:B------:R1:W-:Y:S01]  /*23890*/  STL.64 [R1+0xe98], R2 ;  /* 0x000e980201007387 */ /* 0x0003e20000100a00 */
[----:B--2---:R-:W-:Y:S02]  /*238a0*/  IMAD.MOV.U32 R26, RZ, RZ, -0x49efd53c ;  /* 0xb6102ac4ff1a7424 */ /* 0x004fe400078e00ff */
[----:B------:R-:W-:Y:S01]  /*238b0*/  HFMA2 R27, -RZ, RZ, 0.35595703125, 4912 ;  /* 0x35b26cccff1b7431 */ /* 0x000fe200000001ff */
[----:B------:R2:W-:Y:S01]  /*238c0*/  STL.64 [R1+0xec8], R20 ;  /* 0x000ec81401007387 */ /* 0x0005e20000100a00 */
[----:B0-----:R-:W-:Y:S01]  /*238d0*/  MOV R28, 0xaf912a36 ;  /* 0xaf912a36001c7802 */ /* 0x001fe20000000f00 */
[----:B------:R-:W-:Y:S02]  /*238e0*/  HFMA2 R29, -RZ, RZ, 0.01334381103515625, -14.09375 ;  /* 0x22d5cb0cff1d7431 */ /* 0x000fe400000001ff */
[----:B------:R0:W-:Y:S01]  /*238f0*/  STL.64 [R1+0xed8], R22 ;  /* 0x000ed81601007387 */ /* 0x0001e20000100a00 */
[----:B-1----:R-:W-:Y:S02]  /*23900*/  IMAD.MOV.U32 R2, RZ, RZ, -0x4ff7a9f6 ;  /* 0xb008560aff027424 */ /* 0x002fe400078e00ff */
[----:B------:R-:W-:Y:S01]  /*23910*/  HFMA2 R3, -RZ, RZ, 0.110595703125, 0.9189453125 ;  /* 0x2f143b5aff037431 */ /* 0x000fe200000001ff */
[----:B------:R1:W-:Y:S01]  /*23920*/  STL.64 [R1+0xee8], R4 ;  /* 0x000ee80401007387 */ /* 0x0003e20000100a00 */
[----:B--2---:R-:W-:Y:S01]  /*23930*/  IMAD.MOV.U32 R20, RZ, RZ, -0x477207b8 ;  /* 0xb88df848ff147424 */ /* 0x004fe200078e00ff */
[----:B------:R-:W-:-:S02]  /*23940*/  MOV R21, 0xaf1ec6c2 ;  /* 0xaf1ec6c200157802 */ /* 0x000fc40000000f00 */
[----:B------:R2:W-:Y:S04]  /*23950*/  STL.64 [R1+0xef0], R16 ;  /* 0x000ef01001007387 */ /* 0x0005e80000100a00 */
[----:B------:R3:W-:Y:S01]  /*23960*/  STL.64 [R1+0xef8], R18 ;  /* 0x000ef81201007387 */ /* 0x0007e20000100a00 */
[----:B0-----:R-:W-:Y:S01]  /*23970*/  MOV R22, 0xb52c0fab ;  /* 0xb52c0fab00167802 */ /* 0x001fe20000000f00 */
[----:B------:R-:W-:Y:S02]  /*23980*/  HFMA2 R23, -RZ, RZ, 0.30078125, -34.90625 ;  /* 0x34d0d05dff177431 */ /* 0x000fe400000001ff */
[----:B-1----:R-:W-:Y:S01]  /*23990*/  IMAD.MOV.U32 R4, RZ, RZ, -0x4c067f75 ;  /* 0xb3f9808bff047424 */ /* 0x002fe200078e00ff */
[----:B------:R-:W-:Y:S01]  /*239a0*/  MOV R5, 0xa74af8f3 ;  /* 0xa74af8f300057802 */ /* 0x000fe20000000f00 */
[----:B------:R0:W-:Y:S01]  /*239b0*/  STL.64 [R1+0xe40], R26 ;  /* 0x000e401a01007387 */ /* 0x0001e20000100a00 */
[----:B--2---:R-:W-:Y:S01]  /*239c0*/  HFMA2 R16, -RZ, RZ, 0.208251953125, -2.10546875 ;  /* 0x32aac036ff107431 */ /* 0x004fe200000001ff */
[----:B------:R-:W-:-:S02]  /*239d0*/  MOV R17, 0xb243fbaf ;  /* 0xb243fbaf00117802 */ /* 0x000fc40000000f00 */
[----:B------:R1:W-:Y:S01]  /*239e0*/  STL.64 [R1+0xe68], R28 ;  /* 0x000e681c01007387 */ /* 0x0003e20000100a00 */
[----:B---3--:R-:W-:Y:S01]  /*239f0*/  MOV R18, 0xb00a9a1c ;  /* 0xb00a9a1c00127802 */ /* 0x008fe20000000f00 */
[----:B------:R-:W-:Y:S02]  /*23a00*/  HFMA2 R19, -RZ, RZ, -0.9697265625, -1011 ;  /* 0xbbc2e3e6ff137431 */ /* 0x000fe400000001ff */
[----:B------:R2:W-:Y:S01]  /*23a10*/  STL.64 [R1+0xed0], R2 ;  /* 0x000ed00201007387 */ /* 0x0005e20000100a00 */
[----:B0-----:R-:W-:Y:S02]  /*23a20*/  IMAD.MOV.U32 R26, RZ, RZ, -0x466c71e5 ;  /* 0xb9938e1bff1a7424 */ /* 0x001fe400078e00ff */
[----:B------:R-:W-:Y:S01]  /*23a30*/  HFMA2 R27, -RZ, RZ, 0.60693359375, 0.017181396484375 ;  /* 0x38db2466ff1b7431 */ /* 0x000fe200000001ff */
[----:B------:R0:W-:Y:S01]  /*23a40*/  STL.64 [R1+0xf00], R20 ;  /* 0x000f001401007387 */ /* 0x0001e20000100a00 */
[----:B-1----:R-:W-:Y:S01]  /*23a50*/  MOV R28, 0x29526277 ;  /* 0x29526277001c7802 */ /* 0x002fe20000000f00 */
[----:B------:R-:W-:-:S02]  /*23a60*/  HFMA2 R29, -RZ, RZ, -0.2216796875, -11232 ;  /* 0xb318f17cff1d7431 */ /* 0x000fc400000001ff */
[----:B------:R1:W-:Y:S01]  /*23a70*/  STL.64 [R1+0xf18], R22 ;  /* 0x000f181601007387 */ /* 0x0003e20000100a00 */
[----:B--2---:R-:W-:Y:S02]  /*23a80*/  IMAD.MOV.U32 R2, RZ, RZ, 0x365dc32f ;  /* 0x365dc32fff027424 */ /* 0x004fe400078e00ff */
[----:B------:R-:W-:Y:S01]  /*23a90*/  HFMA2 R3, -RZ, RZ, 0.0576171875, -0.2314453125 ;  /* 0x2b60b368ff037431 */ /* 0x000fe200000001ff */
[----:B------:R2:W-:Y:S01]  /*23aa0*/  STL.64 [R1+0xf20], R4 ;  /* 0x000f200401007387 */ /* 0x0005e20000100a00 */
[----:B0-----:R-:W-:Y:S01]  /*23ab0*/  IMAD.MOV.U32 R20, RZ, RZ, -0x45f26628 ;  /* 0xba0d99d8ff147424 */ /* 0x001fe200078e00ff */
[----:B------:R-:W-:Y:S02]  /*23ac0*/  MOV R21, 0x3c10084d ;  /* 0x3c10084d00157802 */ /* 0x000fe40000000f00 */
[----:B------:R0:W-:Y:S01]  /*23ad0*/  STL.64 [R1+0xf28], R16 ;  /* 0x000f281001007387 */ /* 0x0001e20000100a00 */
[----:B-1----:R-:W-:Y:S02]  /*23ae0*/  IMAD.MOV.U32 R22, RZ, RZ, 0x35abe64f ;  /* 0x35abe64fff167424 */ /* 0x002fe400078e00ff */
[----:B------:R-:W-:Y:S01]  /*23af0*/  HFMA2 R23, -RZ, RZ, -0.87841796875, 0.07373046875 ;  /* 0xbb072cb8ff177431 */ /* 0x000fe200000001ff */
[----:B------:R1:W-:Y:S01]  /*23b00*/  STL.64 [R1+0xf38], R18 ;  /* 0x000f381201007387 */ /* 0x0003e20000100a00 */
[----:B--2---:R-:W-:Y:S01]  /*23b10*/  IMAD.MOV.U32 R4, RZ, RZ, -0x4e12e0cd ;  /* 0xb1ed1f33ff047424 */ /* 0x004fe200078e00ff */
[----:B------:R-:W-:-:S02]  /*23b20*/  MOV R5, 0x3945b5d9 ;  /* 0x3945b5d900057802 */ /* 0x000fc40000000f00 */
[----:B------:R2:W-:Y:S01]  /*23b30*/  STL.64 [R1+0xe90], R26 ;  /* 0x000e901a01007387 */ /* 0x0005e20000100a00 */
[----:B0-----:R-:W-:Y:S01]  /*23b40*/  HFMA2 R16, -RZ, RZ, -0.630859375, 22560 ;  /* 0xb90c7582ff107431 */ /* 0x001fe200000001ff */
[----:B------:R-:W-:Y:S02]  /*23b50*/  MOV R17, 0x38420ab7 ;  /* 0x38420ab700117802 */ /* 0x000fe40000000f00 */
[----:B------:R0:W-:Y:S01]  /*23b60*/  STL.64 [R1+0xeb8], R28 ;  /* 0x000eb81c01007387 */ /* 0x0001e20000100a00 */
[----:B-1----:R-:W-:Y:S02]  /*23b70*/  IMAD.MOV.U32 R18, RZ, RZ, 0x2e301289 ;  /* 0x2e301289ff127424 */ /* 0x002fe400078e00ff */
[----:B------:R-:W-:Y:S01]  /*23b80*/  HFMA2 R19, -RZ, RZ, -0.4482421875, 0.000469684600830078125 ;  /* 0xb72c0fb2ff137431 */ /* 0x000fe200000001ff */
[----:B------:R1:W-:Y:S01]  /*23b90*/  STL.64 [R1+0xf10], R2 ;  /* 0x000f100201007387 */ /* 0x0003e20000100a00 */
[----:B--2---:R-:W-:Y:S01]  /*23ba0*/  IMAD.MOV.U32 R26, RZ, RZ, -0x447b9580 ;  /* 0xbb846a80ff1a7424 */ /* 0x004fe200078e00ff */
[----:B------:R-:W-:-:S02]  /*23bb0*/  MOV R27, 0xb6128c3e ;  /* 0xb6128c3e001b7802 */ /* 0x000fc40000000f00 */
[----:B------:R2:W-:Y:S01]  /*23bc0*/  STL.64 [R1+0xf40], R20 ;  /* 0x000f401401007387 */ /* 0x0005e20000100a00 */
[----:B0-----:R-:W-:Y:S01]  /*23bd0*/  HFMA2 R28, -RZ, RZ, 0.469482421875, -25.453125 ;  /* 0x3783ce5dff1c7431 */ /* 0x001fe200000001ff */
[----:B------:R-:W-:Y:S02]  /*23be0*/  MOV R29, 0xb72cdf61 ;  /* 0xb72cdf61001d7802 */ /* 0x000fe40000000f00 */
[----:B------:R0:W-:Y:S01]  /*23bf0*/  STL.64 [R1+0xf50], R22 ;  /* 0x000f501601007387 */ /* 0x0001e20000100a00 */
[----:B-1----:R-:W-:Y:S01]  /*23c00*/  HFMA2 R2, -RZ, RZ, -1.0322265625, -2.9027462005615234375e-05 ;  /* 0xbc2181e7ff027431 */ /* 0x002fe200000001ff */
[----:B------:R-:W-:Y:S02]  /*23c10*/  MOV R3, 0x3ba44808 ;  /* 0x3ba4480800037802 */ /* 0x000fe40000000f00 */
[----:B------:R1:W-:Y:S01]  /*23c20*/  STL.64 [R1+0xf60], R4 ;  /* 0x000f600401007387 */ /* 0x0003e20000100a00 */
[----:B--2---:R-:W-:Y:S01]  /*23c30*/  MOV R20, 0x36dddd64 ;  /* 0x36dddd6400147802 */ /* 0x004fe20000000f00 */
[----:B------:R-:W-:-:S02]  /*23c40*/  HFMA2 R21, -RZ, RZ, -0.3779296875, 137.5 ;  /* 0xb60c584cff157431 */ /* 0x000fc400000001ff */
[----:B------:R2:W-:Y:S04]  /*23c50*/  STL.64 [R1+0xf68], R16 ;  /* 0x000f681001007387 */ /* 0x0005e80000100a00 */
[----:B------:R3:W-:Y:S01]  /*23c60*/  STL.64 [R1+0xf70], R18 ;  /* 0x000f701201007387 */ /* 0x0007e20000100a00 */
[----:B0-----:R-:W-:Y:S02]  /*23c70*/  IMAD.MOV.U32 R22, RZ, RZ, 0x2680a18f ;  /* 0x2680a18fff167424 */ /* 0x001fe400078e00ff */
[----:B------:R-:W-:Y:S01]  /*23c80*/  HFMA2 R23, -RZ, RZ, -0.1971435546875, -1835 ;  /* 0xb24fe72bff177431 */ /* 0x000fe200000001ff */
[----:B-1----:R-:W-:Y:S01]  /*23c90*/  MOV R4, 0x31ee4973 ;  /* 0x31ee497300047802 */ /* 0x002fe20000000f00 */
[----:B------:R-:W-:Y:S01]  /*23ca0*/  HFMA2 R5, -RZ, RZ, -0.1571044921875, 0.00469970703125 ;  /* 0xb1071cd0ff057431 */ /* 0x000fe200000001ff */
[----:B------:R0:W-:Y:S01]  /*23cb0*/  STL.64 [R1+0xee0], R26 ;  /* 0x000ee01a01007387 */ /* 0x0001e20000100a00 */
[----:B--2---:R-:W-:Y:S01]  /*23cc0*/  IMAD.MOV.U32 R16, RZ, RZ, 0x3c8e8eb3 ;  /* 0x3c8e8eb3ff107424 */ /* 0x004fe200078e00ff */
[----:B------:R-:W-:-:S02]  /*23cd0*/  MOV R17, 0xbcf1e474 ;  /* 0xbcf1e47400117802 */ /* 0x000fc40000000f00 */
[----:B------:R1:W-:Y:S01]  /*23ce0*/  STL.64 [R1+0xf08], R28 ;  /* 0x000f081c01007387 */ /* 0x0003e20000100a00 */
[----:B---3--:R-:W-:Y:S02]  /*23cf0*/  IMAD.MOV.U32 R18, RZ, RZ, -0x43b53db9 ;  /* 0xbc4ac247ff127424 */ /* 0x008fe400078e00ff */
[----:B------:R-:W-:Y:S01]  /*23d00*/  HFMA2 R19, -RZ, RZ, 1.06640625, 0.52685546875 ;  /* 0x3c443837ff137431 */ /* 0x000fe200000001ff */
[----:B------:R2:W-:Y:S01]  /*23d10*/  STL.64 [R1+0xf48], R2 ;  /* 0x000f480201007387 */ /* 0x0005e20000100a00 */
[----:B0-----:R-:W-:Y:S02]  /*23d20*/  IMAD.MOV.U32 R26, RZ, RZ, 0x315e5907 ;  /* 0x315e5907ff1a7424 */ /* 0x001fe400078e00ff */
[----:B------:R-:W-:Y:S01]  /*23d30*/  HFMA2 R27, -RZ, RZ, 0.007099151611328125, 0.256103515625 ;  /* 0x1f453419ff1b7431 */ /* 0x000fe200000001ff */
[----:B------:R0:W-:Y:S01]  /*23d40*/  STL.64 [R1+0xf78], R20 ;  /* 0x000f781401007387 */ /* 0x0001e20000100a00 */
[----:B-1----:R-:W-:Y:S01]  /*23d50*/  MOV R28, 0x3ae040b6 ;  /* 0x3ae040b6001c7802 */ /* 0x002fe20000000f00 */
[----:B------:R-:W-:-:S02]  /*23d60*/  HFMA2 R29, -RZ, RZ, -0.77392578125, 22752 ;  /* 0xba31758eff1d7431 */ /* 0x000fc400000001ff */
[----:B------:R1:W-:Y:S01]  /*23d70*/  STL.64 [R1+0xf90], R22 ;  /* 0x000f901601007387 */ /* 0x0003e20000100a00 */
[----:B--2---:R-:W-:Y:S01]  /*23d80*/  HFMA2 R2, -RZ, RZ, -0.28125, -0.005046844482421875 ;  /* 0xb4809d2bff027431 */ /* 0x004fe200000001ff */
[----:B------:R-:W-:Y:S02]  /*23d90*/  MOV R3, 0x3398dd34 ;  /* 0x3398dd3400037802 */ /* 0x000fe40000000f00 */
[----:B------:R2:W-:Y:S01]  /*23da0*/  STL.64 [R1+0xf98], R4 ;  /* 0x000f980401007387 */ /* 0x0005e20000100a00 */
[----:B0-----:R-:W-:Y:S01]  /*23db0*/  MOV R20, 0xbbb17561 ;  /* 0xbbb1756100147802 */ /* 0x001fe20000000f00 */
[----:B------:R-:W-:Y:S02]  /*23dc0*/  HFMA2 R21, -RZ, RZ, -0.2352294921875, -3346 ;  /* 0xb387ea89ff157431 */ /* 0x000fe400000001ff */
[----:B------:R0:W-:Y:S01]  /*23dd0*/  STL.64 [R1+0xfa0], R16 ;  /* 0x000fa01001007387 */ /* 0x0001e20000100a00 */
[----:B-1----:R-:W-:Y:S01]  /*23de0*/  HFMA2 R22, -RZ, RZ, 0.75830078125, -0.00012302398681640625 ;  /* 0x3a118808ff167431 */ /* 0x002fe200000001ff */
[----:B------:R-:W-:-:S02]  /*23df0*/  MOV R23, 0x30100e08 ;  /* 0x30100e0800177802 */ /* 0x000fc40000000f00 */
[----:B------:R1:W-:Y:S01]  /*23e00*/  STL.64 [R1+0xfb0], R18 ;  /* 0x000fb01201007387 */ /* 0x0003e20000100a00 */
[----:B--2---:R-:W-:Y:S01]  /*23e10*/  HFMA2 R4, -RZ, RZ, -0.505859375, 137.5 ;  /* 0xb80c584cff047431 */ /* 0x004fe200000001ff */
[----:B------:R-:W-:Y:S02]  /*23e20*/  MOV R5, 0xac7b9bfd ;  /* 0xac7b9bfd00057802 */ /* 0x000fe40000000f00 */
[----:B------:R2:W-:Y:S01]  /*23e30*/  STL.64 [R1+0xf30], R26 ;  /* 0x000f301a01007387 */ /* 0x0005e20000100a00 */
[----:B0-----:R-:W-:Y:S02]  /*23e40*/  IMAD.MOV.U32 R16, RZ, RZ, 0x36f01e4e ;  /* 0x36f01e4eff107424 */ /* 0x001fe400078e00ff */
[----:B------:R-:W-:Y:S01]  /*23e50*/  HFMA2 R17, -RZ, RZ, -0.412109375, -0.82958984375 ;  /* 0xb698baa3ff117431 */ /* 0x000fe200000001ff */
[----:B------:R0:W-:Y:S01]  /*23e60*/  STL.64 [R1+0xf58], R28 ;  /* 0x000f581c01007387 */ /* 0x0001e20000100a00 */
[----:B-1----:R-:W-:Y:S01]  /*23e70*/  MOV R18, 0x35bf1481 ;  /* 0x35bf148100127802 */ /* 0x002fe20000000f00 */
[----:B------:R-:W-:-:S02]  /*23e80*/  HFMA2 R19, -RZ, RZ, 0.036407470703125, 327 ;  /* 0x28a95d1cff137431 */ /* 0x000fc400000001ff */
[----:B------:R1:W-:Y:S01]  /*23e90*/  STL.64 [R1+0xf88], R2 ;  /* 0x000f880201007387 */ /* 0x0003e20000100a00 */
[----:B--2---:R-:W-:Y:S01]  /*23ea0*/  IMAD.MOV.U32 R26, RZ, RZ, -0x55941a9e ;  /* 0xaa6be562ff1a7424 */ /* 0x004fe200078e00ff */
[----:B------:R-:W-:Y:S02]  /*23eb0*/  MOV R27, 0x34d57045 ;  /* 0x34d57045001b7802 */ /* 0x000fe40000000f00 */
[----:B------:R2:W-:Y:S01]  /*23ec0*/  STL.64 [R1+0xfb8], R20 ;  /* 0x000fb81401007387 */ /* 0x0005e20000100a00 */
[----:B0-----:R-:W-:Y:S01]  /*23ed0*/  HFMA2 R28, -RZ, RZ, 1.16015625, 0.452880859375 ;  /* 0x3ca4373fff1c7431 */ /* 0x001fe200000001ff */
[----:B------:R-:W-:Y:S02]  /*23ee0*/  MOV R29, 0x36ebda3c ;  /* 0x36ebda3c001d7802 */ /* 0x000fe40000000f00 */
[----:B------:R0:W-:Y:S01]  /*23ef0*/  STL.64 [R1+0xfc8], R22 ;  /* 0x000fc81601007387 */ /* 0x0001e20000100a00 */
[----:B-1----:R-:W-:Y:S01]  /*23f00*/  IMAD.MOV.U32 R2, RZ, RZ, 0x3af72347 ;  /* 0x3af72347ff027424 */ /* 0x002fe200078e00ff */
[----:B------:R-:W-:-:S02]  /*23f10*/  MOV R3, 0xbac1218f ;  /* 0xbac1218f00037802 */ /* 0x000fc40000000f00 */
[----:B------:R1:W-:Y:S01]  /*23f20*/  STL.64 [R1+0xfd8], R4 ;  /* 0x000fd80401007387 */ /* 0x0003e20000100a00 */
[----:B--2---:R-:W-:Y:S01]  /*23f30*/  IMAD.MOV.U32 R20, RZ, RZ, -0x4b711113 ;  /* 0xb48eeeedff147424 */ /* 0x004fe200078e00ff */
[----:B------:R-:W-:Y:S02]  /*23f40*/  MOV R21, 0x342b44cb ;  /* 0x342b44cb00157802 */ /* 0x000fe40000000f00 */
[----:B------:R2:W-:Y:S04]  /*23f50*/  STL.64 [R1+0xfe0], R16 ;  /* 0x000fe01001007387 */ /* 0x0005e80000100a00 */
[----:B------:R3:W-:Y:S01]  /*23f60*/  STL.64 [R1+0xfe8], R18 ;  /* 0x000fe81201007387 */ /* 0x0007e20000100a00 */
[----:B0-----:R-:W-:Y:S01]  /*23f70*/  MOV R22, 0x3b22a4c0 ;  /* 0x3b22a4c000167802 */ /* 0x001fe20000000f00 */
[----:B------:R-:W-:-:S02]  /*23f80*/  HFMA2 R23, -RZ, RZ, -1.32421875, -0.000303745269775390625 ;  /* 0xbd4c8cfaff177431 */ /* 0x000fc400000001ff */
[----:B-1----:R-:W-:Y:S01]  /*23f90*/  IMAD.MOV.U32 R4, RZ, RZ, 0x3d756a1b ;  /* 0x3d756a1bff047424 */ /* 0x002fe200078e00ff */
[----:B------:R-:W-:Y:S01]  /*23fa0*/  MOV R5, 0xbd050d1d ;  /* 0xbd050d1d00057802 */ /* 0x000fe20000000f00 */
[----:B------:R0:W-:Y:S01]  /*23fb0*/  STL.64 [R1+0xf80], R26 ;  /* 0x000f801a01007387 */ /* 0x0001e20000100a00 */
[----:B--2---:R-:W-:Y:S01]  /*23fc0*/  HFMA2 R16, -RZ, RZ, -0.421630859375, -45600 ;  /* 0xb6bff991ff107431 */ /* 0x004fe200000001ff */
[----:B------:R-:W-:Y:S02]  /*23fd0*/  MOV R17, 0x3c772822 ;  /* 0x3c77282200117802 */ /* 0x000fe40000000f00 */
[----:B------:R1:W-:Y:S01]  /*23fe0*/  STL.64 [R1+0xfa8], R28 ;  /* 0x000fa81c01007387 */ /* 0x0003e20000100a00 */
[----:B---3--:R-:W-:Y:S01]  /*23ff0*/  MOV R18, 0x3301fab9 ;  /* 0x3301fab900127802 */ /* 0x008fe20000000f00 */
[----:B------:R-:W-:Y:S02]  /*24000*/  HFMA2 R19, -RZ, RZ, -0.85986328125, -76.3125 ;  /* 0xbae1d4c5ff137431 */ /* 0x000fe400000001ff */
[----:B------:R2:W-:Y:S01]  /*24010*/  STL.64 [R1+0xfc0], R2 ;  /* 0x000fc00201007387 */ /* 0x0005e20000100a00 */
[----:B0-----:R-:W-:Y:S01]  /*24020*/  IMAD.MOV.U32 R26, RZ, RZ, -0x46e97245 ;  /* 0xb9168dbbff1a7424 */ /* 0x001fe200078e00ff */
[----:B------:R-:W-:-:S02]  /*24030*/  MOV R27, 0x38cfff8d ;  /* 0x38cfff8d001b7802 */ /* 0x000fc40000000f00 */
[----:B------:R0:W-:Y:S01]  /*24040*/  STL.64 [R1+0xff0], R20 ;  /* 0x000ff01401007387 */ /* 0x0001e20000100a00 */
[----:B-1----:R-:W-:Y:S01]  /*24050*/  HFMA2 R28, -RZ, RZ, -0.227783203125, -0.056427001953125 ;  /* 0xb34aab39ff1c7431 */ /* 0x002fe200000001ff */
[----:B------:R-:W-:Y:S02]  /*24060*/  MOV R29, 0xa49620e8 ;  /* 0xa49620e8001d7802 */ /* 0x000fe40000000f00 */
[----:B------:R1:W-:Y:S01]  /*24070*/  STL.64 [R1+0x1008], R22 ;  /* 0x0010081601007387 */ /* 0x0003e20000100a00 */
[----:B--2---:R-:W-:Y:S02]  /*24080*/  IMAD.MOV.U32 R2, RZ, RZ, 0x32091641 ;  /* 0x32091641ff027424 */ /* 0x004fe400078e00ff */
[----:B------:R-:W-:Y:S01]  /*24090*/  HFMA2 R3, -RZ, RZ, 1.2412109375, -20.046875 ;  /* 0x3cf7cd03ff037431 */ /* 0x000fe200000001ff */
[----:B------:R2:W-:Y:S01]  /*240a0*/  STL.64 [R1+0x1010], R4 ;  /* 0x0010100401007387 */ /* 0x0005e20000100a00 */
[----:B0-----:R-:W-:Y:S01]  /*240b0*/  IMAD.MOV.U32 R20, RZ, RZ, 0x3aa8ffa4 ;  /* 0x3aa8ffa4ff147424 */ /* 0x001fe200078e00ff */
[----:B------:R-:W-:-:S02]  /*240c0*/  MOV R21, 0xb9f59a7b ;  /* 0xb9f59a7b00157802 */ /* 0x000fc40000000f00 */
[----:B------:R0:W-:Y:S01]  /*240d0*/  STL.64 [R1+0x1018], R16 ;  /* 0x0010181001007387 */ /* 0x0001e20000100a00 */
[----:B-1----:R-:W-:Y:S02]  /*240e0*/  IMAD.MOV.U32 R22, RZ, RZ, -0x475db9b3 ;  /* 0xb8a2464dff167424 */ /* 0x002fe400078e00ff */
[----:B------:R-:W-:Y:S01]  /*240f0*/  HFMA2 R23, -RZ, RZ, 0.48974609375, -28928 ;  /* 0x37d6f710ff177431 */ /* 0x000fe200000001ff */
[----:B------:R1:W-:Y:S01]  /*24100*/  STL.64 [R1+0x1028], R18 ;  /* 0x0010281201007387 */ /* 0x0003e20000100a00 */
[----:B--2---:R-:W-:Y:S01]  /*24110*/  IMAD.MOV.U32 R4, RZ, RZ, 0x3660ca4a ;  /* 0x3660ca4aff047424 */ /* 0x004fe200078e00ff */
[----:B------:R-:W-:Y:S02]  /*24120*/  MOV R5, 0xb58b55b7 ;  /* 0xb58b55b700057802 */ /* 0x000fe40000000f00 */
[----:B------:R2:W-:Y:S01]  /*24130*/  STL.64 [R1+0xfd0], R26 ;  /* 0x000fd01a01007387 */ /* 0x0005e20000100a00 */
[----:B0-----:R-:W-:Y:S01]  /*24140*/  HFMA2 R16, -RZ, RZ, -0.030426025390625, 0.0012359619140625 ;  /* 0xa7ca1510ff107431 */ /* 0x001fe200000001ff */
[----:B------:R-:W-:-:S02]  /*24150*/  MOV R17, 0x344da161 ;  /* 0x344da16100117802 */ /* 0x000fc40000000f00 */
[----:B------:R0:W-:Y:S01]  /*24160*/  STL.64 [R1+0xff8], R28 ;  /* 0x000ff81c01007387 */ /* 0x0001e20000100a00 */
[----:B-1----:R-:W-:Y:S02]  /*24170*/  IMAD.MOV.U32 R18, RZ, RZ, -0x4c0acadf ;  /* 0xb3f53521ff127424 */ /* 0x002fe400078e00ff */
[----:B------:R-:W-:Y:S01]  /*24180*/  HFMA2 R19, -RZ, RZ, 0.220703125, -0.00022685527801513671875 ;  /* 0x33108b6fff137431 */ /* 0x000fe200000001ff */
[----:B------:R1:W-:Y:S01]  /*24190*/  STL.64 [R1+0x1000], R2 ;  /* 0x0010000201007387 */ /* 0x0003e20000100a00 */
[----:B--2---:R-:W-:Y:S02]  /*241a0*/  IMAD.MOV.U32 R26, RZ, RZ, -0x43a6b9fa ;  /* 0xbc594606ff1a7424 */ /* 0x004fe400078e00ff */
[----:B------:R-:W-:Y:S01]  /*241b0*/  HFMA2 R27, -RZ, RZ, 0.96337890625, -2856 ;  /* 0x3bb5e994ff1b7431 */ /* 0x000fe200000001ff */
[----:B------:R2:W-:Y:S01]  /*241c0*/  STL.64 [R1+0x1030], R20 ;  /* 0x0010301401007387 */ /* 0x0005e20000100a00 */
[----:B0-----:R-:W-:Y:S01]  /*241d0*/  MOV R28, 0x2b978533 ;  /* 0x2b978533001c7802 */ /* 0x001fe20000000f00 */
[----:B------:R-:W-:-:S02]  /*241e0*/  HFMA2 R29, -RZ, RZ, -0.41845703125, -0.052032470703125 ;  /* 0xb6b2aaa9ff1d7431 */ /* 0x000fc400000001ff */
[----:B------:R0:W-:Y:S01]  /*241f0*/  STL.64 [R1+0x1040], R22 ;  /* 0x0010401601007387 */ /* 0x0001e20000100a00 */
[----:B-1----:R-:W-:Y:S01]  /*24200*/  HFMA2 R2, -RZ, RZ, -0.11383056640625, 1.3095703125 ;  /* 0xaf493d3dff027431 */ /* 0x002fe200000001ff */
[----:B------:R-:W-:Y:S02]  /*24210*/  MOV R3, 0x38f01e51 ;  /* 0x38f01e5100037802 */ /* 0x000fe40000000f00 */
[----:B------:R1:W-:Y:S01]  /*24220*/  STL.64 [R1+0x1050], R4 ;  /* 0x0010500401007387 */ /* 0x0003e20000100a00 */
[----:B--2---:R-:W-:Y:S01]  /*24230*/  MOV R20, 0xbdcadb43 ;  /* 0xbdcadb4300147802 */ /* 0x004fe20000000f00 */
[----:B------:R-:W-:Y:S02]  /*24240*/  HFMA2 R21, -RZ, RZ, 1.5537109375, -171.625 ;  /* 0x3e37d95dff157431 */ /* 0x000fe400000001ff */
[----:B------:R2:W-:Y:S04]  /*24250*/  STL.64 [R1+0x1058], R16 ;  /* 0x0010581001007387 */ /* 0x0005e80000100a00 */
[----:B------:R3:W-:Y:S01]  /*24260*/  STL.64 [R1+0x1060], R18 ;  /* 0x0010601201007387 */ /* 0x0007e20000100a00 */
[----:B0-----:R-:W-:Y:S01]  /*24270*/  IMAD.MOV.U32 R22, RZ, RZ, -0x4447cc25 ;  /* 0xbbb833dbff167424 */ /* 0x001fe200078e00ff */
[----:B------:R-:W-:Y:S01]  /*24280*/  MOV R23, 0xb124a69e ;  /* 0xb124a69e00177802 */ /* 0x000fe20000000f00 */
[----:B-1----:R-:W-:-:S02]  /*24290*/  IMAD.MOV.U32 R4, RZ, RZ, 0x3d35e97a ;  /* 0x3d35e97aff047424 */ /* 0x002fc400078e00ff */
[----:B------:R-:W-:Y:S01]  /*242a0*/  HFMA2 R5, -RZ, RZ, 0.286376953125, 0.0146331787109375 ;  /* 0x3495237eff057431 */ /* 0x000fe200000001ff */
[----:B------:R0:W-:Y:S01]  /*242b0*/  STL.64 [R1+0x1020], R26 ;  /* 0x0010201a01007387 */ /* 0x0001e20000100a00 */
[----:B--2---:R-:W-:Y:S01]  /*242c0*/  MOV R16, 0xbc8d24f9 ;  /* 0xbc8d24f900107802 */ /* 0x004fe20000000f00 */
[----:B------:R-:W-:Y:S02]  /*242d0*/  HFMA2 R17, -RZ, RZ, 1.1015625, 480 ;  /* 0x3c685f80ff117431 */ /* 0x000fe400000001ff */
[----:B------:R1:W-:Y:S01]  /*242e0*/  STL.64 [R1+0x1038], R2 ;  /* 0x0010380201007387 */ /* 0x0003e20000100a00 */
[----:B---3--:R-:W-:Y:S02]  /*242f0*/  IMAD.MOV.U32 R18, RZ, RZ, 0x39d6f710 ;  /* 0x39d6f710ff127424 */ /* 0x008fe400078e00ff */
[----:B------:R-:W-:Y:S01]  /*24300*/  HFMA2 R19, -RZ, RZ, 0.08795166015625, -0.0002505779266357421875 ;  /* 0x2da18c1bff137431 */ /* 0x000fe200000001ff */
[----:B------:R2:W-:Y:S04]  /*24310*/  STL.64 [R1+0x1048], R28 ;  /* 0x0010481c01007387 */ /* 0x0005e80000100a00 */
[----:B------:R3:W-:Y:S01]  /*24320*/  STL.64 [R1+0x1068], R20 ;  /* 0x0010681401007387 */ /* 0x0007e20000100a00 */
[----:B0-----:R-:W-:Y:S01]  /*24330*/  IMAD.MOV.U32 R26, RZ, RZ, -0x41fafc87 ;  /* 0xbe050379ff1a7424 */ /* 0x001fe200078e00ff */
[----:B------:R-:W-:-:S02]  /*24340*/  MOV R27, 0xb804082f ;  /* 0xb804082f001b7802 */ /* 0x000fc40000000f00 */
[----:B------:R0:W-:Y:S01]  /*24350*/  STL.64 [R1+0x1080], R4 ;  /* 0x0010800401007387 */ /* 0x0001e20000100a00 */
[----:B-1----:R-:W-:Y:S01]  /*24360*/  HFMA2 R2, -RZ, RZ, 1.4306640625, 361 ;  /* 0x3db95da4ff027431 */ /* 0x002fe200000001ff */
[----:B------:R-:W-:Y:S02]  /*24370*/  MOV R3, 0xbdbe1d0a ;  /* 0xbdbe1d0a00037802 */ /* 0x000fe40000000f00 */
[----:B------:R1:W-:Y:S01]  /*24380*/  STL.64 [R1+0x1088], R16 ;  /* 0x0010881001007387 */ /* 0x0003e20000100a00 */
[----:B--2---:R-:W-:Y:S01]  /*24390*/  HFMA2 R28, -RZ, RZ, 0.8525390625, 0.0031871795654296875 ;  /* 0x3ad21a87ff1c7431 */ /* 0x004fe200000001ff */
[----:B------:R-:W-:Y:S02]  /*243a0*/  MOV R29, 0xba9821e8 ;  /* 0xba9821e8001d7802 */ /* 0x000fe40000000f00 */
[----:B------:R2:W-:Y:S01]  /*243b0*/  STL.64 [R1+0x1090], R22 ;  /* 0x0010901601007387 */ /* 0x0005e20000100a00 */
[----:B---3--:R-:W-:Y:S01]  /*243c0*/  IMAD.MOV.U32 R20, RZ, RZ, -0x4851d4db ;  /* 0xb7ae2b25ff147424 */ /* 0x008fe200078e00ff */
[----:B------:R-:W-:-:S02]  /*243d0*/  MOV R21, 0xaa04ec8a ;  /* 0xaa04ec8a00157802 */ /* 0x000fc40000000f00 */
[----:B------:R3:W-:Y:S01]  /*243e0*/  STL.64 [R1+0x10a0], R18 ;  /* 0x0010a01201007387 */ /* 0x0007e20000100a00 */
[----:B0-----:R-:W-:Y:S02]  /*243f0*/  IMAD.MOV.U32 R4, RZ, RZ, 0x3558d126 ;  /* 0x3558d126ff047424 */ /* 0x001fe400078e00ff */
[----:B------:R-:W-:Y:S01]  /*24400*/  HFMA2 R5, -RZ, RZ, 0.0241241455078125, 20.375 ;  /* 0x262d4d18ff057431 */ /* 0x000fe200000001ff */
[----:B-1----:R-:W-:Y:S01]  /*24410*/  MOV R16, 0xb41e28cb ;  /* 0xb41e28cb00107802 */ /* 0x002fe20000000f00 */
[----:B------:R-:W-:Y:S01]  /*24420*/  HFMA2 R17, -RZ, RZ, -1.57421875, -1.623046875 ;  /* 0xbe4cbe7eff117431 */ /* 0x000fe200000001ff */
[----:B------:R0:W-:Y:S01]  /*24430*/  STL.64 [R1+0x10b0], R20 ;  /* 0x0010b01401007387 */ /* 0x0001e20000100a00 */
[----:B--2---:R-:W-:Y:S01]  /*24440*/  HFMA2 R22, -RZ, RZ, -1.7314453125, -1.8837890625 ;  /* 0xbeedbf89ff167431 */ /* 0x004fe200000001ff */
[----:B------:R-:W-:Y:S02]  /*24450*/  MOV R23, 0x3e8866ce ;  /* 0x3e8866ce00177802 */ /* 0x000fe40000000f00 */
[----:B------:R1:W-:Y:S01]  /*24460*/  STL.64 [R1+0x10c0], R4 ;  /* 0x0010c00401007387 */ /* 0x0003e20000100a00 */
[----:B---3--:R-:W-:Y:S01]  /*24470*/  IMAD.MOV.U32 R18, RZ, RZ, -0x43895216 ;  /* 0xbc76adeaff127424 */ /* 0x008fe200078e00ff */
[----:B------:R-:W-:-:S02]  /*24480*/  MOV R19, 0x3ebaba46 ;  /* 0x3ebaba4600137802 */ /* 0x000fc40000000f00 */
[----:B------:R2:W-:Y:S04]  /*24490*/  STL.64 [R1+0x10c8], R16 ;  /* 0x0010c81001007387 */ /* 0x0005e80000100a00 */
[----:B------:R3:W-:Y:S01]  /*244a0*/  STL.64 [R1+0x10d0], R18 ;  /* 0x0010d01201007387 */ /* 0x0007e20000100a00 */
[----:B0-----:R-:W-:Y:S01]  /*244b0*/  IMAD.MOV.U32 R20, RZ, RZ, -0x4bc3c1c1 ;  /* 0xb43c3e3fff147424 */ /* 0x001fe200078e00ff */
[----:B------:R-:W-:Y:S02]  /*244c0*/  MOV R21, 0x3c9d93f6 ;  /* 0x3c9d93f600157802 */ /* 0x000fe40000000f00 */
[----:B------:R0:W-:Y:S01]  /*244d0*/  STL.64 [R1+0x10d8], R22 ;  /* 0x0010d81601007387 */ /* 0x0001e20000100a00 */
[----:B-1----:R-:W-:Y:S01]  /*244e0*/  HFMA2 R4, -RZ, RZ, -1.1162109375, 0.44384765625 ;  /* 0xbc77371aff047431 */ /* 0x002fe200000001ff */
[----:B------:R-:W-:Y:S01]  /*244f0*/  MOV R5, 0x3bbc182a ;  /* 0x3bbc182a00057802 */ /* 0x000fe20000000f00 */
[----:B--2---:R-:W-:-:S02]  /*24500*/  IMAD.MOV.U32 R16, RZ, RZ, 0x3091fe30 ;  /* 0x3091fe30ff107424 */ /* 0x004fc400078e00ff */
[----:B------:R-:W-:Y:S01]  /*24510*/  HFMA2 R17, -RZ, RZ, -0.84814453125, 0 ;  /* 0xbac90000ff117431 */ /* 0x000fe200000001ff */
[----:B------:R1:W-:Y:S01]  /*24520*/  STL.64 [R1+0x10f0], R20 ;  /* 0x0010f01401007387 */ /* 0x0003e20000100a00 */
[----:B---3--:R-:W-:Y:S01]  /*24530*/  IMAD.MOV.U32 R18, RZ, RZ, -0x53172e8b ;  /* 0xace8d175ff127424 */ /* 0x008fe200078e00ff */
[----:B------:R-:W-:Y:S02]  /*24540*/  MOV R19, 0x38b0b6af ;  /* 0x38b0b6af00137802 */ /* 0x000fe40000000f00 */
[----:B------:R2:W-:Y:S01]  /*24550*/  STL.64 [R1+0x10f8], R4 ;  /* 0x0010f80401007387 */ /* 0x0005e20000100a00 */
[----:B0-----:R-:W-:Y:S01]  /*24560*/  HFMA2 R22, -RZ, RZ, -0.55029296875, 44.96875 ;  /* 0xb867519fff167431 */ /* 0x001fe200000001ff */
[----:B------:R-:W-:Y:S02]  /*24570*/  MOV R23, 0x37950fca ;  /* 0x37950fca00177802 */ /* 0x000fe40000000f00 */
[----:B------:R0:W-:Y:S04]  /*24580*/  STL.64 [R1+0x1100], R16 ;  /* 0x0011001001007387 */ /* 0x0001e80000100a00 */
[----:B------:R3:W-:Y:S01]  /*24590*/  STL.64 [R1+0x1110], R18 ;  /* 0x0011101201007387 */ /* 0x0007e20000100a00 */
[----:B-1----:R-:W-:Y:S01]  /*245a0*/  MOV R20, 0x3612bd37 ;  /* 0x3612bd3700147802 */ /* 0x002fe20000000f00 */
[----:B------:R-:W-:-:S02]  /*245b0*/  HFMA2 R21, -RZ, RZ, -0.324951171875, 174.125 ;  /* 0xb5335971ff157431 */ /* 0x000fc400000001ff */
[----:B------:R1:W-:Y:S01]  /*245c0*/  STL.64 [R1+0x1118], R22 ;  /* 0x0011181601007387 */ /* 0x0003e20000100a00 */
[----:B--2---:R-:W-:Y:S01]  /*245d0*/  HFMA2 R4, -RZ, RZ, 1.8828125, 479.75 ;  /* 0x3f885f7fff047431 */ /* 0x004fe200000001ff */
[----:B------:R-:W-:Y:S01]  /*245e0*/  MOV R5, 0x3944bb29 ;  /* 0x3944bb2900057802 */ /* 0x000fe20000000f00 */
[----:B0-----:R-:W-:Y:S02]  /*245f0*/  IMAD.MOV.U32 R16, RZ, RZ, -0x40ac461f ;  /* 0xbf53b9e1ff107424 */ /* 0x001fe400078e00ff */
[----:B------:R-:W-:Y:S01]  /*24600*/  HFMA2 R17, -RZ, RZ, 1.84765625, -1.5029296875 ;  /* 0x3f64be03ff117431 */ /* 0x000fe200000001ff */
[----:B------:R0:W-:Y:S01]  /*24610*/  STL.64 [R1+0x1070], R26 ;  /* 0x0010701a01007387 */ /* 0x0001e20000100a00 */
[----:B---3--:R-:W-:Y:S01]  /*24620*/  MOV R18, 0xbee64065 ;  /* 0xbee6406500127802 */ /* 0x008fe20000000f00 */
[----:B------:R-:W-:Y:S02]  /*24630*/  HFMA2 R19, -RZ, RZ, -0.365234375, 0.14404296875 ;  /* 0xb5d8309cff137431 */ /* 0x000fe400000001ff */
[----:B------:R2:W-:Y:S01]  /*24640*/  STL.64 [R1+0x1128], R20 ;  /* 0x0011281401007387 */ /* 0x0005e20000100a00 */
[----:B-1----:R-:W-:Y:S01]  /*24650*/  IMAD.MOV.U32 R22, RZ, RZ, 0x3e44f8f2 ;  /* 0x3e44f8f2ff167424 */ /* 0x002fe200078e00ff */
[----:B------:R-:W-:-:S02]  /*24660*/  MOV R23, 0xbe29f5e1 ;  /* 0xbe29f5e100177802 */ /* 0x000fc40000000f00 */
[----:B------:R1:W-:Y:S04]  /*24670*/  STL.64 [R1+0x1138], R4 ;  /* 0x0011380401007387 */ /* 0x0003e80000100a00 */
[----:B------:R3:W-:Y:S01]  /*24680*/  STL.64 [R1+0x1140], R16 ;  /* 0x0011401001007387 */ /* 0x0007e20000100a00 */
[----:B0-----:R-:W-:Y:S01]  /*24690*/  HFMA2 R26, -RZ, RZ, 0.409423828125, 444.75 ;  /* 0x368d5ef3ff1a7431 */ /* 0x001fe200000001ff */
[----:B------:R-:W-:Y:S02]  /*246a0*/  MOV R27, 0xb6303e30 ;  /* 0xb6303e30001b7802 */ /* 0x000fe40000000f00 */
[----:B------:R0:W-:Y:S01]  /*246b0*/  STL.64 [R1+0x1148], R18 ;  /* 0x0011481201007387 */ /* 0x0001e20000100a00 */
[----:B--2---:R-:W-:Y:S01]  /*246c0*/  MOV R20, 0xbbc3f089 ;  /* 0xbbc3f08900147802 */ /* 0x004fe20000000f00 */
[----:B------:R-:W-:-:S02]  /*246d0*/  HFMA2 R21, -RZ, RZ, -0.10888671875, 0.425048828125 ;  /* 0xaef836cdff157431 */ /* 0x000fc400000001ff */
[----:B------:R2:W-:Y:S01]  /*246e0*/  STL.64 [R1+0x1150], R22 ;  /* 0x0011501601007387 */ /* 0x0005e20000100a00 */
[----:B-1----:R-:W-:Y:S01]  /*246f0*/  IMAD.MOV.U32 R4, RZ, RZ, 0x3ac6cd85 ;  /* 0x3ac6cd85ff047424 */ /* 0x002fe200078e00ff */
[----:B------:R-:W-:Y:S02]  /*24700*/  MOV R5, 0xba895876 ;  /* 0xba89587600057802 */ /* 0x000fe40000000f00 */
[----:B------:R1:W-:Y:S01]  /*24710*/  STL.64 [R1+0x1078], R2 ;  /* 0x0010780201007387 */ /* 0x0003e20000100a00 */
[----:B---3--:R-:W-:Y:S01]  /*24720*/  HFMA2 R16, -RZ, RZ, 0.7158203125, 61.875 ;  /* 0x39ba53bcff107431 */ /* 0x008fe200000001ff */
[----:B------:R-:W-:Y:S02]  /*24730*/  MOV R17, 0x2b65fa2b ;  /* 0x2b65fa2b00117802 */ /* 0x000fe40000000f00 */
[----:B0-----:R-:W-:Y:S01]  /*24740*/  MOV R18, 0xb7868315 ;  /* 0xb786831500127802 */ /* 0x001fe20000000f00 */
[----:B------:R-:W-:Y:S01]  /*24750*/  HFMA2 R19, -RZ, RZ, 0.0341796875, -0.00926971435546875 ;  /* 0x2860a0bfff137431 */ /* 0x000fe200000001ff */
[----:B------:R0:W-:Y:S01]  /*24760*/  STL.64 [R1+0x1098], R28 ;  /* 0x0010981c01007387 */ /* 0x0001e20000100a00 */
[----:B--2---:R-:W-:Y:S01]  /*24770*/  IMAD.MOV.U32 R22, RZ, RZ, 0x365283b7 ;  /* 0x365283b7ff167424 */ /* 0x004fe200078e00ff */
[----:B------:R-:W-:-:S02]  /*24780*/  MOV R23, 0x3fd55cd1 ;  /* 0x3fd55cd100177802 */ /* 0x000fc40000000f00 */
[----:B------:R2:W-:Y:S01]  /*24790*/  STL.64 [R1+0x10b8], R26 ;  /* 0x0010b81a01007387 */ /* 0x0005e20000100a00 */
[----:B-1----:R-:W-:Y:S01]  /*247a0*/  MOV R2, 0xb8c8fffe ;  /* 0xb8c8fffe00027802 */ /* 0x002fe20000000f00 */
[----:B------:R-:W-:Y:S02]  /*247b0*/  HFMA2 R3, -RZ, RZ, 0.56494140625, 33664 ;  /* 0x3885781cff037431 */ /* 0x000fe400000001ff */
[----:B------:R1:W-:Y:S04]  /*247c0*/  STL.64 [R1+0x1168], R20 ;  /* 0x0011681401007387 */ /* 0x0003e80000100a00 */
[----:B------:R3:W-:Y:S01]  /*247d0*/  STL.64 [R1+0x1170], R4 ;  /* 0x0011700401007387 */ /* 0x0007e20000100a00 */
[----:B0-----:R-:W-:Y:S02]  /*247e0*/  IMAD.MOV.U32 R28, RZ, RZ, 0x380ec44f ;  /* 0x380ec44fff1c7424 */ /* 0x001fe400078e00ff */
[----:B------:R-:W-:Y:S01]  /*247f0*/  HFMA2 R29, -RZ, RZ, -1.5126953125, 0.0266265869140625 ;  /* 0xbe0d26d1ff1d7431 */ /* 0x000fe200000001ff */
[----:B------:R0:W-:Y:S01]  /*24800*/  STL.64 [R1+0x1178], R16 ;  /* 0x0011781001007387 */ /* 0x0001e20000100a00 */
[----:B--2---:R-:W-:Y:S01]  /*24810*/  MOV R26, 0x3a8dcf9e ;  /* 0x3a8dcf9e001a7802 */ /* 0x004fe20000000f00 */
[----:B------:R-:W-:-:S02]  /*24820*/  HFMA2 R27, -RZ, RZ, -0.72021484375, -9288 ;  /* 0xb9c3f089ff1b7431 */ /* 0x000fc400000001ff */
[----:B------:R2:W-:Y:S01]  /*24830*/  STL.64 [R1+0x1188], R18 ;  /* 0x0011881201007387 */ /* 0x0005e20000100a00 */
[----:B-1----:R-:W-:Y:S02]  /*24840*/  IMAD.MOV.U32 R20, RZ, RZ, 0x408f03f4 ;  /* 0x408f03f4ff147424 */ /* 0x002fe400078e00ff */
[----:B------:R-:W-:Y:S01]  /*24850*/  HFMA2 R21, -RZ, RZ, -2.0859375, -0.033233642578125 ;  /* 0xc02ca841ff157431 */ /* 0x000fe200000001ff */
[----:B------:R1:W-:Y:S01]  /*24860*/  STL.64 [R1+0x1190], R22 ;  /* 0x0011901601007387 */ /* 0x0003e20000100a00 */
[----:B---3--:R-:W-:Y:S01]  /*24870*/  IMAD.MOV.U32 R4, RZ, RZ, -0x4040cb49 ;  /* 0xbfbf34b7ff047424 */ /* 0x008fe200078e00ff */
[----:B------:R-:W-:Y:S02]  /*24880*/  MOV R5, 0x3f30567c ;  /* 0x3f30567c00057802 */ /* 0x000fe40000000f00 */
[----:B------:R3:W-:Y:S01]  /*24890*/  STL.64 [R1+0x10a8], R2 ;  /* 0x0010a80201007387 */ /* 0x0007e20000100a00 */
[----:B0-----:R-:W-:Y:S01]  /*248a0*/  HFMA2 R16, -RZ, RZ, 0.355224609375, -8.9824199676513671875e-05 ;  /* 0x35af85e3ff107431 */ /* 0x001fe200000001ff */
[----:B------:R-:W-:Y:S01]  /*248b0*/  MOV R17, 0xbe83e808 ;  /* 0xbe83e80800117802 */ /* 0x000fe20000000f00 */
[----:B--2---:R-:W-:-:S02]  /*248c0*/  IMAD.MOV.U32 R18, RZ, RZ, 0x3e580a4b ;  /* 0x3e580a4bff127424 */ /* 0x004fc400078e00ff */
[----:B------:R-:W-:Y:S01]  /*248d0*/  HFMA2 R19, -RZ, RZ, -1.4169921875, 13232 ;  /* 0xbdab7276ff137431 */ /* 0x000fe200000001ff */
[----:B------:R0:W-:Y:S01]  /*248e0*/  STL.64 [R1+0x10e0], R28 ;  /* 0x0010e01c01007387 */ /* 0x0001e20000100a00 */
[----:B-1----:R-:W-:Y:S01]  /*248f0*/  MOV R22, 0xb205ddc4 ;  /* 0xb205ddc400167802 */ /* 0x002fe20000000f00 */
[----:B------:R-:W-:Y:S02]  /*24900*/  HFMA2 R23, -RZ, RZ, 1.193359375, -22.09375 ;  /* 0x3cc6cd86ff177431 */ /* 0x000fe400000001ff */
[----:B------:R1:W-:Y:S01]  /*24910*/  STL.64 [R1+0x1108], R26 ;  /* 0x0011081a01007387 */ /* 0x0003e20000100a00 */
[----:B---3--:R-:W-:Y:S01]  /*24920*/  MOV R2, 0x3e02b5d2 ;  /* 0x3e02b5d200027802 */ /* 0x008fe20000000f00 */
[----:B------:R-:W-:Y:S02]  /*24930*/  HFMA2 R3, -RZ, RZ, -1.349609375, 2.236328125 ;  /* 0xbd664079ff037431 */ /* 0x000fe400000001ff */
[----:B------:R2:W-:Y:S04]  /*24940*/  STL.64 [R1+0x11a0], R20 ;  /* 0x0011a01401007387 */ /* 0x0005e80000100a00 */
[----:B------:R3:W-:Y:S01]  /*24950*/  STL.64 [R1+0x11b0], R4 ;  /* 0x0011b00401007387 */ /* 0x0007e20000100a00 */
[----:B0-----:R-:W-:Y:S01]  /*24960*/  IMAD.MOV.U32 R28, RZ, RZ, 0x3f39715e ;  /* 0x3f39715eff1c7424 */ /* 0x001fe200078e00ff */
[----:B------:R-:W-:-:S02]  /*24970*/  MOV R29, 0xbfb2268a ;  /* 0xbfb2268a001d7802 */ /* 0x000fc40000000f00 */
[----:B------:R0:W-:Y:S01]  /*24980*/  STL.64 [R1+0x11b8], R16 ;  /* 0x0011b81001007387 */ /* 0x0001e20000100a00 */
[----:B-1----:R-:W-:Y:S01]  /*24990*/  HFMA2 R26, -RZ, RZ, 1.3876953125, 0.000747203826904296875 ;  /* 0x3d8d121fff1a7431 */ /* 0x002fe200000001ff */
[----:B------:R-:W-:Y:S02]  /*249a0*/  MOV R27, 0x326ef93b ;  /* 0x326ef93b001b7802 */ /* 0x000fe40000000f00 */
[----:B------:R1:W-:Y:S01]  /*249b0*/  STL.64 [R1+0x11c0], R18 ;  /* 0x0011c01201007387 */ /* 0x0003e20000100a00 */
[----:B--2---:R-:W-:Y:S02]  /*249c0*/  IMAD.MOV.U32 R20, RZ, RZ, 0x3a8a6d7f ;  /* 0x3a8a6d7fff147424 */ /* 0x004fe400078e00ff */
[----:B------:R-:W-:Y:S01]  /*249d0*/  HFMA2 R21, -RZ, RZ, -0.71484375, -17344 ;  /* 0xb9b8f43cff157431 */ /* 0x000fe200000001ff */
[----:B------:R2:W-:Y:S01]  /*249e0*/  STL.64 [R1+0x11c8], R22 ;  /* 0x0011c81601007387 */ /* 0x0005e20000100a00 */
[----:B---3--:R-:W-:Y:S01]  /*249f0*/  MOV R4, 0x29d16c32 ;  /* 0x29d16c3200047802 */ /* 0x008fe20000000f00 */
[----:B------:R-:W-:-:S02]  /*24a00*/  HFMA2 R5, -RZ, RZ, 0.57666015625, -868.5 ;  /* 0x389de2c9ff057431 */ /* 0x000fc400000001ff */
[----:B------:R3:W-:Y:S01]  /*24a10*/  STL.64 [R1+0x10e8], R2 ;  /* 0x0010e80201007387 */ /* 0x0007e20000100a00 */
[----:B0-----:R-:W-:Y:S01]  /*24a20*/  IMAD.MOV.U32 R16, RZ, RZ, -0x47b5e41f ;  /* 0xb84a1be1ff107424 */ /* 0x001fe200078e00ff */
[----:B------:R-:W-:Y:S01]  /*24a30*/  MOV R17, 0x377f78a2 ;  /* 0x377f78a200117802 */ /* 0x000fe20000000f00 */
[----:B-1----:R-:W-:Y:S02]  /*24a40*/  IMAD.MOV.U32 R18, RZ, RZ, -0x3ed35ed2 ;  /* 0xc12ca12eff127424 */ /* 0x002fe400078e00ff */
[----:B------:R-:W-:Y:S01]  /*24a50*/  HFMA2 R19, -RZ, RZ, -0.841796875, 0.006031036376953125 ;  /* 0xbabc1e2dff137431 */ /* 0x000fe200000001ff */
[----:B------:R0:W-:Y:S01]  /*24a60*/  STL.64 [R1+0x1130], R28 ;  /* 0x0011301c01007387 */ /* 0x0001e20000100a00 */
[----:B--2---:R-:W-:Y:S01]  /*24a70*/  MOV R22, 0x4113bbe2 ;  /* 0x4113bbe200167802 */ /* 0x004fe20000000f00 */
[----:B------:R-:W-:Y:S02]  /*24a80*/  HFMA2 R23, -RZ, RZ, -2.576171875, 24.15625 ;  /* 0xc1274e0aff177431 */ /* 0x000fe400000001ff */
[----:B------:R1:W-:Y:S01]  /*24a90*/  STL.64 [R1+0x1158], R26 ;  /* 0x0011581a01007387 */ /* 0x0003e20000100a00 */
[----:B---3--:R-:W-:-:S02]  /*24aa0*/  IMAD.MOV.U32 R2, RZ, RZ, 0x292edd8c ;  /* 0x292edd8cff027424 */ /* 0x008fc400078e00ff */
[----:B------:R-:W-:Y:S01]  /*24ab0*/  HFMA2 R3, -RZ, RZ, -0.401611328125, 1.2978515625 ;  /* 0xb66d3d31ff037431 */ /* 0x000fe200000001ff */
[----:B------:R2:W-:Y:S04]  /*24ac0*/  STL.64 [R1+0x11e0], R20 ;  /* 0x0011e01401007387 */ /* 0x0005e80000100a00 */
[----:B------:R3:W-:Y:S01]  /*24ad0*/  STL.64 [R1+0x11e8], R4 ;  /* 0x0011e80401007387 */ /* 0x0007e20000100a00 */
[----:B0-----:R-:W-:Y:S02]  /*24ae0*/  IMAD.MOV.U32 R28, RZ, RZ, -0x475ce5ee ;  /* 0xb8a31a12ff1c7424 */ /* 0x001fe400078e00ff */
[----:B------:R-:W-:Y:S01]  /*24af0*/  HFMA2 R29, -RZ, RZ, 0.5400390625, -8188 ;  /* 0x3852efffff1d7431 */ /* 0x000fe200000001ff */
[----:B------:R0:W-:Y:S01]  /*24b00*/  STL.64 [R1+0x11f0], R16 ;  /* 0x0011f01001007387 */ /* 0x0001e20000100a00 */
[----:B-1----:R-:W-:Y:S01]  /*24b10*/  MOV R26, 0xb9885993 ;  /* 0xb9885993001a7802 */ /* 0x002fe20000000f00 */
[----:B------:R-:W-:-:S02]  /*24b20*/  HFMA2 R27, -RZ, RZ, 1.94140625, -55168 ;  /* 0x3fc4fabcff1b7431 */ /* 0x000fc400000001ff */
[----:B------:R1:W-:Y:S01]  /*24b30*/  STL.64 [R1+0x1200], R18 ;  /* 0x0012001201007387 */ /* 0x0003e20000100a00 */
[----:B--2---:R-:W-:Y:S01]  /*24b40*/  HFMA2 R20, -RZ, RZ, -2.0703125, -772.5 ;  /* 0xc024e209ff147431 */ /* 0x004fe200000001ff */
[----:B------:R-:W-:Y:S02]  /*24b50*/  MOV R21, 0x40148713 ;  /* 0x4014871300157802 */ /* 0x000fe40000000f00 */
[----:B------:R2:W-:Y:S01]  /*24b60*/  STL.64 [R1+0x1208], R22 ;  /* 0x0012081601007387 */ /* 0x0005e20000100a00 */
[----:B---3--:R-:W-:Y:S01]  /*24b70*/  MOV R4, 0x3eadf3d5 ;  /* 0x3eadf3d500047802 */ /* 0x008fe20000000f00 */
[----:B------:R-:W-:Y:S02]  /*24b80*/  HFMA2 R5, -RZ, RZ, -1.6328125, -28.46875 ;  /* 0xbe88cf1eff057431 */ /* 0x000fe400000001ff */
[----:B------:R3:W-:Y:S01]  /*24b90*/  STL.64 [R1+0x1120], R2 ;  /* 0x0011200201007387 */ /* 0x0007e20000100a00 */
[----:B0-----:R-:W-:Y:S01]  /*24ba0*/  IMAD.MOV.U32 R16, RZ, RZ, 0x3dd19e34 ;  /* 0x3dd19e34ff107424 */ /* 0x001fe200078e00ff */
[----:B------:R-:W-:Y:S01]  /*24bb0*/  MOV R17, 0x3067cdc6 ;  /* 0x3067cdc600117802 */ /* 0x000fe20000000f00 */
[----:B-1----:R-:W-:Y:S01]  /*24bc0*/  HFMA2 R18, -RZ, RZ, -1.2236328125, 298.25 ;  /* 0xbce55ca9ff127431 */ /* 0x002fe200000001ff */
[----:B------:R-:W-:Y:S01]  /*24bd0*/  MOV R19, 0x3ca46207 ;  /* 0x3ca4620700137802 */ /* 0x000fe20000000f00 */
[----:B------:R0:W-:Y:S01]  /*24be0*/  STL.64 [R1+0x1180], R28 ;  /* 0x0011801c01007387 */ /* 0x0001e20000100a00 */
[----:B--2---:R-:W-:-:S02]  /*24bf0*/  IMAD.MOV.U32 R22, RZ, RZ, -0x4418ceb5 ;  /* 0xbbe7314bff167424 */ /* 0x004fc400078e00ff */
[----:B------:R-:W-:Y:S01]  /*24c00*/  HFMA2 R23, -RZ, RZ, 0.06298828125, -0.00012153387069702148438 ;  /* 0x2c0887f7ff177431 */ /* 0x000fe200000001ff */
[----:B------:R1:W-:Y:S01]  /*24c10*/  STL.64 [R1+0x11a8], R26 ;  /* 0x0011a81a01007387 */ /* 0x0003e20000100a00 */
[----:B---3--:R-:W-:Y:S02]  /*24c20*/  IMAD.MOV.U32 R2, RZ, RZ, -0x43502000 ;  /* 0xbcafe000ff027424 */ /* 0x008fe400078e00ff */
[----:B------:R-:W-:Y:S01]  /*24c30*/  HFMA2 R3, -RZ, RZ, 1.12890625, -13600 ;  /* 0x3c84f2a4ff037431 */ /* 0x000fe200000001ff */
[----:B------:R2:W-:Y:S04]  /*24c40*/  STL.64 [R1+0x1218], R20 ;  /* 0x0012181401007387 */ /* 0x0005e80000100a00 */
[----:B------:R3:W-:Y:S01]  /*24c50*/  STL.64 [R1+0x1228], R4 ;  /* 0x0012280401007387 */ /* 0x0007e20000100a00 */
[----:B0-----:R-:W-:Y:S01]  /*24c60*/  IMAD.MOV.U32 R28, RZ, RZ, -0x436e1202 ;  /* 0xbc91edfeff1c7424 */ /* 0x001fe200078e00ff */
[----:B------:R-:W-:-:S02]  /*24c70*/  MOV R29, 0x3bd19e34 ;  /* 0x3bd19e34001d7802 */ /* 0x000fc40000000f00 */
[----:B------:R0:W-:Y:S01]  /*24c80*/  STL.64 [R1+0x1230], R16 ;  /* 0x0012301001007387 */ /* 0x0001e20000100a00 */
[----:B-1----:R-:W-:Y:S01]  /*24c90*/  HFMA2 R26, -RZ, RZ, -2.412109375, -21.8125 ;  /* 0xc0d3cd74ff1a7431 */ /* 0x002fe200000001ff */
[----:B------:R-:W-:Y:S02]  /*24ca0*/  MOV R27, 0x41565e26 ;  /* 0x41565e26001b7802 */ /* 0x000fe40000000f00 */
[----:B------:R1:W-:Y:S01]  /*24cb0*/  STL.64 [R1+0x1238], R18 ;  /* 0x0012381201007387 */ /* 0x0003e20000100a00 */
[----:B--2---:R-:W-:Y:S01]  /*24cc0*/  HFMA2 R20, -RZ, RZ, -0.578125, 0.0023345947265625 ;  /* 0xb8a018c8ff147431 */ /* 0x004fe200000001ff */
[----:B------:R-:W-:Y:S02]  /*24cd0*/  MOV R21, 0xc188e6d2 ;  /* 0xc188e6d200157802 */ /* 0x000fe40000000f00 */
[----:B------:R2:W-:Y:S01]  /*24ce0*/  STL.64 [R1+0x1240], R22 ;  /* 0x0012401601007387 */ /* 0x0005e20000100a00 */
[----:B---3--:R-:W-:Y:S02]  /*24cf0*/  IMAD.MOV.U32 R4, RZ, RZ, -0x4070897b ;  /* 0xbf8f7685ff047424 */ /* 0x008fe400078e00ff */
[----:B------:R-:W-:Y:S01]  /*24d00*/  HFMA2 R5, -RZ, RZ, 3.0390625, -0.00010883808135986328125 ;  /* 0x42148722ff057431 */ /* 0x000fe200000001ff */
[----:B------:R3:W-:Y:S01]  /*24d10*/  STL.64 [R1+0x1160], R2 ;  /* 0x0011600201007387 */ /* 0x0007e20000100a00 */
[----:B0-----:R-:W-:Y:S01]  /*24d20*/  MOV R16, 0xc251316e ;  /* 0xc251316e00107802 */ /* 0x001fe20000000f00 */
[----:B------:R-:W-:-:S02]  /*24d30*/  HFMA2 R17, -RZ, RZ, 3.0078125, 0.99951171875 ;  /* 0x42043bffff117431 */ /* 0x000fc400000001ff */
[----:B-1----:R-:W-:Y:S01]  /*24d40*/  HFMA2 R18, -RZ, RZ, 2.826171875, 0.0019626617431640625 ;  /* 0x41a71805ff127431 */ /* 0x002fe200000001ff */
[----:B------:R-:W-:Y:S01]  /*24d50*/  MOV R19, 0xc120bb34 ;  /* 0xc120bb3400137802 */ /* 0x000fe20000000f00 */
[----:B------:R0:W-:Y:S01]  /*24d60*/  STL.64 [R1+0x11d0], R28 ;  /* 0x0011d01c01007387 */ /* 0x0001e20000100a00 */
[----:B--2---:R-:W-:Y:S02]  /*24d70*/  IMAD.MOV.U32 R22, RZ, RZ, -0x48b2aad3 ;  /* 0xb74d552dff167424 */ /* 0x004fe400078e00ff */
[----:B------:R-:W-:Y:S01]  /*24d80*/  HFMA2 R23, -RZ, RZ, 2.25390625, 28240 ;  /* 0x408276e5ff177431 */ /* 0x000fe200000001ff */
[----:B------:R1:W-:Y:S01]  /*24d90*/  STL.64 [R1+0x11f8], R26 ;  /* 0x0011f81a01007387 */ /* 0x0003e20000100a00 */
[----:B---3--:R-:W-:Y:S01]  /*24da0*/  HFMA2 R2, -RZ, RZ, 1.482421875, -0.1220703125 ;  /* 0x3deeafd0ff027431 */ /* 0x008fe200000001ff */
[----:B------:R-:W-:Y:S02]  /*24db0*/  MOV R3, 0xc0550bb4 ;  /* 0xc0550bb400037802 */ /* 0x000fe40000000f00 */
[----:B------:R2:W-:Y:S04]  /*24dc0*/  STL.64 [R1+0x1258], R20 ;  /* 0x0012581401007387 */ /* 0x0005e80000100a00 */
[----:B------:R3:W-:Y:S01]  /*24dd0*/  STL.64 [R1+0x1260], R4 ;  /* 0x0012600401007387 */ /* 0x0007e20000100a00 */
[----:B0-----:R-:W-:-:S02]  /*24de0*/  IMAD.MOV.U32 R28, RZ, RZ, -0x407f6a28 ;  /* 0xbf8095d8ff1c7424 */ /* 0x001fc400078e00ff */
[----:B------:R-:W-:Y:S01]  /*24df0*/  HFMA2 R29, -RZ, RZ, -0.2454833984375, 0.384765625 ;  /* 0xb3db3628ff1d7431 */ /* 0x000fe200000001ff */
[----:B------:R0:W-:Y:S01]  /*24e00*/  STL.64 [R1+0x1268], R16 ;  /* 0x0012681001007387 */ /* 0x0001e20000100a00 */
[----:B-1----:R-:W-:Y:S01]  /*24e10*/  MOV R26, 0x3ad917d5 ;  /* 0x3ad917d5001a7802 */ /* 0x002fe20000000f00 */
[----:B------:R-:W-:Y:S02]  /*24e20*/  HFMA2 R27, -RZ, RZ, -0.82080078125, 4.03515625 ;  /* 0xba914409ff1b7431 */ /* 0x000fe400000001ff */
[----:B------:R1:W-:Y:S01]  /*24e30*/  STL.64 [R1+0x1278], R18 ;  /* 0x0012781201007387 */ /* 0x0003e20000100a00 */
[----:B--2---:R-:W-:Y:S01]  /*24e40*/  IMAD.MOV.U32 R20, RZ, RZ, 0x33993e87 ;  /* 0x33993e87ff147424 */ /* 0x004fe200078e00ff */
[----:B------:R-:W-:Y:S02]  /*24e50*/  MOV R21, 0xbee55ca9 ;  /* 0xbee55ca900157802 */ /* 0x000fe40000000f00 */
[----:B------:R2:W-:Y:S01]  /*24e60*/  STL.64 [R1+0x1280], R22 ;  /* 0x0012801601007387 */ /* 0x0005e20000100a00 */
[----:B---3--:R-:W-:-:S02]  /*24e70*/  IMAD.MOV.U32 R4, RZ, RZ, -0x5060d352 ;  /* 0xaf9f2caeff047424 */ /* 0x008fc400078e00ff */
[----:B------:R-:W-:Y:S01]  /*24e80*/  HFMA2 R5, -RZ, RZ, 1.2568359375, -0.10772705078125 ;  /* 0x3d07aee5ff057431 */ /* 0x000fe200000001ff */
[----:B------:R3:W-:Y:S01]  /*24e90*/  STL.64 [R1+0x1198], R2 ;  /* 0x0011980201007387 */ /* 0x0007e20000100a00 */
[----:B0-----:R-:W-:Y:S01]  /*24ea0*/  MOV R16, 0xbcbea94c ;  /* 0xbcbea94c00107802 */ /* 0x001fe20000000f00 */
[----:B------:R-:W-:Y:S02]  /*24eb0*/  HFMA2 R17, -RZ, RZ, 1.0029296875, -0.775390625 ;  /* 0x3c03ba34ff117431 */ /* 0x000fe400000001ff */
[----:B-1----:R-:W-:Y:S01]  /*24ec0*/  IMAD.MOV.U32 R18, RZ, RZ, -0x4f5e1faa ;  /* 0xb0a1e056ff127424 */ /* 0x002fe200078e00ff */
[----:B------:R-:W-:Y:S01]  /*24ed0*/  MOV R19, 0xbaf0252c ;  /* 0xbaf0252c00137802 */ /* 0x000fe20000000f00 */
[----:B------:R0:W-:Y:S01]  /*24ee0*/  STL.64 [R1+0x1220], R28 ;  /* 0x0012201c01007387 */ /* 0x0001e20000100a00 */
[----:B--2---:R-:W-:Y:S01]  /*24ef0*/  HFMA2 R22, -RZ, RZ, 0.8271484375, -0.291015625 ;  /* 0x3a9eb4a8ff167431 */ /* 0x004fe200000001ff */
[----:B------:R-:W-:Y:S02]  /*24f00*/  MOV R23, 0xb9cefd15 ;  /* 0xb9cefd1500177802 */ /* 0x000fe40000000f00 */
[----:B------:R1:W-:Y:S01]  /*24f10*/  STL.64 [R1+0x1248], R26 ;  /* 0x0012481a01007387 */ /* 0x0003e20000100a00 */
[----:B---3--:R-:W-:Y:S01]  /*24f20*/  HFMA2 R2, -RZ, RZ, 0.09918212890625, 1572 ;  /* 0x2e596624ff027431 */ /* 0x008fe200000001ff */
[----:B------:R-:W-:-:S02]  /*24f30*/  MOV R3, 0xbacbe096 ;  /* 0xbacbe09600037802 */ /* 0x000fc40000000f00 */
[----:B------:R2:W-:Y:S04]  /*24f40*/  STL.64 [R1+0x1290], R20 ;  /* 0x0012901401007387 */ /* 0x0005e80000100a00 */
[----:B------:R3:W-:Y:S01]  /*24f50*/  STL.64 [R1+0x12a0], R4 ;  /* 0x0012a00401007387 */ /* 0x0007e20000100a00 */
[----:B0-----:R-:W-:Y:S01]  /*24f60*/  IMAD.MOV.U32 R28, RZ, RZ, 0x3b2278e6 ;  /* 0x3b2278e6ff1c7424 */ /* 0x001fe200078e00ff */
[----:B------:R-:W-:Y:S02]  /*24f70*/  MOV R29, 0xc1a4e31c ;  /* 0xc1a4e31c001d7802 */ /* 0x000fe40000000f00 */
[----:B------:R0:W-:Y:S01]  /*24f80*/  STL.64 [R1+0x12a8], R16 ;  /* 0x0012a81001007387 */ /* 0x0001e20000100a00 */
[----:B-1----:R-:W-:Y:S01]  /*24f90*/  HFMA2 R26, -RZ, RZ, 1.669921875, -0.032440185546875 ;  /* 0x3eaea827ff1a7431 */ /* 0x002fe200000001ff */
[----:B------:R-:W-:-:S02]  /*24fa0*/  MOV R27, 0xbe020bba ;  /* 0xbe020bba001b7802 */ /* 0x000fc40000000f00 */
[----:B------:R1:W-:Y:S01]  /*24fb0*/  STL.64 [R1+0x12b0], R18 ;  /* 0x0012b01201007387 */ /* 0x0003e20000100a00 */
[----:B--2---:R-:W-:Y:S01]  /*24fc0*/  IMAD.MOV.U32 R20, RZ, RZ, -0x3d08ab89 ;  /* 0xc2f75477ff147424 */ /* 0x004fe200078e00ff */
[----:B------:R-:W-:Y:S02]  /*24fd0*/  MOV R21, 0x431234f7 ;  /* 0x431234f700157802 */ /* 0x000fe40000000f00 */
[----:B------:R2:W-:Y:S01]  /*24fe0*/  STL.64 [R1+0x12b8], R22 ;  /* 0x0012b81601007387 */ /* 0x0005e20000100a00 */
[----:B---3--:R-:W-:Y:S01]  /*24ff0*/  HFMA2 R4, -RZ, RZ, -3.3125, -0.8974609375 ;  /* 0xc2a0bb2eff047431 */ /* 0x008fe200000001ff */
[----:B------:R-:W-:Y:S02]  /*25000*/  MOV R5, 0xb8ec22de ;  /* 0xb8ec22de00057802 */ /* 0x000fe40000000f00 */
[----:B------:R3:W-:Y:S01]  /*25010*/  STL.64 [R1+0x11d8], R2 ;  /* 0x0011d80201007387 */ /* 0x0007e20000100a00 */
[----:B0-----:R-:W-:Y:S02]  /*25020*/  IMAD.MOV.U32 R16, RZ, RZ, 0x4223149e ;  /* 0x4223149eff107424 */ /* 0x001fe400078e00ff */
[----:B------:R-:W-:-:S02]  /*25030*/  HFMA2 R17, -RZ, RZ, -3.046875, -118.1875 ;  /* 0xc218d763ff117431 */ /* 0x000fc400000001ff */
[----:B-1----:R-:W-:Y:S01]  /*25040*/  IMAD.MOV.U32 R18, RZ, RZ, -0x3f374eec ;  /* 0xc0c8b114ff127424 */ /* 0x002fe200078e00ff */
[----:B------:R-:W-:Y:S01]  /*25050*/  MOV R19, 0x40a3bda5 ;  /* 0x40a3bda500137802 */ /* 0x000fe20000000f00 */
[----:B------:R0:W-:Y:S01]  /*25060*/  STL.64 [R1+0x1270], R28 ;  /* 0x0012701c01007387 */ /* 0x0001e20000100a00 */
[----:B--2---:R-:W-:Y:S01]  /*25070*/  HFMA2 R22, -RZ, RZ, -2.00390625, 0.0002357959747314453125 ;  /* 0xc0020bbaff167431 */ /* 0x004fe200000001ff */
[----:B------:R-:W-:Y:S02]  /*25080*/  MOV R23, 0xb1aa1b02 ;  /* 0xb1aa1b0200177802 */ /* 0x000fe40000000f00 */
[----:B------:R1:W-:Y:S01]  /*25090*/  STL.64 [R1+0x1298], R26 ;  /* 0x0012981a01007387 */ /* 0x0003e20000100a00 */
[----:B---3--:R-:W-:Y:S01]  /*250a0*/  IMAD.MOV.U32 R2, RZ, RZ, 0x40b05672 ;  /* 0x40b05672ff027424 */ /* 0x008fe200078e00ff */
[----:B------:R-:W-:Y:S02]  /*250b0*/  MOV R3, 0x3749bc93 ;  /* 0x3749bc9300037802 */ /* 0x000fe40000000f00 */
[----:B------:R2:W-:Y:S04]  /*250c0*/  STL.64 [R1+0x12d0], R20 ;  /* 0x0012d01401007387 */ /* 0x0005e80000100a00 */
[----:B------:R3:W-:Y:S01]  /*250d0*/  STL.64 [R1+0x12d8], R4 ;  /* 0x0012d80401007387 */ /* 0x0007e20000100a00 */
[----:B0-----:R-:W-:-:S02]  /*250e0*/  IMAD.MOV.U32 R28, RZ, RZ, 0x4293c7da ;  /* 0x4293c7daff1c7424 */ /* 0x001fc400078e00ff */
[----:B------:R-:W-:Y:S01]  /*250f0*/  HFMA2 R29, -RZ, RZ, -3.5546875, -20.640625 ;  /* 0xc31ccd29ff1d7431 */ /* 0x000fe200000001ff */
[----:B------:R0:W-:Y:S01]  /*25100*/  STL.64 [R1+0x12e0], R16 ;  /* 0x0012e01001007387 */ /* 0x0001e20000100a00 */
[----:B-1----:R-:W-:Y:S01]  /*25110*/  MOV R26, 0x41898fd1 ;  /* 0x41898fd1001a7802 */ /* 0x002fe20000000f00 */
[----:B------:R-:W-:Y:S02]  /*25120*/  HFMA2 R27, -RZ, RZ, 0.342529296875, 0.00019085407257080078125 ;  /* 0x357b0a41ff1b7431 */ /* 0x000fe400000001ff */
[----:B------:R1:W-:Y:S01]  /*25130*/  STL.64 [R1+0x12f0], R18 ;  /* 0x0012f01201007387 */ /* 0x0003e20000100a00 */
[----:B--2---:R-:W-:Y:S01]  /*25140*/  MOV R20, 0x3e24a8c0 ;  /* 0x3e24a8c000147802 */ /* 0x004fe20000000f00 */
[----:B------:R-:W-:Y:S02]  /*25150*/  HFMA2 R21, -RZ, RZ, -0.21337890625, 25280 ;  /* 0xb2d4762cff157431 */ /* 0x000fe400000001ff */
[----:B------:R2:W-:Y:S01]  /*25160*/  STL.64 [R1+0x12f8], R22 ;  /* 0x0012f81601007387 */ /* 0x0005e20000100a00 */
[----:B---3--:R-:W-:Y:S01]  /*25170*/  HFMA2 R4, -RZ, RZ, -1.0263671875, 1.4521484375 ;  /* 0xbc1b3dcfff047431 */ /* 0x008fe200000001ff */
[----:B------:R-:W-:-:S02]  /*25180*/  MOV R5, 0x36d76ab6 ;  /* 0x36d76ab600057802 */ /* 0x000fc40000000f00 */
[----:B------:R3:W-:Y:S01]  /*25190*/  STL.64 [R1+0x1210], R2 ;  /* 0x0012100201007387 */ /* 0x0007e20000100a00 */
[----:B0-----:R-:W-:Y:S02]  /*251a0*/  IMAD.MOV.U32 R16, RZ, RZ, 0x3b0b43e3 ;  /* 0x3b0b43e3ff107424 */ /* 0x001fe400078e00ff */
[----:B------:R-:W-:Y:S01]  /*251b0*/  HFMA2 R17, -RZ, RZ, 3.6640625, 0.05548095703125 ;  /* 0x43542b1aff117431 */ /* 0x000fe200000001ff */
[----:B-1----:R-:W-:Y:S01]  /*251c0*/  MOV R18, 0x4151b9cf ;  /* 0x4151b9cf00127802 */ /* 0x002fe20000000f00 */
[----:B------:R0:W-:Y:S01]  /*251d0*/  STL.64 [R1+0x12c0], R28 ;  /* 0x0012c01c01007387 */ /* 0x0001e20000100a00 */
[----:B------:R-:W-:Y:S01]  /*251e0*/  MOV R19, 0xc3f87dce ;  /* 0xc3f87dce00137802 */ /* 0x000fe20000000f00 */
[----:B--2---:R-:W-:Y:S02]  /*251f0*/  IMAD.MOV.U32 R22, RZ, RZ, 0x4436cdd2 ;  /* 0x4436cdd2ff167424 */ /* 0x004fe400078e00ff */
[----:B------:R-:W-:Y:S01]  /*25200*/  HFMA2 R23, -RZ, RZ, -3.970703125, 0.000694751739501953125 ;  /* 0xc3f111b1ff177431 */ /* 0x000fe200000001ff */
[----:B------:R1:W-:Y:S01]  /*25210*/  STL.64 [R1+0x12e8], R26 ;  /* 0x0012e81a01007387 */ /* 0x0003e20000100a00 */
[----:B---3--:R-:W-:Y:S01]  /*25220*/  IMAD.MOV.U32 R2, RZ, RZ, 0x39bf9a7a ;  /* 0x39bf9a7aff027424 */ /* 0x008fe200078e00ff */
[----:B------:R-:W-:-:S02]  /*25230*/  MOV R3, 0xae619371 ;  /* 0xae61937100037802 */ /* 0x000fc40000000f00 */
[----:B------:R2:W-:Y:S01]  /*25240*/  STL.64 [R1+0x1308], R20 ;  /* 0x0013081401007387 */ /* 0x0005e20000100a00 */
[----:B0-----:R-:W-:-:S03]  /*25250*/  IMAD.MOV.U32 R28, RZ, RZ, -0x42dae672 ;  /* 0xbd25198eff1c7424 */ /* 0x001fc600078e00ff */
[----:B------:R0:W-:Y:S01]  /*25260*/  STL.64 [R1+0x1318], R4 ;  /* 0x0013180401007387 */ /* 0x0001e20000100a00 */
[----:B------:R-:W-:-:S03]  /*25270*/  MOV R29, 0x3ce423b1 ;  /* 0x3ce423b1001d7802 */ /* 0x000fc60000000f00 */
[----:B------:R3:W-:Y:S01]  /*25280*/  STL.64 [R1+0x1320], R16 ;  /* 0x0013201001007387 */ /* 0x0007e20000100a00 */
[----:B-1----:R-:W-:Y:S01]  /*25290*/  MOV R26, 0xbcec1227 ;  /* 0xbcec1227001a7802 */ /* 0x002fe20000000f00 */
[----:B------:R-:W-:Y:S02]  /*252a0*/  HFMA2 R27, -RZ, RZ, 3.818359375, 0.00131893157958984375 ;  /* 0x43a31567ff1b7431 */ /* 0x000fe400000001ff */
[----:B------:R1:W-:Y:S01]  /*252b0*/  STL.64 [R1+0x1328], R18 ;  /* 0x0013281201007387 */ /* 0x0003e20000100a00 */
[----:B--2---:R-:W-:Y:S01]  /*252c0*/  HFMA2 R20, -RZ, RZ, 0.63427734375, 0.2242431640625 ;  /* 0x3913332dff147431 */ /* 0x004fe200000001ff */
[----:B------:R-:W-:Y:S02]  /*252d0*/  MOV R21, 0xc29684d3 ;  /* 0xc29684d300157802 */ /* 0x000fe40000000f00 */
[----:B------:R2:W-:Y:S01]  /*252e0*/  STL.64 [R1+0x1330], R22 ;  /* 0x0013301601007387 */ /* 0x0005e20000100a00 */
[----:B0-----:R-:W-:Y:S02]  /*252f0*/  IMAD.MOV.U32 R4, RZ, RZ, 0x42850a16 ;  /* 0x42850a16ff047424 */ /* 0x001fe400078e00ff */
[----:B------:R-:W-:Y:S01]  /*25300*/  HFMA2 R5, -RZ, RZ, -2.943359375, -0.00110340118408203125 ;  /* 0xc1e39485ff057431 */ /* 0x000fe200000001ff */
[----:B------:R0:W-:Y:S01]  /*25310*/  STL.64 [R1+0x1250], R2 ;  /* 0x0012500201007387 */ /* 0x0001e20000100a00 */
[----:B---3--:R-:W-:Y:S01]  /*25320*/  MOV R16, 0xb54c60f7 ;  /* 0xb54c60f700107802 */ /* 0x008fe20000000f00 */
[----:B------:R-:W-:-:S02]  /*25330*/  HFMA2 R17, -RZ, RZ, 2.546875, -0.018585205078125 ;  /* 0x4118a4c2ff117431 */ /* 0x000fc400000001ff */
[----:B-1----:R-:W-:Y:S01]  /*25340*/  HFMA2 R18, -RZ, RZ, -0.31103515625, 1.828125 ;  /* 0xb4fa3f50ff127431 */ /* 0x002fe200000001ff */
[----:B------:R-:W-:Y:S01]  /*25350*/  MOV R19, 0xbf4e5ff2 ;  /* 0xbf4e5ff200137802 */ /* 0x000fe20000000f00 */
[----:B------:R1:W-:Y:S01]  /*25360*/  STL.64 [R1+0x1310], R28 ;  /* 0x0013101c01007387 */ /* 0x0003e20000100a00 */
[----:B--2---:R-:W-:Y:S02]  /*25370*/  IMAD.MOV.U32 R22, RZ, RZ, 0x3f15b76c ;  /* 0x3f15b76cff167424 */ /* 0x004fe400078e00ff */
[----:B------:R-:W-:Y:S01]  /*25380*/  HFMA2 R23, -RZ, RZ, -1.5830078125, 20432 ;  /* 0xbe5574fdff177431 */ /* 0x000fe200000001ff */
[----:B------:R2:W-:Y:S01]  /*25390*/  STL.64 [R1+0x1338], R26 ;  /* 0x0013381a01007387 */ /* 0x0005e20000100a00 */
[----:B0-----:R-:W-:Y:S01]  /*253a0*/  MOV R2, 0xc05e5091 ;  /* 0xc05e509100027802 */ /* 0x001fe20000000f00 */
[----:B------:R-:W-:Y:S02]  /*253b0*/  HFMA2 R3, -RZ, RZ, 1.9287109375, 3288 ;  /* 0x3fb76a6cff037431 */ /* 0x000fe400000001ff */
[----:B------:R0:W-:Y:S04]  /*253c0*/  STL.64 [R1+0x1348], R20 ;  /* 0x0013481401007387 */ /* 0x0001e80000100a00 */
[----:B------:R3:W-:Y:S01]  /*253d0*/  STL.64 [R1+0x1350], R4 ;  /* 0x0013500401007387 */ /* 0x0007e20000100a00 */
[----:B-1----:R-:W-:Y:S01]  /*253e0*/  IMAD.MOV.U32 R28, RZ, RZ, -0x3f0f7065 ;  /* 0xc0f08f9bff1c7424 */ /* 0x002fe200078e00ff */
[----:B------:R-:W-:-:S02]  /*253f0*/  MOV R29, 0x40393dd8 ;  /* 0x40393dd8001d7802 */ /* 0x000fc40000000f00 */
[----:B------:R1:W-:Y:S01]  /*25400*/  STL.64 [R1+0x1358], R16 ;  /* 0x0013581001007387 */ /* 0x0003e20000100a00 */
[----:B--2---:R-:W-:Y:S01]  /*25410*/  HFMA2 R26, -RZ, RZ, -4.46484375, 1580 ;  /* 0xc477662cff1a7431 */ /* 0x004fe200000001ff */
[----:B------:R-:W-:Y:S02]  /*25420*/  MOV R27, 0x450908e3 ;  /* 0x450908e3001b7802 */ /* 0x000fe40000000f00 */
[----:B------:R2:W-:Y:S01]  /*25430*/  STL.64 [R1+0x1368], R18 ;  /* 0x0013681201007387 */ /* 0x0005e20000100a00 */
[----:B0-----:R-:W-:Y:S01]  /*25440*/  IMAD.MOV.U32 R20, RZ, RZ, -0x42f88f86 ;  /* 0xbd07707aff147424 */ /* 0x001fe200078e00ff */
[----:B------:R-:W-:Y:S02]  /*25450*/  MOV R21, 0x3c778cda ;  /* 0x3c778cda00157802 */ /* 0x000fe40000000f00 */
[----:B------:R0:W-:Y:S01]  /*25460*/  STL.64 [R1+0x1370], R22 ;  /* 0x0013701601007387 */ /* 0x0001e20000100a00 */
[----:B---3--:R-:W-:Y:S02]  /*25470*/  IMAD.MOV.U32 R4, RZ, RZ, -0x3b0ef486 ;  /* 0xc4f10b7aff047424 */ /* 0x008fe400078e00ff */
[----:B------:R-:W-:Y:S01]  /*25480*/  HFMA2 R5, -RZ, RZ, -1.5341796875, 0.0010662078857421875 ;  /* 0xbe23145eff057431 */ /* 0x000fe200000001ff */
[----:B------:R3:W-:Y:S01]  /*25490*/  STL.64 [R1+0x1288], R2 ;  /* 0x0012880201007387 */ /* 0x0007e20000100a00 */
[----:B-1----:R-:W-:Y:S01]  /*254a0*/  MOV R16, 0x44f49ff4 ;  /* 0x44f49ff400107802 */ /* 0x002fe20000000f00 */
[----:B------:R-:W-:-:S02]  /*254b0*/  HFMA2 R17, -RZ, RZ, -5.0859375, 16480 ;  /* 0xc5167406ff117431 */ /* 0x000fc400000001ff */
[----:B--2---:R-:W-:Y:S01]  /*254c0*/  IMAD.MOV.U32 R18, RZ, RZ, 0x44abf3ae ;  /* 0x44abf3aeff127424 */ /* 0x004fe200078e00ff */
[----:B------:R-:W-:Y:S01]  /*254d0*/  MOV R19, 0x3aa95acb ;  /* 0x3aa95acb00137802 */ /* 0x000fe20000000f00 */
[----:B------:R1:W-:Y:S01]  /*254e0*/  STL.64 [R1+0x1360], R28 ;  /* 0x0013601c01007387 */ /* 0x0003e20000100a00 */
[----:B0-----:R-:W-:Y:S01]  /*254f0*/  HFMA2 R22, -RZ, RZ, -4.234375, 0.0235443115234375 ;  /* 0xc43c2607ff167431 */ /* 0x001fe200000001ff */
[----:B------:R-:W-:Y:S02]  /*25500*/  MOV R23, 0x4436edde ;  /* 0x4436edde00177802 */ /* 0x000fe40000000f00 */
[----:B------:R0:W-:Y:S01]  /*25510*/  STL.64 [R1+0x1380], R20 ;  /* 0x0013801401007387 */ /* 0x0001e20000100a00 */
[----:B---3--:R-:W-:Y:S01]  /*25520*/  MOV R2, 0x430437bf ;  /* 0x430437bf00027802 */ /* 0x008fe20000000f00 */
[----:B------:R-:W-:Y:S02]  /*25530*/  HFMA2 R3, -RZ, RZ, 1.09375, 130.875 ;  /* 0x3c605817ff037431 */ /* 0x000fe400000001ff */
[----:B------:R2:W-:Y:S04]  /*25540*/  STL.64 [R1+0x1388], R26 ;  /* 0x0013881a01007387 */ /* 0x0005e80000100a00 */
[----:B------:R3:W-:Y:S01]  /*25550*/  STL.64 [R1+0x1390], R4 ;  /* 0x0013900401007387 */ /* 0x0007e20000100a00 */
[----:B-1----:R-:W-:-:S02]  /*25560*/  IMAD.MOV.U32 R28, RZ, RZ, -0x3c55509c ;  /* 0xc3aaaf64ff1c7424 */ /* 0x002fc400078e00ff */
[----:B------:R-:W-:Y:S01]  /*25570*/  HFMA2 R29, -RZ, RZ, -0.447021484375, -0.000134944915771484375 ;  /* 0xb727886cff1d7431 */ /* 0x000fe200000001ff */
[----:B------:R1:W-:Y:S01]  /*25580*/  STL.64 [R1+0x1398], R16 ;  /* 0x0013981001007387 */ /* 0x0003e20000100a00 */
[----:B0-----:R-:W-:Y:S01]  /*25590*/  IMAD.MOV.U32 R20, RZ, RZ, 0x42393dd8 ;  /* 0x42393dd8ff147424 */ /* 0x001fe200078e00ff */
[----:B------:R-:W-:Y:S02]  /*255a0*/  MOV R21, 0xb704f033 ;  /* 0xb704f03300157802 */ /* 0x000fe40000000f00 */
[----:B------:R0:W-:Y:S01]  /*255b0*/  STL.64 [R1+0x13a0], R18 ;  /* 0x0013a01201007387 */ /* 0x0001e20000100a00 */
[----:B--2---:R-:W-:Y:S01]  /*255c0*/  MOV R26, 0x3f8f9e02 ;  /* 0x3f8f9e02001a7802 */ /* 0x004fe20000000f00 */
[----:B------:R-:W-:Y:S02]  /*255d0*/  HFMA2 R27, -RZ, RZ, -1.814453125, -0.177734375 ;  /* 0xbf42b1b0ff1b7431 */ /* 0x000fe400000001ff */
[----:B------:R2:W-:Y:S01]  /*255e0*/  STL.64 [R1+0x13a8], R22 ;  /* 0x0013a81601007387 */ /* 0x0005e20000100a00 */
[----:B---3--:R-:W-:Y:S01]  /*255f0*/  HFMA2 R4, -RZ, RZ, -2.703125, 0.06201171875 ;  /* 0xc1682bf0ff047431 */ /* 0x008fe200000001ff */
[----:B------:R-:W-:-:S02]  /*25600*/  MOV R5, 0x4131c9d1 ;  /* 0x4131c9d100057802 */ /* 0x000fc40000000f00 */
[----:B------:R3:W-:Y:S01]  /*25610*/  STL.64 [R1+0x12c8], R2 ;  /* 0x0012c80201007387 */ /* 0x0007e20000100a00 */
[----:B-1----:R-:W-:Y:S02]  /*25620*/  IMAD.MOV.U32 R16, RZ, RZ, -0x3f7a96e2 ;  /* 0xc085691eff107424 */ /* 0x002fe400078e00ff */
[----:B------:R-:W-:Y:S02]  /*25630*/  HFMA2 R17, -RZ, RZ, 0.91162109375, 0.447509765625 ;  /* 0x3b4b3729ff117431 */ /* 0x000fe400000001ff */
[----:B0-----:R-:W-:Y:S01]  /*25640*/  IMAD.MOV.U32 R18, RZ, RZ, 0x3eb9a9a3 ;  /* 0x3eb9a9a3ff127424 */ /* 0x001fe200078e00ff */
[----:B------:R-:W-:Y:S01]  /*25650*/  MOV R19, 0x3e6301dc ;  /* 0x3e6301dc00137802 */ /* 0x000fe20000000f00 */
[----:B------:R-:W-:Y:S01]  /*25660*/  STL.64 [R1+0x13b0], R28 ;  /* 0x0013b01c01007387 */ /* 0x000fe20000100a00 */
[----:B--2---:R-:W-:Y:S01]  /*25670*/  HFMA2 R22, -RZ, RZ, 1.7431640625, 3.181640625 ;  /* 0x3ef9425dff167431 */ /* 0x004fe200000001ff */
[----:B------:R-:W-:Y:S02]  /*25680*/  MOV R23, 0x3f800000 ;  /* 0x3f80000000177802 */ /* 0x000fe40000000f00 */
[----:B------:R-:W-:Y:S01]  /*25690*/  STL.64 [R1+0x13c0], R20 ;  /* 0x0013c01401007387 */ /* 0x000fe20000100a00 */
[----:B---3--:R-:W-:-:S02]  /*256a0*/  IMAD.MOV.U32 R2, RZ, RZ, 0x3f18a4c1 ;  /* 0x3f18a4c1ff027424 */ /* 0x008fc400078e00ff */
[----:B------:R-:W-:Y:S01]  /*256b0*/  HFMA2 R3, -RZ, RZ, -1.720703125, 2582 ;  /* 0xbee2690bff037431 */ /* 0x000fe200000001ff */
        /* <DEDUP_REMOVED lines=18> */
[----:B0-----:R-:W-:Y:S01]  /*257e0*/  IMAD.MOV.U32 R2, RZ, RZ, -0x3c540da5 ;  /* 0xc3abf25bff027424 */ /* 0x001fe200078e00ff */
[----:B------:R-:W-:-:S05]  /*257f0*/  MOV R3, 0x432bf3b2 ;  /* 0x432bf3b200037802 */ /* 0x000fca0000000f00 */
[----:B------:R0:W-:Y:S02]  /*25800*/  STL.64 [R1+0x1340], R2 ;  /* 0x0013400201007387 */ /* 0x0001e40000100a00 */
[----:B0-----:R-:W-:Y:S01]  /*25810*/  MOV R2, 0x391ad4b2 ;  /* 0x391ad4b200027802 */ /* 0x001fe20000000f00 */
[----:B------:R-:W-:-:S05]  /*25820*/  HFMA2 R3, -RZ, RZ, 1.328125, -1493 ;  /* 0x3d50e5d5ff037431 */ /* 0x000fca00000001ff */
[----:B------:R0:W-:Y:S02]  /*25830*/  STL.64 [R1+0x1378], R2 ;  /* 0x0013780201007387 */ /* 0x0001e40000100a00 */
[----:B0-----:R-:W-:Y:S01]  /*25840*/  MOV R2, 0x43059029 ;  /* 0x4305902900027802 */ /* 0x001fe20000000f00 */
[----:B------:R-:W-:-:S05]  /*25850*/  HFMA2 R3, -RZ, RZ, -3.439453125, -0.00010120868682861328125 ;  /* 0xc2e186a2ff037431 */ /* 0x000fca00000001ff */
[----:B------:R0:W-:Y:S02]  /*25860*/  STL.64 [R1+0x13b8], R2 ;  /* 0x0013b80201007387 */ /* 0x0001e40000100a00 */
[----:B0-----:R-:W-:Y:S01]  /*25870*/  VIADD R2, R0, 0x9c4 ;  /* 0x000009c400027836 */ /* 0x001fe20000000000 */
[----:B------:R-:W-:Y:S06]  /*25880*/  @!P0 BRA `(.L_x_1834) ;  /* 0x00000000007c8947 */ /* 0x000fec0003800000 */
[C---:B------:R-:W-:Y:S01]  /*25890*/  FADD.FTZ.RZ R3, R11.reuse, 1 ;  /* 0x3f8000000b037421 */ /* 0x040fe2000001c000 */
[----:B------:R-:W-:Y:S02]  /*258a0*/  MOV R10, 0x3d39bf78 ;  /* 0x3d39bf78000a7802 */ /* 0x000fe40000000f00 */
[----:B------:R-:W-:Y:S02]  /*258b0*/  ISETP.GE.U32.AND P0, PT, R11, 0x7f800000, PT ;  /* 0x7f8000000b00780c */ /* 0x000fe40003f06070 */
        /* <DEDUP_REMOVED lines=28> */
.L_x_1834:
[----:B------:R-:W-:Y:S02]  /*25a80*/  FSETP.GEU.FTZ.AND P0, PT, R10, 1, PT ;  /* 0x3f8000000a00780b */ /* 0x000fe40003f1e000 */
[----:B------:R-:W-:-:S11]  /*25a90*/  MOV R6, RZ ;  /* 0x000000ff00067202 */ /* 0x000fd60000000f00 */
[----:B------:R-:W-:Y:S05]  /*25aa0*/  @P0 BRA `(.L_x_1835) ;  /* 0x00000000007c0947 */ /* 0x000fea0003800000 */
        /* <DEDUP_REMOVED lines=31> */
.L_x_1835:
[----:B------:R-:W-:Y:S05]  /*25ca0*/  BSYNC.RECONVERGENT B2 ;  /* 0x0000000000027941 */ /* 0x000fea0003800200 */
.L_x_1833:
[----:B------:R-:W-:Y:S01]  /*25cb0*/  HFMA2 R3, -RZ, RZ, 0, 0 ;  /* 0x00000000ff037431 */ /* 0x000fe200000001ff */
[----:B------:R-:W-:Y:S01]  /*25cc0*/  BSSY.RECONVERGENT B2, `(.L_x_1836) ;  /* 0x0000016000027945 */ /* 0x000fe20003800200 */
[----:B------:R-:W-:Y:S01]  /*25cd0*/  MOV R5, 0x1 ;  /* 0x0000000100057802 */ /* 0x000fe20000000f00 */
[----:B0-----:R-:W-:-:S07]  /*25ce0*/  IMAD.MOV.U32 R4, RZ, RZ, -0x41555555 ;  /* 0xbeaaaaabff047424 */ /* 0x001fce00078e00ff */
.L_x_1837:
[----:B------:R-:W-:-:S13]  /*25cf0*/  ISETP.GT.AND P1, PT, R5, R3, PT ;  /* 0x000000030500720c */ /* 0x000fda0003f24270 */
[C---:B------:R-:W-:Y:S02]  /*25d00*/  @P1 IADD3 R11, PT, PT, R5.reuse, -0x1, RZ ;  /* 0xffffffff050b1810 */ /* 0x040fe40007ffe0ff */
[-C--:B------:R-:W-:Y:S02]  /*25d10*/  @!P1 LEA R9, R5, R2.reuse, 0x2 ;  /* 0x0000000205099211 */ /* 0x080fe400078e10ff */
[----:B------:R-:W-:-:S03]  /*25d20*/  @P1 LEA R11, R11, R2, 0x2 ;  /* 0x000000020b0b1211 */ /* 0x000fc600078e10ff */
        /* <DEDUP_REMOVED lines=12> */
[----:B------:R-:W-:Y:S02]  /*25df0*/  FSETP.GEU.FTZ.AND P0, PT, |R13|, R4, PT ;  /* 0x000000040d00720b */ /* 0x000fe40003f1e200 */
[----:B------:R-:W-:-:S11]  /*25e00*/  MOV R4, R17 ;  /* 0x0000001100047202 */ /* 0x000fd60000000f00 */
[----:B0-----:R-:W-:Y:S05]  /*25e10*/  @P0 BRA P2, `(.L_x_1837) ;  /* 0xfffffffc00b40947 */ /* 0x001fea000103ffff */
[----:B------:R-:W-:Y:S05]  /*25e20*/  BSYNC.RECONVERGENT B2 ;  /* 0x0000000000027941 */ /* 0x000fea0003800200 */
.L_x_1836:
        /* <DEDUP_REMOVED lines=9> */
.L_x_1841:
        /* <DEDUP_REMOVED lines=19> */
.L_x_1840:
        /* <DEDUP_REMOVED lines=9> */
[----:B------:R-:W-:Y:S01]  /*26080*/  IMAD.MOV.U32 R5, RZ, RZ, 0x1 ;  /* 0x00000001ff057424 */ /* 0x000fe200078e00ff */
[----:B------:R-:W-:Y:S01]  /*26090*/  MOV R4, 0x3b877322 ;  /* 0x3b87732200047802 */ /* 0x000fe20000000f00 */
[----:B-1----:R-:W-:-:S07]  /*260a0*/  FMUL.FTZ R17, R10, R19 ;  /* 0x000000130a117220 */ /* 0x002fce0000410000 */
.L_x_1843:
        /* <DEDUP_REMOVED lines=19> */
.L_x_1842:
        /* <DEDUP_REMOVED lines=12> */
.L_x_1845:
        /* <DEDUP_REMOVED lines=19> */
.L_x_1844:
        /* <DEDUP_REMOVED lines=12> */
.L_x_1847:
        /* <DEDUP_REMOVED lines=19> */
.L_x_1846:
        /* <DEDUP_REMOVED lines=12> */
.L_x_1849:
        /* <DEDUP_REMOVED lines=19> */
.L_x_1848:
        /* <DEDUP_REMOVED lines=12> */
.L_x_1851:
        /* <DEDUP_REMOVED lines=19> */
.L_x_1850:
        /* <DEDUP_REMOVED lines=12> */
.L_x_1853:
        /* <DEDUP_REMOVED lines=19> */
.L_x_1852:
        /* <DEDUP_REMOVED lines=12> */
.L_x_1855:
        /* <DEDUP_REMOVED lines=19> */
.L_x_1854:
        /* <DEDUP_REMOVED lines=12> */
.L_x_1857:
        /* <DEDUP_REMOVED lines=19> */
.L_x_1856:
        /* <DEDUP_REMOVED lines=12> */
.L_x_1859:
        /* <DEDUP_REMOVED lines=19> */
.L_x_1858:
        /* <DEDUP_REMOVED lines=12> */
.L_x_1861:
        /* <DEDUP_REMOVED lines=19> */
.L_x_1860:
        /* <DEDUP_REMOVED lines=12> */
.L_x_1863:
        /* <DEDUP_REMOVED lines=19> */
.L_x_1862:
        /* <DEDUP_REMOVED lines=12> */
.L_x_1865:
        /* <DEDUP_REMOVED lines=19> */
.L_x_1864:
        /* <DEDUP_REMOVED lines=12> */
.L_x_1867:
        /* <DEDUP_REMOVED lines=19> */
.L_x_1866:
        /* <DEDUP_REMOVED lines=12> */
.L_x_1869:
        /* <DEDUP_REMOVED lines=19> */
.L_x_1868:
        /* <DEDUP_REMOVED lines=12> */
.L_x_1871:
        /* <DEDUP_REMOVED lines=19> */
.L_x_1870:
        /* <DEDUP_REMOVED lines=12> */
.L_x_1873:
        /* <DEDUP_REMOVED lines=19> */
.L_x_1872:
        /* <DEDUP_REMOVED lines=12> */
.L_x_1875:
        /* <DEDUP_REMOVED lines=19> */
.L_x_1874:
        /* <DEDUP_REMOVED lines=12> */
.L_x_1877:
        /* <DEDUP_REMOVED lines=19> */
.L_x_1876:
        /* <DEDUP_REMOVED lines=12> */
.L_x_1879:
        /* <DEDUP_REMOVED lines=19> */
.L_x_1878:
        /* <DEDUP_REMOVED lines=12> */
.L_x_1881:
        /* <DEDUP_REMOVED lines=19> */
.L_x_1880:
        /* <DEDUP_REMOVED lines=12> */
.L_x_1883:
        /* <DEDUP_REMOVED lines=19> */
.L_x_1882:
        /* <DEDUP_REMOVED lines=12> */
.L_x_1885:
        /* <DEDUP_REMOVED lines=19> */
.L_x_1884:
        /* <DEDUP_REMOVED lines=8> */
[----:B------:R-:W-:Y:S01]  /*28b10*/  IMAD.MOV.U32 R5, RZ, RZ, 0x1 ;  /* 0x00000001ff057424 */ /* 0x000fe200078e00ff */
[----:B------:R-:W-:-:S07]  /*28b20*/  MOV R10, 0xc477662c ;  /* 0xc477662c000a7802 */ /* 0x000fce0000000f00 */
.L_x_1887:
        /* <DEDUP_REMOVED lines=19> */
.L_x_1886:
[----:B------:R-:W1:Y:S02]  /*28c60*/  MUFU.RCP R3, R7 ;  /* 0x0000000700037308 */ /* 0x000e640000001000 */
[----:B-1----:R-:W-:-:S04]  /*28c70*/  FMUL.FTZ R3, R4, R3 ;  /* 0x0000000304037220 */ /* 0x002fc80000410000 */
[----:B------:R-:W-:-:S05]  /*28c80*/  FMUL.FTZ R3, R10, R3 ;  /* 0x000000030a037220 */ /* 0x000fca0000410000 */
[----:B------:R-:W-:-:S13]  /*28c90*/  FSETP.GT.FTZ.AND P0, PT, |R3|, |R18|, PT ;  /* 0x400000120300720b */ /* 0x000fda0003f14200 */
[----:B------:R-:W-:-:S07]  /*28ca0*/  @!P0 FADD.FTZ R9, R9, R3 ;  /* 0x0000000309098221 */ /* 0x000fce0000010000 */
.L_x_1839:
[----:B------:R-:W-:Y:S05]  /*28cb0*/  BSYNC.RECONVERGENT B2 ;  /* 0x0000000000027941 */ /* 0x000fea0003800200 */
.L_x_1838:
        /* <DEDUP_REMOVED lines=141> */
[----:B------:R-:W-:Y:S02]  /*29590*/  @!P0 IADD3 R2, PT, PT, R4, -R3, RZ ;  /* 0x8000000304028210 */ /* 0x000fe40007ffe0ff */
[----:B------:R-:W-:Y:S02]  /*295a0*/  @!P0 LEA R15, R3, R15, 0x14 ;  /* 0x0000000f030f8211 */ /* 0x000fe400078ea0ff */
[----:B------:R-:W-:Y:S01]  /*295b0*/  @!P0 LEA R3, R2, 0x3ff00000, 0x14 ;  /* 0x3ff0000002038811 */ /* 0x000fe200078ea0ff */
[----:B------:R-:W-:Y:S01]  /*295c0*/  @!P0 IMAD.MOV.U32 R2, RZ, RZ, RZ ;  /* 0x000000ffff028224 */ /* 0x000fe200078e00ff */
[----:B------:R-:W-:-:S15]  /*295d0*/  FSEL R13, R13, RZ, P1 ;  /* 0x000000ff0d0d7208 */ /* 0x000fde0000800000 */
[----:B------:R-:W-:-:S15]  /*295e0*/  NOP ;  /* 0x0000000000007918 */ /* 0x000fde0000000000 */
[----:B------:R-:W-:-:S15]  /*295f0*/  NOP ;  /* 0x0000000000007918 */ /* 0x000fde0000000000 */
[----:B------:R-:W-:-:S07]  /*29600*/  NOP ;  /* 0x0000000000007918 */ /* 0x000fce0000000000 */
[----:B------:R1:W2:Y:S02]  /*29610*/  @!P0 DMUL R12, R14, R2 ;  /* 0x000000020e0c8228 */ /* 0x0002a40000000000 */
.L_x_1889:
[----:B------:R-:W-:Y:S05]  /*29620*/  BSYNC.RECONVERGENT B2 ;  /* 0x0000000000027941 */ /* 0x000fea0003800200 */
.L_x_1888:
[----:B-1----:R-:W-:Y:S01]  /*29630*/  FMUL.FTZ R14, R7, 0.5 ;  /* 0x3f000000070e7820 */ /* 0x002fe20000410000 */
[----:B------:R-:W-:Y:S01]  /*29640*/  UMOV UR4, 0x54411744 ;  /* 0x5441174400047882 */ /* 0x000fe20000000000 */
[----:B------:R-:W-:Y:S01]  /*29650*/  UMOV UR5, 0x401921fb ;  /* 0x401921fb00057882 */ /* 0x000fe20000000000 */
[----:B------:R-:W-:Y:S01]  /*29660*/  HFMA2 R19, -RZ, RZ, 1.9609375, 0 ;  /* 0x3fd80000ff137431 */ /* 0x000fe200000001ff */
[----:B0-----:R0:W1:Y:S01]  /*29670*/  MUFU.SQRT R7, R14 ;  /* 0x0000000e00077308 */ /* 0x0010620000002000 */
[----:B------:R-:W3:Y:S01]  /*29680*/  DMUL R16, R16, UR4 ;  /* 0x0000000410107c28 */ /* 0x000ee20008000000 */
[----:B------:R-:W-:Y:S01]  /*29690*/  MOV R18, 0x0 ;  /* 0x0000000000127802 */ /* 0x000fe20000000f00 */
[----:B------:R-:W-:Y:S01]  /*296a0*/  HFMA2 R23, -RZ, RZ, 2, 0 ;  /* 0x40000000ff177431 */ /* 0x000fe200000001ff */
[----:B---3--:R-:W-:Y:S01]  /*296b0*/  IADD3 R2, PT, PT, R17, -0x3500000, RZ ;  /* 0xfcb0000011027810 */ /* 0x008fe20007ffe0ff */
[----:B------:R-:W-:Y:S01]  /*296c0*/  BSSY.RECONVERGENT B3, `(.L_x_1890) ;  /* 0x0000062000037945 */ /* 0x000fe20003800200 */
[----:B------:R-:W-:-:S02]  /*296d0*/  MOV R21, 0x42fc0000 ;  /* 0x42fc000000157802 */ /* 0x000fc40000000f00 */
[----:B------:R-:W-:Y:S01]  /*296e0*/  MUFU.RSQ64H R3, R17 ;  /* 0x0000001100037308 */ /* 0x000fe20000001c00 */
[----:B0-----:R-:W-:Y:S01]  /*296f0*/  IMAD.MOV.U32 R14, RZ, RZ, 0x3a69a091 ;  /* 0x3a69a091ff0e7424 */ /* 0x001fe200078e00ff */
[----:B------:R-:W-:Y:S01]  /*29700*/  ISETP.GE.U32.AND P2, PT, R2, 0x7ca00000, PT ;  /* 0x7ca000000200780c */ /* 0x000fe20003f46070 */
[----:B-1----:R-:W-:-:S04]  /*29710*/  FMUL.FTZ R0, R7, R6 ;  /* 0x0000000607007220 */ /* 0x002fc80000410000 */
[C---:B------:R-:W-:Y:S01]  /*29720*/  FADD.FTZ R7, |R0|.reuse, 4 ;  /* 0x4080000000077421 */ /* 0x040fe20000010200 */
[C---:B------:R-:W-:Y:S01]  /*29730*/  FADD.FTZ R6, |R0|.reuse, -4 ;  /* 0xc080000000067421 */ /* 0x040fe20000010200 */
[C---:B------:R-:W-:Y:S01]  /*29740*/  FADD.FTZ R9, |R0|.reuse, -RZ ;  /* 0x800000ff00097221 */ /* 0x040fe20000010200 */
[----:B------:R-:W-:-:S03]  /*29750*/  FSETP.GEU.FTZ.AND P1, PT, R0, RZ, PT ;  /* 0x000000ff0000720b */ /* 0x000fc60003f3e000 */
[----:B------:R-:W0:Y:S02]  /*29760*/  MUFU.RCP R7, R7 ;  /* 0x0000000700077308 */ /* 0x000e240000001000 */
[----:B0-----:R-:W-:-:S15]  /*29770*/  FMUL.FTZ R6, R6, R7 ;  /* 0x0000000706067220 */ /* 0x001fde0000410000 */
[----:B------:R-:W-:-:S15]  /*29780*/  NOP ;  /* 0x0000000000007918 */ /* 0x000fde0000000000 */
[----:B------:R-:W-:-:S12]  /*29790*/  NOP ;  /* 0x0000000000007918 */ /* 0x000fd80000000000 */
[----:B--2---:R-:W-:-:S15]  /*297a0*/  DMUL R4, R10, R12 ;  /* 0x0000000c0a047228 */ /* 0x004fde0000000000 */
        /* <DEDUP_REMOVED lines=25> */
[----:B0-----:R-:W-:Y:S01]  /*29940*/  FADD.FTZ R11, R6, 1 ;  /* 0x3f800000060b7421 */ /* 0x001fe20000010000 */
[----:B------:R-:W-:-:S03]  /*29950*/  FMUL.FTZ R10, |R0|, -R9 ;  /* 0x80000009000a7220 */ /* 0x000fc60000410200 */
[----:B------:R-:W-:Y:S01]  /*29960*/  FFMA.FTZ R11, R11, -4, |R0| ;  /* 0xc08000000b0b7823 */ /* 0x000fe20000010400 */
[----:B------:R-:W-:-:S03]  /*29970*/  FMUL.FTZ R15, R10, 1.4426950216293334961 ;  /* 0x3fb8aa3b0a0f7820 */ /* 0x000fc60000410000 */
[----:B------:R-:W-:Y:S01]  /*29980*/  FFMA.FTZ R11, |R0|, -R6, R11 ;  /* 0x80000006000b7223 */ /* 0x000fe2000001020b */
[----:B------:R0:W2:Y:S03]  /*29990*/  FRND.TRUNC R20, R15 ;  /* 0x0000000f00147307 */ /* 0x0000a6000020d000 */
[----:B------:R-:W-:-:S04]  /*299a0*/  FFMA.FTZ R11, R7, R11, R6 ;  /* 0x0000000b070b7223 */ /* 0x000fc80000010006 */
[----:B------:R-:W-:Y:S01]  /*299b0*/  FFMA.FTZ R6, R11, R14, 0.0070457882247865200043 ;  /* 0x3be6e05b0b067423 */ /* 0x000fe2000001000e */
[----:B0-----:R-:W-:-:S03]  /*299c0*/  FFMA.FTZ R15, |R0|, R23, 1 ;  /* 0x3f800000000f7423 */ /* 0x001fc60000010217 */
[----:B------:R-:W-:-:S04]  /*299d0*/  FFMA.FTZ R6, R11, R6, -0.015866896137595176697 ;  /* 0xbc81fb4b0b067423 */ /* 0x000fc80000010006 */
[----:B------:R-:W-:Y:S01]  /*299e0*/  FFMA.FTZ R14, R11, R6, 0.036429625004529953003 ;  /* 0x3d15373b0b0e7423 */ /* 0x000fe20000010006 */
[----:B--2---:R-:W-:Y:S02]  /*299f0*/  FSETP.GT.FTZ.AND P0, PT, |R20|, 126, PT ;  /* 0x42fc00001400780b */ /* 0x004fe40003f14200 */
[----:B------:R-:W-:Y:S01]  /*29a00*/  LOP3.LUT R21, R21, 0x80000000, R20, 0xb8, !PT ;  /* 0x8000000015157812 */ /* 0x000fe200078eb814 */
[----:B------:R-:W-:-:S03]  /*29a10*/  FFMA.FTZ R14, R11, R14, -0.066643431782722473145 ;  /* 0xbd887c5a0b0e7423 */ /* 0x000fc6000001000e */
[----:B------:R-:W-:Y:S01]  /*29a20*/  FSEL R23, R21, R20, P0 ;  /* 0x0000001415177208 */ /* 0x000fe20000000000 */
[----:B------:R-:W-:Y:S01]  /*29a30*/  FFMA.FTZ R14, R11, R14, 0.093814529478549957275 ;  /* 0x3dc021d50b0e7423 */ /* 0x000fe2000001000e */
[----:B------:R-:W-:-:S03]  /*29a40*/  FSETP.GT.FTZ.AND P0, PT, |R0|, 10.05500030517578125, PT ;  /* 0x4120e1480000780b */ /* 0x000fc60003f14200 */
[----:B------:R-:W-:Y:S01]  /*29a50*/  FFMA.FTZ R20, R11, R14, -0.10099056363105773926 ;  /* 0xbdced4240b147423 */ /* 0x000fe2000001000e */
[--C-:B------:R-:W-:Y:S01]  /*29a60*/  FFMA.FTZ R22, R23, -0.69314718246459960938, R10.reuse ;  /* 0xbf31721817167823 */ /* 0x100fe2000001000a */
[----:B------:R-:W0:Y:S01]  /*29a70*/  MUFU.RCP R14, R15 ;  /* 0x0000000f000e7308 */ /* 0x000e220000001000 */
[----:B------:R-:W-:Y:S01]  /*29a80*/  FFMA.FTZ R10, |R0|, -R9, -R10 ;  /* 0x80000009000a7223 */ /* 0x000fe20000010a0a */
[----:B------:R-:W-:Y:S01]  /*29a90*/  FFMA.FTZ R20, R11, R20, 0.06809400022029876709 ;  /* 0x3d8b74de0b147423 */ /* 0x000fe20000010014 */
[C---:B------:R-:W-:Y:S01]  /*29aa0*/  FFMA.FTZ R22, R23.reuse, 1.9046542121259335545e-09, R22 ;  /* 0x3102e30817167823 */ /* 0x040fe20000010016 */
[----:B------:R-:W-:Y:S02]  /*29ab0*/  FADD.FTZ R23, R23, 12583039 ;  /* 0x4b40007f17177421 */ /* 0x000fe40000010000 */
[----:B------:R-:W-:Y:S01]  /*29ac0*/  FFMA.FTZ R20, R11, R20, 0.015377387404441833496 ;  /* 0x3c7bf1700b147423 */ /* 0x000fe20000010014 */
[----:B------:R-:W-:Y:S02]  /*29ad0*/  FMUL.FTZ R22, R22, 1.4426950216293334961 ;  /* 0x3fb8aa3b16167820 */ /* 0x000fe40000410000 */
[----:B------:R-:W-:Y:S01]  /*29ae0*/  SHF.L.U32 R23, R23, 0x17, RZ ;  /* 0x0000001717177819 */ /* 0x000fe200000006ff */
[----:B------:R-:W-:-:S03]  /*29af0*/  FFMA.FTZ R20, R11, R20, -0.1396210789680480957 ;  /* 0xbe0ef8d40b147423 */ /* 0x000fc60000010014 */
[----:B------:R-:W2:Y:S01]  /*29b00*/  MUFU.EX2 R22, R22 ;  /* 0x0000001600167308 */ /* 0x000ea20000000800 */
[----:B------:R-:W-:-:S04]  /*29b10*/  FFMA.FTZ R11, R11, R20, 1.232995152473449707 ;  /* 0x3f9dd2c90b0b7423 */ /* 0x000fc80000010014 */
[----:B0-----:R-:W-:-:S04]  /*29b20*/  FMUL.FTZ R21, R11, R14 ;  /* 0x0000000e0b157220 */ /* 0x001fc80000410000 */
[----:B------:R-:W-:Y:S02]  /*29b30*/  FMUL.FTZ R15, R21, -2 ;  /* 0xc0000000150f7820 */ /* 0x000fe40000410000 */
[----:B-1----:R-:W0:Y:S02]  /*29b40*/  DMUL R12, R16, R18 ;  /* 0x00000012100c7228 */ /* 0x002e240000000000 */
[----:B------:R-:W-:Y:S01]  /*29b50*/  FFMA.FTZ R20, |R0|, R15, R11 ;  /* 0x0000000f00147223 */ /* 0x000fe2000001020b */
[----:B--2---:R-:W-:Y:S01]  /*29b60*/  FMUL.FTZ R23, R23, R22 ;  /* 0x0000001617177220 */ /* 0x004fe20000410000 */
[----:B------:R-:W-:Y:S02]  /*29b70*/  VIADD R11, R19, 0xfff00000 ;  /* 0xfff00000130b7836 */ /* 0x000fe40000000000 */
[----:B------:R-:W-:Y:S01]  /*29b80*/  FADD.FTZ R20, -R21, R20 ;  /* 0x0000001415147221 */ /* 0x000fe20000010100 */
[----:B------:R-:W-:Y:S01]  /*29b90*/  FFMA.FTZ R23, R23, R10, R23 ;  /* 0x0000000a17177223 */ /* 0x000fe20000010017 */
[----:B------:R-:W-:-:S02]  /*29ba0*/  MOV R10, R18 ;  /* 0x00000012000a7202 */ /* 0x000fc40000000f00 */
[----:B------:R-:W-:-:S04]  /*29bb0*/  FFMA.FTZ R20, R14, R20, R21 ;  /* 0x000000140e147223 */ /* 0x000fc80000010015 */
[----:B------:R-:W-:-:S05]  /*29bc0*/  FMUL.FTZ R20, R20, R23 ;  /* 0x0000001714147220 */ /* 0x000fca0000410000 */
[----:B------:R-:W-:-:S05]  /*29bd0*/  FSEL R0, R20, RZ, !P0 ;  /* 0x000000ff14007208 */ /* 0x000fca0004000000 */
[----:B------:R-:W-:-:S15]  /*29be0*/  @!P1 FADD.FTZ R0, -R0, 2 ;  /* 0x4000000000009421 */ /* 0x000fde0000010100 */
[----:B------:R-:W-:-:S15]  /*29bf0*/  NOP ;  /* 0x0000000000007918 */ /* 0x000fde0000000000 */
[----:B------:R-:W-:-:S10]  /*29c00*/  NOP ;  /* 0x0000000000007918 */ /* 0x000fd40000000000 */
[----:B0-----:R-:W0:-:S15]  /*29c10*/  DFMA R6, R12, -R12, R16 ;  /* 0x8000000c0c06722b */ /* 0x001e1e0000000010 */
[----:B------:R-:W-:-:S15]  /*29c20*/  NOP ;  /* 0x0000000000007918 */ /* 0x000fde0000000000 */
[----:B------:R-:W-:-:S15]  /*29c30*/  NOP ;  /* 0x0000000000007918 */ /* 0x000fde0000000000 */
[----:B------:R-:W-:-:S15]  /*29c40*/  NOP ;  /* 0x0000000000007918 */ /* 0x000fde0000000000 */
[----:B------:R-:W-:-:S04]  /*29c50*/  NOP ;  /* 0x0000000000007918 */ /* 0x000fc80000000000 */
[----:B0-----:R0:W1:Y:S02]  /*29c60*/  DFMA R14, R6, R10, R12 ;  /* 0x0000000a060e722b */ /* 0x001064000000000c */
[----:B01----:R-:W-:Y:S05]  /*29c70*/  @!P2 BRA `(.L_x_1891) ;  /* 0x000000000018a947 */ /* 0x003fea0003800000 */
[----:B------:R-:W-:Y:S02]  /*29c80*/  MOV R10, R18 ;  /* 0x00000012000a7202 */ /* 0x000fe40000000f00 */
[----:B------:R-:W-:Y:S02]  /*29c90*/  MOV R3, R17 ;  /* 0x0000001100037202 */ /* 0x000fe40000000f00 */
[----:B------:R-:W-:-:S07]  /*29ca0*/  MOV R14, 0x29cc0 ;  /* 0x00029cc0000e7802 */ /* 0x000fce0000000f00 */
[----:B------:R-:W-:Y:S05]  /*29cb0*/  CALL.REL.NOINC `($__internal_5_$__cuda_sm20_dsqrt_rn_f64_mediumpath_v1) ;  /* 0x000000f000b47944 */ /* 0x000fea0003c00000 */
[----:B------:R-:W-:Y:S01]  /*29cc0*/  IMAD.MOV.U32 R14, RZ, RZ, R6 ;  /* 0x000000ffff0e7224 */ /* 0x000fe200078e0006 */
[----:B------:R-:W-:-:S07]  /*29cd0*/  MOV R15, R7 ;  /* 0x00000007000f7202 */ /* 0x000fce0000000f00 */
.L_x_1891:
[----:B------:R-:W-:Y:S05]  /*29ce0*/  BSYNC.RECONVERGENT B3 ;  /* 0x0000000000037941 */ /* 0x000fea0003800200 */
.L_x_1890:
        /* <DEDUP_REMOVED lines=47> */
.L_x_1893:
[----:B------:R-:W-:Y:S05]  /*29fe0*/  BSYNC.RECONVERGENT B3 ;  /* 0x0000000000037941 */ /* 0x000fea0003800200 */
.L_x_1892:
        /* <DEDUP_REMOVED lines=21> */
.L_x_1832:
        /* <DEDUP_REMOVED lines=40> */
[----:B------:R-:W-:Y:S01]  /*2a3c0*/  IADD3 R0, PT, PT, R20, -0x3f2aaaab, RZ ;  /* 0xc0d5555514007810 */ /* 0x000fe20007ffe0ff */
[----:B------:R-:W0:Y:S01]  /*2a3d0*/  MUFU.RCP R2, R20 ;  /* 0x0000001400027308 */ /* 0x000e220000001000 */
[----:B------:R-:W-:Y:S02]  /*2a3e0*/  MOV R5, 0x3e055027 ;  /* 0x3e05502700057802 */ /* 0x000fe40000000f00 */
[----:B------:R-:W-:Y:S02]  /*2a3f0*/  LOP3.LUT R3, R0, 0xff800000, RZ, 0xc0, !PT ;  /* 0xff80000000037812 */ /* 0x000fe400078ec0ff */
[----:B------:R-:W-:-:S03]  /*2a400*/  ISETP.GT.U32.AND P0, PT, R20, 0x7f7fffff, PT ;  /* 0x7f7fffff1400780c */ /* 0x000fc60003f04070 */
[----:B------:R-:W-:-:S04]  /*2a410*/  IMAD.IADD R0, R20, 0x1, -R3 ;  /* 0x0000000114007824 */ /* 0x000fc800078e0a03 */
        /* <DEDUP_REMOVED lines=16> */
[----:B0-----:R-:W-:Y:S01]  /*2a520*/  FMUL.FTZ R0, R2, R2 ;  /* 0x0000000202007220 */ /* 0x001fe20000410000 */
[C---:B------:R-:W-:Y:S01]  /*2a530*/  @P0 FFMA.FTZ R5, |R7|.reuse, R4, +INF ;  /* 0x7f80000007050423 */ /* 0x040fe20000010204 */
[----:B------:R-:W-:Y:S02]  /*2a540*/  FSETP.NEU.FTZ.AND P0, PT, |R7|, RZ, PT ;  /* 0x000000ff0700720b */ /* 0x000fe40003f1d200 */
[----:B------:R-:W-:Y:S01]  /*2a550*/  FFMA.FTZ R3, R0, R3, -0.0027776553761214017868 ;  /* 0xbb36095300037423 */ /* 0x000fe20000010003 */
[----:B------:R-:W-:-:S03]  /*2a560*/  FMUL.FTZ R5, R5, 0.5 ;  /* 0x3f00000005057820 */ /* 0x000fc60000410000 */
[----:B------:R-:W-:Y:S01]  /*2a570*/  FFMA.FTZ R3, R0, R3, 0.083333276212215423584 ;  /* 0x3daaaaa300037423 */ /* 0x000fe20000010003 */
[----:B------:R-:W-:Y:S01]  /*2a580*/  FADD.FTZ R0, |R7|, -0.5 ;  /* 0xbf00000007007421 */ /* 0x000fe20000010200 */
[----:B------:R-:W-:Y:S02]  /*2a590*/  FSEL R5, R5, -INF , P0 ;  /* 0xff80000005057808 */ /* 0x000fe40000000000 */
[----:B------:R-:W-:-:S03]  /*2a5a0*/  FFMA.FTZ R3, R2, R3, 0.91893851757049560547 ;  /* 0x3f6b3f8e02037423 */ /* 0x000fc60000010003 */
[----:B------:R-:W-:-:S04]  /*2a5b0*/  FMUL.FTZ R0, R5, R0 ;  /* 0x0000000005007220 */ /* 0x000fc80000410000 */
[--C-:B------:R-:W-:Y:S01]  /*2a5c0*/  FADD.FTZ R3, R3, R0.reuse ;  /* 0x0000000003037221 */ /* 0x100fe20000010000 */
[----:B------:R-:W-:-:S04]  /*2a5d0*/  FADD.FTZ R0, -R20, R0 ;  /* 0x0000000014007221 */ /* 0x000fc80000010100 */
[----:B------:R-:W-:Y:S01]  /*2a5e0*/  FADD.FTZ R3, R0, R3 ;  /* 0x0000000300037221 */ /* 0x000fe20000010000 */
[----:B------:R-:W-:Y:S06]  /*2a5f0*/  BRA `(.L_x_1901) ;  /* 0x0000000400407947 */ /* 0x000fec0003800000 */
.L_x_1900:
        /* <DEDUP_REMOVED lines=13> */
.L_x_1899:
        /* <DEDUP_REMOVED lines=15> */
.L_x_1902:
        /* <DEDUP_REMOVED lines=16> */
.L_x_1903:
        /* <DEDUP_REMOVED lines=36> */
.L_x_1901:
[----:B------:R-:W-:Y:S05]  /*2ab00*/  BSYNC.RECONVERGENT B2 ;  /* 0x0000000000027941 */ /* 0x000fea0003800200 */
.L_x_1898:
        /* <DEDUP_REMOVED lines=39> */
.L_x_1906:
[--C-:B------:R-:W-:Y:S01]  /*2ad80*/  FADD.FTZ R0, |R7|, |R7|.reuse ;  /* 0x4000000707007221 */ /* 0x100fe20000010200 */
[----:B------:R-:W-:Y:S01]  /*2ad90*/  MOV R12, 0x37cbac00 ;  /* 0x37cbac00000c7802 */ /* 0x000fe20000000f00 */
[----:B------:R-:W-:Y:S02]  /*2ada0*/  HFMA2 R11, -RZ, RZ, 1.291015625, -0.052581787109375 ;  /* 0x3d2aaabbff0b7431 */ /* 0x000fe400000001ff */
        /* <DEDUP_REMOVED lines=17> */
[----:B------:R-:W-:-:S03]  /*2aec0*/  MOV R9, 0x3e055027 ;  /* 0x3e05502700097802 */ /* 0x000fc60000000f00 */
        /* <DEDUP_REMOVED lines=29> */
.L_x_1905:
[----:B------:R-:W-:Y:S05]  /*2b0a0*/  BSYNC.RECONVERGENT B2 ;  /* 0x0000000000027941 */ /* 0x000fea0003800200 */
.L_x_1904:
[----:B------:R-:W0:Y:S02]  /*2b0b0*/  MUFU.LG2 R2, R10 ;  /* 0x0000000a00027308 */ /* 0x000e240000000c00 */
[----:B0-----:R-:W-:-:S04]  /*2b0c0*/  FMUL.FTZ R2, R2, 0.69314718246459960938 ;  /* 0x3f31721802027820 */ /* 0x001fc80000410000 */
[----:B------:R-:W-:-:S04]  /*2b0d0*/  FFMA.FTZ R3, R7, R2, -R10 ;  /* 0x0000000207037223 */ /* 0x000fc8000001080a */
[----:B------:R-:W-:Y:S01]  /*2b0e0*/  FADD.FTZ R3, R3, -R0 ;  /* 0x8000000003037221 */ /* 0x000fe20000010000 */
[----:B------:R-:W-:-:S04]  /*2b0f0*/  IMAD.MOV.U32 R0, RZ, RZ, RZ ;  /* 0x000000ffff007224 */ /* 0x000fc800078e00ff */
[----:B------:R-:W-:-:S13]  /*2b100*/  FSETP.GEU.FTZ.AND P0, PT, R3, -88.72283935546875, PT ;  /* 0xc2b172180300780b */ /* 0x000fda0003f1e000 */
[----:B------:R-:W-:Y:S05]  /*2b110*/  @!P0 BRA `(.L_x_1907) ;  /* 0x0000001800048947 */ /* 0x000fea0003800000 */
[----:B------:R-:W-:-:S06]  /*2b120*/  FMUL.FTZ R0, R3, 1.4426950216293334961 ;  /* 0x3fb8aa3b03007820 */ /* 0x000fcc0000410000 */
[----:B------:R-:W1:Y:S01]  /*2b130*/  MUFU.EX2 R0, R0 ;  /* 0x0000000000007308 */ /* 0x000e620000000800 */
[----:B------:R-:W-:Y:S05]  /*2b140*/  BRA `(.L_x_1907) ;  /* 0x0000001400f87947 */ /* 0x000fea0003800000 */
.L_x_1897:
[----:B------:R-:W-:Y:S01]  /*2b150*/  FSETP.GT.FTZ.AND P1, PT, |R7|, 1, PT ;  /* 0x3f8000000700780b */ /* 0x000fe20003f34200 */
[----:B------:R-:W-:Y:S01]  /*2b160*/  IMAD.MOV.U32 R27, RZ, RZ, 0x4cc5f8af ;  /* 0x4cc5f8afff1b7424 */ /* 0x000fe200078e00ff */
[----:B------:R-:W-:Y:S01]  /*2b170*/  MOV R2, 0x3bc6a26b ;  /* 0x3bc6a26b00027802 */ /* 0x000fe20000000f00 */
[----:B------:R-:W-:Y:S01]  /*2b180*/  IMAD.MOV.U32 R5, RZ, RZ, 0x43e0f8e7 ;  /* 0x43e0f8e7ff057424 */ /* 0x000fe200078e00ff */
[----:B------:R-:W-:Y:S01]  /*2b190*/  MOV R3, 0x3f0284fc ;  /* 0x3f0284fc00037802 */ /* 0x000fe20000000f00 */
[----:B------:R-:W-:Y:S01]  /*2b1a0*/  IMAD.MOV.U32 R19, RZ, RZ, 0x4a5481c1 ;  /* 0x4a5481c1ff137424 */ /* 0x000fe200078e00ff */
[----:B------:R-:W-:Y:S01]  /*2b1b0*/  MOV R26, 0x4ca4b97f ;  /* 0x4ca4b97f001a7802 */ /* 0x000fe20000000f00 */
[----:B------:R-:W-:Y:S01]  /*2b1c0*/  STL [R1+0x13ec], R13 ;  /* 0x0013ec0d01007387 */ /* 0x000fe20000100800 */
[----:B------:R-:W-:Y:S01]  /*2b1d0*/  MOV R28, 0x42840000 ;  /* 0x42840000001c7802 */ /* 0x000fe20000000f00 */
[----:B------:R-:W-:Y:S01]  /*2b1e0*/  IMAD.MOV.U32 R31, RZ, RZ, 0x48ae85e0 ;  /* 0x48ae85e0ff1f7424 */ /* 0x000fe200078e00ff */
[----:B------:R-:W-:Y:S01]  /*2b1f0*/  MOV R29, 0x44f0a000 ;  /* 0x44f0a000001d7802 */ /* 0x000fe20000000f00 */
[----:B------:R0:W-:Y:S01]  /*2b200*/  STL.64 [R1+0xa28], R2 ;  /* 0x000a280201007387 */ /* 0x0001e20000100a00 */
        /* <DEDUP_REMOVED lines=8> */
[----:B------:R-:W-:Y:S01]  /*2b290*/  MOV R21, 0x4c255322 ;  /* 0x4c25532200157802 */ /* 0x000fe20000000f00 */
[----:B------:R3:W-:Y:S01]  /*2b2a0*/  STL.64 [R1+0xa30], R4 ;  /* 0x000a300401007387 */ /* 0x0007e20000100a00 */
[----:B0-----:R-:W-:Y:S02]  /*2b2b0*/  MOV R2, 0xfffffffc ;  /* 0xfffffffc00027802 */ /* 0x001fe40000000f00 */
[C---:B------:R-:W-:Y:S01]  /*2b2c0*/  IADD3 R3, PT, PT, R0.reuse, 0x9c4, RZ ;  /* 0x000009c400037810 */ /* 0x040fe20007ffe0ff */
[----:B------:R0:W-:Y:S01]  /*2b2d0*/  STL.64 [R1+0xa38], R16 ;  /* 0x000a381001007387 */ /* 0x0001e20000100a00 */
[----:B------:R-:W-:-:S02]  /*2b2e0*/  @P1 IADD3 R3, PT, PT, R0, 0x9f4, RZ ;  /* 0x000009f400031810 */ /* 0x000fc40007ffe0ff */
[----:B------:R-:W-:Y:S01]  /*2b2f0*/  SEL R2, R2, 0x4, P1 ;  /* 0x0000000402027807 */ /* 0x000fe20000800000 */
[----:B------:R4:W-:Y:S01]  /*2b300*/  STL.64 [R1+0xa40], R18 ;  /* 0x000a401201007387 */ /* 0x0009e20000100a00 */
[----:B-1----:R-:W-:Y:S02]  /*2b310*/  SEL R27, RZ, 0x30, !P1 ;  /* 0x00000030ff1b7807 */ /* 0x002fe40004800000 */
[----:B--2---:R-:W-:Y:S01]  /*2b320*/  IADD3 R29, PT, PT, R3, R2, RZ ;  /* 0x00000002031d7210 */ /* 0x004fe20007ffe0ff */
[----:B------:R1:W-:Y:S01]  /*2b330*/  STL.64 [R1+0xa48], R20 ;  /* 0x000a481401007387 */ /* 0x0003e20000100a00 */
[----:B------:R-:W-:Y:S02]  /*2b340*/  MOV R30, 0x46ff3c00 ;  /* 0x46ff3c00001e7802 */ /* 0x000fe40000000f00 */
[----:B---3--:R-:W-:Y:S01]  /*2b350*/  MOV R4, 0x4a20fbd8 ;  /* 0x4a20fbd800047802 */ /* 0x008fe20000000f00 */
[----:B0-----:R-:W-:Y:S01]  /*2b360*/  IMAD.MOV.U32 R17, RZ, RZ, 0x4ce5eb4c ;  /* 0x4ce5eb4cff117424 */ /* 0x001fe200078e00ff */
[----:B------:R-:W-:Y:S01]  /*2b370*/  MOV R5, 0x4b4b8b8f ;  /* 0x4b4b8b8f00057802 */ /* 0x000fe20000000f00 */
[----:B------:R-:W-:Y:S01]  /*2b380*/  STL.64 [R1+0x13f8], R30 ;  /* 0x0013f81e01007387 */ /* 0x000fe20000100a00 */
[----:B------:R-:W-:Y:S01]  /*2b390*/  MOV R32, 0x4c2f75b4 ;  /* 0x4c2f75b400207802 */ /* 0x000fe20000000f00 */
[----:B----4-:R-:W-:Y:S01]  /*2b3a0*/  IMAD.MOV.U32 R18, RZ, RZ, 0x4c5914c6 ;  /* 0x4c5914c6ff127424 */ /* 0x010fe200078e00ff */
[----:B------:R-:W-:Y:S01]  /*2b3b0*/  MOV R16, 0x4d0fed36 ;  /* 0x4d0fed3600107802 */ /* 0x000fe20000000f00 */
[----:B------:R0:W-:Y:S01]  /*2b3c0*/  STL.64 [R1+0x1400], R4 ;  /* 0x0014000401007387 */ /* 0x0001e20000100a00 */
[----:B------:R-:W-:-:S02]  /*2b3d0*/  MOV R12, 0x4c184540 ;  /* 0x4c184540000c7802 */ /* 0x000fc40000000f00 */
[----:B------:R-:W-:Y:S01]  /*2b3e0*/  MOV R13, RZ ;  /* 0x000000ff000d7202 */ /* 0x000fe20000000f00 */
[----:B------:R-:W-:Y:S01]  /*2b3f0*/  STL.64 [R1+0x1408], R32 ;  /* 0x0014082001007387 */ /* 0x000fe20000100a00 */
[----:B------:R-:W-:Y:S02]  /*2b400*/  IADD3 R27, PT, PT, R0, R27, RZ ;  /* 0x0000001b001b7210 */ /* 0x000fe40007ffe0ff */
[----:B------:R-:W-:Y:S01]  /*2b410*/  IADD3 R15, PT, PT, R29, R2, RZ ;  /* 0x000000021d0f7210 */ /* 0x000fe20007ffe0ff */
[----:B------:R-:W-:Y:S01]  /*2b420*/  STL.64 [R1+0x1410], R16 ;  /* 0x0014101001007387 */ /* 0x000fe20000100a00 */
[----:B-1----:R-:W-:-:S03]  /*2b430*/  IADD3 R21, PT, PT, R2, R27, RZ ;  /* 0x0000001b02157210 */ /* 0x002fc60007ffe0ff */
[----:B------:R1:W-:Y:S01]  /*2b440*/  STL.64 [R1+0x1418], R12 ;  /* 0x0014180c01007387 */ /* 0x0003e20000100a00 */
[----:B0-----:R-:W-:-:S03]  /*2b450*/  IMAD.IADD R5, R15, 0x1, R2 ;  /* 0x000000010f057824 */ /* 0x001fc600078e0202 */
[----:B------:R0:W-:Y:S04]  /*2b460*/  STL [R1+0xa58], R18 ;  /* 0x000a581201007387 */ /* 0x0001e80000100800 */
[----:B------:R2:W3:Y:S04]  /*2b470*/  LDL R0, [R29] ;  /* 0x000000001d007983 */ /* 0x0004e80000100800 */
[----:B------:R-:W3:Y:S01]  /*2b480*/  LDL R3, [R27+0x9c4] ;  /* 0x0009c4001b037983 */ /* 0x000ee20000100800 */
[----:B-1----:R-:W-:Y:S01]  /*2b490*/  IMAD.IADD R13, R21, 0x1, R2 ;  /* 0x00000001150d7824 */ /* 0x002fe200078e0202 */
[----:B------:R-:W-:-:S02]  /*2b4a0*/  IADD3 R9, PT, PT, R5, R2, RZ ;  /* 0x0000000205097210 */ /* 0x000fc40007ffe0ff */
[----:B------:R-:W4:Y:S02]  /*2b4b0*/  LDL R4, [R15] ;  /* 0x000000000f047983 */ /* 0x000f240000100800 */
[-C--:B------:R-:W-:Y:S02]  /*2b4c0*/  IADD3 R19, PT, PT, R9, R2.reuse, RZ ;  /* 0x0000000209137210 */ /* 0x080fe40007ffe0ff */
[----:B------:R-:W5:Y:S01]  /*2b4d0*/  LDL R5, [R5] ;  /* 0x0000000005057983 */ /* 0x000f620000100800 */
[----:B------:R-:W-:-:S03]  /*2b4e0*/  IADD3 R45, PT, PT, R13, R2, RZ ;  /* 0x000000020d2d7210 */ /* 0x000fc60007ffe0ff */
[----:B------:R-:W5:Y:S01]  /*2b4f0*/  LDL R9, [R9] ;  /* 0x0000000009097983 */ /* 0x000f620000100800 */
[-C--:B--2---:R-:W-:Y:S01]  /*2b500*/  IADD3 R29, PT, PT, R19, R2.reuse, RZ ;  /* 0x00000002131d7210 */ /* 0x084fe20007ffe0ff */
[----:B------:R-:W-:Y:S02]  /*2b510*/  IMAD.IADD R43, R45, 0x1, R2 ;  /* 0x000000012d2b7824 */ /* 0x000fe400078e0202 */
[----:B------:R-:W2:Y:S01]  /*2b520*/  LDL R37, [R27] ;  /* 0x000000001b257983 */ /* 0x000ea20000100800 */
[----:B------:R-:W-:-:S03]  /*2b530*/  IADD3 R17, PT, PT, R29, R2, RZ ;  /* 0x000000021d117210 */ /* 0x000fc60007ffe0ff */
[----:B------:R1:W2:Y:S04]  /*2b540*/  LDL R34, [R21] ;  /* 0x0000000015227983 */ /* 0x0002a80000100800 */
[----:B------:R-:W2:Y:S01]  /*2b550*/  LDL R12, [R19] ;  /* 0x00000000130c7983 */ /* 0x000ea20000100800 */
[----:B------:R-:W-:-:S03]  /*2b560*/  IADD3 R33, PT, PT, R43, R2, RZ ;  /* 0x000000022b217210 */ /* 0x000fc60007ffe0ff */
[----:B------:R-:W2:Y:S01]  /*2b570*/  LDL R13, [R13] ;  /* 0x000000000d0d7983 */ /* 0x000ea20000100800 */
[----:B------:R-:W-:-:S03]  /*2b580*/  IADD3 R31, PT, PT, R17, R2, RZ ;  /* 0x00000002111f7210 */ /* 0x000fc60007ffe0ff */
[----:B------:R0:W2:Y:S01]  /*2b590*/  LDL R15, [R29] ;  /* 0x000000001d0f7983 */ /* 0x0000a20000100800 */
[----:B------:R-:W-:Y:S01]  /*2b5a0*/  IMAD.IADD R35, R33, 0x1, R2 ;  /* 0x0000000121237824 */ /* 0x000fe200078e0202 */
[-C--:B-1----:R-:W-:Y:S02]  /*2b5b0*/  IADD3 R21, PT, PT, R31, R2.reuse, RZ ;  /* 0x000000021f157210 */ /* 0x082fe40007ffe0ff */
[----:B------:R1:W2:Y:S04]  /*2b5c0*/  LDL R16, [R45] ;  /* 0x000000002d107983 */ /* 0x0002a80000100800 */
[----:B------:R-:W2:Y:S01]  /*2b5d0*/  LDL R17, [R17] ;  /* 0x0000000011117983 */ /* 0x000ea20000100800 */
[----:B------:R-:W-:-:S03]  /*2b5e0*/  IADD3 R27, PT, PT, R21, R2, RZ ;  /* 0x00000002151b7210 */ /* 0x000fc60007ffe0ff */
[----:B0-----:R-:W2:Y:S01]  /*2b5f0*/  LDL R18, [R43] ;  /* 0x000000002b127983 */ /* 0x001ea20000100800 */
[----:B------:R-:W-:-:S03]  /*2b600*/  IADD3 R28, PT, PT, R35, R2, RZ ;  /* 0x00000002231c7210 */ /* 0x000fc60007ffe0ff */
[----:B------:R0:W2:Y:S01]  /*2b610*/  LDL R19, [R31] ;  /* 0x000000001f137983 */ /* 0x0000a20000100800 */
[----:B------:R-:W-:-:S03]  /*2b620*/  IADD3 R29, PT, PT, R27, R2, RZ ;  /* 0x000000021b1d7210 */ /* 0x000fc60007ffe0ff */
[----:B------:R0:W2:Y:S01]  /*2b630*/  LDL R20, [R33] ;  /* 0x0000000021147983 */ /* 0x0000a20000100800 */
[----:B-1----:R-:W-:-:S03]  /*2b640*/  IMAD.IADD R45, R28, 0x1, R2 ;  /* 0x000000011c2d7824 */ /* 0x002fc600078e0202 */
[----:B------:R-:W2:Y:S01]  /*2b650*/  LDL R21, [R21] ;  /* 0x0000000015157983 */ /* 0x000ea20000100800 */
[----:B0-----:R-:W-:-:S03]  /*2b660*/  IADD3 R31, PT, PT, R29, R2, RZ ;  /* 0x000000021d1f7210 */ /* 0x001fc60007ffe0ff */
[----:B------:R0:W2:Y:S04]  /*2b670*/  LDL R26, [R35] ;  /* 0x00000000231a7983 */ /* 0x0000a80000100800 */
[----:B------:R-:W2:Y:S01]  /*2b680*/  LDL R27, [R27] ;  /* 0x000000001b1b7983 */ /* 0x000ea20000100800 */
[----:B------:R-:W-:-:S03]  /*2b690*/  IADD3 R43, PT, PT, R45, R2, RZ ;  /* 0x000000022d2b7210 */ /* 0x000fc60007ffe0ff */
[----:B------:R-:W2:Y:S04]  /*2b6a0*/  LDL R28, [R28] ;  /* 0x000000001c1c7983 */ /* 0x000ea80000100800 */
[----:B------:R-:W2:Y:S01]  /*2b6b0*/  LDL R29, [R29] ;  /* 0x000000001d1d7983 */ /* 0x000ea20000100800 */
[----:B------:R-:W-:-:S03]  /*2b6c0*/  IADD3 R33, PT, PT, R43, R2, RZ ;  /* 0x000000022b217210 */ /* 0x000fc60007ffe0ff */
[----:B------:R-:W2:Y:S04]  /*2b6d0*/  LDL R30, [R45] ;  /* 0x000000002d1e7983 */ /* 0x000ea80000100800 */
[----:B------:R-:W2:Y:S01]  /*2b6e0*/  LDL R31, [R31] ;  /* 0x000000001f1f7983 */ /* 0x000ea20000100800 */
[----:B0-----:R-:W-:-:S03]  /*2b6f0*/  IMAD.IADD R35, R33, 0x1, R2 ;  /* 0x0000000121237824 */ /* 0x001fc600078e0202 */
[----:B------:R-:W2:Y:S02]  /*2b700*/  LDL R32, [R43] ;  /* 0x000000002b207983 */ /* 0x000ea40000100800 */
[----:B------:R-:W-:Y:S02]  /*2b710*/  IADD3 R2, PT, PT, R35, R2, RZ ;  /* 0x0000000223027210 */ /* 0x000fe40007ffe0ff */
        /* <DEDUP_REMOVED lines=8> */
[----:B--2---:R-:W-:-:S03]  /*2b7a0*/  FFMA.FTZ R34, R14, R37, R34 ;  /* 0x000000250e227223 */ /* 0x004fc60000010022 */
        /* <DEDUP_REMOVED lines=45> */
.L_x_1908:
[----:B------:R-:W-:Y:S01]  /*2ba80*/  FMUL.FTZ R12, R3, 1 ;  /* 0x3f800000030c7820 */ /* 0x000fe20000410000 */
[----:B------:R-:W-:Y:S01]  /*2ba90*/  FADD.FTZ R11, R11, -6.0246801376342773438 ;  /* 0xc0c0ca2e0b0b7421 */ /* 0x000fe20000010000 */
[----:B------:R-:W0:Y:S01]  /*2baa0*/  MUFU.RCP R3, R3 ;  /* 0x0000000300037308 */ /* 0x000e220000001000 */
[----:B------:R-:W-:Y:S01]  /*2bab0*/  IMAD.MOV.U32 R18, RZ, RZ, 0x3e800000 ;  /* 0x3e800000ff127424 */ /* 0x000fe200078e00ff */
[----:B------:R-:W-:Y:S01]  /*2bac0*/  MOV R14, 0x1 ;  /* 0x00000001000e7802 */ /* 0x000fe20000000f00 */
[----:B------:R-:W-:Y:S01]  /*2bad0*/  FADD.FTZ R2, R11, 0.5 ;  /* 0x3f0000000b027421 */ /* 0x000fe20000010000 */
[----:B------:R-:W-:Y:S01]  /*2bae0*/  UMOV UR4, 0xc0000000 ;  /* 0xc000000000047882 */ /* 0x000fe20000000000 */
[----:B------:R-:W-:Y:S01]  /*2baf0*/  UMOV UR5, 0x40161945 ;  /* 0x4016194500057882 */ /* 0x000fe20000000000 */
[----:B------:R-:W-:Y:S01]  /*2bb00*/  BSSY.RECONVERGENT B4, `(.L_x_1909) ;  /* 0x0000054000047945 */ /* 0x000fe20003800200 */
[----:B------:R-:W1:-:S15]  /*2bb10*/  DMUL R4, R22, -UR4 ;  /* 0x8000000416047c28 */ /* 0x000e5e0008000000 */
[----:B------:R-:W-:-:S15]  /*2bb20*/  NOP ;  /* 0x0000000000007918 */ /* 0x000fde0000000000 */
[----:B------:R-:W-:-:S15]  /*2bb30*/  NOP ;  /* 0x0000000000007918 */ /* 0x000fde0000000000 */
[----:B------:R-:W-:-:S15]  /*2bb40*/  NOP ;  /* 0x0000000000007918 */ /* 0x000fde0000000000 */
[----:B------:R-:W-:-:S04]  /*2bb50*/  NOP ;  /* 0x0000000000007918 */ /* 0x000fc80000000000 */
[----:B------:R-:W2:Y:S01]  /*2bb60*/  F2F.F64.F32 R12, R12 ;  /* 0x0000000c000c7310 */ /* 0x000ea20000201800 */
[----:B0-----:R-:W-:Y:S01]  /*2bb70*/  FMUL.FTZ R2, R2, R3 ;  /* 0x0000000302027220 */ /* 0x001fe20000410000 */
[----:B------:R-:W-:-:S03]  /*2bb80*/  MOV R3, 0x3d39bf78 ;  /* 0x3d39bf7800037802 */ /* 0x000fc60000000f00 */
        /* <DEDUP_REMOVED lines=18> */
[----:B--2---:R-:W0:Y:S03]  /*2bcb0*/  MUFU.RCP64H R15, R13 ;  /* 0x0000000d000f7308 */ /* 0x004e260000001800 */
        /* <DEDUP_REMOVED lines=9> */
[----:B-1----:R-:W-:-:S03]  /*2bd50*/  FSETP.GEU.AND P1, PT, |R5|, 6.5827683646048100446e-37, PT ;  /* 0x036000000500780b */ /* 0x002fc60003f2e200 */
        /* <DEDUP_REMOVED lines=45> */
[----:B------:R-:W-:Y:S05]  /*2c030*/  CALL.REL.NOINC `($__internal_4_$__cuda_sm20_div_rn_f64_full) ;  /* 0x000000c400d07944 */ /* 0x000fea0003c00000 */
.L_x_1910:
[----:B------:R-:W-:Y:S05]  /*2c040*/  BSYNC.RECONVERGENT B4 ;  /* 0x0000000000047941 */ /* 0x000fea0003800200 */
.L_x_1909:
        /* <DEDUP_REMOVED lines=127> */
.L_x_1912:
[----:B------:R-:W-:Y:S05]  /*2c840*/  BSYNC.RECONVERGENT B2 ;  /* 0x0000000000027941 */ /* 0x000fea0003800200 */
.L_x_1911:
        /* <DEDUP_REMOVED lines=14> */
.L_x_1907:
[----:B------:R-:W-:Y:S05]  /*2c930*/  BSYNC.RECONVERGENT B3 ;  /* 0x0000000000037941 */ /* 0x000fea0003800200 */
.L_x_1896:
[----:B-1----:R-:W-:Y:S01]  /*2c940*/  FSETP.NEU.FTZ.AND P0, PT, R0, RZ, PT ;  /* 0x000000ff0000720b */ /* 0x002fe20003f1d000 */
[----:B------:R-:W-:Y:S01]  /*2c950*/  BSSY.RECONVERGENT B2, `(.L_x_1913) ;  /* 0x0000016000027945 */ /* 0x000fe20003800200 */
[----:B------:R-:W-:-:S11]  /*2c960*/  MOV R9, RZ ;  /* 0x000000ff00097202 */ /* 0x000fd60000000f00 */
[----:B------:R-:W-:Y:S05]  /*2c970*/  @!P0 BRA `(.L_x_1914) ;  /* 0x00000000004c8947 */ /* 0x000fea0003800000 */
[----:B0-----:R-:W-:Y:S01]  /*2c980*/  HFMA2 R2, -RZ, RZ, 0, 0 ;  /* 0x00000000ff027431 */ /* 0x001fe200000001ff */
[----:B------:R-:W-:Y:S01]  /*2c990*/  BSSY.RECONVERGENT B3, `(.L_x_1915) ;  /* 0x000000e000037945 */ /* 0x000fe20003800200 */
[----:B------:R-:W-:Y:S01]  /*2c9a0*/  HFMA2 R5, -RZ, RZ, 1.875, 0 ;  /* 0x3f800000ff057431 */ /* 0x000fe200000001ff */
[----:B------:R-:W-:Y:S01]  /*2c9b0*/  MOV R3, 0x3f800000 ;  /* 0x3f80000000037802 */ /* 0x000fe20000000f00 */
[----:B------:R-:W-:-:S07]  /*2c9c0*/  IMAD.MOV.U32 R4, RZ, RZ, R7 ;  /* 0x000000ffff047224 */ /* 0x000fce00078e0007 */
.L_x_1916:
        /* <DEDUP_REMOVED lines=11> */
.L_x_1915:
[----:B------:R-:W0:Y:S01]  /*2ca80*/  MUFU.RCP R7, R7 ;  /* 0x0000000700077308 */ /* 0x000e220000001000 */
[----:B------:R-:W-:-:S04]  /*2ca90*/  FMUL.FTZ R0, R5, R0 ;  /* 0x0000000005007220 */ /* 0x000fc80000410000 */
[----:B0-----:R-:W-:-:S07]  /*2caa0*/  FMUL.FTZ R9, R0, R7 ;  /* 0x0000000700097220 */ /* 0x001fce0000410000 */
.L_x_1914:
[----:B------:R-:W-:Y:S05]  /*2cab0*/  BSYNC.RECONVERGENT B2 ;  /* 0x0000000000027941 */ /* 0x000fea0003800200 */
.L_x_1913:
[----:B------:R-:W-:Y:S01]  /*2cac0*/  FADD.FTZ R9, -R9, 1 ;  /* 0x3f80000009097421 */ /* 0x000fe20000010100 */
[----:B------:R-:W-:Y:S06]  /*2cad0*/  BRA `(.L_x_1769) ;  /* 0x000000bc00187947 */ /* 0x000fec0003800000 */
.L_x_1895:
        /* <DEDUP_REMOVED lines=64> */
.L_x_1921:
        /* <DEDUP_REMOVED lines=13> */
.L_x_1920:
        /* <DEDUP_REMOVED lines=15> */
.L_x_1923:
        /* <DEDUP_REMOVED lines=16> */
.L_x_1924:
        /* <DEDUP_REMOVED lines=36> */
.L_x_1922:
[----:B------:R-:W-:Y:S05]  /*2d3e0*/  BSYNC.RECONVERGENT B2 ;  /* 0x0000000000027941 */ /* 0x000fea0003800200 */
.L_x_1919:
        /* <DEDUP_REMOVED lines=39> */
.L_x_1927:
[--C-:B------:R-:W-:Y:S01]  /*2d660*/  FADD.FTZ R0, |R7|, |R7|.reuse ;  /* 0x4000000707007221 */ /* 0x100fe20000010200 */
[----:B------:R-:W-:Y:S01]  /*2d670*/  MOV R12, 0x37cbac00 ;  /* 0x37cbac00000c7802 */ /* 0x000fe20000000f00 */
[----:B------:R-:W-:Y:S02]  /*2d680*/  IMAD.MOV.U32 R13, RZ, RZ, 0x3effffff ;  /* 0x3effffffff0d7424 */ /* 0x000fe400078e00ff */
        /* <DEDUP_REMOVED lines=8> */
[----:B------:R-:W-:Y:S02]  /*2d710*/  HFMA2 R6, -RZ, RZ, 1.291015625, -0.052581787109375 ;  /* 0x3d2aaabbff067431 */ /* 0x000fe400000001ff */
        /* <DEDUP_REMOVED lines=38> */
.L_x_1926:
[----:B------:R-:W-:Y:S05]  /*2d980*/  BSYNC.RECONVERGENT B2 ;  /* 0x0000000000027941 */ /* 0x000fea0003800200 */
.L_x_1925:
        /* <DEDUP_REMOVED lines=10> */
.L_x_1918:
[----:B------:R-:W-:Y:S01]  /*2da30*/  FSETP.GT.FTZ.AND P1, PT, |R7|, 1, PT ;  /* 0x3f8000000700780b */ /* 0x000fe20003f34200 */
[----:B------:R-:W-:Y:S01]  /*2da40*/  IMAD.MOV.U32 R27, RZ, RZ, 0x4cc5f8af ;  /* 0x4cc5f8afff1b7424 */ /* 0x000fe200078e00ff */
[----:B------:R-:W-:Y:S01]  /*2da50*/  MOV R6, 0xfffffffc ;  /* 0xfffffffc00067802 */ /* 0x000fe20000000f00 */
[----:B------:R-:W-:Y:S01]  /*2da60*/  IMAD.MOV.U32 R5, RZ, RZ, 0x43e0f8e7 ;  /* 0x43e0f8e7ff057424 */ /* 0x000fe200078e00ff */
[----:B------:R-:W-:Y:S01]  /*2da70*/  MOV R26, 0x4ca4b97f ;  /* 0x4ca4b97f001a7802 */ /* 0x000fe20000000f00 */
[----:B------:R-:W-:Y:S01]  /*2da80*/  IMAD.MOV.U32 R19, RZ, RZ, 0x4a5481c1 ;  /* 0x4a5481c1ff137424 */ /* 0x000fe200078e00ff */
[----:B------:R-:W-:Y:S01]  /*2da90*/  IADD3 R15, PT, PT, R0, 0x9c4, RZ ;  /* 0x000009c4000f7810 */ /* 0x000fe20007ffe0ff */
[----:B------:R0:W-:Y:S01]  /*2daa0*/  STL [R1+0x13ec], R13 ;  /* 0x0013ec0d01007387 */ /* 0x0001e20000100800 */
[----:B------:R-:W-:Y:S01]  /*2dab0*/  MOV R2, 0x3bc6a26b ;  /* 0x3bc6a26b00027802 */ /* 0x000fe20000000f00 */
[----:B------:R-:W-:Y:S01]  /*2dac0*/  IMAD.MOV.U32 R31, RZ, RZ, 0x48ae85e0 ;  /* 0x48ae85e0ff1f7424 */ /* 0x000fe200078e00ff */
[----:B------:R-:W-:Y:S01]  /*2dad0*/  MOV R3, 0x3f0284fc ;  /* 0x3f0284fc00037802 */ /* 0x000fe20000000f00 */
[----:B------:R1:W-:Y:S01]  /*2dae0*/  STL.64 [R1+0xa50], R26 ;  /* 0x000a501a01007387 */ /* 0x0003e20000100a00 */
[----:B------:R-:W-:-:S02]  /*2daf0*/  MOV R4, 0x419c28d0 ;  /* 0x419c28d000047802 */ /* 0x000fc40000000f00 */
[----:B------:R-:W-:Y:S01]  /*2db00*/  MOV R16, 0x45d95fff ;  /* 0x45d95fff00107802 */ /* 0x000fe20000000f00 */
[----:B------:R-:W-:Y:S01]  /*2db10*/  STL.64 [R1+0xa28], R2 ;  /* 0x000a280201007387 */ /* 0x000fe20000100a00 */
[----:B------:R-:W-:Y:S02]  /*2db20*/  MOV R17, 0x47946fa6 ;  /* 0x47946fa600117802 */ /* 0x000fe40000000f00 */
[----:B------:R-:W-:Y:S01]  /*2db30*/  MOV R18, 0x4912f03a ;  /* 0x4912f03a00127802 */ /* 0x000fe20000000f00 */
[----:B------:R2:W-:Y:S01]  /*2db40*/  STL.64 [R1+0xa30], R4 ;  /* 0x000a300401007387 */ /* 0x0005e20000100a00 */
[----:B------:R-:W-:Y:S02]  /*2db50*/  MOV R20, 0x4b5edd0a ;  /* 0x4b5edd0a00147802 */ /* 0x000fe40000000f00 */
[----:B------:R-:W-:Y:S01]  /*2db60*/  MOV R21, 0x4c255322 ;  /* 0x4c25532200157802 */ /* 0x000fe20000000f00 */
[----:B------:R-:W-:Y:S01]  /*2db70*/  STL.64 [R1+0xa38], R16 ;  /* 0x000a381001007387 */ /* 0x000fe20000100a00 */
[----:B------:R-:W-:-:S02]  /*2db80*/  @P1 IADD3 R15, PT, PT, R0, 0x9f4, RZ ;  /* 0x000009f4000f1810 */ /* 0x000fc40007ffe0ff */
[----:B------:R-:W-:Y:S01]  /*2db90*/  SEL R6, R6, 0x4, P1 ;  /* 0x0000000406067807 */ /* 0x000fe20000800000 */
[----:B------:R3:W-:Y:S01]  /*2dba0*/  STL.64 [R1+0xa40], R18 ;  /* 0x000a401201007387 */ /* 0x0007e20000100a00 */
[----:B0-----:R-:W-:Y:S02]  /*2dbb0*/  SEL R13, RZ, 0x30, !P1 ;  /* 0x00000030ff0d7807 */ /* 0x001fe40004800000 */
[----:B-1----:R-:W-:Y:S01]  /*2dbc0*/  IADD3 R27, PT, PT, R15, R6, RZ ;  /* 0x000000060f1b7210 */ /* 0x002fe20007ffe0ff */
[----:B------:R0:W-:Y:S01]  /*2dbd0*/  STL.64 [R1+0xa48], R20 ;  /* 0x000a481401007387 */ /* 0x0001e20000100a00 */
[----:B------:R-:W-:Y:S01]  /*2dbe0*/  MOV R28, 0x42840000 ;  /* 0x42840000001c7802 */ /* 0x000fe20000000f00 */
[----:B--2---:R-:W-:Y:S01]  /*2dbf0*/  IMAD.MOV.U32 R5, RZ, RZ, 0x4cc8c38c ;  /* 0x4cc8c38cff057424 */ /* 0x004fe200078e00ff */
[----:B------:R-:W-:Y:S02]  /*2dc00*/  MOV R29, 0x44f0a000 ;  /* 0x44f0a000001d7802 */ /* 0x000fe40000000f00 */
[----:B------:R-:W-:-:S02]  /*2dc10*/  MOV R30, 0x46ff3c00 ;  /* 0x46ff3c00001e7802 */ /* 0x000fc40000000f00 */
[----:B------:R-:W-:Y:S01]  /*2dc20*/  MOV R2, 0x4a20fbd8 ;  /* 0x4a20fbd800027802 */ /* 0x000fe20000000f00 */
[----:B---3--:R-:W-:Y:S01]  /*2dc30*/  IMAD.MOV.U32 R19, RZ, RZ, 0x4ce5eb4c ;  /* 0x4ce5eb4cff137424 */ /* 0x008fe200078e00ff */
[----:B------:R-:W-:Y:S01]  /*2dc40*/  MOV R3, 0x4b4b8b8f ;  /* 0x4b4b8b8f00037802 */ /* 0x000fe20000000f00 */
[----:B------:R-:W-:Y:S01]  /*2dc50*/  STL.64 [R1+0x13f0], R28 ;  /* 0x0013f01c01007387 */ /* 0x000fe20000100a00 */
[----:B------:R-:W-:Y:S01]  /*2dc60*/  MOV R4, 0x4c2f75b4 ;  /* 0x4c2f75b400047802 */ /* 0x000fe20000000f00 */
[----:B0-----:R-:W-:Y:S01]  /*2dc70*/  IMAD.MOV.U32 R20, RZ, RZ, 0x4c5914c6 ;  /* 0x4c5914c6ff147424 */ /* 0x001fe200078e00ff */
[----:B------:R-:W-:Y:S01]  /*2dc80*/  MOV R18, 0x4d0fed36 ;  /* 0x4d0fed3600127802 */ /* 0x000fe20000000f00 */
[----:B------:R-:W-:Y:S01]  /*2dc90*/  STL.64 [R1+0x13f8], R30 ;  /* 0x0013f81e01007387 */ /* 0x000fe20000100a00 */
[----:B------:R-:W-:Y:S02]  /*2dca0*/  MOV R16, 0x4c184540 ;  /* 0x4c18454000107802 */ /* 0x000fe40000000f00 */
[----:B------:R-:W-:Y:S01]  /*2dcb0*/  MOV R17, RZ ;  /* 0x000000ff00117202 */ /* 0x000fe20000000f00 */
[----:B------:R0:W-:Y:S01]  /*2dcc0*/  STL.64 [R1+0x1400], R2 ;  /* 0x0014000201007387 */ /* 0x0001e20000100a00 */
[----:B------:R-:W-:-:S02]  /*2dcd0*/  IADD3 R13, PT, PT, R0, R13, RZ ;  /* 0x0000000d000d7210 */ /* 0x000fc40007ffe0ff */
[----:B------:R-:W-:Y:S01]  /*2dce0*/  IADD3 R15, PT, PT, R27, R6, RZ ;  /* 0x000000061b0f7210 */ /* 0x000fe20007ffe0ff */
[----:B------:R1:W-:Y:S01]  /*2dcf0*/  STL.64 [R1+0x1408], R4 ;  /* 0x0014080401007387 */ /* 0x0003e20000100a00 */
[----:B------:R-:W-:-:S03]  /*2dd00*/  IADD3 R35, PT, PT, R6, R13, RZ ;  /* 0x0000000d06237210 */ /* 0x000fc60007ffe0ff */
[----:B------:R-:W-:Y:S04]  /*2dd10*/  STL.64 [R1+0x1410], R18 ;  /* 0x0014101201007387 */ /* 0x000fe80000100a00 */
[----:B------:R2:W-:Y:S01]  /*2dd20*/  STL.64 [R1+0x1418], R16 ;  /* 0x0014181001007387 */ /* 0x0005e20000100a00 */
[----:B0-----:R-:W-:-:S03]  /*2dd30*/  IMAD.IADD R3, R15, 0x1, R6 ;  /* 0x000000010f037824 */ /* 0x001fc600078e0206 */
[----:B------:R0:W-:Y:S04]  /*2dd40*/  STL [R1+0xa58], R20 ;  /* 0x000a581401007387 */ /* 0x0001e80000100800 */
[----:B------:R-:W3:Y:S04]  /*2dd50*/  LDL R0, [R27] ;  /* 0x000000001b007983 */ /* 0x000ee80000100800 */
[----:B-1----:R-:W3:Y:S01]  /*2dd60*/  LDL R5, [R13+0x9c4] ;  /* 0x0009c4000d057983 */ /* 0x002ee20000100800 */
[----:B------:R-:W-:Y:S01]  /*2dd70*/  IMAD.IADD R33, R35, 0x1, R6 ;  /* 0x0000000123217824 */ /* 0x000fe200078e0206 */
[----:B------:R-:W-:-:S02]  /*2dd80*/  IADD3 R21, PT, PT, R3, R6, RZ ;  /* 0x0000000603157210 */ /* 0x000fc40007ffe0ff */
[----:B------:R1:W4:Y:S02]  /*2dd90*/  LDL R4, [R15] ;  /* 0x000000000f047983 */ /* 0x0003240000100800 */
[-C--:B--2---:R-:W-:Y:S02]  /*2dda0*/  IADD3 R17, PT, PT, R21, R6.reuse, RZ ;  /* 0x0000000615117210 */ /* 0x084fe40007ffe0ff */
[----:B------:R-:W2:Y:S01]  /*2ddb0*/  LDL R3, [R3] ;  /* 0x0000000003037983 */ /* 0x000ea20000100800 */
[----:B-1----:R-:W-:-:S03]  /*2ddc0*/  IADD3 R15, PT, PT, R33, R6, RZ ;  /* 0x00000006210f7210 */ /* 0x002fc60007ffe0ff */
[----:B------:R-:W5:Y:S01]  /*2ddd0*/  LDL R36, [R21] ;  /* 0x0000000015247983 */ /* 0x000f620000100800 */
[----:B------:R-:W-:-:S03]  /*2dde0*/  IADD3 R19, PT, PT, R17, R6, RZ ;  /* 0x0000000611137210 */ /* 0x000fc60007ffe0ff */
[----:B------:R1:W5:Y:S01]  /*2ddf0*/  LDL R2, [R13] ;  /* 0x000000000d027983 */ /* 0x0003620000100800 */
[----:B------:R-:W-:-:S03]  /*2de00*/  IADD3 R31, PT, PT, R19, R6, RZ ;  /* 0x00000006131f7210 */ /* 0x000fc60007ffe0ff */
[----:B------:R-:W5:Y:S01]  /*2de10*/  LDL R35, [R35] ;  /* 0x0000000023237983 */ /* 0x000f620000100800 */
[----:B-1----:R-:W-:-:S03]  /*2de20*/  IMAD.IADD R13, R15, 0x1, R6 ;  /* 0x000000010f0d7824 */ /* 0x002fc600078e0206 */
[----:B------:R-:W5:Y:S01]  /*2de30*/  LDL R34, [R17] ;  /* 0x0000000011227983 */ /* 0x000f620000100800 */
[----:B------:R-:W-:-:S03]  /*2de40*/  IADD3 R29, PT, PT, R31, R6, RZ ;  /* 0x000000061f1d7210 */ /* 0x000fc60007ffe0ff */
[----:B------:R-:W5:Y:S01]  /*2de50*/  LDL R33, [R33] ;  /* 0x0000000021217983 */ /* 0x000f620000100800 */
[----:B------:R-:W-:-:S03]  /*2de60*/  IADD3 R37, PT, PT, R13, R6, RZ ;  /* 0x000000060d257210 */ /* 0x000fc60007ffe0ff */
[----:B0-----:R0:W5:Y:S01]  /*2de70*/  LDL R20, [R19] ;  /* 0x0000000013147983 */ /* 0x0011620000100800 */
[-C--:B------:R-:W-:Y:S01]  /*2de80*/  IADD3 R27, PT, PT, R29, R6.reuse, RZ ;  /* 0x000000061d1b7210 */ /* 0x080fe20007ffe0ff */
[----:B------:R-:W-:Y:S02]  /*2de90*/  IMAD.IADD R26, R37, 0x1, R6 ;  /* 0x00000001251a7824 */ /* 0x000fe400078e0206 */
[----:B------:R-:W5:Y:S04]  /*2dea0*/  LDL R32, [R15] ;  /* 0x000000000f207983 */ /* 0x000f680000100800 */
[----:B------:R-:W5:Y:S01]  /*2deb0*/  LDL R31, [R31] ;  /* 0x000000001f1f7983 */ /* 0x000f620000100800 */
[----:B------:R-:W-:-:S03]  /*2dec0*/  IADD3 R21, PT, PT, R27, R6, RZ ;  /* 0x000000061b157210 */ /* 0x000fc60007ffe0ff */
[----:B------:R1:W5:Y:S01]  /*2ded0*/  LDL R30, [R13] ;  /* 0x000000000d1e7983 */ /* 0x0003620000100800 */
[----:B------:R-:W-:-:S03]  /*2dee0*/  IADD3 R43, PT, PT, R26, R6, RZ ;  /* 0x000000061a2b7210 */ /* 0x000fc60007ffe0ff */
[----:B------:R-:W5:Y:S01]  /*2def0*/  LDL R29, [R29] ;  /* 0x000000001d1d7983 */ /* 0x000f620000100800 */
[----:B0-----:R-:W-:-:S03]  /*2df00*/  IADD3 R19, PT, PT, R21, R6, RZ ;  /* 0x0000000615137210 */ /* 0x001fc60007ffe0ff */
[----:B------:R0:W5:Y:S01]  /*2df10*/  LDL R28, [R37] ;  /* 0x00000000251c7983 */ /* 0x0001620000100800 */
[----:B-1----:R-:W-:-:S03]  /*2df20*/  IMAD.IADD R13, R43, 0x1, R6 ;  /* 0x000000012b0d7824 */ /* 0x002fc600078e0206 */
[----:B------:R-:W5:Y:S01]  /*2df30*/  LDL R27, [R27] ;  /* 0x000000001b1b7983 */ /* 0x000f620000100800 */
[----:B------:R-:W-:-:S03]  /*2df40*/  IADD3 R17, PT, PT, R19, R6, RZ ;  /* 0x0000000613117210 */ /* 0x000fc60007ffe0ff */
[----:B------:R-:W5:Y:S04]  /*2df50*/  LDL R26, [R26] ;  /* 0x000000001a1a7983 */ /* 0x000f680000100800 */
[----:B------:R-:W5:Y:S01]  /*2df60*/  LDL R21, [R21] ;  /* 0x0000000015157983 */ /* 0x000f620000100800 */
[----:B------:R-:W-:-:S03]  /*2df70*/  IADD3 R45, PT, PT, R13, R6, RZ ;  /* 0x000000060d2d7210 */ /* 0x000fc60007ffe0ff */
[----:B------:R1:W5:Y:S04]  /*2df80*/  LDL R18, [R43] ;  /* 0x000000002b127983 */ /* 0x0003680000100800 */
[----:B------:R-:W5:Y:S01]  /*2df90*/  LDL R19, [R19] ;  /* 0x0000000013137983 */ /* 0x000f620000100800 */
[----:B------:R-:W-:-:S03]  /*2dfa0*/  IADD3 R15, PT, PT, R45, R6, RZ ;  /* 0x000000062d0f7210 */ /* 0x000fc60007ffe0ff */
[----:B------:R-:W5:Y:S04]  /*2dfb0*/  LDL R13, [R13] ;  /* 0x000000000d0d7983 */ /* 0x000f680000100800 */
[----:B------:R-:W5:Y:S01]  /*2dfc0*/  LDL R17, [R17] ;  /* 0x0000000011117983 */ /* 0x000f620000100800 */
[----:B0-----:R-:W-:-:S03]  /*2dfd0*/  IMAD.IADD R37, R15, 0x1, R6 ;  /* 0x000000010f257824 */ /* 0x001fc600078e0206 */
[----:B------:R-:W5:Y:S02]  /*2dfe0*/  LDL R16, [R45] ;  /* 0x000000002d107983 */ /* 0x000f640000100800 */
[----:B------:R-:W-:Y:S02]  /*2dff0*/  IADD3 R6, PT, PT, R37, R6, RZ ;  /* 0x0000000625067210 */ /* 0x000fe40007ffe0ff */
[----:B------:R-:W5:Y:S04]  /*2e000*/  LDL R15, [R15] ;  /* 0x000000000f0f7983 */ /* 0x000f680000100800 */
[----:B------:R-:W5:Y:S04]  /*2e010*/  LDL R37, [R37] ;  /* 0x0000000025257983 */ /* 0x000f680000100800 */
[----:B------:R-:W5:Y:S01]  /*2e020*/  LDL R6, [R6] ;  /* 0x0000000006067983 */ /* 0x000f620000100800 */
[----:B-1----:R-:W-:-:S05]  /*2e030*/  FSEL R43, R14, R7, P1 ;  /* 0x000000070e2b7208 */ /* 0x002fca0000800000 */
[----:B---3--:R-:W-:-:S04]  /*2e040*/  FFMA.FTZ R5, R43, R5, R0 ;  /* 0x000000052b057223 */ /* 0x008fc80000010000 */
[----:B----4-:R-:W-:-:S04]  /*2e050*/  FFMA.FTZ R4, R43, R5, R4 ;  /* 0x000000052b047223 */ /* 0x010fc80000010004 */
[----:B--2---:R-:W-:-:S04]  /*2e060*/  FFMA.FTZ R3, R43, R4, R3 ;  /* 0x000000042b037223 */ /* 0x004fc80000010003 */
        /* <DEDUP_REMOVED lines=47> */
.L_x_1929:
        /* <DEDUP_REMOVED lines=92> */
.L_x_1931:
[----:B------:R-:W-:Y:S05]  /*2e920*/  BSYNC.RECONVERGENT B4 ;  /* 0x0000000000047941 */ /* 0x000fea0003800200 */
.L_x_1930:
        /* <DEDUP_REMOVED lines=127> */
.L_x_1933:
[----:B------:R-:W-:Y:S05]  /*2f120*/  BSYNC.RECONVERGENT B2 ;  /* 0x0000000000027941 */ /* 0x000fea0003800200 */
.L_x_1932:
        /* <DEDUP_REMOVED lines=14> */
.L_x_1928:
[----:B------:R-:W-:Y:S05]  /*2f210*/  BSYNC.RECONVERGENT B3 ;  /* 0x0000000000037941 */ /* 0x000fea0003800200 */
.L_x_1917:
[----:B-1----:R-:W-:-:S13]  /*2f220*/  FSETP.NEU.FTZ.AND P0, PT, R0, RZ, PT ;  /* 0x000000ff0000720b */ /* 0x002fda0003f1d000 */
[----:B------:R-:W-:Y:S05]  /*2f230*/  @!P0 BRA `(.L_x_1769) ;  /* 0x0000009400408947 */ /* 0x000fea0003800000 */
[----:B------:R-:W-:Y:S01]  /*2f240*/  FADD.FTZ R7, -R7, 1 ;  /* 0x3f80000007077421 */ /* 0x000fe20000010100 */
[C---:B------:R-:W-:Y:S01]  /*2f250*/  FADD.FTZ R4, R10.reuse, 1 ;  /* 0x3f8000000a047421 */ /* 0x040fe20000010000 */
[----:B0-----:R-:W-:Y:S01]  /*2f260*/  HFMA2 R12, -RZ, RZ, 0, 0 ;  /* 0x00000000ff0c7431 */ /* 0x001fe200000001ff */
[----:B------:R-:W-:Y:S01]  /*2f270*/  BSSY.RECONVERGENT B2, `(.L_x_1934) ;  /* 0x0000024000027945 */ /* 0x000fe20003800200 */
[----:B------:R-:W-:Y:S01]  /*2f280*/  FADD.FTZ R2, R10, R7 ;  /* 0x000000070a027221 */ /* 0x000fe20000010000 */
[----:B------:R-:W-:-:S03]  /*2f290*/  MOV R5, RZ ;  /* 0x000000ff00057202 */ /* 0x000fc60000000f00 */
[----:B------:R-:W-:Y:S01]  /*2f2a0*/  FADD.FTZ R3, R2, 1 ;  /* 0x3f80000002037421 */ /* 0x000fe20000010000 */
[----:B------:R-:W-:-:S03]  /*2f2b0*/  MOV R2, 0x3f800000 ;  /* 0x3f80000000027802 */ /* 0x000fc60000000f00 */
[----:B------:R-:W-:-:S04]  /*2f2c0*/  FMUL.FTZ R6, R10, R3 ;  /* 0x000000030a067220 */ /* 0x000fc80000410000 */
[----:B------:R-:W0:Y:S02]  /*2f2d0*/  MUFU.RCP R9, R6 ;  /* 0x0000000600097308 */ /* 0x000e240000001000 */
[----:B0-----:R-:W-:-:S07]  /*2f2e0*/  FMUL.FTZ R9, R4, R9 ;  /* 0x0000000904097220 */ /* 0x001fce0000410000 */
.L_x_1935:
        /* <DEDUP_REMOVED lines=17> */
[----:B------:R-:W-:-:S03]  /*2f400*/  @P1 FMUL.FTZ R11, R11, 5.9604644775390625e-08 ;  /* 0x338000000b0b1820 */ /* 0x000fc60000410000 */
[----:B------:R0:W1:Y:S01]  /*2f410*/  @P0 MUFU.RCP R15, R2 ;  /* 0x00000002000f0308 */ /* 0x0000620000001000 */
[--C-:B------:R-:W-:Y:S01]  /*2f420*/  @P0 FADD.FTZ R10, R9, -R2.reuse ;  /* 0x80000002090a0221 */ /* 0x100fe20000010000 */
[----:B------:R-:W-:Y:S01]  /*2f430*/  @P0 IMAD.MOV.U32 R9, RZ, RZ, R2 ;  /* 0x000000ffff090224 */ /* 0x000fe200078e0002 */
[----:B0-----:R-:W-:Y:S02]  /*2f440*/  MOV R2, R4 ;  /* 0x0000000400027202 */ /* 0x001fe40000000f00 */
[----:B------:R-:W-:Y:S01]  /*2f450*/  MOV R4, R11 ;  /* 0x0000000b00047202 */ /* 0x000fe20000000f00 */
[----:B-1----:R-:W-:-:S05]  /*2f460*/  @P0 FMUL.FTZ R10, R10, R15 ;  /* 0x0000000f0a0a0220 */ /* 0x002fca0000410000 */
[----:B------:R-:W-:Y:S02]  /*2f470*/  FSETP.GTU.OR P0, PT, |R10|, 5.9604644775390625e-08, !P0 ;  /* 0x338000000a00780b */ /* 0x000fe4000470c600 */
[----:B------:R-:W-:Y:S01]  /*2f480*/  MOV R10, R6 ;  /* 0x00000006000a7202 */ /* 0x000fe20000000f00 */
[----:B------:R-:W-:-:S10]  /*2f490*/  IMAD.MOV.U32 R6, RZ, RZ, R13 ;  /* 0x000000ffff067224 */ /* 0x000fd400078e000d */
[----:B------:R-:W-:Y:S05]  /*2f4a0*/  @P0 BRA P2, `(.L_x_1935) ;  /* 0xfffffffc00900947 */ /* 0x000fea000103ffff */
[----:B------:R-:W-:Y:S05]  /*2f4b0*/  BSYNC.RECONVERGENT B2 ;  /* 0x0000000000027941 */ /* 0x000fea0003800200 */
.L_x_1934:
[----:B------:R-:W-:Y:S01]  /*2f4c0*/  FMUL.FTZ R9, R9, R0 ;  /* 0x0000000009097220 */ /* 0x000fe20000410000 */
[----:B------:R-:W-:Y:S06]  /*2f4d0*/  BRA `(.L_x_1769) ;  /* 0x0000009000987947 */ /* 0x000fec0003800000 */
.L_x_1894:
[----:B------:R-:W-:-:S13]  /*2f4e0*/  FSETP.GTU.FTZ.AND P1, PT, R10, 0.5, PT ;  /* 0x3f0000000a00780b */ /* 0x000fda0003f3c000 */
[----:B------:R-:W-:Y:S05]  /*2f4f0*/  @P1 BRA `(.L_x_1936) ;  /* 0x0000004800bc1947 */ /* 0x000fea0003800000 */
[----:B------:R-:W0:Y:S01]  /*2f500*/  MUFU.LG2 R28, R10 ;  /* 0x0000000a001c7308 */ /* 0x000e220000000c00 */
[----:B------:R-:W-:Y:S01]  /*2f510*/  HFMA2 R2, -RZ, RZ, 0, 5.9604644775390625e-08 ;  /* 0x00000001ff027431 */ /* 0x000fe200000001ff */
        /* <DEDUP_REMOVED lines=50> */
[----:B------:R-:W-:Y:S01]  /*2f840*/  MOV R4, 0x9999999a ;  /* 0x9999999a00047802 */ /* 0x000fe20000000f00 */
[----:B------:R-:W-:Y:S01]  /*2f850*/  IMAD.MOV.U32 R5, RZ, RZ, -0x40266667 ;  /* 0xbfd99999ff057424 */ /* 0x000fe200078e00ff */
[----:B------:R-:W-:-:S07]  /*2f860*/  MOV R6, 0x2f880 ;  /* 0x0002f88000067802 */ /* 0x000fce0000000f00 */
[----:B------:R-:W-:Y:S05]  /*2f870*/  CALL.REL.NOINC `($__internal_4_$__cuda_sm20_div_rn_f64_full) ;  /* 0x0000008c00c07944 */ /* 0x000fea0003c00000 */
.L_x_1938:
[----:B------:R-:W-:Y:S05]  /*2f880*/  BSYNC.RECONVERGENT B3 ;  /* 0x0000000000037941 */ /* 0x000fea0003800200 */
.L_x_1937:
        /* <DEDUP_REMOVED lines=10> */
[----:B------:R-:W-:Y:S02]  /*2f930*/  MOV R0, 0x1 ;  /* 0x0000000100007802 */ /* 0x000fe40000000f00 */
[----:B------:R-:W-:Y:S02]  /*2f940*/  MOV R2, 0x3f800000 ;  /* 0x3f80000000027802 */ /* 0x000fe40000000f00 */
[----:B------:R-:W-:-:S07]  /*2f950*/  MOV R9, RZ ;  /* 0x000000ff00097202 */ /* 0x000fce0000000f00 */
.L_x_1941:
        /* <DEDUP_REMOVED lines=14> */
.L_x_1940:
        /* <DEDUP_REMOVED lines=10> */
[----:B------:R-:W-:Y:S02]  /*2fae0*/  MOV R6, 0x3e055027 ;  /* 0x3e05502700067802 */ /* 0x000fe40000000f00 */
[----:B------:R-:W-:Y:S02]  /*2faf0*/  LOP3.LUT R0, R0, 0xff800000, RZ, 0xc0, !PT ;  /* 0xff80000000007812 */ /* 0x000fe400078ec0ff */
[C---:B------:R-:W-:Y:S02]  /*2fb00*/  ISETP.GT.U32.AND P0, PT, R3.reuse, 0x7f7fffff, PT ;  /* 0x7f7fffff0300780c */ /* 0x040fe40003f04070 */
        /* <DEDUP_REMOVED lines=16> */
[C---:B------:R-:W-:Y:S01]  /*2fc10*/  @P0 FFMA.FTZ R6, |R2|.reuse, R11, +INF ;  /* 0x7f80000002060423 */ /* 0x040fe2000001020b */
[----:B------:R-:W-:Y:S01]  /*2fc20*/  HFMA2 R5, -RZ, RZ, 0.78662109375, -1877 ;  /* 0x3a4be755ff057431 */ /* 0x000fe200000001ff */
[----:B------:R-:W-:Y:S01]  /*2fc30*/  FSETP.NEU.FTZ.AND P0, PT, |R2|, RZ, PT ;  /* 0x000000ff0200720b */ /* 0x000fe20003f1d200 */
[----:B0-----:R-:W-:Y:S01]  /*2fc40*/  FMUL.FTZ R0, R4, R4 ;  /* 0x0000000404007220 */ /* 0x001fe20000410000 */
[----:B------:R-:W-:Y:S01]  /*2fc50*/  FMUL.FTZ R6, R6, 0.5 ;  /* 0x3f00000006067820 */ /* 0x000fe20000410000 */
[----:B------:R-:W-:Y:S02]  /*2fc60*/  FADD.FTZ R11, |R2|, -0.5 ;  /* 0xbf000000020b7421 */ /* 0x000fe40000010200 */
[----:B------:R-:W-:Y:S02]  /*2fc70*/  FFMA.FTZ R5, R0, R5, -0.0027776553761214017868 ;  /* 0xbb36095300057423 */ /* 0x000fe40000010005 */
[----:B------:R-:W-:-:S02]  /*2fc80*/  FSEL R6, R6, -INF , P0 ;  /* 0xff80000006067808 */ /* 0x000fc40000000000 */
        /* <DEDUP_REMOVED lines=9> */
.L_x_1944:
        /* <DEDUP_REMOVED lines=13> */
.L_x_1943:
[----:B------:R-:W-:-:S13]  /*2fdf0*/  FSETP.GE.FTZ.AND P0, PT, |R2|, 1.5, PT ;  /* 0x3fc000000200780b */ /* 0x000fda0003f16200 */
[----:B------:R-:W-:Y:S05]  /*2fe00*/  @!P0 BRA `(.L_x_1946) ;  /* 0x0000000000348947 */ /* 0x000fea0003800000 */
[----:B------:R-:W-:Y:S02]  /*2fe10*/  HFMA2 R0, -RZ, RZ, 0.5390625, 0.00012171268463134765625 ;  /* 0x385007faff007431 */ /* 0x000fe400000001ff */
        /* <DEDUP_REMOVED lines=12> */
.L_x_1946:
        /* <DEDUP_REMOVED lines=16> */
.L_x_1947:
[----:B------:R-:W-:Y:S01]  /*2ffe0*/  MOV R5, 0x3b6b1c86 ;  /* 0x3b6b1c8600057802 */ /* 0x000fe20000000f00 */
[----:B------:R-:W-:-:S04]  /*2fff0*/  IMAD.MOV.U32 R11, RZ, RZ, 0x3e055027 ;  /* 0x3e055027ff0b7424 */ /* 0x000fc800078e00ff */
        /* <DEDUP_REMOVED lines=34> */
.L_x_1945:
[----:B------:R-:W-:Y:S05]  /*30220*/  BSYNC.RECONVERGENT B2 ;  /* 0x0000000000027941 */ /* 0x000fea0003800200 */
.L_x_1942:
        /* <DEDUP_REMOVED lines=12> */
[----:B------:R-:W-:-:S12]  /*302f0*/  HFMA2 R5, -RZ, RZ, 1.5048828125, 33.21875 ;  /* 0x3e055027ff057431 */ /* 0x000fd800000001ff */
        /* <DEDUP_REMOVED lines=25> */
.L_x_1950:
[----:B------:R-:W-:Y:S01]  /*30490*/  FADD.FTZ R0, |R2|, |R2| ;  /* 0x4000000202007221 */ /* 0x000fe20000010200 */
[----:B------:R-:W-:Y:S01]  /*304a0*/  IMAD.MOV.U32 R12, RZ, RZ, 0x37cbac00 ;  /* 0x37cbac00ff0c7424 */ /* 0x000fe200078e00ff */
[----:B------:R-:W-:Y:S02]  /*304b0*/  MOV R13, 0x3d2aaabb ;  /* 0x3d2aaabb000d7802 */ /* 0x000fe40000000f00 */
[----:B------:R-:W0:Y:S01]  /*304c0*/  FRND R3, R0 ;  /* 0x0000000000037307 */ /* 0x000e220000201000 */
[----:B------:R-:W-:-:S07]  /*304d0*/  MOV R14, 0x3effffff ;  /* 0x3effffff000e7802 */ /* 0x000fce0000000f00 */
        /* <DEDUP_REMOVED lines=45> */
.L_x_1949:
[----:B------:R-:W-:Y:S05]  /*307b0*/  BSYNC.RECONVERGENT B2 ;  /* 0x0000000000027941 */ /* 0x000fea0003800200 */
.L_x_1948:
        /* <DEDUP_REMOVED lines=31> */
[C---:B------:R-:W-:Y:S01]  /*309b0*/  IADD3 R0, PT, PT, R20.reuse, -0x3f2aaaab, RZ ;  /* 0xc0d5555514007810 */ /* 0x040fe20007ffe0ff */
[----:B------:R-:W-:Y:S01]  /*309c0*/  HFMA2 R3, -RZ, RZ, 1.5048828125, 33.21875 ;  /* 0x3e055027ff037431 */ /* 0x000fe200000001ff */
[----:B------:R-:W-:Y:S02]  /*309d0*/  ISETP.GT.U32.AND P0, PT, R20, 0x7f7fffff, PT ;  /* 0x7f7fffff1400780c */ /* 0x000fe40003f04070 */
[----:B------:R-:W-:-:S05]  /*309e0*/  LOP3.LUT R5, R0, 0xff800000, RZ, 0xc0, !PT ;  /* 0xff80000000057812 */ /* 0x000fca00078ec0ff */
        /* <DEDUP_REMOVED lines=32> */
.L_x_1953:
        /* <DEDUP_REMOVED lines=13> */
.L_x_1952:
        /* <DEDUP_REMOVED lines=15> */
.L_x_1955:
        /* <DEDUP_REMOVED lines=16> */
.L_x_1956:
        /* <DEDUP_REMOVED lines=14> */
[CC--:B------:R-:W-:Y:S02]  /*30f90*/  IADD3 R3, PT, PT, R0.reuse, -R5.reuse, RZ ;  /* 0x8000000500037210 */ /* 0x0c0fe40007ffe0ff */
[----:B------:R-:W-:Y:S02]  /*30fa0*/  I2FP.F32.S32 R4, R5 ;  /* 0x0000000500047245 */ /* 0x000fe40000201400 */
[----:B------:R-:W-:Y:S01]  /*30fb0*/  MOV R5, 0x7f800000 ;  /* 0x7f80000000057802 */ /* 0x000fe20000000f00 */
[----:B------:R-:W-:Y:S01]  /*30fc0*/  FADD.FTZ R6, R3, -1 ;  /* 0xbf80000003067421 */ /* 0x000fe20000010000 */
[----:B------:R-:W-:Y:S02]  /*30fd0*/  FSEL R3, RZ, -23, P0 ;  /* 0xc1b80000ff037808 */ /* 0x000fe40000000000 */
[----:B------:R-:W-:Y:S01]  /*30fe0*/  ISETP.GT.U32.AND P0, PT, R0, 0x7f7fffff, PT ;  /* 0x7f7fffff0000780c */ /* 0x000fe20003f04070 */
[----:B------:R-:W-:Y:S02]  /*30ff0*/  FFMA.FTZ R11, R6, -R11, 0.14084610342979431152 ;  /* 0x3e1039f6060b7423 */ /* 0x000fe4000001080b */
[----:B------:R-:W-:-:S02]  /*31000*/  FFMA.FTZ R3, R4, 1.1920928955078125e-07, R3 ;  /* 0x3400000004037823 */ /* 0x000fc40000010003 */
        /* <DEDUP_REMOVED lines=14> */
.L_x_1954:
[----:B------:R-:W-:Y:S05]  /*310f0*/  BSYNC.RECONVERGENT B2 ;  /* 0x0000000000027941 */ /* 0x000fea0003800200 */
.L_x_1951:
        /* <DEDUP_REMOVED lines=39> */
.L_x_1959:
        /* <DEDUP_REMOVED lines=50> */
.L_x_1958:
[----:B------:R-:W-:Y:S05]  /*31690*/  BSYNC.RECONVERGENT B2 ;  /* 0x0000000000027941 */ /* 0x000fea0003800200 */
.L_x_1957:
[----:B------:R-:W-:-:S04]  /*316a0*/  FADD.FTZ R3, R28, -R3 ;  /* 0x800000031c037221 */ /* 0x000fc80000010000 */
[----:B------:R-:W-:-:S06]  /*316b0*/  FMUL.FTZ R3, R3, 1.4426950216293334961 ;  /* 0x3fb8aa3b03037820 */ /* 0x000fcc0000410000 */
[----:B------:R-:W0:Y:S02]  /*316c0*/  MUFU.EX2 R3, R3 ;  /* 0x0000000300037308 */ /* 0x000e240000000800 */
[----:B0-----:R-:W-:Y:S01]  /*316d0*/  FFMA.FTZ R9, -R9, R3, -R2 ;  /* 0x0000000309097223 */ /* 0x001fe20000010902 */
[----:B------:R-:W-:Y:S06]  /*316e0*/  BRA `(.L_x_1769) ;  /* 0x0000007000147947 */ /* 0x000fec0003800000 */
.L_x_1939:
        /* <DEDUP_REMOVED lines=65> */
.L_x_1964:
        /* <DEDUP_REMOVED lines=13> */
.L_x_1963:
        /* <DEDUP_REMOVED lines=15> */
.L_x_1966:
        /* <DEDUP_REMOVED lines=16> */
.L_x_1967:
[----:B------:R-:W-:Y:S01]  /*31dc0*/  IMAD.MOV.U32 R0, RZ, RZ, 0x3b6b1c86 ;  /* 0x3b6b1c86ff007424 */ /* 0x000fe200078e00ff */
[----:B------:R-:W-:-:S03]  /*31dd0*/  MOV R9, 0x3e055027 ;  /* 0x3e05502700097802 */ /* 0x000fc60000000f00 */
        /* <DEDUP_REMOVED lines=34> */
.L_x_1965:
[----:B------:R-:W-:Y:S05]  /*32000*/  BSYNC.RECONVERGENT B2 ;  /* 0x0000000000027941 */ /* 0x000fea0003800200 */
.L_x_1962:
        /* <DEDUP_REMOVED lines=39> */
.L_x_1970:
        /* <DEDUP_REMOVED lines=50> */
.L_x_1969:
[----:B------:R-:W-:Y:S05]  /*325a0*/  BSYNC.RECONVERGENT B2 ;  /* 0x0000000000027941 */ /* 0x000fea0003800200 */
.L_x_1968:
[----:B------:R-:W-:-:S04]  /*325b0*/  FADD.FTZ R3, -R10, R3 ;  /* 0x000000030a037221 */ /* 0x000fc80000010100 */
[----:B------:R-:W-:Y:S01]  /*325c0*/  FADD.FTZ R3, R3, -R0 ;  /* 0x8000000003037221 */ /* 0x000fe20000010000 */
[----:B------:R-:W-:-:S04]  /*325d0*/  HFMA2 R0, -RZ, RZ, 0, 0 ;  /* 0x00000000ff007431 */ /* 0x000fc800000001ff */
[----:B------:R-:W-:-:S13]  /*325e0*/  FSETP.GEU.FTZ.AND P0, PT, R3, -88.72283935546875, PT ;  /* 0xc2b172180300780b */ /* 0x000fda0003f1e000 */
[----:B------:R-:W-:Y:S05]  /*325f0*/  @!P0 BRA `(.L_x_1971) ;  /* 0x0000001800108947 */ /* 0x000fea0003800000 */
[----:B------:R-:W-:-:S06]  /*32600*/  FMUL.FTZ R0, R3, 1.4426950216293334961 ;  /* 0x3fb8aa3b03007820 */ /* 0x000fcc0000410000 */
[----:B------:R-:W0:Y:S01]  /*32610*/  MUFU.EX2 R0, R0 ;  /* 0x0000000000007308 */ /* 0x000e220000000800 */
[----:B------:R-:W-:Y:S05]  /*32620*/  BRA `(.L_x_1971) ;  /* 0x0000001800047947 */ /* 0x000fea0003800000 */
.L_x_1961:
[----:B------:R-:W-:Y:S01]  /*32630*/  FSETP.GT.FTZ.AND P0, PT, |R7|, 1, PT ;  /* 0x3f8000000700780b */ /* 0x000fe20003f14200 */
[----:B------:R-:W-:Y:S01]  /*32640*/  IMAD.MOV.U32 R4, RZ, RZ, 0x419c28d0 ;  /* 0x419c28d0ff047424 */ /* 0x000fe200078e00ff */
[----:B------:R-:W-:Y:S01]  /*32650*/  MOV R2, 0x3bc6a26b ;  /* 0x3bc6a26b00027802 */ /* 0x000fe20000000f00 */
[----:B------:R-:W-:Y:S01]  /*32660*/  IMAD.MOV.U32 R14, RZ, RZ, 0x4912f03a ;  /* 0x4912f03aff0e7424 */ /* 0x000fe200078e00ff */
[----:B------:R-:W-:Y:S01]  /*32670*/  MOV R3, 0x3f0284fc ;  /* 0x3f0284fc00037802 */ /* 0x000fe20000000f00 */
[C---:B------:R-:W-:Y:S01]  /*32680*/  VIADD R9, R0.reuse, 0x9c4 ;  /* 0x000009c400097836 */ /* 0x040fe20000000000 */
[----:B------:R-:W-:Y:S01]  /*32690*/  MOV R5, 0x43e0f8e7 ;  /* 0x43e0f8e700057802 */ /* 0x000fe20000000f00 */
[----:B------:R-:W-:Y:S01]  /*326a0*/  IMAD.MOV.U32 R18, RZ, RZ, 0x4ca4b97f ;  /* 0x4ca4b97fff127424 */ /* 0x000fe200078e00ff */
[----:B------:R-:W-:Y:S01]  /*326b0*/  MOV R12, 0x45d95fff ;  /* 0x45d95fff000c7802 */ /* 0x000fe20000000f00 */
[----:B------:R0:W-:Y:S01]  /*326c0*/  STL.64 [R1+0xa28], R2 ;  /* 0x000a280201007387 */ /* 0x0001e20000100a00 */
[----:B------:R-:W-:Y:S01]  /*326d0*/  MOV R13, 0x47946fa6 ;  /* 0x47946fa6000d7802 */ /* 0x000fe20000000f00 */
[----:B------:R-:W-:Y:S01]  /*326e0*/  IMAD.MOV.U32 R26, RZ, RZ, 0x46ff3c00 ;  /* 0x46ff3c00ff1a7424 */ /* 0x000fe200078e00ff */
[----:B------:R-:W-:Y:S01]  /*326f0*/  MOV R15, 0x4a5481c1 ;  /* 0x4a5481c1000f7802 */ /* 0x000fe20000000f00 */
[----:B------:R-:W-:Y:S01]  /*32700*/  @P0 VIADD R9, R0, 0x9f4 ;  /* 0x000009f400090836 */ /* 0x000fe20000000000 */
[----:B------:R-:W-:Y:S01]  /*32710*/  MOV R16, 0x4b5edd0a ;  /* 0x4b5edd0a00107802 */ /* 0x000fe20000000f00 */
[----:B------:R1:W-:Y:S01]  /*32720*/  STL.64 [R1+0xa30], R4 ;  /* 0x000a300401007387 */ /* 0x0003e20000100a00 */
[----:B------:R-:W-:-:S02]  /*32730*/  MOV R17, 0x4c255322 ;  /* 0x4c25532200117802 */ /* 0x000fc40000000f00 */
[----:B------:R-:W-:Y:S01]  /*32740*/  MOV R20, 0x42840000 ;  /* 0x4284000000147802 */ /* 0x000fe20000000f00 */
[----:B------:R-:W-:Y:S01]  /*32750*/  STL.64 [R1+0xa38], R12 ;  /* 0x000a380c01007387 */ /* 0x000fe20000100a00 */
[----:B------:R-:W-:Y:S02]  /*32760*/  MOV R21, 0x44f0a000 ;  /* 0x44f0a00000157802 */ /* 0x000fe40000000f00 */
[----:B0-----:R-:W-:Y:S01]  /*32770*/  MOV R2, 0xfffffffc ;  /* 0xfffffffc00027802 */ /* 0x001fe20000000f00 */
[----:B------:R-:W-:Y:S01]  /*32780*/  STL.64 [R1+0xa40], R14 ;  /* 0x000a400e01007387 */ /* 0x000fe20000100a00 */
[----:B------:R-:W-:Y:S02]  /*32790*/  SEL R3, RZ, 0x30, !P0 ;  /* 0x00000030ff037807 */ /* 0x000fe40004000000 */
[----:B------:R-:W-:Y:S01]  /*327a0*/  SEL R2, R2, 0x4, P0 ;  /* 0x0000000402027807 */ /* 0x000fe20000000000 */
[----:B------:R0:W-:Y:S01]  /*327b0*/  STL.64 [R1+0xa48], R16 ;  /* 0x000a481001007387 */ /* 0x0001e20000100a00 */
[----:B------:R-:W-:Y:S01]  /*327c0*/  MOV R19, 0x4cc5f8af ;  /* 0x4cc5f8af00137802 */ /* 0x000fe20000000f00 */
[----:B-1----:R-:W-:Y:S01]  /*327d0*/  IMAD.MOV.U32 R4, RZ, RZ, 0x4c2f75b4 ;  /* 0x4c2f75b4ff047424 */ /* 0x002fe200078e00ff */
[----:B------:R-:W-:Y:S01]  /*327e0*/  MOV R27, 0x48ae85e0 ;  /* 0x48ae85e0001b7802 */ /* 0x000fe20000000f00 */
[----:B------:R-:W-:Y:S01]  /*327f0*/  STL.64 [R1+0x13f0], R20 ;  /* 0x0013f01401007387 */ /* 0x000fe20000100a00 */
[----:B------:R-:W-:-:S02]  /*32800*/  MOV R28, 0x4a20fbd8 ;  /* 0x4a20fbd8001c7802 */ /* 0x000fc40000000f00 */
[----:B------:R-:W-:Y:S01]  /*32810*/  MOV R29, 0x4b4b8b8f ;  /* 0x4b4b8b8f001d7802 */ /* 0x000fe20000000f00 */
[----:B------:R1:W-:Y:S01]  /*32820*/  STL.64 [R1+0xa50], R18 ;  /* 0x000a501201007387 */ /* 0x0003e20000100a00 */
[----:B------:R-:W-:Y:S02]  /*32830*/  MOV R5, 0x4cc8c38c ;  /* 0x4cc8c38c00057802 */ /* 0x000fe40000000f00 */
[----:B------:R-:W-:Y:S01]  /*32840*/  MOV R30, 0x4d0fed36 ;  /* 0x4d0fed36001e7802 */ /* 0x000fe20000000f00 */
[----:B0-----:R-:W-:Y:S01]  /*32850*/  IMAD.IADD R17, R0, 0x1, R3 ;  /* 0x0000000100117824 */ /* 0x001fe200078e0203 */
[----:B------:R-:W-:Y:S01]  /*32860*/  MOV R31, 0x4ce5eb4c ;  /* 0x4ce5eb4c001f7802 */ /* 0x000fe20000000f00 */
[----:B------:R-:W-:Y:S01]  /*32870*/  STL.64 [R1+0x13f8], R26 ;  /* 0x0013f81a01007387 */ /* 0x000fe20000100a00 */
[----:B------:R-:W-:Y:S02]  /*32880*/  MOV R12, 0x4c184540 ;  /* 0x4c184540000c7802 */ /* 0x000fe40000000f00 */
[----:B------:R-:W-:Y:S01]  /*32890*/  MOV R13, RZ ;  /* 0x000000ff000d7202 */ /* 0x000fe20000000f00 */
[----:B------:R-:W-:Y:S01]  /*328a0*/  STL.64 [R1+0x1400], R28 ;  /* 0x0014001c01007387 */ /* 0x000fe20000100a00 */
[----:B------:R-:W-:-:S02]  /*328b0*/  MOV R14, 0x4c5914c6 ;  /* 0x4c5914c6000e7802 */ /* 0x000fc40000000f00 */
[----:B------:R-:W-:Y:S01]  /*328c0*/  MOV R16, 0x3f800000 ;  /* 0x3f80000000107802 */ /* 0x000fe20000000f00 */
[----:B------:R0:W-:Y:S01]  /*328d0*/  STL.64 [R1+0x1408], R4 ;  /* 0x0014080401007387 */ /* 0x0001e20000100a00 */
[-C--:B------:R-:W-:Y:S01]  /*328e0*/  IADD3 R15, PT, PT, R9, R2.reuse, RZ ;  /* 0x00000002090f7210 */ /* 0x080fe20007ffe0ff */
[----:B-1----:R-:W-:Y:S02]  /*328f0*/  IMAD.IADD R19, R2, 0x1, R17 ;  /* 0x0000000102137824 */ /* 0x002fe400078e0211 */
[----:B------:R-:W-:Y:S01]  /*32900*/  STL.64 [R1+0x1410], R30 ;  /* 0x0014101e01007387 */ /* 0x000fe20000100a00 */
[----:B------:R-:W-:-:S03]  /*32910*/  IADD3 R21, PT, PT, R15, R2, RZ ;  /* 0x000000020f157210 */ /* 0x000fc60007ffe0ff */
[----:B------:R1:W-:Y:S04]  /*32920*/  STL.64 [R1+0x1418], R12 ;  /* 0x0014180c01007387 */ /* 0x0003e80000100a00 */
[----:B------:R2:W-:Y:S01]  /*32930*/  STL [R1+0xa58], R14 ;  /* 0x000a580e01007387 */ /* 0x0005e20000100800 */
[----:B0-----:R-:W-:-:S03]  /*32940*/  IADD3 R5, PT, PT, R21, R2, RZ ;  /* 0x0000000215057210 */ /* 0x001fc60007ffe0ff */
[----:B------:R0:W-:Y:S04]  /*32950*/  STL [R1+0x13ec], R16 ;  /* 0x0013ec1001007387 */ /* 0x0001e80000100800 */
[----:B------:R3:W4:Y:S04]  /*32960*/  LDL R3, [R15] ;  /* 0x000000000f037983 */ /* 0x0007280000100800 */
[----:B------:R-:W4:Y:S01]  /*32970*/  LDL R0, [R17+0x9c4] ;  /* 0x0009c40011007983 */ /* 0x000f220000100800 */
[----:B------:R-:W-:-:S03]  /*32980*/  IADD3 R9, PT, PT, R5, R2, RZ ;  /* 0x0000000205097210 */ /* 0x000fc60007ffe0ff */
[----:B------:R5:W4:Y:S01]  /*32990*/  LDL R4, [R21] ;  /* 0x0000000015047983 */ /* 0x000b220000100800 */
[----:B------:R-:W-:-:S03]  /*329a0*/  IADD3 R27, PT, PT, R19, R2, RZ ;  /* 0x00000002131b7210 */ /* 0x000fc60007ffe0ff */
[----:B------:R-:W4:Y:S01]  /*329b0*/  LDL R5, [R5] ;  /* 0x0000000005057983 */ /* 0x000f220000100800 */
[-C--:B-1----:R-:W-:Y:S01]  /*329c0*/  IADD3 R13, PT, PT, R9, R2.reuse, RZ ;  /* 0x00000002090d7210 */ /* 0x082fe20007ffe0ff */
[----:B------:R-:W-:Y:S02]  /*329d0*/  IMAD.IADD R29, R27, 0x1, R2 ;  /* 0x000000011b1d7824 */ /* 0x000fe400078e0202 */
[----:B------:R-:W4:Y:S01]  /*329e0*/  LDL R9, [R9] ;  /* 0x0000000009097983 */ /* 0x000f220000100800 */
[-C--:B---3--:R-:W-:Y:S02]  /*329f0*/  IADD3 R15, PT, PT, R13, R2.reuse, RZ ;  /* 0x000000020d0f7210 */ /* 0x088fe40007ffe0ff */
[-C--:B------:R-:W-:Y:S01]  /*32a00*/  IADD3 R31, PT, PT, R29, R2.reuse, RZ ;  /* 0x000000021d1f7210 */ /* 0x080fe20007ffe0ff */
[----:B------:R-:W3:Y:S01]  /*32a10*/  LDL R35, [R17] ;  /* 0x0000000011237983 */ /* 0x000ee20000100800 */
[----:B------:R-:W-:-:S03]  /*32a20*/  IADD3 R43, PT, PT, R15, R2, RZ ;  /* 0x000000020f2b7210 */ /* 0x000fc60007ffe0ff */
[----:B------:R-:W3:Y:S04]  /*32a30*/  LDL R12, [R19] ;  /* 0x00000000130c7983 */ /* 0x000ee80000100800 */
[----:B------:R-:W3:Y:S01]  /*32a40*/  LDL R13, [R13] ;  /* 0x000000000d0d7983 */ /* 0x000ee20000100800 */
[----:B------:R-:W-:Y:S01]  /*32a50*/  IMAD.IADD R33, R31, 0x1, R2 ;  /* 0x000000011f217824 */ /* 0x000fe200078e0202 */
[-C--:B------:R-:W-:Y:S02]  /*32a60*/  IADD3 R45, PT, PT, R43, R2.reuse, RZ ;  /* 0x000000022b2d7210 */ /* 0x080fe40007ffe0ff */
[----:B--2---:R1:W2:Y:S04]  /*32a70*/  LDL R14, [R27] ;  /* 0x000000001b0e7983 */ /* 0x0042a80000100800 */
[----:B------:R-:W2:Y:S01]  /*32a80*/  LDL R15, [R15] ;  /* 0x000000000f0f7983 */ /* 0x000ea20000100800 */
[----:B-----5:R-:W-:-:S03]  /*32a90*/  IADD3 R21, PT, PT, R45, R2, RZ ;  /* 0x000000022d157210 */ /* 0x020fc60007ffe0ff */
[----:B0-----:R0:W5:Y:S01]  /*32aa0*/  LDL R16, [R29] ;  /* 0x000000001d107983 */ /* 0x0011620000100800 */
[----:B------:R-:W-:-:S03]  /*32ab0*/  IADD3 R37, PT, PT, R33, R2, RZ ;  /* 0x0000000221257210 */ /* 0x000fc60007ffe0ff */
[----:B------:R-:W5:Y:S01]  /*32ac0*/  LDL R17, [R43] ;  /* 0x000000002b117983 */ /* 0x000f620000100800 */
[----:B-1----:R-:W-:-:S03]  /*32ad0*/  IADD3 R27, PT, PT, R21, R2, RZ ;  /* 0x00000002151b7210 */ /* 0x002fc60007ffe0ff */
[----:B------:R1:W5:Y:S01]  /*32ae0*/  LDL R18, [R31] ;  /* 0x000000001f127983 */ /* 0x0003620000100800 */
[----:B------:R-:W-:-:S03]  /*32af0*/  IMAD.IADD R28, R37, 0x1, R2 ;  /* 0x00000001251c7824 */ /* 0x000fc600078e0202 */
[----:B------:R1:W5:Y:S01]  /*32b00*/  LDL R19, [R45] ;  /* 0x000000002d137983 */ /* 0x0003620000100800 */
[----:B0-----:R-:W-:-:S03]  /*32b10*/  IADD3 R29, PT, PT, R27, R2, RZ ;  /* 0x000000021b1d7210 */ /* 0x001fc60007ffe0ff */
[----:B------:R0:W5:Y:S04]  /*32b20*/  LDL R20, [R33] ;  /* 0x0000000021147983 */ /* 0x0001680000100800 */
[----:B------:R-:W5:Y:S01]  /*32b30*/  LDL R21, [R21] ;  /* 0x0000000015157983 */ /* 0x000f620000100800 */
[----:B------:R-:W-:-:S03]  /*32b40*/  IADD3 R30, PT, PT, R28, R2, RZ ;  /* 0x000000021c1e7210 */ /* 0x000fc60007ffe0ff */
[----:B------:R-:W5:Y:S01]  /*32b50*/  LDL R26, [R37] ;  /* 0x00000000251a7983 */ /* 0x000f620000100800 */
[----:B-1----:R-:W-:-:S03]  /*32b60*/  IADD3 R31, PT, PT, R29, R2, RZ ;  /* 0x000000021d1f7210 */ /* 0x002fc60007ffe0ff */
[----:B------:R-:W5:Y:S01]  /*32b70*/  LDL R27, [R27] ;  /* 0x000000001b1b7983 */ /* 0x000f620000100800 */
[----:B------:R-:W-:-:S03]  /*32b80*/  IMAD.IADD R45, R30, 0x1, R2 ;  /* 0x000000011e2d7824 */ /* 0x000fc600078e0202 */
[----:B------:R-:W5:Y:S04]  /*32b90*/  LDL R28, [R28] ;  /* 0x000000001c1c7983 */ /* 0x000f680000100800 */
[----:B------:R-:W5:Y:S01]  /*32ba0*/  LDL R29, [R29] ;  /* 0x000000001d1d7983 */ /* 0x000f620000100800 */
[----:B------:R-:W-:-:S03]  /*32bb0*/  IADD3 R43, PT, PT, R45, R2, RZ ;  /* 0x000000022d2b7210 */ /* 0x000fc60007ffe0ff */
[----:B------:R-:W5:Y:S04]  /*32bc0*/  LDL R30, [R30] ;  /* 0x000000001e1e7983 */ /* 0x000f680000100800 */
[----:B------:R-:W5:Y:S01]  /*32bd0*/  LDL R31, [R31] ;  /* 0x000000001f1f7983 */ /* 0x000f620000100800 */
[----:B0-----:R-:W-:-:S03]  /*32be0*/  IADD3 R33, PT, PT, R43, R2, RZ ;  /* 0x000000022b217210 */ /* 0x001fc60007ffe0ff */
[----:B------:R-:W5:Y:S01]  /*32bf0*/  LDL R32, [R45] ;  /* 0x000000002d207983 */ /* 0x000f620000100800 */
[----:B------:R-:W-:-:S03]  /*32c00*/  IADD3 R2, PT, PT, R33, R2, RZ ;  /* 0x0000000221027210 */ /* 0x000fc60007ffe0ff */
[----:B------:R-:W5:Y:S04]  /*32c10*/  LDL R34, [R43] ;  /* 0x000000002b227983 */ /* 0x000f680000100800 */
[----:B------:R-:W5:Y:S04]  /*32c20*/  LDL R33, [R33] ;  /* 0x0000000021217983 */ /* 0x000f680000100800 */
[----:B------:R0:W5:Y:S01]  /*32c30*/  LDL R37, [R2] ;  /* 0x0000000002257983 */ /* 0x0001620000100800 */
[----:B------:R-:W1:Y:S02]  /*32c40*/  MUFU.RCP R36, R7 ;  /* 0x0000000700247308 */ /* 0x000e640000001000 */
[----:B-1----:R-:W-:Y:S01]  /*32c50*/  FSEL R36, R36, R7, P0 ;  /* 0x0000000724247208 */ /* 0x002fe20000000000 */
[----:B0-----:R-:W-:-:S04]  /*32c60*/  FADD.FTZ R2, R7, 6.0246801376342773438 ;  /* 0x40c0ca2e07027421 */ /* 0x001fc80000010000 */
[----:B------:R-:W-:Y:S01]  /*32c70*/  FADD.FTZ R2, R2, -0.5 ;  /* 0xbf00000002027421 */ /* 0x000fe20000010000 */
[----:B------:R-:W-:Y:S01]  /*32c80*/  FSETP.GEU.FTZ.AND P1, PT, R10, 200, PT ;  /* 0x434800000a00780b */ /* 0x000fe20003f3e000 */
[----:B----4-:R-:W-:-:S04]  /*32c90*/  FFMA.FTZ R3, R36, R0, R3 ;  /* 0x0000000024037223 */ /* 0x010fc80000010003 */
[----:B------:R-:W-:-:S04]  /*32ca0*/  FFMA.FTZ R4, R36, R3, R4 ;  /* 0x0000000324047223 */ /* 0x000fc80000010004 */
[----:B------:R-:W-:-:S04]  /*32cb0*/  FFMA.FTZ R4, R36, R4, R5 ;  /* 0x0000000424047223 */ /* 0x000fc80000010005 */
[C---:B------:R-:W-:Y:S01]  /*32cc0*/  FFMA.FTZ R4, R36.reuse, R4, R9 ;  /* 0x0000000424047223 */ /* 0x040fe20000010009 */
[----:B---3--:R-:W-:-:S03]  /*32cd0*/  FFMA.FTZ R35, R36, R35, R12 ;  /* 0x0000002324237223 */ /* 0x008fc6000001000c */
[C---:B------:R-:W-:Y:S01]  /*32ce0*/  FFMA.FTZ R4, R36.reuse, R4, R13 ;  /* 0x0000000424047223 */ /* 0x040fe2000001000d */
[----:B--2---:R-:W-:-:S03]  /*32cf0*/  FFMA.FTZ R35, R36, R35, R14 ;  /* 0x0000002324237223 */ /* 0x004fc6000001000e */
[C---:B------:R-:W-:Y:S01]  /*32d00*/  FFMA.FTZ R4, R36.reuse, R4, R15 ;  /* 0x0000000424047223 */ /* 0x040fe2000001000f */
[----:B-----5:R-:W-:-:S03]  /*32d10*/  FFMA.FTZ R35, R36, R35, R16 ;  /* 0x0000002324237223 */ /* 0x020fc60000010010 */
        /* <DEDUP_REMOVED lines=17> */
[----:B------:R-:W-:-:S04]  /*32e30*/  FFMA.FTZ R34, R36, R34, R33 ;  /* 0x0000002224227223 */ /* 0x000fc80000010021 */
[----:B------:R-:W-:-:S04]  /*32e40*/  FFMA.FTZ R34, R36, R34, R37 ;  /* 0x0000002224227223 */ /* 0x000fc80000010025 */
        /* <DEDUP_REMOVED lines=20> */
.L_x_1972:
[----:B------:R-:W-:Y:S01]  /*32f90*/  FMUL.FTZ R12, R2, 1 ;  /* 0x3f800000020c7820 */ /* 0x000fe20000410000 */
[----:B------:R-:W-:Y:S01]  /*32fa0*/  FADD.FTZ R11, R11, -6.0246801376342773438 ;  /* 0xc0c0ca2e0b0b7421 */ /* 0x000fe20000010000 */
[----:B------:R-:W0:Y:S01]  /*32fb0*/  MUFU.RCP R2, R2 ;  /* 0x0000000200027308 */ /* 0x000e220000001000 */
[----:B------:R-:W-:Y:S01]  /*32fc0*/  MOV R18, 0x3e800000 ;  /* 0x3e80000000127802 */ /* 0x000fe20000000f00 */
[----:B------:R-:W-:Y:S02]  /*32fd0*/  IMAD.MOV.U32 R14, RZ, RZ, 0x1 ;  /* 0x00000001ff0e7424 */ /* 0x000fe400078e00ff */
        /* <DEDUP_REMOVED lines=87> */
.L_x_1974:
[----:B------:R-:W-:Y:S05]  /*33550*/  BSYNC.RECONVERGENT B4 ;  /* 0x0000000000047941 */ /* 0x000fea0003800200 */
.L_x_1973:
        /* <DEDUP_REMOVED lines=127> */
.L_x_1976:
[----:B------:R-:W-:Y:S05]  /*33d50*/  BSYNC.RECONVERGENT B2 ;  /* 0x0000000000027941 */ /* 0x000fea0003800200 */
.L_x_1975:
        /* <DEDUP_REMOVED lines=14> */
.L_x_1971:
[----:B------:R-:W-:Y:S05]  /*33e40*/  BSYNC.RECONVERGENT B3 ;  /* 0x0000000000037941 */ /* 0x000fea0003800200 */
.L_x_1960:
[----:B0-----:R-:W-:Y:S01]  /*33e50*/  FSETP.NEU.FTZ.AND P0, PT, R0, RZ, PT ;  /* 0x000000ff0000720b */ /* 0x001fe20003f1d000 */
[----:B------:R-:W-:Y:S01]  /*33e60*/  BSSY.RECONVERGENT B2, `(.L_x_1977) ;  /* 0x0000016000027945 */ /* 0x000fe20003800200 */
[----:B------:R-:W-:-:S11]  /*33e70*/  MOV R9, RZ ;  /* 0x000000ff00097202 */ /* 0x000fd60000000f00 */
[----:B------:R-:W-:Y:S05]  /*33e80*/  @!P0 BRA `(.L_x_1978) ;  /* 0x00000000004c8947 */ /* 0x000fea0003800000 */
[----:B------:R-:W-:Y:S01]  /*33e90*/  HFMA2 R3, -RZ, RZ, 1.875, 0 ;  /* 0x3f800000ff037431 */ /* 0x000fe200000001ff */
[----:B------:R-:W-:Y:S01]  /*33ea0*/  BSSY.RECONVERGENT B3, `(.L_x_1979) ;  /* 0x000000e000037945 */ /* 0x000fe20003800200 */
[----:B------:R-:W-:Y:S02]  /*33eb0*/  HFMA2 R5, -RZ, RZ, 1.875, 0 ;  /* 0x3f800000ff057431 */ /* 0x000fe400000001ff */
[----:B------:R-:W-:Y:S01]  /*33ec0*/  IMAD.MOV.U32 R2, RZ, RZ, RZ ;  /* 0x000000ffff027224 */ /* 0x000fe200078e00ff */
[----:B------:R-:W-:-:S07]  /*33ed0*/  MOV R4, R7 ;  /* 0x0000000700047202 */ /* 0x000fce0000000f00 */
.L_x_1980:
        /* <DEDUP_REMOVED lines=11> */
.L_x_1979:
[----:B------:R-:W0:Y:S01]  /*33f90*/  MUFU.RCP R7, R7 ;  /* 0x0000000700077308 */ /* 0x000e220000001000 */
[----:B------:R-:W-:-:S04]  /*33fa0*/  FMUL.FTZ R0, R5, R0 ;  /* 0x0000000005007220 */ /* 0x000fc80000410000 */
[----:B0-----:R-:W-:-:S07]  /*33fb0*/  FMUL.FTZ R9, R0, R7 ;  /* 0x0000000700097220 */ /* 0x001fce0000410000 */
.L_x_1978:
[----:B------:R-:W-:Y:S05]  /*33fc0*/  BSYNC.RECONVERGENT B2 ;  /* 0x0000000000027941 */ /* 0x000fea0003800200 */
.L_x_1977:
[----:B------:R-:W-:Y:S01]  /*33fd0*/  FADD.FTZ R9, -R9, 1 ;  /* 0x3f80000009097421 */ /* 0x000fe20000010100 */
[----:B------:R-:W-:Y:S06]  /*33fe0*/  BRA `(.L_x_1769) ;  /* 0x0000004400d47947 */ /* 0x000fec0003800000 */
.L_x_1936:
        /* <DEDUP_REMOVED lines=18> */
.L_x_1983:
        /* <DEDUP_REMOVED lines=14> */
.L_x_1982:
        /* <DEDUP_REMOVED lines=10> */
[----:B------:R-:W-:Y:S02]  /*34290*/  IADD3 R0, PT, PT, R4, -0x3f2aaaab, RZ ;  /* 0xc0d5555504007810 */ /* 0x000fe40007ffe0ff */
[----:B------:R-:W-:Y:S02]  /*342a0*/  MOV R5, 0x3e055027 ;  /* 0x3e05502700057802 */ /* 0x000fe40000000f00 */
[----:B------:R-:W-:Y:S02]  /*342b0*/  LOP3.LUT R11, R0, 0xff800000, RZ, 0xc0, !PT ;  /* 0xff800000000b7812 */ /* 0x000fe400078ec0ff */
[C---:B------:R-:W-:Y:S02]  /*342c0*/  ISETP.GT.U32.AND P0, PT, R4.reuse, 0x7f7fffff, PT ;  /* 0x7f7fffff0400780c */ /* 0x040fe40003f04070 */
        /* <DEDUP_REMOVED lines=34> */
.L_x_1986:
        /* <DEDUP_REMOVED lines=13> */
.L_x_1985:
        /* <DEDUP_REMOVED lines=15> */
.L_x_1988:
        /* <DEDUP_REMOVED lines=16> */
.L_x_1989:
        /* <DEDUP_REMOVED lines=36> */
.L_x_1987:
[----:B------:R-:W-:Y:S05]  /*349f0*/  BSYNC.RECONVERGENT B2 ;  /* 0x0000000000027941 */ /* 0x000fea0003800200 */
.L_x_1984:
        /* <DEDUP_REMOVED lines=38> */
.L_x_1992:
        /* <DEDUP_REMOVED lines=50> */
.L_x_1991:
[----:B------:R-:W-:Y:S05]  /*34f80*/  BSYNC.RECONVERGENT B2 ;  /* 0x0000000000027941 */ /* 0x000fea0003800200 */
.L_x_1990:
        /* <DEDUP_REMOVED lines=67> */
.L_x_1995:
        /* <DEDUP_REMOVED lines=13> */
.L_x_1994:
        /* <DEDUP_REMOVED lines=15> */
.L_x_1997:
        /* <DEDUP_REMOVED lines=16> */
.L_x_1998:
        /* <DEDUP_REMOVED lines=36> */
.L_x_1996:
[----:B------:R-:W-:Y:S05]  /*358c0*/  BSYNC.RECONVERGENT B2 ;  /* 0x0000000000027941 */ /* 0x000fea0003800200 */
.L_x_1993:
        /* <DEDUP_REMOVED lines=39> */
.L_x_2001:
        /* <DEDUP_REMOVED lines=12> */
[----:B------:R-:W-:Y:S01]  /*35c00*/  FFMA.FTZ R14, R11, R14, -0.0013887860113754868507 ;  /* 0xbab607ed0b0e7423 */ /* 0x000fe2000001000e */
[----:B------:R-:W-:Y:S02]  /*35c10*/  FSEL R0, R6, 1, P0 ;  /* 0x3f80000006007808 */ /* 0x000fe40000000000 */
[----:B------:R-:W-:Y:S02]  /*35c20*/  FSEL R12, R12, 0.0083327032625675201416, !P0 ;  /* 0x3c0885e40c0c7808 */ /* 0x000fe40004000000 */
[----:B------:R-:W-:-:S02]  /*35c30*/  FSEL R14, R14, -0.00019574658654164522886, !P0 ;  /* 0xb94d41530e0e7808 */ /* 0x000fc40004000000 */
[----:B------:R-:W-:Y:S01]  /*35c40*/  FSEL R15, -R13, -0.16666662693023681641, !P0 ;  /* 0xbe2aaaa80d0f7808 */ /* 0x000fe20004000100 */
[C---:B------:R-:W-:Y:S02]  /*35c50*/  FFMA.FTZ R13, R11.reuse, R0, RZ ;  /* 0x000000000b0d7223 */ /* 0x040fe400000100ff */
        /* <DEDUP_REMOVED lines=32> */
.L_x_2000:
[----:B------:R-:W-:Y:S05]  /*35e60*/  BSYNC.RECONVERGENT B2 ;  /* 0x0000000000027941 */ /* 0x000fea0003800200 */
.L_x_1999:
[----:B------:R-:W-:-:S04]  /*35e70*/  FADD.FTZ R3, R2, -R3 ;  /* 0x8000000302037221 */ /* 0x000fc80000010000 */
[----:B------:R-:W-:-:S06]  /*35e80*/  FMUL.FTZ R3, R3, 1.4426950216293334961 ;  /* 0x3fb8aa3b03037820 */ /* 0x000fcc0000410000 */
[----:B------:R-:W0:Y:S02]  /*35e90*/  MUFU.EX2 R3, R3 ;  /* 0x0000000300037308 */ /* 0x000e240000000800 */
[----:B0-----:R-:W-:Y:S01]  /*35ea0*/  FFMA.FTZ R9, -R9, R3, -R4 ;  /* 0x0000000309097223 */ /* 0x001fe20000010904 */
[----:B------:R-:W-:Y:S06]  /*35eb0*/  BRA `(.L_x_1769) ;  /* 0x0000002800207947 */ /* 0x000fec0003800000 */
.L_x_1981:
        /* <DEDUP_REMOVED lines=64> */
.L_x_2006:
        /* <DEDUP_REMOVED lines=13> */
.L_x_2005:
        /* <DEDUP_REMOVED lines=15> */
.L_x_2008:
        /* <DEDUP_REMOVED lines=16> */
.L_x_2009:
        /* <DEDUP_REMOVED lines=36> */
.L_x_2007:
[----:B------:R-:W-:Y:S05]  /*367c0*/  BSYNC.RECONVERGENT B2 ;  /* 0x0000000000027941 */ /* 0x000fea0003800200 */
.L_x_2004:
        /* <DEDUP_REMOVED lines=11> */
[----:B------:R-:W-:Y:S01]  /*36880*/  FSETP.GEU.FTZ.AND P0, PT, |R7|, 1.175494350822287508e-38, PT ;  /* 0x008000000700780b */ /* 0x000fe20003f1e200 */
[----:B------:R-:W-:-:S12]  /*36890*/  HFMA2 R9, -RZ, RZ, 1.5048828125, 33.21875 ;  /* 0x3e055027ff097431 */ /* 0x000fd800000001ff */
        /* <DEDUP_REMOVED lines=25> */
.L_x_2012:
        /* <DEDUP_REMOVED lines=50> */
.L_x_2011:
[----:B------:R-:W-:Y:S05]  /*36d50*/  BSYNC.RECONVERGENT B2 ;  /* 0x0000000000027941 */ /* 0x000fea0003800200 */
.L_x_2010:
        /* <DEDUP_REMOVED lines=10> */
.L_x_2003:
[----:B------:R-:W-:Y:S01]  /*36e00*/  FSETP.GT.FTZ.AND P1, PT, |R7|, 1, PT ;  /* 0x3f8000000700780b */ /* 0x000fe20003f34200 */
[----:B------:R-:W-:Y:S01]  /*36e10*/  IMAD.MOV.U32 R26, RZ, RZ, 0x4ca4b97f ;  /* 0x4ca4b97fff1a7424 */ /* 0x000fe200078e00ff */
[----:B------:R-:W-:Y:S01]  /*36e20*/  MOV R2, 0x3bc6a26b ;  /* 0x3bc6a26b00027802 */ /* 0x000fe20000000f00 */
[----:B------:R-:W-:Y:S01]  /*36e30*/  IMAD.MOV.U32 R4, RZ, RZ, 0x419c28d0 ;  /* 0x419c28d0ff047424 */ /* 0x000fe200078e00ff */
[----:B------:R-:W-:Y:S01]  /*36e40*/  MOV R3, 0x3f0284fc ;  /* 0x3f0284fc00037802 */ /* 0x000fe20000000f00 */
[----:B------:R-:W-:Y:S01]  /*36e50*/  IMAD.MOV.U32 R18, RZ, RZ, 0x4912f03a ;  /* 0x4912f03aff127424 */ /* 0x000fe200078e00ff */
[----:B------:R-:W-:Y:S01]  /*36e60*/  MOV R27, 0x4cc5f8af ;  /* 0x4cc5f8af001b7802 */ /* 0x000fe20000000f00 */
[----:B------:R0:W-:Y:S01]  /*36e70*/  STL [R1+0x13ec], R13 ;  /* 0x0013ec0d01007387 */ /* 0x0001e20000100800 */
[C---:B------:R-:W-:Y:S01]  /*36e80*/  IADD3 R9, PT, PT, R0.reuse, 0x9c4, RZ ;  /* 0x000009c400097810 */ /* 0x040fe20007ffe0ff */
[----:B------:R-:W-:Y:S01]  /*36e90*/  IMAD.MOV.U32 R30, RZ, RZ, 0x46ff3c00 ;  /* 0x46ff3c00ff1e7424 */ /* 0x000fe200078e00ff */
[----:B------:R-:W-:Y:S01]  /*36ea0*/  MOV R5, 0x43e0f8e7 ;  /* 0x43e0f8e700057802 */ /* 0x000fe20000000f00 */
[----:B------:R1:W-:Y:S01]  /*36eb0*/  STL.64 [R1+0xa28], R2 ;  /* 0x000a280201007387 */ /* 0x0003e20000100a00 */
[----:B------:R-:W-:Y:S01]  /*36ec0*/  MOV R16, 0x45d95fff ;  /* 0x45d95fff00107802 */ /* 0x000fe20000000f00 */
[----:B------:R-:W-:Y:S01]  /*36ed0*/  IMAD.MOV.U32 R32, RZ, RZ, 0x4c2f75b4 ;  /* 0x4c2f75b4ff207424 */ /* 0x000fe200078e00ff */
[----:B------:R-:W-:Y:S01]  /*36ee0*/  @P1 IADD3 R9, PT, PT, R0, 0x9f4, RZ ;  /* 0x000009f400091810 */ /* 0x000fe20007ffe0ff */
[----:B------:R2:W-:Y:S01]  /*36ef0*/  STL.64 [R1+0xa50], R26 ;  /* 0x000a501a01007387 */ /* 0x0005e20000100a00 */
[----:B------:R-:W-:Y:S01]  /*36f00*/  MOV R17, 0x47946fa6 ;  /* 0x47946fa600117802 */ /* 0x000fe20000000f00 */
[----:B0-----:R-:W-:Y:S01]  /*36f10*/  IMAD.MOV.U32 R13, RZ, RZ, RZ ;  /* 0x000000ffff0d7224 */ /* 0x001fe200078e00ff */
[----:B------:R-:W-:Y:S01]  /*36f20*/  MOV R19, 0x4a5481c1 ;  /* 0x4a5481c100137802 */ /* 0x000fe20000000f00 */
[----:B------:R0:W-:Y:S01]  /*36f30*/  STL.64 [R1+0xa30], R4 ;  /* 0x000a300401007387 */ /* 0x0001e20000100a00 */
[----:B------:R-:W-:-:S02]  /*36f40*/  MOV R20, 0x4b5edd0a ;  /* 0x4b5edd0a00147802 */ /* 0x000fc40000000f00 */
[----:B------:R-:W-:Y:S01]  /*36f50*/  MOV R21, 0x4c255322 ;  /* 0x4c25532200157802 */ /* 0x000fe20000000f00 */
[----:B------:R3:W-:Y:S01]  /*36f60*/  STL.64 [R1+0xa38], R16 ;  /* 0x000a381001007387 */ /* 0x0007e20000100a00 */
[----:B-1----:R-:W-:Y:S02]  /*36f70*/  MOV R2, 0xfffffffc ;  /* 0xfffffffc00027802 */ /* 0x002fe40000000f00 */
[----:B------:R-:W-:Y:S01]  /*36f80*/  SEL R3, RZ, 0x30, !P1 ;  /* 0x00000030ff037807 */ /* 0x000fe20004800000 */
[----:B------:R1:W-:Y:S01]  /*36f90*/  STL.64 [R1+0xa40], R18 ;  /* 0x000a401201007387 */ /* 0x0003e20000100a00 */
[----:B------:R-:W-:Y:S02]  /*36fa0*/  SEL R2, R2, 0x4, P1 ;  /* 0x0000000402027807 */ /* 0x000fe40000800000 */
[----:B------:R-:W-:Y:S01]  /*36fb0*/  MOV R28, 0x42840000 ;  /* 0x42840000001c7802 */ /* 0x000fe20000000f00 */
[----:B------:R-:W-:Y:S01]  /*36fc0*/  STL.64 [R1+0xa48], R20 ;  /* 0x000a481401007387 */ /* 0x000fe20000100a00 */
[----:B--2---:R-:W-:-:S02]  /*36fd0*/  IADD3 R27, PT, PT, R9, R2, RZ ;  /* 0x00000002091b7210 */ /* 0x004fc40007ffe0ff */
[----:B0-----:R-:W-:Y:S01]  /*36fe0*/  MOV R4, 0x4a20fbd8 ;  /* 0x4a20fbd800047802 */ /* 0x001fe20000000f00 */
[----:B---3--:R-:W-:Y:S01]  /*36ff0*/  IMAD.MOV.U32 R16, RZ, RZ, 0x4d0fed36 ;  /* 0x4d0fed36ff107424 */ /* 0x008fe200078e00ff */
[----:B------:R-:W-:Y:S01]  /*37000*/  MOV R5, 0x4b4b8b8f ;  /* 0x4b4b8b8f00057802 */ /* 0x000fe20000000f00 */
[----:B------:R-:W-:Y:S01]  /*37010*/  IMAD.IADD R15, R27, 0x1, R2 ;  /* 0x000000011b0f7824 */ /* 0x000fe200078e0202 */
[----:B------:R-:W-:Y:S02]  /*37020*/  MOV R29, 0x44f0a000 ;  /* 0x44f0a000001d7802 */ /* 0x000fe40000000f00 */
[----:B------:R-:W-:Y:S01]  /*37030*/  MOV R31, 0x48ae85e0 ;  /* 0x48ae85e0001f7802 */ /* 0x000fe20000000f00 */
[----:B------:R0:W-:Y:S01]  /*37040*/  STL.64 [R1+0x1400], R4 ;  /* 0x0014000401007387 */ /* 0x0001e20000100a00 */
[----:B------:R-:W-:Y:S02]  /*37050*/  MOV R33, 0x4cc8c38c ;  /* 0x4cc8c38c00217802 */ /* 0x000fe40000000f00 */
[----:B------:R-:W-:Y:S01]  /*37060*/  MOV R17, 0x4ce5eb4c ;  /* 0x4ce5eb4c00117802 */ /* 0x000fe20000000f00 */
[----:B------:R2:W-:Y:S01]  /*37070*/  STL.64 [R1+0x13f0], R28 ;  /* 0x0013f01c01007387 */ /* 0x0005e20000100a00 */
[----:B------:R-:W-:-:S02]  /*37080*/  MOV R12, 0x4c184540 ;  /* 0x4c184540000c7802 */ /* 0x000fc40000000f00 */
[----:B-1----:R-:W-:Y:S01]  /*37090*/  MOV R18, 0x4c5914c6 ;  /* 0x4c5914c600127802 */ /* 0x002fe20000000f00 */
[----:B------:R-:W-:Y:S01]  /*370a0*/  STL.64 [R1+0x13f8], R30 ;  /* 0x0013f81e01007387 */ /* 0x000fe20000100a00 */
[----:B------:R-:W-:Y:S02]  /*370b0*/  IADD3 R19, PT, PT, R0, R3, RZ ;  /* 0x0000000300137210 */ /* 0x000fe40007ffe0ff */
[-C--:B0-----:R-:W-:Y:S01]  /*370c0*/  IADD3 R5, PT, PT, R15, R2.reuse, RZ ;  /* 0x000000020f057210 */ /* 0x081fe20007ffe0ff */
[----:B------:R-:W-:Y:S03]  /*370d0*/  STL.64 [R1+0x1408], R32 ;  /* 0x0014082001007387 */ /* 0x000fe60000100a00 */
[----:B------:R-:W-:Y:S01]  /*370e0*/  IADD3 R9, PT, PT, R5, R2, RZ ;  /* 0x0000000205097210 */ /* 0x000fe20007ffe0ff */
[----:B------:R-:W-:Y:S04]  /*370f0*/  STL.64 [R1+0x1410], R16 ;  /* 0x0014101001007387 */ /* 0x000fe80000100a00 */
[----:B------:R0:W-:Y:S04]  /*37100*/  STL.64 [R1+0x1418], R12 ;  /* 0x0014180c01007387 */ /* 0x0001e80000100a00 */
[----:B------:R1:W-:Y:S01]  /*37110*/  STL [R1+0xa58], R18 ;  /* 0x000a581201007387 */ /* 0x0003e20000100800 */
[----:B------:R-:W-:-:S03]  /*37120*/  IMAD.IADD R21, R9, 0x1, R2 ;  /* 0x0000000109157824 */ /* 0x000fc600078e0202 */
[----:B------:R3:W4:Y:S04]  /*37130*/  LDL R0, [R27] ;  /* 0x000000001b007983 */ /* 0x0007280000100800 */
[----:B------:R-:W4:Y:S04]  /*37140*/  LDL R3, [R19+0x9c4] ;  /* 0x0009c40013037983 */ /* 0x000f280000100800 */
[----:B------:R-:W5:Y:S01]  /*37150*/  LDL R4, [R15] ;  /* 0x000000000f047983 */ /* 0x000f620000100800 */
[----:B------:R-:W-:Y:S02]  /*37160*/  IADD3 R35, PT, PT, R2, R19, RZ ;  /* 0x0000001302237210 */ /* 0x000fe40007ffe0ff */
[-C--:B--2---:R-:W-:Y:S01]  /*37170*/  IADD3 R29, PT, PT, R21, R2.reuse, RZ ;  /* 0x00000002151d7210 */ /* 0x084fe20007ffe0ff */
[----:B------:R-:W2:Y:S01]  /*37180*/  LDL R5, [R5] ;  /* 0x0000000005057983 */ /* 0x000ea20000100800 */
[----:B0-----:R-:W-:-:S03]  /*37190*/  IADD3 R13, PT, PT, R35, R2, RZ ;  /* 0x00000002230d7210 */ /* 0x001fc60007ffe0ff */
[----:B------:R-:W2:Y:S01]  /*371a0*/  LDL R9, [R9] ;  /* 0x0000000009097983 */ /* 0x000ea20000100800 */
[----:B------:R-:W-:Y:S01]  /*371b0*/  IMAD.IADD R17, R29, 0x1, R2 ;  /* 0x000000011d117824 */ /* 0x000fe200078e0202 */
[-C--:B---3--:R-:W-:Y:S02]  /*371c0*/  IADD3 R27, PT, PT, R13, R2.reuse, RZ ;  /* 0x000000020d1b7210 */ /* 0x088fe40007ffe0ff */
[----:B------:R0:W3:Y:S04]  /*371d0*/  LDL R36, [R19] ;  /* 0x0000000013247983 */ /* 0x0000e80000100800 */
[----:B------:R-:W3:Y:S04]  /*371e0*/  LDL R35, [R35] ;  /* 0x0000000023237983 */ /* 0x000ee80000100800 */
[----:B------:R1:W3:Y:S01]  /*371f0*/  LDL R12, [R21] ;  /* 0x00000000150c7983 */ /* 0x0002e20000100800 */
[----:B0-----:R-:W-:-:S02]  /*37200*/  IADD3 R19, PT, PT, R17, R2, RZ ;  /* 0x0000000211137210 */ /* 0x001fc40007ffe0ff */
[-C--:B------:R-:W-:Y:S01]  /*37210*/  IADD3 R31, PT, PT, R27, R2.reuse, RZ ;  /* 0x000000021b1f7210 */ /* 0x080fe20007ffe0ff */
[----:B------:R-:W3:Y:S04]  /*37220*/  LDL R13, [R13] ;  /* 0x000000000d0d7983 */ /* 0x000ee80000100800 */
[----:B------:R0:W3:Y:S01]  /*37230*/  LDL R15, [R29] ;  /* 0x000000001d0f7983 */ /* 0x0000e20000100800 */
[----:B-1----:R-:W-:Y:S01]  /*37240*/  IMAD.IADD R21, R19, 0x1, R2 ;  /* 0x0000000113157824 */ /* 0x002fe200078e0202 */
[-C--:B------:R-:W-:Y:S02]  /*37250*/  IADD3 R33, PT, PT, R31, R2.reuse, RZ ;  /* 0x000000021f217210 */ /* 0x080fe40007ffe0ff */
[----:B------:R-:W3:Y:S04]  /*37260*/  LDL R16, [R27] ;  /* 0x000000001b107983 */ /* 0x000ee80000100800 */
[----:B------:R-:W3:Y:S01]  /*37270*/  LDL R17, [R17] ;  /* 0x0000000011117983 */ /* 0x000ee20000100800 */
[----:B------:R-:W-:-:S02]  /*37280*/  IADD3 R43, PT, PT, R33, R2, RZ ;  /* 0x00000002212b7210 */ /* 0x000fc40007ffe0ff */
[-C--:B------:R-:W-:Y:S01]  /*37290*/  IADD3 R34, PT, PT, R21, R2.reuse, RZ ;  /* 0x0000000215227210 */ /* 0x080fe20007ffe0ff */
[----:B------:R1:W3:Y:S04]  /*372a0*/  LDL R18, [R31] ;  /* 0x000000001f127983 */ /* 0x0002e80000100800 */
[----:B------:R-:W3:Y:S01]  /*372b0*/  LDL R19, [R19] ;  /* 0x0000000013137983 */ /* 0x000ee20000100800 */
[-C--:B------:R-:W-:Y:S01]  /*372c0*/  IADD3 R28, PT, PT, R43, R2.reuse, RZ ;  /* 0x000000022b1c7210 */ /* 0x080fe20007ffe0ff */
[----:B0-----:R-:W-:Y:S02]  /*372d0*/  IMAD.IADD R29, R34, 0x1, R2 ;  /* 0x00000001221d7824 */ /* 0x001fe400078e0202 */
[----:B------:R0:W3:Y:S04]  /*372e0*/  LDL R20, [R33] ;  /* 0x0000000021147983 */ /* 0x0000e80000100800 */
[----:B------:R-:W3:Y:S01]  /*372f0*/  LDL R21, [R21] ;  /* 0x0000000015157983 */ /* 0x000ee20000100800 */
[----:B------:R-:W-:-:S03]  /*37300*/  IADD3 R30, PT, PT, R28, R2, RZ ;  /* 0x000000021c1e7210 */ /* 0x000fc60007ffe0ff */
[----:B------:R0:W3:Y:S01]  /*37310*/  LDL R26, [R43] ;  /* 0x000000002b1a7983 */ /* 0x0000e20000100800 */
[----:B-1----:R-:W-:-:S03]  /*37320*/  IADD3 R31, PT, PT, R29, R2, RZ ;  /* 0x000000021d1f7210 */ /* 0x002fc60007ffe0ff */
[----:B------:R-:W3:Y:S01]  /*37330*/  LDL R27, [R34] ;  /* 0x00000000221b7983 */ /* 0x000ee20000100800 */
[----:B------:R-:W-:-:S03]  /*37340*/  IADD3 R45, PT, PT, R30, R2, RZ ;  /* 0x000000021e2d7210 */ /* 0x000fc60007ffe0ff */
[----:B------:R-:W3:Y:S04]  /*37350*/  LDL R28, [R28] ;  /* 0x000000001c1c7983 */ /* 0x000ee80000100800 */
[----:B------:R-:W3:Y:S01]  /*37360*/  LDL R29, [R29] ;  /* 0x000000001d1d7983 */ /* 0x000ee20000100800 */
[----:B------:R-:W-:-:S03]  /*37370*/  IMAD.IADD R37, R45, 0x1, R2 ;  /* 0x000000012d257824 */ /* 0x000fc600078e0202 */
[----:B------:R-:W3:Y:S04]  /*37380*/  LDL R30, [R30] ;  /* 0x000000001e1e7983 */ /* 0x000ee80000100800 */
[----:B------:R-:W3:Y:S01]  /*37390*/  LDL R31, [R31] ;  /* 0x000000001f1f7983 */ /* 0x000ee20000100800 */
[----:B0-----:R-:W-:-:S03]  /*373a0*/  IADD3 R33, PT, PT, R37, R2, RZ ;  /* 0x0000000225217210 */ /* 0x001fc60007ffe0ff */
[----:B------:R-:W3:Y:S01]  /*373b0*/  LDL R32, [R45] ;  /* 0x000000002d207983 */ /* 0x000ee20000100800 */
[----:B------:R-:W-:-:S03]  /*373c0*/  IADD3 R2, PT, PT, R33, R2, RZ ;  /* 0x0000000221027210 */ /* 0x000fc60007ffe0ff */
[----:B------:R-:W3:Y:S04]  /*373d0*/  LDL R34, [R37] ;  /* 0x0000000025227983 */ /* 0x000ee80000100800 */
[----:B------:R-:W3:Y:S04]  /*373e0*/  LDL R33, [R33] ;  /* 0x0000000021217983 */ /* 0x000ee80000100800 */
[----:B------:R-:W3:Y:S01]  /*373f0*/  LDL R2, [R2] ;  /* 0x0000000002027983 */ /* 0x000ee20000100800 */
[----:B------:R-:W-:-:S05]  /*37400*/  FSEL R43, R14, R7, P1 ;  /* 0x000000070e2b7208 */ /* 0x000fca0000800000 */
[----:B----4-:R-:W-:-:S04]  /*37410*/  FFMA.FTZ R3, R43, R3, R0 ;  /* 0x000000032b037223 */ /* 0x010fc80000010000 */
[----:B-----5:R-:W-:-:S04]  /*37420*/  FFMA.FTZ R4, R43, R3, R4 ;  /* 0x000000032b047223 */ /* 0x020fc80000010004 */
[----:B--2---:R-:W-:-:S04]  /*37430*/  FFMA.FTZ R4, R43, R4, R5 ;  /* 0x000000042b047223 */ /* 0x004fc80000010005 */
[C---:B------:R-:W-:Y:S01]  /*37440*/  FFMA.FTZ R9, R43.reuse, R4, R9 ;  /* 0x000000042b097223 */ /* 0x040fe20000010009 */
[----:B---3--:R-:W-:-:S03]  /*37450*/  FFMA.FTZ R36, R43, R36, R35 ;  /* 0x000000242b247223 */ /* 0x008fc60000010023 */
        /* <DEDUP_REMOVED lines=45> */
.L_x_2014:
[----:B------:R-:W-:Y:S01]  /*37730*/  FMUL.FTZ R12, R3, 1 ;  /* 0x3f800000030c7820 */ /* 0x000fe20000410000 */
[----:B------:R-:W-:Y:S01]  /*37740*/  FADD.FTZ R11, R11, -6.0246801376342773438 ;  /* 0xc0c0ca2e0b0b7421 */ /* 0x000fe20000010000 */
[----:B------:R-:W0:Y:S01]  /*37750*/  MUFU.RCP R3, R3 ;  /* 0x0000000300037308 */ /* 0x000e220000001000 */
[----:B------:R-:W-:Y:S01]  /*37760*/  MOV R18, 0x3e800000 ;  /* 0x3e80000000127802 */ /* 0x000fe20000000f00 */
[----:B------:R-:W-:Y:S01]  /*37770*/  UMOV UR4, 0xc0000000 ;  /* 0xc000000000047882 */ /* 0x000fe20000000000 */
[----:B------:R-:W-:Y:S01]  /*37780*/  FADD.FTZ R2, R11, 0.5 ;  /* 0x3f0000000b027421 */ /* 0x000fe20000010000 */
[----:B------:R-:W-:Y:S01]  /*37790*/  MOV R14, 0x1 ;  /* 0x00000001000e7802 */ /* 0x000fe20000000f00 */
        /* <DEDUP_REMOVED lines=9> */
[----:B------:R-:W-:-:S03]  /*37830*/  HFMA2 R3, -RZ, RZ, 1.3056640625, -1.8671875 ;  /* 0x3d39bf78ff037431 */ /* 0x000fc600000001ff */
        /* <DEDUP_REMOVED lines=17> */
[----:B--2---:R-:W0:Y:S03]  /*37950*/  MUFU.RCP64H R15, R13 ;  /* 0x0000000d000f7308 */ /* 0x004e260000001800 */
        /* <DEDUP_REMOVED lines=57> */
.L_x_2016:
[----:B------:R-:W-:Y:S05]  /*37cf0*/  BSYNC.RECONVERGENT B4 ;  /* 0x0000000000047941 */ /* 0x000fea0003800200 */
.L_x_2015:
        /* <DEDUP_REMOVED lines=127> */
.L_x_2018:
[----:B------:R-:W-:Y:S05]  /*384f0*/  BSYNC.RECONVERGENT B2 ;  /* 0x0000000000027941 */ /* 0x000fea0003800200 */
.L_x_2017:
        /* <DEDUP_REMOVED lines=14> */
.L_x_2013:
[----:B------:R-:W-:Y:S05]  /*385e0*/  BSYNC.RECONVERGENT B3 ;  /* 0x0000000000037941 */ /* 0x000fea0003800200 */
.L_x_2002:
[----:B0-----:R-:W-:Y:S02]  /*385f0*/  FSETP.NEU.FTZ.AND P0, PT, R0, RZ, PT ;  /* 0x000000ff0000720b */ /* 0x001fe40003f1d000 */
[----:B------:R-:W-:-:S11]  /*38600*/  MOV R9, RZ ;  /* 0x000000ff00097202 */ /* 0x000fd60000000f00 */
[----:B------:R-:W-:Y:S05]  /*38610*/  @!P0 BRA `(.L_x_2019) ;  /* 0x0000000000448947 */ /* 0x000fea0003800000 */
[----:B------:R-:W-:Y:S02]  /*38620*/  HFMA2 R2, -RZ, RZ, 0, 0 ;  /* 0x00000000ff027431 */ /* 0x000fe400000001ff */
[----:B------:R-:W-:Y:S02]  /*38630*/  IMAD.MOV.U32 R3, RZ, RZ, 0x3f800000 ;  /* 0x3f800000ff037424 */ /* 0x000fe400078e00ff */
[----:B------:R-:W-:Y:S01]  /*38640*/  HFMA2 R5, -RZ, RZ, 1.875, 0 ;  /* 0x3f800000ff057431 */ /* 0x000fe200000001ff */
[----:B------:R-:W-:-:S07]  /*38650*/  MOV R4, R7 ;  /* 0x0000000700047202 */ /* 0x000fce0000000f00 */
.L_x_2020:
        /* <DEDUP_REMOVED lines=13> */
.L_x_2019:
[----:B------:R-:W-:-:S07]  /*38730*/  FADD.FTZ R9, -R9, 1 ;  /* 0x3f80000009097421 */ /* 0x000fce0000010100 */
.L_x_1769:
[----:B------:R-:W-:Y:S05]  /*38740*/  BSYNC.RECONVERGENT B0 ;  /* 0x0000000000007941 */ /* 0x000fea0003800200 */
.L_x_1768:
[----:B------:R-:W-:Y:S01]  /*38750*/  IMAD.MOV.U32 R5, RZ, RZ, R9 ;  /* 0x000000ffff057224 */ /* 0x000fe200078e0009 */
[----:B------:R-:W-:-:S04]  /*38760*/  MOV R9, 0x0 ;  /* 0x0000000000097802 */ /* 0x000fc80000000f00 */
[----:B0-----:R-:W-:Y:S05]  /*38770*/  RET.REL.NODEC R8 `(_ZN2at6native18elementwise_kernelILi128ELi2EZNS0_22gpu_kernel_impl_nocastIN48_GLOBAL__N__08322988_15_IGammaKernel_cu_cb51a28d10CalcIgammaIfEEEEvRNS_18TensorIteratorBaseERKT_EUliE_EEviT1_) ;  /* 0xfffffc7808207950 */ /* 0x001fea0003c3ffff */
        .weak           $__internal_4_$__cuda_sm20_div_rn_f64_full
        .type           $__internal_4_$__cuda_sm20_div_rn_f64_full,@function
        .size           $__internal_4_$__cuda_sm20_div_rn_f64_full,($__internal_5_$__cuda_sm20_dsqrt_rn_f64_mediumpath_v1 - $__internal_4_$__cuda_sm20_div_rn_f64_full)
$__internal_4_$__cuda_sm20_div_rn_f64_full:
[----:B------:R-:W-:Y:S01]  /*38780*/  FSETP.GEU.AND P0, PT, |R13|, 1.469367938527859385e-39, PT ;  /* 0x001000000d00780b */ /* 0x000fe20003f0e200 */
[----:B------:R-:W-:Y:S01]  /*38790*/  IMAD.MOV.U32 R27, RZ, RZ, 0x1ca00000 ;  /* 0x1ca00000ff1b7424 */ /* 0x000fe200078e00ff */
[----:B------:R-:W-:Y:S01]  /*387a0*/  FSETP.GEU.AND P2, PT, |R5|, 1.469367938527859385e-39, PT ;  /* 0x001000000500780b */ /* 0x000fe20003f4e200 */
[----:B------:R-:W-:Y:S01]  /*387b0*/  BSSY.RECONVERGENT B2, `(.L_x_2021) ;  /* 0x000007a000027945 */ /* 0x000fe20003800200 */
[----:B------:R-:W-:Y:S02]  /*387c0*/  LOP3.LUT R14, R13, 0x800fffff, RZ, 0xc0, !PT ;  /* 0x800fffff0d0e7812 */ /* 0x000fe400078ec0ff */
[----:B------:R-:W-:Y:S02]  /*387d0*/  LOP3.LUT R26, R5, 0x7ff00000, RZ, 0xc0, !PT ;  /* 0x7ff00000051a7812 */ /* 0x000fe400078ec0ff */
[----:B------:R-:W-:Y:S02]  /*387e0*/  LOP3.LUT R15, R14, 0x3ff00000, RZ, 0xfc, !PT ;  /* 0x3ff000000e0f7812 */ /* 0x000fe400078efcff */
[----:B------:R-:W-:-:S02]  /*387f0*/  MOV R14, R12 ;  /* 0x0000000c000e7202 */ /* 0x000fc40000000f00 */
[C---:B------:R-:W-:Y:S02]  /*38800*/  LOP3.LUT R29, R13.reuse, 0x7ff00000, RZ, 0xc0, !PT ;  /* 0x7ff000000d1d7812 */ /* 0x040fe400078ec0ff */
[----:B------:R-:W-:Y:S02]  /*38810*/  MOV R16, 0x1 ;  /* 0x0000000100107802 */ /* 0x000fe40000000f00 */
[----:B------:R-:W0:Y:S01]  /*38820*/  @!P0 DMUL R14, R12, 8.98846567431157953865e+307 ;  /* 0x7fe000000c0e8828 */ /* 0x000e220000000000 */
[----:B------:R-:W-:Y:S01]  /*38830*/  @!P2 LOP3.LUT R3, R13, 0x7ff00000, RZ, 0xc0, !PT ;  /* 0x7ff000000d03a812 */ /* 0x000fe200078ec0ff */
[----:B0-----:R-:W0:Y:S01]  /*38840*/  MUFU.RCP64H R17, R15 ;  /* 0x0000000f00117308 */ /* 0x001e220000001800 */
[C---:B------:R-:W-:Y:S02]  /*38850*/  ISETP.GE.U32.AND P1, PT, R26.reuse, R29, PT ;  /* 0x0000001d1a00720c */ /* 0x040fe40003f26070 */
[----:B------:R-:W-:Y:S02]  /*38860*/  @!P2 ISETP.GE.U32.AND P3, PT, R26, R3, PT ;  /* 0x000000031a00a20c */ /* 0x000fe40003f66070 */
[----:B------:R-:W-:-:S02]  /*38870*/  SEL R3, R27, 0x63400000, !P1 ;  /* 0x634000001b037807 */ /* 0x000fc40004800000 */
[----:B------:R-:W-:Y:S02]  /*38880*/  @!P2 SEL R31, R27, 0x63400000, !P3 ;  /* 0x634000001b1fa807 */ /* 0x000fe40005800000 */
[--C-:B------:R-:W-:Y:S02]  /*38890*/  LOP3.LUT R3, R3, 0x800fffff, R5.reuse, 0xf8, !PT ;  /* 0x800fffff03037812 */ /* 0x100fe400078ef805 */
[----:B------:R-:W-:Y:S02]  /*388a0*/  @!P2 LOP3.LUT R2, R31, 0x80000000, R5, 0xf8, !PT ;  /* 0x800000001f02a812 */ /* 0x000fe400078ef805 */
[----:B------:R-:W-:Y:S02]  /*388b0*/  @!P2 MOV R30, RZ ;  /* 0x000000ff001ea202 */ /* 0x000fe40000000f00 */
[----:B------:R-:W-:Y:S02]  /*388c0*/  @!P2 LOP3.LUT R31, R2, 0x100000, RZ, 0xfc, !PT ;  /* 0x00100000021fa812 */ /* 0x000fe400078efcff */
[----:B------:R-:W-:-:S02]  /*388d0*/  MOV R2, R4 ;  /* 0x0000000400027202 */ /* 0x000fc40000000f00 */
[----:B------:R-:W-:-:S15]  /*388e0*/  @!P0 LOP3.LUT R29, R15, 0x7ff00000, RZ, 0xc0, !PT ;  /* 0x7ff000000f1d8812 */ /* 0x000fde00078ec0ff */
[----:B------:R-:W-:-:S15]  /*388f0*/  NOP ;  /* 0x0000000000007918 */ /* 0x000fde0000000000 */
[----:B------:R-:W-:-:S13]  /*38900*/  NOP ;  /* 0x0000000000007918 */ /* 0x000fda0000000000 */
        /* <DEDUP_REMOVED lines=20> */
[----:B------:R1:W2:Y:S02]  /*38a50*/  @!P2 DFMA R2, R2, 2, -R30 ;  /* 0x400000000202a82b */ /* 0x0002a4000000081e */
[----:B-1----:R-:W-:-:S15]  /*38a60*/  IADD3 R30, PT, PT, R29, -0x1, RZ ;  /* 0xffffffff1d1e7810 */ /* 0x002fde0007ffe0ff */
[----:B------:R-:W-:-:S15]  /*38a70*/  NOP ;  /* 0x0000000000007918 */ /* 0x000fde0000000000 */
[----:B------:R-:W-:-:S15]  /*38a80*/  NOP ;  /* 0x0000000000007918 */ /* 0x000fde0000000000 */
[----:B------:R-:W-:-:S15]  /*38a90*/  NOP ;  /* 0x0000000000007918 */ /* 0x000fde0000000000 */
[----:B------:R-:W-:-:S02]  /*38aa0*/  NOP ;  /* 0x0000000000007918 */ /* 0x000fc40000000000 */
[----:B0-----:R0:W1:Y:S02]  /*38ab0*/  DFMA R34, R18, R34, R18 ;  /* 0x000000221222722b */ /* 0x0010640000000012 */
[----:B0-----:R-:W-:Y:S02]  /*38ac0*/  MOV R18, R26 ;  /* 0x0000001a00127202 */ /* 0x001fe40000000f00 */
[----:B--2---:R-:W-:-:S05]  /*38ad0*/  @!P2 LOP3.LUT R18, R3, 0x7ff00000, RZ, 0xc0, !PT ;  /* 0x7ff000000312a812 */ /* 0x004fca00078ec0ff */
[----:B------:R-:W-:-:S05]  /*38ae0*/  VIADD R19, R18, 0xffffffff ;  /* 0xffffffff12137836 */ /* 0x000fca0000000000 */
[----:B------:R-:W-:-:S04]  /*38af0*/  ISETP.GT.U32.AND P0, PT, R19, 0x7feffffe, PT ;  /* 0x7feffffe1300780c */ /* 0x000fc80003f04070 */
[----:B------:R-:W-:-:S15]  /*38b00*/  ISETP.GT.U32.OR P0, PT, R30, 0x7feffffe, P0 ;  /* 0x7feffffe1e00780c */ /* 0x000fde0000704470 */
[----:B------:R-:W-:-:S15]  /*38b10*/  NOP ;  /* 0x0000000000007918 */ /* 0x000fde0000000000 */
[----:B------:R-:W-:-:S15]  /*38b20*/  NOP ;  /* 0x0000000000007918 */ /* 0x000fde0000000000 */
[----:B------:R-:W-:-:S01]  /*38b30*/  NOP ;  /* 0x0000000000007918 */ /* 0x000fc20000000000 */
[----:B-1----:R-:W0:-:S15]  /*38b40*/  DMUL R32, R34, R2 ;  /* 0x0000000222207228 */ /* 0x002e1e0000000000 */
        /* <DEDUP_REMOVED lines=28> */
[C---:B------:R-:W-:Y:S02]  /*38d10*/  IADD3 R3, PT, PT, -R4.reuse, RZ, RZ ;  /* 0x000000ff04037210 */ /* 0x040fe40007ffe1ff */
[----:B------:R-:W-:Y:S02]  /*38d20*/  MOV R2, RZ ;  /* 0x000000ff00027202 */ /* 0x000fe40000000f00 */
[----:B------:R-:W-:-:S04]  /*38d30*/  IADD3 R4, PT, PT, -R4, -0x43300000, RZ ;  /* 0xbcd0000004047810 */ /* 0x000fc80007ffe1ff */
[----:B------:R-:W0:Y:S02]  /*38d40*/  DFMA R2, R26, -R2, R16 ;  /* 0x800000021a02722b */ /* 0x000e240000000010 */
[----:B0-----:R-:W-:-:S15]  /*38d50*/  FSETP.NEU.AND P0, PT, |R3|, R4, PT ;  /* 0x000000040300720b */ /* 0x001fde0003f0d200 */
[----:B------:R-:W-:-:S15]  /*38d60*/  NOP ;  /* 0x0000000000007918 */ /* 0x000fde0000000000 */
[----:B------:R-:W-:-:S15]  /*38d70*/  NOP ;  /* 0x0000000000007918 */ /* 0x000fde0000000000 */
[----:B------:R-:W-:-:S15]  /*38d80*/  NOP ;  /* 0x0000000000007918 */ /* 0x000fde0000000000 */
[----:B------:R-:W-:-:S02]  /*38d90*/  NOP ;  /* 0x0000000000007918 */ /* 0x000fc40000000000 */
[----:B------:R-:W0:Y:S02]  /*38da0*/  DMUL.RP R16, R16, R18 ;  /* 0x0000001210107228 */ /* 0x000e240000008000 */
[----:B0-----:R-:W-:Y:S02]  /*38db0*/  FSEL R2, R16, R26, !P0 ;  /* 0x0000001a10027208 */ /* 0x001fe40004000000 */
[----:B------:R-:W-:-:S03]  /*38dc0*/  LOP3.LUT R12, R17, R12, RZ, 0x3c, !PT ;  /* 0x0000000c110c7212 */ /* 0x000fc600078e3cff */
[----:B------:R-:W-:Y:S01]  /*38dd0*/  IMAD.MOV.U32 R26, RZ, RZ, R2 ;  /* 0x000000ffff1a7224 */ /* 0x000fe200078e0002 */
[----:B------:R-:W-:Y:S01]  /*38de0*/  FSEL R27, R12, R27, !P0 ;  /* 0x0000001b0c1b7208 */ /* 0x000fe20004000000 */
[----:B------:R-:W-:Y:S06]  /*38df0*/  BRA `(.L_x_2023) ;  /* 0x0000000000547947 */ /* 0x000fec0003800000 */
.L_x_2022:
[----:B------:R-:W0:Y:S02]  /*38e00*/  DSETP.NAN.AND P0, PT, R4, R4, PT ;  /* 0x000000040400722a */ /* 0x000e240003f08000 */
[----:B0-----:R-:W-:Y:S05]  /*38e10*/  @P0 BRA `(.L_x_2024) ;  /* 0x0000000000440947 */ /* 0x001fea0003800000 */
[----:B------:R-:W0:Y:S02]  /*38e20*/  DSETP.NAN.AND P0, PT, R12, R12, PT ;  /* 0x0000000c0c00722a */ /* 0x000e240003f08000 */
[----:B0-----:R-:W-:Y:S05]  /*38e30*/  @P0 BRA `(.L_x_2025) ;  /* 0x0000000000300947 */ /* 0x001fea0003800000 */
[----:B------:R-:W-:Y:S02]  /*38e40*/  ISETP.NE.AND P0, PT, R18, R29, PT ;  /* 0x0000001d1200720c */ /* 0x000fe40003f05270 */
[----:B------:R-:W-:Y:S02]  /*38e50*/  MOV R26, 0x0 ;  /* 0x00000000001a7802 */ /* 0x000fe40000000f00 */
[----:B------:R-:W-:-:S09]  /*38e60*/  MOV R27, 0xfff80000 ;  /* 0xfff80000001b7802 */ /* 0x000fd20000000f00 */
[----:B------:R-:W-:Y:S05]  /*38e70*/  @!P0 BRA `(.L_x_2023) ;  /* 0x0000000000348947 */ /* 0x000fea0003800000 */
[----:B------:R-:W-:Y:S02]  /*38e80*/  ISETP.NE.AND P0, PT, R18, 0x7ff00000, PT ;  /* 0x7ff000001200780c */ /* 0x000fe40003f05270 */
[----:B------:R-:W-:Y:S02]  /*38e90*/  LOP3.LUT R27, R5, 0x80000000, R13, 0x48, !PT ;  /* 0x80000000051b7812 */ /* 0x000fe400078e480d */
[----:B------:R-:W-:-:S13]  /*38ea0*/  ISETP.EQ.OR P0, PT, R29, RZ, !P0 ;  /* 0x000000ff1d00720c */ /* 0x000fda0004702670 */
[----:B------:R-:W-:Y:S02]  /*38eb0*/  @P0 LOP3.LUT R2, R27, 0x7ff00000, RZ, 0xfc, !PT ;  /* 0x7ff000001b020812 */ /* 0x000fe400078efcff */
[----:B------:R-:W-:Y:S01]  /*38ec0*/  @!P0 MOV R26, RZ ;  /* 0x000000ff001a8202 */ /* 0x000fe20000000f00 */
[----:B------:R-:W-:Y:S01]  /*38ed0*/  @P0 IMAD.MOV.U32 R26, RZ, RZ, RZ ;  /* 0x000000ffff1a0224 */ /* 0x000fe200078e00ff */
[----:B------:R-:W-:Y:S01]  /*38ee0*/  @P0 MOV R27, R2 ;  /* 0x00000002001b0202 */ /* 0x000fe20000000f00 */
[----:B------:R-:W-:Y:S06]  /*38ef0*/  BRA `(.L_x_2023) ;  /* 0x0000000000147947 */ /* 0x000fec0003800000 */
.L_x_2025:
[----:B------:R-:W-:Y:S02]  /*38f00*/  LOP3.LUT R27, R13, 0x80000, RZ, 0xfc, !PT ;  /* 0x000800000d1b7812 */ /* 0x000fe400078efcff */
[----:B------:R-:W-:Y:S01]  /*38f10*/  MOV R26, R12 ;  /* 0x0000000c001a7202 */ /* 0x000fe20000000f00 */
[----:B------:R-:W-:Y:S06]  /*38f20*/  BRA `(.L_x_2023) ;  /* 0x0000000000087947 */ /* 0x000fec0003800000 */
.L_x_2024:
[----:B------:R-:W-:Y:S02]  /*38f30*/  LOP3.LUT R27, R5, 0x80000, RZ, 0xfc, !PT ;  /* 0x00080000051b7812 */ /* 0x000fe400078efcff */
[----:B------:R-:W-:-:S07]  /*38f40*/  MOV R26, R4 ;  /* 0x00000004001a7202 */ /* 0x000fce0000000f00 */
.L_x_2023:
[----:B------:R-:W-:Y:S05]  /*38f50*/  BSYNC.RECONVERGENT B2 ;  /* 0x0000000000027941 */ /* 0x000fea0003800200 */
.L_x_2021:
[----:B------:R-:W-:Y:S02]  /*38f60*/  IMAD.MOV.U32 R2, RZ, RZ, R6 ;  /* 0x000000ffff027224 */ /* 0x000fe400078e0006 */
[----:B------:R-:W-:-:S04]  /*38f70*/  HFMA2 R3, -RZ, RZ, 0, 0 ;  /* 0x00000000ff037431 */ /* 0x000fc800000001ff */
[----:B------:R-:W-:Y:S05]  /*38f80*/  RET.REL.NODEC R2 `(_ZN2at6native18elementwise_kernelILi128ELi2EZNS0_22gpu_kernel_impl_nocastIN48_GLOBAL__N__08322988_15_IGammaKernel_cu_cb51a28d10CalcIgammaIfEEEEvRNS_18TensorIteratorBaseERKT_EUliE_EEviT1_) ;  /* 0xfffffc70021c7950 */ /* 0x000fea0003c3ffff */
        .weak           $__internal_5_$__cuda_sm20_dsqrt_rn_f64_mediumpath_v1
        .type           $__internal_5_$__cuda_sm20_dsqrt_rn_f64_mediumpath_v1,@function
        .size           $__internal_5_$__cuda_sm20_dsqrt_rn_f64_mediumpath_v1,(.L_x_10042 - $__internal_5_$__cuda_sm20_dsqrt_rn_f64_mediumpath_v1)
$__internal_5_$__cuda_sm20_dsqrt_rn_f64_mediumpath_v1:
[----:B------:R-:W-:Y:S01]  /*38f90*/  ISETP.GE.U32.AND P0, PT, R2, -0x3400000, PT ;  /* 0xfcc000000200780c */ /* 0x000fe20003f06070 */
[----:B------:R-:W-:Y:S01]  /*38fa0*/  BSSY.RECONVERGENT B2, `(.L_x_2026) ;  /* 0x000004a000027945 */ /* 0x000fe20003800200 */
[----:B------:R-:W-:-:S11]  /*38fb0*/  MOV R2, R16 ;  /* 0x0000001000027202 */ /* 0x000fd60000000f00 */
        /* <DEDUP_REMOVED lines=16> */
.L_x_2027:
        /* <DEDUP_REMOVED lines=55> */
.L_x_2029:
[----:B------:R0:W1:Y:S02]  /*39430*/  DADD R6, R2, R2 ;  /* 0x0000000002067229 */ /* 0x0000640000000002 */
.L_x_2028:
[----:B------:R-:W-:Y:S05]  /*39440*/  BSYNC.RECONVERGENT B2 ;  /* 0x0000000000027941 */ /* 0x000fea0003800200 */
.L_x_2026:
[----:B------:R-:W-:-:S04]  /*39450*/  MOV R15, 0x0 ;  /* 0x00000000000f7802 */ /* 0x000fc80000000f00 */
[----:B01----:R-:W-:Y:S05]  /*39460*/  RET.REL.NODEC R14 `(_ZN2at6native18elementwise_kernelILi128ELi2EZNS0_22gpu_kernel_impl_nocastIN48_GLOBAL__N__08322988_15_IGammaKernel_cu_cb51a28d10CalcIgammaIfEEEEvRNS_18TensorIteratorBaseERKT_EUliE_EEviT1_) ;  /* 0xfffffc680ee47950 */ /* 0x003fea0003c3ffff */
.L_x_2030:
        /* <DEDUP_REMOVED lines=9> */
.L_x_10042:


//--------------------- .text._ZN2at6native27unrolled_elementwise_kernelIN48_GLOBAL__N__08322988_15_IGammaKernel_cu_cb51a28d10CalcIgammaIfEESt5arrayIPcLm3EELi4E23TrivialOffsetCalculatorILi2EjES8_ILi1EjENS0_6memory15LoadWithoutCastENSB_16StoreWithoutCastEEEviT_T0_T2_T3_T4_T5_ --------------------------
	.section	.text._ZN2at6native27unrolled_elementwise_kernelIN48_GLOBAL__N__08322988_15_IGammaKernel_cu_cb51a28d10CalcIgammaIfEESt5arrayIPcLm3EELi4E23TrivialOffsetCalculatorILi2EjES8_ILi1EjENS0_6memory15LoadWithoutCastENSB_16StoreWithoutCastEEEviT_T0_T2_T3_T4_T5_,"ax",@progbits
	.align	128
.text._ZN2at6native27unrolled_elementwise_kernelIN48_GLOBAL__N__08322988_15_IGammaKernel_cu_cb51a28d10CalcIgammaIfEESt5arrayIPcLm3EELi4E23TrivialOffsetCalculatorILi2EjES8_ILi1EjENS0_6memory15LoadWithoutCastENSB_16StoreWithoutCastEEEviT_T0_T2_T3_T4_T5_:
        .type           _ZN2at6native27unrolled_elementwise_kernelIN48_GLOBAL__N__08322988_15_IGammaKernel_cu_cb51a28d10CalcIgammaIfEESt5arrayIPcLm3EELi4E23TrivialOffsetCalculatorILi2EjES8_ILi1EjENS0_6memory15LoadWithoutCastENSB_16StoreWithoutCastEEEviT_T0_T2_T3_T4_T5_,@function
        .size           _ZN2at6native27unrolled_elementwise_kernelIN48_GLOBAL__N__08322988_15_IGammaKernel_cu_cb51a28d10CalcIgammaIfEESt5arrayIPcLm3EELi4E23TrivialOffsetCalculatorILi2EjES8_ILi1EjENS0_6memory15LoadWithoutCastENSB_16StoreWithoutCastEEEviT_T0_T2_T3_T4_T5_,(.L_x_10043 - _ZN2at6native27unrolled_elementwise_kernelIN48_GLOBAL__N__08322988_15_IGammaKernel_cu_cb51a28d10CalcIgammaIfEESt5arrayIPcLm3EELi4E23TrivialOffsetCalculatorILi2EjES8_ILi1EjENS0_6memory15LoadWithoutCastENSB_16StoreWithoutCastEEEviT_T0_T2_T3_T4_T5_)
        .other          _ZN2at6native27unrolled_elementwise_kernelIN48_GLOBAL__N__08322988_15_IGammaKernel_cu_cb51a28d10CalcIgammaIfEESt5arrayIPcLm3EELi4E23TrivialOffsetCalculatorILi2EjES8_ILi1EjENS0_6memory15LoadWithoutCastENSB_16StoreWithoutCastEEEviT_T0_T2_T3_T4_T5_,@"STO_CUDA_ENTRY STV_DEFAULT"
_ZN2at6native27unrolled_elementwise_kernelIN48_GLOBAL__N__08322988_15_IGammaKernel_cu_cb51a28d10CalcIgammaIfEESt5arrayIPcLm3EELi4E23TrivialOffsetCalculatorILi2EjES8_ILi1EjENS0_6memory15LoadWithoutCastENSB_16StoreWithoutCastEEEviT_T0_T2_T3_T4_T5_:
[----:B------:R-:W0:Y:S01]  /*0000*/  LDC R1, c[0x0][0x37c] ;  /* 0x0000df00ff017b82 */ /* 0x000e220000000800 */
[----:B------:R-:W1:Y:S07]  /*0010*/  S2R R25, SR_CTAID.X ;  /* 0x0000000000197919 */ /* 0x000e6e0000002500 */
[----:B------:R-:W1:Y:S01]  /*0020*/  LDC R0, c[0x0][0x380] ;  /* 0x0000e000ff007b82 */ /* 0x000e620000000800 */
[----:B------:R-:W2:Y:S01]  /*0030*/  LDCU.64 UR4, c[0x0][0x358] ;  /* 0x00006b00ff0477ac */ /* 0x000ea20008000a00 */
[----:B------:R-:W-:Y:S01]  /*0040*/  MOV R24, RZ ;  /* 0x000000ff00187202 */ /* 0x000fe20000000f00 */
[----:B------:R-:W3:Y:S01]  /*0050*/  S2R R20, SR_TID.X ;  /* 0x0000000000147919 */ /* 0x000ee20000002100 */
[----:B0-----:R-:W-:-:S04]  /*0060*/  IADD3 R1, PT, PT, R1, -0x1468, RZ ;  /* 0xffffeb9801017810 */ /* 0x001fc80007ffe0ff */
[----:B------:R-:W0:Y:S08]  /*0070*/  LDC.64 R16, c[0x0][0x390] ;  /* 0x0000e400ff107b82 */ /* 0x000e300000000a00 */
[----:B------:R-:W4:Y:S08]  /*0080*/  LDC.64 R14, c[0x0][0x398] ;  /* 0x0000e600ff0e7b82 */ /* 0x000f300000000a00 */
[----:B------:R-:W2:Y:S08]  /*0090*/  LDC.64 R18, c[0x0][0x390] ;  /* 0x0000e400ff127b82 */ /* 0x000eb00000000a00 */
[----:B------:R-:W2:Y:S01]  /*00a0*/  LDC.64 R4, c[0x0][0x398] ;  /* 0x0000e600ff047b82 */ /* 0x000ea20000000a00 */
[----:B-1----:R-:W-:-:S02]  /*00b0*/  IMAD R22, R25, -0x200, R0 ;  /* 0xfffffe0019167824 */ /* 0x002fc400078e0200 */
[----:B------:R-:W-:Y:S01]  /*00c0*/  HFMA2 R0, -RZ, RZ, 0, 0 ;  /* 0x00000000ff007431 */ /* 0x000fe200000001ff */
[----:B---3--:R-:W-:-:S04]  /*00d0*/  MOV R2, R20 ;  /* 0x0000001400027202 */ /* 0x008fc80000000f00 */
[----:B------:R-:W1:Y:S01]  /*00e0*/  LDC.64 R6, c[0x0][0x390] ;  /* 0x0000e400ff067b82 */ /* 0x000e620000000a00 */
[----:B------:R-:W-:-:S07]  /*00f0*/  ISETP.GE.AND P0, PT, R20, R22, PT ;  /* 0x000000161400720c */ /* 0x000fce0003f06270 */
[----:B------:R-:W3:Y:S08]  /*0100*/  LDC.64 R8, c[0x0][0x398] ;  /* 0x0000e600ff087b82 */ /* 0x000ef00000000a00 */
[----:B------:R-:W3:Y:S01]  /*0110*/  LDC.64 R10, c[0x0][0x390] ;  /* 0x0000e400ff0a7b82 */ /* 0x000ee20000000a00 */
[----:B------:R-:W-:Y:S01]  /*0120*/  @!P0 VIADD R20, R2, 0x80 ;  /* 0x0000008002148836 */ /* 0x000fe20000000000 */
[----:B------:R-:W-:-:S06]  /*0130*/  @!P0 LEA R3, R25, R2, 0x9 ;  /* 0x0000000219038211 */ /* 0x000fcc00078e48ff */
[----:B------:R-:W3:Y:S01]  /*0140*/  LDC.64 R12, c[0x0][0x398] ;  /* 0x0000e600ff0c7b82 */ /* 0x000ee20000000a00 */
[----:B------:R-:W-:Y:S01]  /*0150*/  ISETP.GE.AND P1, PT, R20, R22, PT ;  /* 0x000000161400720c */ /* 0x000fe20003f26270 */
[----:B0-----:R-:W-:-:S04]  /*0160*/  @!P0 IMAD.WIDE.U32 R16, R3, 0x4, R16 ;  /* 0x0000000403108825 */ /* 0x001fc800078e0010 */
[----:B------:R-:W-:Y:S01]  /*0170*/  HFMA2 R29, -RZ, RZ, 0, 0 ;  /* 0x00000000ff1d7431 */ /* 0x000fe200000001ff */
[----:B------:R-:W0:Y:S01]  /*0180*/  LDCU.U8 UR6, c[0x0][0x384] ;  /* 0x00007080ff0677ac */ /* 0x000e220008000000 */
[----:B----4-:R-:W-:-:S04]  /*0190*/  @!P0 IMAD.WIDE.U32 R14, R3, 0x4, R14 ;  /* 0x00000004030e8825 */ /* 0x010fc800078e000e */
[----:B------:R-:W-:Y:S01]  /*01a0*/  IMAD.MOV.U32 R3, RZ, RZ, RZ ;  /* 0x000000ffff037224 */ /* 0x000fe200078e00ff */
[----:B--2---:R2:W5:Y:S01]  /*01b0*/  @!P0 LDG.E R0, desc[UR4][R14.64] ;  /* 0x000000040e008981 */ /* 0x004562000c1e1900 */
[----:B------:R-:W-:Y:S02]  /*01c0*/  @!P1 LEA R23, R25, R20, 0x9 ;  /* 0x0000001419179211 */ /* 0x000fe400078e48ff */
[----:B------:R-:W-:Y:S02]  /*01d0*/  @!P1 IADD3 R20, PT, PT, R20, 0x80, RZ ;  /* 0x0000008014149810 */ /* 0x000fe40007ffe0ff */
[----:B------:R4:W5:Y:S01]  /*01e0*/  @!P0 LDG.E R3, desc[UR4][R16.64] ;  /* 0x0000000410038981 */ /* 0x000962000c1e1900 */
[C---:B------:R-:W-:Y:S01]  /*01f0*/  @!P1 IMAD.WIDE.U32 R18, R23.reuse, 0x4, R18 ;  /* 0x0000000417129825 */ /* 0x040fe200078e0012 */
[C---:B------:R-:W-:Y:S02]  /*0200*/  ISETP.GE.AND P3, PT, R20.reuse, R22, PT ;  /* 0x000000161400720c */ /* 0x040fe40003f66270 */
[----:B--2---:R-:W-:Y:S01]  /*0210*/  CS2R R14, SRZ ;  /* 0x00000000000e7805 */ /* 0x004fe2000001ff00 */
[----:B------:R-:W-:Y:S01]  /*0220*/  @!P1 IMAD.WIDE.U32 R4, R23, 0x4, R4 ;  /* 0x0000000417049825 */ /* 0x000fe200078e0004 */
[----:B------:R-:W2:Y:S09]  /*0230*/  @!P1 LDG.E R24, desc[UR4][R18.64] ;  /* 0x0000000412189981 */ /* 0x000eb2000c1e1900 */
[----:B------:R-:W-:Y:S01]  /*0240*/  @!P3 IMAD R21, R25, 0x200, R20 ;  /* 0x000002001915b824 */ /* 0x000fe200078e0214 */
[----:B------:R-:W-:-:S04]  /*0250*/  @!P3 IADD3 R20, PT, PT, R20, 0x80, RZ ;  /* 0x000000801414b810 */ /* 0x000fc80007ffe0ff */
[----:B------:R-:W-:Y:S02]  /*0260*/  ISETP.GE.AND P2, PT, R20, R22, PT ;  /* 0x000000161400720c */ /* 0x000fe40003f46270 */
[----:B----4-:R-:W-:Y:S01]  /*0270*/  CS2R R16, SRZ ;  /* 0x0000000000107805 */ /* 0x010fe2000001ff00 */
[----:B-1----:R-:W-:-:S04]  /*0280*/  @!P3 IMAD.WIDE.U32 R6, R21, 0x4, R6 ;  /* 0x000000041506b825 */ /* 0x002fc800078e0006 */
[----:B---3--:R-:W-:Y:S01]  /*0290*/  @!P3 IMAD.WIDE.U32 R8, R21, 0x4, R8 ;  /* 0x000000041508b825 */ /* 0x008fe200078e0008 */
[----:B------:R-:W3:Y:S04]  /*02a0*/  @!P1 LDG.E R17, desc[UR4][R4.64] ;  /* 0x0000000404119981 */ /* 0x000ee8000c1e1900 */
[----:B------:R-:W4:Y:S01]  /*02b0*/  @!P3 LDG.E R16, desc[UR4][R6.64] ;  /* 0x000000040610b981 */ /* 0x000f22000c1e1900 */
[----:B------:R-:W-:-:S03]  /*02c0*/  @!P2 IMAD R25, R25, 0x200, R20 ;  /* 0x000002001919a824 */ /* 0x000fc600078e0214 */
[----:B------:R-:W4:Y:S01]  /*02d0*/  @!P3 LDG.E R15, desc[UR4][R8.64] ;  /* 0x00000004080fb981 */ /* 0x000f22000c1e1900 */
[----:B------:R-:W-:-:S05]  /*02e0*/  @!P2 IMAD.WIDE.U32 R10, R25, 0x4, R10 ;  /* 0x00000004190aa825 */ /* 0x000fca00078e000a */
[----:B------:R-:W4:Y:S01]  /*02f0*/  @!P2 LDG.E R14, desc[UR4][R10.64] ;  /* 0x000000040a0ea981 */ /* 0x000f22000c1e1900 */
[----:B------:R-:W-:-:S05]  /*0300*/  @!P2 IMAD.WIDE.U32 R12, R25, 0x4, R12 ;  /* 0x00000004190ca825 */ /* 0x000fca00078e000c */
[----:B------:R1:W5:Y:S01]  /*0310*/  @!P2 LDG.E R29, desc[UR4][R12.64] ;  /* 0x000000040c1da981 */ /* 0x000362000c1e1900 */
[----:B0-----:R-:W-:Y:S01]  /*0320*/  UISETP.NE.AND UP0, UPT, UR6, URZ, UPT ;  /* 0x000000ff0600728c */ /* 0x001fe2000bf05270 */
[----:B------:R-:W-:Y:S02]  /*0330*/  BSSY.RECONVERGENT B2, `(.L_x_2031) ;  /* 0x0000065000027945 */ /* 0x000fe40003800200 */
[----:B--2---:R1:W-:Y:S04]  /*0340*/  STL [R1+0x1460], R24 ;  /* 0x0014601801007387 */ /* 0x0043e80000100800 */
[----:B---3--:R1:W-:Y:S04]  /*0350*/  STL [R1+0x145c], R17 ;  /* 0x00145c1101007387 */ /* 0x0083e80000100800 */
[----:B----4-:R1:W-:Y:S04]  /*0360*/  STL [R1+0x1458], R16 ;  /* 0x0014581001007387 */ /* 0x0103e80000100800 */
[----:B------:R1:W-:Y:S04]  /*0370*/  STL [R1+0x1454], R15 ;  /* 0x0014540f01007387 */ /* 0x0003e80000100800 */
[----:B------:R1:W-:Y:S01]  /*0380*/  STL [R1+0x1450], R14 ;  /* 0x0014500e01007387 */ /* 0x0003e20000100800 */
[----:B------:R-:W-:Y:S05]  /*0390*/  BRA.U UP0, `(.L_x_2032) ;  /* 0x0000000100c07547 */ /* 0x000fea000b800000 */
[----:B------:R-:W-:Y:S01]  /*03a0*/  ISETP.GE.AND P0, PT, R2, R22, PT ;  /* 0x000000160200720c */ /* 0x000fe20003f06270 */
[----:B------:R-:W-:-:S12]  /*03b0*/  BSSY.RECONVERGENT B4, `(.L_x_2033) ;  /* 0x0000006000047945 */ /* 0x000fd80003800200 */
[----:B------:R-:W-:Y:S05]  /*03c0*/  @P0 BRA `(.L_x_2034) ;  /* 0x0000000000100947 */ /* 0x000fea0003800000 */
[----:B-----5:R-:W-:Y:S02]  /*03d0*/  MOV R4, R0 ;  /* 0x0000000000047202 */ /* 0x020fe40000000f00 */
[----:B------:R-:W-:-:S07]  /*03e0*/  MOV R26, 0x400 ;  /* 0x00000400001a7802 */ /* 0x000fce0000000f00 */
[----:B-1----:R-:W-:Y:S05]  /*03f0*/  CALL.REL.NOINC `($_ZN2at6native27unrolled_elementwise_kernelIN48_GLOBAL__N__08322988_15_IGammaKernel_cu_cb51a28d10CalcIgammaIfEESt5arrayIPcLm3EELi4E23TrivialOffsetCalculatorILi2EjES8_ILi1EjENS0_6memory15LoadWithoutCastENSB_16StoreWithoutCastEEEviT_T0_T2_T3_T4_T5_$_ZN46_INTERNAL_08322988_15_IGammaKernel_cu_cb51a28d48_GLOBAL__N__08322988_15_IGammaKernel_cu_cb51a28d11calc_igammaIfEET_S2_S2_) ;  /* 0x0000000800047944 */ /* 0x002fea0003c00000 */
[----:B------:R0:W-:Y:S02]  /*0400*/  STL [R1+0x1464], R0 ;  /* 0x0014640001007387 */ /* 0x0001e40000100800 */
.L_x_2034:
[----:B------:R-:W-:Y:S05]  /*0410*/  BSYNC.RECONVERGENT B4 ;  /* 0x0000000000047941 */ /* 0x000fea0003800200 */
.L_x_2033:
[----:B0----5:R-:W0:Y:S01]  /*0420*/  S2R R0, SR_CTAID.X ;  /* 0x0000000000007919 */ /* 0x021e220000002500 */
[----:B------:R-:W0:Y:S01]  /*0430*/  LDC R3, c[0x0][0x380] ;  /* 0x0000e000ff037b82 */ /* 0x000e220000000800 */
[----:B------:R-:W-:Y:S01]  /*0440*/  BSSY.RECONVERGENT B4, `(.L_x_2035) ;  /* 0x000000a000047945 */ /* 0x000fe20003800200 */
[----:B0-----:R-:W-:Y:S02]  /*0450*/  IMAD R3, R0, -0x200, R3 ;  /* 0xfffffe0000037824 */ /* 0x001fe400078e0203 */
[----:B------:R-:W-:-:S05]  /*0460*/  VIADD R0, R2, 0x80 ;  /* 0x0000008002007836 */ /* 0x000fca0000000000 */
[----:B------:R-:W-:-:S13]  /*0470*/  ISETP.GE.AND P0, PT, R0, R3, PT ;  /* 0x000000030000720c */ /* 0x000fda0003f06270 */
[----:B------:R-:W-:Y:S05]  /*0480*/  @P0 BRA `(.L_x_2036) ;  /* 0x0000000000140947 */ /* 0x000fea0003800000 */
[----:B------:R0:W5:Y:S04]  /*0490*/  LDL.LU R3, [R1+0x1460] ;  /* 0x0014600001037983 */ /* 0x0001680000300800 */
[----:B------:R0:W5:Y:S01]  /*04a0*/  LDL.LU R4, [R1+0x145c] ;  /* 0x00145c0001047983 */ /* 0x0001620000300800 */
[----:B------:R-:W-:-:S07]  /*04b0*/  MOV R26, 0x4d0 ;  /* 0x000004d0001a7802 */ /* 0x000fce0000000f00 */
[----:B01---5:R-:W-:Y:S05]  /*04c0*/  CALL.REL.NOINC `($_ZN2at6native27unrolled_elementwise_kernelIN48_GLOBAL__N__08322988_15_IGammaKernel_cu_cb51a28d10CalcIgammaIfEESt5arrayIPcLm3EELi4E23TrivialOffsetCalculatorILi2EjES8_ILi1EjENS0_6memory15LoadWithoutCastENSB_16StoreWithoutCastEEEviT_T0_T2_T3_T4_T5_$_ZN46_INTERNAL_08322988_15_IGammaKernel_cu_cb51a28d48_GLOBAL__N__08322988_15_IGammaKernel_cu_cb51a28d11calc_igammaIfEET_S2_S2_) ;  /* 0x0000000400d07944 */ /* 0x023fea0003c00000 */
[----:B------:R0:W-:Y:S02]  /*04d0*/  STL [R1+0x145c], R0 ;  /* 0x00145c0001007387 */ /* 0x0001e40000100800 */
.L_x_2036:
[----:B------:R-:W-:Y:S05]  /*04e0*/  BSYNC.RECONVERGENT B4 ;  /* 0x0000000000047941 */ /* 0x000fea0003800200 */
.L_x_2035:
[----:B0-----:R-:W0:Y:S01]  /*04f0*/  S2R R0, SR_CTAID.X ;  /* 0x0000000000007919 */ /* 0x001e220000002500 */
[----:B------:R-:W0:Y:S01]  /*0500*/  LDC R3, c[0x0][0x380] ;  /* 0x0000e000ff037b82 */ /* 0x000e220000000800 */
[----:B------:R-:W-:Y:S01]  /*0510*/  BSSY.RECONVERGENT B4, `(.L_x_2037) ;  /* 0x000000a000047945 */ /* 0x000fe20003800200 */
[----:B0-----:R-:W-:Y:S01]  /*0520*/  IMAD R3, R0, -0x200, R3 ;  /* 0xfffffe0000037824 */ /* 0x001fe200078e0203 */
[----:B------:R-:W-:-:S04]  /*0530*/  IADD3 R0, PT, PT, R2, 0x100, RZ ;  /* 0x0000010002007810 */ /* 0x000fc80007ffe0ff */
[----:B------:R-:W-:-:S13]  /*0540*/  ISETP.GE.AND P0, PT, R0, R3, PT ;  /* 0x000000030000720c */ /* 0x000fda0003f06270 */
[----:B------:R-:W-:Y:S05]  /*0550*/  @P0 BRA `(.L_x_2038) ;  /* 0x0000000000140947 */ /* 0x000fea0003800000 */
[----:B------:R0:W5:Y:S04]  /*0560*/  LDL.LU R3, [R1+0x1458] ;  /* 0x0014580001037983 */ /* 0x0001680000300800 */
[----:B------:R0:W5:Y:S01]  /*0570*/  LDL.LU R4, [R1+0x1454] ;  /* 0x0014540001047983 */ /* 0x0001620000300800 */
[----:B------:R-:W-:-:S07]  /*0580*/  MOV R26, 0x5a0 ;  /* 0x000005a0001a7802 */ /* 0x000fce0000000f00 */
[----:B01---5:R-:W-:Y:S05]  /*0590*/  CALL.REL.NOINC `($_ZN2at6native27unrolled_elementwise_kernelIN48_GLOBAL__N__08322988_15_IGammaKernel_cu_cb51a28d10CalcIgammaIfEESt5arrayIPcLm3EELi4E23TrivialOffsetCalculatorILi2EjES8_ILi1EjENS0_6memory15LoadWithoutCastENSB_16StoreWithoutCastEEEviT_T0_T2_T3_T4_T5_$_ZN46_INTERNAL_08322988_15_IGammaKernel_cu_cb51a28d48_GLOBAL__N__08322988_15_IGammaKernel_cu_cb51a28d11calc_igammaIfEET_S2_S2_) ;  /* 0x00000004009c7944 */ /* 0x023fea0003c00000 */
[----:B------:R0:W-:Y:S02]  /*05a0*/  STL [R1+0x1454], R0 ;  /* 0x0014540001007387 */ /* 0x0001e40000100800 */
.L_x_2038:
[----:B------:R-:W-:Y:S05]  /*05b0*/  BSYNC.RECONVERGENT B4 ;  /* 0x0000000000047941 */ /* 0x000fea0003800200 */
.L_x_2037:
[----:B0-----:R-:W0:Y:S01]  /*05c0*/  S2R R0, SR_CTAID.X ;  /* 0x0000000000007919 */ /* 0x001e220000002500 */
[----:B------:R-:W0:Y:S02]  /*05d0*/  LDC R3, c[0x0][0x380] ;  /* 0x0000e000ff037b82 */ /* 0x000e240000000800 */
[----:B0-----:R-:W-:Y:S01]  /*05e0*/  IMAD R3, R0, -0x200, R3 ;  /* 0xfffffe0000037824 */ /* 0x001fe200078e0203 */
[----:B------:R-:W-:-:S04]  /*05f0*/  IADD3 R0, PT, PT, R2, 0x180, RZ ;  /* 0x0000018002007810 */ /* 0x000fc80007ffe0ff */
[----:B------:R-:W-:-:S13]  /*0600*/  ISETP.GE.AND P0, PT, R0, R3, PT ;  /* 0x000000030000720c */ /* 0x000fda0003f06270 */
[----:B------:R-:W-:Y:S05]  /*0610*/  @P0 BRA `(.L_x_2039) ;  /* 0x0000000000d80947 */ /* 0x000fea0003800000 */
[----:B------:R0:W5:Y:S01]  /*0620*/  LDL.LU R3, [R1+0x1450] ;  /* 0x0014500001037983 */ /* 0x0001620000300800 */
[----:B------:R-:W-:Y:S01]  /*0630*/  BSSY.RECONVERGENT B4, `(.L_x_2040) ;  /* 0x0000004000047945 */ /* 0x000fe20003800200 */
[----:B------:R-:W-:Y:S01]  /*0640*/  IMAD.MOV.U32 R4, RZ, RZ, R29 ;  /* 0x000000ffff047224 */ /* 0x000fe200078e001d */
[----:B------:R-:W-:-:S07]  /*0650*/  MOV R26, 0x670 ;  /* 0x00000670001a7802 */ /* 0x000fce0000000f00 */
[----:B01---5:R-:W-:Y:S05]  /*0660*/  CALL.REL.NOINC `($_ZN2at6native27unrolled_elementwise_kernelIN48_GLOBAL__N__08322988_15_IGammaKernel_cu_cb51a28d10CalcIgammaIfEESt5arrayIPcLm3EELi4E23TrivialOffsetCalculatorILi2EjES8_ILi1EjENS0_6memory15LoadWithoutCastENSB_16StoreWithoutCastEEEviT_T0_T2_T3_T4_T5_$_ZN46_INTERNAL_08322988_15_IGammaKernel_cu_cb51a28d48_GLOBAL__N__08322988_15_IGammaKernel_cu_cb51a28d11calc_igammaIfEET_S2_S2_) ;  /* 0x0000000400687944 */ /* 0x023fea0003c00000 */
[----:B------:R-:W-:Y:S05]  /*0670*/  BSYNC.RECONVERGENT B4 ;  /* 0x0000000000047941 */ /* 0x000fea0003800200 */
.L_x_2040:
[----:B------:R-:W-:Y:S01]  /*0680*/  MOV R7, R0 ;  /* 0x0000000000077202 */ /* 0x000fe20000000f00 */
[----:B------:R-:W-:Y:S06]  /*0690*/  BRA `(.L_x_2039) ;  /* 0x0000000000b87947 */ /* 0x000fec0003800000 */
.L_x_2032:
[----:B------:R-:W0:Y:S01]  /*06a0*/  S2R R5, SR_CTAID.X ;  /* 0x0000000000057919 */ /* 0x000e220000002500 */
[----:B------:R-:W0:Y:S01]  /*06b0*/  LDC R4, c[0x0][0x380] ;  /* 0x0000e000ff047b82 */ /* 0x000e220000000800 */
[----:B------:R-:W-:Y:S01]  /*06c0*/  BSSY.RECONVERGENT B1, `(.L_x_2041) ;  /* 0x0000007000017945 */ /* 0x000fe20003800200 */
[----:B0-----:R-:W-:-:S05]  /*06d0*/  IMAD R4, R5, -0x200, R4 ;  /* 0xfffffe0005047824 */ /* 0x001fca00078e0204 */
[----:B------:R-:W-:-:S13]  /*06e0*/  ISETP.GE.AND P0, PT, R2, R4, PT ;  /* 0x000000040200720c */ /* 0x000fda0003f06270 */
[----:B------:R-:W-:Y:S05]  /*06f0*/  @P0 BRA `(.L_x_2042) ;  /* 0x00000000000c0947 */ /* 0x000fea0003800000 */
[----:B------:R-:W-:-:S07]  /*0700*/  MOV R23, 0x720 ;  /* 0x0000072000177802 */ /* 0x000fce0000000f00 */
[----:B-1---5:R-:W-:Y:S05]  /*0710*/  CALL.REL.NOINC `($_ZN2at6native27unrolled_elementwise_kernelIN48_GLOBAL__N__08322988_15_IGammaKernel_cu_cb51a28d10CalcIgammaIfEESt5arrayIPcLm3EELi4E23TrivialOffsetCalculatorILi2EjES8_ILi1EjENS0_6memory15LoadWithoutCastENSB_16StoreWithoutCastEEEviT_T0_T2_T3_T4_T5_$_ZN46_INTERNAL_08322988_15_IGammaKernel_cu_cb51a28d48_GLOBAL__N__08322988_15_IGammaKernel_cu_cb51a28d12calc_igammacIfEET_S2_S2_) ;  /* 0x0000013800a87944 */ /* 0x022fea0003c00000 */
[----:B------:R0:W-:Y:S02]  /*0720*/  STL [R1+0x1464], R7 ;  /* 0x0014640701007387 */ /* 0x0001e40000100800 */
.L_x_2042:
[----:B------:R-:W-:Y:S05]  /*0730*/  BSYNC.RECONVERGENT B1 ;  /* 0x0000000000017941 */ /* 0x000fea0003800200 */
.L_x_2041:
[----:B-----5:R-:W2:Y:S01]  /*0740*/  S2R R0, SR_CTAID.X ;  /* 0x0000000000007919 */ /* 0x020ea20000002500 */
[----:B------:R-:W2:Y:S01]  /*0750*/  LDC R3, c[0x0][0x380] ;  /* 0x0000e000ff037b82 */ /* 0x000ea20000000800 */
[----:B------:R-:W-:Y:S01]  /*0760*/  BSSY.RECONVERGENT B1, `(.L_x_2043) ;  /* 0x000000a000017945 */ /* 0x000fe20003800200 */
[----:B--2---:R-:W-:Y:S01]  /*0770*/  IMAD R3, R0, -0x200, R3 ;  /* 0xfffffe0000037824 */ /* 0x004fe200078e0203 */
[----:B------:R-:W-:-:S04]  /*0780*/  IADD3 R0, PT, PT, R2, 0x80, RZ ;  /* 0x0000008002007810 */ /* 0x000fc80007ffe0ff */
[----:B------:R-:W-:-:S13]  /*0790*/  ISETP.GE.AND P0, PT, R0, R3, PT ;  /* 0x000000030000720c */ /* 0x000fda0003f06270 */
[----:B------:R-:W-:Y:S05]  /*07a0*/  @P0 BRA `(.L_x_2044) ;  /* 0x0000000000140947 */ /* 0x000fea0003800000 */
[----:B------:R2:W5:Y:S04]  /*07b0*/  LDL.LU R3, [R1+0x1460] ;  /* 0x0014600001037983 */ /* 0x0005680000300800 */
[----:B------:R2:W5:Y:S01]  /*07c0*/  LDL.LU R0, [R1+0x145c] ;  /* 0x00145c0001007983 */ /* 0x0005620000300800 */
[----:B------:R-:W-:-:S07]  /*07d0*/  MOV R23, 0x7f0 ;  /* 0x000007f000177802 */ /* 0x000fce0000000f00 */
[----:B012--5:R-:W-:Y:S05]  /*07e0*/  CALL.REL.NOINC `($_ZN2at6native27unrolled_elementwise_kernelIN48_GLOBAL__N__08322988_15_IGammaKernel_cu_cb51a28d10CalcIgammaIfEESt5arrayIPcLm3EELi4E23TrivialOffsetCalculatorILi2EjES8_ILi1EjENS0_6memory15LoadWithoutCastENSB_16StoreWithoutCastEEEviT_T0_T2_T3_T4_T5_$_ZN46_INTERNAL_08322988_15_IGammaKernel_cu_cb51a28d48_GLOBAL__N__08322988_15_IGammaKernel_cu_cb51a28d12calc_igammacIfEET_S2_S2_) ;  /* 0x0000013800747944 */ /* 0x027fea0003c00000 */
[----:B------:R2:W-:Y:S02]  /*07f0*/  STL [R1+0x145c], R7 ;  /* 0x00145c0701007387 */ /* 0x0005e40000100800 */
.L_x_2044:
[----:B------:R-:W-:Y:S05]  /*0800*/  BSYNC.RECONVERGENT B1 ;  /* 0x0000000000017941 */ /* 0x000fea0003800200 */
.L_x_2043:
[----:B------:R-:W3:Y:S01]  /*0810*/  S2R R0, SR_CTAID.X ;  /* 0x0000000000007919 */ /* 0x000ee20000002500 */
[----:B------:R-:W3:Y:S01]  /*0820*/  LDC R3, c[0x0][0x380] ;  /* 0x0000e000ff037b82 */ /* 0x000ee20000000800 */
[----:B------:R-:W-:Y:S01]  /*0830*/  BSSY.RECONVERGENT B1, `(.L_x_2045) ;  /* 0x000000a000017945 */ /* 0x000fe20003800200 */
[----:B---3--:R-:W-:Y:S02]  /*0840*/  IMAD R3, R0, -0x200, R3 ;  /* 0xfffffe0000037824 */ /* 0x008fe400078e0203 */
[----:B------:R-:W-:-:S05]  /*0850*/  VIADD R0, R2, 0x100 ;  /* 0x0000010002007836 */ /* 0x000fca0000000000 */
[----:B------:R-:W-:-:S13]  /*0860*/  ISETP.GE.AND P0, PT, R0, R3, PT ;  /* 0x000000030000720c */ /* 0x000fda0003f06270 */
[----:B------:R-:W-:Y:S05]  /*0870*/  @P0 BRA `(.L_x_2046) ;  /* 0x0000000000140947 */ /* 0x000fea0003800000 */
[----:B------:R3:W5:Y:S04]  /*0880*/  LDL.LU R3, [R1+0x1458] ;  /* 0x0014580001037983 */ /* 0x0007680000300800 */
[----:B------:R3:W5:Y:S01]  /*0890*/  LDL.LU R0, [R1+0x1454] ;  /* 0x0014540001007983 */ /* 0x0007620000300800 */
[----:B------:R-:W-:-:S07]  /*08a0*/  MOV R23, 0x8c0 ;  /* 0x000008c000177802 */ /* 0x000fce0000000f00 */
[----:B0123-5:R-:W-:Y:S05]  /*08b0*/  CALL.REL.NOINC `($_ZN2at6native27unrolled_elementwise_kernelIN48_GLOBAL__N__08322988_15_IGammaKernel_cu_cb51a28d10CalcIgammaIfEESt5arrayIPcLm3EELi4E23TrivialOffsetCalculatorILi2EjES8_ILi1EjENS0_6memory15LoadWithoutCastENSB_16StoreWithoutCastEEEviT_T0_T2_T3_T4_T5_$_ZN46_INTERNAL_08322988_15_IGammaKernel_cu_cb51a28d48_GLOBAL__N__08322988_15_IGammaKernel_cu_cb51a28d12calc_igammacIfEET_S2_S2_) ;  /* 0x0000013800407944 */ /* 0x02ffea0003c00000 */
[----:B------:R3:W-:Y:S02]  /*08c0*/  STL [R1+0x1454], R7 ;  /* 0x0014540701007387 */ /* 0x0007e40000100800 */
.L_x_2046:
[----:B------:R-:W-:Y:S05]  /*08d0*/  BSYNC.RECONVERGENT B1 ;  /* 0x0000000000017941 */ /* 0x000fea0003800200 */
.L_x_2045:
[----:B------:R-:W4:Y:S01]  /*08e0*/  S2R R0, SR_CTAID.X ;  /* 0x0000000000007919 */ /* 0x000f220000002500 */
[----:B------:R-:W4:Y:S02]  /*08f0*/  LDC R3, c[0x0][0x380] ;  /* 0x0000e000ff037b82 */ /* 0x000f240000000800 */
[----:B----4-:R-:W-:Y:S01]  /*0900*/  IMAD R3, R0, -0x200, R3 ;  /* 0xfffffe0000037824 */ /* 0x010fe200078e0203 */
[----:B------:R-:W-:-:S04]  /*0910*/  IADD3 R0, PT, PT, R2, 0x180, RZ ;  /* 0x0000018002007810 */ /* 0x000fc80007ffe0ff */
[----:B------:R-:W-:-:S13]  /*0920*/  ISETP.GE.AND P0, PT, R0, R3, PT ;  /* 0x000000030000720c */ /* 0x000fda0003f06270 */
[----:B------:R-:W-:Y:S05]  /*0930*/  @P0 BRA `(.L_x_2039) ;  /* 0x0000000000100947 */ /* 0x000fea0003800000 */
[----:B------:R4:W5:Y:S01]  /*0940*/  LDL.LU R3, [R1+0x1450] ;  /* 0x0014500001037983 */ /* 0x0009620000300800 */
[----:B------:R-:W-:Y:S02]  /*0950*/  MOV R0, R29 ;  /* 0x0000001d00007202 */ /* 0x000fe40000000f00 */
[----:B------:R-:W-:-:S07]  /*0960*/  MOV R23, 0x980 ;  /* 0x0000098000177802 */ /* 0x000fce0000000f00 */
[----:B012345:R-:W-:Y:S05]  /*0970*/  CALL.REL.NOINC `($_ZN2at6native27unrolled_elementwise_kernelIN48_GLOBAL__N__08322988_15_IGammaKernel_cu_cb51a28d10CalcIgammaIfEESt5arrayIPcLm3EELi4E23TrivialOffsetCalculatorILi2EjES8_ILi1EjENS0_6memory15LoadWithoutCastENSB_16StoreWithoutCastEEEviT_T0_T2_T3_T4_T5_$_ZN46_INTERNAL_08322988_15_IGammaKernel_cu_cb51a28d48_GLOBAL__N__08322988_15_IGammaKernel_cu_cb51a28d12calc_igammacIfEET_S2_S2_) ;  /* 0x0000013800107944 */ /* 0x03ffea0003c00000 */
.L_x_2039:
[----:B------:R-:W-:Y:S05]  /*0980*/  BSYNC.RECONVERGENT B2 ;  /* 0x0000000000027941 */ /* 0x000fea0003800200 */
.L_x_2031:
[----:B------:R-:W4:Y:S01]  /*0990*/  S2R R8, SR_CTAID.X ;  /* 0x0000000000087919 */ /* 0x000f220000002500 */
[----:B------:R-:W4:Y:S01]  /*09a0*/  LDC R0, c[0x0][0x380] ;  /* 0x0000e000ff007b82 */ /* 0x000f220000000800 */
[----:B------:R-:W-:Y:S04]  /*09b0*/  BSSY.RECONVERGENT B0, `(.L_x_2047) ;  /* 0x000001c000007945 */ /* 0x000fe80003800200 */
[----:B------:R-:W-:Y:S01]  /*09c0*/  BSSY.RELIABLE B1, `(.L_x_2048) ;  /* 0x0000013000017945 */ /* 0x000fe20003800100 */
[----:B----4-:R-:W-:-:S05]  /*09d0*/  IMAD R0, R8, -0x200, R0 ;  /* 0xfffffe0008007824 */ /* 0x010fca00078e0200 */
[----:B------:R-:W-:-:S13]  /*09e0*/  ISETP.GE.AND P0, PT, R2, R0, PT ;  /* 0x000000000200720c */ /* 0x000fda0003f06270 */
[----:B------:R-:W-:Y:S05]  /*09f0*/  @P0 BRA `(.L_x_2049) ;  /* 0x00000000003c0947 */ /* 0x000fea0003800000 */
[----:B------:R-:W4:Y:S01]  /*0a00*/  LDL.LU R6, [R1+0x1464] ;  /* 0x0014640001067983 */ /* 0x000f220000300800 */
[----:B------:R-:W5:Y:S01]  /*0a10*/  LDC.64 R4, c[0x0][0x388] ;  /* 0x0000e200ff047b82 */ /* 0x000f620000000a00 */
[----:B------:R-:W-:Y:S01]  /*0a20*/  IMAD R3, R8, 0x200, R2 ;  /* 0x0000020008037824 */ /* 0x000fe200078e0202 */
[----:B------:R-:W-:-:S04]  /*0a30*/  IADD3 R2, PT, PT, R2, 0x80, RZ ;  /* 0x0000008002027810 */ /* 0x000fc80007ffe0ff */
[----:B------:R-:W-:-:S13]  /*0a40*/  ISETP.GE.AND P0, PT, R2, R0, PT ;  /* 0x000000000200720c */ /* 0x000fda0003f06270 */
[----:B------:R-:W-:Y:S05]  /*0a50*/  @P0 BREAK.RELIABLE B1 ;  /* 0x0000000000010942 */ /* 0x000fea0003800100 */
[----:B-----5:R-:W-:-:S05]  /*0a60*/  IMAD.WIDE.U32 R4, R3, 0x4, R4 ;  /* 0x0000000403047825 */ /* 0x020fca00078e0004 */
[----:B----4-:R4:W-:Y:S01]  /*0a70*/  STG.E desc[UR4][R4.64], R6 ;  /* 0x0000000604007986 */ /* 0x0109e2000c101904 */
[----:B------:R-:W-:Y:S05]  /*0a80*/  @P0 BRA `(.L_x_2050) ;  /* 0x0000000000380947 */ /* 0x000fea0003800000 */
[----:B----4-:R-:W4:Y:S01]  /*0a90*/  LDL.LU R6, [R1+0x145c] ;  /* 0x00145c0001067983 */ /* 0x010f220000300800 */
[----:B------:R-:W5:Y:S01]  /*0aa0*/  LDC.64 R4, c[0x0][0x388] ;  /* 0x0000e200ff047b82 */ /* 0x000f620000000a00 */
[----:B------:R-:W-:Y:S01]  /*0ab0*/  LEA R3, R8, R2, 0x9 ;  /* 0x0000000208037211 */ /* 0x000fe200078e48ff */
[----:B------:R-:W-:-:S04]  /*0ac0*/  VIADD R2, R2, 0x80 ;  /* 0x0000008002027836 */ /* 0x000fc80000000000 */
[----:B-----5:R-:W-:-:S05]  /*0ad0*/  IMAD.WIDE.U32 R4, R3, 0x4, R4 ;  /* 0x0000000403047825 */ /* 0x020fca00078e0004 */
[----:B----4-:R4:W-:Y:S02]  /*0ae0*/  STG.E desc[UR4][R4.64], R6 ;  /* 0x0000000604007986 */ /* 0x0109e4000c101904 */
.L_x_2049:
[----:B------:R-:W-:Y:S05]  /*0af0*/  BSYNC.RELIABLE B1 ;  /* 0x0000000000017941 */ /* 0x000fea0003800100 */
.L_x_2048:
[----:B----4-:R-:W4:Y:S01]  /*0b00*/  LDL.LU R6, [R1+0x1454] ;  /* 0x0014540001067983 */ /* 0x010f220000300800 */
[----:B------:R-:W-:-:S13]  /*0b10*/  ISETP.GE.AND P0, PT, R2, R0, PT ;  /* 0x000000000200720c */ /* 0x000fda0003f06270 */
[----:B------:R-:W5:Y:S01]  /*0b20*/  @!P0 LDC.64 R4, c[0x0][0x388] ;  /* 0x0000e200ff048b82 */ /* 0x000f620000000a00 */
[----:B------:R-:W-:Y:S02]  /*0b30*/  @!P0 LEA R3, R8, R2, 0x9 ;  /* 0x0000000208038211 */ /* 0x000fe400078e48ff */
[----:B------:R-:W-:-:S03]  /*0b40*/  @!P0 IADD3 R2, PT, PT, R2, 0x80, RZ ;  /* 0x0000008002028810 */ /* 0x000fc60007ffe0ff */
[----:B-----5:R-:W-:-:S05]  /*0b50*/  @!P0 IMAD.WIDE.U32 R4, R3, 0x4, R4 ;  /* 0x0000000403048825 */ /* 0x020fca00078e0004 */
[----:B----4-:R4:W-:Y:S02]  /*0b60*/  @!P0 STG.E desc[UR4][R4.64], R6 ;  /* 0x0000000604008986 */ /* 0x0109e4000c101904 */
.L_x_2050:
[----:B------:R-:W-:Y:S05]  /*0b70*/  BSYNC.RECONVERGENT B0 ;  /* 0x0000000000007941 */ /* 0x000fea0003800200 */
.L_x_2047:
[----:B------:R-:W-:Y:S05]  /*0b80*/  WARPSYNC.ALL ;  /* 0x0000000000007948 */ /* 0x000fea0003800000 */
[----:B------:R-:W-:-:S13]  /*0b90*/  ISETP.GE.AND P0, PT, R2, R0, PT ;  /* 0x000000000200720c */ /* 0x000fda0003f06270 */
[----:B------:R-:W-:Y:S05]  /*0ba0*/  @P0 EXIT ;  /* 0x000000000000094d */ /* 0x000fea0003800000 */
[----:B------:R-:W5:Y:S01]  /*0bb0*/  S2R R0, SR_CTAID.X ;  /* 0x0000000000007919 */ /* 0x000f620000002500 */
[----:B----4-:R-:W4:Y:S01]  /*0bc0*/  LDC.64 R4, c[0x0][0x388] ;  /* 0x0000e200ff047b82 */ /* 0x010f220000000a00 */
[----:B-----5:R-:W-:-:S04]  /*0bd0*/  IMAD R3, R0, 0x200, R2 ;  /* 0x0000020000037824 */ /* 0x020fc800078e0202 */
[----:B----4-:R-:W-:-:S05]  /*0be0*/  IMAD.WIDE.U32 R2, R3, 0x4, R4 ;  /* 0x0000000403027825 */ /* 0x010fca00078e0004 */
[----:B------:R-:W-:Y:S01]  /*0bf0*/  STG.E desc[UR4][R2.64], R7 ;  /* 0x0000000702007986 */ /* 0x000fe2000c101904 */
[----:B------:R-:W-:Y:S05]  /*0c00*/  EXIT ;  /* 0x000000000000794d */ /* 0x000fea0003800000 */
        .type           $_ZN2at6native27unrolled_elementwise_kernelIN48_GLOBAL__N__08322988_15_IGammaKernel_cu_cb51a28d10CalcIgammaIfEESt5arrayIPcLm3EELi4E23TrivialOffsetCalculatorILi2EjES8_ILi1EjENS0_6memory15LoadWithoutCastENSB_16StoreWithoutCastEEEviT_T0_T2_T3_T4_T5_$_ZN46_INTERNAL_08322988_15_IGammaKernel_cu_cb51a28d48_GLOBAL__N__08322988_15_IGammaKernel_cu_cb51a28d11calc_igammaIfEET_S2_S2_,@function
        .size           $_ZN2at6native27unrolled_elementwise_kernelIN48_GLOBAL__N__08322988_15_IGammaKernel_cu_cb51a28d10CalcIgammaIfEESt5arrayIPcLm3EELi4E23TrivialOffsetCalculatorILi2EjES8_ILi1EjENS0_6memory15LoadWithoutCastENSB_16StoreWithoutCastEEEviT_T0_T2_T3_T4_T5_$_ZN46_INTERNAL_08322988_15_IGammaKernel_cu_cb51a28d48_GLOBAL__N__08322988_15_IGammaKernel_cu_cb51a28d11calc_igammaIfEET_S2_S2_,($_ZN2at6native27unrolled_elementwise_kernelIN48_GLOBAL__N__08322988_15_IGammaKernel_cu_cb51a28d10CalcIgammaIfEESt5arrayIPcLm3EELi4E23TrivialOffsetCalculatorILi2EjES8_ILi1EjENS0_6memory15LoadWithoutCastENSB_16StoreWithoutCastEEEviT_T0_T2_T3_T4_T5_$_ZN46_INTERNAL_08322988_15_IGammaKernel_cu_cb51a28d48_GLOBAL__N__08322988_15_IGammaKernel_cu_cb51a28d12calc_igammacIfEET_S2_S2_ - $_ZN2at6native27unrolled_elementwise_kernelIN48_GLOBAL__N__08322988_15_IGammaKernel_cu_cb51a28d10CalcIgammaIfEESt5arrayIPcLm3EELi4E23TrivialOffsetCalculatorILi2EjES8_ILi1EjENS0_6memory15LoadWithoutCastENSB_16StoreWithoutCastEEEviT_T0_T2_T3_T4_T5_$_ZN46_INTERNAL_08322988_15_IGammaKernel_cu_cb51a28d48_GLOBAL__N__08322988_15_IGammaKernel_cu_cb51a28d11calc_igammaIfEET_S2_S2_)
$_ZN2at6native27unrolled_elementwise_kernelIN48_GLOBAL__N__08322988_15_IGammaKernel_cu_cb51a28d10CalcIgammaIfEESt5arrayIPcLm3EELi4E23TrivialOffsetCalculatorILi2EjES8_ILi1EjENS0_6memory15LoadWithoutCastENSB_16StoreWithoutCastEEEviT_T0_T2_T3_T4_T5_$_ZN46_INTERNAL_08322988_15_IGammaKernel_cu_cb51a28d48_GLOBAL__N__08322988_15_IGammaKernel_cu_cb51a28d11calc_igammaIfEET_S2_S2_:
[----:B------:R-:W-:Y:S01]  /*0c10*/  FMNMX.FTZ R0, R3, R4, PT ;  /* 0x0000000403007209 */ /* 0x000fe20003810000 */
[----:B------:R-:W-:Y:S03]  /*0c20*/  BSSY.RECONVERGENT B1, `(.L_x_2051) ;  /* 0x0001357000017945 */ /* 0x000fe60003800200 */
[----:B------:R-:W-:Y:S02]  /*0c30*/  FSETP.GEU.FTZ.AND P0, PT, R0, RZ, PT ;  /* 0x000000ff0000720b */ /* 0x000fe40003f1e000 */
[----:B------:R-:W-:-:S11]  /*0c40*/  MOV R0, 0x7fc00000 ;  /* 0x7fc0000000007802 */ /* 0x000fd60000000f00 */
        /* <DEDUP_REMOVED lines=21> */
[----:B------:R-:W-:Y:S01]  /*0da0*/  IMAD.MOV.U32 R19, RZ, RZ, 0x3f800000 ;  /* 0x3f800000ff137424 */ /* 0x000fe200078e00ff */
[----:B------:R-:W-:Y:S01]  /*0db0*/  MOV R0, R1 ;  /* 0x0000000100007202 */ /* 0x000fe20000000f00 */
[----:B0-----:R-:W-:-:S05]  /*0dc0*/  FMUL.FTZ R8, |R16|, R5 ;  /* 0x0000000510087220 */ /* 0x001fca0000410200 */
[----:B------:R-:W-:-:S04]  /*0dd0*/  FSETP.GEU.FTZ.AND P1, PT, R8, 0.30000001192092895508, PT ;  /* 0x3e99999a0800780b */ /* 0x000fc80003f3e000 */
[----:B------:R-:W-:-:S13]  /*0de0*/  PLOP3.LUT P1, PT, P2, P0, P1, 0xef, 0x0 ;  /* 0x000000000000781c */ /* 0x000fda0001721d17 */
[----:B------:R-:W-:Y:S05]  /*0df0*/  @P1 BRA `(.L_x_2053) ;  /* 0x0000008400301947 */ /* 0x000fea0003800000 */
[----:B------:R-:W-:Y:S01]  /*0e00*/  MOV R6, 0xbeaaaaab ;  /* 0xbeaaaaab00067802 */ /* 0x000fe20000000f00 */
[----:B------:R-:W-:Y:S02]  /*0e10*/  HFMA2 R7, -RZ, RZ, 1.416015625, -0.052093505859375 ;  /* 0x3daaaaabff077431 */ /* 0x000fe400000001ff */
[----:B------:R-:W-:Y:S02]  /*0e20*/  IMAD.MOV.U32 R11, RZ, RZ, -0x46c48fc8 ;  /* 0xb93b7038ff0b7424 */ /* 0x000fe400078e00ff */
[----:B------:R-:W-:Y:S02]  /*0e30*/  HFMA2 R10, -RZ, RZ, 0.71484375, -7284 ;  /* 0x39b8ef1dff0a7431 */ /* 0x000fe400000001ff */
[----:B------:R-:W-:Y:S01]  /*0e40*/  IMAD.MOV.U32 R8, RZ, RZ, -0x438d462a ;  /* 0xbc72b9d6ff087424 */ /* 0x000fe200078e00ff */
[----:B------:R-:W-:Y:S01]  /*0e50*/  MOV R9, 0x3a97b426 ;  /* 0x3a97b42600097802 */ /* 0x000fe20000000f00 */
[----:B------:R-:W-:Y:S01]  /*0e60*/  HFMA2 R13, -RZ, RZ, -0.37939453125, -0.044677734375 ;  /* 0xb612a9b8ff0d7431 */ /* 0x000fe200000001ff */
[----:B------:R-:W-:Y:S01]  /*0e70*/  MOV R12, 0x382462c5 ;  /* 0x382462c5000c7802 */ /* 0x000fe20000000f00 */
[----:B------:R0:W-:Y:S01]  /*0e80*/  STL.64 [R1], R6 ;  /* 0x0000000601007387 */ /* 0x0001e20000100a00 */
[----:B------:R-:W-:-:S02]  /*0e90*/  HFMA2 R14, -RZ, RZ, -0.1015625, 0.541015625 ;  /* 0xae803854ff0e7431 */ /* 0x000fc400000001ff */
[----:B------:R-:W-:Y:S02]  /*0ea0*/  IMAD.MOV.U32 R15, RZ, RZ, 0x2dd64a3b ;  /* 0x2dd64a3bff0f7424 */ /* 0x000fe400078e00ff */
[----:B------:R-:W-:Y:S01]  /*0eb0*/  HFMA2 R18, -RZ, RZ, 1.7431640625, 3.181640625 ;  /* 0x3ef9425dff127431 */ /* 0x000fe200000001ff */
[----:B------:R1:W-:Y:S01]  /*0ec0*/  STL.64 [R1+0x10], R10 ;  /* 0x0000100a01007387 */ /* 0x0003e20000100a00 */
[-C--:B------:R-:W-:Y:S01]  /*0ed0*/  FMUL.FTZ R4, R4, R5.reuse ;  /* 0x0000000504047220 */ /* 0x080fe20000410000 */
[----:B------:R-:W-:Y:S01]  /*0ee0*/  BSSY.RECONVERGENT B0, `(.L_x_2054) ;  /* 0x00003ef000007945 */ /* 0x000fe20003800200 */
[----:B------:R-:W-:Y:S01]  /*0ef0*/  FMUL.FTZ R5, R16, R5 ;  /* 0x0000000510057220 */ /* 0x000fe20000410000 */
[----:B------:R2:W-:Y:S02]  /*0f00*/  STL.64 [R1+0x8], R8 ;  /* 0x0000080801007387 */ /* 0x0005e40000100a00 */
[----:B------:R-:W-:Y:S01]  /*0f10*/  FSETP.GT.FTZ.AND P0, PT, R4, 1, PT ;  /* 0x3f8000000400780b */ /* 0x000fe20003f14000 */
[----:B0-----:R-:W-:Y:S01]  /*0f20*/  IMAD.MOV.U32 R6, RZ, RZ, -0x4a0726e8 ;  /* 0xb5f8d918ff067424 */ /* 0x001fe200078e00ff */
[----:B------:R-:W-:Y:S01]  /*0f30*/  MOV R7, 0x355eb691 ;  /* 0x355eb69100077802 */ /* 0x000fe20000000f00 */
[----:B------:R0:W-:Y:S01]  /*0f40*/  STL.64 [R1+0x18], R12 ;  /* 0x0000180c01007387 */ /* 0x0001e20000100a00 */
[----:B-1----:R-:W-:Y:S01]  /*0f50*/  MOV R10, 0x32304beb ;  /* 0x32304beb000a7802 */ /* 0x002fe20000000f00 */
[----:B------:R-:W-:-:S02]  /*0f60*/  HFMA2 R11, -RZ, RZ, -0.174560546875, -0.0005855560302734375 ;  /* 0xb19690ccff0b7431 */ /* 0x000fc400000001ff */
[----:B------:R1:W-:Y:S01]  /*0f70*/  STL.64 [R1+0x20], R6 ;  /* 0x0000200601007387 */ /* 0x0003e20000100a00 */
[----:B--2---:R-:W-:Y:S02]  /*0f80*/  HFMA2 R8, -RZ, RZ, -0.264892578125, -0.12188720703125 ;  /* 0xb43dafcdff087431 */ /* 0x004fe400000001ff */
[----:B------:R-:W-:Y:S01]  /*0f90*/  IMAD.MOV.U32 R9, RZ, RZ, 0x31e67ae7 ;  /* 0x31e67ae7ff097424 */ /* 0x000fe200078e00ff */
[----:B------:R2:W-:Y:S01]  /*0fa0*/  STL.64 [R1+0x30], R10 ;  /* 0x0000300a01007387 */ /* 0x0005e20000100a00 */
[----:B0-----:R-:W-:Y:S01]  /*0fb0*/  IMAD.MOV.U32 R12, RZ, RZ, 0x307b7337 ;  /* 0x307b7337ff0c7424 */ /* 0x001fe200078e00ff */
[----:B------:R-:W-:Y:S02]  /*0fc0*/  MOV R13, 0xade06cdb ;  /* 0xade06cdb000d7802 */ /* 0x000fe40000000f00 */
[----:B------:R0:W-:Y:S01]  /*0fd0*/  STL.64 [R1+0x28], R8 ;  /* 0x0000280801007387 */ /* 0x0001e20000100a00 */
[----:B-1----:R-:W-:Y:S01]  /*0fe0*/  MOV R6, 0xacb0e538 ;  /* 0xacb0e53800067802 */ /* 0x002fe20000000f00 */
[----:B------:R-:W-:-:S02]  /*0ff0*/  HFMA2 R7, -RZ, RZ, 0.046600341796875, -16 ;  /* 0x29f7cc00ff077431 */ /* 0x000fc400000001ff */
[----:B------:R1:W-:Y:S01]  /*1000*/  STL.64 [R1+0x38], R12 ;  /* 0x0000380c01007387 */ /* 0x0003e20000100a00 */
[----:B--2---:R-:W-:Y:S02]  /*1010*/  HFMA2 R10, -RZ, RZ, 0.0390625, -3.802776336669921875e-05 ;  /* 0x2900827eff0a7431 */ /* 0x004fe400000001ff */
[----:B------:R-:W-:Y:S01]  /*1020*/  IMAD.MOV.U32 R11, RZ, RZ, -0x59ebe00c ;  /* 0xa6141ff4ff0b7424 */ /* 0x000fe200078e00ff */
[----:B------:R2:W-:Y:S01]  /*1030*/  STL.64 [R1+0x40], R14 ;  /* 0x0000400e01007387 */ /* 0x0005e20000100a00 */
[----:B0-----:R-:W-:Y:S01]  /*1040*/  IMAD.MOV.U32 R8, RZ, RZ, 0x2abdd03b ;  /* 0x2abdd03bff087424 */ /* 0x001fe200078e00ff */
[----:B------:R-:W-:Y:S02]  /*1050*/  MOV R9, 0xaa1cc4df ;  /* 0xaa1cc4df00097802 */ /* 0x000fe40000000f00 */
[----:B------:R0:W-:Y:S01]  /*1060*/  STL.64 [R1+0x48], R6 ;  /* 0x0000480601007387 */ /* 0x0001e20000100a00 */
[----:B-1----:R-:W-:Y:S01]  /*1070*/  MOV R12, 0xa70e548a ;  /* 0xa70e548a000c7802 */ /* 0x002fe20000000f00 */
[----:B------:R-:W-:-:S02]  /*1080*/  HFMA2 R13, -RZ, RZ, -0.8681640625, -0.7294921875 ;  /* 0xbaf2b9d6ff0d7431 */ /* 0x000fc400000001ff */
[----:B------:R1:W-:Y:S01]  /*1090*/  STL.64 [R1+0x58], R10 ;  /* 0x0000580a01007387 */ /* 0x0003e20000100a00 */
[----:B--2---:R-:W-:Y:S01]  /*10a0*/  IMAD.MOV.U32 R14, RZ, RZ, -0x449c71c7 ;  /* 0xbb638e39ff0e7424 */ /* 0x004fe200078e00ff */
[----:B------:R-:W-:Y:S02]  /*10b0*/  MOV R15, 0x3b2d602b ;  /* 0x3b2d602b000f7802 */ /* 0x000fe40000000f00 */
[----:B------:R2:W-:Y:S01]  /*10c0*/  STL.64 [R1+0x50], R8 ;  /* 0x0000500801007387 */ /* 0x0005e20000100a00 */
[----:B0-----:R-:W-:Y:S02]  /*10d0*/  HFMA2 R6, -RZ, RZ, -0.81298828125, -12.9609375 ;  /* 0xba81ca7bff067431 */ /* 0x001fe400000001ff */
[----:B------:R-:W-:Y:S01]  /*10e0*/  IMAD.MOV.U32 R7, RZ, RZ, 0x3957c1a2 ;  /* 0x3957c1a2ff077424 */ /* 0x000fe200078e00ff */
[----:B------:R0:W-:Y:S01]  /*10f0*/  STL.64 [R1+0x60], R12 ;  /* 0x0000600c01007387 */ /* 0x0001e20000100a00 */
[----:B-1----:R-:W-:Y:S01]  /*1100*/  IMAD.MOV.U32 R10, RZ, RZ, 0x370054e5 ;  /* 0x370054e5ff0a7424 */ /* 0x002fe200078e00ff */
[----:B------:R-:W-:-:S02]  /*1110*/  MOV R11, 0xb5d85efe ;  /* 0xb5d85efe000b7802 */ /* 0x000fc40000000f00 */
[----:B------:R1:W-:Y:S01]  /*1120*/  STL.64 [R1+0x68], R14 ;  /* 0x0000680e01007387 */ /* 0x0003e20000100a00 */
[----:B--2---:R-:W-:Y:S01]  /*1130*/  MOV R8, 0xb4d7c1a2 ;  /* 0xb4d7c1a200087802 */ /* 0x004fe20000000f00 */
[----:B------:R-:W-:Y:S02]  /*1140*/  HFMA2 R9, -RZ, RZ, -0.474365234375, -50.71875 ;  /* 0xb797d257ff097431 */ /* 0x000fe400000001ff */
[----:B------:R2:W-:Y:S01]  /*1150*/  STL.64 [R1+0x70], R6 ;  /* 0x0000700601007387 */ /* 0x0005e20000100a00 */
[----:B0-----:R-:W-:Y:S02]  /*1160*/  HFMA2 R12, -RZ, RZ, 0.1756591796875, -0.0714111328125 ;  /* 0x319fac92ff0c7431 */ /* 0x001fe400000001ff */
[----:B------:R-:W-:Y:S01]  /*1170*/  IMAD.MOV.U32 R13, RZ, RZ, 0x34140796 ;  /* 0x34140796ff0d7424 */ /* 0x000fe200078e00ff */
[----:B------:R0:W-:Y:S01]  /*1180*/  STL.64 [R1+0x80], R10 ;  /* 0x0000800a01007387 */ /* 0x0001e20000100a00 */
[----:B-1----:R-:W-:Y:S01]  /*1190*/  MOV R14, 0xb37711e8 ;  /* 0xb37711e8000e7802 */ /* 0x002fe20000000f00 */
[----:B------:R-:W-:-:S02]  /*11a0*/  HFMA2 R15, -RZ, RZ, 0.1968994140625, 62.5625 ;  /* 0x324d53d2ff0f7431 */ /* 0x000fc400000001ff */
[----:B------:R1:W-:Y:S01]  /*11b0*/  STL.64 [R1+0x78], R8 ;  /* 0x0000780801007387 */ /* 0x0003e20000100a00 */
[----:B--2---:R-:W-:Y:S01]  /*11c0*/  IMAD.MOV.U32 R6, RZ, RZ, -0x5265b022 ;  /* 0xad9a4fdeff067424 */ /* 0x004fe200078e00ff */
[----:B------:R-:W-:Y:S02]  /*11d0*/  MOV R7, 0xb08ab276 ;  /* 0xb08ab27600077802 */ /* 0x000fe40000000f00 */
[----:B------:R2:W-:Y:S01]  /*11e0*/  STL.64 [R1+0x88], R12 ;  /* 0x0000880c01007387 */ /* 0x0005e20000100a00 */
[----:B0-----:R-:W-:Y:S01]  /*11f0*/  MOV R10, 0x29889f1d ;  /* 0x29889f1d000a7802 */ /* 0x001fe20000000f00 */
[----:B------:R-:W-:Y:S02]  /*1200*/  HFMA2 R11, -RZ, RZ, 0.077880859375, 3.135204315185546875e-05 ;  /* 0x2cfc020eff0b7431 */ /* 0x000fe400000001ff */
[----:B------:R0:W-:Y:S01]  /*1210*/  STL.64 [R1+0x90], R14 ;  /* 0x0000900e01007387 */ /* 0x0001e20000100a00 */
[----:B-1----:R-:W-:Y:S02]  /*1220*/  HFMA2 R8, -RZ, RZ, 0.123291015625, -195.25 ;  /* 0x2fe4da1aff087431 */ /* 0x002fe400000001ff */
[----:B------:R-:W-:Y:S01]  /*1230*/  IMAD.MOV.U32 R9, RZ, RZ, -0x5143ad7d ;  /* 0xaebc5283ff097424 */ /* 0x000fe200078e00ff */
[----:B------:R1:W-:Y:S01]  /*1240*/  STL.64 [R1+0x98], R6 ;  /* 0x0000980601007387 */ /* 0x0003e20000100a00 */
[----:B--2---:R-:W-:Y:S01]  /*1250*/  IMAD.MOV.U32 R12, RZ, RZ, -0x53b19868 ;  /* 0xac4e6798ff0c7424 */ /* 0x004fe200078e00ff */
[----:B------:R-:W-:-:S02]  /*1260*/  MOV R13, 0x2b28cac0 ;  /* 0x2b28cac0000d7802 */ /* 0x000fc40000000f00 */
[----:B------:R2:W-:Y:S01]  /*1270*/  STL.64 [R1+0xa8], R10 ;  /* 0x0000a80a01007387 */ /* 0x0005e20000100a00 */
[----:B0-----:R-:W-:Y:S02]  /*1280*/  HFMA2 R14, -RZ, RZ, -0.0213775634765625, -250.375 ;  /* 0xa579dbd3ff0e7431 */ /* 0x001fe400000001ff */
[----:B------:R-:W-:Y:S01]  /*1290*/  IMAD.MOV.U32 R15, RZ, RZ, -0x569fcba6 ;  /* 0xa960345aff0f7424 */ /* 0x000fe200078e00ff */
[----:B------:R0:W-:Y:S01]  /*12a0*/  STL.64 [R1+0xa0], R8 ;  /* 0x0000a00801007387 */ /* 0x0001e20000100a00 */
[----:B-1----:R-:W-:Y:S01]  /*12b0*/  MOV R6, 0x28b6c54f ;  /* 0x28b6c54f00067802 */ /* 0x002fe20000000f00 */
[----:B------:R-:W-:Y:S02]  /*12c0*/  HFMA2 R7, -RZ, RZ, -0.02960205078125, -131.5 ;  /* 0xa794d81cff077431 */ /* 0x000fe400000001ff */
[----:B------:R1:W-:Y:S01]  /*12d0*/  STL.64 [R1+0xb0], R12 ;  /* 0x0000b00c01007387 */ /* 0x0003e20000100a00 */
[----:B--2---:R-:W-:Y:S02]  /*12e0*/  HFMA2 R10, -RZ, RZ, 0.7861328125, 5.53125 ;  /* 0x3a4a4588ff0a7431 */ /* 0x004fe400000001ff */
[----:B------:R-:W-:Y:S01]  /*12f0*/  IMAD.MOV.U32 R11, RZ, RZ, 0x3606d905 ;  /* 0x3606d905ff0b7424 */ /* 0x000fe200078e00ff */
[----:B------:R2:W-:Y:S01]  /*1300*/  STL.64 [R1+0xb8], R14 ;  /* 0x0000b80e01007387 */ /* 0x0005e20000100a00 */
[----:B0-----:R-:W-:Y:S01]  /*1310*/  IMAD.MOV.U32 R8, RZ, RZ, 0x3b877322 ;  /* 0x3b877322ff087424 */ /* 0x001fe200078e00ff */
[----:B------:R-:W-:-:S02]  /*1320*/  MOV R9, 0xbb2fb934 ;  /* 0xbb2fb93400097802 */ /* 0x000fc40000000f00 */
[----:B------:R0:W-:Y:S01]  /*1330*/  STL.64 [R1+0xc0], R6 ;  /* 0x0000c00601007387 */ /* 0x0001e20000100a00 */
[----:B-1----:R-:W-:Y:S01]  /*1340*/  MOV R12, 0xb8e129f8 ;  /* 0xb8e129f8000c7802 */ /* 0x002fe20000000f00 */
[----:B------:R-:W-:Y:S02]  /*1350*/  HFMA2 R13, -RZ, RZ, 0.54541015625, -50144 ;  /* 0x385dfa1fff0d7431 */ /* 0x000fe400000001ff */
[----:B------:R1:W-:Y:S01]  /*1360*/  STL.64 [R1+0xd0], R10 ;  /* 0x0000d00a01007387 */ /* 0x0003e20000100a00 */
[----:B--2---:R-:W-:Y:S01]  /*1370*/  IMAD.MOV.U32 R14, RZ, RZ, -0x48a9e97d ;  /* 0xb7561683ff0e7424 */ /* 0x004fe200078e00ff */
[----:B------:R-:W-:Y:S02]  /*1380*/  MOV R15, 0x33130aa5 ;  /* 0x33130aa5000f7802 */ /* 0x000fe40000000f00 */
[----:B------:R2:W-:Y:S01]  /*1390*/  STL.64 [R1+0xc8], R8 ;  /* 0x0000c80801007387 */ /* 0x0005e20000100a00 */
[----:B0-----:R-:W-:Y:S02]  /*13a0*/  HFMA2 R6, -RZ, RZ, 0.357421875, 0.06695556640625 ;  /* 0x35b82c49ff067431 */ /* 0x001fe400000001ff */
[----:B------:R-:W-:Y:S01]  /*13b0*/  IMAD.MOV.U32 R7, RZ, RZ, -0x4ad6e9a8 ;  /* 0xb5291658ff077424 */ /* 0x000fe200078e00ff */
[----:B------:R0:W-:Y:S01]  /*13c0*/  STL.64 [R1+0xd8], R12 ;  /* 0x0000d80c01007387 */ /* 0x0001e20000100a00 */
[----:B-1----:R-:W-:Y:S01]  /*13d0*/  IMAD.MOV.U32 R10, RZ, RZ, -0x4d8de466 ;  /* 0xb2721b9aff0a7424 */ /* 0x002fe200078e00ff */
[----:B------:R-:W-:-:S02]  /*13e0*/  MOV R11, 0x31d606a3 ;  /* 0x31d606a3000b7802 */ /* 0x000fc40000000f00 */
[----:B------:R1:W-:Y:S01]  /*13f0*/  STL.64 [R1+0xe0], R14 ;  /* 0x0000e00e01007387 */ /* 0x0003e20000100a00 */
[----:B--2---:R-:W-:Y:S01]  /*1400*/  MOV R8, 0x34195641 ;  /* 0x3419564100087802 */ /* 0x004fe20000000f00 */
[----:B------:R-:W-:Y:S02]  /*1410*/  HFMA2 R9, -RZ, RZ, -0.11529541015625, 0.0230712890625 ;  /* 0xaf6125e8ff097431 */ /* 0x000fe400000001ff */
[----:B------:R2:W-:Y:S01]  /*1420*/  STL.64 [R1+0xe8], R6 ;  /* 0x0000e80601007387 */ /* 0x0005e20000100a00 */
[----:B0-----:R-:W-:Y:S02]  /*1430*/  HFMA2 R12, -RZ, RZ, -0.1478271484375, -864.5 ;  /* 0xb0bbe2c1ff0c7431 */ /* 0x001fe400000001ff */
[----:B------:R-:W-:Y:S01]  /*1440*/  IMAD.MOV.U32 R13, RZ, RZ, 0x2b84b13c ;  /* 0x2b84b13cff0d7424 */ /* 0x000fe200078e00ff */
[----:B------:R0:W-:Y:S01]  /*1450*/  STL.64 [R1+0xf8], R10 ;  /* 0x0000f80a01007387 */ /* 0x0001e20000100a00 */
[----:B-1----:R-:W-:Y:S01]  /*1460*/  MOV R14, 0x2f0d882b ;  /* 0x2f0d882b000e7802 */ /* 0x002fe20000000f00 */
[----:B------:R-:W-:-:S02]  /*1470*/  HFMA2 R15, -RZ, RZ, -0.100830078125, -0.97216796875 ;  /* 0xae74bbc7ff0f7431 */ /* 0x000fc400000001ff */
[----:B------:R1:W-:Y:S01]  /*1480*/  STL.64 [R1+0xf0], R8 ;  /* 0x0000f00801007387 */ /* 0x0003e20000100a00 */
[----:B--2---:R-:W-:Y:S01]  /*1490*/  IMAD.MOV.U32 R6, RZ, RZ, 0x2d52aed2 ;  /* 0x2d52aed2ff067424 */ /* 0x004fe200078e00ff */
[----:B------:R-:W-:Y:S02]  /*14a0*/  MOV R7, 0xa796340a ;  /* 0xa796340a00077802 */ /* 0x000fe40000000f00 */
[----:B------:R2:W-:Y:S01]  /*14b0*/  STL.64 [R1+0x100], R12 ;  /* 0x0001000c01007387 */ /* 0x0005e20000100a00 */
[----:B0-----:R-:W-:Y:S01]  /*14c0*/  MOV R10, 0xa9df0b0c ;  /* 0xa9df0b0c000a7802 */ /* 0x001fe20000000f00 */
[----:B------:R-:W-:Y:S02]  /*14d0*/  HFMA2 R11, -RZ, RZ, 0.0149993896484375, -0.005496978759765625 ;  /* 0x23ae9da1ff0b7431 */ /* 0x000fe400000001ff */
[----:B------:R0:W-:Y:S01]  /*14e0*/  STL.64 [R1+0x108], R14 ;  /* 0x0001080e01007387 */ /* 0x0001e20000100a00 */
[----:B-1----:R-:W-:Y:S02]  /*14f0*/  HFMA2 R8, -RZ, RZ, -0.059356689453125, -47616 ;  /* 0xab99f9d0ff087431 */ /* 0x002fe400000001ff */
[----:B------:R-:W-:Y:S01]  /*1500*/  IMAD.MOV.U32 R9, RZ, RZ, 0x2b033afb ;  /* 0x2b033afbff097424 */ /* 0x000fe200078e00ff */
[----:B------:R1:W-:Y:S01]  /*1510*/  STL.64 [R1+0x110], R6 ;  /* 0x0001100601007387 */ /* 0x0003e20000100a00 */
[----:B--2---:R-:W-:Y:S01]  /*1520*/  IMAD.MOV.U32 R12, RZ, RZ, 0x281f97f3 ;  /* 0x281f97f3ff0c7424 */ /* 0x004fe200078e00ff */
[----:B------:R-:W-:-:S02]  /*1530*/  MOV R13, 0x3a2a3eca ;  /* 0x3a2a3eca000d7802 */ /* 0x000fc40000000f00 */
[----:B------:R2:W-:Y:S01]  /*1540*/  STL.64 [R1+0x120], R10 ;  /* 0x0001200a01007387 */ /* 0x0005e20000100a00 */
[----:B0-----:R-:W-:Y:S02]  /*1550*/  HFMA2 R14, -RZ, RZ, 0.6796875, -0.00629425048828125 ;  /* 0x39709e72ff0e7431 */ /* 0x001fe400000001ff */
[----:B------:R-:W-:Y:S01]  /*1560*/  IMAD.MOV.U32 R15, RZ, RZ, -0x460a0274 ;  /* 0xb9f5fd8cff0f7424 */ /* 0x000fe200078e00ff */
[----:B------:R0:W-:Y:S01]  /*1570*/  STL.64 [R1+0x118], R8 ;  /* 0x0001180801007387 */ /* 0x0001e20000100a00 */
[----:B-1----:R-:W-:Y:S01]  /*1580*/  MOV R6, 0x398c5cdb ;  /* 0x398c5cdb00067802 */ /* 0x002fe20000000f00 */
[----:B------:R-:W-:Y:S02]  /*1590*/  HFMA2 R7, -RZ, RZ, -0.5771484375, -0.00124835968017578125 ;  /* 0xb89e951dff077431 */ /* 0x000fe400000001ff */
[----:B------:R1:W-:Y:S01]  /*15a0*/  STL.64 [R1+0x128], R12 ;  /* 0x0001280c01007387 */ /* 0x0003e20000100a00 */
[----:B--2---:R-:W-:Y:S02]  /*15b0*/  HFMA2 R10, -RZ, RZ, -0.42138671875, 3826 ;  /* 0xb6be6b79ff0a7431 */ /* 0x004fe400000001ff */
[----:B------:R-:W-:Y:S01]  /*15c0*/  IMAD.MOV.U32 R11, RZ, RZ, 0x35bf0101 ;  /* 0x35bf0101ff0b7424 */ /* 0x000fe200078e00ff */
[----:B------:R2:W-:Y:S01]  /*15d0*/  STL.64 [R1+0x130], R14 ;  /* 0x0001300e01007387 */ /* 0x0005e20000100a00 */
[----:B0-----:R-:W-:Y:S01]  /*15e0*/  IMAD.MOV.U32 R8, RZ, RZ, -0x4b7f56af ;  /* 0xb480a951ff087424 */ /* 0x001fe200078e00ff */
[----:B------:R-:W-:-:S02]  /*15f0*/  MOV R9, 0x3739efa3 ;  /* 0x3739efa300097802 */ /* 0x000fc40000000f00 */
[----:B------:R0:W-:Y:S01]  /*1600*/  STL.64 [R1+0x138], R6 ;  /* 0x0001380601007387 */ /* 0x0001e20000100a00 */
[----:B-1----:R-:W-:Y:S01]  /*1610*/  MOV R12, 0xadf51193 ;  /* 0xadf51193000c7802 */ /* 0x002fe20000000f00 */
[----:B------:R-:W-:Y:S02]  /*1620*/  HFMA2 R13, -RZ, RZ, -0.26318359375, 0.00168609619140625 ;  /* 0xb43616e8ff0d7431 */ /* 0x000fe400000001ff */
[----:B------:R1:W-:Y:S01]  /*1630*/  STL.64 [R1+0x148], R10 ;  /* 0x0001480a01007387 */ /* 0x0003e20000100a00 */
[----:B--2---:R-:W-:Y:S01]  /*1640*/  IMAD.MOV.U32 R14, RZ, RZ, 0x33adef47 ;  /* 0x33adef47ff0e7424 */ /* 0x004fe200078e00ff */
[----:B------:R-:W-:Y:S02]  /*1650*/  MOV R15, 0xb2a429e7 ;  /* 0xb2a429e7000f7802 */ /* 0x000fe40000000f00 */
[----:B------:R2:W-:Y:S01]  /*1660*/  STL.64 [R1+0x140], R8 ;  /* 0x0001400801007387 */ /* 0x0005e20000100a00 */
[----:B0-----:R-:W-:Y:S02]  /*1670*/  HFMA2 R6, -RZ, RZ, 0.06494140625, 764 ;  /* 0x2c2861f8ff067431 */ /* 0x001fe400000001ff */
[----:B------:R-:W-:Y:S01]  /*1680*/  IMAD.MOV.U32 R7, RZ, RZ, 0x310db352 ;  /* 0x310db352ff077424 */ /* 0x000fe200078e00ff */
[----:B------:R0:W-:Y:S01]  /*1690*/  STL.64 [R1+0x150], R12 ;  /* 0x0001500c01007387 */ /* 0x0001e20000100a00 */
[----:B-1----:R-:W-:Y:S01]  /*16a0*/  IMAD.MOV.U32 R10, RZ, RZ, -0x5785cfd4 ;  /* 0xa87a302cff0a7424 */ /* 0x002fe200078e00ff */
[----:B------:R-:W-:-:S02]  /*16b0*/  MOV R11, 0xadc0969f ;  /* 0xadc0969f000b7802 */ /* 0x000fc40000000f00 */
        /* <DEDUP_REMOVED lines=490> */
[----:B0-----:R-:W-:Y:S01]  /*3560*/  MOV R10, 0x368d5ef3 ;  /* 0x368d5ef3000a7802 */ /* 0x001fe20000000f00 */
[----:B------:R-:W-:Y:S01]  /*3570*/  HFMA2 R11, -RZ, RZ, -0.38671875, 1.546875 ;  /* 0xb6303e30ff0b7431 */ /* 0x000fe200000001ff */
[----:B------:R0:W-:Y:S01]  /*3580*/  STL.64 [R1+0x658], R6 ;  /* 0x0006580601007387 */ /* 0x0001e20000100a00 */
[----:B--2---:R-:W-:Y:S01]  /*3590*/  IMAD.MOV.U32 R12, RZ, RZ, 0x3558d126 ;  /* 0x3558d126ff0c7424 */ /* 0x004fe200078e00ff */
[----:B------:R-:W-:-:S02]  /*35a0*/  MOV R13, 0x262d4d18 ;  /* 0x262d4d18000d7802 */ /* 0x000fc40000000f00 */
[----:B------:R1:W-:Y:S01]  /*35b0*/  STL.64 [R1+0x690], R10 ;  /* 0x0006900a01007387 */ /* 0x0003e20000100a00 */
[----:B---3--:R-:W-:Y:S02]  /*35c0*/  HFMA2 R8, -RZ, RZ, -0.47998046875, 0.055816650390625 ;  /* 0xb7ae2b25ff087431 */ /* 0x008fe400000001ff */
[----:B------:R-:W-:Y:S01]  /*35d0*/  IMAD.MOV.U32 R9, RZ, RZ, -0x55fb1376 ;  /* 0xaa04ec8aff097424 */ /* 0x000fe200078e00ff */
[----:B------:R2:W-:Y:S04]  /*35e0*/  STL.64 [R1+0x698], R12 ;  /* 0x0006980c01007387 */ /* 0x0005e80000100a00 */
[----:B------:R3:W-:Y:S01]  /*35f0*/  STL.64 [R1+0x688], R8 ;  /* 0x0006880801007387 */ /* 0x0007e20000100a00 */
[----:B0-----:R-:W-:Y:S01]  /*3600*/  IMAD.MOV.U32 R6, RZ, RZ, -0x47370002 ;  /* 0xb8c8fffeff067424 */ /* 0x001fe200078e00ff */
[----:B------:R-:W-:Y:S01]  /*3610*/  MOV R7, 0x3885781c ;  /* 0x3885781c00077802 */ /* 0x000fe20000000f00 */
[----:B-1----:R-:W-:-:S02]  /*3620*/  HFMA2 R10, -RZ, RZ, 0.5068359375, -4.30859375 ;  /* 0x380ec44fff0a7431 */ /* 0x002fc400000001ff */
[----:B------:R-:W-:Y:S01]  /*3630*/  IMAD.MOV.U32 R11, RZ, RZ, -0x41f2d92f ;  /* 0xbe0d26d1ff0b7424 */ /* 0x000fe200078e00ff */
[----:B------:R0:W-:Y:S01]  /*3640*/  STL.64 [R1+0x6a0], R14 ;  /* 0x0006a00e01007387 */ /* 0x0001e20000100a00 */
[----:B--2---:R-:W-:Y:S01]  /*3650*/  MOV R12, 0x3e02b5d2 ;  /* 0x3e02b5d2000c7802 */ /* 0x004fe20000000f00 */
[----:B------:R-:W-:Y:S02]  /*3660*/  HFMA2 R13, -RZ, RZ, -1.349609375, 2.236328125 ;  /* 0xbd664079ff0d7431 */ /* 0x000fe400000001ff */
[----:B------:R1:W-:Y:S01]  /*3670*/  STL.64 [R1+0x6b8], R10 ;  /* 0x0006b80a01007387 */ /* 0x0003e20000100a00 */
[----:B---3--:R-:W-:Y:S01]  /*3680*/  IMAD.MOV.U32 R8, RZ, RZ, -0x41124077 ;  /* 0xbeedbf89ff087424 */ /* 0x008fe200078e00ff */
        /* <DEDUP_REMOVED lines=8> */
[----:B--2---:R-:W-:-:S02]  /*3710*/  HFMA2 R12, -RZ, RZ, -0.07666015625, -43.65625 ;  /* 0xace8d175ff0c7431 */ /* 0x004fc400000001ff */
[----:B------:R-:W-:Y:S01]  /*3720*/  IMAD.MOV.U32 R13, RZ, RZ, 0x38b0b6af ;  /* 0x38b0b6afff0d7424 */ /* 0x000fe200078e00ff */
[----:B------:R1:W-:Y:S01]  /*3730*/  STL.64 [R1+0x6c8], R14 ;  /* 0x0006c80e01007387 */ /* 0x0003e20000100a00 */
[----:B---3--:R-:W-:Y:S01]  /*3740*/  MOV R8, 0x3091fe30 ;  /* 0x3091fe3000087802 */ /* 0x008fe20000000f00 */
[----:B------:R-:W-:Y:S02]  /*3750*/  HFMA2 R9, -RZ, RZ, -0.84814453125, 0 ;  /* 0xbac90000ff097431 */ /* 0x000fe400000001ff */
[----:B------:R2:W-:Y:S04]  /*3760*/  STL.64 [R1+0x6e0], R10 ;  /* 0x0006e00a01007387 */ /* 0x0005e80000100a00 */
[----:B------:R3:W-:Y:S01]  /*3770*/  STL.64 [R1+0x6d8], R8 ;  /* 0x0006d80801007387 */ /* 0x0007e20000100a00 */
[----:B0-----:R-:W-:Y:S01]  /*3780*/  MOV R6, 0xbc76adea ;  /* 0xbc76adea00067802 */ /* 0x001fe20000000f00 */
[----:B------:R-:W-:-:S02]  /*3790*/  HFMA2 R7, -RZ, RZ, 1.681640625, -0.7841796875 ;  /* 0x3ebaba46ff077431 */ /* 0x000fc400000001ff */
[----:B------:R0:W-:Y:S01]  /*37a0*/  STL.64 [R1+0x6e8], R12 ;  /* 0x0006e80c01007387 */ /* 0x0001e20000100a00 */
[----:B-1----:R-:W-:Y:S01]  /*37b0*/  MOV R14, 0xb867519f ;  /* 0xb867519f000e7802 */ /* 0x002fe20000000f00 */
[----:B------:R-:W-:Y:S01]  /*37c0*/  HFMA2 R15, -RZ, RZ, 0.473876953125, 0.000475406646728515625 ;  /* 0x37950fcaff0f7431 */ /* 0x000fe200000001ff */
[----:B--2---:R-:W-:Y:S01]  /*37d0*/  MOV R10, 0x3f39715e ;  /* 0x3f39715e000a7802 */ /* 0x004fe20000000f00 */
[----:B------:R-:W-:Y:S01]  /*37e0*/  HFMA2 R11, -RZ, RZ, -1.923828125, 0.025543212890625 ;  /* 0xbfb2268aff0b7431 */ /* 0x000fe200000001ff */
[----:B------:R1:W-:Y:S01]  /*37f0*/  STL.64 [R1+0x6a8], R6 ;  /* 0x0006a80601007387 */ /* 0x0003e20000100a00 */
[----:B---3--:R-:W-:Y:S02]  /*3800*/  HFMA2 R8, -RZ, RZ, 0.37939453125, -1.3037109375 ;  /* 0x3612bd37ff087431 */ /* 0x008fe400000001ff */
[----:B------:R-:W-:Y:S01]  /*3810*/  IMAD.MOV.U32 R9, RZ, RZ, -0x4acca68f ;  /* 0xb5335971ff097424 */ /* 0x000fe200078e00ff */
[----:B------:R2:W-:Y:S01]  /*3820*/  STL.64 [R1+0x6f0], R14 ;  /* 0x0006f00e01007387 */ /* 0x0005e20000100a00 */
[----:B0-----:R-:W-:Y:S01]  /*3830*/  IMAD.MOV.U32 R12, RZ, RZ, 0x3f885f7f ;  /* 0x3f885f7fff0c7424 */ /* 0x001fe200078e00ff */
[----:B------:R-:W-:-:S02]  /*3840*/  MOV R13, 0x3944bb29 ;  /* 0x3944bb29000d7802 */ /* 0x000fc40000000f00 */
[----:B------:R0:W-:Y:S04]  /*3850*/  STL.64 [R1+0x700], R8 ;  /* 0x0007000801007387 */ /* 0x0001e80000100a00 */
[----:B------:R3:W-:Y:S01]  /*3860*/  STL.64 [R1+0x708], R10 ;  /* 0x0007080a01007387 */ /* 0x0007e20000100a00 */
[----:B-1----:R-:W-:Y:S02]  /*3870*/  HFMA2 R6, -RZ, RZ, -1.1162109375, 0.44384765625 ;  /* 0xbc77371aff067431 */ /* 0x002fe400000001ff */
[----:B------:R-:W-:Y:S01]  /*3880*/  IMAD.MOV.U32 R7, RZ, RZ, 0x3bbc182a ;  /* 0x3bbc182aff077424 */ /* 0x000fe200078e00ff */
[----:B------:R1:W-:Y:S01]  /*3890*/  STL.64 [R1+0x710], R12 ;  /* 0x0007100c01007387 */ /* 0x0003e20000100a00 */
[----:B--2---:R-:W-:Y:S02]  /*38a0*/  HFMA2 R14, -RZ, RZ, -1.8310546875, -0.73486328125 ;  /* 0xbf53b9e1ff0e7431 */ /* 0x004fe400000001ff */
[----:B------:R-:W-:-:S02]  /*38b0*/  IMAD.MOV.U32 R15, RZ, RZ, 0x3f64be03 ;  /* 0x3f64be03ff0f7424 */ /* 0x000fc400078e00ff */
[----:B0-----:R-:W-:Y:S01]  /*38c0*/  IMAD.MOV.U32 R8, RZ, RZ, 0x3e44f8f2 ;  /* 0x3e44f8f2ff087424 */ /* 0x001fe200078e00ff */
[----:B------:R-:W-:Y:S01]  /*38d0*/  MOV R9, 0xbe29f5e1 ;  /* 0xbe29f5e100097802 */ /* 0x000fe20000000f00 */
[----:B------:R0:W-:Y:S01]  /*38e0*/  STL.64 [R1+0x6d0], R6 ;  /* 0x0006d00601007387 */ /* 0x0001e20000100a00 */
[----:B---3--:R-:W-:Y:S02]  /*38f0*/  HFMA2 R10, -RZ, RZ, 1.3876953125, 0.000747203826904296875 ;  /* 0x3d8d121fff0a7431 */ /* 0x008fe400000001ff */
[----:B------:R-:W-:Y:S01]  /*3900*/  IMAD.MOV.U32 R11, RZ, RZ, 0x326ef93b ;  /* 0x326ef93bff0b7424 */ /* 0x000fe200078e00ff */
[----:B------:R2:W-:Y:S01]  /*3910*/  STL.64 [R1+0x718], R14 ;  /* 0x0007180e01007387 */ /* 0x0005e20000100a00 */
[----:B-1----:R-:W-:Y:S01]  /*3920*/  MOV R12, 0xbcafe000 ;  /* 0xbcafe000000c7802 */ /* 0x002fe20000000f00 */
[----:B------:R-:W-:Y:S02]  /*3930*/  HFMA2 R13, -RZ, RZ, 1.12890625, -13600 ;  /* 0x3c84f2a4ff0d7431 */ /* 0x000fe400000001ff */
[----:B------:R1:W-:Y:S04]  /*3940*/  STL.64 [R1+0x728], R8 ;  /* 0x0007280801007387 */ /* 0x0003e80000100a00 */
[----:B------:R3:W-:Y:S01]  /*3950*/  STL.64 [R1+0x730], R10 ;  /* 0x0007300a01007387 */ /* 0x0007e20000100a00 */
[----:B0-----:R-:W-:Y:S01]  /*3960*/  IMAD.MOV.U32 R6, RZ, RZ, 0x292edd8c ;  /* 0x292edd8cff067424 */ /* 0x001fe200078e00ff */
[----:B------:R-:W-:-:S02]  /*3970*/  MOV R7, 0xb66d3d31 ;  /* 0xb66d3d3100077802 */ /* 0x000fc40000000f00 */
[----:B------:R0:W-:Y:S01]  /*3980*/  STL.64 [R1+0x738], R12 ;  /* 0x0007380c01007387 */ /* 0x0001e20000100a00 */
[----:B--2---:R-:W-:Y:S01]  /*3990*/  IMAD.MOV.U32 R14, RZ, RZ, -0x443c0f77 ;  /* 0xbbc3f089ff0e7424 */ /* 0x004fe200078e00ff */
[----:B------:R-:W-:Y:S02]  /*39a0*/  MOV R15, 0xaef836cd ;  /* 0xaef836cd000f7802 */ /* 0x000fe40000000f00 */
[----:B-1----:R-:W-:Y:S01]  /*39b0*/  MOV R8, 0x39ba53bc ;  /* 0x39ba53bc00087802 */ /* 0x002fe20000000f00 */
[----:B------:R-:W-:Y:S01]  /*39c0*/  HFMA2 R9, -RZ, RZ, 0.057769775390625, -50528 ;  /* 0x2b65fa2bff097431 */ /* 0x000fe200000001ff */
[----:B------:R1:W-:Y:S01]  /*39d0*/  STL.64 [R1+0x6f8], R6 ;  /* 0x0006f80601007387 */ /* 0x0003e20000100a00 */
[----:B---3--:R-:W-:Y:S01]  /*39e0*/  IMAD.MOV.U32 R10, RZ, RZ, -0x475ce5ee ;  /* 0xb8a31a12ff0a7424 */ /* 0x008fe200078e00ff */
[----:B------:R-:W-:Y:S02]  /*39f0*/  MOV R11, 0x3852efff ;  /* 0x3852efff000b7802 */ /* 0x000fe40000000f00 */
[----:B------:R2:W-:Y:S01]  /*3a00*/  STL.64 [R1+0x740], R14 ;  /* 0x0007400e01007387 */ /* 0x0005e20000100a00 */
[----:B0-----:R-:W-:-:S02]  /*3a10*/  HFMA2 R12, -RZ, RZ, -0.47021484375, -4.7028064727783203125e-05 ;  /* 0xb7868315ff0c7431 */ /* 0x001fc400000001ff */
[----:B------:R-:W-:Y:S01]  /*3a20*/  IMAD.MOV.U32 R13, RZ, RZ, 0x2860a0bf ;  /* 0x2860a0bfff0d7424 */ /* 0x000fe200078e00ff */
[----:B------:R0:W-:Y:S04]  /*3a30*/  STL.64 [R1+0x750], R8 ;  /* 0x0007500801007387 */ /* 0x0001e80000100a00 */
[----:B------:R3:W-:Y:S01]  /*3a40*/  STL.64 [R1+0x758], R10 ;  /* 0x0007580a01007387 */ /* 0x0007e20000100a00 */
[----:B-1----:R-:W-:Y:S01]  /*3a50*/  MOV R6, 0xbee64065 ;  /* 0xbee6406500067802 */ /* 0x002fe20000000f00 */
[----:B------:R-:W-:Y:S02]  /*3a60*/  HFMA2 R7, -RZ, RZ, -0.365234375, 0.14404296875 ;  /* 0xb5d8309cff077431 */ /* 0x000fe400000001ff */
[----:B------:R1:W-:Y:S01]  /*3a70*/  STL.64 [R1+0x760], R12 ;  /* 0x0007600c01007387 */ /* 0x0003e20000100a00 */
[----:B--2---:R-:W-:Y:S01]  /*3a80*/  MOV R14, 0x365283b7 ;  /* 0x365283b7000e7802 */ /* 0x004fe20000000f00 */
[----:B------:R-:W-:-:S02]  /*3a90*/  HFMA2 R15, -RZ, RZ, 1.9580078125, 308.25 ;  /* 0x3fd55cd1ff0f7431 */ /* 0x000fc400000001ff */
[----:B0-----:R-:W-:Y:S02]  /*3aa0*/  HFMA2 R8, -RZ, RZ, 2.279296875, 6.03199005126953125e-05 ;  /* 0x408f03f4ff087431 */ /* 0x001fe400000001ff */
        /* <DEDUP_REMOVED lines=9> */
[----:B0-----:R-:W-:-:S02]  /*3b40*/  HFMA2 R6, -RZ, RZ, 0.8466796875, -22.078125 ;  /* 0x3ac6cd85ff067431 */ /* 0x001fc400000001ff */
[----:B------:R-:W-:Y:S01]  /*3b50*/  IMAD.MOV.U32 R7, RZ, RZ, -0x4576a78a ;  /* 0xba895876ff077424 */ /* 0x000fe200078e00ff */
[----:B------:R0:W-:Y:S01]  /*3b60*/  STL.64 [R1+0x788], R12 ;  /* 0x0007880c01007387 */ /* 0x0001e20000100a00 */
[----:B--2---:R-:W-:Y:S02]  /*3b70*/  HFMA2 R14, -RZ, RZ, 0.355224609375, -8.9824199676513671875e-05 ;  /* 0x35af85e3ff0e7431 */ /* 0x004fe400000001ff */
[----:B------:R-:W-:Y:S02]  /*3b80*/  IMAD.MOV.U32 R15, RZ, RZ, -0x417c17f8 ;  /* 0xbe83e808ff0f7424 */ /* 0x000fe400078e00ff */
        /* <DEDUP_REMOVED lines=10> */
[----:B-1----:R-:W-:Y:S01]  /*3c30*/  IMAD.MOV.U32 R6, RZ, RZ, 0x3deeafd0 ;  /* 0x3deeafd0ff067424 */ /* 0x002fe200078e00ff */
[----:B------:R-:W-:Y:S02]  /*3c40*/  MOV R7, 0xc0550bb4 ;  /* 0xc0550bb400077802 */ /* 0x000fe40000000f00 */
[----:B------:R1:W-:Y:S01]  /*3c50*/  STL.64 [R1+0x7b0], R12 ;  /* 0x0007b00c01007387 */ /* 0x0003e20000100a00 */
[----:B--2---:R-:W-:Y:S01]  /*3c60*/  IMAD.MOV.U32 R14, RZ, RZ, 0x3a8a6d7f ;  /* 0x3a8a6d7fff0e7424 */ /* 0x004fe200078e00ff */
[----:B------:R-:W-:-:S02]  /*3c70*/  MOV R15, 0xb9b8f43c ;  /* 0xb9b8f43c000f7802 */ /* 0x000fc40000000f00 */
[----:B0-----:R-:W-:Y:S01]  /*3c80*/  MOV R8, 0xb84a1be1 ;  /* 0xb84a1be100087802 */ /* 0x001fe20000000f00 */
[----:B------:R-:W-:Y:S01]  /*3c90*/  HFMA2 R9, -RZ, RZ, 0.468505859375, 37952 ;  /* 0x377f78a2ff097431 */ /* 0x000fe200000001ff */
[----:B------:R0:W-:Y:S01]  /*3ca0*/  STL.64 [R1+0x770], R6 ;  /* 0x0007700601007387 */ /* 0x0001e20000100a00 */
[----:B---3--:R-:W-:Y:S01]  /*3cb0*/  IMAD.MOV.U32 R10, RZ, RZ, -0x3f2c328c ;  /* 0xc0d3cd74ff0a7424 */ /* 0x008fe200078e00ff */
[----:B------:R-:W-:Y:S02]  /*3cc0*/  MOV R11, 0x41565e26 ;  /* 0x41565e26000b7802 */ /* 0x000fe40000000f00 */
[----:B------:R2:W-:Y:S01]  /*3cd0*/  STL.64 [R1+0x7b8], R14 ;  /* 0x0007b80e01007387 */ /* 0x0005e20000100a00 */
[----:B-1----:R-:W-:Y:S02]  /*3ce0*/  HFMA2 R12, -RZ, RZ, -2.5859375, -0.0101165771484375 ;  /* 0xc12ca12eff0c7431 */ /* 0x002fe400000001ff */
[----:B------:R-:W-:Y:S01]  /*3cf0*/  IMAD.MOV.U32 R13, RZ, RZ, -0x4543e1d3 ;  /* 0xbabc1e2dff0d7424 */ /* 0x000fe200078e00ff */
[----:B------:R1:W-:Y:S04]  /*3d00*/  STL.64 [R1+0x7c8], R8 ;  /* 0x0007c80801007387 */ /* 0x0003e80000100a00 */
[----:B------:R3:W-:Y:S01]  /*3d10*/  STL.64 [R1+0x7d0], R10 ;  /* 0x0007d00a01007387 */ /* 0x0007e20000100a00 */
[----:B0-----:R-:W-:Y:S01]  /*3d20*/  MOV R6, 0x3e580a4b ;  /* 0x3e580a4b00067802 */ /* 0x001fe20000000f00 */
[----:B------:R-:W-:-:S02]  /*3d30*/  HFMA2 R7, -RZ, RZ, -1.4169921875, 13232 ;  /* 0xbdab7276ff077431 */ /* 0x000fc400000001ff */
[----:B------:R0:W-:Y:S01]  /*3d40*/  STL.64 [R1+0x7d8], R12 ;  /* 0x0007d80c01007387 */ /* 0x0001e20000100a00 */
[----:B--2---:R-:W-:Y:S01]  /*3d50*/  MOV R14, 0x4113bbe2 ;  /* 0x4113bbe2000e7802 */ /* 0x004fe20000000f00 */
[----:B------:R-:W-:Y:S02]  /*3d60*/  HFMA2 R15, -RZ, RZ, -2.576171875, 24.15625 ;  /* 0xc1274e0aff0f7431 */ /* 0x000fe400000001ff */
[----:B-1----:R-:W-:Y:S02]  /*3d70*/  HFMA2 R8, -RZ, RZ, -2.0703125, -772.5 ;  /* 0xc024e209ff087431 */ /* 0x002fe400000001ff */
[----:B------:R-:W-:Y:S01]  /*3d80*/  IMAD.MOV.U32 R9, RZ, RZ, 0x40148713 ;  /* 0x40148713ff097424 */ /* 0x000fe200078e00ff */
[----:B------:R1:W-:Y:S01]  /*3d90*/  STL.64 [R1+0x798], R6 ;  /* 0x0007980601007387 */ /* 0x0003e20000100a00 */
[----:B---3--:R-:W-:Y:S01]  /*3da0*/  MOV R10, 0xbf8095d8 ;  /* 0xbf8095d8000a7802 */ /* 0x008fe20000000f00 */
[----:B------:R-:W-:Y:S02]  /*3db0*/  HFMA2 R11, -RZ, RZ, -0.2454833984375, 0.384765625 ;  /* 0xb3db3628ff0b7431 */ /* 0x000fe400000001ff */
[----:B------:R2:W-:Y:S01]  /*3dc0*/  STL.64 [R1+0x7e0], R14 ;  /* 0x0007e00e01007387 */ /* 0x0005e20000100a00 */
[----:B0-----:R-:W-:Y:S01]  /*3dd0*/  IMAD.MOV.U32 R12, RZ, RZ, 0x3eadf3d5 ;  /* 0x3eadf3d5ff0c7424 */ /* 0x001fe200078e00ff */
[----:B------:R-:W-:-:S02]  /*3de0*/  MOV R13, 0xbe88cf1e ;  /* 0xbe88cf1e000d7802 */ /* 0x000fc40000000f00 */
[----:B------:R0:W-:Y:S04]  /*3df0*/  STL.64 [R1+0x7f0], R8 ;  /* 0x0007f00801007387 */ /* 0x0001e80000100a00 */
[----:B------:R3:W-:Y:S01]  /*3e00*/  STL.64 [R1+0x7f8], R10 ;  /* 0x0007f80a01007387 */ /* 0x0007e20000100a00 */
[----:B-1----:R-:W-:Y:S02]  /*3e10*/  HFMA2 R6, -RZ, RZ, 0.045440673828125, 4296 ;  /* 0x29d16c32ff067431 */ /* 0x002fe400000001ff */
[----:B------:R-:W-:Y:S01]  /*3e20*/  IMAD.MOV.U32 R7, RZ, RZ, 0x389de2c9 ;  /* 0x389de2c9ff077424 */ /* 0x000fe200078e00ff */
[----:B------:R1:W-:Y:S01]  /*3e30*/  STL.64 [R1+0x800], R12 ;  /* 0x0008000c01007387 */ /* 0x0003e20000100a00 */
[----:B--2---:R-:W-:Y:S02]  /*3e40*/  HFMA2 R14, -RZ, RZ, 1.4541015625, -0.0060577392578125 ;  /* 0x3dd19e34ff0e7431 */ /* 0x004fe400000001ff */
[----:B------:R-:W-:-:S02]  /*3e50*/  IMAD.MOV.U32 R15, RZ, RZ, 0x3067cdc6 ;  /* 0x3067cdc6ff0f7424 */ /* 0x000fc400078e00ff */
[----:B0-----:R-:W-:Y:S01]  /*3e60*/  IMAD.MOV.U32 R8, RZ, RZ, -0x4418ceb5 ;  /* 0xbbe7314bff087424 */ /* 0x001fe200078e00ff */
[----:B------:R-:W-:Y:S01]  /*3e70*/  MOV R9, 0x2c0887f7 ;  /* 0x2c0887f700097802 */ /* 0x000fe20000000f00 */
[----:B------:R0:W-:Y:S01]  /*3e80*/  STL.64 [R1+0x7c0], R6 ;  /* 0x0007c00601007387 */ /* 0x0001e20000100a00 */
[----:B---3--:R-:W-:Y:S02]  /*3e90*/  HFMA2 R10, -RZ, RZ, 0.85595703125, 0.00191211700439453125 ;  /* 0x3ad917d5ff0a7431 */ /* 0x008fe400000001ff */
[----:B------:R-:W-:Y:S01]  /*3ea0*/  IMAD.MOV.U32 R11, RZ, RZ, -0x456ebbf7 ;  /* 0xba914409ff0b7424 */ /* 0x000fe200078e00ff */
[----:B------:R2:W-:Y:S01]  /*3eb0*/  STL.64 [R1+0x808], R14 ;  /* 0x0008080e01007387 */ /* 0x0005e20000100a00 */
[----:B-1----:R-:W-:Y:S01]  /*3ec0*/  MOV R12, 0x39bf9a7a ;  /* 0x39bf9a7a000c7802 */ /* 0x002fe20000000f00 */
[----:B------:R-:W-:Y:S02]  /*3ed0*/  HFMA2 R13, -RZ, RZ, -0.09967041015625, -0.000908374786376953125 ;  /* 0xae619371ff0d7431 */ /* 0x000fe400000001ff */
        /* <DEDUP_REMOVED lines=8> */
[----:B------:R-:W-:Y:S01]  /*3f60*/  HFMA2 R9, -RZ, RZ, 3.0078125, 0.99951171875 ;  /* 0x42043bffff097431 */ /* 0x000fe200000001ff */
[----:B------:R1:W-:Y:S01]  /*3f70*/  STL.64 [R1+0x7e8], R6 ;  /* 0x0007e80601007387 */ /* 0x0003e20000100a00 */
[----:B---3--:R-:W-:Y:S01]  /*3f80*/  IMAD.MOV.U32 R10, RZ, RZ, 0x3b2278e6 ;  /* 0x3b2278e6ff0a7424 */ /* 0x008fe200078e00ff */
[----:B------:R-:W-:Y:S02]  /*3f90*/  MOV R11, 0xc1a4e31c ;  /* 0xc1a4e31c000b7802 */ /* 0x000fe40000000f00 */
[----:B------:R2:W-:Y:S01]  /*3fa0*/  STL.64 [R1+0x830], R14 ;  /* 0x0008300e01007387 */ /* 0x0005e20000100a00 */
[----:B0-----:R-:W-:-:S02]  /*3fb0*/  HFMA2 R12, -RZ, RZ, 2.826171875, 0.0019626617431640625 ;  /* 0x41a71805ff0c7431 */ /* 0x001fc400000001ff */
[----:B------:R-:W-:Y:S01]  /*3fc0*/  IMAD.MOV.U32 R13, RZ, RZ, -0x3edf44cc ;  /* 0xc120bb34ff0d7424 */ /* 0x000fe200078e00ff */
[----:B------:R0:W-:Y:S04]  /*3fd0*/  STL.64 [R1+0x840], R8 ;  /* 0x0008400801007387 */ /* 0x0001e80000100a00 */
[----:B------:R3:W-:Y:S01]  /*3fe0*/  STL.64 [R1+0x848], R10 ;  /* 0x0008480a01007387 */ /* 0x0007e20000100a00 */
[----:B-1----:R-:W-:Y:S01]  /*3ff0*/  MOV R6, 0xbce55ca9 ;  /* 0xbce55ca900067802 */ /* 0x002fe20000000f00 */
[----:B------:R-:W-:Y:S02]  /*4000*/  HFMA2 R7, -RZ, RZ, 1.16015625, 771.5 ;  /* 0x3ca46207ff077431 */ /* 0x000fe400000001ff */
[----:B------:R1:W-:Y:S01]  /*4010*/  STL.64 [R1+0x850], R12 ;  /* 0x0008500c01007387 */ /* 0x0003e20000100a00 */
[----:B--2---:R-:W-:Y:S01]  /*4020*/  MOV R14, 0xb74d552d ;  /* 0xb74d552d000e7802 */ /* 0x004fe20000000f00 */
[----:B------:R-:W-:-:S02]  /*4030*/  HFMA2 R15, -RZ, RZ, 2.25390625, 28240 ;  /* 0x408276e5ff0f7431 */ /* 0x000fc400000001ff */
[----:B0-----:R-:W-:Y:S02]  /*4040*/  HFMA2 R8, -RZ, RZ, 0.2374267578125, 1.6318359375 ;  /* 0x33993e87ff087431 */ /* 0x001fe400000001ff */
        /* <DEDUP_REMOVED lines=9> */
[----:B0-----:R-:W-:-:S02]  /*40e0*/  HFMA2 R6, -RZ, RZ, -1.8896484375, 26704 ;  /* 0xbf8f7685ff067431 */ /* 0x001fc400000001ff */
[----:B------:R-:W-:Y:S01]  /*40f0*/  IMAD.MOV.U32 R7, RZ, RZ, 0x42148722 ;  /* 0x42148722ff077424 */ /* 0x000fe200078e00ff */
[----:B------:R0:W-:Y:S01]  /*4100*/  STL.64 [R1+0x878], R12 ;  /* 0x0008780c01007387 */ /* 0x0001e20000100a00 */
[----:B--2---:R-:W-:Y:S02]  /*4110*/  HFMA2 R14, -RZ, RZ, -1.185546875, -0.0413818359375 ;  /* 0xbcbea94cff0e7431 */ /* 0x004fe400000001ff */
[----:B------:R-:W-:Y:S02]  /*4120*/  IMAD.MOV.U32 R15, RZ, RZ, 0x3c03ba34 ;  /* 0x3c03ba34ff0f7424 */ /* 0x000fe400078e00ff */
        /* <DEDUP_REMOVED lines=10> */
[----:B-1----:R-:W-:Y:S01]  /*41d0*/  IMAD.MOV.U32 R6, RZ, RZ, -0x3fa1af6f ;  /* 0xc05e5091ff067424 */ /* 0x002fe200078e00ff */
[----:B------:R-:W-:Y:S02]  /*41e0*/  MOV R7, 0x3fb76a6c ;  /* 0x3fb76a6c00077802 */ /* 0x000fe40000000f00 */
[----:B------:R1:W-:Y:S01]  /*41f0*/  STL.64 [R1+0x8a0], R12 ;  /* 0x0008a00c01007387 */ /* 0x0003e20000100a00 */
[----:B--2---:R-:W-:Y:S01]  /*4200*/  IMAD.MOV.U32 R14, RZ, RZ, -0x3d08ab89 ;  /* 0xc2f75477ff0e7424 */ /* 0x004fe200078e00ff */
[----:B------:R-:W-:-:S02]  /*4210*/  MOV R15, 0x431234f7 ;  /* 0x431234f7000f7802 */ /* 0x000fc40000000f00 */
[----:B0-----:R-:W-:Y:S01]  /*4220*/  MOV R8, 0x4223149e ;  /* 0x4223149e00087802 */ /* 0x001fe20000000f00 */
[----:B------:R-:W-:Y:S01]  /*4230*/  HFMA2 R9, -RZ, RZ, -3.046875, -118.1875 ;  /* 0xc218d763ff097431 */ /* 0x000fe200000001ff */
[----:B------:R0:W-:Y:S01]  /*4240*/  STL.64 [R1+0x860], R6 ;  /* 0x0008600601007387 */ /* 0x0001e20000100a00 */
[----:B---3--:R-:W-:Y:S01]  /*4250*/  IMAD.MOV.U32 R10, RZ, RZ, 0x41898fd1 ;  /* 0x41898fd1ff0a7424 */ /* 0x008fe200078e00ff */
[----:B------:R-:W-:Y:S02]  /*4260*/  MOV R11, 0x357b0a41 ;  /* 0x357b0a41000b7802 */ /* 0x000fe40000000f00 */
[----:B------:R2:W-:Y:S01]  /*4270*/  STL.64 [R1+0x8a8], R14 ;  /* 0x0008a80e01007387 */ /* 0x0005e20000100a00 */
[----:B-1----:R-:W-:Y:S02]  /*4280*/  HFMA2 R12, -RZ, RZ, -2.390625, -0.15869140625 ;  /* 0xc0c8b114ff0c7431 */ /* 0x002fe400000001ff */
[----:B------:R-:W-:Y:S01]  /*4290*/  IMAD.MOV.U32 R13, RZ, RZ, 0x40a3bda5 ;  /* 0x40a3bda5ff0d7424 */ /* 0x000fe200078e00ff */
[----:B------:R1:W-:Y:S04]  /*42a0*/  STL.64 [R1+0x8b8], R8 ;  /* 0x0008b80801007387 */ /* 0x0003e80000100a00 */
[----:B------:R3:W-:Y:S01]  /*42b0*/  STL.64 [R1+0x8c0], R10 ;  /* 0x0008c00a01007387 */ /* 0x0007e20000100a00 */
[----:B0-----:R-:W-:Y:S01]  /*42c0*/  MOV R6, 0xb0a1e056 ;  /* 0xb0a1e05600067802 */ /* 0x001fe20000000f00 */
[----:B------:R-:W-:-:S02]  /*42d0*/  HFMA2 R7, -RZ, RZ, -0.8671875, 0.02020263671875 ;  /* 0xbaf0252cff077431 */ /* 0x000fc400000001ff */
[----:B------:R0:W-:Y:S01]  /*42e0*/  STL.64 [R1+0x8c8], R12 ;  /* 0x0008c80c01007387 */ /* 0x0001e20000100a00 */
[----:B--2---:R-:W-:Y:S01]  /*42f0*/  MOV R14, 0xc0020bba ;  /* 0xc0020bba000e7802 */ /* 0x004fe20000000f00 */
[----:B------:R-:W-:Y:S02]  /*4300*/  HFMA2 R15, -RZ, RZ, -0.177001953125, 0.003421783447265625 ;  /* 0xb1aa1b02ff0f7431 */ /* 0x000fe400000001ff */
[----:B-1----:R-:W-:Y:S02]  /*4310*/  HFMA2 R8, -RZ, RZ, 1.53515625, -0.037109375 ;  /* 0x3e24a8c0ff087431 */ /* 0x002fe400000001ff */
[----:B------:R-:W-:Y:S01]  /*4320*/  IMAD.MOV.U32 R9, RZ, RZ, -0x4d2b89d4 ;  /* 0xb2d4762cff097424 */ /* 0x000fe200078e00ff */
[----:B------:R1:W-:Y:S01]  /*4330*/  STL.64 [R1+0x888], R6 ;  /* 0x0008880601007387 */ /* 0x0003e20000100a00 */
[----:B---3--:R-:W-:Y:S01]  /*4340*/  MOV R10, 0xbd25198e ;  /* 0xbd25198e000a7802 */ /* 0x008fe20000000f00 */
[----:B------:R-:W-:Y:S02]  /*4350*/  HFMA2 R11, -RZ, RZ, 1.22265625, 0.01502227783203125 ;  /* 0x3ce423b1ff0b7431 */ /* 0x000fe400000001ff */
[----:B------:R2:W-:Y:S01]  /*4360*/  STL.64 [R1+0x8d0], R14 ;  /* 0x0008d00e01007387 */ /* 0x0005e20000100a00 */
[----:B0-----:R-:W-:Y:S01]  /*4370*/  IMAD.MOV.U32 R12, RZ, RZ, -0x43e4c231 ;  /* 0xbc1b3dcfff0c7424 */ /* 0x001fe200078e00ff */
[----:B------:R-:W-:-:S02]  /*4380*/  MOV R13, 0x36d76ab6 ;  /* 0x36d76ab6000d7802 */ /* 0x000fc40000000f00 */
[----:B------:R0:W-:Y:S04]  /*4390*/  STL.64 [R1+0x8e0], R8 ;  /* 0x0008e00801007387 */ /* 0x0001e80000100a00 */
[----:B------:R3:W-:Y:S01]  /*43a0*/  STL.64 [R1+0x8e8], R10 ;  /* 0x0008e80a01007387 */ /* 0x0007e20000100a00 */
[----:B-1----:R-:W-:Y:S02]  /*43b0*/  HFMA2 R6, -RZ, RZ, -3.3125, -0.8974609375 ;  /* 0xc2a0bb2eff067431 */ /* 0x002fe400000001ff */
[----:B------:R-:W-:Y:S01]  /*43c0*/  IMAD.MOV.U32 R7, RZ, RZ, -0x4713dd22 ;  /* 0xb8ec22deff077424 */ /* 0x000fe200078e00ff */
[----:B------:R1:W-:Y:S01]  /*43d0*/  STL.64 [R1+0x8f0], R12 ;  /* 0x0008f00c01007387 */ /* 0x0003e20000100a00 */
[----:B--2---:R-:W-:Y:S02]  /*43e0*/  HFMA2 R14, -RZ, RZ, 0.88037109375, 3.943359375 ;  /* 0x3b0b43e3ff0e7431 */ /* 0x004fe400000001ff */
[----:B------:R-:W-:-:S02]  /*43f0*/  IMAD.MOV.U32 R15, RZ, RZ, 0x43542b1a ;  /* 0x43542b1aff0f7424 */ /* 0x000fc400078e00ff */
[----:B0-----:R-:W-:Y:S02]  /*4400*/  IMAD.MOV.U32 R8, RZ, RZ, 0x4436cdd2 ;  /* 0x4436cdd2ff087424 */ /* 0x001fe400078e00ff */
[----:B------:R-:W-:Y:S01]  /*4410*/  HFMA2 R9, -RZ, RZ, -3.970703125, 0.000694751739501953125 ;  /* 0xc3f111b1ff097431 */ /* 0x000fe200000001ff */
[----:B------:R0:W-:Y:S01]  /*4420*/  STL.64 [R1+0x8b0], R6 ;  /* 0x0008b00601007387 */ /* 0x0001e20000100a00 */
[----:B---3--:R-:W-:Y:S01]  /*4430*/  MOV R10, 0xbcec1227 ;  /* 0xbcec1227000a7802 */ /* 0x008fe20000000f00 */
[----:B------:R-:W-:Y:S02]  /*4440*/  IMAD.MOV.U32 R11, RZ, RZ, 0x43a31567 ;  /* 0x43a31567ff0b7424 */ /* 0x000fe400078e00ff */
[----:B------:R2:W-:Y:S01]  /*4450*/  STL.64 [R1+0x8f8], R14 ;  /* 0x0008f80e01007387 */ /* 0x0005e20000100a00 */
[----:B-1----:R-:W-:Y:S01]  /*4460*/  HFMA2 R12, -RZ, RZ, -3.833984375, -13016 ;  /* 0xc3abf25bff0c7431 */ /* 0x002fe200000001ff */
[----:B------:R-:W-:Y:S02]  /*4470*/  MOV R13, 0x432bf3b2 ;  /* 0x432bf3b2000d7802 */ /* 0x000fe40000000f00 */
[----:B------:R1:W-:Y:S04]  /*4480*/  STL.64 [R1+0x908], R8 ;  /* 0x0009080801007387 */ /* 0x0003e80000100a00 */
[----:B------:R3:W-:Y:S01]  /*4490*/  STL.64 [R1+0x910], R10 ;  /* 0x0009100a01007387 */ /* 0x0007e20000100a00 */
[----:B0-----:R-:W-:Y:S01]  /*44a0*/  IMAD.MOV.U32 R6, RZ, RZ, 0x3f18a4c1 ;  /* 0x3f18a4c1ff067424 */ /* 0x001fe200078e00ff */
[----:B------:R-:W-:-:S02]  /*44b0*/  MOV R7, 0xbee2690b ;  /* 0xbee2690b00077802 */ /* 0x000fc40000000f00 */
[----:B------:R0:W-:Y:S01]  /*44c0*/  STL.64 [R1+0x918], R12 ;  /* 0x0009180c01007387 */ /* 0x0001e20000100a00 */
[----:B--2---:R-:W-:Y:S02]  /*44d0*/  IMAD.MOV.U32 R14, RZ, RZ, 0x3913332d ;  /* 0x3913332dff0e7424 */ /* 0x004fe400078e00ff */
[----:B------:R-:W-:Y:S02]  /*44e0*/  HFMA2 R15, -RZ, RZ, -3.29296875, -7.3611736297607421875e-05 ;  /* 0xc29684d3ff0f7431 */ /* 0x000fe400000001ff */
        /* <DEDUP_REMOVED lines=10> */
[----:B-1----:R-:W-:Y:S02]  /*4590*/  MOV R6, 0x4151b9cf ;  /* 0x4151b9cf00067802 */ /* 0x002fe40000000f00 */
[----:B------:R-:W-:Y:S01]  /*45a0*/  MOV R7, 0xc3f87dce ;  /* 0xc3f87dce00077802 */ /* 0x000fe20000000f00 */
[----:B------:R1:W-:Y:S01]  /*45b0*/  STL.64 [R1+0x940], R12 ;  /* 0x0009400c01007387 */ /* 0x0003e20000100a00 */
[----:B--2---:R-:W-:Y:S01]  /*45c0*/  HFMA2 R14, -RZ, RZ, 1.7705078125, -0.4638671875 ;  /* 0x3f15b76cff0e7431 */ /* 0x004fe200000001ff */
[----:B------:R-:W-:-:S02]  /*45d0*/  MOV R15, 0xbe5574fd ;  /* 0xbe5574fd000f7802 */ /* 0x000fc40000000f00 */
[----:B0-----:R-:W-:Y:S01]  /*45e0*/  MOV R8, 0xbd07707a ;  /* 0xbd07707a00087802 */ /* 0x001fe20000000f00 */
[----:B------:R-:W-:Y:S01]  /*45f0*/  IMAD.MOV.U32 R9, RZ, RZ, 0x3c778cda ;  /* 0x3c778cdaff097424 */ /* 0x000fe200078e00ff */
[----:B------:R0:W-:Y:S01]  /*4600*/  STL.64 [R1+0x900], R6 ;  /* 0x0009000601007387 */ /* 0x0001e20000100a00 */
[----:B---3--:R-:W-:Y:S01]  /*4610*/  HFMA2 R10, -RZ, RZ, -4.46484375, 1580 ;  /* 0xc477662cff0a7431 */ /* 0x008fe200000001ff */
[----:B------:R-:W-:Y:S02]  /*4620*/  MOV R11, 0x450908e3 ;  /* 0x450908e3000b7802 */ /* 0x000fe40000000f00 */
[----:B------:R2:W-:Y:S01]  /*4630*/  STL.64 [R1+0x948], R14 ;  /* 0x0009480e01007387 */ /* 0x0005e20000100a00 */
[----:B-1----:R-:W-:Y:S02]  /*4640*/  IMAD.MOV.U32 R12, RZ, RZ, -0x3b0ef486 ;  /* 0xc4f10b7aff0c7424 */ /* 0x002fe400078e00ff */
[----:B------:R-:W-:Y:S01]  /*4650*/  HFMA2 R13, -RZ, RZ, -1.5341796875, 0.0010662078857421875 ;  /* 0xbe23145eff0d7431 */ /* 0x000fe200000001ff */
[----:B------:R1:W-:Y:S04]  /*4660*/  STL.64 [R1+0x958], R8 ;  /* 0x0009580801007387 */ /* 0x0003e80000100a00 */
[----:B------:R3:W-:Y:S01]  /*4670*/  STL.64 [R1+0x960], R10 ;  /* 0x0009600a01007387 */ /* 0x0007e20000100a00 */
[----:B0-----:R-:W-:Y:S01]  /*4680*/  MOV R6, 0x42850a16 ;  /* 0x42850a1600067802 */ /* 0x001fe20000000f00 */
[----:B------:R-:W-:-:S02]  /*4690*/  IMAD.MOV.U32 R7, RZ, RZ, -0x3e1c6b7b ;  /* 0xc1e39485ff077424 */ /* 0x000fc400078e00ff */
[----:B------:R0:W-:Y:S01]  /*46a0*/  STL.64 [R1+0x968], R12 ;  /* 0x0009680c01007387 */ /* 0x0001e20000100a00 */
[----:B--2---:R-:W-:Y:S01]  /*46b0*/  MOV R14, 0x44f49ff4 ;  /* 0x44f49ff4000e7802 */ /* 0x004fe20000000f00 */
[----:B------:R-:W-:Y:S02]  /*46c0*/  IMAD.MOV.U32 R15, RZ, RZ, -0x3ae98bfa ;  /* 0xc5167406ff0f7424 */ /* 0x000fe400078e00ff */
[----:B-1----:R-:W-:Y:S02]  /*46d0*/  IMAD.MOV.U32 R8, RZ, RZ, -0x3bc3d9f9 ;  /* 0xc43c2607ff087424 */ /* 0x002fe400078e00ff */
[----:B------:R-:W-:Y:S01]  /*46e0*/  HFMA2 R9, -RZ, RZ, 4.2109375, -6008 ;  /* 0x4436eddeff097431 */ /* 0x000fe200000001ff */
[----:B------:R-:W-:Y:S01]  /*46f0*/  STL.64 [R1+0x9c0], R18 ;  /* 0x0009c01201007387 */ /* 0x000fe20000100a00 */
[----:B---3--:R-:W-:Y:S01]  /*4700*/  MOV R10, 0xc3aaaf64 ;  /* 0xc3aaaf64000a7802 */ /* 0x008fe20000000f00 */
[----:B------:R-:W-:Y:S02]  /*4710*/  IMAD.MOV.U32 R11, RZ, RZ, -0x48d87794 ;  /* 0xb727886cff0b7424 */ /* 0x000fe400078e00ff */
[----:B------:R1:W-:Y:S01]  /*4720*/  STL.64 [R1+0x970], R14 ;  /* 0x0009700e01007387 */ /* 0x0003e20000100a00 */
[----:B0-----:R-:W-:Y:S01]  /*4730*/  HFMA2 R12, -RZ, RZ, 3.509765625, -0.000507831573486328125 ;  /* 0x43059029ff0c7431 */ /* 0x001fe200000001ff */
[----:B------:R-:W-:-:S02]  /*4740*/  MOV R13, 0xc2e186a2 ;  /* 0xc2e186a2000d7802 */ /* 0x000fc40000000f00 */
[----:B------:R0:W-:Y:S04]  /*4750*/  STL.64 [R1+0x980], R8 ;  /* 0x0009800801007387 */ /* 0x0001e80000100a00 */
[----:B------:R2:W-:Y:S04]  /*4760*/  STL.64 [R1+0x988], R10 ;  /* 0x0009880a01007387 */ /* 0x0005e80000100a00 */
[----:B------:R3:W-:Y:S01]  /*4770*/  STL.64 [R1+0x990], R12 ;  /* 0x0009900c01007387 */ /* 0x0007e20000100a00 */
[----:B-1----:R-:W-:Y:S02]  /*4780*/  IMAD.MOV.U32 R14, RZ, RZ, 0x42393dd8 ;  /* 0x42393dd8ff0e7424 */ /* 0x002fe400078e00ff */
[----:B------:R-:W-:-:S02]  /*4790*/  HFMA2 R15, -RZ, RZ, -0.4384765625, -8600 ;  /* 0xb704f033ff0f7431 */ /* 0x000fc400000001ff */
[----:B0-----:R-:W-:Y:S01]  /*47a0*/  HFMA2 R8, -RZ, RZ, -2.259765625, 2620 ;  /* 0xc085691eff087431 */ /* 0x001fe200000001ff */
[----:B------:R-:W-:Y:S01]  /*47b0*/  MOV R9, 0x3b4b3729 ;  /* 0x3b4b372900097802 */ /* 0x000fe20000000f00 */
[----:B------:R-:W-:Y:S01]  /*47c0*/  STL.64 [R1+0x9c8], RZ ;  /* 0x0009c8ff01007387 */ /* 0x000fe20000100a00 */
[----:B--2---:R-:W-:Y:S02]  /*47d0*/  IMAD.MOV.U32 R10, RZ, RZ, 0x3f8f9e02 ;  /* 0x3f8f9e02ff0a7424 */ /* 0x004fe400078e00ff */
[----:B------:R-:W-:Y:S01]  /*47e0*/  HFMA2 R11, -RZ, RZ, -1.814453125, -0.177734375 ;  /* 0xbf42b1b0ff0b7431 */ /* 0x000fe200000001ff */
[----:B------:R-:W-:Y:S01]  /*47f0*/  STL.64 [R1+0x998], R14 ;  /* 0x0009980e01007387 */ /* 0x000fe20000100a00 */
[----:B---3--:R-:W-:Y:S01]  /*4800*/  MOV R12, 0x3eb9a9a3 ;  /* 0x3eb9a9a3000c7802 */ /* 0x008fe20000000f00 */
[----:B------:R-:W-:Y:S02]  /*4810*/  IMAD.MOV.U32 R13, RZ, RZ, 0x3e6301dc ;  /* 0x3e6301dcff0d7424 */ /* 0x000fe400078e00ff */
        /* <DEDUP_REMOVED lines=15> */
[----:B0-----:R-:W-:-:S02]  /*4910*/  IMAD.MOV.U32 R6, RZ, RZ, 0x391ad4b2 ;  /* 0x391ad4b2ff067424 */ /* 0x001fc400078e00ff */
[----:B------:R-:W-:-:S05]  /*4920*/  HFMA2 R7, -RZ, RZ, 1.328125, -1493 ;  /* 0x3d50e5d5ff077431 */ /* 0x000fca00000001ff */
[----:B------:R0:W-:Y:S02]  /*4930*/  STL.64 [R1+0x950], R6 ;  /* 0x0009500601007387 */ /* 0x0001e40000100a00 */
[----:B0-----:R-:W-:Y:S01]  /*4940*/  HFMA2 R6, -RZ, RZ, 4.66796875, -15728 ;  /* 0x44abf3aeff067431 */ /* 0x001fe200000001ff */
[----:B------:R-:W-:-:S05]  /*4950*/  MOV R7, 0x3aa95acb ;  /* 0x3aa95acb00077802 */ /* 0x000fca0000000f00 */
[----:B------:R0:W-:Y:S02]  /*4960*/  STL.64 [R1+0x978], R6 ;  /* 0x0009780601007387 */ /* 0x0001e40000100a00 */
[----:B0-----:R-:W-:Y:S01]  /*4970*/  MOV R6, 0xc1682bf0 ;  /* 0xc1682bf000067802 */ /* 0x001fe20000000f00 */
[----:B------:R-:W-:-:S05]  /*4980*/  IMAD.MOV.U32 R7, RZ, RZ, 0x4131c9d1 ;  /* 0x4131c9d1ff077424 */ /* 0x000fca00078e00ff */
[----:B------:R0:W-:Y:S02]  /*4990*/  STL.64 [R1+0x9a0], R6 ;  /* 0x0009a00601007387 */ /* 0x0001e40000100a00 */
[----:B0-----:R-:W-:Y:S01]  /*49a0*/  IADD3 R6, PT, PT, R1, 0x9c4, RZ ;  /* 0x000009c401067810 */ /* 0x001fe20007ffe0ff */
[----:B------:R-:W-:Y:S06]  /*49b0*/  @!P0 BRA `(.L_x_2055) ;  /* 0x00000000007c8947 */ /* 0x000fec0003800000 */
[C---:B------:R-:W-:Y:S01]  /*49c0*/  FADD.FTZ.RZ R4, R5.reuse, 1 ;  /* 0x3f80000005047421 */ /* 0x040fe2000001c000 */
        /* <DEDUP_REMOVED lines=28> */
[----:B------:R-:W0:Y:S01]  /*4b90*/  MUFU.SQRT R4, R4 ;  /* 0x0000000400047308 */ /* 0x000e220000002000 */
[----:B------:R-:W-:Y:S05]  /*4ba0*/  BRA `(.L_x_2056) ;  /* 0x0000000000887947 */ /* 0x000fea0003800000 */
.L_x_2055:
[----:B------:R-:W-:Y:S02]  /*4bb0*/  FSETP.GEU.FTZ.AND P0, PT, R4, 1, PT ;  /* 0x3f8000000400780b */ /* 0x000fe40003f1e000 */
[----:B------:R-:W-:-:S11]  /*4bc0*/  MOV R4, RZ ;  /* 0x000000ff00047202 */ /* 0x000fd60000000f00 */
        /* <DEDUP_REMOVED lines=32> */
.L_x_2056:
[----:B------:R-:W-:Y:S05]  /*4dd0*/  BSYNC.RECONVERGENT B0 ;  /* 0x0000000000007941 */ /* 0x000fea0003800200 */
.L_x_2054:
[----:B------:R-:W-:Y:S01]  /*4de0*/  HFMA2 R5, -RZ, RZ, 0, 5.9604644775390625e-08 ;  /* 0x00000001ff057431 */ /* 0x000fe200000001ff */
[----:B------:R-:W-:Y:S01]  /*4df0*/  BSSY.RECONVERGENT B0, `(.L_x_2057) ;  /* 0x0000015000007945 */ /* 0x000fe20003800200 */
[----:B------:R-:W-:Y:S01]  /*4e00*/  IMAD.MOV.U32 R7, RZ, RZ, RZ ;  /* 0x000000ffff077224 */ /* 0x000fe200078e00ff */
[----:B------:R-:W-:-:S07]  /*4e10*/  MOV R8, 0xbeaaaaab ;  /* 0xbeaaaaab00087802 */ /* 0x000fce0000000f00 */
.L_x_2058:
[----:B------:R-:W-:-:S13]  /*4e20*/  ISETP.GT.AND P1, PT, R5, R7, PT ;  /* 0x000000070500720c */ /* 0x000fda0003f24270 */
[C---:B------:R-:W-:Y:S01]  /*4e30*/  @P1 VIADD R11, R5.reuse, 0xffffffff ;  /* 0xffffffff050b1836 */ /* 0x040fe20000000000 */
[----:B------:R-:W-:-:S04]  /*4e40*/  @!P1 LEA R9, R5, R6, 0x2 ;  /* 0x0000000605099211 */ /* 0x000fc800078e10ff */
[----:B------:R-:W-:Y:S01]  /*4e50*/  @P1 LEA R11, R11, R6, 0x2 ;  /* 0x000000060b0b1211 */ /* 0x000fe200078e10ff */
[----:B------:R-:W2:Y:S04]  /*4e60*/  @!P1 LDL R10, [R9] ;  /* 0x00000000090a9983 */ /* 0x000ea80000100800 */
[----:B------:R-:W0:Y:S01]  /*4e70*/  @P1 LDL R13, [R11] ;  /* 0x000000000b0d1983 */ /* 0x000e220000100800 */
[----:B------:R-:W-:Y:S02]  /*4e80*/  IMAD R12, R5, 0x4, R0 ;  /* 0x00000004050c7824 */ /* 0x000fe400078e0200 */
[----:B0-----:R-:W-:-:S05]  /*4e90*/  @P1 FMUL.FTZ R10, R13, R4 ;  /* 0x000000040d0a1220 */ /* 0x001fca0000410000 */
        /* <DEDUP_REMOVED lines=11> */
.L_x_2057:
        /* <DEDUP_REMOVED lines=9> */
.L_x_2062:
        /* <DEDUP_REMOVED lines=19> */
.L_x_2061:
        /* <DEDUP_REMOVED lines=12> */
.L_x_2064:
        /* <DEDUP_REMOVED lines=19> */
.L_x_2063:
        /* <DEDUP_REMOVED lines=12> */
.L_x_2066:
        /* <DEDUP_REMOVED lines=19> */
.L_x_2065:
        /* <DEDUP_REMOVED lines=12> */
.L_x_2068:
        /* <DEDUP_REMOVED lines=19> */
.L_x_2067:
        /* <DEDUP_REMOVED lines=12> */
.L_x_2070:
        /* <DEDUP_REMOVED lines=19> */
.L_x_2069:
        /* <DEDUP_REMOVED lines=12> */
.L_x_2072:
        /* <DEDUP_REMOVED lines=19> */
.L_x_2071:
        /* <DEDUP_REMOVED lines=12> */
.L_x_2074:
        /* <DEDUP_REMOVED lines=19> */
.L_x_2073:
        /* <DEDUP_REMOVED lines=12> */
.L_x_2076:
        /* <DEDUP_REMOVED lines=19> */
.L_x_2075:
        /* <DEDUP_REMOVED lines=12> */
.L_x_2078:
        /* <DEDUP_REMOVED lines=19> */
.L_x_2077:
        /* <DEDUP_REMOVED lines=12> */
.L_x_2080:
        /* <DEDUP_REMOVED lines=19> */
.L_x_2079:
        /* <DEDUP_REMOVED lines=12> */
.L_x_2082:
        /* <DEDUP_REMOVED lines=19> */
.L_x_2081:
        /* <DEDUP_REMOVED lines=12> */
.L_x_2084:
        /* <DEDUP_REMOVED lines=19> */
.L_x_2083:
        /* <DEDUP_REMOVED lines=12> */
.L_x_2086:
        /* <DEDUP_REMOVED lines=19> */
.L_x_2085:
        /* <DEDUP_REMOVED lines=12> */
.L_x_2088:
        /* <DEDUP_REMOVED lines=19> */
.L_x_2087:
        /* <DEDUP_REMOVED lines=12> */
.L_x_2090:
        /* <DEDUP_REMOVED lines=19> */
.L_x_2089:
        /* <DEDUP_REMOVED lines=12> */
.L_x_2092:
        /* <DEDUP_REMOVED lines=19> */
.L_x_2091:
        /* <DEDUP_REMOVED lines=12> */
.L_x_2094:
        /* <DEDUP_REMOVED lines=19> */
.L_x_2093:
        /* <DEDUP_REMOVED lines=12> */
.L_x_2096:
        /* <DEDUP_REMOVED lines=19> */
.L_x_2095:
        /* <DEDUP_REMOVED lines=12> */
.L_x_2098:
        /* <DEDUP_REMOVED lines=19> */
.L_x_2097:
        /* <DEDUP_REMOVED lines=12> */
.L_x_2100:
        /* <DEDUP_REMOVED lines=19> */
.L_x_2099:
        /* <DEDUP_REMOVED lines=12> */
.L_x_2102:
        /* <DEDUP_REMOVED lines=19> */
.L_x_2101:
        /* <DEDUP_REMOVED lines=12> */
.L_x_2104:
        /* <DEDUP_REMOVED lines=19> */
.L_x_2103:
        /* <DEDUP_REMOVED lines=12> */
.L_x_2106:
        /* <DEDUP_REMOVED lines=19> */
.L_x_2105:
        /* <DEDUP_REMOVED lines=10> */
.L_x_2108:
        /* <DEDUP_REMOVED lines=19> */
.L_x_2107:
[----:B------:R-:W1:Y:S02]  /*7d80*/  MUFU.RCP R0, R3 ;  /* 0x0000000300007308 */ /* 0x000e640000001000 */
[----:B-1----:R-:W-:-:S04]  /*7d90*/  FMUL.FTZ R9, R9, R0 ;  /* 0x0000000009097220 */ /* 0x002fc80000410000 */
[----:B------:R-:W-:-:S05]  /*7da0*/  FMUL.FTZ R9, R8, R9 ;  /* 0x0000000908097220 */ /* 0x000fca0000410000 */
[----:B------:R-:W-:-:S13]  /*7db0*/  FSETP.GT.FTZ.AND P0, PT, |R9|, |R10|, PT ;  /* 0x4000000a0900720b */ /* 0x000fda0003f14200 */
[----:B------:R-:W-:-:S07]  /*7dc0*/  @!P0 FADD.FTZ R5, R5, R9 ;  /* 0x0000000905058221 */ /* 0x000fce0000010000 */
.L_x_2060:
[----:B------:R-:W-:Y:S05]  /*7dd0*/  BSYNC.RECONVERGENT B0 ;  /* 0x0000000000007941 */ /* 0x000fea0003800200 */
.L_x_2059:
[----:B------:R-:W-:Y:S01]  /*7de0*/  FMUL.FTZ R6, R3, 1 ;  /* 0x3f80000003067820 */ /* 0x000fe20000410000 */
[----:B------:R-:W-:Y:S01]  /*7df0*/  FMUL.FTZ R0, R4, 1 ;  /* 0x3f80000004007820 */ /* 0x000fe20000410000 */
[----:B------:R-:W-:Y:S01]  /*7e00*/  IMAD.MOV.U32 R10, RZ, RZ, 0x652b82fe ;  /* 0x652b82feff0a7424 */ /* 0x000fe200078e00ff */
[----:B------:R-:W-:Y:S01]  /*7e10*/  MOV R11, 0x3ff71547 ;  /* 0x3ff71547000b7802 */ /* 0x000fe20000000f00 */
[----:B------:R-:W-:Y:S01]  /*7e20*/  UMOV UR6, 0xfefa39ef ;  /* 0xfefa39ef00067882 */ /* 0x000fe20000000000 */
[----:B------:R-:W-:Y:S01]  /*7e30*/  F2F.F64.F32 R12, R0 ;  /* 0x00000000000c7310 */ /* 0x000fe20000201800 */
[----:B------:R-:W-:Y:S01]  /*7e40*/  UMOV UR7, 0x3fe62e42 ;  /* 0x3fe62e4200077882 */ /* 0x000fe20000000000 */
[----:B------:R-:W-:-:S15]  /*7e50*/  BSSY.RECONVERGENT B0, `(.L_x_2109) ;  /* 0x000008f000007945 */ /* 0x000fde0003800200 */
        /* <DEDUP_REMOVED lines=19> */
[----:B-1----:R-:W1:Y:S02]  /*7f90*/  DMUL R12, R12, R8 ;  /* 0x000000080c0c7228 */ /* 0x002e640000000000 */
[----:B-1----:R-:W-:-:S15]  /*7fa0*/  FSETP.GEU.FTZ.AND P0, PT, |R13|, 4.1917929649353027344, PT ;  /* 0x4086232b0d00780b */ /* 0x002fde0003f1e200 */
[----:B------:R-:W-:-:S15]  /*7fb0*/  NOP ;  /* 0x0000000000007918 */ /* 0x000fde0000000000 */
[----:B------:R-:W-:-:S15]  /*7fc0*/  NOP ;  /* 0x0000000000007918 */ /* 0x000fde0000000000 */
[----:B------:R-:W-:-:S15]  /*7fd0*/  NOP ;  /* 0x0000000000007918 */ /* 0x000fde0000000000 */
[----:B------:R-:W-:-:S02]  /*7fe0*/  NOP ;  /* 0x0000000000007918 */ /* 0x000fc40000000000 */
        /* <DEDUP_REMOVED lines=117> */
.L_x_2110:
[----:B------:R-:W-:Y:S05]  /*8740*/  BSYNC.RECONVERGENT B0 ;  /* 0x0000000000007941 */ /* 0x000fea0003800200 */
.L_x_2109:
[----:B------:R-:W-:Y:S01]  /*8750*/  FMUL.FTZ R0, R3, 0.5 ;  /* 0x3f00000003007820 */ /* 0x000fe20000410000 */
[----:B------:R-:W-:Y:S01]  /*8760*/  UMOV UR6, 0x54411744 ;  /* 0x5441174400067882 */ /* 0x000fe20000000000 */
[----:B------:R-:W-:Y:S01]  /*8770*/  UMOV UR7, 0x401921fb ;  /* 0x401921fb00077882 */ /* 0x000fe20000000000 */
[----:B--2---:R-:W-:Y:S01]  /*8780*/  DMUL R12, R14, R16 ;  /* 0x000000100e0c7228 */ /* 0x004fe20000000000 */
[----:B0-----:R0:W2:Y:S01]  /*8790*/  MUFU.SQRT R3, R0 ;  /* 0x0000000000037308 */ /* 0x0010a20000002000 */
[----:B------:R-:W-:Y:S01]  /*87a0*/  HFMA2 R19, -RZ, RZ, 1.9609375, 0 ;  /* 0x3fd80000ff137431 */ /* 0x000fe200000001ff */
[----:B------:R-:W-:Y:S01]  /*87b0*/  MOV R18, 0x0 ;  /* 0x0000000000127802 */ /* 0x000fe20000000f00 */
[----:B------:R-:W-:Y:S01]  /*87c0*/  BSSY.RECONVERGENT B0, `(.L_x_2111) ;  /* 0x0000069000007945 */ /* 0x000fe20003800200 */
[----:B0-----:R-:W-:Y:S02]  /*87d0*/  IMAD.MOV.U32 R0, RZ, RZ, 0x3a69a091 ;  /* 0x3a69a091ff007424 */ /* 0x001fe400078e00ff */
[----:B--2---:R-:W-:-:S04]  /*87e0*/  FMUL.FTZ R4, R3, -R4 ;  /* 0x8000000403047220 */ /* 0x004fc80000410000 */
[C---:B-1----:R-:W-:Y:S01]  /*87f0*/  FADD.FTZ R10, |R4|.reuse, 4 ;  /* 0x40800000040a7421 */ /* 0x042fe20000010200 */
[----:B------:R-:W-:-:S03]  /*8800*/  FSETP.GEU.FTZ.AND P1, PT, R4, RZ, PT ;  /* 0x000000ff0400720b */ /* 0x000fc60003f3e000 */
[----:B------:R-:W-:-:S15]  /*8810*/  MUFU.RCP R21, R10 ;  /* 0x0000000a00157308 */ /* 0x000fde0000001000 */
[----:B------:R-:W-:-:S15]  /*8820*/  NOP ;  /* 0x0000000000007918 */ /* 0x000fde0000000000 */
[----:B------:R-:W-:-:S15]  /*8830*/  NOP ;  /* 0x0000000000007918 */ /* 0x000fde0000000000 */
[----:B------:R-:W-:-:S04]  /*8840*/  NOP ;  /* 0x0000000000007918 */ /* 0x000fc80000000000 */
        /* <DEDUP_REMOVED lines=28> */
[C---:B0-----:R-:W-:Y:S01]  /*8a10*/  FADD.FTZ R8, |R4|.reuse, -4 ;  /* 0xc080000004087421 */ /* 0x041fe20000010200 */
[----:B------:R-:W-:-:S03]  /*8a20*/  FADD.FTZ R9, |R4|, -RZ ;  /* 0x800000ff04097221 */ /* 0x000fc60000010200 */
[----:B------:R-:W-:Y:S01]  /*8a30*/  FMUL.FTZ R3, R8, R21 ;  /* 0x0000001508037220 */ /* 0x000fe20000410000 */
[----:B------:R-:W-:-:S03]  /*8a40*/  FMUL.FTZ R8, |R4|, -R9 ;  /* 0x8000000904087220 */ /* 0x000fc60000410200 */
[----:B------:R-:W-:Y:S01]  /*8a50*/  FADD.FTZ R5, R3, 1 ;  /* 0x3f80000003057421 */ /* 0x000fe20000010000 */
[----:B------:R-:W-:-:S03]  /*8a60*/  FMUL.FTZ R22, R8, 1.4426950216293334961 ;  /* 0x3fb8aa3b08167820 */ /* 0x000fc60000410000 */
[----:B------:R-:W-:-:S03]  /*8a70*/  FFMA.FTZ R5, R5, -4, |R4| ;  /* 0xc080000005057823 */ /* 0x000fc60000010404 */
[----:B------:R-:W0:Y:S01]  /*8a80*/  FRND.TRUNC R22, R22 ;  /* 0x0000001600167307 */ /* 0x000e22000020d000 */
[----:B------:R-:W-:-:S04]  /*8a90*/  FFMA.FTZ R5, |R4|, -R3, R5 ;  /* 0x8000000304057223 */ /* 0x000fc80000010205 */
[----:B------:R-:W-:Y:S01]  /*8aa0*/  FFMA.FTZ R21, R21, R5, R3 ;  /* 0x0000000515157223 */ /* 0x000fe20000010003 */
[----:B------:R-:W-:Y:S01]  /*8ab0*/  MOV R5, 0x42fc0000 ;  /* 0x42fc000000057802 */ /* 0x000fe20000000f00 */
[----:B------:R-:W-:Y:S02]  /*8ac0*/  HFMA2 R3, -RZ, RZ, 2, 0 ;  /* 0x40000000ff037431 */ /* 0x000fe400000001ff */
[----:B------:R-:W-:-:S03]  /*8ad0*/  FFMA.FTZ R0, R21, R0, 0.0070457882247865200043 ;  /* 0x3be6e05b15007423 */ /* 0x000fc60000010000 */
[----:B------:R-:W-:Y:S01]  /*8ae0*/  FFMA.FTZ R3, |R4|, R3, 1 ;  /* 0x3f80000004037423 */ /* 0x000fe20000010203 */
[----:B------:R-:W-:Y:S01]  /*8af0*/  FFMA.FTZ R0, R21, R0, -0.015866896137595176697 ;  /* 0xbc81fb4b15007423 */ /* 0x000fe20000010000 */
[----:B0-----:R-:W-:-:S03]  /*8b00*/  FSETP.GT.FTZ.AND P0, PT, |R22|, 126, PT ;  /* 0x42fc00001600780b */ /* 0x001fc60003f14200 */
[----:B------:R-:W-:Y:S01]  /*8b10*/  FFMA.FTZ R0, R21, R0, 0.036429625004529953003 ;  /* 0x3d15373b15007423 */ /* 0x000fe20000010000 */
[----:B------:R-:W-:Y:S01]  /*8b20*/  LOP3.LUT R5, R5, 0x80000000, R22, 0xb8, !PT ;  /* 0x8000000005057812 */ /* 0x000fe200078eb816 */
[----:B------:R-:W0:Y:S02]  /*8b30*/  MUFU.RCP R3, R3 ;  /* 0x0000000300037308 */ /* 0x000e240000001000 */
[----:B------:R-:W-:Y:S01]  /*8b40*/  FFMA.FTZ R0, R21, R0, -0.066643431782722473145 ;  /* 0xbd887c5a15007423 */ /* 0x000fe20000010000 */
[----:B------:R-:W-:Y:S02]  /*8b50*/  FSEL R22, R5, R22, P0 ;  /* 0x0000001605167208 */ /* 0x000fe40000000000 */
[----:B------:R-:W-:Y:S01]  /*8b60*/  FSETP.GT.FTZ.AND P0, PT, |R4|, 10.05500030517578125, PT ;  /* 0x4120e1480400780b */ /* 0x000fe20003f14200 */
[C---:B------:R-:W-:Y:S02]  /*8b70*/  FFMA.FTZ R0, R21.reuse, R0, 0.093814529478549957275 ;  /* 0x3dc021d515007423 */ /* 0x040fe40000010000 */
[--C-:B------:R-:W-:Y:S01]  /*8b80*/  FFMA.FTZ R5, R22, -0.69314718246459960938, R8.reuse ;  /* 0xbf31721816057823 */ /* 0x100fe20000010008 */
[----:B------:R-:W-:Y:S01]  /*8b90*/  FFMA.FTZ R8, |R4|, -R9, -R8 ;  /* 0x8000000904087223 */ /* 0x000fe20000010a08 */
[----:B------:R-:W-:Y:S01]  /*8ba0*/  FFMA.FTZ R0, R21, R0, -0.10099056363105773926 ;  /* 0xbdced42415007423 */ /* 0x000fe20000010000 */
[----:B-1----:R-:W-:Y:S01]  /*8bb0*/  IADD3 R9, PT, PT, R19, -0x100000, RZ ;  /* 0xfff0000013097810 */ /* 0x002fe20007ffe0ff */
[C---:B------:R-:W-:Y:S01]  /*8bc0*/  FFMA.FTZ R5, R22.reuse, 1.9046542121259335545e-09, R5 ;  /* 0x3102e30816057823 */ /* 0x040fe20000010005 */
[----:B------:R-:W-:Y:S01]  /*8bd0*/  FADD.FTZ R22, R22, 12583039 ;  /* 0x4b40007f16167421 */ /* 0x000fe20000010000 */
[----:B------:R-:W-:-:S02]  /*8be0*/  FFMA.FTZ R0, R21, R0, 0.06809400022029876709 ;  /* 0x3d8b74de15007423 */ /* 0x000fc40000010000 */
[----:B------:R-:W-:Y:S01]  /*8bf0*/  FMUL.FTZ R5, R5, 1.4426950216293334961 ;  /* 0x3fb8aa3b05057820 */ /* 0x000fe20000410000 */
[----:B------:R-:W-:Y:S02]  /*8c00*/  IMAD.SHL.U32 R22, R22, 0x800000, RZ ;  /* 0x0080000016167824 */ /* 0x000fe400078e00ff */
[----:B------:R-:W-:-:S04]  /*8c10*/  FFMA.FTZ R0, R21, R0, 0.015377387404441833496 ;  /* 0x3c7bf17015007423 */ /* 0x000fc80000010000 */
[C---:B------:R-:W-:Y:S01]  /*8c20*/  FFMA.FTZ R0, R21.reuse, R0, -0.1396210789680480957 ;  /* 0xbe0ef8d415007423 */ /* 0x040fe20000010000 */
[----:B------:R-:W1:Y:S03]  /*8c30*/  MUFU.EX2 R5, R5 ;  /* 0x0000000500057308 */ /* 0x000e660000000800 */
[----:B------:R-:W-:Y:S01]  /*8c40*/  FFMA.FTZ R21, R21, R0, 1.232995152473449707 ;  /* 0x3f9dd2c915157423 */ /* 0x000fe20000010000 */
[----:B------:R-:W2:Y:S03]  /*8c50*/  DMUL R16, R6, R18 ;  /* 0x0000001206107228 */ /* 0x000ea60000000000 */
[----:B0-----:R-:W-:-:S04]  /*8c60*/  FMUL.FTZ R0, R21, R3 ;  /* 0x0000000315007220 */ /* 0x001fc80000410000 */
[----:B------:R-:W-:Y:S01]  /*8c70*/  FMUL.FTZ R20, R0, -2 ;  /* 0xc000000000147820 */ /* 0x000fe20000410000 */
[----:B-1----:R-:W-:-:S03]  /*8c80*/  FMUL.FTZ R5, R22, R5 ;  /* 0x0000000516057220 */ /* 0x002fc60000410000 */
[----:B------:R-:W-:Y:S01]  /*8c90*/  FFMA.FTZ R20, |R4|, R20, R21 ;  /* 0x0000001404147223 */ /* 0x000fe20000010215 */
[----:B------:R-:W-:-:S03]  /*8ca0*/  FFMA.FTZ R8, R5, R8, R5 ;  /* 0x0000000805087223 */ /* 0x000fc60000010005 */
[----:B------:R-:W-:-:S04]  /*8cb0*/  FADD.FTZ R20, -R0, R20 ;  /* 0x0000001400147221 */ /* 0x000fc80000010100 */
[----:B------:R-:W-:-:S04]  /*8cc0*/  FFMA.FTZ R3, R3, R20, R0 ;  /* 0x0000001403037223 */ /* 0x000fc80000010000 */
[----:B------:R-:W-:Y:S01]  /*8cd0*/  FMUL.FTZ R3, R3, R8 ;  /* 0x0000000803037220 */ /* 0x000fe20000410000 */
[----:B------:R-:W-:-:S04]  /*8ce0*/  MOV R8, R18 ;  /* 0x0000001200087202 */ /* 0x000fc80000000f00 */
[----:B------:R-:W-:-:S05]  /*8cf0*/  FSEL R3, R3, RZ, !P0 ;  /* 0x000000ff03037208 */ /* 0x000fca0004000000 */
[----:B------:R-:W-:-:S15]  /*8d00*/  @!P1 FADD.FTZ R3, -R3, 2 ;  /* 0x4000000003039421 */ /* 0x000fde0000010100 */
[----:B------:R-:W-:-:S15]  /*8d10*/  NOP ;  /* 0x0000000000007918 */ /* 0x000fde0000000000 */
[----:B------:R-:W-:-:S01]  /*8d20*/  NOP ;  /* 0x0000000000007918 */ /* 0x000fc20000000000 */
[----:B--2---:R-:W0:-:S15]  /*8d30*/  DFMA R10, R16, -R16, R6 ;  /* 0x80000010100a722b */ /* 0x004e1e0000000006 */
        /* <DEDUP_REMOVED lines=10> */
[----:B------:R-:W-:Y:S01]  /*8de0*/  MOV R6, R11 ;  /* 0x0000000b00067202 */ /* 0x000fe20000000f00 */
[----:B------:R-:W-:Y:S01]  /*8df0*/  IMAD.MOV.U32 R10, RZ, RZ, R17 ;  /* 0x000000ffff0a7224 */ /* 0x000fe200078e0011 */
[----:B------:R-:W-:Y:S02]  /*8e00*/  MOV R11, R16 ;  /* 0x00000010000b7202 */ /* 0x000fe40000000f00 */
[----:B------:R-:W-:-:S07]  /*8e10*/  MOV R0, 0x8e30 ;  /* 0x00008e3000007802 */ /* 0x000fce0000000f00 */
[----:B------:R-:W-:Y:S05]  /*8e20*/  CALL.REL.NOINC `($__internal_7_$__cuda_sm20_dsqrt_rn_f64_mediumpath_v1) ;  /* 0x000002ac00e47944 */ /* 0x000fea0003c00000 */
[----:B------:R-:W-:Y:S02]  /*8e30*/  MOV R4, R6 ;  /* 0x0000000600047202 */ /* 0x000fe40000000f00 */
[----:B------:R-:W-:-:S07]  /*8e40*/  MOV R5, R7 ;  /* 0x0000000700057202 */ /* 0x000fce0000000f00 */
.L_x_2112:
[----:B------:R-:W-:Y:S05]  /*8e50*/  BSYNC.RECONVERGENT B0 ;  /* 0x0000000000007941 */ /* 0x000fea0003800200 */
.L_x_2111:
        /* <DEDUP_REMOVED lines=46> */
[----:B------:R-:W-:-:S07]  /*9140*/  MOV R0, 0x9160 ;  /* 0x0000916000007802 */ /* 0x000fce0000000f00 */
[----:B------:R-:W-:Y:S05]  /*9150*/  CALL.REL.NOINC `($__internal_6_$__cuda_sm20_div_rn_f64_full) ;  /* 0x000002a000e07944 */ /* 0x000fea0003c00000 */
.L_x_2114:
[----:B------:R-:W-:Y:S05]  /*9160*/  BSYNC.RECONVERGENT B0 ;  /* 0x0000000000007941 */ /* 0x000fea0003800200 */
.L_x_2113:
        /* <DEDUP_REMOVED lines=21> */
.L_x_2053:
        /* <DEDUP_REMOVED lines=18> */
[-C--:B------:R-:W-:Y:S01]  /*93e0*/  FMUL.FTZ R4, R4, R5.reuse ;  /* 0x0000000504047220 */ /* 0x080fe20000410000 */
[----:B------:R1:W-:Y:S01]  /*93f0*/  STL.64 [R1+0x10], R10 ;  /* 0x0000100a01007387 */ /* 0x0003e20000100a00 */
[----:B------:R-:W-:Y:S01]  /*9400*/  BSSY.RECONVERGENT B0, `(.L_x_2116) ;  /* 0x00003f1000007945 */ /* 0x000fe20003800200 */
[----:B------:R-:W-:Y:S02]  /*9410*/  FMUL.FTZ R5, R16, R5 ;  /* 0x0000000510057220 */ /* 0x000fe40000410000 */
[----:B------:R2:W-:Y:S01]  /*9420*/  STL.64 [R1+0x8], R8 ;  /* 0x0000080801007387 */ /* 0x0005e20000100a00 */
        /* <DEDUP_REMOVED lines=624> */
[----:B------:R-:W-:-:S02]  /*bb30*/  MOV R7, 0x3885781c ;  /* 0x3885781c00077802 */ /* 0x000fc40000000f00 */
[----:B------:R0:W-:Y:S01]  /*bb40*/  STL.64 [R1+0x6a0], R14 ;  /* 0x0006a00e01007387 */ /* 0x0001e20000100a00 */
[----:B-1----:R-:W-:Y:S02]  /*bb50*/  HFMA2 R10, -RZ, RZ, 0.5068359375, -4.30859375 ;  /* 0x380ec44fff0a7431 */ /* 0x002fe400000001ff */
[----:B------:R-:W-:Y:S01]  /*bb60*/  IMAD.MOV.U32 R11, RZ, RZ, -0x41f2d92f ;  /* 0xbe0d26d1ff0b7424 */ /* 0x000fe200078e00ff */
[----:B--2---:R-:W-:Y:S01]  /*bb70*/  MOV R12, 0x3e02b5d2 ;  /* 0x3e02b5d2000c7802 */ /* 0x004fe20000000f00 */
[----:B------:R-:W-:Y:S01]  /*bb80*/  HFMA2 R13, -RZ, RZ, -1.349609375, 2.236328125 ;  /* 0xbd664079ff0d7431 */ /* 0x000fe200000001ff */
[----:B------:R1:W-:Y:S01]  /*bb90*/  STL.64 [R1+0x680], R6 ;  /* 0x0006800601007387 */ /* 0x0003e20000100a00 */
[----:B---3--:R-:W-:Y:S01]  /*bba0*/  IMAD.MOV.U32 R8, RZ, RZ, -0x41124077 ;  /* 0xbeedbf89ff087424 */ /* 0x008fe200078e00ff */
[----:B------:R-:W-:Y:S02]  /*bbb0*/  MOV R9, 0x3e8866ce ;  /* 0x3e8866ce00097802 */ /* 0x000fe40000000f00 */
[----:B------:R2:W-:Y:S01]  /*bbc0*/  STL.64 [R1+0x6b8], R10 ;  /* 0x0006b80a01007387 */ /* 0x0005e20000100a00 */
[----:B0-----:R-:W-:Y:S01]  /*bbd0*/  IMAD.MOV.U32 R14, RZ, RZ, -0x4bc3c1c1 ;  /* 0xb43c3e3fff0e7424 */ /* 0x001fe200078e00ff */
[----:B------:R-:W-:-:S02]  /*bbe0*/  MOV R15, 0x3c9d93f6 ;  /* 0x3c9d93f6000f7802 */ /* 0x000fc40000000f00 */
[----:B------:R0:W-:Y:S04]  /*bbf0*/  STL.64 [R1+0x6b0], R8 ;  /* 0x0006b00801007387 */ /* 0x0001e80000100a00 */
[----:B------:R3:W-:Y:S01]  /*bc00*/  STL.64 [R1+0x6c0], R12 ;  /* 0x0006c00c01007387 */ /* 0x0007e20000100a00 */
[----:B-1----:R-:W-:Y:S01]  /*bc10*/  MOV R6, 0xbc76adea ;  /* 0xbc76adea00067802 */ /* 0x002fe20000000f00 */
[----:B------:R-:W-:Y:S02]  /*bc20*/  HFMA2 R7, -RZ, RZ, 1.681640625, -0.7841796875 ;  /* 0x3ebaba46ff077431 */ /* 0x000fe400000001ff */
[----:B------:R1:W-:Y:S01]  /*bc30*/  STL.64 [R1+0x6c8], R14 ;  /* 0x0006c80e01007387 */ /* 0x0003e20000100a00 */
[----:B--2---:R-:W-:Y:S01]  /*bc40*/  IMAD.MOV.U32 R10, RZ, RZ, 0x3a8dcf9e ;  /* 0x3a8dcf9eff0a7424 */ /* 0x004fe200078e00ff */
[----:B------:R-:W-:-:S02]  /*bc50*/  MOV R11, 0xb9c3f089 ;  /* 0xb9c3f089000b7802 */ /* 0x000fc40000000f00 */
[----:B0-----:R-:W-:Y:S01]  /*bc60*/  MOV R8, 0x3091fe30 ;  /* 0x3091fe3000087802 */ /* 0x001fe20000000f00 */
[----:B------:R-:W-:Y:S01]  /*bc70*/  HFMA2 R9, -RZ, RZ, -0.84814453125, 0 ;  /* 0xbac90000ff097431 */ /* 0x000fe200000001ff */
[----:B------:R0:W-:Y:S01]  /*bc80*/  STL.64 [R1+0x6a8], R6 ;  /* 0x0006a80601007387 */ /* 0x0001e20000100a00 */
[----:B---3--:R-:W-:Y:S02]  /*bc90*/  HFMA2 R12, -RZ, RZ, -0.07666015625, -43.65625 ;  /* 0xace8d175ff0c7431 */ /* 0x008fe400000001ff */
[----:B------:R-:W-:Y:S01]  /*bca0*/  IMAD.MOV.U32 R13, RZ, RZ, 0x38b0b6af ;  /* 0x38b0b6afff0d7424 */ /* 0x000fe200078e00ff */
[----:B------:R2:W-:Y:S01]  /*bcb0*/  STL.64 [R1+0x6d8], R8 ;  /* 0x0006d80801007387 */ /* 0x0005e20000100a00 */
[----:B-1----:R-:W-:Y:S01]  /*bcc0*/  MOV R14, 0xb867519f ;  /* 0xb867519f000e7802 */ /* 0x002fe20000000f00 */
[----:B------:R-:W-:Y:S02]  /*bcd0*/  HFMA2 R15, -RZ, RZ, 0.473876953125, 0.000475406646728515625 ;  /* 0x37950fcaff0f7431 */ /* 0x000fe400000001ff */
[----:B------:R1:W-:Y:S04]  /*bce0*/  STL.64 [R1+0x6e0], R10 ;  /* 0x0006e00a01007387 */ /* 0x0003e80000100a00 */
[----:B------:R3:W-:Y:S01]  /*bcf0*/  STL.64 [R1+0x6e8], R12 ;  /* 0x0006e80c01007387 */ /* 0x0007e20000100a00 */
[----:B0-----:R-:W-:-:S02]  /*bd00*/  HFMA2 R6, -RZ, RZ, -1.1162109375, 0.44384765625 ;  /* 0xbc77371aff067431 */ /* 0x001fc400000001ff */
[----:B------:R-:W-:Y:S01]  /*bd10*/  IMAD.MOV.U32 R7, RZ, RZ, 0x3bbc182a ;  /* 0x3bbc182aff077424 */ /* 0x000fe200078e00ff */
[----:B------:R0:W-:Y:S01]  /*bd20*/  STL.64 [R1+0x6f0], R14 ;  /* 0x0006f00e01007387 */ /* 0x0001e20000100a00 */
[----:B--2---:R-:W-:Y:S02]  /*bd30*/  HFMA2 R8, -RZ, RZ, 0.37939453125, -1.3037109375 ;  /* 0x3612bd37ff087431 */ /* 0x004fe400000001ff */
[----:B------:R-:W-:Y:S01]  /*bd40*/  IMAD.MOV.U32 R9, RZ, RZ, -0x4acca68f ;  /* 0xb5335971ff097424 */ /* 0x000fe200078e00ff */
[----:B-1----:R-:W-:Y:S01]  /*bd50*/  MOV R10, 0x3f39715e ;  /* 0x3f39715e000a7802 */ /* 0x002fe20000000f00 */
[----:B------:R-:W-:Y:S01]  /*bd60*/  HFMA2 R11, -RZ, RZ, -1.923828125, 0.025543212890625 ;  /* 0xbfb2268aff0b7431 */ /* 0x000fe200000001ff */
[----:B------:R1:W-:Y:S01]  /*bd70*/  STL.64 [R1+0x6d0], R6 ;  /* 0x0006d00601007387 */ /* 0x0003e20000100a00 */
[----:B---3--:R-:W-:Y:S01]  /*bd80*/  IMAD.MOV.U32 R12, RZ, RZ, 0x3f885f7f ;  /* 0x3f885f7fff0c7424 */ /* 0x008fe200078e00ff */
[----:B------:R-:W-:Y:S02]  /*bd90*/  MOV R13, 0x3944bb29 ;  /* 0x3944bb29000d7802 */ /* 0x000fe40000000f00 */
[----:B------:R2:W-:Y:S01]  /*bda0*/  STL.64 [R1+0x700], R8 ;  /* 0x0007000801007387 */ /* 0x0005e20000100a00 */
[----:B0-----:R-:W-:-:S02]  /*bdb0*/  HFMA2 R14, -RZ, RZ, -1.8310546875, -0.73486328125 ;  /* 0xbf53b9e1ff0e7431 */ /* 0x001fc400000001ff */
[----:B------:R-:W-:Y:S01]  /*bdc0*/  IMAD.MOV.U32 R15, RZ, RZ, 0x3f64be03 ;  /* 0x3f64be03ff0f7424 */ /* 0x000fe200078e00ff */
[----:B------:R0:W-:Y:S04]  /*bdd0*/  STL.64 [R1+0x708], R10 ;  /* 0x0007080a01007387 */ /* 0x0001e80000100a00 */
[----:B------:R3:W-:Y:S01]  /*bde0*/  STL.64 [R1+0x710], R12 ;  /* 0x0007100c01007387 */ /* 0x0007e20000100a00 */
[----:B-1----:R-:W-:Y:S01]  /*bdf0*/  IMAD.MOV.U32 R6, RZ, RZ, 0x292edd8c ;  /* 0x292edd8cff067424 */ /* 0x002fe200078e00ff */
[----:B------:R-:W-:Y:S02]  /*be00*/  MOV R7, 0xb66d3d31 ;  /* 0xb66d3d3100077802 */ /* 0x000fe40000000f00 */
[----:B------:R1:W-:Y:S01]  /*be10*/  STL.64 [R1+0x718], R14 ;  /* 0x0007180e01007387 */ /* 0x0003e20000100a00 */
[----:B--2---:R-:W-:Y:S01]  /*be20*/  IMAD.MOV.U32 R8, RZ, RZ, 0x3e44f8f2 ;  /* 0x3e44f8f2ff087424 */ /* 0x004fe200078e00ff */
[----:B------:R-:W-:Y:S01]  /*be30*/  MOV R9, 0xbe29f5e1 ;  /* 0xbe29f5e100097802 */ /* 0x000fe20000000f00 */
[----:B0-----:R-:W-:-:S02]  /*be40*/  HFMA2 R10, -RZ, RZ, 1.3876953125, 0.000747203826904296875 ;  /* 0x3d8d121fff0a7431 */ /* 0x001fc400000001ff */
[----:B------:R-:W-:Y:S01]  /*be50*/  IMAD.MOV.U32 R11, RZ, RZ, 0x326ef93b ;  /* 0x326ef93bff0b7424 */ /* 0x000fe200078e00ff */
[----:B------:R0:W-:Y:S01]  /*be60*/  STL.64 [R1+0x6f8], R6 ;  /* 0x0006f80601007387 */ /* 0x0001e20000100a00 */
[----:B---3--:R-:W-:Y:S01]  /*be70*/  MOV R12, 0xbcafe000 ;  /* 0xbcafe000000c7802 */ /* 0x008fe20000000f00 */
[----:B------:R-:W-:Y:S02]  /*be80*/  HFMA2 R13, -RZ, RZ, 1.12890625, -13600 ;  /* 0x3c84f2a4ff0d7431 */ /* 0x000fe400000001ff */
[----:B------:R2:W-:Y:S01]  /*be90*/  STL.64 [R1+0x728], R8 ;  /* 0x0007280801007387 */ /* 0x0005e20000100a00 */
[----:B-1----:R-:W-:Y:S01]  /*bea0*/  IMAD.MOV.U32 R14, RZ, RZ, -0x443c0f77 ;  /* 0xbbc3f089ff0e7424 */ /* 0x002fe200078e00ff */
[----:B------:R-:W-:Y:S02]  /*beb0*/  MOV R15, 0xaef836cd ;  /* 0xaef836cd000f7802 */ /* 0x000fe40000000f00 */
[----:B------:R1:W-:Y:S04]  /*bec0*/  STL.64 [R1+0x730], R10 ;  /* 0x0007300a01007387 */ /* 0x0003e80000100a00 */
[----:B------:R3:W-:Y:S01]  /*bed0*/  STL.64 [R1+0x738], R12 ;  /* 0x0007380c01007387 */ /* 0x0007e20000100a00 */
[----:B0-----:R-:W-:Y:S01]  /*bee0*/  MOV R6, 0xbee64065 ;  /* 0xbee6406500067802 */ /* 0x001fe20000000f00 */
[----:B------:R-:W-:-:S02]  /*bef0*/  HFMA2 R7, -RZ, RZ, -0.365234375, 0.14404296875 ;  /* 0xb5d8309cff077431 */ /* 0x000fc400000001ff */
[----:B------:R0:W-:Y:S01]  /*bf00*/  STL.64 [R1+0x740], R14 ;  /* 0x0007400e01007387 */ /* 0x0001e20000100a00 */
[----:B--2---:R-:W-:Y:S01]  /*bf10*/  MOV R8, 0x39ba53bc ;  /* 0x39ba53bc00087802 */ /* 0x004fe20000000f00 */
[----:B------:R-:W-:Y:S02]  /*bf20*/  HFMA2 R9, -RZ, RZ, 0.057769775390625, -50528 ;  /* 0x2b65fa2bff097431 */ /* 0x000fe400000001ff */
[----:B-1----:R-:W-:Y:S01]  /*bf30*/  IMAD.MOV.U32 R10, RZ, RZ, -0x475ce5ee ;  /* 0xb8a31a12ff0a7424 */ /* 0x002fe200078e00ff */
[----:B------:R-:W-:Y:S01]  /*bf40*/  MOV R11, 0x3852efff ;  /* 0x3852efff000b7802 */ /* 0x000fe20000000f00 */
[----:B------:R1:W-:Y:S01]  /*bf50*/  STL.64 [R1+0x720], R6 ;  /* 0x0007200601007387 */ /* 0x0003e20000100a00 */
[----:B---3--:R-:W-:Y:S02]  /*bf60*/  HFMA2 R12, -RZ, RZ, -0.47021484375, -4.7028064727783203125e-05 ;  /* 0xb7868315ff0c7431 */ /* 0x008fe400000001ff */
[----:B------:R-:W-:Y:S01]  /*bf70*/  IMAD.MOV.U32 R13, RZ, RZ, 0x2860a0bf ;  /* 0x2860a0bfff0d7424 */ /* 0x000fe200078e00ff */
[----:B------:R2:W-:Y:S01]  /*bf80*/  STL.64 [R1+0x750], R8 ;  /* 0x0007500801007387 */ /* 0x0005e20000100a00 */
[----:B0-----:R-:W-:Y:S01]  /*bf90*/  MOV R14, 0x365283b7 ;  /* 0x365283b7000e7802 */ /* 0x001fe20000000f00 */
[----:B------:R-:W-:-:S02]  /*bfa0*/  HFMA2 R15, -RZ, RZ, 1.9580078125, 308.25 ;  /* 0x3fd55cd1ff0f7431 */ /* 0x000fc400000001ff */
[----:B------:R0:W-:Y:S04]  /*bfb0*/  STL.64 [R1+0x758], R10 ;  /* 0x0007580a01007387 */ /* 0x0001e80000100a00 */
[----:B------:R3:W-:Y:S01]  /*bfc0*/  STL.64 [R1+0x760], R12 ;  /* 0x0007600c01007387 */ /* 0x0007e20000100a00 */
[----:B-1----:R-:W-:Y:S02]  /*bfd0*/  HFMA2 R6, -RZ, RZ, 0.8466796875, -22.078125 ;  /* 0x3ac6cd85ff067431 */ /* 0x002fe400000001ff */
[----:B------:R-:W-:Y:S01]  /*bfe0*/  IMAD.MOV.U32 R7, RZ, RZ, -0x4576a78a ;  /* 0xba895876ff077424 */ /* 0x000fe200078e00ff */
[----:B------:R1:W-:Y:S01]  /*bff0*/  STL.64 [R1+0x768], R14 ;  /* 0x0007680e01007387 */ /* 0x0003e20000100a00 */
[----:B--2---:R-:W-:Y:S02]  /*c000*/  HFMA2 R8, -RZ, RZ, 2.279296875, 6.03199005126953125e-05 ;  /* 0x408f03f4ff087431 */ /* 0x004fe400000001ff */
[----:B------:R-:W-:Y:S01]  /*c010*/  IMAD.MOV.U32 R9, RZ, RZ, -0x3fd357bf ;  /* 0xc02ca841ff097424 */ /* 0x000fe200078e00ff */
[----:B0-----:R-:W-:Y:S01]  /*c020*/  MOV R10, 0xb9885993 ;  /* 0xb9885993000a7802 */ /* 0x001fe20000000f00 */
[----:B------:R-:W-:Y:S01]  /*c030*/  HFMA2 R11, -RZ, RZ, 1.94140625, -55168 ;  /* 0x3fc4fabcff0b7431 */ /* 0x000fe200000001ff */
[----:B------:R0:W-:Y:S01]  /*c040*/  STL.64 [R1+0x748], R6 ;  /* 0x0007480601007387 */ /* 0x0001e20000100a00 */
[----:B---3--:R-:W-:Y:S01]  /*c050*/  IMAD.MOV.U32 R12, RZ, RZ, -0x4040cb49 ;  /* 0xbfbf34b7ff0c7424 */ /* 0x008fe200078e00ff */
[----:B------:R-:W-:-:S02]  /*c060*/  MOV R13, 0x3f30567c ;  /* 0x3f30567c000d7802 */ /* 0x000fc40000000f00 */
[----:B------:R2:W-:Y:S01]  /*c070*/  STL.64 [R1+0x778], R8 ;  /* 0x0007780801007387 */ /* 0x0005e20000100a00 */
[----:B-1----:R-:W-:Y:S02]  /*c080*/  HFMA2 R14, -RZ, RZ, 0.355224609375, -8.9824199676513671875e-05 ;  /* 0x35af85e3ff0e7431 */ /* 0x002fe400000001ff */
[----:B------:R-:W-:Y:S01]  /*c090*/  IMAD.MOV.U32 R15, RZ, RZ, -0x417c17f8 ;  /* 0xbe83e808ff0f7424 */ /* 0x000fe200078e00ff */
[----:B------:R1:W-:Y:S04]  /*c0a0*/  STL.64 [R1+0x780], R10 ;  /* 0x0007800a01007387 */ /* 0x0003e80000100a00 */
[----:B------:R3:W-:Y:S01]  /*c0b0*/  STL.64 [R1+0x788], R12 ;  /* 0x0007880c01007387 */ /* 0x0007e20000100a00 */
[----:B0-----:R-:W-:Y:S01]  /*c0c0*/  IMAD.MOV.U32 R6, RZ, RZ, 0x3deeafd0 ;  /* 0x3deeafd0ff067424 */ /* 0x001fe200078e00ff */
[----:B------:R-:W-:-:S02]  /*c0d0*/  MOV R7, 0xc0550bb4 ;  /* 0xc0550bb400077802 */ /* 0x000fc40000000f00 */
[----:B------:R0:W-:Y:S01]  /*c0e0*/  STL.64 [R1+0x790], R14 ;  /* 0x0007900e01007387 */ /* 0x0001e20000100a00 */
[----:B--2---:R-:W-:Y:S01]  /*c0f0*/  IMAD.MOV.U32 R8, RZ, RZ, -0x4dfa223c ;  /* 0xb205ddc4ff087424 */ /* 0x004fe200078e00ff */
[----:B------:R-:W-:Y:S01]  /*c100*/  MOV R9, 0x3cc6cd86 ;  /* 0x3cc6cd8600097802 */ /* 0x000fe20000000f00 */
[----:B-1----:R-:W-:Y:S02]  /*c110*/  HFMA2 R10, -RZ, RZ, -1.1416015625, -6136 ;  /* 0xbc91edfeff0a7431 */ /* 0x002fe400000001ff */
[----:B------:R-:W-:Y:S01]  /*c120*/  IMAD.MOV.U32 R11, RZ, RZ, 0x3bd19e34 ;  /* 0x3bd19e34ff0b7424 */ /* 0x000fe200078e00ff */
[----:B------:R1:W-:Y:S01]  /*c130*/  STL.64 [R1+0x770], R6 ;  /* 0x0007700601007387 */ /* 0x0003e20000100a00 */
[----:B---3--:R-:W-:Y:S01]  /*c140*/  MOV R12, 0x2e596624 ;  /* 0x2e596624000c7802 */ /* 0x008fe20000000f00 */
[----:B------:R-:W-:Y:S02]  /*c150*/  HFMA2 R13, -RZ, RZ, -0.84912109375, -587 ;  /* 0xbacbe096ff0d7431 */ /* 0x000fe400000001ff */
[----:B------:R2:W-:Y:S01]  /*c160*/  STL.64 [R1+0x7a0], R8 ;  /* 0x0007a00801007387 */ /* 0x0005e20000100a00 */
[----:B0-----:R-:W-:Y:S01]  /*c170*/  IMAD.MOV.U32 R14, RZ, RZ, 0x3a8a6d7f ;  /* 0x3a8a6d7fff0e7424 */ /* 0x001fe200078e00ff */
[----:B------:R-:W-:-:S02]  /*c180*/  MOV R15, 0xb9b8f43c ;  /* 0xb9b8f43c000f7802 */ /* 0x000fc40000000f00 */
[----:B------:R0:W-:Y:S04]  /*c190*/  STL.64 [R1+0x7a8], R10 ;  /* 0x0007a80a01007387 */ /* 0x0001e80000100a00 */
[----:B------:R3:W-:Y:S01]  /*c1a0*/  STL.64 [R1+0x7b0], R12 ;  /* 0x0007b00c01007387 */ /* 0x0007e20000100a00 */
[----:B-1----:R-:W-:Y:S01]  /*c1b0*/  MOV R6, 0x3e580a4b ;  /* 0x3e580a4b00067802 */ /* 0x002fe20000000f00 */
[----:B------:R-:W-:Y:S02]  /*c1c0*/  HFMA2 R7, -RZ, RZ, -1.4169921875, 13232 ;  /* 0xbdab7276ff077431 */ /* 0x000fe400000001ff */
[----:B------:R1:W-:Y:S01]  /*c1d0*/  STL.64 [R1+0x7b8], R14 ;  /* 0x0007b80e01007387 */ /* 0x0003e20000100a00 */
[----:B--2---:R-:W-:Y:S01]  /*c1e0*/  MOV R8, 0xb84a1be1 ;  /* 0xb84a1be100087802 */ /* 0x004fe20000000f00 */
[----:B------:R-:W-:-:S02]  /*c1f0*/  HFMA2 R9, -RZ, RZ, 0.468505859375, 37952 ;  /* 0x377f78a2ff097431 */ /* 0x000fc400000001ff */
[----:B0-----:R-:W-:Y:S01]  /*c200*/  IMAD.MOV.U32 R10, RZ, RZ, -0x3f2c328c ;  /* 0xc0d3cd74ff0a7424 */ /* 0x001fe200078e00ff */
[----:B------:R-:W-:Y:S01]  /*c210*/  MOV R11, 0x41565e26 ;  /* 0x41565e26000b7802 */ /* 0x000fe20000000f00 */
[----:B------:R0:W-:Y:S01]  /*c220*/  STL.64 [R1+0x798], R6 ;  /* 0x0007980601007387 */ /* 0x0001e20000100a00 */
[----:B---3--:R-:W-:Y:S02]  /*c230*/  HFMA2 R12, -RZ, RZ, -2.5859375, -0.0101165771484375 ;  /* 0xc12ca12eff0c7431 */ /* 0x008fe400000001ff */
[----:B------:R-:W-:Y:S01]  /*c240*/  IMAD.MOV.U32 R13, RZ, RZ, -0x4543e1d3 ;  /* 0xbabc1e2dff0d7424 */ /* 0x000fe200078e00ff */
[----:B------:R2:W-:Y:S01]  /*c250*/  STL.64 [R1+0x7c8], R8 ;  /* 0x0007c80801007387 */ /* 0x0005e20000100a00 */
[----:B-1----:R-:W-:Y:S01]  /*c260*/  MOV R14, 0x4113bbe2 ;  /* 0x4113bbe2000e7802 */ /* 0x002fe20000000f00 */
[----:B------:R-:W-:Y:S02]  /*c270*/  HFMA2 R15, -RZ, RZ, -2.576171875, 24.15625 ;  /* 0xc1274e0aff0f7431 */ /* 0x000fe400000001ff */
[----:B------:R1:W-:Y:S04]  /*c280*/  STL.64 [R1+0x7d0], R10 ;  /* 0x0007d00a01007387 */ /* 0x0003e80000100a00 */
[----:B------:R3:W-:Y:S01]  /*c290*/  STL.64 [R1+0x7d8], R12 ;  /* 0x0007d80c01007387 */ /* 0x0007e20000100a00 */
[----:B0-----:R-:W-:-:S02]  /*c2a0*/  HFMA2 R6, -RZ, RZ, 0.045440673828125, 4296 ;  /* 0x29d16c32ff067431 */ /* 0x001fc400000001ff */
[----:B------:R-:W-:Y:S01]  /*c2b0*/  IMAD.MOV.U32 R7, RZ, RZ, 0x389de2c9 ;  /* 0x389de2c9ff077424 */ /* 0x000fe200078e00ff */
[----:B------:R0:W-:Y:S01]  /*c2c0*/  STL.64 [R1+0x7e0], R14 ;  /* 0x0007e00e01007387 */ /* 0x0001e20000100a00 */
[----:B--2---:R-:W-:Y:S02]  /*c2d0*/  HFMA2 R8, -RZ, RZ, -2.0703125, -772.5 ;  /* 0xc024e209ff087431 */ /* 0x004fe400000001ff */
[----:B------:R-:W-:Y:S01]  /*c2e0*/  IMAD.MOV.U32 R9, RZ, RZ, 0x40148713 ;  /* 0x40148713ff097424 */ /* 0x000fe200078e00ff */
[----:B-1----:R-:W-:Y:S01]  /*c2f0*/  MOV R10, 0xbf8095d8 ;  /* 0xbf8095d8000a7802 */ /* 0x002fe20000000f00 */
[----:B------:R-:W-:Y:S01]  /*c300*/  HFMA2 R11, -RZ, RZ, -0.2454833984375, 0.384765625 ;  /* 0xb3db3628ff0b7431 */ /* 0x000fe200000001ff */
[----:B------:R1:W-:Y:S01]  /*c310*/  STL.64 [R1+0x7c0], R6 ;  /* 0x0007c00601007387 */ /* 0x0003e20000100a00 */
[----:B---3--:R-:W-:Y:S01]  /*c320*/  IMAD.MOV.U32 R12, RZ, RZ, 0x3eadf3d5 ;  /* 0x3eadf3d5ff0c7424 */ /* 0x008fe200078e00ff */
[----:B------:R-:W-:Y:S02]  /*c330*/  MOV R13, 0xbe88cf1e ;  /* 0xbe88cf1e000d7802 */ /* 0x000fe40000000f00 */
[----:B------:R2:W-:Y:S01]  /*c340*/  STL.64 [R1+0x7f0], R8 ;  /* 0x0007f00801007387 */ /* 0x0005e20000100a00 */
[----:B0-----:R-:W-:-:S02]  /*c350*/  HFMA2 R14, -RZ, RZ, 1.4541015625, -0.0060577392578125 ;  /* 0x3dd19e34ff0e7431 */ /* 0x001fc400000001ff */
[----:B------:R-:W-:Y:S01]  /*c360*/  IMAD.MOV.U32 R15, RZ, RZ, 0x3067cdc6 ;  /* 0x3067cdc6ff0f7424 */ /* 0x000fe200078e00ff */
[----:B------:R0:W-:Y:S04]  /*c370*/  STL.64 [R1+0x7f8], R10 ;  /* 0x0007f80a01007387 */ /* 0x0001e80000100a00 */
[----:B------:R3:W-:Y:S01]  /*c380*/  STL.64 [R1+0x800], R12 ;  /* 0x0008000c01007387 */ /* 0x0007e20000100a00 */
[----:B-1----:R-:W-:Y:S01]  /*c390*/  IMAD.MOV.U32 R6, RZ, RZ, 0x40b05672 ;  /* 0x40b05672ff067424 */ /* 0x002fe200078e00ff */
[----:B------:R-:W-:Y:S02]  /*c3a0*/  MOV R7, 0x3749bc93 ;  /* 0x3749bc9300077802 */ /* 0x000fe40000000f00 */
[----:B------:R1:W-:Y:S01]  /*c3b0*/  STL.64 [R1+0x808], R14 ;  /* 0x0008080e01007387 */ /* 0x0003e20000100a00 */
[----:B--2---:R-:W-:Y:S01]  /*c3c0*/  IMAD.MOV.U32 R8, RZ, RZ, -0x4418ceb5 ;  /* 0xbbe7314bff087424 */ /* 0x004fe200078e00ff */
[----:B------:R-:W-:Y:S01]  /*c3d0*/  MOV R9, 0x2c0887f7 ;  /* 0x2c0887f700097802 */ /* 0x000fe20000000f00 */
[----:B0-----:R-:W-:-:S02]  /*c3e0*/  HFMA2 R10, -RZ, RZ, 0.85595703125, 0.00191211700439453125 ;  /* 0x3ad917d5ff0a7431 */ /* 0x001fc400000001ff */
[----:B------:R-:W-:Y:S01]  /*c3f0*/  IMAD.MOV.U32 R11, RZ, RZ, -0x456ebbf7 ;  /* 0xba914409ff0b7424 */ /* 0x000fe200078e00ff */
[----:B------:R0:W-:Y:S01]  /*c400*/  STL.64 [R1+0x7e8], R6 ;  /* 0x0007e80601007387 */ /* 0x0001e20000100a00 */
[----:B---3--:R-:W-:Y:S01]  /*c410*/  MOV R12, 0x39bf9a7a ;  /* 0x39bf9a7a000c7802 */ /* 0x008fe20000000f00 */
[----:B------:R-:W-:Y:S02]  /*c420*/  HFMA2 R13, -RZ, RZ, -0.09967041015625, -0.000908374786376953125 ;  /* 0xae619371ff0d7431 */ /* 0x000fe400000001ff */
[----:B------:R2:W-:Y:S01]  /*c430*/  STL.64 [R1+0x818], R8 ;  /* 0x0008180801007387 */ /* 0x0005e20000100a00 */
[----:B-1----:R-:W-:Y:S01]  /*c440*/  IMAD.MOV.U32 R14, RZ, RZ, -0x475fe738 ;  /* 0xb8a018c8ff0e7424 */ /* 0x002fe200078e00ff */
[----:B------:R-:W-:Y:S02]  /*c450*/  MOV R15, 0xc188e6d2 ;  /* 0xc188e6d2000f7802 */ /* 0x000fe40000000f00 */
[----:B------:R1:W-:Y:S04]  /*c460*/  STL.64 [R1+0x820], R10 ;  /* 0x0008200a01007387 */ /* 0x0003e80000100a00 */
[----:B------:R3:W-:Y:S01]  /*c470*/  STL.64 [R1+0x828], R12 ;  /* 0x0008280c01007387 */ /* 0x0007e20000100a00 */
[----:B0-----:R-:W-:Y:S01]  /*c480*/  MOV R6, 0xbce55ca9 ;  /* 0xbce55ca900067802 */ /* 0x001fe20000000f00 */
[----:B------:R-:W-:-:S02]  /*c490*/  HFMA2 R7, -RZ, RZ, 1.16015625, 771.5 ;  /* 0x3ca46207ff077431 */ /* 0x000fc400000001ff */
[----:B------:R0:W-:Y:S01]  /*c4a0*/  STL.64 [R1+0x830], R14 ;  /* 0x0008300e01007387 */ /* 0x0001e20000100a00 */
[----:B--2---:R-:W-:Y:S01]  /*c4b0*/  MOV R8, 0xc251316e ;  /* 0xc251316e00087802 */ /* 0x004fe20000000f00 */
[----:B------:R-:W-:Y:S02]  /*c4c0*/  HFMA2 R9, -RZ, RZ, 3.0078125, 0.99951171875 ;  /* 0x42043bffff097431 */ /* 0x000fe400000001ff */
[----:B-1----:R-:W-:Y:S01]  /*c4d0*/  IMAD.MOV.U32 R10, RZ, RZ, 0x3b2278e6 ;  /* 0x3b2278e6ff0a7424 */ /* 0x002fe200078e00ff */
[----:B------:R-:W-:Y:S01]  /*c4e0*/  MOV R11, 0xc1a4e31c ;  /* 0xc1a4e31c000b7802 */ /* 0x000fe20000000f00 */
[----:B------:R1:W-:Y:S01]  /*c4f0*/  STL.64 [R1+0x810], R6 ;  /* 0x0008100601007387 */ /* 0x0003e20000100a00 */
[----:B---3--:R-:W-:Y:S02]  /*c500*/  HFMA2 R12, -RZ, RZ, 2.826171875, 0.0019626617431640625 ;  /* 0x41a71805ff0c7431 */ /* 0x008fe400000001ff */
[----:B------:R-:W-:Y:S01]  /*c510*/  IMAD.MOV.U32 R13, RZ, RZ, -0x3edf44cc ;  /* 0xc120bb34ff0d7424 */ /* 0x000fe200078e00ff */
[----:B------:R2:W-:Y:S01]  /*c520*/  STL.64 [R1+0x840], R8 ;  /* 0x0008400801007387 */ /* 0x0005e20000100a00 */
[----:B0-----:R-:W-:Y:S01]  /*c530*/  MOV R14, 0xb74d552d ;  /* 0xb74d552d000e7802 */ /* 0x001fe20000000f00 */
[----:B------:R-:W-:-:S02]  /*c540*/  HFMA2 R15, -RZ, RZ, 2.25390625, 28240 ;  /* 0x408276e5ff0f7431 */ /* 0x000fc400000001ff */
[----:B------:R0:W-:Y:S04]  /*c550*/  STL.64 [R1+0x848], R10 ;  /* 0x0008480a01007387 */ /* 0x0001e80000100a00 */
[----:B------:R3:W-:Y:S01]  /*c560*/  STL.64 [R1+0x850], R12 ;  /* 0x0008500c01007387 */ /* 0x0007e20000100a00 */
[----:B-1----:R-:W-:Y:S02]  /*c570*/  HFMA2 R6, -RZ, RZ, -1.8896484375, 26704 ;  /* 0xbf8f7685ff067431 */ /* 0x002fe400000001ff */
[----:B------:R-:W-:Y:S01]  /*c580*/  IMAD.MOV.U32 R7, RZ, RZ, 0x42148722 ;  /* 0x42148722ff077424 */ /* 0x000fe200078e00ff */
[----:B------:R1:W-:Y:S01]  /*c590*/  STL.64 [R1+0x858], R14 ;  /* 0x0008580e01007387 */ /* 0x0003e20000100a00 */
[----:B--2---:R-:W-:Y:S02]  /*c5a0*/  HFMA2 R8, -RZ, RZ, 0.2374267578125, 1.6318359375 ;  /* 0x33993e87ff087431 */ /* 0x004fe400000001ff */
[----:B------:R-:W-:Y:S01]  /*c5b0*/  IMAD.MOV.U32 R9, RZ, RZ, -0x411aa357 ;  /* 0xbee55ca9ff097424 */ /* 0x000fe200078e00ff */
[----:B0-----:R-:W-:Y:S01]  /*c5c0*/  MOV R10, 0x3eaea827 ;  /* 0x3eaea827000a7802 */ /* 0x001fe20000000f00 */
[----:B------:R-:W-:Y:S01]  /*c5d0*/  HFMA2 R11, -RZ, RZ, -1.501953125, 0.0002357959747314453125 ;  /* 0xbe020bbaff0b7431 */ /* 0x000fe200000001ff */
[----:B------:R0:W-:Y:S01]  /*c5e0*/  STL.64 [R1+0x838], R6 ;  /* 0x0008380601007387 */ /* 0x0001e20000100a00 */
[----:B---3--:R-:W-:Y:S01]  /*c5f0*/  IMAD.MOV.U32 R12, RZ, RZ, -0x5060d352 ;  /* 0xaf9f2caeff0c7424 */ /* 0x008fe200078e00ff */
[----:B------:R-:W-:-:S02]  /*c600*/  MOV R13, 0x3d07aee5 ;  /* 0x3d07aee5000d7802 */ /* 0x000fc40000000f00 */
[----:B------:R2:W-:Y:S01]  /*c610*/  STL.64 [R1+0x868], R8 ;  /* 0x0008680801007387 */ /* 0x0005e20000100a00 */
[----:B-1----:R-:W-:Y:S02]  /*c620*/  HFMA2 R14, -RZ, RZ, -1.185546875, -0.0413818359375 ;  /* 0xbcbea94cff0e7431 */ /* 0x002fe400000001ff */
[----:B------:R-:W-:Y:S01]  /*c630*/  IMAD.MOV.U32 R15, RZ, RZ, 0x3c03ba34 ;  /* 0x3c03ba34ff0f7424 */ /* 0x000fe200078e00ff */
[----:B------:R1:W-:Y:S04]  /*c640*/  STL.64 [R1+0x870], R10 ;  /* 0x0008700a01007387 */ /* 0x0003e80000100a00 */
[----:B------:R3:W-:Y:S01]  /*c650*/  STL.64 [R1+0x878], R12 ;  /* 0x0008780c01007387 */ /* 0x0007e20000100a00 */
[----:B0-----:R-:W-:Y:S01]  /*c660*/  IMAD.MOV.U32 R6, RZ, RZ, -0x3fa1af6f ;  /* 0xc05e5091ff067424 */ /* 0x001fe200078e00ff */
[----:B------:R-:W-:-:S02]  /*c670*/  MOV R7, 0x3fb76a6c ;  /* 0x3fb76a6c00077802 */ /* 0x000fc40000000f00 */
[----:B------:R0:W-:Y:S01]  /*c680*/  STL.64 [R1+0x880], R14 ;  /* 0x0008800e01007387 */ /* 0x0001e20000100a00 */
[----:B--2---:R-:W-:Y:S01]  /*c690*/  IMAD.MOV.U32 R8, RZ, RZ, 0x3a9eb4a8 ;  /* 0x3a9eb4a8ff087424 */ /* 0x004fe200078e00ff */
[----:B------:R-:W-:Y:S01]  /*c6a0*/  MOV R9, 0xb9cefd15 ;  /* 0xb9cefd1500097802 */ /* 0x000fe20000000f00 */
[----:B-1----:R-:W-:Y:S02]  /*c6b0*/  HFMA2 R10, -RZ, RZ, 3.287109375, -7.8515625 ;  /* 0x4293c7daff0a7431 */ /* 0x002fe400000001ff */
[----:B------:R-:W-:Y:S01]  /*c6c0*/  IMAD.MOV.U32 R11, RZ, RZ, -0x3ce332d7 ;  /* 0xc31ccd29ff0b7424 */ /* 0x000fe200078e00ff */
[----:B------:R1:W-:Y:S01]  /*c6d0*/  STL.64 [R1+0x860], R6 ;  /* 0x0008600601007387 */ /* 0x0003e20000100a00 */
[----:B---3--:R-:W-:Y:S01]  /*c6e0*/  MOV R12, 0x430437bf ;  /* 0x430437bf000c7802 */ /* 0x008fe20000000f00 */
[----:B------:R-:W-:Y:S02]  /*c6f0*/  HFMA2 R13, -RZ, RZ, 1.09375, 130.875 ;  /* 0x3c605817ff0d7431 */ /* 0x000fe400000001ff */
[----:B------:R2:W-:Y:S01]  /*c700*/  STL.64 [R1+0x890], R8 ;  /* 0x0008900801007387 */ /* 0x0005e20000100a00 */
[----:B0-----:R-:W-:Y:S01]  /*c710*/  IMAD.MOV.U32 R14, RZ, RZ, -0x3d08ab89 ;  /* 0xc2f75477ff0e7424 */ /* 0x001fe200078e00ff */
[----:B------:R-:W-:-:S02]  /*c720*/  MOV R15, 0x431234f7 ;  /* 0x431234f7000f7802 */ /* 0x000fc40000000f00 */
[----:B------:R0:W-:Y:S04]  /*c730*/  STL.64 [R1+0x898], R10 ;  /* 0x0008980a01007387 */ /* 0x0001e80000100a00 */
[----:B------:R3:W-:Y:S01]  /*c740*/  STL.64 [R1+0x8a0], R12 ;  /* 0x0008a00c01007387 */ /* 0x0007e20000100a00 */
[----:B-1----:R-:W-:Y:S01]  /*c750*/  MOV R6, 0xb0a1e056 ;  /* 0xb0a1e05600067802 */ /* 0x002fe20000000f00 */
[----:B------:R-:W-:Y:S02]  /*c760*/  HFMA2 R7, -RZ, RZ, -0.8671875, 0.02020263671875 ;  /* 0xbaf0252cff077431 */ /* 0x000fe400000001ff */
[----:B------:R1:W-:Y:S01]  /*c770*/  STL.64 [R1+0x8a8], R14 ;  /* 0x0008a80e01007387 */ /* 0x0003e20000100a00 */
[----:B--2---:R-:W-:Y:S01]  /*c780*/  MOV R8, 0x4223149e ;  /* 0x4223149e00087802 */ /* 0x004fe20000000f00 */
[----:B------:R-:W-:-:S02]  /*c790*/  HFMA2 R9, -RZ, RZ, -3.046875, -118.1875 ;  /* 0xc218d763ff097431 */ /* 0x000fc400000001ff */
[----:B0-----:R-:W-:Y:S01]  /*c7a0*/  IMAD.MOV.U32 R10, RZ, RZ, 0x41898fd1 ;  /* 0x41898fd1ff0a7424 */ /* 0x001fe200078e00ff */
[----:B------:R-:W-:Y:S01]  /*c7b0*/  MOV R11, 0x357b0a41 ;  /* 0x357b0a41000b7802 */ /* 0x000fe20000000f00 */
[----:B------:R0:W-:Y:S01]  /*c7c0*/  STL.64 [R1+0x888], R6 ;  /* 0x0008880601007387 */ /* 0x0001e20000100a00 */
[----:B---3--:R-:W-:Y:S02]  /*c7d0*/  HFMA2 R12, -RZ, RZ, -2.390625, -0.15869140625 ;  /* 0xc0c8b114ff0c7431 */ /* 0x008fe400000001ff */
[----:B------:R-:W-:Y:S01]  /*c7e0*/  IMAD.MOV.U32 R13, RZ, RZ, 0x40a3bda5 ;  /* 0x40a3bda5ff0d7424 */ /* 0x000fe200078e00ff */
[----:B------:R2:W-:Y:S01]  /*c7f0*/  STL.64 [R1+0x8b8], R8 ;  /* 0x0008b80801007387 */ /* 0x0005e20000100a00 */
[----:B-1----:R-:W-:Y:S01]  /*c800*/  MOV R14, 0xc0020bba ;  /* 0xc0020bba000e7802 */ /* 0x002fe20000000f00 */
[----:B------:R-:W-:Y:S02]  /*c810*/  HFMA2 R15, -RZ, RZ, -0.177001953125, 0.003421783447265625 ;  /* 0xb1aa1b02ff0f7431 */ /* 0x000fe400000001ff */
[----:B------:R1:W-:Y:S04]  /*c820*/  STL.64 [R1+0x8c0], R10 ;  /* 0x0008c00a01007387 */ /* 0x0003e80000100a00 */
[----:B------:R3:W-:Y:S01]  /*c830*/  STL.64 [R1+0x8c8], R12 ;  /* 0x0008c80c01007387 */ /* 0x0007e20000100a00 */
[----:B0-----:R-:W-:-:S02]  /*c840*/  HFMA2 R6, -RZ, RZ, -3.3125, -0.8974609375 ;  /* 0xc2a0bb2eff067431 */ /* 0x001fc400000001ff */
[----:B------:R-:W-:Y:S01]  /*c850*/  IMAD.MOV.U32 R7, RZ, RZ, -0x4713dd22 ;  /* 0xb8ec22deff077424 */ /* 0x000fe200078e00ff */
[----:B------:R0:W-:Y:S01]  /*c860*/  STL.64 [R1+0x8d0], R14 ;  /* 0x0008d00e01007387 */ /* 0x0001e20000100a00 */
[----:B--2---:R-:W-:Y:S02]  /*c870*/  HFMA2 R8, -RZ, RZ, 1.53515625, -0.037109375 ;  /* 0x3e24a8c0ff087431 */ /* 0x004fe400000001ff */
[----:B------:R-:W-:Y:S01]  /*c880*/  IMAD.MOV.U32 R9, RZ, RZ, -0x4d2b89d4 ;  /* 0xb2d4762cff097424 */ /* 0x000fe200078e00ff */
[----:B-1----:R-:W-:Y:S01]  /*c890*/  MOV R10, 0xbd25198e ;  /* 0xbd25198e000a7802 */ /* 0x002fe20000000f00 */
[----:B------:R-:W-:Y:S01]  /*c8a0*/  HFMA2 R11, -RZ, RZ, 1.22265625, 0.01502227783203125 ;  /* 0x3ce423b1ff0b7431 */ /* 0x000fe200000001ff */
[----:B------:R1:W-:Y:S01]  /*c8b0*/  STL.64 [R1+0x8b0], R6 ;  /* 0x0008b00601007387 */ /* 0x0003e20000100a00 */
[----:B---3--:R-:W-:Y:S01]  /*c8c0*/  IMAD.MOV.U32 R12, RZ, RZ, -0x43e4c231 ;  /* 0xbc1b3dcfff0c7424 */ /* 0x008fe200078e00ff */
[----:B------:R-:W-:Y:S02]  /*c8d0*/  MOV R13, 0x36d76ab6 ;  /* 0x36d76ab6000d7802 */ /* 0x000fe40000000f00 */
[----:B------:R2:W-:Y:S01]  /*c8e0*/  STL.64 [R1+0x8e0], R8 ;  /* 0x0008e00801007387 */ /* 0x0005e20000100a00 */
[----:B0-----:R-:W-:-:S02]  /*c8f0*/  HFMA2 R14, -RZ, RZ, 0.88037109375, 3.943359375 ;  /* 0x3b0b43e3ff0e7431 */ /* 0x001fc400000001ff */
[----:B------:R-:W-:Y:S01]  /*c900*/  IMAD.MOV.U32 R15, RZ, RZ, 0x43542b1a ;  /* 0x43542b1aff0f7424 */ /* 0x000fe200078e00ff */
[----:B------:R0:W-:Y:S04]  /*c910*/  STL.64 [R1+0x8e8], R10 ;  /* 0x0008e80a01007387 */ /* 0x0001e80000100a00 */
[----:B------:R3:W-:Y:S01]  /*c920*/  STL.64 [R1+0x8f0], R12 ;  /* 0x0008f00c01007387 */ /* 0x0007e20000100a00 */
[----:B-1----:R-:W-:Y:S01]  /*c930*/  IMAD.MOV.U32 R6, RZ, RZ, 0x3f18a4c1 ;  /* 0x3f18a4c1ff067424 */ /* 0x002fe200078e00ff */
[----:B------:R-:W-:Y:S02]  /*c940*/  MOV R7, 0xbee2690b ;  /* 0xbee2690b00077802 */ /* 0x000fe40000000f00 */
[----:B------:R1:W-:Y:S01]  /*c950*/  STL.64 [R1+0x8f8], R14 ;  /* 0x0008f80e01007387 */ /* 0x0003e20000100a00 */
[----:B--2---:R-:W-:-:S02]  /*c960*/  IMAD.MOV.U32 R8, RZ, RZ, 0x4436cdd2 ;  /* 0x4436cdd2ff087424 */ /* 0x004fc400078e00ff */
[----:B------:R-:W-:Y:S01]  /*c970*/  HFMA2 R9, -RZ, RZ, -3.970703125, 0.000694751739501953125 ;  /* 0xc3f111b1ff097431 */ /* 0x000fe200000001ff */
[----:B0-----:R-:W-:Y:S01]  /*c980*/  MOV R10, 0xbcec1227 ;  /* 0xbcec1227000a7802 */ /* 0x001fe20000000f00 */
[----:B------:R-:W-:Y:S01]  /*c990*/  IMAD.MOV.U32 R11, RZ, RZ, 0x43a31567 ;  /* 0x43a31567ff0b7424 */ /* 0x000fe200078e00ff */
[----:B------:R0:W-:Y:S01]  /*c9a0*/  STL.64 [R1+0x8d8], R6 ;  /* 0x0008d80601007387 */ /* 0x0001e20000100a00 */
[----:B---3--:R-:W-:Y:S01]  /*c9b0*/  HFMA2 R12, -RZ, RZ, -3.833984375, -13016 ;  /* 0xc3abf25bff0c7431 */ /* 0x008fe200000001ff */
[----:B------:R-:W-:Y:S02]  /*c9c0*/  MOV R13, 0x432bf3b2 ;  /* 0x432bf3b2000d7802 */ /* 0x000fe40000000f00 */
[----:B------:R2:W-:Y:S01]  /*c9d0*/  STL.64 [R1+0x908], R8 ;  /* 0x0009080801007387 */ /* 0x0005e20000100a00 */
[----:B-1----:R-:W-:Y:S02]  /*c9e0*/  IMAD.MOV.U32 R14, RZ, RZ, 0x3913332d ;  /* 0x3913332dff0e7424 */ /* 0x002fe400078e00ff */
[----:B------:R-:W-:Y:S01]  /*c9f0*/  HFMA2 R15, -RZ, RZ, -3.29296875, -7.3611736297607421875e-05 ;  /* 0xc29684d3ff0f7431 */ /* 0x000fe200000001ff */
[----:B------:R1:W-:Y:S04]  /*ca00*/  STL.64 [R1+0x910], R10 ;  /* 0x0009100a01007387 */ /* 0x0003e80000100a00 */
[----:B------:R3:W-:Y:S01]  /*ca10*/  STL.64 [R1+0x918], R12 ;  /* 0x0009180c01007387 */ /* 0x0007e20000100a00 */
[----:B0-----:R-:W-:-:S02]  /*ca20*/  MOV R6, 0x4151b9cf ;  /* 0x4151b9cf00067802 */ /* 0x001fc40000000f00 */
[----:B------:R-:W-:Y:S01]  /*ca30*/  MOV R7, 0xc3f87dce ;  /* 0xc3f87dce00077802 */ /* 0x000fe20000000f00 */
[----:B------:R0:W-:Y:S01]  /*ca40*/  STL.64 [R1+0x920], R14 ;  /* 0x0009200e01007387 */ /* 0x0001e20000100a00 */
[----:B--2---:R-:W-:Y:S01]  /*ca50*/  HFMA2 R8, -RZ, RZ, -0.3310546875, 635.5 ;  /* 0xb54c60f7ff087431 */ /* 0x004fe200000001ff */
[----:B------:R-:W-:Y:S01]  /*ca60*/  MOV R9, 0x4118a4c2 ;  /* 0x4118a4c200097802 */ /* 0x000fe20000000f00 */
[----:B-1----:R-:W-:Y:S02]  /*ca70*/  IMAD.MOV.U32 R10, RZ, RZ, -0x3f0f7065 ;  /* 0xc0f08f9bff0a7424 */ /* 0x002fe400078e00ff */
[----:B------:R-:W-:Y:S01]  /*ca80*/  HFMA2 R11, -RZ, RZ, 2.111328125, 1.4609375 ;  /* 0x40393dd8ff0b7431 */ /* 0x000fe200000001ff */
[----:B------:R1:W-:Y:S01]  /*ca90*/  STL.64 [R1+0x900], R6 ;  /* 0x0009000601007387 */ /* 0x0003e20000100a00 */
[----:B---3--:R-:W-:Y:S01]  /*caa0*/  MOV R12, 0xb4fa3f50 ;  /* 0xb4fa3f50000c7802 */ /* 0x008fe20000000f00 */
[----:B------:R-:W-:Y:S02]  /*cab0*/  IMAD.MOV.U32 R13, RZ, RZ, -0x40b1a00e ;  /* 0xbf4e5ff2ff0d7424 */ /* 0x000fe400078e00ff */
[----:B------:R2:W-:Y:S01]  /*cac0*/  STL.64 [R1+0x930], R8 ;  /* 0x0009300801007387 */ /* 0x0005e20000100a00 */
[----:B0-----:R-:W-:Y:S01]  /*cad0*/  HFMA2 R14, -RZ, RZ, 1.7705078125, -0.4638671875 ;  /* 0x3f15b76cff0e7431 */ /* 0x001fe200000001ff */
[----:B------:R-:W-:-:S02]  /*cae0*/  MOV R15, 0xbe5574fd ;  /* 0xbe5574fd000f7802 */ /* 0x000fc40000000f00 */
[----:B------:R0:W-:Y:S04]  /*caf0*/  STL.64 [R1+0x938], R10 ;  /* 0x0009380a01007387 */ /* 0x0001e80000100a00 */
[----:B------:R3:W-:Y:S01]  /*cb00*/  STL.64 [R1+0x940], R12 ;  /* 0x0009400c01007387 */ /* 0x0007e20000100a00 */
[----:B-1----:R-:W-:Y:S01]  /*cb10*/  MOV R6, 0x42850a16 ;  /* 0x42850a1600067802 */ /* 0x002fe20000000f00 */
[----:B------:R-:W-:Y:S02]  /*cb20*/  IMAD.MOV.U32 R7, RZ, RZ, -0x3e1c6b7b ;  /* 0xc1e39485ff077424 */ /* 0x000fe400078e00ff */
[----:B------:R1:W-:Y:S01]  /*cb30*/  STL.64 [R1+0x948], R14 ;  /* 0x0009480e01007387 */ /* 0x0003e20000100a00 */
[----:B--2---:R-:W-:Y:S01]  /*cb40*/  MOV R8, 0xbd07707a ;  /* 0xbd07707a00087802 */ /* 0x004fe20000000f00 */
[----:B------:R-:W-:-:S02]  /*cb50*/  IMAD.MOV.U32 R9, RZ, RZ, 0x3c778cda ;  /* 0x3c778cdaff097424 */ /* 0x000fc400078e00ff */
[----:B0-----:R-:W-:Y:S01]  /*cb60*/  HFMA2 R10, -RZ, RZ, -4.46484375, 1580 ;  /* 0xc477662cff0a7431 */ /* 0x001fe200000001ff */
[----:B------:R-:W-:Y:S01]  /*cb70*/  MOV R11, 0x450908e3 ;  /* 0x450908e3000b7802 */ /* 0x000fe20000000f00 */
[----:B------:R-:W-:Y:S01]  /*cb80*/  STL.64 [R1+0x9c8], RZ ;  /* 0x0009c8ff01007387 */ /* 0x000fe20000100a00 */
[----:B---3--:R-:W-:Y:S02]  /*cb90*/  IMAD.MOV.U32 R12, RZ, RZ, -0x3b0ef486 ;  /* 0xc4f10b7aff0c7424 */ /* 0x008fe400078e00ff */
[----:B------:R-:W-:Y:S01]  /*cba0*/  HFMA2 R13, -RZ, RZ, -1.5341796875, 0.0010662078857421875 ;  /* 0xbe23145eff0d7431 */ /* 0x000fe200000001ff */
[----:B------:R0:W-:Y:S01]  /*cbb0*/  STL.64 [R1+0x958], R8 ;  /* 0x0009580801007387 */ /* 0x0001e20000100a00 */
[----:B-1----:R-:W-:Y:S01]  /*cbc0*/  MOV R14, 0x44f49ff4 ;  /* 0x44f49ff4000e7802 */ /* 0x002fe20000000f00 */
[----:B------:R-:W-:Y:S02]  /*cbd0*/  IMAD.MOV.U32 R15, RZ, RZ, -0x3ae98bfa ;  /* 0xc5167406ff0f7424 */ /* 0x000fe400078e00ff */
[----:B------:R1:W-:Y:S04]  /*cbe0*/  STL.64 [R1+0x960], R10 ;  /* 0x0009600a01007387 */ /* 0x0003e80000100a00 */
[----:B------:R2:W-:Y:S04]  /*cbf0*/  STL.64 [R1+0x968], R12 ;  /* 0x0009680c01007387 */ /* 0x0005e80000100a00 */
[----:B------:R3:W-:Y:S01]  /*cc00*/  STL.64 [R1+0x970], R14 ;  /* 0x0009700e01007387 */ /* 0x0007e20000100a00 */
[----:B0-----:R-:W-:-:S02]  /*cc10*/  IMAD.MOV.U32 R8, RZ, RZ, -0x3bc3d9f9 ;  /* 0xc43c2607ff087424 */ /* 0x001fc400078e00ff */
[----:B------:R-:W-:Y:S01]  /*cc20*/  HFMA2 R9, -RZ, RZ, 4.2109375, -6008 ;  /* 0x4436eddeff097431 */ /* 0x000fe200000001ff */
[----:B-1----:R-:W-:Y:S01]  /*cc30*/  MOV R10, 0xc3aaaf64 ;  /* 0xc3aaaf64000a7802 */ /* 0x002fe20000000f00 */
[----:B------:R-:W-:Y:S01]  /*cc40*/  IMAD.MOV.U32 R11, RZ, RZ, -0x48d87794 ;  /* 0xb727886cff0b7424 */ /* 0x000fe200078e00ff */
[----:B------:R-:W-:Y:S01]  /*cc50*/  STL.64 [R1+0x9d0], RZ ;  /* 0x0009d0ff01007387 */ /* 0x000fe20000100a00 */
[----:B--2---:R-:W-:Y:S01]  /*cc60*/  HFMA2 R12, -RZ, RZ, 3.509765625, -0.000507831573486328125 ;  /* 0x43059029ff0c7431 */ /* 0x004fe200000001ff */
[----:B------:R-:W-:Y:S02]  /*cc70*/  MOV R13, 0xc2e186a2 ;  /* 0xc2e186a2000d7802 */ /* 0x000fe40000000f00 */
[----:B------:R0:W-:Y:S01]  /*cc80*/  STL.64 [R1+0x980], R8 ;  /* 0x0009800801007387 */ /* 0x0001e20000100a00 */
[----:B---3--:R-:W-:Y:S02]  /*cc90*/  IMAD.MOV.U32 R14, RZ, RZ, 0x42393dd8 ;  /* 0x42393dd8ff0e7424 */ /* 0x008fe400078e00ff */
[----:B------:R-:W-:Y:S01]  /*cca0*/  HFMA2 R15, -RZ, RZ, -0.4384765625, -8600 ;  /* 0xb704f033ff0f7431 */ /* 0x000fe200000001ff */
[----:B------:R1:W-:Y:S04]  /*ccb0*/  STL.64 [R1+0x988], R10 ;  /* 0x0009880a01007387 */ /* 0x0003e80000100a00 */
[----:B------:R2:W-:Y:S04]  /*ccc0*/  STL.64 [R1+0x990], R12 ;  /* 0x0009900c01007387 */ /* 0x0005e80000100a00 */
[----:B------:R3:W-:Y:S01]  /*ccd0*/  STL.64 [R1+0x998], R14 ;  /* 0x0009980e01007387 */ /* 0x0007e20000100a00 */
[----:B0-----:R-:W-:Y:S01]  /*cce0*/  HFMA2 R8, -RZ, RZ, -2.259765625, 2620 ;  /* 0xc085691eff087431 */ /* 0x001fe200000001ff */
[----:B------:R-:W-:Y:S01]  /*ccf0*/  MOV R9, 0x3b4b3729 ;  /* 0x3b4b372900097802 */ /* 0x000fe20000000f00 */
[----:B-1----:R-:W-:-:S02]  /*cd00*/  IMAD.MOV.U32 R10, RZ, RZ, 0x3f8f9e02 ;  /* 0x3f8f9e02ff0a7424 */ /* 0x002fc400078e00ff */
[----:B------:R-:W-:Y:S01]  /*cd10*/  HFMA2 R11, -RZ, RZ, -1.814453125, -0.177734375 ;  /* 0xbf42b1b0ff0b7431 */ /* 0x000fe200000001ff */
[----:B------:R-:W-:Y:S01]  /*cd20*/  STL.64 [R1+0x9d8], RZ ;  /* 0x0009d8ff01007387 */ /* 0x000fe20000100a00 */
[----:B--2---:R-:W-:Y:S01]  /*cd30*/  MOV R12, 0x3eb9a9a3 ;  /* 0x3eb9a9a3000c7802 */ /* 0x004fe20000000f00 */
[----:B------:R-:W-:Y:S02]  /*cd40*/  IMAD.MOV.U32 R13, RZ, RZ, 0x3e6301dc ;  /* 0x3e6301dcff0d7424 */ /* 0x000fe400078e00ff */
[----:B------:R-:W-:Y:S01]  /*cd50*/  STL.64 [R1+0x9a8], R8 ;  /* 0x0009a80801007387 */ /* 0x000fe20000100a00 */
[----:B---3--:R-:W-:Y:S01]  /*cd60*/  HFMA2 R14, -RZ, RZ, 1.7431640625, 3.181640625 ;  /* 0x3ef9425dff0e7431 */ /* 0x008fe200000001ff */
[----:B------:R-:W-:Y:S02]  /*cd70*/  MOV R15, 0x3f800000 ;  /* 0x3f800000000f7802 */ /* 0x000fe40000000f00 */
        /* <DEDUP_REMOVED lines=22> */
[----:B0-----:R-:W-:Y:S01]  /*cee0*/  VIADD R6, R1, 0x9c4 ;  /* 0x000009c401067836 */ /* 0x001fe20000000000 */
        /* <DEDUP_REMOVED lines=30> */
[----:B------:R-:W0:Y:S01]  /*d0d0*/  MUFU.SQRT R4, R4 ;  /* 0x0000000400047308 */ /* 0x000e220000002000 */
[----:B------:R-:W-:Y:S05]  /*d0e0*/  BRA `(.L_x_2118) ;  /* 0x0000000000887947 */ /* 0x000fea0003800000 */
.L_x_2117:
[----:B------:R-:W-:Y:S02]  /*d0f0*/  FSETP.GEU.FTZ.AND P0, PT, R4, 1, PT ;  /* 0x3f8000000400780b */ /* 0x000fe40003f1e000 */
[----:B------:R-:W-:-:S11]  /*d100*/  MOV R4, RZ ;  /* 0x000000ff00047202 */ /* 0x000fd60000000f00 */
[----:B------:R-:W-:Y:S05]  /*d110*/  @P0 BRA `(.L_x_2118) ;  /* 0x00000000007c0947 */ /* 0x000fea0003800000 */
[C---:B------:R-:W-:Y:S01]  /*d120*/  FADD.FTZ.RZ R4, R5.reuse, 1 ;  /* 0x3f80000005047421 */ /* 0x040fe2000001c000 */
[----:B------:R-:W-:Y:S01]  /*d130*/  HFMA2 R10, -RZ, RZ, 1.3056640625, -1.8671875 ;  /* 0x3d39bf78ff0a7431 */ /* 0x000fe200000001ff */
        /* <DEDUP_REMOVED lines=29> */
.L_x_2118:
[----:B------:R-:W-:Y:S05]  /*d310*/  BSYNC.RECONVERGENT B0 ;  /* 0x0000000000007941 */ /* 0x000fea0003800200 */
.L_x_2116:
[----:B------:R-:W-:Y:S01]  /*d320*/  HFMA2 R5, -RZ, RZ, 0, 5.9604644775390625e-08 ;  /* 0x00000001ff057431 */ /* 0x000fe200000001ff */
[----:B------:R-:W-:Y:S01]  /*d330*/  BSSY.RECONVERGENT B0, `(.L_x_2119) ;  /* 0x0000015000007945 */ /* 0x000fe20003800200 */
[----:B------:R-:W-:Y:S01]  /*d340*/  MOV R7, RZ ;  /* 0x000000ff00077202 */ /* 0x000fe20000000f00 */
[----:B------:R-:W-:-:S07]  /*d350*/  IMAD.MOV.U32 R8, RZ, RZ, -0x41555555 ;  /* 0xbeaaaaabff087424 */ /* 0x000fce00078e00ff */
.L_x_2120:
[----:B------:R-:W-:-:S13]  /*d360*/  ISETP.GT.AND P1, PT, R5, R7, PT ;  /* 0x000000070500720c */ /* 0x000fda0003f24270 */
[C---:B------:R-:W-:Y:S02]  /*d370*/  @P1 IADD3 R11, PT, PT, R5.reuse, -0x1, RZ ;  /* 0xffffffff050b1810 */ /* 0x040fe40007ffe0ff */
[----:B------:R-:W-:-:S03]  /*d380*/  @!P1 LEA R9, R5, R6, 0x2 ;  /* 0x0000000605099211 */ /* 0x000fc600078e10ff */
[----:B------:R-:W-:Y:S02]  /*d390*/  @P1 IMAD R11, R11, 0x4, R6 ;  /* 0x000000040b0b1824 */ /* 0x000fe400078e0206 */
[----:B------:R-:W2:Y:S04]  /*d3a0*/  @!P1 LDL R10, [R9] ;  /* 0x00000000090a9983 */ /* 0x000ea80000100800 */
[----:B------:R-:W0:Y:S01]  /*d3b0*/  @P1 LDL R13, [R11] ;  /* 0x000000000b0d1983 */ /* 0x000e220000100800 */
[----:B------:R-:W-:Y:S01]  /*d3c0*/  LEA R12, R5, R0, 0x2 ;  /* 0x00000000050c7211 */ /* 0x000fe200078e10ff */
[----:B0-----:R-:W-:-:S05]  /*d3d0*/  @P1 FMUL.FTZ R10, R13, R4 ;  /* 0x000000040d0a1220 */ /* 0x001fca0000410000 */
[----:B------:R1:W-:Y:S04]  /*d3e0*/  @P1 STL [R11+0x4], R10 ;  /* 0x0000040a0b001387 */ /* 0x0003e80000100800 */
[----:B------:R-:W2:Y:S01]  /*d3f0*/  LDL R13, [R12] ;  /* 0x000000000c0d7983 */ /* 0x000ea20000100800 */
        /* <DEDUP_REMOVED lines=9> */
.L_x_2119:
        /* <DEDUP_REMOVED lines=8> */
[----:B------:R-:W-:-:S07]  /*d510*/  MOV R11, 0x1 ;  /* 0x00000001000b7802 */ /* 0x000fce0000000f00 */
.L_x_2124:
        /* <DEDUP_REMOVED lines=19> */
.L_x_2123:
        /* <DEDUP_REMOVED lines=12> */
.L_x_2126:
        /* <DEDUP_REMOVED lines=19> */
.L_x_2125:
        /* <DEDUP_REMOVED lines=12> */
.L_x_2128:
        /* <DEDUP_REMOVED lines=19> */
.L_x_2127:
        /* <DEDUP_REMOVED lines=10> */
[----:B------:R-:W-:Y:S01]  /*dad0*/  MOV R11, 0x1 ;  /* 0x00000001000b7802 */ /* 0x000fe20000000f00 */
[----:B-1----:R-:W-:-:S07]  /*dae0*/  FMUL.FTZ R9, R9, R12 ;  /* 0x0000000c09097220 */ /* 0x002fce0000410000 */
.L_x_2130:
        /* <DEDUP_REMOVED lines=19> */
.L_x_2129:
        /* <DEDUP_REMOVED lines=12> */
.L_x_2132:
        /* <DEDUP_REMOVED lines=19> */
.L_x_2131:
        /* <DEDUP_REMOVED lines=12> */
.L_x_2134:
        /* <DEDUP_REMOVED lines=19> */
.L_x_2133:
        /* <DEDUP_REMOVED lines=10> */
[----:B------:R-:W-:Y:S01]  /*e0a0*/  MOV R11, 0x1 ;  /* 0x00000001000b7802 */ /* 0x000fe20000000f00 */
[----:B-1----:R-:W-:-:S07]  /*e0b0*/  FMUL.FTZ R9, R9, R12 ;  /* 0x0000000c09097220 */ /* 0x002fce0000410000 */
.L_x_2136:
        /* <DEDUP_REMOVED lines=19> */
.L_x_2135:
        /* <DEDUP_REMOVED lines=12> */
.L_x_2138:
        /* <DEDUP_REMOVED lines=19> */
.L_x_2137:
        /* <DEDUP_REMOVED lines=12> */
.L_x_2140:
        /* <DEDUP_REMOVED lines=19> */
.L_x_2139:
        /* <DEDUP_REMOVED lines=10> */
[----:B------:R-:W-:Y:S01]  /*e670*/  MOV R11, 0x1 ;  /* 0x00000001000b7802 */ /* 0x000fe20000000f00 */
[----:B-1----:R-:W-:-:S07]  /*e680*/  FMUL.FTZ R9, R9, R12 ;  /* 0x0000000c09097220 */ /* 0x002fce0000410000 */
.L_x_2142:
        /* <DEDUP_REMOVED lines=19> */
.L_x_2141:
        /* <DEDUP_REMOVED lines=12> */
.L_x_2144:
        /* <DEDUP_REMOVED lines=19> */
.L_x_2143:
        /* <DEDUP_REMOVED lines=12> */
.L_x_2146:
        /* <DEDUP_REMOVED lines=19> */
.L_x_2145:
        /* <DEDUP_REMOVED lines=10> */
[----:B------:R-:W-:Y:S01]  /*ec40*/  MOV R11, 0x1 ;  /* 0x00000001000b7802 */ /* 0x000fe20000000f00 */
[----:B-1----:R-:W-:-:S07]  /*ec50*/  FMUL.FTZ R9, R9, R12 ;  /* 0x0000000c09097220 */ /* 0x002fce0000410000 */
.L_x_2148:
        /* <DEDUP_REMOVED lines=19> */
.L_x_2147:
        /* <DEDUP_REMOVED lines=12> */
.L_x_2150:
        /* <DEDUP_REMOVED lines=19> */
.L_x_2149:
        /* <DEDUP_REMOVED lines=12> */
.L_x_2152:
        /* <DEDUP_REMOVED lines=19> */
.L_x_2151:
        /* <DEDUP_REMOVED lines=10> */
[----:B------:R-:W-:Y:S01]  /*f210*/  MOV R11, 0x1 ;  /* 0x00000001000b7802 */ /* 0x000fe20000000f00 */
[----:B-1----:R-:W-:-:S07]  /*f220*/  FMUL.FTZ R9, R9, R12 ;  /* 0x0000000c09097220 */ /* 0x002fce0000410000 */
.L_x_2154:
        /* <DEDUP_REMOVED lines=19> */
.L_x_2153:
        /* <DEDUP_REMOVED lines=12> */
.L_x_2156:
        /* <DEDUP_REMOVED lines=19> */
.L_x_2155:
        /* <DEDUP_REMOVED lines=12> */
.L_x_2158:
        /* <DEDUP_REMOVED lines=19> */
.L_x_2157:
        /* <DEDUP_REMOVED lines=10> */
[----:B------:R-:W-:Y:S01]  /*f7e0*/  MOV R11, 0x1 ;  /* 0x00000001000b7802 */ /* 0x000fe20000000f00 */
[----:B-1----:R-:W-:-:S07]  /*f7f0*/  FMUL.FTZ R9, R9, R12 ;  /* 0x0000000c09097220 */ /* 0x002fce0000410000 */
.L_x_2160:
        /* <DEDUP_REMOVED lines=19> */
.L_x_2159:
        /* <DEDUP_REMOVED lines=12> */
.L_x_2162:
        /* <DEDUP_REMOVED lines=19> */
.L_x_2161:
        /* <DEDUP_REMOVED lines=12> */
.L_x_2164:
        /* <DEDUP_REMOVED lines=19> */
.L_x_2163:
        /* <DEDUP_REMOVED lines=10> */
[----:B------:R-:W-:Y:S01]  /*fdb0*/  MOV R11, 0x1 ;  /* 0x00000001000b7802 */ /* 0x000fe20000000f00 */
[----:B-1----:R-:W-:-:S07]  /*fdc0*/  FMUL.FTZ R9, R9, R12 ;  /* 0x0000000c09097220 */ /* 0x002fce0000410000 */
.L_x_2166:
        /* <DEDUP_REMOVED lines=19> */
.L_x_2165:
        /* <DEDUP_REMOVED lines=12> */
.L_x_2168:
        /* <DEDUP_REMOVED lines=19> */
.L_x_2167:
        /* <DEDUP_REMOVED lines=9> */
[----:B------:R-:W-:-:S07]  /*10180*/  IMAD.MOV.U32 R8, RZ, RZ, -0x3b8899d4 ;  /* 0xc477662cff087424 */ /* 0x000fce00078e00ff */
.L_x_2170:
        /* <DEDUP_REMOVED lines=19> */
.L_x_2169:
[----:B------:R-:W1:Y:S02]  /*102c0*/  MUFU.RCP R0, R3 ;  /* 0x0000000300007308 */ /* 0x000e640000001000 */
[----:B-1----:R-:W-:-:S04]  /*102d0*/  FMUL.FTZ R9, R9, R0 ;  /* 0x0000000009097220 */ /* 0x002fc80000410000 */
[----:B------:R-:W-:-:S05]  /*102e0*/  FMUL.FTZ R9, R8, R9 ;  /* 0x0000000908097220 */ /* 0x000fca0000410000 */
[----:B------:R-:W-:-:S13]  /*102f0*/  FSETP.GT.FTZ.AND P0, PT, |R9|, |R10|, PT ;  /* 0x4000000a0900720b */ /* 0x000fda0003f14200 */
[----:B------:R-:W-:-:S07]  /*10300*/  @!P0 FADD.FTZ R5, R5, R9 ;  /* 0x0000000905058221 */ /* 0x000fce0000010000 */
.L_x_2122:
[----:B------:R-:W-:Y:S05]  /*10310*/  BSYNC.RECONVERGENT B0 ;  /* 0x0000000000007941 */ /* 0x000fea0003800200 */
.L_x_2121:
[----:B------:R-:W-:Y:S01]  /*10320*/  FMUL.FTZ R6, R3, 1 ;  /* 0x3f80000003067820 */ /* 0x000fe20000410000 */
[----:B------:R-:W-:Y:S02]  /*10330*/  HFMA2 R11, -RZ, RZ, 1.9912109375, 0.00128841400146484375 ;  /* 0x3ff71547ff0b7431 */ /* 0x000fe400000001ff */
[----:B------:R-:W-:Y:S01]  /*10340*/  FMUL.FTZ R0, R4, 1 ;  /* 0x3f80000004007820 */ /* 0x000fe20000410000 */
[----:B------:R-:W-:Y:S01]  /*10350*/  MOV R10, 0x652b82fe ;  /* 0x652b82fe000a7802 */ /* 0x000fe20000000f00 */
[----:B------:R-:W-:Y:S01]  /*10360*/  UMOV UR6, 0xfefa39ef ;  /* 0xfefa39ef00067882 */ /* 0x000fe20000000000 */
[----:B------:R-:W-:Y:S01]  /*10370*/  UMOV UR7, 0x3fe62e42 ;  /* 0x3fe62e4200077882 */ /* 0x000fe20000000000 */
[----:B------:R-:W1:Y:S01]  /*10380*/  F2F.F64.F32 R6, R6 ;  /* 0x0000000600067310 */ /* 0x000e620000201800 */
[----:B------:R-:W-:-:S15]  /*10390*/  BSSY.RECONVERGENT B0, `(.L_x_2171) ;  /* 0x000008f000007945 */ /* 0x000fde0003800200 */
[----:B------:R-:W-:-:S15]  /*103a0*/  NOP ;  /* 0x0000000000007918 */ /* 0x000fde0000000000 */
[----:B------:R-:W-:-:S15]  /*103b0*/  NOP ;  /* 0x0000000000007918 */ /* 0x000fde0000000000 */
[----:B------:R-:W-:-:S15]  /*103c0*/  NOP ;  /* 0x0000000000007918 */ /* 0x000fde0000000000 */
[----:B------:R-:W-:-:S03]  /*103d0*/  NOP ;  /* 0x0000000000007918 */ /* 0x000fc60000000000 */
[----:B-1----:R-:W1:-:S15]  /*103e0*/  DMUL R8, R6, -0.5 ;  /* 0xbfe0000006087828 */ /* 0x002e5e0000000000 */
        /* <DEDUP_REMOVED lines=137> */
.L_x_2172:
[----:B------:R-:W-:Y:S05]  /*10c80*/  BSYNC.RECONVERGENT B0 ;  /* 0x0000000000007941 */ /* 0x000fea0003800200 */
.L_x_2171:
[----:B-1----:R-:W-:Y:S01]  /*10c90*/  FMUL.FTZ R11, R3, 0.5 ;  /* 0x3f000000030b7820 */ /* 0x002fe20000410000 */
[----:B------:R-:W-:Y:S01]  /*10ca0*/  UMOV UR6, 0x54411744 ;  /* 0x5441174400067882 */ /* 0x000fe20000000000 */
[----:B------:R-:W-:Y:S01]  /*10cb0*/  UMOV UR7, 0x401921fb ;  /* 0x401921fb00077882 */ /* 0x000fe20000000000 */
[----:B--2---:R-:W-:Y:S01]  /*10cc0*/  DMUL R12, R14, R16 ;  /* 0x000000100e0c7228 */ /* 0x004fe20000000000 */
[----:B------:R-:W-:Y:S01]  /*10cd0*/  MOV R18, 0x0 ;  /* 0x0000000000127802 */ /* 0x000fe20000000f00 */
[----:B------:R-:W-:Y:S01]  /*10ce0*/  IMAD.MOV.U32 R19, RZ, RZ, 0x3fd80000 ;  /* 0x3fd80000ff137424 */ /* 0x000fe200078e00ff */
[----:B------:R-:W1:Y:S01]  /*10cf0*/  MUFU.SQRT R11, R11 ;  /* 0x0000000b000b7308 */ /* 0x000e620000002000 */
[----:B------:R-:W-:Y:S01]  /*10d00*/  BSSY.RECONVERGENT B0, `(.L_x_2173) ;  /* 0x0000066000007945 */ /* 0x000fe20003800200 */
[----:B-1----:R-:W-:-:S04]  /*10d10*/  FMUL.FTZ R4, R11, -R4 ;  /* 0x800000040b047220 */ /* 0x002fc80000410000 */
[C---:B------:R-:W-:Y:S01]  /*10d20*/  FADD.FTZ R10, |R4|.reuse, 4 ;  /* 0x40800000040a7421 */ /* 0x040fe20000010200 */
[C---:B------:R-:W-:Y:S01]  /*10d30*/  FADD.FTZ R0, |R4|.reuse, -4 ;  /* 0xc080000004007421 */ /* 0x040fe20000010200 */
[----:B------:R-:W-:Y:S02]  /*10d40*/  FSETP.GEU.FTZ.AND P1, PT, R4, RZ, PT ;  /* 0x000000ff0400720b */ /* 0x000fe40003f3e000 */
[----:B------:R-:W0:Y:S02]  /*10d50*/  MUFU.RCP R21, R10 ;  /* 0x0000000a00157308 */ /* 0x000e240000001000 */
[----:B0-----:R-:W-:Y:S01]  /*10d60*/  FMUL.FTZ R3, R0, R21 ;  /* 0x0000001500037220 */ /* 0x001fe20000410000 */
[----:B------:R-:W-:-:S03]  /*10d70*/  MOV R0, 0x3a69a091 ;  /* 0x3a69a09100007802 */ /* 0x000fc60000000f00 */
[----:B------:R-:W-:-:S04]  /*10d80*/  FADD.FTZ R5, R3, 1 ;  /* 0x3f80000003057421 */ /* 0x000fc80000010000 */
[----:B------:R-:W-:-:S04]  /*10d90*/  FFMA.FTZ R5, R5, -4, |R4| ;  /* 0xc080000005057823 */ /* 0x000fc80000010404 */
[----:B------:R-:W-:-:S04]  /*10da0*/  FFMA.FTZ R5, |R4|, -R3, R5 ;  /* 0x8000000304057223 */ /* 0x000fc80000010205 */
[----:B------:R-:W-:-:S15]  /*10db0*/  FFMA.FTZ R21, R21, R5, R3 ;  /* 0x0000000515157223 */ /* 0x000fde0000010003 */
[----:B------:R-:W-:-:S15]  /*10dc0*/  NOP ;  /* 0x0000000000007918 */ /* 0x000fde0000000000 */
[----:B------:R-:W-:-:S03]  /*10dd0*/  NOP ;  /* 0x0000000000007918 */ /* 0x000fc60000000000 */
[----:B------:R-:W0:Y:S01]  /*10de0*/  DMUL R6, R6, UR6 ;  /* 0x0000000606067c28 */ /* 0x000e220008000000 */
[----:B------:R-:W-:Y:S01]  /*10df0*/  MOV R5, 0x42fc0000 ;  /* 0x42fc000000057802 */ /* 0x000fe20000000f00 */
[----:B0-----:R-:W-:Y:S01]  /*10e00*/  MUFU.RSQ64H R15, R7 ;  /* 0x00000007000f7308 */ /* 0x001fe20000001c00 */
[----:B------:R-:W-:Y:S01]  /*10e10*/  IADD3 R14, PT, PT, R7, -0x3500000, RZ ;  /* 0xfcb00000070e7810 */ /* 0x000fe20007ffe0ff */
[C---:B------:R-:W-:Y:S01]  /*10e20*/  FFMA.FTZ R0, R21.reuse, R0, 0.0070457882247865200043 ;  /* 0x3be6e05b15007423 */ /* 0x040fe20000010000 */
[----:B------:R-:W-:Y:S02]  /*10e30*/  IMAD.MOV.U32 R3, RZ, RZ, 0x40000000 ;  /* 0x40000000ff037424 */ /* 0x000fe400078e00ff */
[----:B------:R-:W-:Y:S01]  /*10e40*/  ISETP.GE.U32.AND P2, PT, R14, 0x7ca00000, PT ;  /* 0x7ca000000e00780c */ /* 0x000fe20003f46070 */
[----:B------:R-:W-:Y:S01]  /*10e50*/  FFMA.FTZ R0, R21, R0, -0.015866896137595176697 ;  /* 0xbc81fb4b15007423 */ /* 0x000fe20000010000 */
[----:B------:R-:W-:-:S03]  /*10e60*/  FFMA.FTZ R3, |R4|, R3, 1 ;  /* 0x3f80000004037423 */ /* 0x000fc60000010203 */
[----:B------:R-:W-:-:S03]  /*10e70*/  FFMA.FTZ R0, R21, R0, 0.036429625004529953003 ;  /* 0x3d15373b15007423 */ /* 0x000fc60000010000 */
[----:B------:R-:W0:Y:S01]  /*10e80*/  MUFU.RCP R3, R3 ;  /* 0x0000000300037308 */ /* 0x000e220000001000 */
[----:B------:R-:W-:-:S04]  /*10e90*/  FFMA.FTZ R0, R21, R0, -0.066643431782722473145 ;  /* 0xbd887c5a15007423 */ /* 0x000fc80000010000 */
[----:B------:R-:W-:-:S04]  /*10ea0*/  FFMA.FTZ R0, R21, R0, 0.093814529478549957275 ;  /* 0x3dc021d515007423 */ /* 0x000fc80000010000 */
[----:B------:R-:W-:-:S04]  /*10eb0*/  FFMA.FTZ R0, R21, R0, -0.10099056363105773926 ;  /* 0xbdced42415007423 */ /* 0x000fc80000010000 */
[----:B------:R-:W-:-:S04]  /*10ec0*/  FFMA.FTZ R0, R21, R0, 0.06809400022029876709 ;  /* 0x3d8b74de15007423 */ /* 0x000fc80000010000 */
[----:B------:R-:W-:-:S04]  /*10ed0*/  FFMA.FTZ R0, R21, R0, 0.015377387404441833496 ;  /* 0x3c7bf17015007423 */ /* 0x000fc80000010000 */
[----:B------:R-:W-:-:S04]  /*10ee0*/  FFMA.FTZ R0, R21, R0, -0.1396210789680480957 ;  /* 0xbe0ef8d415007423 */ /* 0x000fc80000010000 */
[----:B------:R-:W-:-:S04]  /*10ef0*/  FFMA.FTZ R21, R21, R0, 1.232995152473449707 ;  /* 0x3f9dd2c915157423 */ /* 0x000fc80000010000 */
[----:B0-----:R-:W-:-:S04]  /*10f00*/  FMUL.FTZ R0, R21, R3 ;  /* 0x0000000315007220 */ /* 0x001fc80000410000 */
[----:B------:R-:W-:-:S04]  /*10f10*/  FMUL.FTZ R20, R0, -2 ;  /* 0xc000000000147820 */ /* 0x000fc80000410000 */
[----:B------:R-:W-:-:S04]  /*10f20*/  FFMA.FTZ R20, |R4|, R20, R21 ;  /* 0x0000001404147223 */ /* 0x000fc80000010215 */
[----:B------:R-:W-:-:S04]  /*10f30*/  FADD.FTZ R20, -R0, R20 ;  /* 0x0000001400147221 */ /* 0x000fc80000010100 */
[----:B------:R-:W-:-:S04]  /*10f40*/  FFMA.FTZ R3, R3, R20, R0 ;  /* 0x0000001403037223 */ /* 0x000fc80000010000 */
        /* <DEDUP_REMOVED lines=21> */
[----:B0-----:R-:W-:-:S04]  /*110a0*/  FADD.FTZ R9, |R4|, -RZ ;  /* 0x800000ff04097221 */ /* 0x001fc80000010200 */
[----:B------:R-:W-:-:S04]  /*110b0*/  FMUL.FTZ R8, |R4|, -R9 ;  /* 0x8000000904087220 */ /* 0x000fc80000410200 */
[----:B------:R-:W-:-:S06]  /*110c0*/  FMUL.FTZ R22, R8, 1.4426950216293334961 ;  /* 0x3fb8aa3b08167820 */ /* 0x000fcc0000410000 */
[----:B------:R-:W0:Y:S02]  /*110d0*/  FRND.TRUNC R22, R22 ;  /* 0x0000001600167307 */ /* 0x000e24000020d000 */
[----:B0-----:R-:W-:Y:S02]  /*110e0*/  FSETP.GT.FTZ.AND P0, PT, |R22|, 126, PT ;  /* 0x42fc00001600780b */ /* 0x001fe40003f14200 */
[----:B------:R-:W-:-:S04]  /*110f0*/  LOP3.LUT R5, R5, 0x80000000, R22, 0xb8, !PT ;  /* 0x8000000005057812 */ /* 0x000fc800078eb816 */
[----:B------:R-:W-:Y:S02]  /*11100*/  FSEL R22, R5, R22, P0 ;  /* 0x0000001605167208 */ /* 0x000fe40000000000 */
[----:B------:R-:W-:-:S03]  /*11110*/  FSETP.GT.FTZ.AND P0, PT, |R4|, 10.05500030517578125, PT ;  /* 0x4120e1480400780b */ /* 0x000fc60003f14200 */
[--C-:B------:R-:W-:Y:S01]  /*11120*/  FFMA.FTZ R5, R22, -0.69314718246459960938, R8.reuse ;  /* 0xbf31721816057823 */ /* 0x100fe20000010008 */
[----:B------:R-:W-:Y:S01]  /*11130*/  FFMA.FTZ R8, |R4|, -R9, -R8 ;  /* 0x8000000904087223 */ /* 0x000fe20000010a08 */
[----:B-1----:R-:W-:Y:S02]  /*11140*/  IADD3 R9, PT, PT, R19, -0x100000, RZ ;  /* 0xfff0000013097810 */ /* 0x002fe40007ffe0ff */
[C---:B------:R-:W-:Y:S01]  /*11150*/  FFMA.FTZ R5, R22.reuse, 1.9046542121259335545e-09, R5 ;  /* 0x3102e30816057823 */ /* 0x040fe20000010005 */
[----:B------:R-:W-:-:S03]  /*11160*/  FADD.FTZ R22, R22, 12583039 ;  /* 0x4b40007f16167421 */ /* 0x000fc60000010000 */
[----:B------:R-:W-:Y:S02]  /*11170*/  FMUL.FTZ R5, R5, 1.4426950216293334961 ;  /* 0x3fb8aa3b05057820 */ /* 0x000fe40000410000 */
[----:B------:R-:W-:-:S04]  /*11180*/  SHF.L.U32 R22, R22, 0x17, RZ ;  /* 0x0000001716167819 */ /* 0x000fc800000006ff */
[----:B------:R-:W0:-:S15]  /*11190*/  MUFU.EX2 R5, R5 ;  /* 0x0000000500057308 */ /* 0x000e1e0000000800 */
[----:B------:R-:W-:-:S06]  /*111a0*/  NOP ;  /* 0x0000000000007918 */ /* 0x000fcc0000000000 */
[----:B------:R-:W1:Y:S01]  /*111b0*/  DMUL R16, R6, R18 ;  /* 0x0000001206107228 */ /* 0x000e620000000000 */
[----:B0-----:R-:W-:-:S04]  /*111c0*/  FMUL.FTZ R5, R22, R5 ;  /* 0x0000000516057220 */ /* 0x001fc80000410000 */
[----:B------:R-:W-:-:S04]  /*111d0*/  FFMA.FTZ R8, R5, R8, R5 ;  /* 0x0000000805087223 */ /* 0x000fc80000010005 */
[----:B------:R-:W-:Y:S01]  /*111e0*/  FMUL.FTZ R3, R3, R8 ;  /* 0x0000000803037220 */ /* 0x000fe20000410000 */
[----:B------:R-:W-:-:S04]  /*111f0*/  IMAD.MOV.U32 R8, RZ, RZ, R18 ;  /* 0x000000ffff087224 */ /* 0x000fc800078e0012 */
[----:B------:R-:W-:-:S05]  /*11200*/  FSEL R3, R3, RZ, !P0 ;  /* 0x000000ff03037208 */ /* 0x000fca0004000000 */
[----:B------:R-:W-:-:S15]  /*11210*/  @!P1 FADD.FTZ R3, -R3, 2 ;  /* 0x4000000003039421 */ /* 0x000fde0000010100 */
[----:B------:R-:W-:-:S15]  /*11220*/  NOP ;  /* 0x0000000000007918 */ /* 0x000fde0000000000 */
[----:B------:R-:W-:-:S15]  /*11230*/  NOP ;  /* 0x0000000000007918 */ /* 0x000fde0000000000 */
        /* <DEDUP_REMOVED lines=10> */
[----:B------:R-:W-:Y:S01]  /*112e0*/  MOV R6, R11 ;  /* 0x0000000b00067202 */ /* 0x000fe20000000f00 */
[----:B------:R-:W-:Y:S01]  /*112f0*/  IMAD.MOV.U32 R11, RZ, RZ, R16 ;  /* 0x000000ffff0b7224 */ /* 0x000fe200078e0010 */
[----:B------:R-:W-:Y:S02]  /*11300*/  MOV R8, R18 ;  /* 0x0000001200087202 */ /* 0x000fe40000000f00 */
[----:B------:R-:W-:Y:S02]  /*11310*/  MOV R10, R17 ;  /* 0x00000011000a7202 */ /* 0x000fe40000000f00 */
[----:B------:R-:W-:-:S07]  /*11320*/  MOV R0, 0x11340 ;  /* 0x0001134000007802 */ /* 0x000fce0000000f00 */
[----:B------:R-:W-:Y:S05]  /*11330*/  CALL.REL.NOINC `($__internal_7_$__cuda_sm20_dsqrt_rn_f64_mediumpath_v1) ;  /* 0x0000022800a07944 */ /* 0x000fea0003c00000 */
[----:B------:R-:W-:Y:S01]  /*11340*/  MOV R4, R6 ;  /* 0x0000000600047202 */ /* 0x000fe20000000f00 */
[----:B------:R-:W-:-:S07]  /*11350*/  IMAD.MOV.U32 R5, RZ, RZ, R7 ;  /* 0x000000ffff057224 */ /* 0x000fce00078e0007 */
.L_x_2174:
[----:B------:R-:W-:Y:S05]  /*11360*/  BSYNC.RECONVERGENT B0 ;  /* 0x0000000000007941 */ /* 0x000fea0003800200 */
.L_x_2173:
        /* <DEDUP_REMOVED lines=48> */
.L_x_2176:
[----:B------:R-:W-:Y:S05]  /*11670*/  BSYNC.RECONVERGENT B0 ;  /* 0x0000000000007941 */ /* 0x000fea0003800200 */
.L_x_2175:
        /* <DEDUP_REMOVED lines=21> */
.L_x_2115:
[C---:B------:R-:W-:Y:S02]  /*117d0*/  FSETP.GT.FTZ.AND P1, PT, R4.reuse, 1, PT ;  /* 0x3f8000000400780b */ /* 0x040fe40003f34000 */
[----:B------:R-:W-:-:S04]  /*117e0*/  FSETP.GT.FTZ.AND P2, PT, R4, R3, PT ;  /* 0x000000030400720b */ /* 0x000fc80003f54000 */
[----:B------:R-:W-:-:S13]  /*117f0*/  PLOP3.LUT P1, PT, P1, P2, PT, 0x2f, 0xf2 ;  /* 0x0000000000f2781c */ /* 0x000fda0000f24577 */
[----:B------:R-:W-:Y:S05]  /*11800*/  @P1 BRA `(.L_x_2177) ;  /* 0x00000000001c1947 */ /* 0x000fea0003800000 */
[----:B------:R-:W-:Y:S01]  /*11810*/  BSSY.RECONVERGENT B7, `(.L_x_2178) ;  /* 0x0000004000077945 */ /* 0x000fe20003800200 */
[----:B------:R-:W-:Y:S02]  /*11820*/  MOV R0, R4 ;  /* 0x0000000400007202 */ /* 0x000fe40000000f00 */
[----:B------:R-:W-:-:S07]  /*11830*/  MOV R23, 0x11850 ;  /* 0x0001185000177802 */ /* 0x000fce0000000f00 */
[----:B------:R-:W-:Y:S05]  /*11840*/  CALL.REL.NOINC `($_ZN2at6native27unrolled_elementwise_kernelIN48_GLOBAL__N__08322988_15_IGammaKernel_cu_cb51a28d10CalcIgammaIfEESt5arrayIPcLm3EELi4E23TrivialOffsetCalculatorILi2EjES8_ILi1EjENS0_6memory15LoadWithoutCastENSB_16StoreWithoutCastEEEviT_T0_T2_T3_T4_T5_$_ZN46_INTERNAL_08322988_15_IGammaKernel_cu_cb51a28d48_GLOBAL__N__08322988_15_IGammaKernel_cu_cb51a28d12calc_igammacIfEET_S2_S2_) ;  /* 0x00000028005c7944 */ /* 0x000fea0003c00000 */
[----:B------:R-:W-:Y:S05]  /*11850*/  BSYNC.RECONVERGENT B7 ;  /* 0x0000000000077941 */ /* 0x000fea0003800200 */
.L_x_2178:
[----:B------:R-:W-:Y:S01]  /*11860*/  FADD.FTZ R0, -R7, 1 ;  /* 0x3f80000007007421 */ /* 0x000fe20000010100 */
[----:B------:R-:W-:Y:S06]  /*11870*/  BRA `(.L_x_2052) ;  /* 0x0000002800447947 */ /* 0x000fec0003800000 */
.L_x_2177:
        /* <DEDUP_REMOVED lines=33> */
[----:B------:R-:W-:Y:S01]  /*11a90*/  I2FP.F32.S32 R0, R7 ;  /* 0x0000000700007245 */ /* 0x000fe20000201400 */
[----:B------:R-:W-:Y:S02]  /*11aa0*/  HFMA2 R7, -RZ, RZ, 0.78662109375, -1877 ;  /* 0x3a4be755ff077431 */ /* 0x000fe400000001ff */
        /* <DEDUP_REMOVED lines=22> */
[----:B------:R-:W-:-:S03]  /*11c10*/  FFMA.FTZ R0, R0, R7, 0.083333276212215423584 ;  /* 0x3daaaaa300007423 */ /* 0x000fc60000010007 */
[----:B------:R-:W-:Y:S01]  /*11c20*/  FMUL.FTZ R9, R9, R6 ;  /* 0x0000000609097220 */ /* 0x000fe20000410000 */
[----:B------:R-:W-:-:S03]  /*11c30*/  FFMA.FTZ R0, R5, R0, 0.91893851757049560547 ;  /* 0x3f6b3f8e05007423 */ /* 0x000fc60000010000 */
[--C-:B------:R-:W-:Y:S01]  /*11c40*/  FADD.FTZ R6, -R10, R9.reuse ;  /* 0x000000090a067221 */ /* 0x100fe20000010100 */
[----:B------:R-:W-:-:S04]  /*11c50*/  FADD.FTZ R5, R0, R9 ;  /* 0x0000000900057221 */ /* 0x000fc80000010000 */
[----:B------:R-:W-:Y:S01]  /*11c60*/  FADD.FTZ R6, R6, R5 ;  /* 0x0000000506067221 */ /* 0x000fe20000010000 */
[----:B------:R-:W-:Y:S06]  /*11c70*/  BRA `(.L_x_2184) ;  /* 0x0000000400407947 */ /* 0x000fec0003800000 */
.L_x_2183:
        /* <DEDUP_REMOVED lines=13> */
.L_x_2182:
        /* <DEDUP_REMOVED lines=15> */
.L_x_2185:
        /* <DEDUP_REMOVED lines=16> */
.L_x_2186:
        /* <DEDUP_REMOVED lines=25> */
[----:B------:R-:W-:Y:S02]  /*120d0*/  FSEL R6, RZ, -23, P0 ;  /* 0xc1b80000ff067808 */ /* 0x000fe40000000000 */
[----:B------:R-:W-:Y:S01]  /*120e0*/  ISETP.GT.U32.AND P0, PT, R0, 0x7f7fffff, PT ;  /* 0x7f7fffff0000780c */ /* 0x000fe20003f04070 */
[----:B------:R-:W-:Y:S02]  /*120f0*/  FMUL.FTZ R8, R5, R8 ;  /* 0x0000000805087220 */ /* 0x000fe40000410000 */
[----:B------:R-:W-:Y:S01]  /*12100*/  FFMA.FTZ R6, R7, 1.1920928955078125e-07, R6 ;  /* 0x3400000007067823 */ /* 0x000fe20000010006 */
[----:B------:R-:W-:Y:S02]  /*12110*/  IMAD.MOV.U32 R7, RZ, RZ, 0x7f800000 ;  /* 0x7f800000ff077424 */ /* 0x000fe400078e00ff */
[----:B------:R-:W-:-:S04]  /*12120*/  FFMA.FTZ R5, R5, R8, R5 ;  /* 0x0000000805057223 */ /* 0x000fc80000010005 */
[----:B------:R-:W-:-:S03]  /*12130*/  FFMA.FTZ R5, R6, 0.69314718246459960938, R5 ;  /* 0x3f31721806057823 */ /* 0x000fc60000010005 */
[C---:B------:R-:W-:Y:S01]  /*12140*/  @P0 FFMA.FTZ R5, R0.reuse, R7, +INF ;  /* 0x7f80000000050423 */ /* 0x040fe20000010007 */
[----:B------:R-:W-:-:S03]  /*12150*/  FSETP.NEU.FTZ.AND P0, PT, R0, RZ, PT ;  /* 0x000000ff0000720b */ /* 0x000fc60003f1d000 */
[----:B------:R-:W-:-:S05]  /*12160*/  FADD.FTZ R5, -R5, -RZ ;  /* 0x800000ff05057221 */ /* 0x000fca0000010100 */
[----:B------:R-:W-:-:S07]  /*12170*/  FSEL R6, R5, +INF , P0 ;  /* 0x7f80000005067808 */ /* 0x000fce0000000000 */
.L_x_2184:
[----:B------:R-:W-:Y:S05]  /*12180*/  BSYNC.RECONVERGENT B3 ;  /* 0x0000000000037941 */ /* 0x000fea0003800200 */
.L_x_2181:
        /* <DEDUP_REMOVED lines=12> */
[----:B------:R-:W-:-:S03]  /*12250*/  IMAD.MOV.U32 R9, RZ, RZ, 0x3e055027 ;  /* 0x3e055027ff097424 */ /* 0x000fc600078e00ff */
[----:B------:R-:W-:-:S09]  /*12260*/  FSEL R6, RZ, -23, P0 ;  /* 0xc1b80000ff067808 */ /* 0x000fd20000000000 */
[----:B------:R-:W-:-:S05]  /*12270*/  @!P0 FMUL.FTZ R10, |R3|, 8388608 ;  /* 0x4b000000030a8820 */ /* 0x000fca0000410200 */
[C---:B------:R-:W-:Y:S02]  /*12280*/  IADD3 R7, PT, PT, R10.reuse, -0x3f2aaaab, RZ ;  /* 0xc0d555550a077810 */ /* 0x040fe40007ffe0ff */
[----:B------:R-:W-:Y:S02]  /*12290*/  ISETP.GT.U32.AND P0, PT, R10, 0x7f7fffff, PT ;  /* 0x7f7fffff0a00780c */ /* 0x000fe40003f04070 */
[----:B------:R-:W-:-:S04]  /*122a0*/  LOP3.LUT R7, R7, 0xff800000, RZ, 0xc0, !PT ;  /* 0xff80000007077812 */ /* 0x000fc800078ec0ff */
[-C--:B------:R-:W-:Y:S02]  /*122b0*/  IADD3 R0, PT, PT, R10, -R7.reuse, RZ ;  /* 0x800000070a007210 */ /* 0x080fe40007ffe0ff */
[----:B------:R-:W-:-:S03]  /*122c0*/  I2FP.F32.S32 R7, R7 ;  /* 0x0000000700077245 */ /* 0x000fc60000201400 */
[----:B------:R-:W-:Y:S02]  /*122d0*/  FADD.FTZ R0, R0, -1 ;  /* 0xbf80000000007421 */ /* 0x000fe40000010000 */
[----:B------:R-:W-:Y:S02]  /*122e0*/  FFMA.FTZ R6, R7, 1.1920928955078125e-07, R6 ;  /* 0x3400000007067823 */ /* 0x000fe40000010006 */
        /* <DEDUP_REMOVED lines=16> */
.L_x_2189:
        /* <DEDUP_REMOVED lines=15> */
[----:B------:R-:W-:Y:S01]  /*124e0*/  FSEL R0, R8, 1, P0 ;  /* 0x3f80000008007808 */ /* 0x000fe20000000000 */
[----:B------:R-:W-:Y:S01]  /*124f0*/  IMAD.MOV.U32 R8, RZ, RZ, 0x3e055027 ;  /* 0x3e055027ff087424 */ /* 0x000fe200078e00ff */
[----:B------:R-:W-:Y:S01]  /*12500*/  FSEL R11, -R13, -0.16666662693023681641, !P0 ;  /* 0xbe2aaaa80d0b7808 */ /* 0x000fe20004000100 */
[C---:B------:R-:W-:Y:S02]  /*12510*/  FFMA.FTZ R10, R7.reuse, R10, R12 ;  /* 0x0000000a070a7223 */ /* 0x040fe4000001000c */
[C---:B------:R-:W-:Y:S02]  /*12520*/  FFMA.FTZ R9, R7.reuse, R0, RZ ;  /* 0x0000000007097223 */ /* 0x040fe400000100ff */
        /* <DEDUP_REMOVED lines=30> */
.L_x_2188:
[----:B------:R-:W-:Y:S05]  /*12710*/  BSYNC.RECONVERGENT B3 ;  /* 0x0000000000037941 */ /* 0x000fea0003800200 */
.L_x_2187:
        /* <DEDUP_REMOVED lines=10> */
.L_x_2180:
[----:B------:R-:W-:Y:S01]  /*127c0*/  MOV R6, 0x3bc6a26b ;  /* 0x3bc6a26b00067802 */ /* 0x000fe20000000f00 */
[----:B------:R-:W-:Y:S01]  /*127d0*/  IMAD.MOV.U32 R7, RZ, RZ, 0x3f0284fc ;  /* 0x3f0284fcff077424 */ /* 0x000fe200078e00ff */
[----:B------:R-:W-:Y:S01]  /*127e0*/  FSETP.GT.FTZ.AND P1, PT, |R3|, 1, PT ;  /* 0x3f8000000300780b */ /* 0x000fe20003f34200 */
[----:B------:R-:W-:Y:S01]  /*127f0*/  IMAD.MOV.U32 R10, RZ, RZ, 0x45d95fff ;  /* 0x45d95fffff0a7424 */ /* 0x000fe200078e00ff */
[----:B------:R-:W-:Y:S01]  /*12800*/  MOV R8, 0x419c28d0 ;  /* 0x419c28d000087802 */ /* 0x000fe20000000f00 */
[----:B------:R-:W-:Y:S01]  /*12810*/  IMAD.MOV.U32 R13, RZ, RZ, 0x4a5481c1 ;  /* 0x4a5481c1ff0d7424 */ /* 0x000fe200078e00ff */
[----:B------:R0:W-:Y:S01]  /*12820*/  STL.64 [R1], R6 ;  /* 0x0000000601007387 */ /* 0x0001e20000100a00 */
[----:B------:R-:W-:Y:S02]  /*12830*/  MOV R9, 0x43e0f8e7 ;  /* 0x43e0f8e700097802 */ /* 0x000fe40000000f00 */
[----:B------:R-:W-:Y:S01]  /*12840*/  MOV R11, 0x47946fa6 ;  /* 0x47946fa6000b7802 */ /* 0x000fe20000000f00 */
[----:B------:R-:W-:Y:S01]  /*12850*/  STL [R1+0x9c4], R19 ;  /* 0x0009c41301007387 */ /* 0x000fe20000100800 */
[----:B------:R-:W-:-:S02]  /*12860*/  MOV R12, 0x4912f03a ;  /* 0x4912f03a000c7802 */ /* 0x000fc40000000f00 */
[----:B------:R-:W-:Y:S01]  /*12870*/  MOV R18, 0xfffffffc ;  /* 0xfffffffc00127802 */ /* 0x000fe20000000f00 */
[----:B------:R1:W-:Y:S01]  /*12880*/  STL.64 [R1+0x8], R8 ;  /* 0x0000080801007387 */ /* 0x0003e20000100a00 */
[C---:B------:R-:W-:Y:S01]  /*12890*/  IADD3 R17, PT, PT, R1.reuse, 0x9c4, RZ ;  /* 0x000009c401117810 */ /* 0x040fe20007ffe0ff */
[----:B------:R-:W-:Y:S01]  /*128a0*/  @P1 VIADD R17, R1, 0x9f4 ;  /* 0x000009f401111836 */ /* 0x000fe20000000000 */
[----:B------:R-:W-:Y:S01]  /*128b0*/  MOV R14, 0x4b5edd0a ;  /* 0x4b5edd0a000e7802 */ /* 0x000fe20000000f00 */
[----:B0-----:R-:W-:Y:S01]  /*128c0*/  IMAD.MOV.U32 R6, RZ, RZ, 0x4ca4b97f ;  /* 0x4ca4b97fff067424 */ /* 0x001fe200078e00ff */
[----:B------:R-:W-:Y:S01]  /*128d0*/  MOV R7, 0x4cc5f8af ;  /* 0x4cc5f8af00077802 */ /* 0x000fe20000000f00 */
[----:B------:R0:W-:Y:S01]  /*128e0*/  STL.64 [R1+0x10], R10 ;  /* 0x0000100a01007387 */ /* 0x0001e20000100a00 */
[----:B------:R-:W-:-:S03]  /*128f0*/  MOV R15, 0x4c255322 ;  /* 0x4c255322000f7802 */ /* 0x000fc60000000f00 */
[----:B------:R2:W-:Y:S01]  /*12900*/  STL.64 [R1+0x28], R6 ;  /* 0x0000280601007387 */ /* 0x0005e20000100a00 */
[----:B-1----:R-:W-:Y:S01]  /*12910*/  MOV R8, 0x42840000 ;  /* 0x4284000000087802 */ /* 0x002fe20000000f00 */
[----:B------:R-:W-:Y:S02]  /*12920*/  IMAD.MOV.U32 R9, RZ, RZ, 0x44f0a000 ;  /* 0x44f0a000ff097424 */ /* 0x000fe400078e00ff */
[----:B------:R1:W-:Y:S01]  /*12930*/  STL.64 [R1+0x18], R12 ;  /* 0x0000180c01007387 */ /* 0x0003e20000100a00 */
[----:B0-----:R-:W-:-:S03]  /*12940*/  MOV R10, 0x46ff3c00 ;  /* 0x46ff3c00000a7802 */ /* 0x001fc60000000f00 */
[----:B------:R0:W-:Y:S01]  /*12950*/  STL.64 [R1+0x20], R14 ;  /* 0x0000200e01007387 */ /* 0x0001e20000100a00 */
[----:B------:R-:W-:Y:S02]  /*12960*/  MOV R11, 0x48ae85e0 ;  /* 0x48ae85e0000b7802 */ /* 0x000fe40000000f00 */
[----:B--2---:R-:W-:Y:S01]  /*12970*/  SEL R6, R18, 0x4, P1 ;  /* 0x0000000412067807 */ /* 0x004fe20000800000 */
[----:B------:R2:W-:Y:S01]  /*12980*/  STL.64 [R1+0x9c8], R8 ;  /* 0x0009c80801007387 */ /* 0x0005e20000100a00 */
[----:B------:R-:W-:Y:S01]  /*12990*/  SEL R18, RZ, 0x30, !P1 ;  /* 0x00000030ff127807 */ /* 0x000fe20004800000 */
[----:B-1----:R-:W-:Y:S01]  /*129a0*/  IMAD.MOV.U32 R12, RZ, RZ, 0x4a20fbd8 ;  /* 0x4a20fbd8ff0c7424 */ /* 0x002fe200078e00ff */
[----:B------:R-:W-:Y:S01]  /*129b0*/  MOV R13, 0x4b4b8b8f ;  /* 0x4b4b8b8f000d7802 */ /* 0x000fe20000000f00 */
[----:B------:R-:W-:Y:S01]  /*129c0*/  IMAD.IADD R19, R17, 0x1, R6 ;  /* 0x0000000111137824 */ /* 0x000fe200078e0206 */
[----:B------:R1:W-:Y:S01]  /*129d0*/  STL.64 [R1+0x9d0], R10 ;  /* 0x0009d00a01007387 */ /* 0x0003e20000100a00 */
[----:B0-----:R-:W-:Y:S01]  /*129e0*/  MOV R14, 0x4c2f75b4 ;  /* 0x4c2f75b4000e7802 */ /* 0x001fe20000000f00 */
[----:B------:R-:W-:-:S02]  /*129f0*/  IMAD.MOV.U32 R15, RZ, RZ, 0x4cc8c38c ;  /* 0x4cc8c38cff0f7424 */ /* 0x000fc400078e00ff */
[----:B------:R0:W-:Y:S01]  /*12a00*/  STL.64 [R1+0x9d8], R12 ;  /* 0x0009d80c01007387 */ /* 0x0001e20000100a00 */
[----:B--2---:R-:W-:Y:S01]  /*12a10*/  IMAD.MOV.U32 R8, RZ, RZ, 0x4d0fed36 ;  /* 0x4d0fed36ff087424 */ /* 0x004fe200078e00ff */
[----:B------:R-:W-:Y:S02]  /*12a20*/  MOV R9, 0x4ce5eb4c ;  /* 0x4ce5eb4c00097802 */ /* 0x000fe40000000f00 */
[----:B------:R-:W-:Y:S01]  /*12a30*/  STL.64 [R1+0x9e0], R14 ;  /* 0x0009e00e01007387 */ /* 0x000fe20000100a00 */
[----:B------:R-:W-:Y:S02]  /*12a40*/  IADD3 R21, PT, PT, R19, R6, RZ ;  /* 0x0000000613157210 */ /* 0x000fe40007ffe0ff */
[----:B-1----:R-:W-:Y:S01]  /*12a50*/  MOV R10, 0x4c184540 ;  /* 0x4c184540000a7802 */ /* 0x002fe20000000f00 */
[----:B------:R1:W-:Y:S01]  /*12a60*/  STL.64 [R1+0x9e8], R8 ;  /* 0x0009e80801007387 */ /* 0x0003e20000100a00 */
[----:B------:R-:W-:Y:S02]  /*12a70*/  MOV R11, RZ ;  /* 0x000000ff000b7202 */ /* 0x000fe40000000f00 */
[----:B0-----:R-:W-:-:S02]  /*12a80*/  MOV R12, 0x4c5914c6 ;  /* 0x4c5914c6000c7802 */ /* 0x001fc40000000f00 */
[----:B------:R-:W-:Y:S01]  /*12a90*/  IADD3 R13, PT, PT, R1, R18, RZ ;  /* 0x00000012010d7210 */ /* 0x000fe20007ffe0ff */
[----:B------:R0:W-:Y:S01]  /*12aa0*/  STL.64 [R1+0x9f0], R10 ;  /* 0x0009f00a01007387 */ /* 0x0001e20000100a00 */
[----:B------:R-:W-:-:S03]  /*12ab0*/  IMAD.IADD R23, R21, 0x1, R6 ;  /* 0x0000000115177824 */ /* 0x000fc600078e0206 */
[----:B------:R2:W-:Y:S04]  /*12ac0*/  STL [R1+0x30], R12 ;  /* 0x0000300c01007387 */ /* 0x0005e80000100800 */
[----:B------:R3:W4:Y:S04]  /*12ad0*/  LDL R7, [R19] ;  /* 0x0000000013077983 */ /* 0x0007280000100800 */
[----:B-1----:R-:W4:Y:S01]  /*12ae0*/  LDL R8, [R13+0x9c4] ;  /* 0x0009c4000d087983 */ /* 0x002f220000100800 */
[----:B------:R-:W-:-:S03]  /*12af0*/  IADD3 R15, PT, PT, R23, R6, RZ ;  /* 0x00000006170f7210 */ /* 0x000fc60007ffe0ff */
[----:B------:R-:W5:Y:S01]  /*12b00*/  LDL R9, [R21] ;  /* 0x0000000015097983 */ /* 0x000f620000100800 */
[----:B------:R-:W-:-:S03]  /*12b10*/  IADD3 R25, PT, PT, R6, R13, RZ ;  /* 0x0000000d06197210 */ /* 0x000fc60007ffe0ff */
[----:B0-----:R-:W5:Y:S01]  /*12b20*/  LDL R11, [R23] ;  /* 0x00000000170b7983 */ /* 0x001f620000100800 */
[----:B---3--:R-:W-:-:S03]  /*12b30*/  IADD3 R19, PT, PT, R15, R6, RZ ;  /* 0x000000060f137210 */ /* 0x008fc60007ffe0ff */
[----:B------:R-:W3:Y:S01]  /*12b40*/  LDL R15, [R15] ;  /* 0x000000000f0f7983 */ /* 0x000ee20000100800 */
[--C-:B------:R-:W-:Y:S02]  /*12b50*/  IMAD.IADD R17, R25, 0x1, R6.reuse ;  /* 0x0000000119117824 */ /* 0x100fe400078e0206 */
[----:B------:R-:W-:Y:S01]  /*12b60*/  IMAD.IADD R18, R19, 0x1, R6 ;  /* 0x0000000113127824 */ /* 0x000fe200078e0206 */
[----:B------:R-:W3:Y:S04]  /*12b70*/  LDL R10, [R13] ;  /* 0x000000000d0a7983 */ /* 0x000ee80000100800 */
[----:B------:R-:W3:Y:S01]  /*12b80*/  LDL R19, [R19] ;  /* 0x0000000013137983 */ /* 0x000ee20000100800 */
[----:B--2---:R-:W-:-:S03]  /*12b90*/  IADD3 R12, PT, PT, R17, R6, RZ ;  /* 0x00000006110c7210 */ /* 0x004fc60007ffe0ff */
[----:B------:R0:W2:Y:S04]  /*12ba0*/  LDL R14, [R25] ;  /* 0x00000000190e7983 */ /* 0x0000a80000100800 */
[----:B------:R-:W2:Y:S04]  /*12bb0*/  LDL R17, [R17] ;  /* 0x0000000011117983 */ /* 0x000ea80000100800 */
[----:B------:R-:W2:Y:S04]  /*12bc0*/  LDL R13, [R18] ;  /* 0x00000000120d7983 */ /* 0x000ea80000100800 */
[----:B------:R1:W2:Y:S01]  /*12bd0*/  LDL R21, [R12] ;  /* 0x000000000c157983 */ /* 0x0002a20000100800 */
[----:B------:R-:W-:-:S02]  /*12be0*/  FSEL R5, R5, R3, P1 ;  /* 0x0000000305057208 */ /* 0x000fc40000800000 */
[----:B0-----:R-:W-:-:S04]  /*12bf0*/  IADD3 R25, PT, PT, R12, R6, RZ ;  /* 0x000000060c197210 */ /* 0x001fc80007ffe0ff */
[----:B------:R-:W-:Y:S01]  /*12c00*/  IADD3 R23, PT, PT, R25, R6, RZ ;  /* 0x0000000619177210 */ /* 0x000fe20007ffe0ff */
[----:B------:R-:W2:Y:S01]  /*12c10*/  LDL R20, [R25] ;  /* 0x0000000019147983 */ /* 0x000ea20000100800 */
[----:B----4-:R-:W-:-:S04]  /*12c20*/  FFMA.FTZ R7, R5, R8, R7 ;  /* 0x0000000805077223 */ /* 0x010fc80000010007 */
[----:B-----5:R-:W-:-:S04]  /*12c30*/  FFMA.FTZ R7, R5, R7, R9 ;  /* 0x0000000705077223 */ /* 0x020fc80000010009 */
[C---:B------:R-:W-:Y:S01]  /*12c40*/  FFMA.FTZ R8, R5.reuse, R7, R11 ;  /* 0x0000000705087223 */ /* 0x040fe2000001000b */
[----:B------:R-:W-:Y:S02]  /*12c50*/  IADD3 R9, PT, PT, R18, R6, RZ ;  /* 0x0000000612097210 */ /* 0x000fe40007ffe0ff */
[----:B------:R-:W4:Y:S01]  /*12c60*/  LDL R18, [R23] ;  /* 0x0000000017127983 */ /* 0x000f220000100800 */
[----:B---3--:R-:W-:-:S04]  /*12c70*/  FFMA.FTZ R8, R5, R8, R15 ;  /* 0x0000000805087223 */ /* 0x008fc8000001000f */
[----:B------:R-:W-:Y:S01]  /*12c80*/  FFMA.FTZ R8, R5, R8, R19 ;  /* 0x0000000805087223 */ /* 0x000fe20000010013 */
[----:B------:R-:W-:Y:S02]  /*12c90*/  IMAD.IADD R19, R9, 0x1, R6 ;  /* 0x0000000109137824 */ /* 0x000fe400078e0206 */
[----:B--2---:R-:W-:-:S04]  /*12ca0*/  FFMA.FTZ R10, R5, R10, R14 ;  /* 0x0000000a050a7223 */ /* 0x004fc8000001000e */
[----:B------:R-:W-:Y:S01]  /*12cb0*/  FFMA.FTZ R10, R5, R10, R17 ;  /* 0x0000000a050a7223 */ /* 0x000fe20000010011 */
[----:B------:R-:W-:Y:S01]  /*12cc0*/  IADD3 R17, PT, PT, R19, R6, RZ ;  /* 0x0000000613117210 */ /* 0x000fe20007ffe0ff */
[----:B------:R-:W-:Y:S01]  /*12cd0*/  IMAD.IADD R15, R23, 0x1, R6 ;  /* 0x00000001170f7824 */ /* 0x000fe200078e0206 */
[----:B------:R-:W2:Y:S01]  /*12ce0*/  LDL R19, [R19] ;  /* 0x0000000013137983 */ /* 0x000ea20000100800 */
[----:B------:R-:W-:-:S03]  /*12cf0*/  FFMA.FTZ R7, R5, R8, R13 ;  /* 0x0000000805077223 */ /* 0x000fc6000001000d */
[----:B------:R0:W3:Y:S01]  /*12d00*/  LDL R13, [R9] ;  /* 0x00000000090d7983 */ /* 0x0000e20000100800 */
[-C--:B------:R-:W-:Y:S02]  /*12d10*/  IADD3 R14, PT, PT, R17, R6.reuse, RZ ;  /* 0x00000006110e7210 */ /* 0x080fe40007ffe0ff */
[-C--:B------:R-:W-:Y:S01]  /*12d20*/  IADD3 R11, PT, PT, R15, R6.reuse, RZ ;  /* 0x000000060f0b7210 */ /* 0x080fe20007ffe0ff */
[----:B------:R-:W5:Y:S02]  /*12d30*/  LDL R17, [R17] ;  /* 0x0000000011117983 */ /* 0x000f640000100800 */
[----:B-1----:R-:W-:Y:S01]  /*12d40*/  IMAD.IADD R12, R14, 0x1, R6 ;  /* 0x000000010e0c7824 */ /* 0x002fe200078e0206 */
[----:B------:R-:W-:Y:S01]  /*12d50*/  IADD3 R8, PT, PT, R11, R6, RZ ;  /* 0x000000060b087210 */ /* 0x000fe20007ffe0ff */
[----:B------:R-:W5:Y:S01]  /*12d60*/  LDL R15, [R15] ;  /* 0x000000000f0f7983 */ /* 0x000f620000100800 */
[----:B------:R-:W-:-:S03]  /*12d70*/  FFMA.FTZ R21, R5, R10, R21 ;  /* 0x0000000a05157223 */ /* 0x000fc60000010015 */
[----:B------:R-:W5:Y:S01]  /*12d80*/  LDL R14, [R14] ;  /* 0x000000000e0e7983 */ /* 0x000f620000100800 */
[-C--:B------:R-:W-:Y:S01]  /*12d90*/  IADD3 R10, PT, PT, R12, R6.reuse, RZ ;  /* 0x000000060c0a7210 */ /* 0x080fe20007ffe0ff */
[----:B0-----:R-:W-:Y:S02]  /*12da0*/  IMAD.IADD R9, R8, 0x1, R6 ;  /* 0x0000000108097824 */ /* 0x001fe400078e0206 */
        /* <DEDUP_REMOVED lines=9> */
[----:B------:R-:W5:Y:S04]  /*12e40*/  LDL R6, [R23] ;  /* 0x0000000017067983 */ /* 0x000f680000100800 */
[----:B------:R0:W5:Y:S01]  /*12e50*/  LDL R23, [R24] ;  /* 0x0000000018177983 */ /* 0x0001620000100800 */
[C---:B------:R-:W-:Y:S01]  /*12e60*/  FFMA.FTZ R20, R5.reuse, R21, R20 ;  /* 0x0000001505147223 */ /* 0x040fe20000010014 */
[----:B0-----:R-:W0:Y:S03]  /*12e70*/  @P1 MUFU.LG2 R24, R3 ;  /* 0x0000000300181308 */ /* 0x001e260000000c00 */
[C---:B----4-:R-:W-:Y:S01]  /*12e80*/  FFMA.FTZ R18, R5.reuse, R20, R18 ;  /* 0x0000001405127223 */ /* 0x050fe20000010012 */
[----:B---3--:R-:W-:-:S04]  /*12e90*/  FFMA.FTZ R7, R5, R7, R13 ;  /* 0x0000000705077223 */ /* 0x008fc8000001000d */
[----:B--2---:R-:W-:-:S04]  /*12ea0*/  FFMA.FTZ R7, R5, R7, R19 ;  /* 0x0000000705077223 */ /* 0x004fc80000010013 */
[C---:B-----5:R-:W-:Y:S01]  /*12eb0*/  FFMA.FTZ R7, R5.reuse, R7, R17 ;  /* 0x0000000705077223 */ /* 0x060fe20000010011 */
[----:B------:R-:W-:-:S03]  /*12ec0*/  FFMA.FTZ R15, R5, R18, R15 ;  /* 0x00000012050f7223 */ /* 0x000fc6000001000f */
[C---:B------:R-:W-:Y:S01]  /*12ed0*/  FFMA.FTZ R7, R5.reuse, R7, R14 ;  /* 0x0000000705077223 */ /* 0x040fe2000001000e */
[----:B------:R-:W-:-:S03]  /*12ee0*/  FFMA.FTZ R11, R5, R15, R11 ;  /* 0x0000000f050b7223 */ /* 0x000fc6000001000b */
[C---:B------:R-:W-:Y:S01]  /*12ef0*/  FFMA.FTZ R7, R5.reuse, R7, R12 ;  /* 0x0000000705077223 */ /* 0x040fe2000001000c */
[----:B0-----:R-:W-:Y:S01]  /*12f00*/  @P1 FMUL.FTZ R13, RZ, R24 ;  /* 0x00000018ff0d1220 */ /* 0x001fe20000410000 */
[C---:B------:R-:W-:Y:S02]  /*12f10*/  FFMA.FTZ R8, R5.reuse, R11, R8 ;  /* 0x0000000b05087223 */ /* 0x040fe40000010008 */
        /* <DEDUP_REMOVED lines=29> */
.L_x_2191:
[----:B------:R-:W0:Y:S01]  /*130f0*/  MUFU.RCP R7, R6 ;  /* 0x0000000600077308 */ /* 0x000e220000001000 */
[----:B------:R-:W-:Y:S01]  /*13100*/  FMUL.FTZ R0, R4, 1 ;  /* 0x3f80000004007820 */ /* 0x000fe20000410000 */
[----:B------:R-:W-:Y:S01]  /*13110*/  FADD.FTZ R16, R16, -6.0246801376342773438 ;  /* 0xc0c0ca2e10107421 */ /* 0x000fe20000010000 */
[----:B------:R-:W-:Y:S02]  /*13120*/  IMAD.MOV.U32 R18, RZ, RZ, 0x3e800000 ;  /* 0x3e800000ff127424 */ /* 0x000fe400078e00ff */
[----:B------:R-:W-:Y:S01]  /*13130*/  FMUL.FTZ R8, R6, 1 ;  /* 0x3f80000006087820 */ /* 0x000fe20000410000 */
[----:B------:R-:W-:Y:S01]  /*13140*/  MOV R12, 0x1 ;  /* 0x00000001000c7802 */ /* 0x000fe20000000f00 */
[----:B------:R-:W-:Y:S01]  /*13150*/  UMOV UR6, 0xc0000000 ;  /* 0xc000000000067882 */ /* 0x000fe20000000000 */
[----:B------:R-:W-:Y:S01]  /*13160*/  UMOV UR7, 0x40161945 ;  /* 0x4016194500077882 */ /* 0x000fe20000000000 */
[----:B------:R1:W2:Y:S01]  /*13170*/  F2F.F64.F32 R10, R0 ;  /* 0x00000000000a7310 */ /* 0x0002a20000201800 */
[----:B------:R-:W-:Y:S01]  /*13180*/  BSSY.RECONVERGENT B5, `(.L_x_2192) ;  /* 0x000005d000057945 */ /* 0x000fe20003800200 */
[----:B-1----:R-:W-:-:S15]  /*13190*/  FADD.FTZ R0, R16, 0.5 ;  /* 0x3f00000010007421 */ /* 0x002fde0000010000 */
[----:B------:R-:W-:-:S15]  /*131a0*/  NOP ;  /* 0x0000000000007918 */ /* 0x000fde0000000000 */
[----:B------:R-:W-:-:S15]  /*131b0*/  NOP ;  /* 0x0000000000007918 */ /* 0x000fde0000000000 */
[----:B------:R-:W-:-:S15]  /*131c0*/  NOP ;  /* 0x0000000000007918 */ /* 0x000fde0000000000 */
[----:B------:R-:W-:-:S02]  /*131d0*/  NOP ;  /* 0x0000000000007918 */ /* 0x000fc40000000000 */
[----:B--2---:R-:W1:Y:S01]  /*131e0*/  DMUL R10, R10, -UR6 ;  /* 0x800000060a0a7c28 */ /* 0x004e620008000000 */
        /* <DEDUP_REMOVED lines=30> */
[----:B------:R-:W-:-:S04]  /*133d0*/  FADD.FTZ R0, -R0, R16 ;  /* 0x0000001000007221 */ /* 0x000fc80000010100 */
[----:B------:R-:W-:Y:S01]  /*133e0*/  FMUL.FTZ R0, R3, R0 ;  /* 0x0000000003007220 */ /* 0x000fe20000410000 */
[----:B0-----:R-:W0:-:S15]  /*133f0*/  MUFU.RCP64H R13, R9 ;  /* 0x00000009000d7308 */ /* 0x001e1e0000001800 */
[----:B------:R-:W-:-:S15]  /*13400*/  NOP ;  /* 0x0000000000007918 */ /* 0x000fde0000000000 */
[----:B------:R-:W-:-:S01]  /*13410*/  NOP ;  /* 0x0000000000007918 */ /* 0x000fc20000000000 */
        /* <DEDUP_REMOVED lines=37> */
[----:B------:R-:W-:-:S15]  /*13670*/  FSETP.GT.AND P0, PT, |R6|, 1.469367938527859385e-39, PT ;  /* 0x001000000600780b */ /* 0x000fde0003f04200 */
[----:B------:R-:W-:-:S15]  /*13680*/  NOP ;  /* 0x0000000000007918 */ /* 0x000fde0000000000 */
[----:B------:R-:W-:-:S15]  /*13690*/  NOP ;  /* 0x0000000000007918 */ /* 0x000fde0000000000 */
[----:B------:R-:W-:-:S12]  /*136a0*/  NOP ;  /* 0x0000000000007918 */ /* 0x000fd80000000000 */
[----:B------:R0:W1:Y:S02]  /*136b0*/  F2F.F64.F32 R6, R0 ;  /* 0x0000000000067310 */ /* 0x0000640000201800 */
[----:B01----:R-:W-:Y:S05]  /*136c0*/  @P0 BRA P1, `(.L_x_2193) ;  /* 0x0000000000200947 */ /* 0x003fea0000800000 */
[----:B------:R-:W-:Y:S01]  /*136d0*/  MOV R20, R10 ;  /* 0x0000000a00147202 */ /* 0x000fe20000000f00 */
[----:B------:R-:W-:Y:S01]  /*136e0*/  IMAD.MOV.U32 R10, RZ, RZ, R8 ;  /* 0x000000ffff0a7224 */ /* 0x000fe200078e0008 */
[----:B------:R-:W-:Y:S02]  /*136f0*/  MOV R13, R11 ;  /* 0x0000000b000d7202 */ /* 0x000fe40000000f00 */
[----:B------:R-:W-:Y:S02]  /*13700*/  MOV R11, R9 ;  /* 0x00000009000b7202 */ /* 0x000fe40000000f00 */
[----:B------:R-:W-:-:S07]  /*13710*/  MOV R0, 0x13730 ;  /* 0x0001373000007802 */ /* 0x000fce0000000f00 */
[----:B------:R-:W-:Y:S05]  /*13720*/  CALL.REL.NOINC `($__internal_6_$__cuda_sm20_div_rn_f64_full) ;  /* 0x000001fc006c7944 */ /* 0x000fea0003c00000 */
[----:B------:R-:W-:Y:S01]  /*13730*/  MOV R12, R10 ;  /* 0x0000000a000c7202 */ /* 0x000fe20000000f00 */
[----:B------:R-:W-:-:S07]  /*13740*/  IMAD.MOV.U32 R13, RZ, RZ, R11 ;  /* 0x000000ffff0d7224 */ /* 0x000fce00078e000b */
.L_x_2193:
[----:B------:R-:W-:Y:S05]  /*13750*/  BSYNC.RECONVERGENT B5 ;  /* 0x0000000000057941 */ /* 0x000fea0003800200 */
.L_x_2192:
        /* <DEDUP_REMOVED lines=127> */
.L_x_2195:
[----:B------:R-:W-:Y:S05]  /*13f50*/  BSYNC.RECONVERGENT B3 ;  /* 0x0000000000037941 */ /* 0x000fea0003800200 */
.L_x_2194:
        /* <DEDUP_REMOVED lines=14> */
.L_x_2190:
[----:B------:R-:W-:Y:S05]  /*14040*/  BSYNC.RECONVERGENT B0 ;  /* 0x0000000000007941 */ /* 0x000fea0003800200 */
.L_x_2179:
[----:B0-----:R-:W-:Y:S02]  /*14050*/  FSETP.NEU.FTZ.AND P0, PT, R5, RZ, PT ;  /* 0x000000ff0500720b */ /* 0x001fe40003f1d000 */
[----:B------:R-:W-:-:S11]  /*14060*/  MOV R0, RZ ;  /* 0x000000ff00007202 */ /* 0x000fd60000000f00 */
[----:B------:R-:W-:Y:S05]  /*14070*/  @!P0 BRA `(.L_x_2052) ;  /* 0x0000000000448947 */ /* 0x000fea0003800000 */
[----:B------:R-:W-:Y:S02]  /*14080*/  HFMA2 R0, -RZ, RZ, 0, 0 ;  /* 0x00000000ff007431 */ /* 0x000fe400000001ff */
[----:B------:R-:W-:Y:S02]  /*14090*/  IMAD.MOV.U32 R6, RZ, RZ, 0x3f800000 ;  /* 0x3f800000ff067424 */ /* 0x000fe400078e00ff */
[----:B------:R-:W-:Y:S01]  /*140a0*/  HFMA2 R8, -RZ, RZ, 1.875, 0 ;  /* 0x3f800000ff087431 */ /* 0x000fe200000001ff */
[----:B------:R-:W-:-:S07]  /*140b0*/  MOV R7, R3 ;  /* 0x0000000300077202 */ /* 0x000fce0000000f00 */
.L_x_2196:
        /* <DEDUP_REMOVED lines=13> */
.L_x_2052:
[----:B------:R-:W-:Y:S05]  /*14190*/  BSYNC.RECONVERGENT B1 ;  /* 0x0000000000017941 */ /* 0x000fea0003800200 */
.L_x_2051:
[----:B------:R-:W-:-:S04]  /*141a0*/  MOV R27, 0x0 ;  /* 0x00000000001b7802 */ /* 0x000fc80000000f00 */
[----:B------:R-:W-:Y:S05]  /*141b0*/  RET.REL.NODEC R26 `(_ZN2at6native27unrolled_elementwise_kernelIN48_GLOBAL__N__08322988_15_IGammaKernel_cu_cb51a28d10CalcIgammaIfEESt5arrayIPcLm3EELi4E23TrivialOffsetCalculatorILi2EjES8_ILi1EjENS0_6memory15LoadWithoutCastENSB_16StoreWithoutCastEEEviT_T0_T2_T3_T4_T5_) ;  /* 0xfffffebc1a907950 */ /* 0x000fea0003c3ffff */
        .type           $_ZN2at6native27unrolled_elementwise_kernelIN48_GLOBAL__N__08322988_15_IGammaKernel_cu_cb51a28d10CalcIgammaIfEESt5arrayIPcLm3EELi4E23TrivialOffsetCalculatorILi2EjES8_ILi1EjENS0_6memory15LoadWithoutCastENSB_16StoreWithoutCastEEEviT_T0_T2_T3_T4_T5_$_ZN46_INTERNAL_08322988_15_IGammaKernel_cu_cb51a28d48_GLOBAL__N__08322988_15_IGammaKernel_cu_cb51a28d12calc_igammacIfEET_S2_S2_,@function
        .size           $_ZN2at6native27unrolled_elementwise_kernelIN48_GLOBAL__N__08322988_15_IGammaKernel_cu_cb51a28d10CalcIgammaIfEESt5arrayIPcLm3EELi4E23TrivialOffsetCalculatorILi2EjES8_ILi1EjENS0_6memory15LoadWithoutCastENSB_16StoreWithoutCastEEEviT_T0_T2_T3_T4_T5_$_ZN46_INTERNAL_08322988_15_IGammaKernel_cu_cb51a28d48_GLOBAL__N__08322988_15_IGammaKernel_cu_cb51a28d12calc_igammacIfEET_S2_S2_,($__internal_6_$__cuda_sm20_div_rn_f64_full - $_ZN2at6native27unrolled_elementwise_kernelIN48_GLOBAL__N__08322988_15_IGammaKernel_cu_cb51a28d10CalcIgammaIfEESt5arrayIPcLm3EELi4E23TrivialOffsetCalculatorILi2EjES8_ILi1EjENS0_6memory15LoadWithoutCastENSB_16StoreWithoutCastEEEviT_T0_T2_T3_T4_T5_$_ZN46_INTERNAL_08322988_15_IGammaKernel_cu_cb51a28d48_GLOBAL__N__08322988_15_IGammaKernel_cu_cb51a28d12calc_igammacIfEET_S2_S2_)
$_ZN2at6native27unrolled_elementwise_kernelIN48_GLOBAL__N__08322988_15_IGammaKernel_cu_cb51a28d10CalcIgammaIfEESt5arrayIPcLm3EELi4E23TrivialOffsetCalculatorILi2EjES8_ILi1EjENS0_6memory15LoadWithoutCastENSB_16StoreWithoutCastEEEviT_T0_T2_T3_T4_T5_$_ZN46_INTERNAL_08322988_15_IGammaKernel_cu_cb51a28d48_GLOBAL__N__08322988_15_IGammaKernel_cu_cb51a28d12calc_igammacIfEET_S2_S2_:
[----:B------:R-:W-:Y:S01]  /*141c0*/  FMNMX.FTZ R4, R3, R0, PT ;  /* 0x0000000003047209 */ /* 0x000fe20003810000 */
[----:B------:R-:W-:Y:S03]  /*141d0*/  BSSY.RECONVERGENT B0, `(.L_x_2197) ;  /* 0x0001f2c000007945 */ /* 0x000fe60003800200 */
[----:B------:R-:W-:Y:S02]  /*141e0*/  FSETP.GEU.FTZ.AND P0, PT, R4, RZ, PT ;  /* 0x000000ff0400720b */ /* 0x000fe40003f1e000 */
[----:B------:R-:W-:-:S11]  /*141f0*/  MOV R4, 0x7fc00000 ;  /* 0x7fc0000000047802 */ /* 0x000fd60000000f00 */
        /* <DEDUP_REMOVED lines=37> */
[----:B------:R-:W-:Y:S01]  /*14450*/  HFMA2 R17, -RZ, RZ, 0.0911865234375, 12.4609375 ;  /* 0x2dd64a3bff117431 */ /* 0x000fe200000001ff */
[----:B------:R-:W-:Y:S01]  /*14460*/  MOV R20, 0x3ef9425d ;  /* 0x3ef9425d00147802 */ /* 0x000fe20000000f00 */
[----:B------:R1:W-:Y:S01]  /*14470*/  STL.64 [R1+0xa38], R12 ;  /* 0x000a380c01007387 */ /* 0x0003e20000100a00 */
[-C--:B------:R-:W-:Y:S01]  /*14480*/  FMUL.FTZ R0, R5, R18.reuse ;  /* 0x0000001205007220 */ /* 0x080fe20000410000 */
[----:B------:R-:W-:Y:S01]  /*14490*/  BSSY.RECONVERGENT B3, `(.L_x_2200) ;  /* 0x00003ef000037945 */ /* 0x000fe20003800200 */
[----:B------:R-:W-:Y:S01]  /*144a0*/  FMUL.FTZ R6, R6, R18 ;  /* 0x0000001206067220 */ /* 0x000fe20000410000 */
[----:B------:R2:W-:Y:S01]  /*144b0*/  STL.64 [R1+0xa30], R10 ;  /* 0x000a300a01007387 */ /* 0x0005e20000100a00 */
[----:B------:R-:W-:Y:S01]  /*144c0*/  VIADD R5, R22, 0x9c4 ;  /* 0x000009c416057836 */ /* 0x000fe20000000000 */
        /* <DEDUP_REMOVED lines=613> */
[----:B0-----:R-:W-:Y:S02]  /*16b20*/  HFMA2 R12, -RZ, RZ, 0.409423828125, 444.75 ;  /* 0x368d5ef3ff0c7431 */ /* 0x001fe400000001ff */
[----:B------:R-:W-:Y:S01]  /*16b30*/  IMAD.MOV.U32 R13, RZ, RZ, -0x49cfc1d0 ;  /* 0xb6303e30ff0d7424 */ /* 0x000fe200078e00ff */
[----:B------:R0:W-:Y:S01]  /*16b40*/  STL.64 [R1+0x10a0], R16 ;  /* 0x0010a01001007387 */ /* 0x0001e20000100a00 */
[----:B-1----:R-:W-:Y:S01]  /*16b50*/  MOV R14, 0x3558d126 ;  /* 0x3558d126000e7802 */ /* 0x002fe20000000f00 */
[----:B------:R-:W-:Y:S02]  /*16b60*/  HFMA2 R15, -RZ, RZ, 0.0241241455078125, 20.375 ;  /* 0x262d4d18ff0f7431 */ /* 0x000fe400000001ff */
[----:B------:R1:W-:Y:S01]  /*16b70*/  STL.64 [R1+0x10a8], R8 ;  /* 0x0010a80801007387 */ /* 0x0003e20000100a00 */
[----:B---3--:R-:W-:Y:S01]  /*16b80*/  IMAD.MOV.U32 R10, RZ, RZ, -0x4851d4db ;  /* 0xb7ae2b25ff0a7424 */ /* 0x008fe200078e00ff */
[----:B------:R-:W-:Y:S02]  /*16b90*/  MOV R11, 0xaa04ec8a ;  /* 0xaa04ec8a000b7802 */ /* 0x000fe40000000f00 */
[----:B------:R2:W-:Y:S04]  /*16ba0*/  STL.64 [R1+0x10b8], R12 ;  /* 0x0010b80c01007387 */ /* 0x0005e80000100a00 */
[----:B------:R3:W-:Y:S01]  /*16bb0*/  STL.64 [R1+0x10b0], R10 ;  /* 0x0010b00a01007387 */ /* 0x0007e20000100a00 */
[----:B0-----:R-:W-:Y:S01]  /*16bc0*/  IMAD.MOV.U32 R16, RZ, RZ, -0x4be1d735 ;  /* 0xb41e28cbff107424 */ /* 0x001fe200078e00ff */
[----:B------:R-:W-:-:S02]  /*16bd0*/  MOV R17, 0xbe4cbe7e ;  /* 0xbe4cbe7e00117802 */ /* 0x000fc40000000f00 */
[----:B------:R0:W-:Y:S01]  /*16be0*/  STL.64 [R1+0x10c0], R14 ;  /* 0x0010c00e01007387 */ /* 0x0001e20000100a00 */
[----:B-1----:R-:W-:Y:S02]  /*16bf0*/  HFMA2 R8, -RZ, RZ, -1.115234375, -0.0924072265625 ;  /* 0xbc76adeaff087431 */ /* 0x002fe400000001ff */
[----:B------:R-:W-:Y:S02]  /*16c00*/  IMAD.MOV.U32 R9, RZ, RZ, 0x3ebaba46 ;  /* 0x3ebaba46ff097424 */ /* 0x000fe400078e00ff */
[----:B--2---:R-:W-:Y:S01]  /*16c10*/  IMAD.MOV.U32 R12, RZ, RZ, 0x380ec44f ;  /* 0x380ec44fff0c7424 */ /* 0x004fe200078e00ff */
[----:B------:R-:W-:Y:S01]  /*16c20*/  MOV R13, 0xbe0d26d1 ;  /* 0xbe0d26d1000d7802 */ /* 0x000fe20000000f00 */
[----:B------:R1:W-:Y:S01]  /*16c30*/  STL.64 [R1+0x10c8], R16 ;  /* 0x0010c81001007387 */ /* 0x0003e20000100a00 */
[----:B---3--:R-:W-:Y:S01]  /*16c40*/  MOV R10, 0xbeedbf89 ;  /* 0xbeedbf89000a7802 */ /* 0x008fe20000000f00 */
[----:B------:R-:W-:Y:S02]  /*16c50*/  HFMA2 R11, -RZ, RZ, 1.6328125, 1742 ;  /* 0x3e8866ceff0b7431 */ /* 0x000fe400000001ff */
[----:B------:R2:W-:Y:S01]  /*16c60*/  STL.64 [R1+0x10d0], R8 ;  /* 0x0010d00801007387 */ /* 0x0005e20000100a00 */
[----:B0-----:R-:W-:-:S02]  /*16c70*/  HFMA2 R14, -RZ, RZ, 1.501953125, -0.36376953125 ;  /* 0x3e02b5d2ff0e7431 */ /* 0x001fc400000001ff */
[----:B------:R-:W-:Y:S01]  /*16c80*/  IMAD.MOV.U32 R15, RZ, RZ, -0x4299bf87 ;  /* 0xbd664079ff0f7424 */ /* 0x000fe200078e00ff */
[----:B------:R0:W-:Y:S04]  /*16c90*/  STL.64 [R1+0x10d8], R10 ;  /* 0x0010d80a01007387 */ /* 0x0001e80000100a00 */
[----:B------:R3:W-:Y:S01]  /*16ca0*/  STL.64 [R1+0x10e0], R12 ;  /* 0x0010e00c01007387 */ /* 0x0007e20000100a00 */
[----:B-1----:R-:W-:Y:S01]  /*16cb0*/  MOV R16, 0xb43c3e3f ;  /* 0xb43c3e3f00107802 */ /* 0x002fe20000000f00 */
[----:B------:R-:W-:Y:S02]  /*16cc0*/  HFMA2 R17, -RZ, RZ, 1.1533203125, -0.00097179412841796875 ;  /* 0x3c9d93f6ff117431 */ /* 0x000fe400000001ff */
[----:B------:R1:W-:Y:S01]  /*16cd0*/  STL.64 [R1+0x10e8], R14 ;  /* 0x0010e80e01007387 */ /* 0x0003e20000100a00 */
[----:B--2---:R-:W-:Y:S01]  /*16ce0*/  IMAD.MOV.U32 R8, RZ, RZ, -0x4388c8e6 ;  /* 0xbc77371aff087424 */ /* 0x004fe200078e00ff */
[----:B------:R-:W-:-:S02]  /*16cf0*/  MOV R9, 0x3bbc182a ;  /* 0x3bbc182a00097802 */ /* 0x000fc40000000f00 */
[----:B0-----:R-:W-:Y:S01]  /*16d00*/  MOV R10, 0x3091fe30 ;  /* 0x3091fe30000a7802 */ /* 0x001fe20000000f00 */
[----:B------:R-:W-:Y:S01]  /*16d10*/  IMAD.MOV.U32 R11, RZ, RZ, -0x45370000 ;  /* 0xbac90000ff0b7424 */ /* 0x000fe200078e00ff */
[----:B------:R0:W-:Y:S01]  /*16d20*/  STL.64 [R1+0x10f0], R16 ;  /* 0x0010f01001007387 */ /* 0x0001e20000100a00 */
[----:B---3--:R-:W-:Y:S01]  /*16d30*/  HFMA2 R12, -RZ, RZ, 0.81884765625, -30.46875 ;  /* 0x3a8dcf9eff0c7431 */ /* 0x008fe200000001ff */
[----:B------:R-:W-:Y:S02]  /*16d40*/  MOV R13, 0xb9c3f089 ;  /* 0xb9c3f089000d7802 */ /* 0x000fe40000000f00 */
[----:B------:R2:W-:Y:S01]  /*16d50*/  STL.64 [R1+0x10f8], R8 ;  /* 0x0010f80801007387 */ /* 0x0005e20000100a00 */
[----:B-1----:R-:W-:Y:S02]  /*16d60*/  IMAD.MOV.U32 R14, RZ, RZ, -0x53172e8b ;  /* 0xace8d175ff0e7424 */ /* 0x002fe400078e00ff */
[----:B------:R-:W-:Y:S01]  /*16d70*/  HFMA2 R15, -RZ, RZ, 0.5859375, -0.417724609375 ;  /* 0x38b0b6afff0f7431 */ /* 0x000fe200000001ff */
[----:B------:R1:W-:Y:S04]  /*16d80*/  STL.64 [R1+0x1100], R10 ;  /* 0x0011000a01007387 */ /* 0x0003e80000100a00 */
[----:B------:R3:W-:Y:S01]  /*16d90*/  STL.64 [R1+0x1108], R12 ;  /* 0x0011080c01007387 */ /* 0x0007e20000100a00 */
[----:B0-----:R-:W-:Y:S01]  /*16da0*/  MOV R16, 0xb867519f ;  /* 0xb867519f00107802 */ /* 0x001fe20000000f00 */
[----:B------:R-:W-:-:S02]  /*16db0*/  IMAD.MOV.U32 R17, RZ, RZ, 0x37950fca ;  /* 0x37950fcaff117424 */ /* 0x000fc400078e00ff */
[----:B------:R0:W-:Y:S01]  /*16dc0*/  STL.64 [R1+0x1110], R14 ;  /* 0x0011100e01007387 */ /* 0x0001e20000100a00 */
[----:B--2---:R-:W-:Y:S01]  /*16dd0*/  HFMA2 R8, -RZ, RZ, 0.04046630859375, -355 ;  /* 0x292edd8cff087431 */ /* 0x004fe200000001ff */
[----:B------:R-:W-:Y:S01]  /*16de0*/  MOV R9, 0xb66d3d31 ;  /* 0xb66d3d3100097802 */ /* 0x000fe20000000f00 */
[----:B-1----:R-:W-:Y:S02]  /*16df0*/  IMAD.MOV.U32 R10, RZ, RZ, 0x3612bd37 ;  /* 0x3612bd37ff0a7424 */ /* 0x002fe400078e00ff */
[----:B------:R-:W-:Y:S01]  /*16e00*/  HFMA2 R11, -RZ, RZ, -0.324951171875, 174.125 ;  /* 0xb5335971ff0b7431 */ /* 0x000fe200000001ff */
[----:B------:R1:W-:Y:S01]  /*16e10*/  STL.64 [R1+0x1118], R16 ;  /* 0x0011181001007387 */ /* 0x0003e20000100a00 */
[----:B---3--:R-:W-:Y:S01]  /*16e20*/  MOV R12, 0x3f39715e ;  /* 0x3f39715e000c7802 */ /* 0x008fe20000000f00 */
[----:B------:R-:W-:Y:S02]  /*16e30*/  IMAD.MOV.U32 R13, RZ, RZ, -0x404dd976 ;  /* 0xbfb2268aff0d7424 */ /* 0x000fe400078e00ff */
[----:B------:R2:W-:Y:S01]  /*16e40*/  STL.64 [R1+0x1120], R8 ;  /* 0x0011200801007387 */ /* 0x0005e20000100a00 */
[----:B0-----:R-:W-:Y:S01]  /*16e50*/  HFMA2 R14, -RZ, RZ, 1.8828125, 479.75 ;  /* 0x3f885f7fff0e7431 */ /* 0x001fe200000001ff */
[----:B------:R-:W-:-:S02]  /*16e60*/  MOV R15, 0x3944bb29 ;  /* 0x3944bb29000f7802 */ /* 0x000fc40000000f00 */
[----:B------:R0:W-:Y:S04]  /*16e70*/  STL.64 [R1+0x1128], R10 ;  /* 0x0011280a01007387 */ /* 0x0001e80000100a00 */
[----:B------:R3:W-:Y:S01]  /*16e80*/  STL.64 [R1+0x1130], R12 ;  /* 0x0011300c01007387 */ /* 0x0007e20000100a00 */
[----:B-1----:R-:W-:Y:S02]  /*16e90*/  IMAD.MOV.U32 R16, RZ, RZ, -0x40ac461f ;  /* 0xbf53b9e1ff107424 */ /* 0x002fe400078e00ff */
[----:B------:R-:W-:Y:S01]  /*16ea0*/  HFMA2 R17, -RZ, RZ, 1.84765625, -1.5029296875 ;  /* 0x3f64be03ff117431 */ /* 0x000fe200000001ff */
[----:B------:R1:W-:Y:S01]  /*16eb0*/  STL.64 [R1+0x1138], R14 ;  /* 0x0011380e01007387 */ /* 0x0003e20000100a00 */
[----:B--2---:R-:W-:Y:S01]  /*16ec0*/  MOV R8, 0xbee64065 ;  /* 0xbee6406500087802 */ /* 0x004fe20000000f00 */
[----:B------:R-:W-:-:S02]  /*16ed0*/  IMAD.MOV.U32 R9, RZ, RZ, -0x4a27cf64 ;  /* 0xb5d8309cff097424 */ /* 0x000fc400078e00ff */
[----:B0-----:R-:W-:Y:S01]  /*16ee0*/  HFMA2 R10, -RZ, RZ, 1.56640625, -40512 ;  /* 0x3e44f8f2ff0a7431 */ /* 0x001fe200000001ff */
[----:B------:R-:W-:Y:S01]  /*16ef0*/  MOV R11, 0xbe29f5e1 ;  /* 0xbe29f5e1000b7802 */ /* 0x000fe20000000f00 */
[----:B------:R0:W-:Y:S01]  /*16f00*/  STL.64 [R1+0x1140], R16 ;  /* 0x0011401001007387 */ /* 0x0001e20000100a00 */
[----:B---3--:R-:W-:Y:S02]  /*16f10*/  IMAD.MOV.U32 R12, RZ, RZ, 0x3d8d121f ;  /* 0x3d8d121fff0c7424 */ /* 0x008fe400078e00ff */
[----:B------:R-:W-:Y:S01]  /*16f20*/  HFMA2 R13, -RZ, RZ, 0.200927734375, -42848 ;  /* 0x326ef93bff0d7431 */ /* 0x000fe200000001ff */
[----:B------:R2:W-:Y:S01]  /*16f30*/  STL.64 [R1+0x1148], R8 ;  /* 0x0011480801007387 */ /* 0x0005e20000100a00 */
[----:B-1----:R-:W-:Y:S01]  /*16f40*/  MOV R14, 0xbcafe000 ;  /* 0xbcafe000000e7802 */ /* 0x002fe20000000f00 */
[----:B------:R-:W-:Y:S02]  /*16f50*/  IMAD.MOV.U32 R15, RZ, RZ, 0x3c84f2a4 ;  /* 0x3c84f2a4ff0f7424 */ /* 0x000fe400078e00ff */
[----:B------:R1:W-:Y:S04]  /*16f60*/  STL.64 [R1+0x1150], R10 ;  /* 0x0011500a01007387 */ /* 0x0003e80000100a00 */
[----:B------:R3:W-:Y:S01]  /*16f70*/  STL.64 [R1+0x1158], R12 ;  /* 0x0011580c01007387 */ /* 0x0007e20000100a00 */
[----:B0-----:R-:W-:Y:S01]  /*16f80*/  HFMA2 R16, -RZ, RZ, -0.97021484375, -9288 ;  /* 0xbbc3f089ff107431 */ /* 0x001fe200000001ff */
[----:B------:R-:W-:-:S02]  /*16f90*/  MOV R17, 0xaef836cd ;  /* 0xaef836cd00117802 */ /* 0x000fc40000000f00 */
[----:B------:R0:W-:Y:S01]  /*16fa0*/  STL.64 [R1+0x1160], R14 ;  /* 0x0011600e01007387 */ /* 0x0001e20000100a00 */
[----:B--2---:R-:W-:Y:S02]  /*16fb0*/  IMAD.MOV.U32 R8, RZ, RZ, 0x3ac6cd85 ;  /* 0x3ac6cd85ff087424 */ /* 0x004fe400078e00ff */
[----:B------:R-:W-:Y:S01]  /*16fc0*/  HFMA2 R9, -RZ, RZ, -0.81689453125, 142.75 ;  /* 0xba895876ff097431 */ /* 0x000fe200000001ff */
[----:B-1----:R-:W-:Y:S01]  /*16fd0*/  MOV R10, 0x39ba53bc ;  /* 0x39ba53bc000a7802 */ /* 0x002fe20000000f00 */
[----:B------:R-:W-:Y:S01]  /*16fe0*/  IMAD.MOV.U32 R11, RZ, RZ, 0x2b65fa2b ;  /* 0x2b65fa2bff0b7424 */ /* 0x000fe200078e00ff */
[----:B------:R1:W-:Y:S01]  /*16ff0*/  STL.64 [R1+0x1168], R16 ;  /* 0x0011681001007387 */ /* 0x0003e20000100a00 */
[----:B---3--:R-:W-:Y:S01]  /*17000*/  HFMA2 R12, -RZ, RZ, -0.57958984375, 0.002964019775390625 ;  /* 0xb8a31a12ff0c7431 */ /* 0x008fe200000001ff */
[----:B------:R-:W-:Y:S02]  /*17010*/  MOV R13, 0x3852efff ;  /* 0x3852efff000d7802 */ /* 0x000fe40000000f00 */
[----:B------:R2:W-:Y:S01]  /*17020*/  STL.64 [R1+0x1170], R8 ;  /* 0x0011700801007387 */ /* 0x0005e20000100a00 */
[----:B0-----:R-:W-:-:S02]  /*17030*/  IMAD.MOV.U32 R14, RZ, RZ, -0x48797ceb ;  /* 0xb7868315ff0e7424 */ /* 0x001fc400078e00ff */
[----:B------:R-:W-:Y:S01]  /*17040*/  HFMA2 R15, -RZ, RZ, 0.0341796875, -0.00926971435546875 ;  /* 0x2860a0bfff0f7431 */ /* 0x000fe200000001ff */
[----:B------:R0:W-:Y:S04]  /*17050*/  STL.64 [R1+0x1178], R10 ;  /* 0x0011780a01007387 */ /* 0x0001e80000100a00 */
[----:B------:R3:W-:Y:S01]  /*17060*/  STL.64 [R1+0x1180], R12 ;  /* 0x0011800c01007387 */ /* 0x0007e20000100a00 */
[----:B-1----:R-:W-:Y:S01]  /*17070*/  MOV R16, 0x365283b7 ;  /* 0x365283b700107802 */ /* 0x002fe20000000f00 */
[----:B------:R-:W-:Y:S02]  /*17080*/  IMAD.MOV.U32 R17, RZ, RZ, 0x3fd55cd1 ;  /* 0x3fd55cd1ff117424 */ /* 0x000fe400078e00ff */
[----:B------:R1:W-:Y:S01]  /*17090*/  STL.64 [R1+0x1188], R14 ;  /* 0x0011880e01007387 */ /* 0x0003e20000100a00 */
[----:B--2---:R-:W-:Y:S01]  /*170a0*/  HFMA2 R8, -RZ, RZ, 1.482421875, -0.1220703125 ;  /* 0x3deeafd0ff087431 */ /* 0x004fe200000001ff */
[----:B------:R-:W-:Y:S01]  /*170b0*/  MOV R9, 0xc0550bb4 ;  /* 0xc0550bb400097802 */ /* 0x000fe20000000f00 */
[----:B0-----:R-:W-:-:S02]  /*170c0*/  IMAD.MOV.U32 R10, RZ, RZ, 0x408f03f4 ;  /* 0x408f03f4ff0a7424 */ /* 0x001fc400078e00ff */
[----:B------:R-:W-:Y:S01]  /*170d0*/  HFMA2 R11, -RZ, RZ, -2.0859375, -0.033233642578125 ;  /* 0xc02ca841ff0b7431 */ /* 0x000fe200000001ff */
[----:B------:R0:W-:Y:S01]  /*170e0*/  STL.64 [R1+0x1190], R16 ;  /* 0x0011901001007387 */ /* 0x0001e20000100a00 */
[----:B---3--:R-:W-:Y:S01]  /*170f0*/  MOV R12, 0xb9885993 ;  /* 0xb9885993000c7802 */ /* 0x008fe20000000f00 */
[----:B------:R-:W-:Y:S02]  /*17100*/  IMAD.MOV.U32 R13, RZ, RZ, 0x3fc4fabc ;  /* 0x3fc4fabcff0d7424 */ /* 0x000fe400078e00ff */
[----:B------:R2:W-:Y:S01]  /*17110*/  STL.64 [R1+0x1198], R8 ;  /* 0x0011980801007387 */ /* 0x0005e20000100a00 */
[----:B-1----:R-:W-:Y:S01]  /*17120*/  HFMA2 R14, -RZ, RZ, -1.9365234375, 0.294677734375 ;  /* 0xbfbf34b7ff0e7431 */ /* 0x002fe200000001ff */
[----:B------:R-:W-:Y:S02]  /*17130*/  MOV R15, 0x3f30567c ;  /* 0x3f30567c000f7802 */ /* 0x000fe40000000f00 */
[----:B------:R1:W-:Y:S04]  /*17140*/  STL.64 [R1+0x11a0], R10 ;  /* 0x0011a00a01007387 */ /* 0x0003e80000100a00 */
[----:B------:R3:W-:Y:S01]  /*17150*/  STL.64 [R1+0x11a8], R12 ;  /* 0x0011a80c01007387 */ /* 0x0007e20000100a00 */
[----:B0-----:R-:W-:-:S02]  /*17160*/  IMAD.MOV.U32 R16, RZ, RZ, 0x35af85e3 ;  /* 0x35af85e3ff107424 */ /* 0x001fc400078e00ff */
[----:B------:R-:W-:Y:S01]  /*17170*/  HFMA2 R17, -RZ, RZ, -1.6279296875, -2064 ;  /* 0xbe83e808ff117431 */ /* 0x000fe200000001ff */
[----:B------:R0:W-:Y:S01]  /*17180*/  STL.64 [R1+0x11b0], R14 ;  /* 0x0011b00e01007387 */ /* 0x0001e20000100a00 */
[----:B--2---:R-:W-:Y:S01]  /*17190*/  MOV R8, 0x3e580a4b ;  /* 0x3e580a4b00087802 */ /* 0x004fe20000000f00 */
[----:B------:R-:W-:Y:S02]  /*171a0*/  IMAD.MOV.U32 R9, RZ, RZ, -0x42548d8a ;  /* 0xbdab7276ff097424 */ /* 0x000fe400078e00ff */
[----:B-1----:R-:W-:Y:S01]  /*171b0*/  HFMA2 R10, -RZ, RZ, -0.1881103515625, -369 ;  /* 0xb205ddc4ff0a7431 */ /* 0x002fe200000001ff */
[----:B------:R-:W-:Y:S01]  /*171c0*/  MOV R11, 0x3cc6cd86 ;  /* 0x3cc6cd86000b7802 */ /* 0x000fe20000000f00 */
[----:B------:R1:W-:Y:S01]  /*171d0*/  STL.64 [R1+0x11b8], R16 ;  /* 0x0011b81001007387 */ /* 0x0003e20000100a00 */
[----:B---3--:R-:W-:Y:S02]  /*171e0*/  IMAD.MOV.U32 R12, RZ, RZ, -0x436e1202 ;  /* 0xbc91edfeff0c7424 */ /* 0x008fe400078e00ff */
[----:B------:R-:W-:Y:S01]  /*171f0*/  HFMA2 R13, -RZ, RZ, 0.97705078125, -0.0060577392578125 ;  /* 0x3bd19e34ff0d7431 */ /* 0x000fe200000001ff */
[----:B------:R2:W-:Y:S01]  /*17200*/  STL.64 [R1+0x11c0], R8 ;  /* 0x0011c00801007387 */ /* 0x0005e20000100a00 */
[----:B0-----:R-:W-:Y:S01]  /*17210*/  MOV R14, 0x2e596624 ;  /* 0x2e596624000e7802 */ /* 0x001fe20000000f00 */
[----:B------:R-:W-:-:S02]  /*17220*/  IMAD.MOV.U32 R15, RZ, RZ, -0x45341f6a ;  /* 0xbacbe096ff0f7424 */ /* 0x000fc400078e00ff */
[----:B------:R0:W-:Y:S04]  /*17230*/  STL.64 [R1+0x11c8], R10 ;  /* 0x0011c80a01007387 */ /* 0x0001e80000100a00 */
[----:B------:R3:W-:Y:S01]  /*17240*/  STL.64 [R1+0x11d0], R12 ;  /* 0x0011d00c01007387 */ /* 0x0007e20000100a00 */
[----:B-1----:R-:W-:Y:S01]  /*17250*/  HFMA2 R16, -RZ, RZ, 0.8173828125, 5628 ;  /* 0x3a8a6d7fff107431 */ /* 0x002fe200000001ff */
[----:B------:R-:W-:Y:S02]  /*17260*/  MOV R17, 0xb9b8f43c ;  /* 0xb9b8f43c00117802 */ /* 0x000fe40000000f00 */
[----:B------:R1:W-:Y:S01]  /*17270*/  STL.64 [R1+0x11d8], R14 ;  /* 0x0011d80e01007387 */ /* 0x0003e20000100a00 */
[----:B--2---:R-:W-:Y:S02]  /*17280*/  IMAD.MOV.U32 R8, RZ, RZ, 0x29d16c32 ;  /* 0x29d16c32ff087424 */ /* 0x004fe400078e00ff */
[----:B------:R-:W-:Y:S01]  /*17290*/  HFMA2 R9, -RZ, RZ, 0.57666015625, -868.5 ;  /* 0x389de2c9ff097431 */ /* 0x000fe200000001ff */
[----:B0-----:R-:W-:Y:S01]  /*172a0*/  MOV R10, 0xb84a1be1 ;  /* 0xb84a1be1000a7802 */ /* 0x001fe20000000f00 */
[----:B------:R-:W-:Y:S01]  /*172b0*/  IMAD.MOV.U32 R11, RZ, RZ, 0x377f78a2 ;  /* 0x377f78a2ff0b7424 */ /* 0x000fe200078e00ff */
[----:B------:R0:W-:Y:S01]  /*172c0*/  STL.64 [R1+0x11e0], R16 ;  /* 0x0011e01001007387 */ /* 0x0001e20000100a00 */
[----:B---3--:R-:W-:Y:S01]  /*172d0*/  HFMA2 R12, -RZ, RZ, -2.412109375, -21.8125 ;  /* 0xc0d3cd74ff0c7431 */ /* 0x008fe200000001ff */
[----:B------:R-:W-:-:S02]  /*172e0*/  MOV R13, 0x41565e26 ;  /* 0x41565e26000d7802 */ /* 0x000fc40000000f00 */
[----:B------:R2:W-:Y:S01]  /*172f0*/  STL.64 [R1+0x11e8], R8 ;  /* 0x0011e80801007387 */ /* 0x0005e20000100a00 */
[----:B-1----:R-:W-:Y:S02]  /*17300*/  IMAD.MOV.U32 R14, RZ, RZ, -0x3ed35ed2 ;  /* 0xc12ca12eff0e7424 */ /* 0x002fe400078e00ff */
[----:B------:R-:W-:Y:S01]  /*17310*/  HFMA2 R15, -RZ, RZ, -0.841796875, 0.006031036376953125 ;  /* 0xbabc1e2dff0f7431 */ /* 0x000fe200000001ff */
[----:B------:R1:W-:Y:S04]  /*17320*/  STL.64 [R1+0x11f0], R10 ;  /* 0x0011f00a01007387 */ /* 0x0003e80000100a00 */
[----:B------:R3:W-:Y:S01]  /*17330*/  STL.64 [R1+0x11f8], R12 ;  /* 0x0011f80c01007387 */ /* 0x0007e20000100a00 */
[----:B0-----:R-:W-:Y:S01]  /*17340*/  MOV R16, 0x4113bbe2 ;  /* 0x4113bbe200107802 */ /* 0x001fe20000000f00 */
[----:B------:R-:W-:-:S02]  /*17350*/  IMAD.MOV.U32 R17, RZ, RZ, -0x3ed8b1f6 ;  /* 0xc1274e0aff117424 */ /* 0x000fc400078e00ff */
[----:B------:R0:W-:Y:S01]  /*17360*/  STL.64 [R1+0x1200], R14 ;  /* 0x0012000e01007387 */ /* 0x0001e20000100a00 */
[----:B--2---:R-:W-:Y:S01]  /*17370*/  HFMA2 R8, -RZ, RZ, 2.34375, 103.125 ;  /* 0x40b05672ff087431 */ /* 0x004fe200000001ff */
[----:B------:R-:W-:Y:S01]  /*17380*/  MOV R9, 0x3749bc93 ;  /* 0x3749bc9300097802 */ /* 0x000fe20000000f00 */
[----:B-1----:R-:W-:Y:S02]  /*17390*/  IMAD.MOV.U32 R10, RZ, RZ, -0x3fdb1df7 ;  /* 0xc024e209ff0a7424 */ /* 0x002fe400078e00ff */
[----:B------:R-:W-:Y:S01]  /*173a0*/  HFMA2 R11, -RZ, RZ, 2.0390625, -0.00010794401168823242188 ;  /* 0x40148713ff0b7431 */ /* 0x000fe200000001ff */
[----:B------:R1:W-:Y:S01]  /*173b0*/  STL.64 [R1+0x1208], R16 ;  /* 0x0012081001007387 */ /* 0x0003e20000100a00 */
[----:B---3--:R-:W-:Y:S01]  /*173c0*/  MOV R12, 0xbf8095d8 ;  /* 0xbf8095d8000c7802 */ /* 0x008fe20000000f00 */
[----:B------:R-:W-:Y:S02]  /*173d0*/  IMAD.MOV.U32 R13, RZ, RZ, -0x4c24c9d8 ;  /* 0xb3db3628ff0d7424 */ /* 0x000fe400078e00ff */
[----:B------:R2:W-:Y:S01]  /*173e0*/  STL.64 [R1+0x1210], R8 ;  /* 0x0012100801007387 */ /* 0x0005e20000100a00 */
[----:B0-----:R-:W-:Y:S01]  /*173f0*/  HFMA2 R14, -RZ, RZ, 1.6689453125, -16040 ;  /* 0x3eadf3d5ff0e7431 */ /* 0x001fe200000001ff */
[----:B------:R-:W-:-:S02]  /*17400*/  MOV R15, 0xbe88cf1e ;  /* 0xbe88cf1e000f7802 */ /* 0x000fc40000000f00 */
[----:B------:R0:W-:Y:S04]  /*17410*/  STL.64 [R1+0x1218], R10 ;  /* 0x0012180a01007387 */ /* 0x0001e80000100a00 */
[----:B------:R3:W-:Y:S01]  /*17420*/  STL.64 [R1+0x1220], R12 ;  /* 0x0012200c01007387 */ /* 0x0007e20000100a00 */
[----:B-1----:R-:W-:Y:S02]  /*17430*/  IMAD.MOV.U32 R16, RZ, RZ, 0x3dd19e34 ;  /* 0x3dd19e34ff107424 */ /* 0x002fe400078e00ff */
[----:B------:R-:W-:Y:S01]  /*17440*/  HFMA2 R17, -RZ, RZ, 0.1375732421875, -23.09375 ;  /* 0x3067cdc6ff117431 */ /* 0x000fe200000001ff */
[----:B------:R1:W-:Y:S01]  /*17450*/  STL.64 [R1+0x1228], R14 ;  /* 0x0012280e01007387 */ /* 0x0003e20000100a00 */
[----:B--2---:R-:W-:Y:S01]  /*17460*/  MOV R8, 0xbce55ca9 ;  /* 0xbce55ca900087802 */ /* 0x004fe20000000f00 */
[----:B------:R-:W-:-:S02]  /*17470*/  IMAD.MOV.U32 R9, RZ, RZ, 0x3ca46207 ;  /* 0x3ca46207ff097424 */ /* 0x000fc400078e00ff */
[----:B0-----:R-:W-:Y:S01]  /*17480*/  HFMA2 R10, -RZ, RZ, -0.98779296875, 0.1654052734375 ;  /* 0xbbe7314bff0a7431 */ /* 0x001fe200000001ff */
[----:B------:R-:W-:Y:S01]  /*17490*/  MOV R11, 0x2c0887f7 ;  /* 0x2c0887f7000b7802 */ /* 0x000fe20000000f00 */
[----:B------:R0:W-:Y:S01]  /*174a0*/  STL.64 [R1+0x1230], R16 ;  /* 0x0012301001007387 */ /* 0x0001e20000100a00 */
[----:B---3--:R-:W-:Y:S02]  /*174b0*/  IMAD.MOV.U32 R12, RZ, RZ, 0x3ad917d5 ;  /* 0x3ad917d5ff0c7424 */ /* 0x008fe400078e00ff */
[----:B------:R-:W-:Y:S01]  /*174c0*/  HFMA2 R13, -RZ, RZ, -0.82080078125, 4.03515625 ;  /* 0xba914409ff0d7431 */ /* 0x000fe200000001ff */
[----:B------:R2:W-:Y:S01]  /*174d0*/  STL.64 [R1+0x1238], R8 ;  /* 0x0012380801007387 */ /* 0x0005e20000100a00 */
[----:B-1----:R-:W-:Y:S01]  /*174e0*/  MOV R14, 0x39bf9a7a ;  /* 0x39bf9a7a000e7802 */ /* 0x002fe20000000f00 */
[----:B------:R-:W-:Y:S02]  /*174f0*/  IMAD.MOV.U32 R15, RZ, RZ, -0x519e6c8f ;  /* 0xae619371ff0f7424 */ /* 0x000fe400078e00ff */
[----:B------:R1:W-:Y:S04]  /*17500*/  STL.64 [R1+0x1240], R10 ;  /* 0x0012400a01007387 */ /* 0x0003e80000100a00 */
[----:B------:R3:W-:Y:S01]  /*17510*/  STL.64 [R1+0x1248], R12 ;  /* 0x0012480c01007387 */ /* 0x0007e20000100a00 */
[----:B0-----:R-:W-:Y:S01]  /*17520*/  HFMA2 R16, -RZ, RZ, -0.578125, 0.0023345947265625 ;  /* 0xb8a018c8ff107431 */ /* 0x001fe200000001ff */
[----:B------:R-:W-:-:S02]  /*17530*/  MOV R17, 0xc188e6d2 ;  /* 0xc188e6d200117802 */ /* 0x000fc40000000f00 */
[----:B------:R0:W-:Y:S01]  /*17540*/  STL.64 [R1+0x1250], R14 ;  /* 0x0012500e01007387 */ /* 0x0001e20000100a00 */
[----:B--2---:R-:W-:Y:S02]  /*17550*/  IMAD.MOV.U32 R8, RZ, RZ, -0x4070897b ;  /* 0xbf8f7685ff087424 */ /* 0x004fe400078e00ff */
[----:B------:R-:W-:Y:S01]  /*17560*/  HFMA2 R9, -RZ, RZ, 3.0390625, -0.00010883808135986328125 ;  /* 0x42148722ff097431 */ /* 0x000fe200000001ff */
[----:B-1----:R-:W-:Y:S01]  /*17570*/  MOV R10, 0xc251316e ;  /* 0xc251316e000a7802 */ /* 0x002fe20000000f00 */
[----:B------:R-:W-:Y:S01]  /*17580*/  IMAD.MOV.U32 R11, RZ, RZ, 0x42043bff ;  /* 0x42043bffff0b7424 */ /* 0x000fe200078e00ff */
[----:B------:R1:W-:Y:S01]  /*17590*/  STL.64 [R1+0x1258], R16 ;  /* 0x0012581001007387 */ /* 0x0003e20000100a00 */
[----:B---3--:R-:W-:Y:S01]  /*175a0*/  HFMA2 R12, -RZ, RZ, 0.8916015625, 40128 ;  /* 0x3b2278e6ff0c7431 */ /* 0x008fe200000001ff */
[----:B------:R-:W-:Y:S02]  /*175b0*/  MOV R13, 0xc1a4e31c ;  /* 0xc1a4e31c000d7802 */ /* 0x000fe40000000f00 */
[----:B------:R2:W-:Y:S01]  /*175c0*/  STL.64 [R1+0x1260], R8 ;  /* 0x0012600801007387 */ /* 0x0005e20000100a00 */
[----:B0-----:R-:W-:-:S02]  /*175d0*/  IMAD.MOV.U32 R14, RZ, RZ, 0x41a71805 ;  /* 0x41a71805ff0e7424 */ /* 0x001fc400078e00ff */
[----:B------:R-:W-:Y:S01]  /*175e0*/  HFMA2 R15, -RZ, RZ, -2.5625, -0.900390625 ;  /* 0xc120bb34ff0f7431 */ /* 0x000fe200000001ff */
[----:B------:R0:W-:Y:S04]  /*175f0*/  STL.64 [R1+0x1268], R10 ;  /* 0x0012680a01007387 */ /* 0x0001e80000100a00 */
[----:B------:R3:W-:Y:S01]  /*17600*/  STL.64 [R1+0x1270], R12 ;  /* 0x0012700c01007387 */ /* 0x0007e20000100a00 */
[----:B-1----:R-:W-:Y:S01]  /*17610*/  MOV R16, 0xb74d552d ;  /* 0xb74d552d00107802 */ /* 0x002fe20000000f00 */
[----:B------:R-:W-:Y:S02]  /*17620*/  IMAD.MOV.U32 R17, RZ, RZ, 0x408276e5 ;  /* 0x408276e5ff117424 */ /* 0x000fe400078e00ff */
[----:B------:R1:W-:Y:S01]  /*17630*/  STL.64 [R1+0x1278], R14 ;  /* 0x0012780e01007387 */ /* 0x0003e20000100a00 */
[----:B--2---:R-:W-:Y:S01]  /*17640*/  HFMA2 R8, -RZ, RZ, -2.18359375, 36.53125 ;  /* 0xc05e5091ff087431 */ /* 0x004fe200000001ff */
[----:B------:R-:W-:Y:S01]  /*17650*/  MOV R9, 0x3fb76a6c ;  /* 0x3fb76a6c00097802 */ /* 0x000fe20000000f00 */
[----:B0-----:R-:W-:-:S02]  /*17660*/  IMAD.MOV.U32 R10, RZ, RZ, 0x33993e87 ;  /* 0x33993e87ff0a7424 */ /* 0x001fc400078e00ff */
[----:B------:R-:W-:Y:S01]  /*17670*/  HFMA2 R11, -RZ, RZ, -1.7236328125, 298.25 ;  /* 0xbee55ca9ff0b7431 */ /* 0x000fe200000001ff */
[----:B------:R0:W-:Y:S01]  /*17680*/  STL.64 [R1+0x1280], R16 ;  /* 0x0012801001007387 */ /* 0x0001e20000100a00 */
[----:B---3--:R-:W-:Y:S01]  /*17690*/  MOV R12, 0x3eaea827 ;  /* 0x3eaea827000c7802 */ /* 0x008fe20000000f00 */
[----:B------:R-:W-:Y:S02]  /*176a0*/  IMAD.MOV.U32 R13, RZ, RZ, -0x41fdf446 ;  /* 0xbe020bbaff0d7424 */ /* 0x000fe400078e00ff */
[----:B------:R2:W-:Y:S01]  /*176b0*/  STL.64 [R1+0x1288], R8 ;  /* 0x0012880801007387 */ /* 0x0005e20000100a00 */
[----:B-1----:R-:W-:Y:S01]  /*176c0*/  HFMA2 R14, -RZ, RZ, -0.11907958984375, 0.0731201171875 ;  /* 0xaf9f2caeff0e7431 */ /* 0x002fe200000001ff */
[----:B------:R-:W-:Y:S02]  /*176d0*/  MOV R15, 0x3d07aee5 ;  /* 0x3d07aee5000f7802 */ /* 0x000fe40000000f00 */
[----:B------:R1:W-:Y:S04]  /*176e0*/  STL.64 [R1+0x1290], R10 ;  /* 0x0012900a01007387 */ /* 0x0003e80000100a00 */
[----:B------:R3:W-:Y:S01]  /*176f0*/  STL.64 [R1+0x1298], R12 ;  /* 0x0012980c01007387 */ /* 0x0007e20000100a00 */
[----:B0-----:R-:W-:-:S02]  /*17700*/  IMAD.MOV.U32 R16, RZ, RZ, -0x434156b4 ;  /* 0xbcbea94cff107424 */ /* 0x001fc400078e00ff */
[----:B------:R-:W-:Y:S01]  /*17710*/  HFMA2 R17, -RZ, RZ, 1.0029296875, -0.775390625 ;  /* 0x3c03ba34ff117431 */ /* 0x000fe200000001ff */
[----:B------:R0:W-:Y:S01]  /*17720*/  STL.64 [R1+0x12a0], R14 ;  /* 0x0012a00e01007387 */ /* 0x0001e20000100a00 */
[----:B--2---:R-:W-:Y:S01]  /*17730*/  MOV R8, 0xb0a1e056 ;  /* 0xb0a1e05600087802 */ /* 0x004fe20000000f00 */
[----:B------:R-:W-:Y:S02]  /*17740*/  IMAD.MOV.U32 R9, RZ, RZ, -0x450fdad4 ;  /* 0xbaf0252cff097424 */ /* 0x000fe400078e00ff */
[----:B-1----:R-:W-:Y:S01]  /*17750*/  HFMA2 R10, -RZ, RZ, 0.8271484375, -0.291015625 ;  /* 0x3a9eb4a8ff0a7431 */ /* 0x002fe200000001ff */
[----:B------:R-:W-:Y:S01]  /*17760*/  MOV R11, 0xb9cefd15 ;  /* 0xb9cefd15000b7802 */ /* 0x000fe20000000f00 */
[----:B------:R1:W-:Y:S01]  /*17770*/  STL.64 [R1+0x12a8], R16 ;  /* 0x0012a81001007387 */ /* 0x0003e20000100a00 */
[----:B---3--:R-:W-:Y:S02]  /*17780*/  IMAD.MOV.U32 R12, RZ, RZ, 0x4293c7da ;  /* 0x4293c7daff0c7424 */ /* 0x008fe400078e00ff */
[----:B------:R-:W-:Y:S01]  /*17790*/  HFMA2 R13, -RZ, RZ, -3.5546875, -20.640625 ;  /* 0xc31ccd29ff0d7431 */ /* 0x000fe200000001ff */
[----:B------:R2:W-:Y:S01]  /*177a0*/  STL.64 [R1+0x12b0], R8 ;  /* 0x0012b00801007387 */ /* 0x0005e20000100a00 */
[----:B0-----:R-:W-:Y:S01]  /*177b0*/  MOV R14, 0x430437bf ;  /* 0x430437bf000e7802 */ /* 0x001fe20000000f00 */
[----:B------:R-:W-:-:S02]  /*177c0*/  IMAD.MOV.U32 R15, RZ, RZ, 0x3c605817 ;  /* 0x3c605817ff0f7424 */ /* 0x000fc400078e00ff */
[----:B------:R0:W-:Y:S04]  /*177d0*/  STL.64 [R1+0x12b8], R10 ;  /* 0x0012b80a01007387 */ /* 0x0001e80000100a00 */
[----:B------:R3:W-:Y:S01]  /*177e0*/  STL.64 [R1+0x12c0], R12 ;  /* 0x0012c00c01007387 */ /* 0x0007e20000100a00 */
[----:B-1----:R-:W-:Y:S01]  /*177f0*/  HFMA2 R16, -RZ, RZ, -3.482421875, 71.4375 ;  /* 0xc2f75477ff107431 */ /* 0x002fe200000001ff */
[----:B------:R-:W-:Y:S02]  /*17800*/  MOV R17, 0x431234f7 ;  /* 0x431234f700117802 */ /* 0x000fe40000000f00 */
[----:B------:R1:W-:Y:S01]  /*17810*/  STL.64 [R1+0x12c8], R14 ;  /* 0x0012c80e01007387 */ /* 0x0003e20000100a00 */
[----:B--2---:R-:W-:Y:S02]  /*17820*/  IMAD.MOV.U32 R8, RZ, RZ, -0x3d5f44d2 ;  /* 0xc2a0bb2eff087424 */ /* 0x004fe400078e00ff */
[----:B------:R-:W-:Y:S01]  /*17830*/  HFMA2 R9, -RZ, RZ, -0.615234375, 0.0134124755859375 ;  /* 0xb8ec22deff097431 */ /* 0x000fe200000001ff */
[----:B0-----:R-:W-:Y:S01]  /*17840*/  MOV R10, 0x4223149e ;  /* 0x4223149e000a7802 */ /* 0x001fe20000000f00 */
[----:B------:R-:W-:Y:S01]  /*17850*/  IMAD.MOV.U32 R11, RZ, RZ, -0x3de7289d ;  /* 0xc218d763ff0b7424 */ /* 0x000fe200078e00ff */
[----:B------:R0:W-:Y:S01]  /*17860*/  STL.64 [R1+0x12d0], R16 ;  /* 0x0012d01001007387 */ /* 0x0001e20000100a00 */
[----:B---3--:R-:W-:Y:S01]  /*17870*/  HFMA2 R12, -RZ, RZ, 2.767578125, -0.0004770755767822265625 ;  /* 0x41898fd1ff0c7431 */ /* 0x008fe200000001ff */
[----:B------:R-:W-:-:S02]  /*17880*/  MOV R13, 0x357b0a41 ;  /* 0x357b0a41000d7802 */ /* 0x000fc40000000f00 */
[----:B------:R2:W-:Y:S01]  /*17890*/  STL.64 [R1+0x12d8], R8 ;  /* 0x0012d80801007387 */ /* 0x0005e20000100a00 */
[----:B-1----:R-:W-:Y:S02]  /*178a0*/  IMAD.MOV.U32 R14, RZ, RZ, -0x3f374eec ;  /* 0xc0c8b114ff0e7424 */ /* 0x002fe400078e00ff */
[----:B------:R-:W-:Y:S01]  /*178b0*/  HFMA2 R15, -RZ, RZ, 2.318359375, -1.4111328125 ;  /* 0x40a3bda5ff0f7431 */ /* 0x000fe200000001ff */
[----:B------:R1:W-:Y:S04]  /*178c0*/  STL.64 [R1+0x12e0], R10 ;  /* 0x0012e00a01007387 */ /* 0x0003e80000100a00 */
[----:B------:R3:W-:Y:S01]  /*178d0*/  STL.64 [R1+0x12e8], R12 ;  /* 0x0012e80c01007387 */ /* 0x0007e20000100a00 */
[----:B0-----:R-:W-:Y:S01]  /*178e0*/  MOV R16, 0xc0020bba ;  /* 0xc0020bba00107802 */ /* 0x001fe20000000f00 */
[----:B------:R-:W-:-:S02]  /*178f0*/  IMAD.MOV.U32 R17, RZ, RZ, -0x4e55e4fe ;  /* 0xb1aa1b02ff117424 */ /* 0x000fc400078e00ff */
[----:B------:R0:W-:Y:S01]  /*17900*/  STL.64 [R1+0x12f0], R14 ;  /* 0x0012f00e01007387 */ /* 0x0001e20000100a00 */
[----:B--2---:R-:W-:Y:S01]  /*17910*/  HFMA2 R8, -RZ, RZ, 1.7734375, -0.0185699462890625 ;  /* 0x3f18a4c1ff087431 */ /* 0x004fe200000001ff */
[----:B------:R-:W-:Y:S01]  /*17920*/  MOV R9, 0xbee2690b ;  /* 0xbee2690b00097802 */ /* 0x000fe20000000f00 */
[----:B-1----:R-:W-:Y:S02]  /*17930*/  IMAD.MOV.U32 R10, RZ, RZ, 0x3e24a8c0 ;  /* 0x3e24a8c0ff0a7424 */ /* 0x002fe400078e00ff */
[----:B------:R-:W-:Y:S01]  /*17940*/  HFMA2 R11, -RZ, RZ, -0.21337890625, 25280 ;  /* 0xb2d4762cff0b7431 */ /* 0x000fe200000001ff */
[----:B------:R1:W-:Y:S01]  /*17950*/  STL.64 [R1+0x12f8], R16 ;  /* 0x0012f81001007387 */ /* 0x0003e20000100a00 */
[----:B---3--:R-:W-:Y:S01]  /*17960*/  MOV R12, 0xbd25198e ;  /* 0xbd25198e000c7802 */ /* 0x008fe20000000f00 */
[----:B------:R-:W-:Y:S02]  /*17970*/  IMAD.MOV.U32 R13, RZ, RZ, 0x3ce423b1 ;  /* 0x3ce423b1ff0d7424 */ /* 0x000fe400078e00ff */
[----:B------:R2:W-:Y:S01]  /*17980*/  STL.64 [R1+0x1300], R8 ;  /* 0x0013000801007387 */ /* 0x0005e20000100a00 */
[----:B0-----:R-:W-:Y:S01]  /*17990*/  HFMA2 R14, -RZ, RZ, -1.0263671875, 1.4521484375 ;  /* 0xbc1b3dcfff0e7431 */ /* 0x001fe200000001ff */
[----:B------:R-:W-:-:S02]  /*179a0*/  MOV R15, 0x36d76ab6 ;  /* 0x36d76ab6000f7802 */ /* 0x000fc40000000f00 */
[----:B------:R0:W-:Y:S04]  /*179b0*/  STL.64 [R1+0x1308], R10 ;  /* 0x0013080a01007387 */ /* 0x0001e80000100a00 */
[----:B------:R3:W-:Y:S01]  /*179c0*/  STL.64 [R1+0x1310], R12 ;  /* 0x0013100c01007387 */ /* 0x0007e20000100a00 */
[----:B-1----:R-:W-:Y:S02]  /*179d0*/  IMAD.MOV.U32 R16, RZ, RZ, 0x3b0b43e3 ;  /* 0x3b0b43e3ff107424 */ /* 0x002fe400078e00ff */
[----:B------:R-:W-:Y:S01]  /*179e0*/  HFMA2 R17, -RZ, RZ, 3.6640625, 0.05548095703125 ;  /* 0x43542b1aff117431 */ /* 0x000fe200000001ff */
[----:B------:R1:W-:Y:S01]  /*179f0*/  STL.64 [R1+0x1318], R14 ;  /* 0x0013180e01007387 */ /* 0x0003e20000100a00 */
[----:B--2---:R-:W-:Y:S01]  /*17a00*/  MOV R8, 0x4151b9cf ;  /* 0x4151b9cf00087802 */ /* 0x004fe20000000f00 */
[----:B------:R-:W-:-:S02]  /*17a10*/  IMAD.MOV.U32 R9, RZ, RZ, -0x3c078232 ;  /* 0xc3f87dceff097424 */ /* 0x000fc400078e00ff */
[----:B0-----:R-:W-:Y:S01]  /*17a20*/  HFMA2 R10, -RZ, RZ, 4.2109375, -23.28125 ;  /* 0x4436cdd2ff0a7431 */ /* 0x001fe200000001ff */
[----:B------:R-:W-:Y:S01]  /*17a30*/  MOV R11, 0xc3f111b1 ;  /* 0xc3f111b1000b7802 */ /* 0x000fe20000000f00 */
[----:B------:R0:W-:Y:S01]  /*17a40*/  STL.64 [R1+0x1320], R16 ;  /* 0x0013201001007387 */ /* 0x0001e20000100a00 */
[----:B---3--:R-:W-:Y:S02]  /*17a50*/  IMAD.MOV.U32 R12, RZ, RZ, -0x4313edd9 ;  /* 0xbcec1227ff0c7424 */ /* 0x008fe400078e00ff */
[----:B------:R-:W-:Y:S01]  /*17a60*/  HFMA2 R13, -RZ, RZ, 3.818359375, 0.00131893157958984375 ;  /* 0x43a31567ff0d7431 */ /* 0x000fe200000001ff */
[----:B------:R2:W-:Y:S01]  /*17a70*/  STL.64 [R1+0x1328], R8 ;  /* 0x0013280801007387 */ /* 0x0005e20000100a00 */
[----:B-1----:R-:W-:Y:S01]  /*17a80*/  MOV R14, 0xc3abf25b ;  /* 0xc3abf25b000e7802 */ /* 0x002fe20000000f00 */
[----:B------:R-:W-:Y:S02]  /*17a90*/  IMAD.MOV.U32 R15, RZ, RZ, 0x432bf3b2 ;  /* 0x432bf3b2ff0f7424 */ /* 0x000fe400078e00ff */
[----:B------:R1:W-:Y:S04]  /*17aa0*/  STL.64 [R1+0x1330], R10 ;  /* 0x0013300a01007387 */ /* 0x0003e80000100a00 */
[----:B------:R3:W-:Y:S01]  /*17ab0*/  STL.64 [R1+0x1338], R12 ;  /* 0x0013380c01007387 */ /* 0x0007e20000100a00 */
[----:B0-----:R-:W-:Y:S01]  /*17ac0*/  HFMA2 R16, -RZ, RZ, 0.63427734375, 0.2242431640625 ;  /* 0x3913332dff107431 */ /* 0x001fe200000001ff */
[----:B------:R-:W-:-:S02]  /*17ad0*/  MOV R17, 0xc29684d3 ;  /* 0xc29684d300117802 */ /* 0x000fc40000000f00 */
[----:B------:R0:W-:Y:S01]  /*17ae0*/  STL.64 [R1+0x1340], R14 ;  /* 0x0013400e01007387 */ /* 0x0001e20000100a00 */
[----:B--2---:R-:W-:Y:S02]  /*17af0*/  IMAD.MOV.U32 R8, RZ, RZ, 0x42850a16 ;  /* 0x42850a16ff087424 */ /* 0x004fe400078e00ff */
[----:B------:R-:W-:Y:S01]  /*17b00*/  HFMA2 R9, -RZ, RZ, -2.943359375, -0.00110340118408203125 ;  /* 0xc1e39485ff097431 */ /* 0x000fe200000001ff */
[----:B-1----:R-:W-:Y:S01]  /*17b10*/  MOV R10, 0xb54c60f7 ;  /* 0xb54c60f7000a7802 */ /* 0x002fe20000000f00 */
[----:B------:R-:W-:Y:S01]  /*17b20*/  IMAD.MOV.U32 R11, RZ, RZ, 0x4118a4c2 ;  /* 0x4118a4c2ff0b7424 */ /* 0x000fe200078e00ff */
[----:B------:R1:W-:Y:S01]  /*17b30*/  STL.64 [R1+0x1348], R16 ;  /* 0x0013481001007387 */ /* 0x0003e20000100a00 */
[----:B---3--:R-:W-:Y:S01]  /*17b40*/  HFMA2 R12, -RZ, RZ, -2.46875, -0.0004642009735107421875 ;  /* 0xc0f08f9bff0c7431 */ /* 0x008fe200000001ff */
[----:B------:R-:W-:Y:S02]  /*17b50*/  MOV R13, 0x40393dd8 ;  /* 0x40393dd8000d7802 */ /* 0x000fe40000000f00 */
[----:B------:R2:W-:Y:S01]  /*17b60*/  STL.64 [R1+0x1350], R8 ;  /* 0x0013500801007387 */ /* 0x0005e20000100a00 */
[----:B0-----:R-:W-:-:S02]  /*17b70*/  IMAD.MOV.U32 R14, RZ, RZ, -0x4b05c0b0 ;  /* 0xb4fa3f50ff0e7424 */ /* 0x001fc400078e00ff */
[----:B------:R-:W-:Y:S01]  /*17b80*/  HFMA2 R15, -RZ, RZ, -1.826171875, 508.5 ;  /* 0xbf4e5ff2ff0f7431 */ /* 0x000fe200000001ff */
[----:B------:R0:W-:Y:S04]  /*17b90*/  STL.64 [R1+0x1358], R10 ;  /* 0x0013580a01007387 */ /* 0x0001e80000100a00 */
[----:B------:R3:W-:Y:S01]  /*17ba0*/  STL.64 [R1+0x1360], R12 ;  /* 0x0013600c01007387 */ /* 0x0007e20000100a00 */
[----:B-1----:R-:W-:Y:S01]  /*17bb0*/  MOV R16, 0x3f15b76c ;  /* 0x3f15b76c00107802 */ /* 0x002fe20000000f00 */
[----:B------:R-:W-:Y:S02]  /*17bc0*/  IMAD.MOV.U32 R17, RZ, RZ, -0x41aa8b03 ;  /* 0xbe5574fdff117424 */ /* 0x000fe400078e00ff */
[----:B------:R1:W-:Y:S01]  /*17bd0*/  STL.64 [R1+0x1368], R14 ;  /* 0x0013680e01007387 */ /* 0x0003e20000100a00 */
[----:B--2---:R-:W-:Y:S01]  /*17be0*/  HFMA2 R8, -RZ, RZ, 0.6376953125, -75.125 ;  /* 0x391ad4b2ff087431 */ /* 0x004fe200000001ff */
[----:B------:R-:W-:Y:S01]  /*17bf0*/  MOV R9, 0x3d50e5d5 ;  /* 0x3d50e5d500097802 */ /* 0x000fe20000000f00 */
[----:B0-----:R-:W-:-:S02]  /*17c00*/  IMAD.MOV.U32 R10, RZ, RZ, -0x42f88f86 ;  /* 0xbd07707aff0a7424 */ /* 0x001fc400078e00ff */
[----:B------:R-:W-:Y:S01]  /*17c10*/  HFMA2 R11, -RZ, RZ, 1.1162109375, -0.000296115875244140625 ;  /* 0x3c778cdaff0b7431 */ /* 0x000fe200000001ff */
[----:B------:R0:W-:Y:S01]  /*17c20*/  STL.64 [R1+0x1370], R16 ;  /* 0x0013701001007387 */ /* 0x0001e20000100a00 */
[----:B---3--:R-:W-:Y:S01]  /*17c30*/  MOV R12, 0xc477662c ;  /* 0xc477662c000c7802 */ /* 0x008fe20000000f00 */
[----:B------:R-:W-:Y:S02]  /*17c40*/  IMAD.MOV.U32 R13, RZ, RZ, 0x450908e3 ;  /* 0x450908e3ff0d7424 */ /* 0x000fe400078e00ff */
[----:B------:R2:W-:Y:S01]  /*17c50*/  STL.64 [R1+0x1378], R8 ;  /* 0x0013780801007387 */ /* 0x0005e20000100a00 */
[----:B-1----:R-:W-:Y:S01]  /*17c60*/  HFMA2 R14, -RZ, RZ, -4.94140625, 0.0002281665802001953125 ;  /* 0xc4f10b7aff0e7431 */ /* 0x002fe200000001ff */
[----:B------:R-:W-:Y:S02]  /*17c70*/  MOV R15, 0xbe23145e ;  /* 0xbe23145e000f7802 */ /* 0x000fe40000000f00 */
[----:B------:R1:W-:Y:S04]  /*17c80*/  STL.64 [R1+0x1380], R10 ;  /* 0x0013800a01007387 */ /* 0x0003e80000100a00 */
[----:B------:R3:W-:Y:S01]  /*17c90*/  STL.64 [R1+0x1388], R12 ;  /* 0x0013880c01007387 */ /* 0x0007e20000100a00 */
[----:B0-----:R-:W-:-:S02]  /*17ca0*/  IMAD.MOV.U32 R16, RZ, RZ, 0x44f49ff4 ;  /* 0x44f49ff4ff107424 */ /* 0x001fc400078e00ff */
[----:B------:R-:W-:Y:S01]  /*17cb0*/  HFMA2 R17, -RZ, RZ, -5.0859375, 16480 ;  /* 0xc5167406ff117431 */ /* 0x000fe200000001ff */
[----:B------:R0:W-:Y:S01]  /*17cc0*/  STL.64 [R1+0x1390], R14 ;  /* 0x0013900e01007387 */ /* 0x0001e20000100a00 */
[----:B--2---:R-:W-:Y:S01]  /*17cd0*/  MOV R8, 0x44abf3ae ;  /* 0x44abf3ae00087802 */ /* 0x004fe20000000f00 */
[----:B------:R-:W-:Y:S02]  /*17ce0*/  IMAD.MOV.U32 R9, RZ, RZ, 0x3aa95acb ;  /* 0x3aa95acbff097424 */ /* 0x000fe400078e00ff */
[----:B-1----:R-:W-:Y:S01]  /*17cf0*/  HFMA2 R10, -RZ, RZ, -4.234375, 0.0235443115234375 ;  /* 0xc43c2607ff0a7431 */ /* 0x002fe200000001ff */
[----:B------:R-:W-:Y:S01]  /*17d00*/  MOV R11, 0x4436edde ;  /* 0x4436edde000b7802 */ /* 0x000fe20000000f00 */
[----:B------:R1:W-:Y:S01]  /*17d10*/  STL.64 [R1+0x1398], R16 ;  /* 0x0013981001007387 */ /* 0x0003e20000100a00 */
[----:B---3--:R-:W-:Y:S02]  /*17d20*/  IMAD.MOV.U32 R12, RZ, RZ, -0x3c55509c ;  /* 0xc3aaaf64ff0c7424 */ /* 0x008fe400078e00ff */
[----:B------:R-:W-:Y:S01]  /*17d30*/  HFMA2 R13, -RZ, RZ, -0.447021484375, -0.000134944915771484375 ;  /* 0xb727886cff0d7431 */ /* 0x000fe200000001ff */
[----:B------:R2:W-:Y:S01]  /*17d40*/  STL.64 [R1+0x13a0], R8 ;  /* 0x0013a00801007387 */ /* 0x0005e20000100a00 */
[----:B0-----:R-:W-:Y:S01]  /*17d50*/  MOV R14, 0x43059029 ;  /* 0x43059029000e7802 */ /* 0x001fe20000000f00 */
[----:B------:R-:W-:-:S02]  /*17d60*/  IMAD.MOV.U32 R15, RZ, RZ, -0x3d1e795e ;  /* 0xc2e186a2ff0f7424 */ /* 0x000fc400078e00ff */
[----:B------:R0:W-:Y:S04]  /*17d70*/  STL.64 [R1+0x13a8], R10 ;  /* 0x0013a80a01007387 */ /* 0x0001e80000100a00 */
[----:B------:R3:W-:Y:S01]  /*17d80*/  STL.64 [R1+0x13b0], R12 ;  /* 0x0013b00c01007387 */ /* 0x0007e20000100a00 */
[----:B-1----:R-:W-:Y:S01]  /*17d90*/  HFMA2 R16, -RZ, RZ, 3.111328125, 1.4609375 ;  /* 0x42393dd8ff107431 */ /* 0x002fe200000001ff */
[----:B------:R-:W-:Y:S02]  /*17da0*/  MOV R17, 0xb704f033 ;  /* 0xb704f03300117802 */ /* 0x000fe40000000f00 */
[----:B------:R1:W-:Y:S01]  /*17db0*/  STL.64 [R1+0x13b8], R14 ;  /* 0x0013b80e01007387 */ /* 0x0003e20000100a00 */
[----:B--2---:R-:W-:Y:S02]  /*17dc0*/  IMAD.MOV.U32 R8, RZ, RZ, -0x3e97d410 ;  /* 0xc1682bf0ff087424 */ /* 0x004fe400078e00ff */
[----:B------:R-:W-:Y:S01]  /*17dd0*/  HFMA2 R9, -RZ, RZ, 2.595703125, -11.6328125 ;  /* 0x4131c9d1ff097431 */ /* 0x000fe200000001ff */
[----:B0-----:R-:W-:Y:S01]  /*17de0*/  MOV R10, 0xc085691e ;  /* 0xc085691e000a7802 */ /* 0x001fe20000000f00 */
[----:B------:R-:W-:Y:S01]  /*17df0*/  IMAD.MOV.U32 R11, RZ, RZ, 0x3b4b3729 ;  /* 0x3b4b3729ff0b7424 */ /* 0x000fe200078e00ff */
[----:B------:R0:W-:Y:S01]  /*17e00*/  STL.64 [R1+0x13c0], R16 ;  /* 0x0013c01001007387 */ /* 0x0001e20000100a00 */
[----:B---3--:R-:W-:Y:S01]  /*17e10*/  HFMA2 R12, -RZ, RZ, 1.8896484375, -0.00586700439453125 ;  /* 0x3f8f9e02ff0c7431 */ /* 0x008fe200000001ff */
[----:B------:R-:W-:-:S02]  /*17e20*/  MOV R13, 0xbf42b1b0 ;  /* 0xbf42b1b0000d7802 */ /* 0x000fc40000000f00 */
[----:B------:R0:W-:Y:S01]  /*17e30*/  STL.64 [R1+0x13c8], R8 ;  /* 0x0013c80801007387 */ /* 0x0001e20000100a00 */
[----:B-1----:R-:W-:Y:S02]  /*17e40*/  IMAD.MOV.U32 R14, RZ, RZ, 0x3eb9a9a3 ;  /* 0x3eb9a9a3ff0e7424 */ /* 0x002fe400078e00ff */
[----:B------:R-:W-:Y:S01]  /*17e50*/  HFMA2 R15, -RZ, RZ, 1.5966796875, 2.83718109130859375e-05 ;  /* 0x3e6301dcff0f7431 */ /* 0x000fe200000001ff */
        /* <DEDUP_REMOVED lines=48> */
.L_x_2201:
[----:B------:R-:W-:Y:S02]  /*18160*/  FSETP.GEU.FTZ.AND P0, PT, R0, 1, PT ;  /* 0x3f8000000000780b */ /* 0x000fe40003f1e000 */
[----:B------:R-:W-:-:S11]  /*18170*/  MOV R0, RZ ;  /* 0x000000ff00007202 */ /* 0x000fd60000000f00 */
[----:B------:R-:W-:Y:S05]  /*18180*/  @P0 BRA `(.L_x_2202) ;  /* 0x00000000007c0947 */ /* 0x000fea0003800000 */
[C---:B------:R-:W-:Y:S01]  /*18190*/  FADD.FTZ.RZ R0, R6.reuse, 1 ;  /* 0x3f80000006007421 */ /* 0x040fe2000001c000 */
[----:B0-----:R-:W-:Y:S01]  /*181a0*/  HFMA2 R9, -RZ, RZ, 1.3056640625, -1.8671875 ;  /* 0x3d39bf78ff097431 */ /* 0x001fe200000001ff */
        /* <DEDUP_REMOVED lines=29> */
.L_x_2202:
[----:B------:R-:W-:Y:S05]  /*18380*/  BSYNC.RECONVERGENT B3 ;  /* 0x0000000000037941 */ /* 0x000fea0003800200 */
.L_x_2200:
[----:B------:R-:W-:Y:S01]  /*18390*/  HFMA2 R7, -RZ, RZ, 0, 5.9604644775390625e-08 ;  /* 0x00000001ff077431 */ /* 0x000fe200000001ff */
[----:B------:R-:W-:Y:S01]  /*183a0*/  BSSY.RECONVERGENT B3, `(.L_x_2203) ;  /* 0x0000015000037945 */ /* 0x000fe20003800200 */
[----:B0-----:R-:W-:Y:S01]  /*183b0*/  MOV R6, RZ ;  /* 0x000000ff00067202 */ /* 0x001fe20000000f00 */
[----:B------:R-:W-:-:S07]  /*183c0*/  IMAD.MOV.U32 R8, RZ, RZ, -0x41555555 ;  /* 0xbeaaaaabff087424 */ /* 0x000fce00078e00ff */
.L_x_2204:
        /* <DEDUP_REMOVED lines=16> */
[----:B------:R-:W-:-:S13]  /*184d0*/  FSETP.GEU.FTZ.AND P0, PT, |R13|, R12, PT ;  /* 0x0000000c0d00720b */ /* 0x000fda0003f1e200 */
[----:B0-----:R-:W-:Y:S05]  /*184e0*/  @P0 BRA P2, `(.L_x_2204) ;  /* 0xfffffffc00b80947 */ /* 0x001fea000103ffff */
[----:B------:R-:W-:Y:S05]  /*184f0*/  BSYNC.RECONVERGENT B3 ;  /* 0x0000000000037941 */ /* 0x000fea0003800200 */
.L_x_2203:
        /* <DEDUP_REMOVED lines=9> */
.L_x_2208:
        /* <DEDUP_REMOVED lines=19> */
.L_x_2207:
        /* <DEDUP_REMOVED lines=12> */
.L_x_2210:
        /* <DEDUP_REMOVED lines=19> */
.L_x_2209:
        /* <DEDUP_REMOVED lines=12> */
.L_x_2212:
        /* <DEDUP_REMOVED lines=19> */
.L_x_2211:
        /* <DEDUP_REMOVED lines=12> */
.L_x_2214:
        /* <DEDUP_REMOVED lines=19> */
.L_x_2213:
        /* <DEDUP_REMOVED lines=12> */
.L_x_2216:
        /* <DEDUP_REMOVED lines=19> */
.L_x_2215:
        /* <DEDUP_REMOVED lines=12> */
.L_x_2218:
        /* <DEDUP_REMOVED lines=19> */
.L_x_2217:
        /* <DEDUP_REMOVED lines=12> */
.L_x_2220:
        /* <DEDUP_REMOVED lines=19> */
.L_x_2219:
        /* <DEDUP_REMOVED lines=12> */
.L_x_2222:
        /* <DEDUP_REMOVED lines=19> */
.L_x_2221:
        /* <DEDUP_REMOVED lines=12> */
.L_x_2224:
        /* <DEDUP_REMOVED lines=19> */
.L_x_2223:
        /* <DEDUP_REMOVED lines=12> */
.L_x_2226:
        /* <DEDUP_REMOVED lines=19> */
.L_x_2225:
        /* <DEDUP_REMOVED lines=12> */
.L_x_2228:
        /* <DEDUP_REMOVED lines=19> */
.L_x_2227:
        /* <DEDUP_REMOVED lines=12> */
.L_x_2230:
        /* <DEDUP_REMOVED lines=19> */
.L_x_2229:
        /* <DEDUP_REMOVED lines=12> */
.L_x_2232:
        /* <DEDUP_REMOVED lines=19> */
.L_x_2231:
        /* <DEDUP_REMOVED lines=12> */
.L_x_2234:
        /* <DEDUP_REMOVED lines=19> */
.L_x_2233:
        /* <DEDUP_REMOVED lines=12> */
.L_x_2236:
        /* <DEDUP_REMOVED lines=19> */
.L_x_2235:
        /* <DEDUP_REMOVED lines=12> */
.L_x_2238:
        /* <DEDUP_REMOVED lines=19> */
.L_x_2237:
        /* <DEDUP_REMOVED lines=12> */
.L_x_2240:
        /* <DEDUP_REMOVED lines=19> */
.L_x_2239:
        /* <DEDUP_REMOVED lines=12> */
.L_x_2242:
        /* <DEDUP_REMOVED lines=19> */
.L_x_2241:
        /* <DEDUP_REMOVED lines=12> */
.L_x_2244:
        /* <DEDUP_REMOVED lines=19> */
.L_x_2243:
        /* <DEDUP_REMOVED lines=12> */
.L_x_2246:
        /* <DEDUP_REMOVED lines=19> */
.L_x_2245:
        /* <DEDUP_REMOVED lines=12> */
.L_x_2248:
        /* <DEDUP_REMOVED lines=19> */
.L_x_2247:
        /* <DEDUP_REMOVED lines=12> */
.L_x_2250:
        /* <DEDUP_REMOVED lines=19> */
.L_x_2249:
        /* <DEDUP_REMOVED lines=12> */
.L_x_2252:
        /* <DEDUP_REMOVED lines=19> */
.L_x_2251:
        /* <DEDUP_REMOVED lines=10> */
.L_x_2254:
        /* <DEDUP_REMOVED lines=19> */
.L_x_2253:
[----:B------:R-:W1:Y:S02]  /*1b330*/  MUFU.RCP R6, R3 ;  /* 0x0000000300067308 */ /* 0x000e640000001000 */
[----:B-1----:R-:W-:-:S04]  /*1b340*/  FMUL.FTZ R7, R7, R6 ;  /* 0x0000000607077220 */ /* 0x002fc80000410000 */
[----:B------:R-:W-:-:S05]  /*1b350*/  FMUL.FTZ R7, R8, R7 ;  /* 0x0000000708077220 */ /* 0x000fca0000410000 */
[----:B------:R-:W-:-:S13]  /*1b360*/  FSETP.GT.FTZ.AND P0, PT, |R7|, |R9|, PT ;  /* 0x400000090700720b */ /* 0x000fda0003f14200 */
[----:B------:R-:W-:-:S07]  /*1b370*/  @!P0 FADD.FTZ R4, R4, R7 ;  /* 0x0000000704048221 */ /* 0x000fce0000010000 */
.L_x_2206:
[----:B------:R-:W-:Y:S05]  /*1b380*/  BSYNC.RECONVERGENT B3 ;  /* 0x0000000000037941 */ /* 0x000fea0003800200 */
.L_x_2205:
[----:B------:R-:W-:Y:S01]  /*1b390*/  FMUL.FTZ R6, R3, 1 ;  /* 0x3f80000003067820 */ /* 0x000fe20000410000 */
[----:B------:R-:W-:Y:S02]  /*1b3a0*/  HFMA2 R11, -RZ, RZ, 1.9912109375, 0.00128841400146484375 ;  /* 0x3ff71547ff0b7431 */ /* 0x000fe400000001ff */
[----:B------:R-:W-:Y:S01]  /*1b3b0*/  FMUL.FTZ R5, R0, 1 ;  /* 0x3f80000000057820 */ /* 0x000fe20000410000 */
[----:B------:R-:W-:Y:S01]  /*1b3c0*/  MOV R10, 0x652b82fe ;  /* 0x652b82fe000a7802 */ /* 0x000fe20000000f00 */
[----:B------:R-:W-:Y:S01]  /*1b3d0*/  UMOV UR6, 0xfefa39ef ;  /* 0xfefa39ef00067882 */ /* 0x000fe20000000000 */
[----:B------:R-:W-:Y:S01]  /*1b3e0*/  UMOV UR7, 0x3fe62e42 ;  /* 0x3fe62e4200077882 */ /* 0x000fe20000000000 */
[----:B------:R-:W1:Y:S01]  /*1b3f0*/  F2F.F64.F32 R6, R6 ;  /* 0x0000000600067310 */ /* 0x000e620000201800 */
[----:B------:R-:W-:-:S15]  /*1b400*/  FMUL.FTZ R4, R4, 1 ;  /* 0x3f80000004047820 */ /* 0x000fde0000410000 */
[----:B------:R-:W-:-:S15]  /*1b410*/  NOP ;  /* 0x0000000000007918 */ /* 0x000fde0000000000 */
[----:B------:R-:W-:-:S15]  /*1b420*/  NOP ;  /* 0x0000000000007918 */ /* 0x000fde0000000000 */
[----:B------:R-:W-:-:S15]  /*1b430*/  NOP ;  /* 0x0000000000007918 */ /* 0x000fde0000000000 */
[----:B------:R-:W-:-:S03]  /*1b440*/  NOP ;  /* 0x0000000000007918 */ /* 0x000fc60000000000 */
[----:B-1----:R-:W1:Y:S01]  /*1b450*/  DMUL R8, R6, -0.5 ;  /* 0xbfe0000006087828 */ /* 0x002e620000000000 */
[----:B------:R-:W-:-:S15]  /*1b460*/  BSSY.RECONVERGENT B3, `(.L_x_2255) ;  /* 0x000008a000037945 */ /* 0x000fde0003800200 */
[----:B------:R-:W-:-:S15]  /*1b470*/  NOP ;  /* 0x0000000000007918 */ /* 0x000fde0000000000 */
[----:B------:R-:W-:-:S15]  /*1b480*/  NOP ;  /* 0x0000000000007918 */ /* 0x000fde0000000000 */
[----:B------:R-:W-:-:S15]  /*1b490*/  NOP ;  /* 0x0000000000007918 */ /* 0x000fde0000000000 */
[----:B------:R-:W-:-:S03]  /*1b4a0*/  NOP ;  /* 0x0000000000007918 */ /* 0x000fc60000000000 */
        /* <DEDUP_REMOVED lines=10> */
[----:B------:R-:W2:-:S15]  /*1b550*/  F2F.F64.F32 R4, R4 ;  /* 0x0000000400047310 */ /* 0x000e9e0000201800 */
        /* <DEDUP_REMOVED lines=27> */
[----:B-1----:R1:W3:Y:S01]  /*1b710*/  DFMA R8, R8, -UR6, R14 ;  /* 0x8000000608087c2b */ /* 0x0022e2000800000e */
[----:B------:R-:W-:Y:S01]  /*1b720*/  UMOV UR6, 0x69ce2bdf ;  /* 0x69ce2bdf00067882 */ /* 0x000fe20000000000 */
[----:B-1----:R-:W-:Y:S01]  /*1b730*/  IMAD.MOV.U32 R14, RZ, RZ, -0x35dec16 ;  /* 0xfca213eaff0e7424 */ /* 0x002fe200078e00ff */
[----:B------:R-:W-:Y:S01]  /*1b740*/  MOV R15, 0x3e928af3 ;  /* 0x3e928af3000f7802 */ /* 0x000fe20000000f00 */
[----:B------:R-:W-:-:S15]  /*1b750*/  UMOV UR7, 0x3e5ade15 ;  /* 0x3e5ade1500077882 */ /* 0x000fde0000000000 */
[----:B------:R-:W-:-:S15]  /*1b760*/  NOP ;  /* 0x0000000000007918 */ /* 0x000fde0000000000 */
[----:B------:R-:W-:-:S15]  /*1b770*/  NOP ;  /* 0x0000000000007918 */ /* 0x000fde0000000000 */
[----:B------:R-:W-:-:S15]  /*1b780*/  NOP ;  /* 0x0000000000007918 */ /* 0x000fde0000000000 */
[----:B---3--:R-:W1:Y:S01]  /*1b790*/  DFMA R14, R8, UR6, R14 ;  /* 0x00000006080e7c2b */ /* 0x008e62000800000e */
        /* <DEDUP_REMOVED lines=68> */
[----:B--2---:R-:W-:Y:S06]  /*1bbe0*/  @!P0 BRA `(.L_x_2256) ;  /* 0x0000000000448947 */ /* 0x004fec0003800000 */
        /* <DEDUP_REMOVED lines=17> */
.L_x_2256:
[----:B------:R-:W-:Y:S05]  /*1bd00*/  BSYNC.RECONVERGENT B3 ;  /* 0x0000000000037941 */ /* 0x000fea0003800200 */
.L_x_2255:
[----:B0-----:R-:W-:Y:S01]  /*1bd10*/  FMUL.FTZ R3, R3, 0.5 ;  /* 0x3f00000003037820 */ /* 0x001fe20000410000 */
[----:B------:R-:W-:Y:S01]  /*1bd20*/  UMOV UR6, 0x54411744 ;  /* 0x5441174400067882 */ /* 0x000fe20000000000 */
[----:B------:R-:W-:Y:S01]  /*1bd30*/  UMOV UR7, 0x401921fb ;  /* 0x401921fb00077882 */ /* 0x000fe20000000000 */
[----:B--2---:R-:W-:Y:S01]  /*1bd40*/  DMUL R12, R4, R14 ;  /* 0x0000000e040c7228 */ /* 0x004fe20000000000 */
[----:B------:R-:W-:Y:S01]  /*1bd50*/  MOV R18, 0x0 ;  /* 0x0000000000127802 */ /* 0x000fe20000000f00 */
[----:B------:R-:W-:Y:S01]  /*1bd60*/  IMAD.MOV.U32 R19, RZ, RZ, 0x3fd80000 ;  /* 0x3fd80000ff137424 */ /* 0x000fe200078e00ff */
[----:B------:R-:W0:Y:S01]  /*1bd70*/  MUFU.SQRT R3, R3 ;  /* 0x0000000300037308 */ /* 0x000e220000002000 */
[----:B------:R-:W-:Y:S01]  /*1bd80*/  BSSY.RECONVERGENT B5, `(.L_x_2257) ;  /* 0x0000068000057945 */ /* 0x000fe20003800200 */
[----:B0-----:R-:W-:Y:S01]  /*1bd90*/  FMUL.FTZ R0, R3, R0 ;  /* 0x0000000003007220 */ /* 0x001fe20000410000 */
[----:B------:R-:W-:-:S03]  /*1bda0*/  MOV R3, 0x3a69a091 ;  /* 0x3a69a09100037802 */ /* 0x000fc60000000f00 */
[C---:B-1----:R-:W-:Y:S01]  /*1bdb0*/  FADD.FTZ R10, |R0|.reuse, 4 ;  /* 0x40800000000a7421 */ /* 0x042fe20000010200 */
[C---:B------:R-:W-:Y:S01]  /*1bdc0*/  FADD.FTZ R9, |R0|.reuse, -RZ ;  /* 0x800000ff00097221 */ /* 0x040fe20000010200 */
[C---:B------:R-:W-:Y:S02]  /*1bdd0*/  FSETP.GEU.FTZ.AND P1, PT, R0.reuse, RZ, PT ;  /* 0x000000ff0000720b */ /* 0x040fe40003f3e000 */
[----:B------:R-:W-:Y:S01]  /*1bde0*/  MUFU.RCP R21, R10 ;  /* 0x0000000a00157308 */ /* 0x000fe20000001000 */
[----:B------:R-:W-:-:S04]  /*1bdf0*/  FMUL.FTZ R8, |R0|, -R9 ;  /* 0x8000000900087220 */ /* 0x000fc80000410200 */
[----:B------:R-:W-:-:S06]  /*1be00*/  FMUL.FTZ R22, R8, 1.4426950216293334961 ;  /* 0x3fb8aa3b08167820 */ /* 0x000fcc0000410000 */
[----:B------:R-:W0:Y:S02]  /*1be10*/  FRND.TRUNC R22, R22 ;  /* 0x0000001600167307 */ /* 0x000e24000020d000 */
[----:B0-----:R-:W-:-:S15]  /*1be20*/  FSETP.GT.FTZ.AND P0, PT, |R22|, 126, PT ;  /* 0x42fc00001600780b */ /* 0x001fde0003f14200 */
[----:B------:R-:W-:-:S15]  /*1be30*/  NOP ;  /* 0x0000000000007918 */ /* 0x000fde0000000000 */
[----:B------:R-:W-:-:S08]  /*1be40*/  NOP ;  /* 0x0000000000007918 */ /* 0x000fd00000000000 */
        /* <DEDUP_REMOVED lines=28> */
[----:B0-----:R-:W-:-:S04]  /*1c010*/  FADD.FTZ R4, |R0|, -4 ;  /* 0xc080000000047421 */ /* 0x001fc80000010200 */
[----:B------:R-:W-:-:S04]  /*1c020*/  FMUL.FTZ R4, R4, R21 ;  /* 0x0000001504047220 */ /* 0x000fc80000410000 */
[----:B------:R-:W-:-:S04]  /*1c030*/  FADD.FTZ R5, R4, 1 ;  /* 0x3f80000004057421 */ /* 0x000fc80000010000 */
[----:B------:R-:W-:-:S04]  /*1c040*/  FFMA.FTZ R5, R5, -4, |R0| ;  /* 0xc080000005057823 */ /* 0x000fc80000010400 */
[----:B------:R-:W-:-:S04]  /*1c050*/  FFMA.FTZ R5, |R0|, -R4, R5 ;  /* 0x8000000400057223 */ /* 0x000fc80000010205 */
[----:B------:R-:W-:Y:S01]  /*1c060*/  FFMA.FTZ R21, R21, R5, R4 ;  /* 0x0000000515157223 */ /* 0x000fe20000010004 */
[----:B------:R-:W-:Y:S01]  /*1c070*/  MOV R5, 0x42fc0000 ;  /* 0x42fc000000057802 */ /* 0x000fe20000000f00 */
[----:B------:R-:W-:Y:S02]  /*1c080*/  IMAD.MOV.U32 R4, RZ, RZ, 0x40000000 ;  /* 0x40000000ff047424 */ /* 0x000fe400078e00ff */
[----:B------:R-:W-:Y:S01]  /*1c090*/  FFMA.FTZ R3, R21, R3, 0.0070457882247865200043 ;  /* 0x3be6e05b15037423 */ /* 0x000fe20000010003 */
[----:B------:R-:W-:Y:S01]  /*1c0a0*/  LOP3.LUT R5, R5, 0x80000000, R22, 0xb8, !PT ;  /* 0x8000000005057812 */ /* 0x000fe200078eb816 */
[C---:B------:R-:W-:Y:S02]  /*1c0b0*/  FFMA.FTZ R4, |R0|.reuse, R4, 1 ;  /* 0x3f80000000047423 */ /* 0x040fe40000010204 */
[----:B------:R-:W-:Y:S01]  /*1c0c0*/  FFMA.FTZ R3, R21, R3, -0.015866896137595176697 ;  /* 0xbc81fb4b15037423 */ /* 0x000fe20000010003 */
[----:B------:R-:W-:Y:S02]  /*1c0d0*/  FSEL R22, R5, R22, P0 ;  /* 0x0000001605167208 */ /* 0x000fe40000000000 */
[----:B------:R-:W-:Y:S01]  /*1c0e0*/  FSETP.GT.FTZ.AND P0, PT, |R0|, 10.05500030517578125, PT ;  /* 0x4120e1480000780b */ /* 0x000fe20003f14200 */
[C---:B------:R-:W-:Y:S01]  /*1c0f0*/  FFMA.FTZ R3, R21.reuse, R3, 0.036429625004529953003 ;  /* 0x3d15373b15037423 */ /* 0x040fe20000010003 */
[----:B------:R-:W0:Y:S01]  /*1c100*/  MUFU.RCP R4, R4 ;  /* 0x0000000400047308 */ /* 0x000e220000001000 */
[--C-:B------:R-:W-:Y:S01]  /*1c110*/  FFMA.FTZ R5, R22, -0.69314718246459960938, R8.reuse ;  /* 0xbf31721816057823 */ /* 0x100fe20000010008 */
[----:B------:R-:W-:Y:S01]  /*1c120*/  FFMA.FTZ R8, |R0|, -R9, -R8 ;  /* 0x8000000900087223 */ /* 0x000fe20000010a08 */
[----:B------:R-:W-:Y:S01]  /*1c130*/  FFMA.FTZ R3, R21, R3, -0.066643431782722473145 ;  /* 0xbd887c5a15037423 */ /* 0x000fe20000010003 */
[----:B-1----:R-:W-:Y:S01]  /*1c140*/  IADD3 R9, PT, PT, R19, -0x100000, RZ ;  /* 0xfff0000013097810 */ /* 0x002fe20007ffe0ff */
[C---:B------:R-:W-:Y:S01]  /*1c150*/  FFMA.FTZ R5, R22.reuse, 1.9046542121259335545e-09, R5 ;  /* 0x3102e30816057823 */ /* 0x040fe20000010005 */
[----:B------:R-:W-:Y:S01]  /*1c160*/  FADD.FTZ R22, R22, 12583039 ;  /* 0x4b40007f16167421 */ /* 0x000fe20000010000 */
[----:B------:R-:W-:-:S02]  /*1c170*/  FFMA.FTZ R3, R21, R3, 0.093814529478549957275 ;  /* 0x3dc021d515037423 */ /* 0x000fc40000010003 */
[----:B------:R-:W-:Y:S02]  /*1c180*/  FMUL.FTZ R5, R5, 1.4426950216293334961 ;  /* 0x3fb8aa3b05057820 */ /* 0x000fe40000410000 */
[----:B------:R-:W-:Y:S01]  /*1c190*/  FFMA.FTZ R3, R21, R3, -0.10099056363105773926 ;  /* 0xbdced42415037423 */ /* 0x000fe20000010003 */
[----:B------:R-:W-:-:S03]  /*1c1a0*/  SHF.L.U32 R22, R22, 0x17, RZ ;  /* 0x0000001716167819 */ /* 0x000fc600000006ff */
[C---:B------:R-:W-:Y:S01]  /*1c1b0*/  FFMA.FTZ R3, R21.reuse, R3, 0.06809400022029876709 ;  /* 0x3d8b74de15037423 */ /* 0x040fe20000010003 */
[----:B------:R-:W1:Y:S03]  /*1c1c0*/  MUFU.EX2 R5, R5 ;  /* 0x0000000500057308 */ /* 0x000e660000000800 */
[----:B------:R-:W-:-:S04]  /*1c1d0*/  FFMA.FTZ R3, R21, R3, 0.015377387404441833496 ;  /* 0x3c7bf17015037423 */ /* 0x000fc80000010003 */
[----:B------:R-:W-:-:S04]  /*1c1e0*/  FFMA.FTZ R3, R21, R3, -0.1396210789680480957 ;  /* 0xbe0ef8d415037423 */ /* 0x000fc80000010003 */
[----:B------:R-:W-:Y:S02]  /*1c1f0*/  FFMA.FTZ R21, R21, R3, 1.232995152473449707 ;  /* 0x3f9dd2c915157423 */ /* 0x000fe40000010003 */
[----:B------:R-:W2:Y:S01]  /*1c200*/  DMUL R16, R6, R18 ;  /* 0x0000001206107228 */ /* 0x000ea20000000000 */
[----:B-1----:R-:W-:Y:S01]  /*1c210*/  FMUL.FTZ R5, R22, R5 ;  /* 0x0000000516057220 */ /* 0x002fe20000410000 */
[----:B0-----:R-:W-:-:S03]  /*1c220*/  FMUL.FTZ R3, R21, R4 ;  /* 0x0000000415037220 */ /* 0x001fc60000410000 */
[----:B------:R-:W-:Y:S01]  /*1c230*/  FFMA.FTZ R8, R5, R8, R5 ;  /* 0x0000000805087223 */ /* 0x000fe20000010005 */
[----:B------:R-:W-:-:S04]  /*1c240*/  FMUL.FTZ R20, R3, -2 ;  /* 0xc000000003147820 */ /* 0x000fc80000410000 */
[----:B------:R-:W-:-:S04]  /*1c250*/  FFMA.FTZ R20, |R0|, R20, R21 ;  /* 0x0000001400147223 */ /* 0x000fc80000010215 */
[----:B------:R-:W-:-:S04]  /*1c260*/  FADD.FTZ R20, -R3, R20 ;  /* 0x0000001403147221 */ /* 0x000fc80000010100 */
[----:B------:R-:W-:-:S04]  /*1c270*/  FFMA.FTZ R3, R4, R20, R3 ;  /* 0x0000001404037223 */ /* 0x000fc80000010003 */
[----:B------:R-:W-:Y:S01]  /*1c280*/  FMUL.FTZ R3, R3, R8 ;  /* 0x0000000803037220 */ /* 0x000fe20000410000 */
[----:B------:R-:W-:-:S04]  /*1c290*/  IMAD.MOV.U32 R8, RZ, RZ, R18 ;  /* 0x000000ffff087224 */ /* 0x000fc800078e0012 */
[----:B------:R-:W-:-:S05]  /*1c2a0*/  FSEL R3, R3, RZ, !P0 ;  /* 0x000000ff03037208 */ /* 0x000fca0004000000 */
[----:B------:R-:W-:-:S15]  /*1c2b0*/  @!P1 FADD.FTZ R3, -R3, 2 ;  /* 0x4000000003039421 */ /* 0x000fde0000010100 */
[----:B------:R-:W-:-:S15]  /*1c2c0*/  NOP ;  /* 0x0000000000007918 */ /* 0x000fde0000000000 */
[----:B------:R-:W-:-:S02]  /*1c2d0*/  NOP ;  /* 0x0000000000007918 */ /* 0x000fc40000000000 */
        /* <DEDUP_REMOVED lines=18> */
.L_x_2258:
[----:B------:R-:W-:Y:S05]  /*1c400*/  BSYNC.RECONVERGENT B5 ;  /* 0x0000000000057941 */ /* 0x000fea0003800200 */
.L_x_2257:
        /* <DEDUP_REMOVED lines=48> */
.L_x_2260:
[----:B------:R-:W-:Y:S05]  /*1c710*/  BSYNC.RECONVERGENT B5 ;  /* 0x0000000000057941 */ /* 0x000fea0003800200 */
.L_x_2259:
        /* <DEDUP_REMOVED lines=13> */
[----:B0-----:R0:W1:-:S15]  /*1c7f0*/  DSETP.GEU.AND P0, PT, |R4|, UR6, PT ;  /* 0x0000000604007e2a */ /* 0x00105e000bf0e200 */
[----:B------:R-:W-:-:S15]  /*1c800*/  NOP ;  /* 0x0000000000007918 */ /* 0x000fde0000000000 */
[----:B------:R-:W-:-:S15]  /*1c810*/  NOP ;  /* 0x0000000000007918 */ /* 0x000fde0000000000 */
[----:B------:R-:W-:-:S15]  /*1c820*/  NOP ;  /* 0x0000000000007918 */ /* 0x000fde0000000000 */
[----:B------:R-:W-:-:S04]  /*1c830*/  NOP ;  /* 0x0000000000007918 */ /* 0x000fc80000000000 */
[----:B0-----:R-:W1:Y:S02]  /*1c840*/  F2F.F32.F64 R4, R4 ;  /* 0x0000000400047310 */ /* 0x001e640000301000 */
[----:B-1----:R-:W-:Y:S01]  /*1c850*/  @!P0 FMUL R4, R4, 1.175494350822287508e-38 ;  /* 0x0080000004048820 */ /* 0x002fe20000400000 */
[----:B------:R-:W-:Y:S06]  /*1c860*/  BRA `(.L_x_2198) ;  /* 0x0000016c00087947 */ /* 0x000fec0003800000 */
.L_x_2199:
        /* <DEDUP_REMOVED lines=995> */
.L_x_2263:
        /* <DEDUP_REMOVED lines=34> */
.L_x_2264:
[----:B------:R-:W-:Y:S05]  /*208c0*/  BSYNC.RECONVERGENT B3 ;  /* 0x0000000000037941 */ /* 0x000fea0003800200 */
.L_x_2262:
[----:B-1----:R-:W-:Y:S01]  /*208d0*/  HFMA2 R6, -RZ, RZ, 0, 0 ;  /* 0x00000000ff067431 */ /* 0x002fe200000001ff */
[----:B------:R-:W-:Y:S01]  /*208e0*/  BSSY.RECONVERGENT B3, `(.L_x_2265) ;  /* 0x0000015000037945 */ /* 0x000fe20003800200 */
[----:B------:R-:W-:Y:S01]  /*208f0*/  IMAD.MOV.U32 R7, RZ, RZ, 0x1 ;  /* 0x00000001ff077424 */ /* 0x000fe200078e00ff */
[----:B0-----:R-:W-:-:S07]  /*20900*/  MOV R8, 0xbeaaaaab ;  /* 0xbeaaaaab00087802 */ /* 0x001fce0000000f00 */
.L_x_2266:
[----:B------:R-:W-:-:S13]  /*20910*/  ISETP.GT.AND P1, PT, R7, R6, PT ;  /* 0x000000060700720c */ /* 0x000fda0003f24270 */
[C---:B------:R-:W-:Y:S01]  /*20920*/  @P1 IADD3 R10, PT, PT, R7.reuse, -0x1, RZ ;  /* 0xffffffff070a1810 */ /* 0x040fe20007ffe0ff */
        /* <DEDUP_REMOVED lines=14> */
[----:B------:R-:W-:-:S13]  /*20a10*/  FSETP.GEU.FTZ.AND P0, PT, |R13|, R12, PT ;  /* 0x0000000c0d00720b */ /* 0x000fda0003f1e200 */
[----:B0-----:R-:W-:Y:S05]  /*20a20*/  @P0 BRA P2, `(.L_x_2266) ;  /* 0xfffffffc00b80947 */ /* 0x001fea000103ffff */
[----:B------:R-:W-:Y:S05]  /*20a30*/  BSYNC.RECONVERGENT B3 ;  /* 0x0000000000037941 */ /* 0x000fea0003800200 */
.L_x_2265:
        /* <DEDUP_REMOVED lines=9> */
.L_x_2270:
        /* <DEDUP_REMOVED lines=19> */
.L_x_2269:
        /* <DEDUP_REMOVED lines=10> */
[----:B------:R-:W-:Y:S01]  /*20ca0*/  MOV R11, 0x1 ;  /* 0x00000001000b7802 */ /* 0x000fe20000000f00 */
[----:B-1----:R-:W-:-:S07]  /*20cb0*/  FMUL.FTZ R7, R10, R7 ;  /* 0x000000070a077220 */ /* 0x002fce0000410000 */
.L_x_2272:
        /* <DEDUP_REMOVED lines=19> */
.L_x_2271:
        /* <DEDUP_REMOVED lines=12> */
.L_x_2274:
        /* <DEDUP_REMOVED lines=19> */
.L_x_2273:
        /* <DEDUP_REMOVED lines=12> */
.L_x_2276:
        /* <DEDUP_REMOVED lines=19> */
.L_x_2275:
        /* <DEDUP_REMOVED lines=10> */
[----:B------:R-:W-:Y:S01]  /*21270*/  MOV R9, 0x1 ;  /* 0x0000000100097802 */ /* 0x000fe20000000f00 */
[----:B-1----:R-:W-:-:S07]  /*21280*/  FMUL.FTZ R7, R7, R12 ;  /* 0x0000000c07077220 */ /* 0x002fce0000410000 */
.L_x_2278:
        /* <DEDUP_REMOVED lines=19> */
.L_x_2277:
        /* <DEDUP_REMOVED lines=12> */
.L_x_2280:
        /* <DEDUP_REMOVED lines=19> */
.L_x_2279:
        /* <DEDUP_REMOVED lines=12> */
.L_x_2282:
        /* <DEDUP_REMOVED lines=19> */
.L_x_2281:
        /* <DEDUP_REMOVED lines=10> */
[----:B------:R-:W-:Y:S01]  /*21840*/  MOV R11, 0x1 ;  /* 0x00000001000b7802 */ /* 0x000fe20000000f00 */
[----:B-1----:R-:W-:-:S07]  /*21850*/  FMUL.FTZ R7, R7, R10 ;  /* 0x0000000a07077220 */ /* 0x002fce0000410000 */
.L_x_2284:
        /* <DEDUP_REMOVED lines=19> */
.L_x_2283:
        /* <DEDUP_REMOVED lines=12> */
.L_x_2286:
        /* <DEDUP_REMOVED lines=19> */
.L_x_2285:
        /* <DEDUP_REMOVED lines=12> */
.L_x_2288:
        /* <DEDUP_REMOVED lines=19> */
.L_x_2287:
        /* <DEDUP_REMOVED lines=10> */
[----:B------:R-:W-:Y:S01]  /*21e10*/  MOV R9, 0x1 ;  /* 0x0000000100097802 */ /* 0x000fe20000000f00 */
[----:B-1----:R-:W-:-:S07]  /*21e20*/  FMUL.FTZ R7, R7, R12 ;  /* 0x0000000c07077220 */ /* 0x002fce0000410000 */
.L_x_2290:
        /* <DEDUP_REMOVED lines=19> */
.L_x_2289:
        /* <DEDUP_REMOVED lines=12> */
.L_x_2292:
        /* <DEDUP_REMOVED lines=19> */
.L_x_2291:
        /* <DEDUP_REMOVED lines=12> */
.L_x_2294:
        /* <DEDUP_REMOVED lines=19> */
.L_x_2293:
        /* <DEDUP_REMOVED lines=10> */
[----:B------:R-:W-:Y:S01]  /*223e0*/  MOV R11, 0x1 ;  /* 0x00000001000b7802 */ /* 0x000fe20000000f00 */
[----:B-1----:R-:W-:-:S07]  /*223f0*/  FMUL.FTZ R7, R7, R10 ;  /* 0x0000000a07077220 */ /* 0x002fce0000410000 */
.L_x_2296:
        /* <DEDUP_REMOVED lines=19> */
.L_x_2295:
        /* <DEDUP_REMOVED lines=12> */
.L_x_2298:
        /* <DEDUP_REMOVED lines=19> */
.L_x_2297:
        /* <DEDUP_REMOVED lines=12> */
.L_x_2300:
        /* <DEDUP_REMOVED lines=19> */
.L_x_2299:
        /* <DEDUP_REMOVED lines=10> */
[----:B------:R-:W-:Y:S01]  /*229b0*/  MOV R9, 0x1 ;  /* 0x0000000100097802 */ /* 0x000fe20000000f00 */
[----:B-1----:R-:W-:-:S07]  /*229c0*/  FMUL.FTZ R7, R7, R12 ;  /* 0x0000000c07077220 */ /* 0x002fce0000410000 */
.L_x_2302:
        /* <DEDUP_REMOVED lines=19> */
.L_x_2301:
        /* <DEDUP_REMOVED lines=12> */
.L_x_2304:
        /* <DEDUP_REMOVED lines=19> */
.L_x_2303:
        /* <DEDUP_REMOVED lines=12> */
.L_x_2306:
        /* <DEDUP_REMOVED lines=19> */
.L_x_2305:
        /* <DEDUP_REMOVED lines=10> */
[----:B------:R-:W-:Y:S01]  /*22f80*/  MOV R11, 0x1 ;  /* 0x00000001000b7802 */ /* 0x000fe20000000f00 */
[----:B-1----:R-:W-:-:S07]  /*22f90*/  FMUL.FTZ R7, R7, R10 ;  /* 0x0000000a07077220 */ /* 0x002fce0000410000 */
.L_x_2308:
        /* <DEDUP_REMOVED lines=19> */
.L_x_2307:
        /* <DEDUP_REMOVED lines=12> */
.L_x_2310:
        /* <DEDUP_REMOVED lines=19> */
.L_x_2309:
        /* <DEDUP_REMOVED lines=12> */
.L_x_2312:
        /* <DEDUP_REMOVED lines=19> */
.L_x_2311:
        /* <DEDUP_REMOVED lines=10> */
[----:B------:R-:W-:Y:S01]  /*23550*/  MOV R9, 0x1 ;  /* 0x0000000100097802 */ /* 0x000fe20000000f00 */
[----:B-1----:R-:W-:-:S07]  /*23560*/  FMUL.FTZ R7, R7, R12 ;  /* 0x0000000c07077220 */ /* 0x002fce0000410000 */
.L_x_2314:
        /* <DEDUP_REMOVED lines=19> */
.L_x_2313:
        /* <DEDUP_REMOVED lines=10> */
.L_x_2316:
        /* <DEDUP_REMOVED lines=19> */
.L_x_2315:
[----:B------:R-:W1:Y:S02]  /*23870*/  MUFU.RCP R6, R3 ;  /* 0x0000000300067308 */ /* 0x000e640000001000 */
[----:B-1----:R-:W-:-:S04]  /*23880*/  FMUL.FTZ R7, R7, R6 ;  /* 0x0000000607077220 */ /* 0x002fc80000410000 */
[----:B------:R-:W-:-:S05]  /*23890*/  FMUL.FTZ R7, R8, R7 ;  /* 0x0000000708077220 */ /* 0x000fca0000410000 */
[----:B------:R-:W-:-:S13]  /*238a0*/  FSETP.GT.FTZ.AND P0, PT, |R7|, |R9|, PT ;  /* 0x400000090700720b */ /* 0x000fda0003f14200 */
[----:B------:R-:W-:-:S07]  /*238b0*/  @!P0 FADD.FTZ R4, R4, R7 ;  /* 0x0000000704048221 */ /* 0x000fce0000010000 */
.L_x_2268:
[----:B------:R-:W-:Y:S05]  /*238c0*/  BSYNC.RECONVERGENT B3 ;  /* 0x0000000000037941 */ /* 0x000fea0003800200 */
.L_x_2267:
[----:B------:R-:W-:Y:S01]  /*238d0*/  FMUL.FTZ R6, R3, 1 ;  /* 0x3f80000003067820 */ /* 0x000fe20000410000 */
[----:B------:R-:W-:Y:S01]  /*238e0*/  FMUL.FTZ R5, R0, 1 ;  /* 0x3f80000000057820 */ /* 0x000fe20000410000 */
[----:B------:R-:W-:Y:S01]  /*238f0*/  MOV R10, 0x652b82fe ;  /* 0x652b82fe000a7802 */ /* 0x000fe20000000f00 */
[----:B------:R-:W-:Y:S01]  /*23900*/  IMAD.MOV.U32 R11, RZ, RZ, 0x3ff71547 ;  /* 0x3ff71547ff0b7424 */ /* 0x000fe200078e00ff */
[----:B------:R-:W-:Y:S01]  /*23910*/  UMOV UR6, 0xfefa39ef ;  /* 0xfefa39ef00067882 */ /* 0x000fe20000000000 */
[----:B------:R-:W-:Y:S01]  /*23920*/  F2F.F64.F32 R12, R5 ;  /* 0x00000005000c7310 */ /* 0x000fe20000201800 */
[----:B------:R-:W-:Y:S01]  /*23930*/  UMOV UR7, 0x3fe62e42 ;  /* 0x3fe62e4200077882 */ /* 0x000fe20000000000 */
[----:B------:R-:W-:Y:S01]  /*23940*/  FMUL.FTZ R4, R4, 1 ;  /* 0x3f80000004047820 */ /* 0x000fe20000410000 */
[----:B------:R-:W-:-:S15]  /*23950*/  BSSY.RECONVERGENT B3, `(.L_x_2317) ;  /* 0x000008f000037945 */ /* 0x000fde0003800200 */
[----:B------:R-:W-:-:S15]  /*23960*/  NOP ;  /* 0x0000000000007918 */ /* 0x000fde0000000000 */
[----:B------:R-:W-:-:S15]  /*23970*/  NOP ;  /* 0x0000000000007918 */ /* 0x000fde0000000000 */
[----:B------:R-:W-:-:S15]  /*23980*/  NOP ;  /* 0x0000000000007918 */ /* 0x000fde0000000000 */
[----:B------:R-:W-:-:S01]  /*23990*/  NOP ;  /* 0x0000000000007918 */ /* 0x000fc20000000000 */
        /* <DEDUP_REMOVED lines=45> */
[----:B-1----:R-:W-:Y:S01]  /*23c70*/  HFMA2 R15, -RZ, RZ, 1.642578125, -0.00021207332611083984375 ;  /* 0x3e928af3ff0f7431 */ /* 0x002fe200000001ff */
        /* <DEDUP_REMOVED lines=72> */
[----:B-1----:R-:W-:Y:S01]  /*24100*/  IMAD R15, R10, 0x100000, R9 ;  /* 0x001000000a0f7824 */ /* 0x002fe200078e0209 */
[----:B------:R-:W-:Y:S01]  /*24110*/  MOV R14, R8 ;  /* 0x00000008000e7202 */ /* 0x000fe20000000f00 */
[----:B--2---:R-:W-:Y:S06]  /*24120*/  @!P0 BRA `(.L_x_2318) ;  /* 0x0000000000448947 */ /* 0x004fec0003800000 */
        /* <DEDUP_REMOVED lines=17> */
.L_x_2318:
[----:B------:R-:W-:Y:S05]  /*24240*/  BSYNC.RECONVERGENT B3 ;  /* 0x0000000000037941 */ /* 0x000fea0003800200 */
.L_x_2317:
[----:B0-----:R-:W-:Y:S01]  /*24250*/  FMUL.FTZ R3, R3, 0.5 ;  /* 0x3f00000003037820 */ /* 0x001fe20000410000 */
[----:B------:R-:W-:Y:S01]  /*24260*/  UMOV UR6, 0x54411744 ;  /* 0x5441174400067882 */ /* 0x000fe20000000000 */
[----:B------:R-:W-:Y:S01]  /*24270*/  UMOV UR7, 0x401921fb ;  /* 0x401921fb00077882 */ /* 0x000fe20000000000 */
[----:B--2---:R-:W-:Y:S01]  /*24280*/  DMUL R12, R4, R14 ;  /* 0x0000000e040c7228 */ /* 0x004fe20000000000 */
[----:B------:R-:W-:Y:S01]  /*24290*/  IMAD.MOV.U32 R18, RZ, RZ, 0x0 ;  /* 0x00000000ff127424 */ /* 0x000fe200078e00ff */
[----:B------:R-:W-:Y:S01]  /*242a0*/  MOV R19, 0x3fd80000 ;  /* 0x3fd8000000137802 */ /* 0x000fe20000000f00 */
        /* <DEDUP_REMOVED lines=48> */
[----:B------:R-:W-:Y:S01]  /*245b0*/  IMAD.MOV.U32 R5, RZ, RZ, 0x42fc0000 ;  /* 0x42fc0000ff057424 */ /* 0x000fe200078e00ff */
[----:B------:R-:W-:Y:S02]  /*245c0*/  MOV R4, 0x40000000 ;  /* 0x4000000000047802 */ /* 0x000fe40000000f00 */
[----:B------:R-:W-:Y:S02]  /*245d0*/  FFMA.FTZ R3, R21, R3, 0.0070457882247865200043 ;  /* 0x3be6e05b15037423 */ /* 0x000fe40000010003 */
[----:B------:R-:W-:Y:S01]  /*245e0*/  LOP3.LUT R5, R5, 0x80000000, R22, 0xb8, !PT ;  /* 0x8000000005057812 */ /* 0x000fe200078eb816 */
[----:B------:R-:W-:Y:S01]  /*245f0*/  FFMA.FTZ R4, |R0|, R4, 1 ;  /* 0x3f80000000047423 */ /* 0x000fe20000010204 */
[----:B------:R-:W-:Y:S02]  /*24600*/  FFMA.FTZ R3, R21, R3, -0.015866896137595176697 ;  /* 0xbc81fb4b15037423 */ /* 0x000fe40000010003 */
[----:B------:R-:W-:-:S02]  /*24610*/  FSEL R22, R5, R22, P0 ;  /* 0x0000001605167208 */ /* 0x000fc40000000000 */
[C---:B------:R-:W-:Y:S01]  /*24620*/  FFMA.FTZ R3, R21.reuse, R3, 0.036429625004529953003 ;  /* 0x3d15373b15037423 */ /* 0x040fe20000010003 */
[----:B------:R-:W0:Y:S01]  /*24630*/  MUFU.RCP R4, R4 ;  /* 0x0000000400047308 */ /* 0x000e220000001000 */
[----:B------:R-:W-:Y:S01]  /*24640*/  FSETP.GT.FTZ.AND P0, PT, |R0|, 10.05500030517578125, PT ;  /* 0x4120e1480000780b */ /* 0x000fe20003f14200 */
[--C-:B------:R-:W-:Y:S01]  /*24650*/  FFMA.FTZ R5, R22, -0.69314718246459960938, R8.reuse ;  /* 0xbf31721816057823 */ /* 0x100fe20000010008 */
[----:B------:R-:W-:Y:S01]  /*24660*/  FFMA.FTZ R3, R21, R3, -0.066643431782722473145 ;  /* 0xbd887c5a15037423 */ /* 0x000fe20000010003 */
[----:B------:R-:W-:Y:S01]  /*24670*/  FFMA.FTZ R8, |R0|, -R9, -R8 ;  /* 0x8000000900087223 */ /* 0x000fe20000010a08 */
[----:B-1----:R-:W-:Y:S02]  /*24680*/  VIADD R9, R19, 0xfff00000 ;  /* 0xfff0000013097836 */ /* 0x002fe40000000000 */
[C---:B------:R-:W-:Y:S01]  /*24690*/  FFMA.FTZ R5, R22.reuse, 1.9046542121259335545e-09, R5 ;  /* 0x3102e30816057823 */ /* 0x040fe20000010005 */
[----:B------:R-:W-:Y:S01]  /*246a0*/  FFMA.FTZ R3, R21, R3, 0.093814529478549957275 ;  /* 0x3dc021d515037423 */ /* 0x000fe20000010003 */
[----:B------:R-:W-:-:S02]  /*246b0*/  FADD.FTZ R22, R22, 12583039 ;  /* 0x4b40007f16167421 */ /* 0x000fc40000010000 */
[----:B------:R-:W-:Y:S01]  /*246c0*/  FMUL.FTZ R5, R5, 1.4426950216293334961 ;  /* 0x3fb8aa3b05057820 */ /* 0x000fe20000410000 */
[C---:B------:R-:W-:Y:S02]  /*246d0*/  FFMA.FTZ R3, R21.reuse, R3, -0.10099056363105773926 ;  /* 0xbdced42415037423 */ /* 0x040fe40000010003 */
[----:B------:R-:W-:Y:S02]  /*246e0*/  SHF.L.U32 R22, R22, 0x17, RZ ;  /* 0x0000001716167819 */ /* 0x000fe400000006ff */
[C---:B------:R-:W-:Y:S01]  /*246f0*/  FFMA.FTZ R3, R21.reuse, R3, 0.06809400022029876709 ;  /* 0x3d8b74de15037423 */ /* 0x040fe20000010003 */
[----:B------:R-:W1:Y:S03]  /*24700*/  MUFU.EX2 R5, R5 ;  /* 0x0000000500057308 */ /* 0x000e660000000800 */
[----:B------:R-:W-:-:S04]  /*24710*/  FFMA.FTZ R3, R21, R3, 0.015377387404441833496 ;  /* 0x3c7bf17015037423 */ /* 0x000fc80000010003 */
[----:B------:R-:W-:-:S04]  /*24720*/  FFMA.FTZ R3, R21, R3, -0.1396210789680480957 ;  /* 0xbe0ef8d415037423 */ /* 0x000fc80000010003 */
[----:B------:R-:W-:Y:S01]  /*24730*/  FFMA.FTZ R21, R21, R3, 1.232995152473449707 ;  /* 0x3f9dd2c915157423 */ /* 0x000fe20000010003 */
[----:B------:R-:W2:Y:S01]  /*24740*/  DMUL R16, R6, R18 ;  /* 0x0000001206107228 */ /* 0x000ea20000000000 */
[----:B-1----:R-:W-:Y:S02]  /*24750*/  FMUL.FTZ R5, R22, R5 ;  /* 0x0000000516057220 */ /* 0x002fe40000410000 */
[----:B0-----:R-:W-:Y:S02]  /*24760*/  FMUL.FTZ R3, R21, R4 ;  /* 0x0000000415037220 */ /* 0x001fe40000410000 */
[----:B------:R-:W-:Y:S02]  /*24770*/  FFMA.FTZ R8, R5, R8, R5 ;  /* 0x0000000805087223 */ /* 0x000fe40000010005 */
[----:B------:R-:W-:-:S04]  /*24780*/  FMUL.FTZ R20, R3, -2 ;  /* 0xc000000003147820 */ /* 0x000fc80000410000 */
[----:B------:R-:W-:-:S04]  /*24790*/  FFMA.FTZ R20, |R0|, R20, R21 ;  /* 0x0000001400147223 */ /* 0x000fc80000010215 */
        /* <DEDUP_REMOVED lines=19> */
[----:B------:R-:W-:Y:S02]  /*248d0*/  MOV R8, R18 ;  /* 0x0000001200087202 */ /* 0x000fe40000000f00 */
[----:B------:R-:W-:Y:S02]  /*248e0*/  MOV R11, R16 ;  /* 0x00000010000b7202 */ /* 0x000fe40000000f00 */
[----:B------:R-:W-:Y:S02]  /*248f0*/  MOV R10, R17 ;  /* 0x00000011000a7202 */ /* 0x000fe40000000f00 */
[----:B------:R-:W-:-:S07]  /*24900*/  MOV R0, 0x24920 ;  /* 0x0002492000007802 */ /* 0x000fce0000000f00 */
[----:B------:R-:W-:Y:S05]  /*24910*/  CALL.REL.NOINC `($__internal_7_$__cuda_sm20_dsqrt_rn_f64_mediumpath_v1) ;  /* 0x000000f400287944 */ /* 0x000fea0003c00000 */
[----:B------:R-:W-:Y:S01]  /*24920*/  IMAD.MOV.U32 R4, RZ, RZ, R6 ;  /* 0x000000ffff047224 */ /* 0x000fe200078e0006 */
[----:B------:R-:W-:-:S07]  /*24930*/  MOV R5, R7 ;  /* 0x0000000700057202 */ /* 0x000fce0000000f00 */
.L_x_2320:
[----:B------:R-:W-:Y:S05]  /*24940*/  BSYNC.RECONVERGENT B5 ;  /* 0x0000000000057941 */ /* 0x000fea0003800200 */
.L_x_2319:
        /* <DEDUP_REMOVED lines=45> */
[----:B------:R-:W-:Y:S02]  /*24c20*/  MOV R11, R5 ;  /* 0x00000005000b7202 */ /* 0x000fe40000000f00 */
[----:B------:R-:W-:-:S07]  /*24c30*/  MOV R0, 0x24c50 ;  /* 0x00024c5000007802 */ /* 0x000fce0000000f00 */
[----:B------:R-:W-:Y:S05]  /*24c40*/  CALL.REL.NOINC `($__internal_6_$__cuda_sm20_div_rn_f64_full) ;  /* 0x000000e800247944 */ /* 0x000fea0003c00000 */
.L_x_2322:
[----:B------:R-:W-:Y:S05]  /*24c50*/  BSYNC.RECONVERGENT B5 ;  /* 0x0000000000057941 */ /* 0x000fea0003800200 */
.L_x_2321:
        /* <DEDUP_REMOVED lines=21> */
.L_x_2261:
[----:B------:R-:W-:Y:S01]  /*24db0*/  FMUL.FTZ R16, R5, 1 ;  /* 0x3f80000005107820 */ /* 0x000fe20000410000 */
[----:B------:R-:W-:Y:S01]  /*24dc0*/  IMAD.MOV.U32 R8, RZ, RZ, -0x66666666 ;  /* 0x9999999aff087424 */ /* 0x000fe200078e00ff */
[----:B------:R-:W-:-:S04]  /*24dd0*/  MOV R9, 0x3ff19999 ;  /* 0x3ff1999900097802 */ /* 0x000fc80000000f00 */
        /* <DEDUP_REMOVED lines=39> */
[----:B------:R-:W-:Y:S01]  /*25050*/  MOV R9, 0x3e055027 ;  /* 0x3e05502700097802 */ /* 0x000fe20000000f00 */
[----:B------:R-:W-:Y:S01]  /*25060*/  FADD.FTZ R11, |R3|, -0.5 ;  /* 0xbf000000030b7421 */ /* 0x000fe20000010200 */
[----:B------:R-:W-:Y:S02]  /*25070*/  LOP3.LUT R0, R0, 0xff800000, RZ, 0xc0, !PT ;  /* 0xff80000000007812 */ /* 0x000fe400078ec0ff */
[C---:B------:R-:W-:Y:S02]  /*25080*/  ISETP.GT.U32.AND P0, PT, R7.reuse, 0x7f7fffff, PT ;  /* 0x7f7fffff0700780c */ /* 0x040fe40003f04070 */
[----:B------:R-:W-:Y:S01]  /*25090*/  MOV R8, 0x7f800000 ;  /* 0x7f80000000087802 */ /* 0x000fe20000000f00 */
[----:B------:R-:W-:Y:S01]  /*250a0*/  IMAD.IADD R4, R7, 0x1, -R0 ;  /* 0x0000000107047824 */ /* 0x000fe200078e0a00 */
        /* <DEDUP_REMOVED lines=15> */
[----:B------:R-:W-:Y:S02]  /*251a0*/  IMAD.MOV.U32 R9, RZ, RZ, 0x3a4be755 ;  /* 0x3a4be755ff097424 */ /* 0x000fe400078e00ff */
        /* <DEDUP_REMOVED lines=12> */
.L_x_2329:
        /* <DEDUP_REMOVED lines=13> */
.L_x_2328:
        /* <DEDUP_REMOVED lines=15> */
.L_x_2331:
        /* <DEDUP_REMOVED lines=16> */
.L_x_2332:
        /* <DEDUP_REMOVED lines=10> */
[----:B------:R-:W-:-:S04]  /*255d0*/  FSETP.GEU.FTZ.AND P0, PT, R0, 1.175494350822287508e-38, PT ;  /* 0x008000000000780b */ /* 0x000fc80003f1e000 */
[----:B------:R-:W-:-:S09]  /*255e0*/  FSEL R6, RZ, -23, P0 ;  /* 0xc1b80000ff067808 */ /* 0x000fd20000000000 */
[----:B------:R-:W-:-:S05]  /*255f0*/  @!P0 FMUL.FTZ R0, R0, 8388608 ;  /* 0x4b00000000008820 */ /* 0x000fca0000410000 */
[C---:B------:R-:W-:Y:S02]  /*25600*/  IADD3 R9, PT, PT, R0.reuse, -0x3f2aaaab, RZ ;  /* 0xc0d5555500097810 */ /* 0x040fe40007ffe0ff */
[----:B------:R-:W-:Y:S02]  /*25610*/  ISETP.GT.U32.AND P0, PT, R0, 0x7f7fffff, PT ;  /* 0x7f7fffff0000780c */ /* 0x000fe40003f04070 */
[----:B------:R-:W-:-:S05]  /*25620*/  LOP3.LUT R9, R9, 0xff800000, RZ, 0xc0, !PT ;  /* 0xff80000009097812 */ /* 0x000fca00078ec0ff */
[----:B------:R-:W-:Y:S01]  /*25630*/  IMAD.IADD R4, R0, 0x1, -R9 ;  /* 0x0000000100047824 */ /* 0x000fe200078e0a09 */
[----:B------:R-:W-:-:S03]  /*25640*/  I2FP.F32.S32 R9, R9 ;  /* 0x0000000900097245 */ /* 0x000fc60000201400 */
[----:B------:R-:W-:Y:S02]  /*25650*/  FADD.FTZ R4, R4, -1 ;  /* 0xbf80000004047421 */ /* 0x000fe40000010000 */
[----:B------:R-:W-:Y:S01]  /*25660*/  FFMA.FTZ R6, R9, 1.1920928955078125e-07, R6 ;  /* 0x3400000009067823 */ /* 0x000fe20000010006 */
[----:B------:R-:W-:Y:S01]  /*25670*/  MOV R9, 0x7f800000 ;  /* 0x7f80000000097802 */ /* 0x000fe20000000f00 */
        /* <DEDUP_REMOVED lines=15> */
.L_x_2330:
[----:B------:R-:W-:Y:S05]  /*25770*/  BSYNC.RECONVERGENT B3 ;  /* 0x0000000000037941 */ /* 0x000fea0003800200 */
.L_x_2327:
        /* <DEDUP_REMOVED lines=14> */
[----:B------:R-:W-:Y:S02]  /*25860*/  FSEL R7, R0, R7, !P0 ;  /* 0x0000000700077208 */ /* 0x000fe40004000000 */
[----:B------:R-:W-:Y:S02]  /*25870*/  FSEL R8, RZ, -23, P0 ;  /* 0xc1b80000ff087808 */ /* 0x000fe40000000000 */
[C---:B------:R-:W-:Y:S01]  /*25880*/  ISETP.GT.U32.AND P0, PT, R7.reuse, 0x7f7fffff, PT ;  /* 0x7f7fffff0700780c */ /* 0x040fe20003f04070 */
[----:B------:R-:W-:-:S05]  /*25890*/  VIADD R6, R7, 0xc0d55555 ;  /* 0xc0d5555507067836 */ /* 0x000fca0000000000 */
[----:B------:R-:W-:-:S04]  /*258a0*/  LOP3.LUT R6, R6, 0xff800000, RZ, 0xc0, !PT ;  /* 0xff80000006067812 */ /* 0x000fc800078ec0ff */
[----:B------:R-:W-:-:S05]  /*258b0*/  IADD3 R0, PT, PT, R7, -R6, RZ ;  /* 0x8000000607007210 */ /* 0x000fca0007ffe0ff */
        /* <DEDUP_REMOVED lines=19> */
.L_x_2335:
        /* <DEDUP_REMOVED lines=50> */
.L_x_2334:
[----:B------:R-:W-:Y:S05]  /*25d10*/  BSYNC.RECONVERGENT B3 ;  /* 0x0000000000037941 */ /* 0x000fea0003800200 */
.L_x_2333:
[----:B------:R-:W0:Y:S02]  /*25d20*/  MUFU.LG2 R4, R5 ;  /* 0x0000000500047308 */ /* 0x000e240000000c00 */
[----:B0-----:R-:W-:-:S04]  /*25d30*/  FMUL.FTZ R4, R4, 0.69314718246459960938 ;  /* 0x3f31721804047820 */ /* 0x001fc80000410000 */
[----:B------:R-:W-:Y:S01]  /*25d40*/  FFMA.FTZ R7, R3, R4, -R5 ;  /* 0x0000000403077223 */ /* 0x000fe20000010805 */
[----:B------:R-:W-:-:S03]  /*25d50*/  IMAD.MOV.U32 R4, RZ, RZ, RZ ;  /* 0x000000ffff047224 */ /* 0x000fc600078e00ff */
[----:B------:R-:W-:-:S05]  /*25d60*/  FADD.FTZ R0, R7, -R0 ;  /* 0x8000000007007221 */ /* 0x000fca0000010000 */
[----:B------:R-:W-:-:S13]  /*25d70*/  FSETP.GEU.FTZ.AND P0, PT, R0, -88.72283935546875, PT ;  /* 0xc2b172180000780b */ /* 0x000fda0003f1e000 */
[----:B------:R-:W-:Y:S05]  /*25d80*/  @!P0 BRA `(.L_x_2336) ;  /* 0x0000001800108947 */ /* 0x000fea0003800000 */
[----:B------:R-:W-:-:S06]  /*25d90*/  FMUL.FTZ R4, R0, 1.4426950216293334961 ;  /* 0x3fb8aa3b00047820 */ /* 0x000fcc0000410000 */
[----:B------:R-:W1:Y:S01]  /*25da0*/  MUFU.EX2 R4, R4 ;  /* 0x0000000400047308 */ /* 0x000e620000000800 */
[----:B------:R-:W-:Y:S05]  /*25db0*/  BRA `(.L_x_2336) ;  /* 0x0000001800047947 */ /* 0x000fea0003800000 */
.L_x_2326:
[----:B------:R-:W-:Y:S01]  /*25dc0*/  IMAD.MOV.U32 R12, RZ, RZ, 0x4b5edd0a ;  /* 0x4b5edd0aff0c7424 */ /* 0x000fe200078e00ff */
[----:B------:R-:W-:Y:S01]  /*25dd0*/  MOV R13, 0x4c255322 ;  /* 0x4c255322000d7802 */ /* 0x000fe20000000f00 */
[----:B------:R-:W-:Y:S01]  /*25de0*/  IMAD.MOV.U32 R9, RZ, RZ, 0x47946fa6 ;  /* 0x47946fa6ff097424 */ /* 0x000fe200078e00ff */
[----:B------:R-:W-:Y:S01]  /*25df0*/  FSETP.GT.FTZ.AND P1, PT, |R3|, 1, PT ;  /* 0x3f8000000300780b */ /* 0x000fe20003f34200 */
[----:B------:R0:W-:Y:S01]  /*25e00*/  STL [R1+0x13ec], R21 ;  /* 0x0013ec1501007387 */ /* 0x0001e20000100800 */
[----:B------:R-:W-:Y:S01]  /*25e10*/  MOV R8, 0x45d95fff ;  /* 0x45d95fff00087802 */ /* 0x000fe20000000f00 */
[----:B------:R-:W-:Y:S01]  /*25e20*/  IMAD.MOV.U32 R14, RZ, RZ, 0x419c28d0 ;  /* 0x419c28d0ff0e7424 */ /* 0x000fe200078e00ff */
[----:B------:R-:W-:Y:S01]  /*25e30*/  MOV R10, 0x4912f03a ;  /* 0x4912f03a000a7802 */ /* 0x000fe20000000f00 */
[----:B------:R1:W-:Y:S01]  /*25e40*/  STL.64 [R1+0xa48], R12 ;  /* 0x000a480c01007387 */ /* 0x0003e20000100a00 */
[----:B------:R-:W-:Y:S02]  /*25e50*/  MOV R11, 0x4a5481c1 ;  /* 0x4a5481c1000b7802 */ /* 0x000fe40000000f00 */
[----:B------:R-:W-:Y:S01]  /*25e60*/  MOV R4, 0xfffffffc ;  /* 0xfffffffc00047802 */ /* 0x000fe20000000f00 */
[----:B------:R2:W-:Y:S01]  /*25e70*/  STL.64 [R1+0xa38], R8 ;  /* 0x000a380801007387 */ /* 0x0005e20000100a00 */
[----:B------:R-:W-:-:S02]  /*25e80*/  MOV R20, 0x3bc6a26b ;  /* 0x3bc6a26b00147802 */ /* 0x000fc40000000f00 */
[----:B0-----:R-:W-:Y:S01]  /*25e90*/  MOV R21, 0x3f0284fc ;  /* 0x3f0284fc00157802 */ /* 0x001fe20000000f00 */
[----:B------:R0:W-:Y:S01]  /*25ea0*/  STL.64 [R1+0xa40], R10 ;  /* 0x000a400a01007387 */ /* 0x0001e20000100a00 */
[----:B------:R-:W-:Y:S02]  /*25eb0*/  MOV R15, 0x43e0f8e7 ;  /* 0x43e0f8e7000f7802 */ /* 0x000fe40000000f00 */
[----:B------:R-:W-:Y:S01]  /*25ec0*/  SEL R4, R4, 0x4, P1 ;  /* 0x0000000404047807 */ /* 0x000fe20000800000 */
[----:B-1----:R-:W-:Y:S01]  /*25ed0*/  IMAD.MOV.U32 R13, RZ, RZ, 0x4b4b8b8f ;  /* 0x4b4b8b8fff0d7424 */ /* 0x002fe200078e00ff */
[----:B------:R-:W-:Y:S01]  /*25ee0*/  MOV R12, 0x4a20fbd8 ;  /* 0x4a20fbd8000c7802 */ /* 0x000fe20000000f00 */
[----:B------:R1:W-:Y:S01]  /*25ef0*/  STL.64 [R1+0xa28], R20 ;  /* 0x000a281401007387 */ /* 0x0003e20000100a00 */
[----:B------:R-:W-:Y:S02]  /*25f00*/  MOV R7, 0x4c5914c6 ;  /* 0x4c5914c600077802 */ /* 0x000fe40000000f00 */
[----:B--2---:R-:W-:Y:S01]  /*25f10*/  MOV R8, 0x42840000 ;  /* 0x4284000000087802 */ /* 0x004fe20000000f00 */
[----:B------:R2:W-:Y:S01]  /*25f20*/  STL.64 [R1+0x1400], R12 ;  /* 0x0014000c01007387 */ /* 0x0005e20000100a00 */
[----:B------:R-:W-:Y:S01]  /*25f30*/  MOV R9, 0x44f0a000 ;  /* 0x44f0a00000097802 */ /* 0x000fe20000000f00 */
[----:B0-----:R-:W-:Y:S01]  /*25f40*/  IMAD.MOV.U32 R10, RZ, RZ, 0x46ff3c00 ;  /* 0x46ff3c00ff0a7424 */ /* 0x001fe200078e00ff */
[----:B------:R-:W-:Y:S01]  /*25f50*/  MOV R11, 0x48ae85e0 ;  /* 0x48ae85e0000b7802 */ /* 0x000fe20000000f00 */
[----:B------:R0:W-:Y:S04]  /*25f60*/  STL.64 [R1+0xa30], R14 ;  /* 0x000a300e01007387 */ /* 0x0001e80000100a00 */
[----:B------:R3:W-:Y:S01]  /*25f70*/  STL.64 [R1+0x13f0], R8 ;  /* 0x0013f00801007387 */ /* 0x0007e20000100a00 */
[----:B-1----:R-:W-:Y:S01]  /*25f80*/  MOV R20, 0x4ca4b97f ;  /* 0x4ca4b97f00147802 */ /* 0x002fe20000000f00 */
[----:B------:R-:W-:-:S02]  /*25f90*/  IMAD.MOV.U32 R21, RZ, RZ, 0x4cc5f8af ;  /* 0x4cc5f8afff157424 */ /* 0x000fc400078e00ff */
[C---:B--2---:R-:W-:Y:S01]  /*25fa0*/  VIADD R12, R22.reuse, 0x9c4 ;  /* 0x000009c4160c7836 */ /* 0x044fe20000000000 */
[----:B------:R-:W-:Y:S01]  /*25fb0*/  @P1 IADD3 R12, PT, PT, R22, 0x9f4, RZ ;  /* 0x000009f4160c1810 */ /* 0x000fe20007ffe0ff */
[----:B------:R1:W-:Y:S01]  /*25fc0*/  STL.64 [R1+0x13f8], R10 ;  /* 0x0013f80a01007387 */ /* 0x0003e20000100a00 */
[----:B------:R-:W-:Y:S02]  /*25fd0*/  SEL R13, RZ, 0x30, !P1 ;  /* 0x00000030ff0d7807 */ /* 0x000fe40004800000 */
[-C--:B------:R-:W-:Y:S01]  /*25fe0*/  IADD3 R12, PT, PT, R12, R4.reuse, RZ ;  /* 0x000000040c0c7210 */ /* 0x080fe20007ffe0ff */
[----:B------:R-:W-:Y:S01]  /*25ff0*/  STL.64 [R1+0xa50], R20 ;  /* 0x000a501401007387 */ /* 0x000fe20000100a00 */
[----:B0-----:R-:W-:Y:S01]  /*26000*/  MOV R14, 0x4c2f75b4 ;  /* 0x4c2f75b4000e7802 */ /* 0x001fe20000000f00 */
[----:B---3--:R-:W-:Y:S01]  /*26010*/  IMAD.MOV.U32 R9, RZ, RZ, 0x4ce5eb4c ;  /* 0x4ce5eb4cff097424 */ /* 0x008fe200078e00ff */
[----:B------:R-:W-:Y:S01]  /*26020*/  MOV R15, 0x4cc8c38c ;  /* 0x4cc8c38c000f7802 */ /* 0x000fe20000000f00 */
[----:B------:R-:W-:Y:S01]  /*26030*/  IMAD.IADD R22, R22, 0x1, R13 ;  /* 0x0000000116167824 */ /* 0x000fe200078e020d */
[----:B------:R-:W-:Y:S01]  /*26040*/  MOV R8, 0x4d0fed36 ;  /* 0x4d0fed3600087802 */ /* 0x000fe20000000f00 */
[----:B------:R0:W-:Y:S01]  /*26050*/  STL [R1+0xa58], R7 ;  /* 0x000a580701007387 */ /* 0x0001e20000100800 */
[----:B-1----:R-:W-:Y:S01]  /*26060*/  MOV R10, 0x4c184540 ;  /* 0x4c184540000a7802 */ /* 0x002fe20000000f00 */
[----:B------:R-:W-:Y:S01]  /*26070*/  IMAD.MOV.U32 R11, RZ, RZ, RZ ;  /* 0x000000ffff0b7224 */ /* 0x000fe200078e00ff */
[-C--:B------:R-:W-:Y:S01]  /*26080*/  IADD3 R19, PT, PT, R12, R4.reuse, RZ ;  /* 0x000000040c137210 */ /* 0x080fe20007ffe0ff */
[----:B------:R-:W-:Y:S04]  /*26090*/  STL.64 [R1+0x1408], R14 ;  /* 0x0014080e01007387 */ /* 0x000fe80000100a00 */
[----:B------:R1:W-:Y:S04]  /*260a0*/  STL.64 [R1+0x1410], R8 ;  /* 0x0014100801007387 */ /* 0x0003e80000100a00 */
[----:B------:R2:W-:Y:S04]  /*260b0*/  STL.64 [R1+0x1418], R10 ;  /* 0x0014180a01007387 */ /* 0x0005e80000100a00 */
[----:B0-----:R0:W3:Y:S04]  /*260c0*/  LDL R7, [R12] ;  /* 0x000000000c077983 */ /* 0x0010e80000100800 */
[----:B-1----:R-:W3:Y:S01]  /*260d0*/  LDL R8, [R22+0x9c4] ;  /* 0x0009c40016087983 */ /* 0x002ee20000100800 */
[----:B--2---:R-:W-:Y:S01]  /*260e0*/  IADD3 R11, PT, PT, R19, R4, RZ ;  /* 0x00000004130b7210 */ /* 0x004fe20007ffe0ff */
[----:B0-----:R-:W-:-:S02]  /*260f0*/  IMAD.IADD R12, R4, 0x1, R22 ;  /* 0x00000001040c7824 */ /* 0x001fc400078e0216 */
[----:B------:R-:W2:Y:S01]  /*26100*/  LDL R9, [R19] ;  /* 0x0000000013097983 */ /* 0x000ea20000100800 */
[-C--:B------:R-:W-:Y:S02]  /*26110*/  IADD3 R13, PT, PT, R11, R4.reuse, RZ ;  /* 0x000000040b0d7210 */ /* 0x080fe40007ffe0ff */
[-C--:B------:R-:W-:Y:S01]  /*26120*/  IADD3 R14, PT, PT, R12, R4.reuse, RZ ;  /* 0x000000040c0e7210 */ /* 0x080fe20007ffe0ff */
[----:B------:R0:W4:Y:S02]  /*26130*/  LDL R10, [R22] ;  /* 0x00000000160a7983 */ /* 0x0001240000100800 */
[----:B------:R-:W-:Y:S02]  /*26140*/  IMAD.IADD R15, R13, 0x1, R4 ;  /* 0x000000010d0f7824 */ /* 0x000fe400078e0204 */
[----:B------:R-:W5:Y:S01]  /*26150*/  LDL R11, [R11] ;  /* 0x000000000b0b7983 */ /* 0x000f620000100800 */
[----:B------:R-:W-:-:S03]  /*26160*/  IADD3 R20, PT, PT, R14, R4, RZ ;  /* 0x000000040e147210 */ /* 0x000fc60007ffe0ff */
[----:B------:R-:W4:Y:S01]  /*26170*/  LDL R12, [R12] ;  /* 0x000000000c0c7983 */ /* 0x000f220000100800 */
[----:B0-----:R-:W-:-:S03]  /*26180*/  IADD3 R22, PT, PT, R15, R4, RZ ;  /* 0x000000040f167210 */ /* 0x001fc60007ffe0ff */
[----:B------:R-:W4:Y:S01]  /*26190*/  LDL R13, [R13] ;  /* 0x000000000d0d7983 */ /* 0x000f220000100800 */
[----:B------:R-:W-:-:S03]  /*261a0*/  IMAD.IADD R19, R20, 0x1, R4 ;  /* 0x0000000114137824 */ /* 0x000fc600078e0204 */
[----:B------:R-:W4:Y:S04]  /*261b0*/  LDL R14, [R14] ;  /* 0x000000000e0e7983 */ /* 0x000f280000100800 */
[----:B------:R-:W4:Y:S04]  /*261c0*/  LDL R15, [R15] ;  /* 0x000000000f0f7983 */ /* 0x000f280000100800 */
[----:B------:R-:W4:Y:S01]  /*261d0*/  LDL R20, [R20] ;  /* 0x0000000014147983 */ /* 0x000f220000100800 */
[----:B------:R-:W-:-:S03]  /*261e0*/  IADD3 R21, PT, PT, R22, R4, RZ ;  /* 0x0000000416157210 */ /* 0x000fc60007ffe0ff */
[----:B------:R0:W4:Y:S04]  /*261f0*/  LDL R24, [R19] ;  /* 0x0000000013187983 */ /* 0x0001280000100800 */
[----:B------:R-:W4:Y:S04]  /*26200*/  LDL R22, [R22] ;  /* 0x0000000016167983 */ /* 0x000f280000100800 */
[----:B------:R-:W4:Y:S01]  /*26210*/  LDL R25, [R21] ;  /* 0x0000000015197983 */ /* 0x000f220000100800 */
[----:B------:R-:W-:Y:S01]  /*26220*/  FSEL R18, R18, R3, P1 ;  /* 0x0000000312127208 */ /* 0x000fe20000800000 */
[----:B0-----:R-:W-:-:S04]  /*26230*/  IMAD.IADD R19, R19, 0x1, R4 ;  /* 0x0000000113137824 */ /* 0x001fc800078e0204 */
[----:B---3--:R-:W-:-:S04]  /*26240*/  FFMA.FTZ R7, R18, R8, R7 ;  /* 0x0000000812077223 */ /* 0x008fc80000010007 */
[----:B--2---:R-:W-:-:S04]  /*26250*/  FFMA.FTZ R7, R18, R7, R9 ;  /* 0x0000000712077223 */ /* 0x004fc80000010009 */
[C---:B-----5:R-:W-:Y:S01]  /*26260*/  FFMA.FTZ R7, R18.reuse, R7, R11 ;  /* 0x0000000712077223 */ /* 0x060fe2000001000b */
[C---:B----4-:R-:W-:Y:S01]  /*26270*/  FFMA.FTZ R10, R18.reuse, R10, R12 ;  /* 0x0000000a120a7223 */ /* 0x050fe2000001000c */
[----:B------:R-:W-:Y:S02]  /*26280*/  IADD3 R12, PT, PT, R21, R4, RZ ;  /* 0x00000004150c7210 */ /* 0x000fe40007ffe0ff */
[C---:B------:R-:W-:Y:S01]  /*26290*/  FFMA.FTZ R7, R18.reuse, R7, R13 ;  /* 0x0000000712077223 */ /* 0x040fe2000001000d */
[C---:B------:R-:W-:Y:S01]  /*262a0*/  FFMA.FTZ R10, R18.reuse, R10, R14 ;  /* 0x0000000a120a7223 */ /* 0x040fe2000001000e */
[-C--:B------:R-:W-:Y:S02]  /*262b0*/  IADD3 R14, PT, PT, R19, R4.reuse, RZ ;  /* 0x00000004130e7210 */ /* 0x080fe40007ffe0ff */
[----:B------:R-:W2:Y:S01]  /*262c0*/  LDL R19, [R19] ;  /* 0x0000000013137983 */ /* 0x000ea20000100800 */
[----:B------:R-:W-:Y:S01]  /*262d0*/  FFMA.FTZ R7, R18, R7, R15 ;  /* 0x0000000712077223 */ /* 0x000fe2000001000f */
[----:B------:R-:W-:-:S02]  /*262e0*/  IADD3 R15, PT, PT, R12, R4, RZ ;  /* 0x000000040c0f7210 */ /* 0x000fc40007ffe0ff */
[----:B------:R-:W3:Y:S01]  /*262f0*/  LDL R12, [R12] ;  /* 0x000000000c0c7983 */ /* 0x000ee20000100800 */
[C---:B------:R-:W-:Y:S02]  /*26300*/  FFMA.FTZ R10, R18.reuse, R10, R20 ;  /* 0x0000000a120a7223 */ /* 0x040fe40000010014 */
[----:B------:R-:W-:Y:S02]  /*26310*/  IMAD.IADD R13, R15, 0x1, R4 ;  /* 0x000000010f0d7824 */ /* 0x000fe400078e0204 */
[----:B------:R-:W-:Y:S01]  /*26320*/  FFMA.FTZ R24, R18, R10, R24 ;  /* 0x0000000a12187223 */ /* 0x000fe20000010018 */
[-C--:B------:R-:W-:Y:S01]  /*26330*/  IADD3 R10, PT, PT, R14, R4.reuse, RZ ;  /* 0x000000040e0a7210 */ /* 0x080fe20007ffe0ff */
[----:B------:R-:W4:Y:S01]  /*26340*/  LDL R15, [R15] ;  /* 0x000000000f0f7983 */ /* 0x000f220000100800 */
[C---:B------:R-:W-:Y:S01]  /*26350*/  FFMA.FTZ R7, R18.reuse, R7, R22 ;  /* 0x0000000712077223 */ /* 0x040fe20000010016 */
[----:B------:R-:W-:Y:S02]  /*26360*/  IADD3 R11, PT, PT, R13, R4, RZ ;  /* 0x000000040d0b7210 */ /* 0x000fe40007ffe0ff */
[----:B------:R-:W5:Y:S01]  /*26370*/  LDL R14, [R14] ;  /* 0x000000000e0e7983 */ /* 0x000f620000100800 */
[----:B------:R-:W-:Y:S01]  /*26380*/  FFMA.FTZ R25, R18, R7, R25 ;  /* 0x0000000712197223 */ /* 0x000fe20000010019 */
[----:B------:R-:W-:-:S02]  /*26390*/  IMAD.IADD R7, R10, 0x1, R4 ;  /* 0x000000010a077824 */ /* 0x000fc400078e0204 */
[----:B------:R-:W5:Y:S01]  /*263a0*/  LDL R13, [R13] ;  /* 0x000000000d0d7983 */ /* 0x000f620000100800 */
[----:B------:R-:W-:-:S03]  /*263b0*/  IADD3 R9, PT, PT, R11, R4, RZ ;  /* 0x000000040b097210 */ /* 0x000fc60007ffe0ff */
[----:B------:R-:W5:Y:S01]  /*263c0*/  LDL R10, [R10] ;  /* 0x000000000a0a7983 */ /* 0x000f620000100800 */
[----:B------:R-:W-:-:S03]  /*263d0*/  IADD3 R8, PT, PT, R7, R4, RZ ;  /* 0x0000000407087210 */ /* 0x000fc60007ffe0ff */
[----:B------:R-:W5:Y:S02]  /*263e0*/  LDL R11, [R11] ;  /* 0x000000000b0b7983 */ /* 0x000f640000100800 */
[----:B------:R-:W-:Y:S02]  /*263f0*/  IMAD.IADD R20, R8, 0x1, R4 ;  /* 0x0000000108147824 */ /* 0x000fe400078e0204 */
[----:B------:R-:W5:Y:S04]  /*26400*/  LDL R7, [R7] ;  /* 0x0000000007077983 */ /* 0x000f680000100800 */
[----:B------:R-:W5:Y:S01]  /*26410*/  LDL R9, [R9] ;  /* 0x0000000009097983 */ /* 0x000f620000100800 */
[----:B------:R-:W-:-:S03]  /*26420*/  IADD3 R21, PT, PT, R20, R4, RZ ;  /* 0x0000000414157210 */ /* 0x000fc60007ffe0ff */
[----:B------:R-:W5:Y:S01]  /*26430*/  LDL R8, [R8] ;  /* 0x0000000008087983 */ /* 0x000f620000100800 */
[----:B------:R-:W-:-:S03]  /*26440*/  IADD3 R4, PT, PT, R21, R4, RZ ;  /* 0x0000000415047210 */ /* 0x000fc60007ffe0ff */
[----:B------:R-:W5:Y:S04]  /*26450*/  LDL R20, [R20] ;  /* 0x0000000014147983 */ /* 0x000f680000100800 */
[----:B------:R-:W5:Y:S04]  /*26460*/  LDL R21, [R21] ;  /* 0x0000000015157983 */ /* 0x000f680000100800 */
[----:B------:R-:W5:Y:S01]  /*26470*/  LDL R4, [R4] ;  /* 0x0000000004047983 */ /* 0x000f620000100800 */
[----:B------:R-:W0:Y:S02]  /*26480*/  @P1 MUFU.LG2 R22, R3 ;  /* 0x0000000300161308 */ /* 0x000e240000000c00 */
[----:B0-----:R-:W-:-:S06]  /*26490*/  @P1 FMUL.FTZ R22, RZ, R22 ;  /* 0x00000016ff161220 */ /* 0x001fcc0000410000 */
[----:B------:R-:W0:Y:S01]  /*264a0*/  @P1 MUFU.EX2 R22, R22 ;  /* 0x0000001600161308 */ /* 0x000e220000000800 */
[C---:B--2---:R-:W-:Y:S01]  /*264b0*/  FFMA.FTZ R19, R18.reuse, R24, R19 ;  /* 0x0000001812137223 */ /* 0x044fe20000010013 */
[----:B---3--:R-:W-:-:S04]  /*264c0*/  FFMA.FTZ R12, R18, R25, R12 ;  /* 0x00000019120c7223 */ /* 0x008fc8000001000c */
        /* <DEDUP_REMOVED lines=34> */
.L_x_2337:
        /* <DEDUP_REMOVED lines=89> */
[----:B------:R-:W-:Y:S01]  /*26c80*/  IMAD.MOV.U32 R20, RZ, RZ, R16 ;  /* 0x000000ffff147224 */ /* 0x000fe200078e0010 */
[----:B------:R-:W-:Y:S01]  /*26c90*/  MOV R13, R17 ;  /* 0x00000011000d7202 */ /* 0x000fe20000000f00 */
[----:B------:R-:W-:Y:S01]  /*26ca0*/  IMAD.MOV.U32 R11, RZ, RZ, R9 ;  /* 0x000000ffff0b7224 */ /* 0x000fe200078e0009 */
[----:B------:R-:W-:Y:S02]  /*26cb0*/  MOV R10, R8 ;  /* 0x00000008000a7202 */ /* 0x000fe40000000f00 */
[----:B------:R-:W-:-:S07]  /*26cc0*/  MOV R0, 0x26ce0 ;  /* 0x00026ce000007802 */ /* 0x000fce0000000f00 */
[----:B------:R-:W-:Y:S05]  /*26cd0*/  CALL.REL.NOINC `($__internal_6_$__cuda_sm20_div_rn_f64_full) ;  /* 0x000000c800007944 */ /* 0x000fea0003c00000 */
.L_x_2339:
[----:B------:R-:W-:Y:S05]  /*26ce0*/  BSYNC.RECONVERGENT B6 ;  /* 0x0000000000067941 */ /* 0x000fea0003800200 */
.L_x_2338:
        /* <DEDUP_REMOVED lines=127> */
.L_x_2341:
[----:B------:R-:W-:Y:S05]  /*274e0*/  BSYNC.RECONVERGENT B3 ;  /* 0x0000000000037941 */ /* 0x000fea0003800200 */
.L_x_2340:
        /* <DEDUP_REMOVED lines=14> */
.L_x_2336:
[----:B------:R-:W-:Y:S05]  /*275d0*/  BSYNC.RECONVERGENT B5 ;  /* 0x0000000000057941 */ /* 0x000fea0003800200 */
.L_x_2325:
[----:B-1----:R-:W-:Y:S01]  /*275e0*/  FSETP.NEU.FTZ.AND P0, PT, R4, RZ, PT ;  /* 0x000000ff0400720b */ /* 0x002fe20003f1d000 */
[----:B------:R-:W-:Y:S01]  /*275f0*/  BSSY.RECONVERGENT B3, `(.L_x_2342) ;  /* 0x0000016000037945 */ /* 0x000fe20003800200 */
[----:B------:R-:W-:-:S11]  /*27600*/  MOV R0, RZ ;  /* 0x000000ff00007202 */ /* 0x000fd60000000f00 */
[----:B------:R-:W-:Y:S05]  /*27610*/  @!P0 BRA `(.L_x_2343) ;  /* 0x00000000004c8947 */ /* 0x000fea0003800000 */
[----:B------:R-:W-:Y:S01]  /*27620*/  HFMA2 R0, -RZ, RZ, 0, 0 ;  /* 0x00000000ff007431 */ /* 0x000fe200000001ff */
[----:B------:R-:W-:Y:S01]  /*27630*/  BSSY.RECONVERGENT B5, `(.L_x_2344) ;  /* 0x000000e000057945 */ /* 0x000fe20003800200 */
[----:B0-----:R-:W-:Y:S02]  /*27640*/  HFMA2 R9, -RZ, RZ, 1.875, 0 ;  /* 0x3f800000ff097431 */ /* 0x001fe400000001ff */
[----:B------:R-:W-:Y:S01]  /*27650*/  IMAD.MOV.U32 R6, RZ, RZ, 0x3f800000 ;  /* 0x3f800000ff067424 */ /* 0x000fe200078e00ff */
[----:B------:R-:W-:-:S07]  /*27660*/  MOV R7, R3 ;  /* 0x0000000300077202 */ /* 0x000fce0000000f00 */
.L_x_2345:
        /* <DEDUP_REMOVED lines=11> */
.L_x_2344:
[----:B------:R-:W0:Y:S01]  /*27720*/  MUFU.RCP R3, R3 ;  /* 0x0000000300037308 */ /* 0x000e220000001000 */
[----:B------:R-:W-:-:S04]  /*27730*/  FMUL.FTZ R0, R9, R4 ;  /* 0x0000000409007220 */ /* 0x000fc80000410000 */
[----:B0-----:R-:W-:-:S07]  /*27740*/  FMUL.FTZ R0, R0, R3 ;  /* 0x0000000300007220 */ /* 0x001fce0000410000 */
.L_x_2343:
[----:B------:R-:W-:Y:S05]  /*27750*/  BSYNC.RECONVERGENT B3 ;  /* 0x0000000000037941 */ /* 0x000fea0003800200 */
.L_x_2342:
[----:B------:R-:W-:Y:S01]  /*27760*/  FADD.FTZ R4, -R0, 1 ;  /* 0x3f80000000047421 */ /* 0x000fe20000010100 */
[----:B------:R-:W-:Y:S06]  /*27770*/  BRA `(.L_x_2198) ;  /* 0x000000bc00447947 */ /* 0x000fec0003800000 */
.L_x_2324:
        /* <DEDUP_REMOVED lines=30> */
[----:B------:R-:W0:Y:S01]  /*27960*/  MUFU.RCP R8, R7 ;  /* 0x0000000700087308 */ /* 0x000e220000001000 */
[----:B------:R-:W-:Y:S01]  /*27970*/  ISETP.GT.U32.AND P0, PT, R7, 0x7f7fffff, PT ;  /* 0x7f7fffff0700780c */ /* 0x000fe20003f04070 */
[----:B------:R-:W-:Y:S01]  /*27980*/  FADD.FTZ R11, |R3|, -0.5 ;  /* 0xbf000000030b7421 */ /* 0x000fe20000010200 */
        /* <DEDUP_REMOVED lines=31> */
.L_x_2350:
        /* <DEDUP_REMOVED lines=13> */
.L_x_2349:
        /* <DEDUP_REMOVED lines=15> */
.L_x_2352:
        /* <DEDUP_REMOVED lines=16> */
.L_x_2353:
        /* <DEDUP_REMOVED lines=15> */
[----:B------:R-:W-:-:S04]  /*27f30*/  LOP3.LUT R9, R9, 0xff800000, RZ, 0xc0, !PT ;  /* 0xff80000009097812 */ /* 0x000fc800078ec0ff */
[-C--:B------:R-:W-:Y:S02]  /*27f40*/  IADD3 R6, PT, PT, R0, -R9.reuse, RZ ;  /* 0x8000000900067210 */ /* 0x080fe40007ffe0ff */
        /* <DEDUP_REMOVED lines=19> */
.L_x_2351:
[----:B------:R-:W-:Y:S05]  /*28080*/  BSYNC.RECONVERGENT B3 ;  /* 0x0000000000037941 */ /* 0x000fea0003800200 */
.L_x_2348:
        /* <DEDUP_REMOVED lines=39> */
.L_x_2356:
        /* <DEDUP_REMOVED lines=50> */
.L_x_2355:
[----:B------:R-:W-:Y:S05]  /*28620*/  BSYNC.RECONVERGENT B3 ;  /* 0x0000000000037941 */ /* 0x000fea0003800200 */
.L_x_2354:
[----:B------:R-:W0:Y:S02]  /*28630*/  MUFU.LG2 R6, R5 ;  /* 0x0000000500067308 */ /* 0x000e240000000c00 */
[----:B0-----:R-:W-:-:S04]  /*28640*/  FMUL.FTZ R6, R6, 0.69314718246459960938 ;  /* 0x3f31721806067820 */ /* 0x001fc80000410000 */
[----:B------:R-:W-:-:S04]  /*28650*/  FFMA.FTZ R7, R3, R6, -R5 ;  /* 0x0000000603077223 */ /* 0x000fc80000010805 */
[----:B------:R-:W-:Y:S01]  /*28660*/  FADD.FTZ R6, R7, -R0 ;  /* 0x8000000007067221 */ /* 0x000fe20000010000 */
[----:B------:R-:W-:-:S04]  /*28670*/  MOV R0, RZ ;  /* 0x000000ff00007202 */ /* 0x000fc80000000f00 */
[----:B------:R-:W-:-:S13]  /*28680*/  FSETP.GEU.FTZ.AND P0, PT, R6, -88.72283935546875, PT ;  /* 0xc2b172180600780b */ /* 0x000fda0003f1e000 */
[----:B------:R-:W-:Y:S05]  /*28690*/  @!P0 BRA `(.L_x_2357) ;  /* 0x0000001800148947 */ /* 0x000fea0003800000 */
[----:B------:R-:W-:-:S06]  /*286a0*/  FMUL.FTZ R0, R6, 1.4426950216293334961 ;  /* 0x3fb8aa3b06007820 */ /* 0x000fcc0000410000 */
[----:B------:R-:W0:Y:S01]  /*286b0*/  MUFU.EX2 R0, R0 ;  /* 0x0000000000007308 */ /* 0x000e220000000800 */
[----:B------:R-:W-:Y:S05]  /*286c0*/  BRA `(.L_x_2357) ;  /* 0x0000001800087947 */ /* 0x000fea0003800000 */
.L_x_2347:
[----:B------:R-:W-:Y:S01]  /*286d0*/  MOV R14, 0x419c28d0 ;  /* 0x419c28d0000e7802 */ /* 0x000fe20000000f00 */
[----:B------:R-:W-:Y:S01]  /*286e0*/  IMAD.MOV.U32 R15, RZ, RZ, 0x43e0f8e7 ;  /* 0x43e0f8e7ff0f7424 */ /* 0x000fe200078e00ff */
[----:B------:R-:W-:Y:S01]  /*286f0*/  FSETP.GT.FTZ.AND P1, PT, |R3|, 1, PT ;  /* 0x3f8000000300780b */ /* 0x000fe20003f34200 */
[----:B------:R-:W-:Y:S01]  /*28700*/  IMAD.MOV.U32 R8, RZ, RZ, 0x4912f03a ;  /* 0x4912f03aff087424 */ /* 0x000fe200078e00ff */
[----:B------:R-:W-:Y:S01]  /*28710*/  MOV R12, 0x45d95fff ;  /* 0x45d95fff000c7802 */ /* 0x000fe20000000f00 */
[----:B------:R-:W-:Y:S01]  /*28720*/  IMAD.MOV.U32 R11, RZ, RZ, 0x4c255322 ;  /* 0x4c255322ff0b7424 */ /* 0x000fe200078e00ff */
[----:B------:R-:W-:Y:S01]  /*28730*/  MOV R13, 0x47946fa6 ;  /* 0x47946fa6000d7802 */ /* 0x000fe20000000f00 */
[----:B------:R0:W-:Y:S01]  /*28740*/  STL.64 [R1+0xa30], R14 ;  /* 0x000a300e01007387 */ /* 0x0001e20000100a00 */
[----:B------:R-:W-:Y:S01]  /*28750*/  MOV R9, 0x4a5481c1 ;  /* 0x4a5481c100097802 */ /* 0x000fe20000000f00 */
[----:B------:R-:W-:Y:S01]  /*28760*/  IMAD.MOV.U32 R7, RZ, RZ, -0x4 ;  /* 0xfffffffcff077424 */ /* 0x000fe200078e00ff */
[----:B------:R-:W-:Y:S01]  /*28770*/  MOV R10, 0x4b5edd0a ;  /* 0x4b5edd0a000a7802 */ /* 0x000fe20000000f00 */
[----:B------:R1:W-:Y:S01]  /*28780*/  STL.64 [R1+0xa38], R12 ;  /* 0x000a380c01007387 */ /* 0x0003e20000100a00 */
[----:B------:R-:W-:-:S02]  /*28790*/  IMAD.MOV.U32 R20, RZ, RZ, 0x3bc6a26b ;  /* 0x3bc6a26bff147424 */ /* 0x000fc400078e00ff */
[----:B------:R-:W-:Y:S01]  /*287a0*/  SEL R7, R7, 0x4, P1 ;  /* 0x0000000407077807 */ /* 0x000fe20000800000 */
[----:B------:R2:W-:Y:S01]  /*287b0*/  STL [R1+0x13ec], R21 ;  /* 0x0013ec1501007387 */ /* 0x0005e20000100800 */
[----:B0-----:R-:W-:Y:S01]  /*287c0*/  IMAD.MOV.U32 R14, RZ, RZ, 0x42840000 ;  /* 0x42840000ff0e7424 */ /* 0x001fe200078e00ff */
[----:B------:R-:W-:Y:S02]  /*287d0*/  MOV R15, 0x44f0a000 ;  /* 0x44f0a000000f7802 */ /* 0x000fe40000000f00 */
[----:B------:R0:W-:Y:S01]  /*287e0*/  STL.64 [R1+0xa40], R8 ;  /* 0x000a400801007387 */ /* 0x0001e20000100a00 */
[----:B-1----:R-:W-:Y:S01]  /*287f0*/  IMAD.MOV.U32 R12, RZ, RZ, 0x4c2f75b4 ;  /* 0x4c2f75b4ff0c7424 */ /* 0x002fe200078e00ff */
[----:B------:R-:W-:Y:S02]  /*28800*/  MOV R13, 0x4cc8c38c ;  /* 0x4cc8c38c000d7802 */ /* 0x000fe40000000f00 */
[----:B------:R1:W-:Y:S01]  /*28810*/  STL.64 [R1+0xa48], R10 ;  /* 0x000a480a01007387 */ /* 0x0003e20000100a00 */
[----:B--2---:R-:W-:-:S03]  /*28820*/  MOV R21, 0x3f0284fc ;  /* 0x3f0284fc00157802 */ /* 0x004fc60000000f00 */
[----:B------:R2:W-:Y:S01]  /*28830*/  STL.64 [R1+0x13f0], R14 ;  /* 0x0013f00e01007387 */ /* 0x0005e20000100a00 */
[----:B0-----:R-:W-:Y:S01]  /*28840*/  MOV R8, 0x46ff3c00 ;  /* 0x46ff3c0000087802 */ /* 0x001fe20000000f00 */
[----:B------:R-:W-:Y:S02]  /*28850*/  IMAD.MOV.U32 R9, RZ, RZ, 0x48ae85e0 ;  /* 0x48ae85e0ff097424 */ /* 0x000fe400078e00ff */
[----:B------:R0:W-:Y:S01]  /*28860*/  STL.64 [R1+0x1408], R12 ;  /* 0x0014080c01007387 */ /* 0x0001e20000100a00 */
[----:B-1----:R-:W-:Y:S02]  /*28870*/  MOV R10, 0x4a20fbd8 ;  /* 0x4a20fbd8000a7802 */ /* 0x002fe40000000f00 */
[----:B------:R-:W-:Y:S01]  /*28880*/  MOV R11, 0x4b4b8b8f ;  /* 0x4b4b8b8f000b7802 */ /* 0x000fe20000000f00 */
[----:B------:R1:W-:Y:S01]  /*28890*/  STL.64 [R1+0xa28], R20 ;  /* 0x000a281401007387 */ /* 0x0003e20000100a00 */
[C---:B--2---:R-:W-:Y:S02]  /*288a0*/  IADD3 R14, PT, PT, R22.reuse, 0x9c4, RZ ;  /* 0x000009c4160e7810 */ /* 0x044fe40007ffe0ff */
[----:B------:R-:W-:Y:S01]  /*288b0*/  @P1 IADD3 R14, PT, PT, R22, 0x9f4, RZ ;  /* 0x000009f4160e1810 */ /* 0x000fe20007ffe0ff */
[----:B------:R2:W-:Y:S01]  /*288c0*/  STL.64 [R1+0x13f8], R8 ;  /* 0x0013f80801007387 */ /* 0x0005e20000100a00 */
[----:B0-----:R-:W-:-:S03]  /*288d0*/  SEL R13, RZ, 0x30, !P1 ;  /* 0x00000030ff0d7807 */ /* 0x001fc60004800000 */
[----:B------:R0:W-:Y:S01]  /*288e0*/  STL.64 [R1+0x1400], R10 ;  /* 0x0014000a01007387 */ /* 0x0001e20000100a00 */
[----:B------:R-:W-:Y:S01]  /*288f0*/  IMAD.MOV.U32 R12, RZ, RZ, 0x4c5914c6 ;  /* 0x4c5914c6ff0c7424 */ /* 0x000fe200078e00ff */
[----:B------:R-:W-:Y:S02]  /*28900*/  IADD3 R14, PT, PT, R14, R7, RZ ;  /* 0x000000070e0e7210 */ /* 0x000fe40007ffe0ff */
[----:B-1----:R-:W-:Y:S02]  /*28910*/  MOV R20, 0x4ca4b97f ;  /* 0x4ca4b97f00147802 */ /* 0x002fe40000000f00 */
[----:B------:R-:W-:Y:S01]  /*28920*/  MOV R21, 0x4cc5f8af ;  /* 0x4cc5f8af00157802 */ /* 0x000fe20000000f00 */
[----:B------:R-:W-:Y:S01]  /*28930*/  STL [R1+0xa58], R12 ;  /* 0x000a580c01007387 */ /* 0x000fe20000100800 */
[----:B--2---:R-:W-:Y:S02]  /*28940*/  MOV R8, 0x4d0fed36 ;  /* 0x4d0fed3600087802 */ /* 0x004fe40000000f00 */
[----:B------:R-:W-:Y:S01]  /*28950*/  MOV R9, 0x4ce5eb4c ;  /* 0x4ce5eb4c00097802 */ /* 0x000fe20000000f00 */
[----:B------:R1:W-:Y:S01]  /*28960*/  STL.64 [R1+0xa50], R20 ;  /* 0x000a501401007387 */ /* 0x0003e20000100a00 */
[----:B0-----:R-:W-:Y:S01]  /*28970*/  IMAD.MOV.U32 R10, RZ, RZ, 0x4c184540 ;  /* 0x4c184540ff0a7424 */ /* 0x001fe200078e00ff */
[----:B------:R-:W-:-:S02]  /*28980*/  MOV R11, RZ ;  /* 0x000000ff000b7202 */ /* 0x000fc40000000f00 */
[----:B------:R-:W-:Y:S01]  /*28990*/  IADD3 R13, PT, PT, R22, R13, RZ ;  /* 0x0000000d160d7210 */ /* 0x000fe20007ffe0ff */
[----:B------:R-:W-:Y:S04]  /*289a0*/  STL.64 [R1+0x1410], R8 ;  /* 0x0014100801007387 */ /* 0x000fe80000100a00 */
[----:B------:R0:W-:Y:S01]  /*289b0*/  STL.64 [R1+0x1418], R10 ;  /* 0x0014180a01007387 */ /* 0x0001e20000100a00 */
[----:B-1----:R-:W-:-:S03]  /*289c0*/  IMAD.IADD R20, R14, 0x1, R7 ;  /* 0x000000010e147824 */ /* 0x002fc600078e0207 */
[----:B------:R1:W2:Y:S04]  /*289d0*/  LDL R15, [R14] ;  /* 0x000000000e0f7983 */ /* 0x0002a80000100800 */
[----:B------:R-:W2:Y:S04]  /*289e0*/  LDL R21, [R13+0x9c4] ;  /* 0x0009c4000d157983 */ /* 0x000ea80000100800 */
[----:B------:R-:W3:Y:S01]  /*289f0*/  LDL R19, [R20] ;  /* 0x0000000014137983 */ /* 0x000ee20000100800 */
[----:B------:R-:W-:Y:S02]  /*28a00*/  IADD3 R24, PT, PT, R20, R7, RZ ;  /* 0x0000000714187210 */ /* 0x000fe40007ffe0ff */
[----:B------:R-:W-:Y:S01]  /*28a10*/  FSEL R18, R18, R3, P1 ;  /* 0x0000000312127208 */ /* 0x000fe20000800000 */
[----:B------:R-:W4:Y:S01]  /*28a20*/  LDL R12, [R13] ;  /* 0x000000000d0c7983 */ /* 0x000f220000100800 */
[----:B0-----:R-:W-:Y:S01]  /*28a30*/  IADD3 R10, PT, PT, R24, R7, RZ ;  /* 0x00000007180a7210 */ /* 0x001fe20007ffe0ff */
[----:B-1----:R-:W-:-:S02]  /*28a40*/  IMAD.IADD R14, R7, 0x1, R13 ;  /* 0x00000001070e7824 */ /* 0x002fc400078e020d */
[----:B------:R0:W5:Y:S04]  /*28a50*/  LDL R9, [R24] ;  /* 0x0000000018097983 */ /* 0x0001680000100800 */
[----:B------:R-:W4:Y:S01]  /*28a60*/  LDL R13, [R10] ;  /* 0x000000000a0d7983 */ /* 0x000f220000100800 */
[----:B--2---:R-:W-:Y:S01]  /*28a70*/  FFMA.FTZ R22, R18, R21, R15 ;  /* 0x0000001512167223 */ /* 0x004fe2000001000f */
[----:B------:R-:W-:-:S03]  /*28a80*/  IADD3 R15, PT, PT, R10, R7, RZ ;  /* 0x000000070a0f7210 */ /* 0x000fc60007ffe0ff */
[----:B---3--:R-:W-:Y:S01]  /*28a90*/  FFMA.FTZ R8, R18, R22, R19 ;  /* 0x0000001612087223 */ /* 0x008fe20000010013 */
[-C--:B------:R-:W-:Y:S01]  /*28aa0*/  IADD3 R19, PT, PT, R14, R7.reuse, RZ ;  /* 0x000000070e137210 */ /* 0x080fe20007ffe0ff */
[----:B------:R-:W-:Y:S01]  /*28ab0*/  IMAD.IADD R20, R15, 0x1, R7 ;  /* 0x000000010f147824 */ /* 0x000fe200078e0207 */
[----:B------:R-:W2:Y:S02]  /*28ac0*/  LDL R14, [R14] ;  /* 0x000000000e0e7983 */ /* 0x000ea40000100800 */
[-C--:B------:R-:W-:Y:S02]  /*28ad0*/  IADD3 R22, PT, PT, R19, R7.reuse, RZ ;  /* 0x0000000713167210 */ /* 0x080fe40007ffe0ff */
[----:B------:R-:W3:Y:S01]  /*28ae0*/  LDL R15, [R15] ;  /* 0x000000000f0f7983 */ /* 0x000ee20000100800 */
[----:B0-----:R-:W-:-:S03]  /*28af0*/  IADD3 R24, PT, PT, R20, R7, RZ ;  /* 0x0000000714187210 */ /* 0x001fc60007ffe0ff */
[----:B------:R-:W3:Y:S01]  /*28b00*/  LDL R19, [R19] ;  /* 0x0000000013137983 */ /* 0x000ee20000100800 */
[----:B------:R-:W-:-:S03]  /*28b10*/  IMAD.IADD R21, R22, 0x1, R7 ;  /* 0x0000000116157824 */ /* 0x000fc600078e0207 */
[----:B------:R-:W3:Y:S01]  /*28b20*/  LDL R20, [R20] ;  /* 0x0000000014147983 */ /* 0x000ee20000100800 */
[----:B------:R-:W-:-:S03]  /*28b30*/  IADD3 R11, PT, PT, R24, R7, RZ ;  /* 0x00000007180b7210 */ /* 0x000fc60007ffe0ff */
[----:B------:R-:W3:Y:S04]  /*28b40*/  LDL R22, [R22] ;  /* 0x0000000016167983 */ /* 0x000ee80000100800 */
[----:B------:R-:W3:Y:S04]  /*28b50*/  LDL R24, [R24] ;  /* 0x0000000018187983 */ /* 0x000ee80000100800 */
[----:B------:R-:W3:Y:S04]  /*28b60*/  LDL R25, [R21] ;  /* 0x0000000015197983 */ /* 0x000ee80000100800 */
[----:B------:R0:W3:Y:S01]  /*28b70*/  LDL R10, [R11] ;  /* 0x000000000b0a7983 */ /* 0x0000e20000100800 */
[----:B-----5:R-:W-:-:S04]  /*28b80*/  FFMA.FTZ R8, R18, R8, R9 ;  /* 0x0000000812087223 */ /* 0x020fc80000010009 */
[C---:B----4-:R-:W-:Y:S01]  /*28b90*/  FFMA.FTZ R8, R18.reuse, R8, R13 ;  /* 0x0000000812087223 */ /* 0x050fe2000001000d */
[-C--:B------:R-:W-:Y:S01]  /*28ba0*/  IADD3 R13, PT, PT, R21, R7.reuse, RZ ;  /* 0x00000007150d7210 */ /* 0x080fe20007ffe0ff */
[----:B0-----:R-:W-:Y:S02]  /*28bb0*/  IMAD.IADD R11, R11, 0x1, R7 ;  /* 0x000000010b0b7824 */ /* 0x001fe400078e0207 */
[C---:B--2---:R-:W-:Y:S01]  /*28bc0*/  FFMA.FTZ R12, R18.reuse, R12, R14 ;  /* 0x0000000c120c7223 */ /* 0x044fe2000001000e */
[C---:B---3--:R-:W-:Y:S01]  /*28bd0*/  FFMA.FTZ R8, R18.reuse, R8, R15 ;  /* 0x0000000812087223 */ /* 0x048fe2000001000f */
[-C--:B------:R-:W-:Y:S02]  /*28be0*/  IADD3 R15, PT, PT, R13, R7.reuse, RZ ;  /* 0x000000070d0f7210 */ /* 0x080fe40007ffe0ff */
[----:B------:R-:W-:Y:S01]  /*28bf0*/  IADD3 R14, PT, PT, R11, R7, RZ ;  /* 0x000000070b0e7210 */ /* 0x000fe20007ffe0ff */
[C---:B------:R-:W-:Y:S01]  /*28c00*/  FFMA.FTZ R12, R18.reuse, R12, R19 ;  /* 0x0000000c120c7223 */ /* 0x040fe20000010013 */
[----:B------:R-:W2:Y:S01]  /*28c10*/  LDL R13, [R13] ;  /* 0x000000000d0d7983 */ /* 0x000ea20000100800 */
[----:B------:R-:W-:-:S03]  /*28c20*/  FFMA.FTZ R8, R18, R8, R20 ;  /* 0x0000000812087223 */ /* 0x000fc60000010014 */
[----:B------:R0:W3:Y:S01]  /*28c30*/  LDL R19, [R11] ;  /* 0x000000000b137983 */ /* 0x0000e20000100800 */
[C---:B------:R-:W-:Y:S01]  /*28c40*/  FFMA.FTZ R12, R18.reuse, R12, R22 ;  /* 0x0000000c120c7223 */ /* 0x040fe20000010016 */
[C---:B------:R-:W-:Y:S01]  /*28c50*/  FFMA.FTZ R8, R18.reuse, R8, R24 ;  /* 0x0000000812087223 */ /* 0x040fe20000010018 */
[----:B0-----:R-:W-:Y:S02]  /*28c60*/  IMAD.IADD R11, R15, 0x1, R7 ;  /* 0x000000010f0b7824 */ /* 0x001fe400078e0207 */
[----:B------:R-:W4:Y:S01]  /*28c70*/  LDL R15, [R15] ;  /* 0x000000000f0f7983 */ /* 0x000f220000100800 */
[----:B------:R-:W-:Y:S01]  /*28c80*/  FFMA.FTZ R25, R18, R12, R25 ;  /* 0x0000000c12197223 */ /* 0x000fe20000010019 */
[-C--:B------:R-:W-:Y:S02]  /*28c90*/  IADD3 R12, PT, PT, R14, R7.reuse, RZ ;  /* 0x000000070e0c7210 */ /* 0x080fe40007ffe0ff */
[----:B------:R-:W5:Y:S01]  /*28ca0*/  LDL R14, [R14] ;  /* 0x000000000e0e7983 */ /* 0x000f620000100800 */
[----:B------:R-:W-:Y:S01]  /*28cb0*/  FFMA.FTZ R20, R18, R8, R10 ;  /* 0x0000000812147223 */ /* 0x000fe2000001000a */
[-C--:B------:R-:W-:Y:S01]  /*28cc0*/  IADD3 R8, PT, PT, R11, R7.reuse, RZ ;  /* 0x000000070b087210 */ /* 0x080fe20007ffe0ff */
[----:B------:R-:W-:Y:S01]  /*28cd0*/  IMAD.IADD R10, R12, 0x1, R7 ;  /* 0x000000010c0a7824 */ /* 0x000fe200078e0207 */
[----:B------:R-:W5:Y:S02]  /*28ce0*/  LDL R11, [R11] ;  /* 0x000000000b0b7983 */ /* 0x000f640000100800 */
[----:B------:R-:W-:-:S02]  /*28cf0*/  IADD3 R9, PT, PT, R8, R7, RZ ;  /* 0x0000000708097210 */ /* 0x000fc40007ffe0ff */
[----:B------:R-:W5:Y:S02]  /*28d00*/  LDL R12, [R12] ;  /* 0x000000000c0c7983 */ /* 0x000f640000100800 */
[----:B------:R-:W-:Y:S02]  /*28d10*/  IADD3 R21, PT, PT, R9, R7, RZ ;  /* 0x0000000709157210 */ /* 0x000fe40007ffe0ff */
        /* <DEDUP_REMOVED lines=8> */
[----:B------:R-:W0:Y:S02]  /*28da0*/  @P1 MUFU.LG2 R24, R3 ;  /* 0x0000000300181308 */ /* 0x000e240000000c00 */
        /* <DEDUP_REMOVED lines=37> */
.L_x_2358:
[----:B------:R-:W0:Y:S01]  /*29000*/  MUFU.RCP R0, R10 ;  /* 0x0000000a00007308 */ /* 0x000e220000001000 */
[----:B------:R-:W-:Y:S01]  /*29010*/  FADD.FTZ R6, R6, -6.0246801376342773438 ;  /* 0xc0c0ca2e06067421 */ /* 0x000fe20000010000 */
[----:B------:R-:W-:Y:S01]  /*29020*/  MOV R19, 0x3e800000 ;  /* 0x3e80000000137802 */ /* 0x000fe20000000f00 */
[----:B------:R-:W-:Y:S01]  /*29030*/  FMUL.FTZ R8, R10, 1 ;  /* 0x3f8000000a087820 */ /* 0x000fe20000410000 */
[----:B------:R-:W-:Y:S01]  /*29040*/  MOV R14, 0x1 ;  /* 0x00000001000e7802 */ /* 0x000fe20000000f00 */
[----:B------:R-:W-:Y:S01]  /*29050*/  FADD.FTZ R11, R6, 0.5 ;  /* 0x3f000000060b7421 */ /* 0x000fe20000010000 */
        /* <DEDUP_REMOVED lines=8> */
[----:B------:R-:W2:Y:S01]  /*290e0*/  DMUL R12, R16, -UR6 ;  /* 0x80000006100c7c28 */ /* 0x000ea20008000000 */
        /* <DEDUP_REMOVED lines=78> */
[----:B------:R-:W-:-:S07]  /*295d0*/  MOV R0, 0x295f0 ;  /* 0x000295f000007802 */ /* 0x000fce0000000f00 */
[----:B------:R-:W-:Y:S05]  /*295e0*/  CALL.REL.NOINC `($__internal_6_$__cuda_sm20_div_rn_f64_full) ;  /* 0x0000009c00bc7944 */ /* 0x000fea0003c00000 */
.L_x_2360:
[----:B------:R-:W-:Y:S05]  /*295f0*/  BSYNC.RECONVERGENT B6 ;  /* 0x0000000000067941 */ /* 0x000fea0003800200 */
.L_x_2359:
        /* <DEDUP_REMOVED lines=110> */
[----:B0-----:R-:W-:Y:S06]  /*29ce0*/  @!P0 BRA `(.L_x_2362) ;  /* 0x0000000000448947 */ /* 0x001fec0003800000 */
        /* <DEDUP_REMOVED lines=17> */
.L_x_2362:
[----:B------:R-:W-:Y:S05]  /*29e00*/  BSYNC.RECONVERGENT B3 ;  /* 0x0000000000037941 */ /* 0x000fea0003800200 */
.L_x_2361:
        /* <DEDUP_REMOVED lines=14> */
.L_x_2357:
[----:B------:R-:W-:Y:S05]  /*29ef0*/  BSYNC.RECONVERGENT B5 ;  /* 0x0000000000057941 */ /* 0x000fea0003800200 */
.L_x_2346:
[----:B0-----:R-:W-:-:S13]  /*29f00*/  FSETP.NEU.FTZ.AND P0, PT, R0, RZ, PT ;  /* 0x000000ff0000720b */ /* 0x001fda0003f1d000 */
[----:B------:R-:W-:Y:S05]  /*29f10*/  @!P0 BRA `(.L_x_2198) ;  /* 0x00000094005c8947 */ /* 0x000fea0003800000 */
[----:B------:R-:W-:Y:S01]  /*29f20*/  FADD.FTZ R4, -R3, 1 ;  /* 0x3f80000003047421 */ /* 0x000fe20000010100 */
[C---:B------:R-:W-:Y:S01]  /*29f30*/  FADD.FTZ R3, R5.reuse, 1 ;  /* 0x3f80000005037421 */ /* 0x040fe20000010000 */
[----:B------:R-:W-:Y:S01]  /*29f40*/  BSSY.RECONVERGENT B3, `(.L_x_2363) ;  /* 0x0000024000037945 */ /* 0x000fe20003800200 */
[----:B------:R-:W-:Y:S01]  /*29f50*/  MOV R13, 0x3f800000 ;  /* 0x3f800000000d7802 */ /* 0x000fe20000000f00 */
[----:B------:R-:W-:Y:S01]  /*29f60*/  FADD.FTZ R6, R5, R4 ;  /* 0x0000000405067221 */ /* 0x000fe20000010000 */
[----:B------:R-:W-:-:S03]  /*29f70*/  CS2R R8, SRZ ;  /* 0x0000000000087805 */ /* 0x000fc6000001ff00 */
[----:B------:R-:W-:-:S04]  /*29f80*/  FADD.FTZ R6, R6, 1 ;  /* 0x3f80000006067421 */ /* 0x000fc80000010000 */
[----:B------:R-:W-:-:S04]  /*29f90*/  FMUL.FTZ R11, R5, R6 ;  /* 0x00000006050b7220 */ /* 0x000fc80000410000 */
[----:B------:R-:W0:Y:S02]  /*29fa0*/  MUFU.RCP R10, R11 ;  /* 0x0000000b000a7308 */ /* 0x000e240000001000 */
[----:B0-----:R-:W-:-:S07]  /*29fb0*/  FMUL.FTZ R7, R3, R10 ;  /* 0x0000000a03077220 */ /* 0x001fce0000410000 */
.L_x_2364:
        /* <DEDUP_REMOVED lines=14> */
[----:B------:R-:W-:-:S04]  /*2a0a0*/  @P1 FMUL.FTZ R3, R3, 5.9604644775390625e-08 ;  /* 0x3380000003031820 */ /* 0x000fc80000410000 */
[----:B------:R-:W-:Y:S02]  /*2a0b0*/  IMAD.MOV.U32 R13, RZ, RZ, R3 ;  /* 0x000000ffff0d7224 */ /* 0x000fe400078e0003 */
[----:B0-----:R-:W-:Y:S01]  /*2a0c0*/  @P1 FMUL.FTZ R10, R10, 5.9604644775390625e-08 ;  /* 0x338000000a0a1820 */ /* 0x001fe20000410000 */
[C---:B-1----:R-:W-:Y:S01]  /*2a0d0*/  @P0 FMUL.FTZ R14, R12.reuse, R5 ;  /* 0x000000050c0e0220 */ /* 0x042fe20000410000 */
[----:B------:R-:W-:-:S03]  /*2a0e0*/  @P1 FMUL.FTZ R12, R12, 5.9604644775390625e-08 ;  /* 0x338000000c0c1820 */ /* 0x000fc60000410000 */
[----:B------:R-:W0:Y:S01]  /*2a0f0*/  @P0 MUFU.RCP R16, R14 ;  /* 0x0000000e00100308 */ /* 0x000e220000001000 */
[--C-:B------:R-:W-:Y:S01]  /*2a100*/  @P0 FADD.FTZ R5, R7, -R14.reuse ;  /* 0x8000000e07050221 */ /* 0x100fe20000010000 */
[----:B------:R-:W-:Y:S01]  /*2a110*/  @P0 IMAD.MOV.U32 R7, RZ, RZ, R14 ;  /* 0x000000ffff070224 */ /* 0x000fe200078e000e */
[----:B------:R-:W-:Y:S02]  /*2a120*/  MOV R3, R12 ;  /* 0x0000000c00037202 */ /* 0x000fe40000000f00 */
[----:B0-----:R-:W-:-:S05]  /*2a130*/  @P0 FMUL.FTZ R5, R5, R16 ;  /* 0x0000001005050220 */ /* 0x001fca0000410000 */
[----:B------:R-:W-:Y:S02]  /*2a140*/  FSETP.GTU.OR P0, PT, |R5|, 5.9604644775390625e-08, !P0 ;  /* 0x338000000500780b */ /* 0x000fe4000470c600 */
[----:B------:R-:W-:Y:S02]  /*2a150*/  MOV R5, R11 ;  /* 0x0000000b00057202 */ /* 0x000fe40000000f00 */
[----:B------:R-:W-:-:S09]  /*2a160*/  MOV R11, R10 ;  /* 0x0000000a000b7202 */ /* 0x000fd20000000f00 */
[----:B------:R-:W-:Y:S05]  /*2a170*/  @P0 BRA P2, `(.L_x_2364) ;  /* 0xfffffffc00900947 */ /* 0x000fea000103ffff */
[----:B------:R-:W-:Y:S05]  /*2a180*/  BSYNC.RECONVERGENT B3 ;  /* 0x0000000000037941 */ /* 0x000fea0003800200 */
.L_x_2363:
[----:B------:R-:W-:Y:S01]  /*2a190*/  FMUL.FTZ R4, R7, R0 ;  /* 0x0000000007047220 */ /* 0x000fe20000410000 */
[----:B------:R-:W-:Y:S06]  /*2a1a0*/  BRA `(.L_x_2198) ;  /* 0x0000009000b87947 */ /* 0x000fec0003800000 */
.L_x_2323:
[----:B------:R-:W-:-:S13]  /*2a1b0*/  FSETP.GTU.FTZ.AND P1, PT, R5, 0.5, PT ;  /* 0x3f0000000500780b */ /* 0x000fda0003f3c000 */
[----:B------:R-:W-:Y:S05]  /*2a1c0*/  @P1 BRA `(.L_x_2365) ;  /* 0x0000004800d01947 */ /* 0x000fea0003800000 */
[----:B------:R-:W0:Y:S01]  /*2a1d0*/  MUFU.LG2 R4, R5 ;  /* 0x0000000500047308 */ /* 0x000e220000000c00 */
[----:B------:R-:W-:Y:S01]  /*2a1e0*/  IMAD.MOV.U32 R10, RZ, RZ, 0x1 ;  /* 0x00000001ff0a7424 */ /* 0x000fe200078e00ff */
        /* <DEDUP_REMOVED lines=51> */
[----:B------:R-:W-:Y:S01]  /*2a520*/  IMAD.MOV.U32 R20, RZ, RZ, -0x66666666 ;  /* 0x9999999aff147424 */ /* 0x000fe200078e00ff */
[----:B------:R-:W-:Y:S02]  /*2a530*/  MOV R11, R9 ;  /* 0x00000009000b7202 */ /* 0x000fe40000000f00 */
[----:B------:R-:W-:Y:S02]  /*2a540*/  MOV R13, 0xbfd99999 ;  /* 0xbfd99999000d7802 */ /* 0x000fe40000000f00 */
[----:B------:R-:W-:-:S07]  /*2a550*/  MOV R0, 0x2a570 ;  /* 0x0002a57000007802 */ /* 0x000fce0000000f00 */
[----:B------:R-:W-:Y:S05]  /*2a560*/  CALL.REL.NOINC `($__internal_6_$__cuda_sm20_div_rn_f64_full) ;  /* 0x0000008c00dc7944 */ /* 0x000fea0003c00000 */
.L_x_2367:
[----:B------:R-:W-:Y:S05]  /*2a570*/  BSYNC.RECONVERGENT B5 ;  /* 0x0000000000057941 */ /* 0x000fea0003800200 */
.L_x_2366:
        /* <DEDUP_REMOVED lines=13> */
.L_x_2370:
        /* <DEDUP_REMOVED lines=14> */
.L_x_2369:
        /* <DEDUP_REMOVED lines=29> */
[----:B------:R-:W-:-:S03]  /*2a900*/  FADD.FTZ R10, |R6|, -0.5 ;  /* 0xbf000000060a7421 */ /* 0x000fc60000010200 */
[----:B------:R-:W-:Y:S01]  /*2a910*/  FFMA.FTZ R13, R0, 0.69314718246459960938, R13 ;  /* 0x3f317218000d7823 */ /* 0x000fe2000001000d */
[C---:B------:R-:W-:Y:S01]  /*2a920*/  @P0 FFMA.FTZ R13, |R6|.reuse, R15, +INF ;  /* 0x7f800000060d0423 */ /* 0x040fe2000001020f */
[----:B------:R-:W-:Y:S01]  /*2a930*/  FSETP.NEU.FTZ.AND P0, PT, |R6|, RZ, PT ;  /* 0x000000ff0600720b */ /* 0x000fe20003f1d200 */
[----:B0-----:R-:W-:Y:S02]  /*2a940*/  FMUL.FTZ R0, R11, R11 ;  /* 0x0000000b0b007220 */ /* 0x001fe40000410000 */
[----:B------:R-:W-:Y:S02]  /*2a950*/  FMUL.FTZ R13, R13, 0.5 ;  /* 0x3f0000000d0d7820 */ /* 0x000fe40000410000 */
[----:B------:R-:W-:-:S03]  /*2a960*/  FFMA.FTZ R9, R0, R9, -0.0027776553761214017868 ;  /* 0xbb36095300097423 */ /* 0x000fc60000010009 */
[----:B------:R-:W-:Y:S01]  /*2a970*/  FSEL R13, R13, -INF , P0 ;  /* 0xff8000000d0d7808 */ /* 0x000fe20000000000 */
[----:B------:R-:W-:Y:S01]  /*2a980*/  FFMA.FTZ R0, R0, R9, 0.083333276212215423584 ;  /* 0x3daaaaa300007423 */ /* 0x000fe20000010009 */
[----:B------:R-:W-:-:S03]  /*2a990*/  FSETP.NEU.FTZ.AND P0, PT, |R6|, +INF , PT ;  /* 0x7f8000000600780b */ /* 0x000fc60003f1d200 */
[----:B------:R-:W-:Y:S01]  /*2a9a0*/  FMUL.FTZ R13, R13, R10 ;  /* 0x0000000a0d0d7220 */ /* 0x000fe20000410000 */
[----:B------:R-:W-:-:S04]  /*2a9b0*/  FFMA.FTZ R0, R11, R0, 0.91893851757049560547 ;  /* 0x3f6b3f8e0b007423 */ /* 0x000fc80000010000 */
[--C-:B------:R-:W-:Y:S01]  /*2a9c0*/  FADD.FTZ R0, R0, R13.reuse ;  /* 0x0000000d00007221 */ /* 0x100fe20000010000 */
[----:B------:R-:W-:-:S04]  /*2a9d0*/  FADD.FTZ R13, -R8, R13 ;  /* 0x0000000d080d7221 */ /* 0x000fc80000010100 */
[----:B------:R-:W-:-:S05]  /*2a9e0*/  FADD.FTZ R0, R13, R0 ;  /* 0x000000000d007221 */ /* 0x000fca0000010000 */
[----:B------:R-:W-:Y:S01]  /*2a9f0*/  FSEL R10, R0, +INF , P0 ;  /* 0x7f800000000a7808 */ /* 0x000fe20000000000 */
[----:B------:R-:W-:Y:S06]  /*2aa00*/  BRA `(.L_x_2374) ;  /* 0x0000000400407947 */ /* 0x000fec0003800000 */
.L_x_2373:
        /* <DEDUP_REMOVED lines=13> */
.L_x_2372:
        /* <DEDUP_REMOVED lines=15> */
.L_x_2375:
        /* <DEDUP_REMOVED lines=16> */
.L_x_2376:
        /* <DEDUP_REMOVED lines=36> */
.L_x_2374:
[----:B------:R-:W-:Y:S05]  /*2af10*/  BSYNC.RECONVERGENT B3 ;  /* 0x0000000000037941 */ /* 0x000fea0003800200 */
.L_x_2371:
        /* <DEDUP_REMOVED lines=13> */
[----:B------:R-:W-:Y:S01]  /*2aff0*/  @!P0 FMUL.FTZ R8, |R6|, 8388608 ;  /* 0x4b00000006088820 */ /* 0x000fe20000410200 */
[----:B------:R-:W-:-:S04]  /*2b000*/  FSEL R6, RZ, -23, P0 ;  /* 0xc1b80000ff067808 */ /* 0x000fc80000000000 */
        /* <DEDUP_REMOVED lines=23> */
.L_x_2379:
        /* <DEDUP_REMOVED lines=11> */
[----:B------:R-:W-:Y:S01]  /*2b230*/  FFMA.FTZ R15, R11, R16, -0.0013887860113754868507 ;  /* 0xbab607ed0b0f7423 */ /* 0x000fe20000010010 */
[----:B------:R-:W-:Y:S02]  /*2b240*/  MOV R8, 0x3d2aaabb ;  /* 0x3d2aaabb00087802 */ /* 0x000fe40000000f00 */
[----:B------:R-:W-:Y:S02]  /*2b250*/  FSEL R0, R12, 1, P0 ;  /* 0x3f8000000c007808 */ /* 0x000fe40000000000 */
[----:B------:R-:W-:Y:S02]  /*2b260*/  FSEL R8, R8, 0.0083327032625675201416, !P0 ;  /* 0x3c0885e408087808 */ /* 0x000fe40004000000 */
[----:B------:R-:W-:-:S02]  /*2b270*/  FSEL R15, R15, -0.00019574658654164522886, !P0 ;  /* 0xb94d41530f0f7808 */ /* 0x000fc40004000000 */
[----:B------:R-:W-:Y:S01]  /*2b280*/  FSEL R17, -R13, -0.16666662693023681641, !P0 ;  /* 0xbe2aaaa80d117808 */ /* 0x000fe20004000100 */
[C---:B------:R-:W-:Y:S02]  /*2b290*/  FFMA.FTZ R13, R11.reuse, R0, RZ ;  /* 0x000000000b0d7223 */ /* 0x040fe400000100ff */
[----:B------:R-:W-:-:S04]  /*2b2a0*/  FFMA.FTZ R8, R11, R15, R8 ;  /* 0x0000000f0b087223 */ /* 0x000fc80000010008 */
[----:B------:R-:W-:-:S04]  /*2b2b0*/  FFMA.FTZ R8, R11, R8, R17 ;  /* 0x000000080b087223 */ /* 0x000fc80000010011 */
[----:B------:R-:W-:-:S04]  /*2b2c0*/  FFMA.FTZ R13, R13, R8, R0 ;  /* 0x000000080d0d7223 */ /* 0x000fc80000010000 */
[----:B------:R-:W-:-:S04]  /*2b2d0*/  @P1 FADD.FTZ R13, RZ, -R13 ;  /* 0x8000000dff0d1221 */ /* 0x000fc80000010000 */
[----:B------:R-:W-:Y:S01]  /*2b2e0*/  FMUL.FTZ R6, |R6|, |R13| ;  /* 0x4000000d06067220 */ /* 0x000fe20000410200 */
[----:B------:R-:W-:-:S04]  /*2b2f0*/  IMAD.MOV.U32 R13, RZ, RZ, 0x3e055027 ;  /* 0x3e055027ff0d7424 */ /* 0x000fc800078e00ff */
        /* <DEDUP_REMOVED lines=26> */
.L_x_2378:
[----:B------:R-:W-:Y:S05]  /*2b4a0*/  BSYNC.RECONVERGENT B3 ;  /* 0x0000000000037941 */ /* 0x000fea0003800200 */
.L_x_2377:
        /* <DEDUP_REMOVED lines=9> */
[----:B------:R-:W-:-:S03]  /*2b540*/  FFMA.FTZ R8, R11, -0.693145751953125, R0 ;  /* 0xbf3172000b087823 */ /* 0x000fc60000010000 */
[C---:B------:R-:W-:Y:S01]  /*2b550*/  FSEL R6, R11.reuse, 127, P1 ;  /* 0x42fe00000b067808 */ /* 0x040fe20000800000 */
[----:B------:R-:W-:-:S03]  /*2b560*/  FFMA.FTZ R8, R11, -1.428606765330187045e-06, R8 ;  /* 0xb5bfbe8e0b087823 */ /* 0x000fc60000010008 */
[----:B------:R-:W0:Y:S01]  /*2b570*/  MUFU.EX2 R10, R6 ;  /* 0x00000006000a7308 */ /* 0x000e220000000800 */
[----:B------:R-:W-:Y:S01]  /*2b580*/  FFMA.FTZ R13, R8, R13, 0.0083824126049876213074 ;  /* 0x3c095663080d7423 */ /* 0x000fe2000001000d */
[----:B------:R-:W-:-:S03]  /*2b590*/  FSETP.GEU.FTZ.AND P2, PT, R6, -25, PT ;  /* 0xc1c800000600780b */ /* 0x000fc60003f5e000 */
        /* <DEDUP_REMOVED lines=36> */
[----:B------:R-:W-:Y:S01]  /*2b7e0*/  FFMA.FTZ R10, R0, 0.69314718246459960938, R11 ;  /* 0x3f317218000a7823 */ /* 0x000fe2000001000b */
[----:B------:R-:W-:Y:S02]  /*2b7f0*/  IMAD.MOV.U32 R11, RZ, RZ, 0x3a4be755 ;  /* 0x3a4be755ff0b7424 */ /* 0x000fe400078e00ff */
        /* <DEDUP_REMOVED lines=14> */
.L_x_2382:
        /* <DEDUP_REMOVED lines=13> */
.L_x_2381:
        /* <DEDUP_REMOVED lines=15> */
.L_x_2384:
        /* <DEDUP_REMOVED lines=16> */
.L_x_2385:
        /* <DEDUP_REMOVED lines=31> */
[----:B------:R-:W-:Y:S02]  /*2bd90*/  FFMA.FTZ R8, R9, 0.69314718246459960938, R8 ;  /* 0x3f31721809087823 */ /* 0x000fe40000010008 */
[C---:B------:R-:W-:Y:S01]  /*2bda0*/  @P0 FFMA.FTZ R8, R0.reuse, R11, +INF ;  /* 0x7f80000000080423 */ /* 0x040fe2000001000b */
[----:B------:R-:W-:-:S03]  /*2bdb0*/  FSETP.NEU.FTZ.AND P0, PT, R0, RZ, PT ;  /* 0x000000ff0000720b */ /* 0x000fc60003f1d000 */
[----:B------:R-:W-:-:S05]  /*2bdc0*/  FADD.FTZ R8, -R8, -RZ ;  /* 0x800000ff08087221 */ /* 0x000fca0000010100 */
[----:B------:R-:W-:-:S07]  /*2bdd0*/  FSEL R9, R8, +INF , P0 ;  /* 0x7f80000008097808 */ /* 0x000fce0000000000 */
.L_x_2383:
[----:B------:R-:W-:Y:S05]  /*2bde0*/  BSYNC.RECONVERGENT B3 ;  /* 0x0000000000037941 */ /* 0x000fea0003800200 */
.L_x_2380:
        /* <DEDUP_REMOVED lines=39> */
.L_x_2388:
        /* <DEDUP_REMOVED lines=50> */
.L_x_2387:
[----:B------:R-:W-:Y:S05]  /*2c380*/  BSYNC.RECONVERGENT B3 ;  /* 0x0000000000037941 */ /* 0x000fea0003800200 */
.L_x_2386:
[----:B------:R-:W-:-:S04]  /*2c390*/  FADD.FTZ R11, R4, -R11 ;  /* 0x8000000b040b7221 */ /* 0x000fc80000010000 */
[----:B------:R-:W-:-:S06]  /*2c3a0*/  FMUL.FTZ R11, R11, 1.4426950216293334961 ;  /* 0x3fb8aa3b0b0b7820 */ /* 0x000fcc0000410000 */
[----:B------:R-:W0:Y:S02]  /*2c3b0*/  MUFU.EX2 R11, R11 ;  /* 0x0000000b000b7308 */ /* 0x000e240000000800 */
[----:B0-----:R-:W-:Y:S01]  /*2c3c0*/  FFMA.FTZ R4, -R5, R11, -R6 ;  /* 0x0000000b05047223 */ /* 0x001fe20000010906 */
[----:B------:R-:W-:Y:S06]  /*2c3d0*/  BRA `(.L_x_2198) ;  /* 0x00000070002c7947 */ /* 0x000fec0003800000 */
.L_x_2368:
        /* <DEDUP_REMOVED lines=65> */
.L_x_2393:
        /* <DEDUP_REMOVED lines=13> */
.L_x_2392:
        /* <DEDUP_REMOVED lines=15> */
.L_x_2395:
        /* <DEDUP_REMOVED lines=16> */
.L_x_2396:
        /* <DEDUP_REMOVED lines=12> */
[----:B------:R-:W-:-:S04]  /*2cb70*/  @!P0 FMUL.FTZ R0, R0, 8388608 ;  /* 0x4b00000000008820 */ /* 0x000fc80000410000 */
[C---:B------:R-:W-:Y:S01]  /*2cb80*/  VIADD R9, R0.reuse, 0xc0d55555 ;  /* 0xc0d5555500097836 */ /* 0x040fe20000000000 */
[----:B------:R-:W-:-:S04]  /*2cb90*/  ISETP.GT.U32.AND P0, PT, R0, 0x7f7fffff, PT ;  /* 0x7f7fffff0000780c */ /* 0x000fc80003f04070 */
[----:B------:R-:W-:-:S04]  /*2cba0*/  LOP3.LUT R9, R9, 0xff800000, RZ, 0xc0, !PT ;  /* 0xff80000009097812 */ /* 0x000fc800078ec0ff */
[-C--:B------:R-:W-:Y:S02]  /*2cbb0*/  IADD3 R6, PT, PT, R0, -R9.reuse, RZ ;  /* 0x8000000900067210 */ /* 0x080fe40007ffe0ff */
[----:B------:R-:W-:-:S03]  /*2cbc0*/  I2FP.F32.S32 R9, R9 ;  /* 0x0000000900097245 */ /* 0x000fc60000201400 */
[----:B------:R-:W-:Y:S02]  /*2cbd0*/  FADD.FTZ R6, R6, -1 ;  /* 0xbf80000006067421 */ /* 0x000fe40000010000 */
[----:B------:R-:W-:Y:S01]  /*2cbe0*/  FFMA.FTZ R8, R9, 1.1920928955078125e-07, R8 ;  /* 0x3400000009087823 */ /* 0x000fe20000010008 */
[----:B------:R-:W-:Y:S02]  /*2cbf0*/  IMAD.MOV.U32 R9, RZ, RZ, 0x7f800000 ;  /* 0x7f800000ff097424 */ /* 0x000fe400078e00ff */
        /* <DEDUP_REMOVED lines=15> */
.L_x_2394:
[----:B------:R-:W-:Y:S05]  /*2ccf0*/  BSYNC.RECONVERGENT B3 ;  /* 0x0000000000037941 */ /* 0x000fea0003800200 */
.L_x_2391:
        /* <DEDUP_REMOVED lines=39> */
.L_x_2399:
        /* <DEDUP_REMOVED lines=50> */
.L_x_2398:
[----:B------:R-:W-:Y:S05]  /*2d290*/  BSYNC.RECONVERGENT B3 ;  /* 0x0000000000037941 */ /* 0x000fea0003800200 */
.L_x_2397:
[----:B------:R-:W-:Y:S01]  /*2d2a0*/  FADD.FTZ R7, -R5, R4 ;  /* 0x0000000405077221 */ /* 0x000fe20000010100 */
[----:B------:R-:W-:-:S03]  /*2d2b0*/  HFMA2 R4, -RZ, RZ, 0, 0 ;  /* 0x00000000ff047431 */ /* 0x000fc600000001ff */
[----:B------:R-:W-:-:S05]  /*2d2c0*/  FADD.FTZ R0, R7, -R0 ;  /* 0x8000000007007221 */ /* 0x000fca0000010000 */
[----:B------:R-:W-:-:S13]  /*2d2d0*/  FSETP.GEU.FTZ.AND P0, PT, R0, -88.72283935546875, PT ;  /* 0xc2b172180000780b */ /* 0x000fda0003f1e000 */
[----:B------:R-:W-:Y:S05]  /*2d2e0*/  @!P0 BRA `(.L_x_2400) ;  /* 0x00000018001c8947 */ /* 0x000fea0003800000 */
[----:B------:R-:W-:-:S06]  /*2d2f0*/  FMUL.FTZ R4, R0, 1.4426950216293334961 ;  /* 0x3fb8aa3b00047820 */ /* 0x000fcc0000410000 */
[----:B------:R-:W1:Y:S01]  /*2d300*/  MUFU.EX2 R4, R4 ;  /* 0x0000000400047308 */ /* 0x000e620000000800 */
[----:B------:R-:W-:Y:S05]  /*2d310*/  BRA `(.L_x_2400) ;  /* 0x0000001800107947 */ /* 0x000fea0003800000 */
.L_x_2390:
        /* <DEDUP_REMOVED lines=8> */
[----:B------:R-:W-:Y:S01]  /*2d3a0*/  MOV R13, 0x4c255322 ;  /* 0x4c255322000d7802 */ /* 0x000fe20000000f00 */
[----:B------:R-:W-:Y:S01]  /*2d3b0*/  IMAD.MOV.U32 R11, RZ, RZ, 0x4a5481c1 ;  /* 0x4a5481c1ff0b7424 */ /* 0x000fe200078e00ff */
[----:B------:R-:W-:Y:S01]  /*2d3c0*/  MOV R18, 0x419c28d0 ;  /* 0x419c28d000127802 */ /* 0x000fe20000000f00 */
[----:B------:R1:W-:Y:S01]  /*2d3d0*/  STL.64 [R1+0xa50], R14 ;  /* 0x000a500e01007387 */ /* 0x0003e20000100a00 */
[----:B------:R-:W-:Y:S01]  /*2d3e0*/  MOV R19, 0x43e0f8e7 ;  /* 0x43e0f8e700137802 */ /* 0x000fe20000000f00 */
[----:B------:R-:W-:Y:S01]  /*2d3f0*/  @P0 VIADD R21, R22, 0x9f4 ;  /* 0x000009f416150836 */ /* 0x000fe20000000000 */
[----:B------:R-:W-:Y:S01]  /*2d400*/  MOV R4, 0xfffffffc ;  /* 0xfffffffc00047802 */ /* 0x000fe20000000f00 */
[----:B------:R2:W-:Y:S01]  /*2d410*/  STL.64 [R1+0xa48], R12 ;  /* 0x000a480c01007387 */ /* 0x0005e20000100a00 */
[----:B------:R-:W-:-:S02]  /*2d420*/  MOV R10, 0x4912f03a ;  /* 0x4912f03a000a7802 */ /* 0x000fc40000000f00 */
[----:B------:R-:W-:Y:S01]  /*2d430*/  SEL R4, R4, 0x4, P0 ;  /* 0x0000000404047807 */ /* 0x000fe20000000000 */
[----:B0-----:R-:W-:Y:S01]  /*2d440*/  IMAD.MOV.U32 R8, RZ, RZ, 0x45d95fff ;  /* 0x45d95fffff087424 */ /* 0x001fe200078e00ff */
[----:B------:R-:W-:Y:S01]  /*2d450*/  MOV R9, 0x47946fa6 ;  /* 0x47946fa600097802 */ /* 0x000fe20000000f00 */
[----:B------:R0:W-:Y:S01]  /*2d460*/  STL.64 [R1+0xa30], R18 ;  /* 0x000a301201007387 */ /* 0x0001e20000100a00 */
[----:B------:R-:W-:Y:S01]  /*2d470*/  SEL R7, RZ, 0x30, !P0 ;  /* 0x00000030ff077807 */ /* 0x000fe20004000000 */
[----:B-1----:R-:W-:Y:S01]  /*2d480*/  IMAD.MOV.U32 R15, RZ, RZ, 0x4cc8c38c ;  /* 0x4cc8c38cff0f7424 */ /* 0x002fe200078e00ff */
[----:B------:R-:W-:Y:S01]  /*2d490*/  MOV R14, 0x4c2f75b4 ;  /* 0x4c2f75b4000e7802 */ /* 0x000fe20000000f00 */
[----:B------:R1:W-:Y:S01]  /*2d4a0*/  STL.64 [R1+0xa38], R8 ;  /* 0x000a380801007387 */ /* 0x0003e20000100a00 */
[----:B------:R-:W-:Y:S01]  /*2d4b0*/  MOV R20, 0x4c5914c6 ;  /* 0x4c5914c600147802 */ /* 0x000fe20000000f00 */
[----:B--2---:R-:W-:Y:S01]  /*2d4c0*/  IMAD.MOV.U32 R12, RZ, RZ, 0x4a20fbd8 ;  /* 0x4a20fbd8ff0c7424 */ /* 0x004fe200078e00ff */
[----:B------:R-:W-:Y:S01]  /*2d4d0*/  MOV R13, 0x4b4b8b8f ;  /* 0x4b4b8b8f000d7802 */ /* 0x000fe20000000f00 */
[----:B------:R2:W-:Y:S01]  /*2d4e0*/  STL.64 [R1+0x1408], R14 ;  /* 0x0014080e01007387 */ /* 0x0005e20000100a00 */
[----:B0-----:R-:W-:-:S03]  /*2d4f0*/  MOV R18, 0x4d0fed36 ;  /* 0x4d0fed3600127802 */ /* 0x001fc60000000f00 */
[----:B------:R0:W-:Y:S01]  /*2d500*/  STL.64 [R1+0xa40], R10 ;  /* 0x000a400a01007387 */ /* 0x0001e20000100a00 */
[----:B------:R-:W-:Y:S02]  /*2d510*/  MOV R19, 0x4ce5eb4c ;  /* 0x4ce5eb4c00137802 */ /* 0x000fe40000000f00 */
[----:B-1----:R-:W-:Y:S01]  /*2d520*/  MOV R8, 0x42840000 ;  /* 0x4284000000087802 */ /* 0x002fe20000000f00 */
[----:B------:R-:W-:Y:S01]  /*2d530*/  IMAD.MOV.U32 R9, RZ, RZ, 0x44f0a000 ;  /* 0x44f0a000ff097424 */ /* 0x000fe200078e00ff */
[----:B------:R1:W-:Y:S01]  /*2d540*/  STL.64 [R1+0x1400], R12 ;  /* 0x0014000c01007387 */ /* 0x0003e20000100a00 */
[----:B--2---:R-:W-:-:S03]  /*2d550*/  IADD3 R15, PT, PT, R21, R4, RZ ;  /* 0x00000004150f7210 */ /* 0x004fc60007ffe0ff */
[----:B------:R2:W-:Y:S01]  /*2d560*/  STL.64 [R1+0x13f0], R8 ;  /* 0x0013f00801007387 */ /* 0x0005e20000100a00 */
[----:B0-----:R-:W-:-:S03]  /*2d570*/  MOV R10, 0x46ff3c00 ;  /* 0x46ff3c00000a7802 */ /* 0x001fc60000000f00 */
[----:B------:R0:W-:Y:S01]  /*2d580*/  STL.64 [R1+0x1410], R18 ;  /* 0x0014101201007387 */ /* 0x0001e20000100a00 */
[----:B------:R-:W-:Y:S02]  /*2d590*/  MOV R11, 0x48ae85e0 ;  /* 0x48ae85e0000b7802 */ /* 0x000fe40000000f00 */
[----:B-1----:R-:W-:Y:S01]  /*2d5a0*/  MOV R12, 0x3f800000 ;  /* 0x3f800000000c7802 */ /* 0x002fe20000000f00 */
[----:B------:R-:W-:Y:S02]  /*2d5b0*/  IMAD.IADD R13, R22, 0x1, R7 ;  /* 0x00000001160d7824 */ /* 0x000fe400078e0207 */
[----:B------:R1:W-:Y:S01]  /*2d5c0*/  STL.64 [R1+0x13f8], R10 ;  /* 0x0013f80a01007387 */ /* 0x0003e20000100a00 */
[----:B--2---:R-:W-:Y:S02]  /*2d5d0*/  MOV R8, 0x4c184540 ;  /* 0x4c18454000087802 */ /* 0x004fe40000000f00 */
[----:B------:R-:W-:Y:S01]  /*2d5e0*/  MOV R9, RZ ;  /* 0x000000ff00097202 */ /* 0x000fe20000000f00 */
[----:B------:R-:W-:Y:S01]  /*2d5f0*/  STL [R1+0xa58], R20 ;  /* 0x000a581401007387 */ /* 0x000fe20000100800 */
[----:B0-----:R-:W-:-:S03]  /*2d600*/  IADD3 R19, PT, PT, R15, R4, RZ ;  /* 0x000000040f137210 */ /* 0x001fc60007ffe0ff */
[----:B------:R0:W-:Y:S01]  /*2d610*/  STL.64 [R1+0x1418], R8 ;  /* 0x0014180801007387 */ /* 0x0001e20000100a00 */
[----:B------:R-:W-:-:S03]  /*2d620*/  IADD3 R27, PT, PT, R19, R4, RZ ;  /* 0x00000004131b7210 */ /* 0x000fc60007ffe0ff */
[----:B------:R2:W-:Y:S04]  /*2d630*/  STL [R1+0x13ec], R12 ;  /* 0x0013ec0c01007387 */ /* 0x0005e80000100800 */
[----:B------:R-:W3:Y:S04]  /*2d640*/  LDL R7, [R15] ;  /* 0x000000000f077983 */ /* 0x000ee80000100800 */
[----:B-1----:R-:W3:Y:S01]  /*2d650*/  LDL R11, [R13+0x9c4] ;  /* 0x0009c4000d0b7983 */ /* 0x002ee20000100800 */
[----:B------:R-:W-:-:S03]  /*2d660*/  IMAD.IADD R24, R27, 0x1, R4 ;  /* 0x000000011b187824 */ /* 0x000fc600078e0204 */
[----:B------:R1:W4:Y:S01]  /*2d670*/  LDL R10, [R19] ;  /* 0x00000000130a7983 */ /* 0x0003220000100800 */
[----:B------:R-:W-:-:S03]  /*2d680*/  IADD3 R25, PT, PT, R4, R13, RZ ;  /* 0x0000000d04197210 */ /* 0x000fc60007ffe0ff */
[----:B0-----:R-:W5:Y:S01]  /*2d690*/  LDL R9, [R27] ;  /* 0x000000001b097983 */ /* 0x001f620000100800 */
[-C--:B------:R-:W-:Y:S02]  /*2d6a0*/  IADD3 R21, PT, PT, R24, R4.reuse, RZ ;  /* 0x0000000418157210 */ /* 0x080fe40007ffe0ff */
[-C--:B------:R-:W-:Y:S01]  /*2d6b0*/  IADD3 R22, PT, PT, R25, R4.reuse, RZ ;  /* 0x0000000419167210 */ /* 0x080fe20007ffe0ff */
[----:B------:R-:W5:Y:S02]  /*2d6c0*/  LDL R24, [R24] ;  /* 0x0000000018187983 */ /* 0x000f640000100800 */
[----:B-1----:R-:W-:Y:S02]  /*2d6d0*/  IMAD.IADD R19, R21, 0x1, R4 ;  /* 0x0000000115137824 */ /* 0x002fe400078e0204 */
[----:B------:R0:W5:Y:S01]  /*2d6e0*/  LDL R8, [R13] ;  /* 0x000000000d087983 */ /* 0x0001620000100800 */
[----:B------:R-:W-:-:S03]  /*2d6f0*/  IADD3 R20, PT, PT, R22, R4, RZ ;  /* 0x0000000416147210 */ /* 0x000fc60007ffe0ff */
        /* <DEDUP_REMOVED lines=8> */
[----:B------:R-:W5:Y:S01]  /*2d780*/  LDL R14, [R13] ;  /* 0x000000000d0e7983 */ /* 0x000f620000100800 */
[----:B--2---:R-:W1:Y:S02]  /*2d790*/  MUFU.RCP R12, R3 ;  /* 0x00000003000c7308 */ /* 0x004e640000001000 */
[----:B-1----:R-:W-:-:S02]  /*2d7a0*/  FSEL R12, R12, R3, P0 ;  /* 0x000000030c0c7208 */ /* 0x002fc40000000000 */
[----:B0-----:R-:W-:-:S03]  /*2d7b0*/  IADD3 R18, PT, PT, R18, R4, RZ ;  /* 0x0000000412127210 */ /* 0x001fc60007ffe0ff */
[----:B---3--:R-:W-:-:S04]  /*2d7c0*/  FFMA.FTZ R7, R12, R11, R7 ;  /* 0x0000000b0c077223 */ /* 0x008fc80000010007 */
[----:B----4-:R-:W-:-:S04]  /*2d7d0*/  FFMA.FTZ R7, R12, R7, R10 ;  /* 0x000000070c077223 */ /* 0x010fc8000001000a */
[----:B-----5:R-:W-:-:S04]  /*2d7e0*/  FFMA.FTZ R7, R12, R7, R9 ;  /* 0x000000070c077223 */ /* 0x020fc80000010009 */
[C---:B------:R-:W-:Y:S01]  /*2d7f0*/  FFMA.FTZ R7, R12.reuse, R7, R24 ;  /* 0x000000070c077223 */ /* 0x040fe20000010018 */
[----:B------:R-:W-:-:S03]  /*2d800*/  FFMA.FTZ R8, R12, R8, R25 ;  /* 0x000000080c087223 */ /* 0x000fc60000010019 */
[C---:B------:R-:W-:Y:S01]  /*2d810*/  FFMA.FTZ R7, R12.reuse, R7, R21 ;  /* 0x000000070c077223 */ /* 0x040fe20000010015 */
[----:B------:R-:W-:Y:S02]  /*2d820*/  IMAD.IADD R21, R13, 0x1, R4 ;  /* 0x000000010d157824 */ /* 0x000fe400078e0204 */
[----:B------:R0:W2:Y:S01]  /*2d830*/  LDL R13, [R18] ;  /* 0x00000000120d7983 */ /* 0x0000a20000100800 */
[C---:B------:R-:W-:Y:S01]  /*2d840*/  FFMA.FTZ R8, R12.reuse, R8, R22 ;  /* 0x000000080c087223 */ /* 0x040fe20000010016 */
[C---:B------:R-:W-:Y:S01]  /*2d850*/  FFMA.FTZ R7, R12.reuse, R7, R19 ;  /* 0x000000070c077223 */ /* 0x040fe20000010013 */
[----:B------:R-:W-:Y:S02]  /*2d860*/  IADD3 R19, PT, PT, R21, R4, RZ ;  /* 0x0000000415137210 */ /* 0x000fe40007ffe0ff */
[----:B------:R-:W3:Y:S01]  /*2d870*/  LDL R21, [R21] ;  /* 0x0000000015157983 */ /* 0x000ee20000100800 */
[----:B------:R-:W-:Y:S01]  /*2d880*/  FFMA.FTZ R8, R12, R8, R20 ;  /* 0x000000080c087223 */ /* 0x000fe20000010014 */
[----:B------:R-:W-:Y:S01]  /*2d890*/  IADD3 R20, PT, PT, R18, R4, RZ ;  /* 0x0000000412147210 */ /* 0x000fe20007ffe0ff */
[----:B------:R-:W-:-:S02]  /*2d8a0*/  IMAD.IADD R10, R19, 0x1, R4 ;  /* 0x00000001130a7824 */ /* 0x000fc400078e0204 */
[----:B------:R-:W-:Y:S01]  /*2d8b0*/  FFMA.FTZ R15, R12, R7, R15 ;  /* 0x000000070c0f7223 */ /* 0x000fe2000001000f */
[-C--:B0-----:R-:W-:Y:S01]  /*2d8c0*/  IADD3 R18, PT, PT, R20, R4.reuse, RZ ;  /* 0x0000000414127210 */ /* 0x081fe20007ffe0ff */
[----:B------:R-:W4:Y:S01]  /*2d8d0*/  LDL R19, [R19] ;  /* 0x0000000013137983 */ /* 0x000f220000100800 */
[----:B------:R-:W-:-:S03]  /*2d8e0*/  IADD3 R7, PT, PT, R10, R4, RZ ;  /* 0x000000040a077210 */ /* 0x000fc60007ffe0ff */
[----:B------:R-:W5:Y:S01]  /*2d8f0*/  LDL R20, [R20] ;  /* 0x0000000014147983 */ /* 0x000f620000100800 */
[----:B------:R-:W-:Y:S01]  /*2d900*/  IADD3 R11, PT, PT, R18, R4, RZ ;  /* 0x00000004120b7210 */ /* 0x000fe20007ffe0ff */
[----:B------:R-:W-:Y:S02]  /*2d910*/  FFMA.FTZ R14, R12, R8, R14 ;  /* 0x000000080c0e7223 */ /* 0x000fe4000001000e */
[----:B------:R-:W5:Y:S01]  /*2d920*/  LDL R18, [R18] ;  /* 0x0000000012127983 */ /* 0x000f620000100800 */
[-C--:B------:R-:W-:Y:S01]  /*2d930*/  IADD3 R9, PT, PT, R11, R4.reuse, RZ ;  /* 0x000000040b097210 */ /* 0x080fe20007ffe0ff */
[----:B------:R-:W-:Y:S02]  /*2d940*/  IMAD.IADD R8, R7, 0x1, R4 ;  /* 0x0000000107087824 */ /* 0x000fe400078e0204 */
[----:B------:R-:W5:Y:S04]  /*2d950*/  LDL R10, [R10] ;  /* 0x000000000a0a7983 */ /* 0x000f680000100800 */
[----:B------:R-:W5:Y:S01]  /*2d960*/  LDL R11, [R11] ;  /* 0x000000000b0b7983 */ /* 0x000f620000100800 */
[----:B------:R-:W-:-:S03]  /*2d970*/  IADD3 R22, PT, PT, R8, R4, RZ ;  /* 0x0000000408167210 */ /* 0x000fc60007ffe0ff */
        /* <DEDUP_REMOVED lines=11> */
[----:B------:R-:W-:Y:S01]  /*2da30*/  FSETP.GEU.FTZ.AND P1, PT, R5, 200, PT ;  /* 0x434800000500780b */ /* 0x000fe20003f3e000 */
[C---:B--2---:R-:W-:Y:S01]  /*2da40*/  FFMA.FTZ R13, R12.reuse, R15, R13 ;  /* 0x0000000f0c0d7223 */ /* 0x044fe2000001000d */
[----:B---3--:R-:W-:-:S04]  /*2da50*/  FFMA.FTZ R14, R12, R14, R21 ;  /* 0x0000000e0c0e7223 */ /* 0x008fc80000010015 */
[C---:B----4-:R-:W-:Y:S01]  /*2da60*/  FFMA.FTZ R14, R12.reuse, R14, R19 ;  /* 0x0000000e0c0e7223 */ /* 0x050fe20000010013 */
[----:B-----5:R-:W-:-:S04]  /*2da70*/  FFMA.FTZ R13, R12, R13, R20 ;  /* 0x0000000d0c0d7223 */ /* 0x020fc80000010014 */
        /* <DEDUP_REMOVED lines=32> */
.L_x_2401:
        /* <DEDUP_REMOVED lines=95> */
.L_x_2403:
[----:B------:R-:W-:Y:S05]  /*2e270*/  BSYNC.RECONVERGENT B6 ;  /* 0x0000000000067941 */ /* 0x000fea0003800200 */
.L_x_2402:
        /* <DEDUP_REMOVED lines=127> */
.L_x_2405:
[----:B------:R-:W-:Y:S05]  /*2ea70*/  BSYNC.RECONVERGENT B3 ;  /* 0x0000000000037941 */ /* 0x000fea0003800200 */
.L_x_2404:
        /* <DEDUP_REMOVED lines=14> */
.L_x_2400:
[----:B------:R-:W-:Y:S05]  /*2eb60*/  BSYNC.RECONVERGENT B5 ;  /* 0x0000000000057941 */ /* 0x000fea0003800200 */
.L_x_2389:
[----:B-1----:R-:W-:Y:S01]  /*2eb70*/  FSETP.NEU.FTZ.AND P0, PT, R4, RZ, PT ;  /* 0x000000ff0400720b */ /* 0x002fe20003f1d000 */
[----:B------:R-:W-:Y:S01]  /*2eb80*/  BSSY.RECONVERGENT B3, `(.L_x_2406) ;  /* 0x0000016000037945 */ /* 0x000fe20003800200 */
[----:B------:R-:W-:-:S11]  /*2eb90*/  MOV R0, RZ ;  /* 0x000000ff00007202 */ /* 0x000fd60000000f00 */
[----:B------:R-:W-:Y:S05]  /*2eba0*/  @!P0 BRA `(.L_x_2407) ;  /* 0x00000000004c8947 */ /* 0x000fea0003800000 */
[----:B0-----:R-:W-:Y:S01]  /*2ebb0*/  HFMA2 R6, -RZ, RZ, 1.875, 0 ;  /* 0x3f800000ff067431 */ /* 0x001fe200000001ff */
[----:B------:R-:W-:Y:S01]  /*2ebc0*/  BSSY.RECONVERGENT B5, `(.L_x_2408) ;  /* 0x000000e000057945 */ /* 0x000fe20003800200 */
[----:B------:R-:W-:Y:S02]  /*2ebd0*/  HFMA2 R9, -RZ, RZ, 1.875, 0 ;  /* 0x3f800000ff097431 */ /* 0x000fe400000001ff */
[----:B------:R-:W-:Y:S01]  /*2ebe0*/  IMAD.MOV.U32 R0, RZ, RZ, RZ ;  /* 0x000000ffff007224 */ /* 0x000fe200078e00ff */
[----:B------:R-:W-:-:S07]  /*2ebf0*/  MOV R7, R3 ;  /* 0x0000000300077202 */ /* 0x000fce0000000f00 */
.L_x_2409:
        /* <DEDUP_REMOVED lines=11> */
.L_x_2408:
[----:B------:R-:W0:Y:S01]  /*2ecb0*/  MUFU.RCP R3, R3 ;  /* 0x0000000300037308 */ /* 0x000e220000001000 */
[----:B------:R-:W-:-:S04]  /*2ecc0*/  FMUL.FTZ R0, R9, R4 ;  /* 0x0000000409007220 */ /* 0x000fc80000410000 */
[----:B0-----:R-:W-:-:S07]  /*2ecd0*/  FMUL.FTZ R0, R0, R3 ;  /* 0x0000000300007220 */ /* 0x001fce0000410000 */
.L_x_2407:
[----:B------:R-:W-:Y:S05]  /*2ece0*/  BSYNC.RECONVERGENT B3 ;  /* 0x0000000000037941 */ /* 0x000fea0003800200 */
.L_x_2406:
[----:B------:R-:W-:Y:S01]  /*2ecf0*/  FADD.FTZ R4, -R0, 1 ;  /* 0x3f80000000047421 */ /* 0x000fe20000010100 */
[----:B------:R-:W-:Y:S06]  /*2ed00*/  BRA `(.L_x_2198) ;  /* 0x0000004400e07947 */ /* 0x000fec0003800000 */
.L_x_2365:
        /* <DEDUP_REMOVED lines=18> */
.L_x_2412:
        /* <DEDUP_REMOVED lines=14> */
.L_x_2411:
        /* <DEDUP_REMOVED lines=48> */
.L_x_2415:
        /* <DEDUP_REMOVED lines=13> */
.L_x_2414:
        /* <DEDUP_REMOVED lines=15> */
.L_x_2417:
        /* <DEDUP_REMOVED lines=16> */
.L_x_2418:
        /* <DEDUP_REMOVED lines=29> */
[----:B------:R-:W-:Y:S01]  /*2f6a0*/  MOV R11, 0x7f800000 ;  /* 0x7f800000000b7802 */ /* 0x000fe20000000f00 */
[----:B------:R-:W-:-:S04]  /*2f6b0*/  FFMA.FTZ R5, R5, R12, R5 ;  /* 0x0000000c05057223 */ /* 0x000fc80000010005 */
[----:B------:R-:W-:-:S04]  /*2f6c0*/  FFMA.FTZ R5, R10, 0.69314718246459960938, R5 ;  /* 0x3f3172180a057823 */ /* 0x000fc80000010005 */
[C---:B------:R-:W-:Y:S01]  /*2f6d0*/  @P0 FFMA.FTZ R5, R0.reuse, R11, +INF ;  /* 0x7f80000000050423 */ /* 0x040fe2000001000b */
[----:B------:R-:W-:-:S03]  /*2f6e0*/  FSETP.NEU.FTZ.AND P0, PT, R0, RZ, PT ;  /* 0x000000ff0000720b */ /* 0x000fc60003f1d000 */
[----:B------:R-:W-:-:S05]  /*2f6f0*/  FADD.FTZ R5, -R5, -RZ ;  /* 0x800000ff05057221 */ /* 0x000fca0000010100 */
[----:B------:R-:W-:-:S07]  /*2f700*/  FSEL R5, R5, +INF , P0 ;  /* 0x7f80000005057808 */ /* 0x000fce0000000000 */
.L_x_2416:
[----:B------:R-:W-:Y:S05]  /*2f710*/  BSYNC.RECONVERGENT B3 ;  /* 0x0000000000037941 */ /* 0x000fea0003800200 */
.L_x_2413:
        /* <DEDUP_REMOVED lines=38> */
.L_x_2421:
        /* <DEDUP_REMOVED lines=50> */
.L_x_2420:
[----:B------:R-:W-:Y:S05]  /*2fca0*/  BSYNC.RECONVERGENT B3 ;  /* 0x0000000000037941 */ /* 0x000fea0003800200 */
.L_x_2419:
        /* <DEDUP_REMOVED lines=67> */
.L_x_2424:
        /* <DEDUP_REMOVED lines=13> */
.L_x_2423:
        /* <DEDUP_REMOVED lines=15> */
.L_x_2426:
        /* <DEDUP_REMOVED lines=16> */
.L_x_2427:
        /* <DEDUP_REMOVED lines=36> */
.L_x_2425:
[----:B------:R-:W-:Y:S05]  /*305e0*/  BSYNC.RECONVERGENT B3 ;  /* 0x0000000000037941 */ /* 0x000fea0003800200 */
.L_x_2422:
        /* <DEDUP_REMOVED lines=39> */
.L_x_2430:
        /* <DEDUP_REMOVED lines=50> */
.L_x_2429:
[----:B------:R-:W-:Y:S05]  /*30b80*/  BSYNC.RECONVERGENT B3 ;  /* 0x0000000000037941 */ /* 0x000fea0003800200 */
.L_x_2428:
[----:B------:R-:W-:-:S04]  /*30b90*/  FADD.FTZ R11, R6, -R11 ;  /* 0x8000000b060b7221 */ /* 0x000fc80000010000 */
[----:B------:R-:W-:-:S06]  /*30ba0*/  FMUL.FTZ R11, R11, 1.4426950216293334961 ;  /* 0x3fb8aa3b0b0b7820 */ /* 0x000fcc0000410000 */
[----:B------:R-:W0:Y:S02]  /*30bb0*/  MUFU.EX2 R11, R11 ;  /* 0x0000000b000b7308 */ /* 0x000e240000000800 */
[----:B0-----:R-:W-:Y:S01]  /*30bc0*/  FFMA.FTZ R4, -R4, R11, -R5 ;  /* 0x0000000b04047223 */ /* 0x001fe20000010905 */
[----:B------:R-:W-:Y:S06]  /*30bd0*/  BRA `(.L_x_2198) ;  /* 0x00000028002c7947 */ /* 0x000fec0003800000 */
.L_x_2410:
        /* <DEDUP_REMOVED lines=64> */
.L_x_2435:
        /* <DEDUP_REMOVED lines=13> */
.L_x_2434:
        /* <DEDUP_REMOVED lines=15> */
.L_x_2437:
        /* <DEDUP_REMOVED lines=16> */
.L_x_2438:
        /* <DEDUP_REMOVED lines=36> */
.L_x_2436:
[----:B------:R-:W-:Y:S05]  /*314e0*/  BSYNC.RECONVERGENT B3 ;  /* 0x0000000000037941 */ /* 0x000fea0003800200 */
.L_x_2433:
        /* <DEDUP_REMOVED lines=12> */
[----:B------:R-:W-:-:S03]  /*315b0*/  HFMA2 R9, -RZ, RZ, 1.5048828125, 33.21875 ;  /* 0x3e055027ff097431 */ /* 0x000fc600000001ff */
[----:B------:R-:W-:-:S09]  /*315c0*/  FSEL R8, RZ, -23, P0 ;  /* 0xc1b80000ff087808 */ /* 0x000fd20000000000 */
[----:B------:R-:W-:-:S04]  /*315d0*/  @!P0 FMUL.FTZ R7, |R3|, 8388608 ;  /* 0x4b00000003078820 */ /* 0x000fc80000410200 */
[C---:B------:R-:W-:Y:S01]  /*315e0*/  VIADD R6, R7.reuse, 0xc0d55555 ;  /* 0xc0d5555507067836 */ /* 0x040fe20000000000 */
[----:B------:R-:W-:-:S04]  /*315f0*/  ISETP.GT.U32.AND P0, PT, R7, 0x7f7fffff, PT ;  /* 0x7f7fffff0700780c */ /* 0x000fc80003f04070 */
        /* <DEDUP_REMOVED lines=21> */
.L_x_2441:
        /* <DEDUP_REMOVED lines=50> */
.L_x_2440:
[----:B------:R-:W-:Y:S05]  /*31a70*/  BSYNC.RECONVERGENT B3 ;  /* 0x0000000000037941 */ /* 0x000fea0003800200 */
.L_x_2439:
[----:B------:R-:W0:Y:S02]  /*31a80*/  MUFU.LG2 R4, R5 ;  /* 0x0000000500047308 */ /* 0x000e240000000c00 */
[----:B0-----:R-:W-:-:S04]  /*31a90*/  FMUL.FTZ R4, R4, 0.69314718246459960938 ;  /* 0x3f31721804047820 */ /* 0x001fc80000410000 */
[----:B------:R-:W-:Y:S01]  /*31aa0*/  FFMA.FTZ R7, R3, R4, -R5 ;  /* 0x0000000403077223 */ /* 0x000fe20000010805 */
[----:B------:R-:W-:-:S03]  /*31ab0*/  HFMA2 R4, -RZ, RZ, 0, 0 ;  /* 0x00000000ff047431 */ /* 0x000fc600000001ff */
[----:B------:R-:W-:-:S05]  /*31ac0*/  FADD.FTZ R0, R7, -R0 ;  /* 0x8000000007007221 */ /* 0x000fca0000010000 */
[----:B------:R-:W-:-:S13]  /*31ad0*/  FSETP.GEU.FTZ.AND P0, PT, R0, -88.72283935546875, PT ;  /* 0xc2b172180000780b */ /* 0x000fda0003f1e000 */
[----:B------:R-:W-:Y:S05]  /*31ae0*/  @!P0 BRA `(.L_x_2442) ;  /* 0x0000001800108947 */ /* 0x000fea0003800000 */
[----:B------:R-:W-:-:S06]  /*31af0*/  FMUL.FTZ R4, R0, 1.4426950216293334961 ;  /* 0x3fb8aa3b00047820 */ /* 0x000fcc0000410000 */
[----:B------:R-:W0:Y:S01]  /*31b00*/  MUFU.EX2 R4, R4 ;  /* 0x0000000400047308 */ /* 0x000e220000000800 */
[----:B------:R-:W-:Y:S05]  /*31b10*/  BRA `(.L_x_2442) ;  /* 0x0000001800047947 */ /* 0x000fea0003800000 */
.L_x_2432:
[----:B------:R-:W-:Y:S01]  /*31b20*/  MOV R12, 0x4b5edd0a ;  /* 0x4b5edd0a000c7802 */ /* 0x000fe20000000f00 */
[----:B------:R-:W-:Y:S01]  /*31b30*/  IMAD.MOV.U32 R10, RZ, RZ, 0x4912f03a ;  /* 0x4912f03aff0a7424 */ /* 0x000fe200078e00ff */
[----:B------:R-:W-:Y:S01]  /*31b40*/  MOV R13, 0x4c255322 ;  /* 0x4c255322000d7802 */ /* 0x000fe20000000f00 */
[----:B------:R0:W-:Y:S01]  /*31b50*/  STL [R1+0x13ec], R21 ;  /* 0x0013ec1501007387 */ /* 0x0001e20000100800 */
[----:B------:R-:W-:Y:S01]  /*31b60*/  FSETP.GT.FTZ.AND P1, PT, |R3|, 1, PT ;  /* 0x3f8000000300780b */ /* 0x000fe20003f34200 */
[----:B------:R-:W-:Y:S01]  /*31b70*/  IMAD.MOV.U32 R14, RZ, RZ, 0x419c28d0 ;  /* 0x419c28d0ff0e7424 */ /* 0x000fe200078e00ff */
[----:B------:R-:W-:Y:S01]  /*31b80*/  MOV R8, 0x45d95fff ;  /* 0x45d95fff00087802 */ /* 0x000fe20000000f00 */
[----:B------:R1:W-:Y:S01]  /*31b90*/  STL.64 [R1+0xa48], R12 ;  /* 0x000a480c01007387 */ /* 0x0003e20000100a00 */
[----:B------:R-:W-:Y:S02]  /*31ba0*/  MOV R9, 0x47946fa6 ;  /* 0x47946fa600097802 */ /* 0x000fe40000000f00 */
[----:B------:R-:W-:-:S02]  /*31bb0*/  MOV R11, 0x4a5481c1 ;  /* 0x4a5481c1000b7802 */ /* 0x000fc40000000f00 */
[----:B------:R-:W-:Y:S01]  /*31bc0*/  MOV R4, 0xfffffffc ;  /* 0xfffffffc00047802 */ /* 0x000fe20000000f00 */
[----:B------:R2:W-:Y:S01]  /*31bd0*/  STL.64 [R1+0xa38], R8 ;  /* 0x000a380801007387 */ /* 0x0005e20000100a00 */
[----:B------:R-:W-:Y:S02]  /*31be0*/  MOV R20, 0x3bc6a26b ;  /* 0x3bc6a26b00147802 */ /* 0x000fe40000000f00 */
[----:B0-----:R-:W-:Y:S01]  /*31bf0*/  MOV R21, 0x3f0284fc ;  /* 0x3f0284fc00157802 */ /* 0x001fe20000000f00 */
[----:B------:R0:W-:Y:S01]  /*31c00*/  STL.64 [R1+0xa40], R10 ;  /* 0x000a400a01007387 */ /* 0x0001e20000100a00 */
[----:B------:R-:W-:Y:S02]  /*31c10*/  MOV R15, 0x43e0f8e7 ;  /* 0x43e0f8e7000f7802 */ /* 0x000fe40000000f00 */
[----:B-1----:R-:W-:Y:S01]  /*31c20*/  MOV R12, 0x4a20fbd8 ;  /* 0x4a20fbd8000c7802 */ /* 0x002fe20000000f00 */
[----:B------:R1:W-:Y:S01]  /*31c30*/  STL.64 [R1+0xa28], R20 ;  /* 0x000a281401007387 */ /* 0x0003e20000100a00 */
[----:B------:R-:W-:-:S02]  /*31c40*/  MOV R13, 0x4b4b8b8f ;  /* 0x4b4b8b8f000d7802 */ /* 0x000fc40000000f00 */
[----:B------:R-:W-:Y:S01]  /*31c50*/  SEL R4, R4, 0x4, P1 ;  /* 0x0000000404047807 */ /* 0x000fe20000800000 */
[----:B------:R3:W-:Y:S01]  /*31c60*/  STL.64 [R1+0xa30], R14 ;  /* 0x000a300e01007387 */ /* 0x0007e20000100a00 */
[----:B--2---:R-:W-:Y:S02]  /*31c70*/  MOV R8, 0x42840000 ;  /* 0x4284000000087802 */ /* 0x004fe40000000f00 */
[----:B------:R-:W-:Y:S01]  /*31c80*/  MOV R9, 0x44f0a000 ;  /* 0x44f0a00000097802 */ /* 0x000fe20000000f00 */
[----:B------:R2:W-:Y:S01]  /*31c90*/  STL.64 [R1+0x1400], R12 ;  /* 0x0014000c01007387 */ /* 0x0005e20000100a00 */
[----:B0-----:R-:W-:Y:S01]  /*31ca0*/  IMAD.MOV.U32 R10, RZ, RZ, 0x46ff3c00 ;  /* 0x46ff3c00ff0a7424 */ /* 0x001fe200078e00ff */
[----:B------:R-:W-:Y:S02]  /*31cb0*/  MOV R11, 0x48ae85e0 ;  /* 0x48ae85e0000b7802 */ /* 0x000fe40000000f00 */
[----:B------:R0:W-:Y:S01]  /*31cc0*/  STL.64 [R1+0x13f0], R8 ;  /* 0x0013f00801007387 */ /* 0x0001e20000100a00 */
[----:B-1----:R-:W-:Y:S01]  /*31cd0*/  IMAD.MOV.U32 R20, RZ, RZ, 0x4ca4b97f ;  /* 0x4ca4b97fff147424 */ /* 0x002fe200078e00ff */
[----:B------:R-:W-:-:S02]  /*31ce0*/  MOV R21, 0x4cc5f8af ;  /* 0x4cc5f8af00157802 */ /* 0x000fc40000000f00 */
[----:B------:R1:W-:Y:S01]  /*31cf0*/  STL.64 [R1+0x13f8], R10 ;  /* 0x0013f80a01007387 */ /* 0x0003e20000100a00 */
[----:B---3--:R-:W-:Y:S01]  /*31d00*/  IMAD.MOV.U32 R14, RZ, RZ, 0x4c2f75b4 ;  /* 0x4c2f75b4ff0e7424 */ /* 0x008fe200078e00ff */
[----:B------:R-:W-:Y:S02]  /*31d10*/  MOV R15, 0x4cc8c38c ;  /* 0x4cc8c38c000f7802 */ /* 0x000fe40000000f00 */
[C---:B--2---:R-:W-:Y:S01]  /*31d20*/  IADD3 R12, PT, PT, R22.reuse, 0x9c4, RZ ;  /* 0x000009c4160c7810 */ /* 0x044fe20007ffe0ff */
[----:B------:R-:W-:Y:S01]  /*31d30*/  STL.64 [R1+0xa50], R20 ;  /* 0x000a501401007387 */ /* 0x000fe20000100a00 */
[----:B------:R-:W-:Y:S02]  /*31d40*/  @P1 IADD3 R12, PT, PT, R22, 0x9f4, RZ ;  /* 0x000009f4160c1810 */ /* 0x000fe40007ffe0ff */
[----:B------:R-:W-:Y:S01]  /*31d50*/  SEL R13, RZ, 0x30, !P1 ;  /* 0x00000030ff0d7807 */ /* 0x000fe20004800000 */
[----:B0-----:R-:W-:Y:S01]  /*31d60*/  IMAD.MOV.U32 R8, RZ, RZ, 0x4d0fed36 ;  /* 0x4d0fed36ff087424 */ /* 0x001fe200078e00ff */
[----:B------:R-:W-:Y:S01]  /*31d70*/  IADD3 R12, PT, PT, R12, R4, RZ ;  /* 0x000000040c0c7210 */ /* 0x000fe20007ffe0ff */
[----:B------:R-:W-:Y:S01]  /*31d80*/  STL.64 [R1+0x1408], R14 ;  /* 0x0014080e01007387 */ /* 0x000fe20000100a00 */
[----:B------:R-:W-:Y:S01]  /*31d90*/  MOV R9, 0x4ce5eb4c ;  /* 0x4ce5eb4c00097802 */ /* 0x000fe20000000f00 */
[----:B-1----:R-:W-:Y:S01]  /*31da0*/  IMAD.MOV.U32 R11, RZ, RZ, RZ ;  /* 0x000000ffff0b7224 */ /* 0x002fe200078e00ff */
[----:B------:R-:W-:-:S02]  /*31db0*/  MOV R10, 0x4c184540 ;  /* 0x4c184540000a7802 */ /* 0x000fc40000000f00 */
[----:B------:R-:W-:Y:S02]  /*31dc0*/  MOV R7, 0x4c5914c6 ;  /* 0x4c5914c600077802 */ /* 0x000fe40000000f00 */
[----:B------:R-:W-:Y:S01]  /*31dd0*/  IADD3 R22, PT, PT, R22, R13, RZ ;  /* 0x0000000d16167210 */ /* 0x000fe20007ffe0ff */
[----:B------:R-:W-:Y:S01]  /*31de0*/  IMAD.IADD R19, R12, 0x1, R4 ;  /* 0x000000010c137824 */ /* 0x000fe200078e0204 */
[----:B------:R0:W-:Y:S04]  /*31df0*/  STL.64 [R1+0x1410], R8 ;  /* 0x0014100801007387 */ /* 0x0001e80000100a00 */
[----:B------:R1:W-:Y:S04]  /*31e00*/  STL.64 [R1+0x1418], R10 ;  /* 0x0014180a01007387 */ /* 0x0003e80000100a00 */
[----:B------:R2:W-:Y:S04]  /*31e10*/  STL [R1+0xa58], R7 ;  /* 0x000a580701007387 */ /* 0x0005e80000100800 */
[----:B0-----:R-:W3:Y:S01]  /*31e20*/  LDL R8, [R22+0x9c4] ;  /* 0x0009c40016087983 */ /* 0x001ee20000100800 */
[----:B-1----:R-:W-:-:S03]  /*31e30*/  IADD3 R11, PT, PT, R19, R4, RZ ;  /* 0x00000004130b7210 */ /* 0x002fc60007ffe0ff */
[----:B------:R-:W4:Y:S04]  /*31e40*/  LDL R9, [R19] ;  /* 0x0000000013097983 */ /* 0x000f280000100800 */
[----:B--2---:R0:W3:Y:S01]  /*31e50*/  LDL R7, [R12] ;  /* 0x000000000c077983 */ /* 0x0040e20000100800 */
[----:B------:R-:W-:-:S03]  /*31e60*/  IADD3 R13, PT, PT, R11, R4, RZ ;  /* 0x000000040b0d7210 */ /* 0x000fc60007ffe0ff */
[----:B------:R-:W2:Y:S01]  /*31e70*/  LDL R11, [R11] ;  /* 0x000000000b0b7983 */ /* 0x000ea20000100800 */
[----:B0-----:R-:W-:-:S03]  /*31e80*/  IADD3 R12, PT, PT, R4, R22, RZ ;  /* 0x00000016040c7210 */ /* 0x001fc60007ffe0ff */
[----:B------:R0:W5:Y:S01]  /*31e90*/  LDL R10, [R22] ;  /* 0x00000000160a7983 */ /* 0x0001620000100800 */
[-C--:B------:R-:W-:Y:S01]  /*31ea0*/  IADD3 R15, PT, PT, R13, R4.reuse, RZ ;  /* 0x000000040d0f7210 */ /* 0x080fe20007ffe0ff */
[--C-:B------:R-:W-:Y:S02]  /*31eb0*/  IMAD.IADD R14, R12, 0x1, R4.reuse ;  /* 0x000000010c0e7824 */ /* 0x100fe400078e0204 */
[----:B------:R-:W5:Y:S04]  /*31ec0*/  LDL R13, [R13] ;  /* 0x000000000d0d7983 */ /* 0x000f680000100800 */
[----:B------:R-:W5:Y:S01]  /*31ed0*/  LDL R12, [R12] ;  /* 0x000000000c0c7983 */ /* 0x000f620000100800 */
[-C--:B------:R-:W-:Y:S02]  /*31ee0*/  IADD3 R20, PT, PT, R14, R4.reuse, RZ ;  /* 0x000000040e147210 */ /* 0x080fe40007ffe0ff */
[----:B0-----:R-:W-:Y:S01]  /*31ef0*/  IADD3 R22, PT, PT, R15, R4, RZ ;  /* 0x000000040f167210 */ /* 0x001fe20007ffe0ff */
[----:B------:R-:W5:Y:S02]  /*31f00*/  LDL R14, [R14] ;  /* 0x000000000e0e7983 */ /* 0x000f640000100800 */
[----:B------:R-:W-:-:S02]  /*31f10*/  IMAD.IADD R19, R20, 0x1, R4 ;  /* 0x0000000114137824 */ /* 0x000fc400078e0204 */
[----:B------:R-:W5:Y:S01]  /*31f20*/  LDL R15, [R15] ;  /* 0x000000000f0f7983 */ /* 0x000f620000100800 */
[----:B------:R-:W-:-:S03]  /*31f30*/  IADD3 R21, PT, PT, R22, R4, RZ ;  /* 0x0000000416157210 */ /* 0x000fc60007ffe0ff */
[----:B------:R-:W5:Y:S04]  /*31f40*/  LDL R20, [R20] ;  /* 0x0000000014147983 */ /* 0x000f680000100800 */
[----:B------:R-:W5:Y:S04]  /*31f50*/  LDL R22, [R22] ;  /* 0x0000000016167983 */ /* 0x000f680000100800 */
[----:B------:R0:W5:Y:S04]  /*31f60*/  LDL R24, [R19] ;  /* 0x0000000013187983 */ /* 0x0001680000100800 */
[----:B------:R-:W5:Y:S01]  /*31f70*/  LDL R25, [R21] ;  /* 0x0000000015197983 */ /* 0x000f620000100800 */
[----:B------:R-:W-:-:S02]  /*31f80*/  FSEL R18, R18, R3, P1 ;  /* 0x0000000312127208 */ /* 0x000fc40000800000 */
[----:B0-----:R-:W-:-:S03]  /*31f90*/  IADD3 R19, PT, PT, R19, R4, RZ ;  /* 0x0000000413137210 */ /* 0x001fc60007ffe0ff */
[----:B---3--:R-:W-:-:S04]  /*31fa0*/  FFMA.FTZ R7, R18, R8, R7 ;  /* 0x0000000812077223 */ /* 0x008fc80000010007 */
[----:B----4-:R-:W-:-:S04]  /*31fb0*/  FFMA.FTZ R7, R18, R7, R9 ;  /* 0x0000000712077223 */ /* 0x010fc80000010009 */
[----:B--2---:R-:W-:-:S04]  /*31fc0*/  FFMA.FTZ R7, R18, R7, R11 ;  /* 0x0000000712077223 */ /* 0x004fc8000001000b */
[C---:B-----5:R-:W-:Y:S01]  /*31fd0*/  FFMA.FTZ R7, R18.reuse, R7, R13 ;  /* 0x0000000712077223 */ /* 0x060fe2000001000d */
[----:B------:R-:W-:Y:S01]  /*31fe0*/  FFMA.FTZ R10, R18, R10, R12 ;  /* 0x0000000a120a7223 */ /* 0x000fe2000001000c */
[----:B------:R-:W-:-:S03]  /*31ff0*/  IADD3 R12, PT, PT, R21, R4, RZ ;  /* 0x00000004150c7210 */ /* 0x000fc60007ffe0ff */
[C---:B------:R-:W-:Y:S01]  /*32000*/  FFMA.FTZ R10, R18.reuse, R10, R14 ;  /* 0x0000000a120a7223 */ /* 0x040fe2000001000e */
[----:B------:R-:W-:Y:S01]  /*32010*/  FFMA.FTZ R7, R18, R7, R15 ;  /* 0x0000000712077223 */ /* 0x000fe2000001000f */
[----:B------:R-:W-:Y:S01]  /*32020*/  IMAD.IADD R15, R12, 0x1, R4 ;  /* 0x000000010c0f7824 */ /* 0x000fe200078e0204 */
[----:B------:R-:W-:Y:S01]  /*32030*/  IADD3 R14, PT, PT, R19, R4, RZ ;  /* 0x00000004130e7210 */ /* 0x000fe20007ffe0ff */
[----:B------:R-:W2:Y:S01]  /*32040*/  LDL R12, [R12] ;  /* 0x000000000c0c7983 */ /* 0x000ea20000100800 */
[C---:B------:R-:W-:Y:S02]  /*32050*/  FFMA.FTZ R10, R18.reuse, R10, R20 ;  /* 0x0000000a120a7223 */ /* 0x040fe40000010014 */
[----:B------:R-:W-:Y:S01]  /*32060*/  IADD3 R13, PT, PT, R15, R4, RZ ;  /* 0x000000040f0d7210 */ /* 0x000fe20007ffe0ff */
[----:B------:R-:W3:Y:S01]  /*32070*/  LDL R19, [R19] ;  /* 0x0000000013137983 */ /* 0x000ee20000100800 */
[----:B------:R-:W-:-:S03]  /*32080*/  FFMA.FTZ R7, R18, R7, R22 ;  /* 0x0000000712077223 */ /* 0x000fc60000010016 */
[----:B------:R-:W4:Y:S01]  /*32090*/  LDL R15, [R15] ;  /* 0x000000000f0f7983 */ /* 0x000f220000100800 */
[----:B------:R-:W-:Y:S01]  /*320a0*/  FFMA.FTZ R24, R18, R10, R24 ;  /* 0x0000000a12187223 */ /* 0x000fe20000010018 */
[-C--:B------:R-:W-:Y:S01]  /*320b0*/  IADD3 R10, PT, PT, R14, R4.reuse, RZ ;  /* 0x000000040e0a7210 */ /* 0x080fe20007ffe0ff */
[--C-:B------:R-:W-:Y:S01]  /*320c0*/  IMAD.IADD R11, R13, 0x1, R4.reuse ;  /* 0x000000010d0b7824 */ /* 0x100fe200078e0204 */
[----:B------:R-:W5:Y:S01]  /*320d0*/  LDL R14, [R14] ;  /* 0x000000000e0e7983 */ /* 0x000f620000100800 */
[----:B------:R-:W-:Y:S01]  /*320e0*/  FFMA.FTZ R25, R18, R7, R25 ;  /* 0x0000000712197223 */ /* 0x000fe20000010019 */
[-C--:B------:R-:W-:Y:S02]  /*320f0*/  IADD3 R7, PT, PT, R10, R4.reuse, RZ ;  /* 0x000000040a077210 */ /* 0x080fe40007ffe0ff */
[----:B------:R-:W5:Y:S01]  /*32100*/  LDL R13, [R13] ;  /* 0x000000000d0d7983 */ /* 0x000f620000100800 */
[-C--:B------:R-:W-:Y:S02]  /*32110*/  IADD3 R9, PT, PT, R11, R4.reuse, RZ ;  /* 0x000000040b097210 */ /* 0x080fe40007ffe0ff */
[----:B------:R-:W-:Y:S01]  /*32120*/  IADD3 R8, PT, PT, R7, R4, RZ ;  /* 0x0000000407087210 */ /* 0x000fe20007ffe0ff */
[----:B------:R-:W5:Y:S04]  /*32130*/  LDL R10, [R10] ;  /* 0x000000000a0a7983 */ /* 0x000f680000100800 */
[----:B------:R-:W5:Y:S01]  /*32140*/  LDL R11, [R11] ;  /* 0x000000000b0b7983 */ /* 0x000f620000100800 */
[----:B------:R-:W-:-:S03]  /*32150*/  IMAD.IADD R20, R8, 0x1, R4 ;  /* 0x0000000108147824 */ /* 0x000fc600078e0204 */
        /* <DEDUP_REMOVED lines=47> */
.L_x_2443:
        /* <DEDUP_REMOVED lines=95> */
.L_x_2445:
[----:B------:R-:W-:Y:S05]  /*32a40*/  BSYNC.RECONVERGENT B6 ;  /* 0x0000000000067941 */ /* 0x000fea0003800200 */
.L_x_2444:
        /* <DEDUP_REMOVED lines=127> */
.L_x_2447:
[----:B------:R-:W-:Y:S05]  /*33240*/  BSYNC.RECONVERGENT B3 ;  /* 0x0000000000037941 */ /* 0x000fea0003800200 */
.L_x_2446:
        /* <DEDUP_REMOVED lines=14> */
.L_x_2442:
[----:B------:R-:W-:Y:S05]  /*33330*/  BSYNC.RECONVERGENT B5 ;  /* 0x0000000000057941 */ /* 0x000fea0003800200 */
.L_x_2431:
[----:B0-----:R-:W-:Y:S02]  /*33340*/  FSETP.NEU.FTZ.AND P0, PT, R4, RZ, PT ;  /* 0x000000ff0400720b */ /* 0x001fe40003f1d000 */
[----:B------:R-:W-:-:S11]  /*33350*/  MOV R0, RZ ;  /* 0x000000ff00007202 */ /* 0x000fd60000000f00 */
[----:B------:R-:W-:Y:S05]  /*33360*/  @!P0 BRA `(.L_x_2448) ;  /* 0x0000000000448947 */ /* 0x000fea0003800000 */
[----:B------:R-:W-:Y:S02]  /*33370*/  HFMA2 R0, -RZ, RZ, 0, 0 ;  /* 0x00000000ff007431 */ /* 0x000fe400000001ff */
[----:B------:R-:W-:Y:S02]  /*33380*/  IMAD.MOV.U32 R6, RZ, RZ, 0x3f800000 ;  /* 0x3f800000ff067424 */ /* 0x000fe400078e00ff */
[----:B------:R-:W-:Y:S01]  /*33390*/  HFMA2 R9, -RZ, RZ, 1.875, 0 ;  /* 0x3f800000ff097431 */ /* 0x000fe200000001ff */
[----:B------:R-:W-:-:S07]  /*333a0*/  MOV R7, R3 ;  /* 0x0000000300077202 */ /* 0x000fce0000000f00 */
.L_x_2449:
        /* <DEDUP_REMOVED lines=13> */
.L_x_2448:
[----:B------:R-:W-:-:S07]  /*33480*/  FADD.FTZ R4, -R0, 1 ;  /* 0x3f80000000047421 */ /* 0x000fce0000010100 */
.L_x_2198:
[----:B------:R-:W-:Y:S05]  /*33490*/  BSYNC.RECONVERGENT B0 ;  /* 0x0000000000007941 */ /* 0x000fea0003800200 */
.L_x_2197:
[----:B0-----:R-:W-:Y:S01]  /*334a0*/  IMAD.MOV.U32 R7, RZ, RZ, R4 ;  /* 0x000000ffff077224 */ /* 0x001fe200078e0004 */
[----:B------:R-:W-:Y:S01]  /*334b0*/  MOV R4, R23 ;  /* 0x0000001700047202 */ /* 0x000fe20000000f00 */
[----:B------:R-:W-:-:S04]  /*334c0*/  HFMA2 R5, -RZ, RZ, 0, 0 ;  /* 0x00000000ff057431 */ /* 0x000fc800000001ff */
[----:B------:R-:W-:Y:S05]  /*334d0*/  RET.REL.NODEC R4 `(_ZN2at6native27unrolled_elementwise_kernelIN48_GLOBAL__N__08322988_15_IGammaKernel_cu_cb51a28d10CalcIgammaIfEESt5arrayIPcLm3EELi4E23TrivialOffsetCalculatorILi2EjES8_ILi1EjENS0_6memory15LoadWithoutCastENSB_16StoreWithoutCastEEEviT_T0_T2_T3_T4_T5_) ;  /* 0xfffffcc804c87950 */ /* 0x000fea0003c3ffff */
        .weak           $__internal_6_$__cuda_sm20_div_rn_f64_full
        .type           $__internal_6_$__cuda_sm20_div_rn_f64_full,@function
        .size           $__internal_6_$__cuda_sm20_div_rn_f64_full,($__internal_7_$__cuda_sm20_dsqrt_rn_f64_mediumpath_v1 - $__internal_6_$__cuda_sm20_div_rn_f64_full)
$__internal_6_$__cuda_sm20_div_rn_f64_full:
[----:B------:R-:W-:Y:S01]  /*334e0*/  MOV R21, R13 ;  /* 0x0000000d00157202 */ /* 0x000fe20000000f00 */
[----:B------:R-:W-:Y:S01]  /*334f0*/  HFMA2 R9, -RZ, RZ, 0.0045166015625, 0 ;  /* 0x1ca00000ff097431 */ /* 0x000fe200000001ff */
[----:B------:R-:W-:Y:S01]  /*33500*/  MOV R15, R11 ;  /* 0x0000000b000f7202 */ /* 0x000fe20000000f00 */
[----:B------:R-:W-:Y:S01]  /*33510*/  IMAD.MOV.U32 R14, RZ, RZ, R10 ;  /* 0x000000ffff0e7224 */ /* 0x000fe200078e000a */
[C---:B------:R-:W-:Y:S01]  /*33520*/  FSETP.GEU.AND P1, PT, |R21|.reuse, 1.469367938527859385e-39, PT ;  /* 0x001000001500780b */ /* 0x040fe20003f2e200 */
[----:B------:R-:W-:Y:S01]  /*33530*/  BSSY.RECONVERGENT B3, `(.L_x_2450) ;  /* 0x0000083000037945 */ /* 0x000fe20003800200 */
[----:B------:R-:W-:Y:S02]  /*33540*/  LOP3.LUT R28, R21, 0x7ff00000, RZ, 0xc0, !PT ;  /* 0x7ff00000151c7812 */ /* 0x000fe400078ec0ff */
[----:B------:R-:W-:-:S04]  /*33550*/  LOP3.LUT R27, R11, 0x7ff00000, RZ, 0xc0, !PT ;  /* 0x7ff000000b1b7812 */ /* 0x000fc800078ec0ff */
[----:B------:R-:W-:-:S04]  /*33560*/  ISETP.GE.U32.AND P0, PT, R28, R27, PT ;  /* 0x0000001b1c00720c */ /* 0x000fc80003f06070 */
[----:B------:R-:W-:Y:S02]  /*33570*/  SEL R12, R9, 0x63400000, !P0 ;  /* 0x63400000090c7807 */ /* 0x000fe40004000000 */
[----:B------:R-:W-:Y:S02]  /*33580*/  @!P1 LOP3.LUT R8, R15, 0x7ff00000, RZ, 0xc0, !PT ;  /* 0x7ff000000f089812 */ /* 0x000fe400078ec0ff */
[C---:B------:R-:W-:Y:S02]  /*33590*/  FSETP.GEU.AND P0, PT, |R11|.reuse, 1.469367938527859385e-39, PT ;  /* 0x001000000b00780b */ /* 0x040fe40003f0e200 */
[----:B------:R-:W-:Y:S02]  /*335a0*/  @!P1 ISETP.GE.U32.AND P2, PT, R28, R8, PT ;  /* 0x000000081c00920c */ /* 0x000fe40003f46070 */
[----:B------:R-:W-:Y:S02]  /*335b0*/  LOP3.LUT R11, R11, 0x800fffff, RZ, 0xc0, !PT ;  /* 0x800fffff0b0b7812 */ /* 0x000fe400078ec0ff */
[----:B------:R-:W-:-:S02]  /*335c0*/  @!P1 SEL R8, R9, 0x63400000, !P2 ;  /* 0x6340000009089807 */ /* 0x000fc40005000000 */
[--C-:B------:R-:W-:Y:S02]  /*335d0*/  LOP3.LUT R13, R12, 0x800fffff, R21.reuse, 0xf8, !PT ;  /* 0x800fffff0c0d7812 */ /* 0x100fe400078ef815 */
[----:B------:R-:W-:Y:S02]  /*335e0*/  @!P1 LOP3.LUT R8, R8, 0x80000000, R21, 0xf8, !PT ;  /* 0x8000000008089812 */ /* 0x000fe400078ef815 */
[----:B------:R-:W-:Y:S02]  /*335f0*/  LOP3.LUT R11, R11, 0x3ff00000, RZ, 0xfc, !PT ;  /* 0x3ff000000b0b7812 */ /* 0x000fe400078efcff */
[----:B------:R-:W-:Y:S01]  /*33600*/  @!P1 LOP3.LUT R9, R8, 0x100000, RZ, 0xfc, !PT ;  /* 0x0010000008099812 */ /* 0x000fe200078efcff */
[----:B------:R-:W-:Y:S01]  /*33610*/  @!P1 IMAD.MOV.U32 R8, RZ, RZ, RZ ;  /* 0x000000ffff089224 */ /* 0x000fe200078e00ff */
[----:B------:R-:W-:Y:S02]  /*33620*/  MOV R12, R20 ;  /* 0x00000014000c7202 */ /* 0x000fe40000000f00 */
[----:B------:R-:W0:-:S15]  /*33630*/  @!P0 DMUL R10, R14, 8.98846567431157953865e+307 ;  /* 0x7fe000000e0a8828 */ /* 0x000e1e0000000000 */
[----:B------:R-:W-:-:S15]  /*33640*/  NOP ;  /* 0x0000000000007918 */ /* 0x000fde0000000000 */
[----:B------:R-:W-:-:S15]  /*33650*/  NOP ;  /* 0x0000000000007918 */ /* 0x000fde0000000000 */
[----:B------:R-:W-:-:S15]  /*33660*/  NOP ;  /* 0x0000000000007918 */ /* 0x000fde0000000000 */
[----:B------:R-:W-:-:S04]  /*33670*/  NOP ;  /* 0x0000000000007918 */ /* 0x000fc80000000000 */
[----:B------:R0:W-:Y:S02]  /*33680*/  @!P1 DFMA R12, R12, 2, -R8 ;  /* 0x400000000c0c982b */ /* 0x0001e40000000808 */
[----:B0-----:R-:W0:Y:S01]  /*33690*/  MUFU.RCP64H R9, R11 ;  /* 0x0000000b00097308 */ /* 0x001e220000001800 */
[----:B------:R-:W-:-:S15]  /*336a0*/  MOV R8, 0x1 ;  /* 0x0000000100087802 */ /* 0x000fde0000000f00 */
        /* <DEDUP_REMOVED lines=41> */
[----:B------:R-:W-:Y:S02]  /*33940*/  @!P1 LOP3.LUT R24, R13, 0x7ff00000, RZ, 0xc0, !PT ;  /* 0x7ff000000d189812 */ /* 0x000fe400078ec0ff */
[----:B------:R-:W-:Y:S02]  /*33950*/  MOV R25, R27 ;  /* 0x0000001b00197202 */ /* 0x000fe40000000f00 */
[----:B------:R-:W-:Y:S01]  /*33960*/  @!P0 LOP3.LUT R25, R11, 0x7ff00000, RZ, 0xc0, !PT ;  /* 0x7ff000000b198812 */ /* 0x000fe200078ec0ff */
[----:B------:R-:W-:-:S05]  /*33970*/  VIADD R18, R24, 0xffffffff ;  /* 0xffffffff18127836 */ /* 0x000fca0000000000 */
[----:B------:R-:W-:Y:S02]  /*33980*/  ISETP.GT.U32.AND P0, PT, R18, 0x7feffffe, PT ;  /* 0x7feffffe1200780c */ /* 0x000fe40003f04070 */
[----:B------:R-:W-:-:S04]  /*33990*/  IADD3 R18, PT, PT, R25, -0x1, RZ ;  /* 0xffffffff19127810 */ /* 0x000fc80007ffe0ff */
[----:B------:R-:W-:-:S13]  /*339a0*/  ISETP.GT.U32.OR P0, PT, R18, 0x7feffffe, P0 ;  /* 0x7feffffe1200780c */ /* 0x000fda0000704470 */
[----:B-1----:R-:W-:Y:S05]  /*339b0*/  @P0 BRA `(.L_x_2451) ;  /* 0x0000000000880947 */ /* 0x002fea0003800000 */
[----:B------:R-:W-:Y:S02]  /*339c0*/  LOP3.LUT R18, R15, 0x7ff00000, RZ, 0xc0, !PT ;  /* 0x7ff000000f127812 */ /* 0x000fe400078ec0ff */
[----:B------:R-:W-:Y:S02]  /*339d0*/  MOV R27, 0x1ca00000 ;  /* 0x1ca00000001b7802 */ /* 0x000fe40000000f00 */
[CC--:B------:R-:W-:Y:S02]  /*339e0*/  VIADDMNMX R19, R28.reuse, -R18.reuse, 0xb9600000, !PT ;  /* 0xb96000001c137446 */ /* 0x0c0fe40007800912 */
[----:B------:R-:W-:Y:S02]  /*339f0*/  ISETP.GE.U32.AND P0, PT, R28, R18, PT ;  /* 0x000000121c00720c */ /* 0x000fe40003f06070 */
[----:B------:R-:W-:Y:S02]  /*33a00*/  VIMNMX R19, PT, PT, R19, 0x46a00000, PT ;  /* 0x46a0000013137848 */ /* 0x000fe40003fe0100 */
[----:B------:R-:W-:-:S02]  /*33a10*/  SEL R24, R27, 0x63400000, !P0 ;  /* 0x634000001b187807 */ /* 0x000fc40004000000 */
        /* <DEDUP_REMOVED lines=28> */
.L_x_2451:
        /* <DEDUP_REMOVED lines=13> */
[----:B------:R-:W-:Y:S01]  /*33cb0*/  @!P0 MOV R19, R14 ;  /* 0x0000000e00138202 */ /* 0x000fe20000000f00 */
[----:B------:R-:W-:Y:S01]  /*33cc0*/  @P0 IMAD.MOV.U32 R19, RZ, RZ, R8 ;  /* 0x000000ffff130224 */ /* 0x000fe200078e0008 */
[----:B------:R-:W-:Y:S01]  /*33cd0*/  @P0 MOV R18, RZ ;  /* 0x000000ff00120202 */ /* 0x000fe20000000f00 */
[----:B------:R-:W-:Y:S06]  /*33ce0*/  BRA `(.L_x_2452) ;  /* 0x00000000001c7947 */ /* 0x000fec0003800000 */
.L_x_2454:
[----:B------:R-:W-:-:S04]  /*33cf0*/  LOP3.LUT R18, R15, 0x80000, RZ, 0xfc, !PT ;  /* 0x000800000f127812 */ /* 0x000fc800078efcff */
[----:B------:R-:W-:Y:S02]  /*33d00*/  MOV R19, R18 ;  /* 0x0000001200137202 */ /* 0x000fe40000000f00 */
[----:B------:R-:W-:Y:S01]  /*33d10*/  MOV R18, R14 ;  /* 0x0000000e00127202 */ /* 0x000fe20000000f00 */
[----:B------:R-:W-:Y:S06]  /*33d20*/  BRA `(.L_x_2452) ;  /* 0x00000000000c7947 */ /* 0x000fec0003800000 */
.L_x_2453:
[----:B------:R-:W-:-:S04]  /*33d30*/  LOP3.LUT R18, R21, 0x80000, RZ, 0xfc, !PT ;  /* 0x0008000015127812 */ /* 0x000fc800078efcff */
[----:B------:R-:W-:Y:S01]  /*33d40*/  MOV R19, R18 ;  /* 0x0000001200137202 */ /* 0x000fe20000000f00 */
[----:B------:R-:W-:-:S07]  /*33d50*/  IMAD.MOV.U32 R18, RZ, RZ, R20 ;  /* 0x000000ffff127224 */ /* 0x000fce00078e0014 */
.L_x_2452:
[----:B------:R-:W-:Y:S05]  /*33d60*/  BSYNC.RECONVERGENT B3 ;  /* 0x0000000000037941 */ /* 0x000fea0003800200 */
.L_x_2450:
[----:B------:R-:W-:Y:S01]  /*33d70*/  MOV R8, R0 ;  /* 0x0000000000087202 */ /* 0x000fe20000000f00 */
[----:B------:R-:W-:Y:S01]  /*33d80*/  IMAD.MOV.U32 R9, RZ, RZ, 0x0 ;  /* 0x00000000ff097424 */ /* 0x000fe200078e00ff */
[----:B------:R-:W-:Y:S02]  /*33d90*/  MOV R10, R18 ;  /* 0x00000012000a7202 */ /* 0x000fe40000000f00 */
[----:B------:R-:W-:Y:S01]  /*33da0*/  MOV R11, R19 ;  /* 0x00000013000b7202 */ /* 0x000fe20000000f00 */
[----:B------:R-:W-:Y:S06]  /*33db0*/  RET.REL.NODEC R8 `(_ZN2at6native27unrolled_elementwise_kernelIN48_GLOBAL__N__08322988_15_IGammaKernel_cu_cb51a28d10CalcIgammaIfEESt5arrayIPcLm3EELi4E23TrivialOffsetCalculatorILi2EjES8_ILi1EjENS0_6memory15LoadWithoutCastENSB_16StoreWithoutCastEEEviT_T0_T2_T3_T4_T5_) ;  /* 0xfffffcc008907950 */ /* 0x000fec0003c3ffff */
        .weak           $__internal_7_$__cuda_sm20_dsqrt_rn_f64_mediumpath_v1
        .type           $__internal_7_$__cuda_sm20_dsqrt_rn_f64_mediumpath_v1,@function
        .size           $__internal_7_$__cuda_sm20_dsqrt_rn_f64_mediumpath_v1,(.L_x_10043 - $__internal_7_$__cuda_sm20_dsqrt_rn_f64_mediumpath_v1)
$__internal_7_$__cuda_sm20_dsqrt_rn_f64_mediumpath_v1:
[----:B------:R-:W-:Y:S01]  /*33dc0*/  ISETP.GE.U32.AND P0, PT, R14, -0x3400000, PT ;  /* 0xfcc000000e00780c */ /* 0x000fe20003f06070 */
[----:B------:R-:W-:Y:S01]  /*33dd0*/  BSSY.RECONVERGENT B3, `(.L_x_2455) ;  /* 0x0000053000037945 */ /* 0x000fe20003800200 */
[----:B------:R-:W-:Y:S02]  /*33de0*/  LOP3.LUT R5, R5, R4, RZ, 0x3c, !PT ;  /* 0x0000000405057212 */ /* 0x000fe400078e3cff */
[----:B------:R-:W-:Y:S02]  /*33df0*/  LOP3.LUT R7, R7, R6, RZ, 0x3c, !PT ;  /* 0x0000000607077212 */ /* 0x000fe400078e3cff */
[----:B------:R-:W-:Y:S02]  /*33e00*/  LOP3.LUT R11, R11, R10, RZ, 0x3c, !PT ;  /* 0x0000000a0b0b7212 */ /* 0x000fe400078e3cff */
[----:B------:R-:W-:Y:S02]  /*33e10*/  LOP3.LUT R4, R5, R4, RZ, 0x3c, !PT ;  /* 0x0000000405047212 */ /* 0x000fe400078e3cff */
[----:B------:R-:W-:-:S02]  /*33e20*/  LOP3.LUT R6, R7, R6, RZ, 0x3c, !PT ;  /* 0x0000000607067212 */ /* 0x000fc400078e3cff */
[----:B------:R-:W-:Y:S02]  /*33e30*/  LOP3.LUT R10, R11, R10, RZ, 0x3c, !PT ;  /* 0x0000000a0b0a7212 */ /* 0x000fe400078e3cff */
[----:B------:R-:W-:Y:S02]  /*33e40*/  LOP3.LUT R5, R5, R4, RZ, 0x3c, !PT ;  /* 0x0000000405057212 */ /* 0x000fe400078e3cff */
[----:B------:R-:W-:Y:S02]  /*33e50*/  LOP3.LUT R7, R7, R6, RZ, 0x3c, !PT ;  /* 0x0000000607077212 */ /* 0x000fe400078e3cff */
[----:B------:R-:W-:Y:S01]  /*33e60*/  LOP3.LUT R11, R11, R10, RZ, 0x3c, !PT ;  /* 0x0000000a0b0b7212 */ /* 0x000fe200078e3cff */
[----:B------:R-:W-:Y:S06]  /*33e70*/  @!P0 BRA `(.L_x_2456) ;  /* 0x00000000003c8947 */ /* 0x000fec0003800000 */
        /* <DEDUP_REMOVED lines=15> */
.L_x_2456:
[----:B------:R-:W0:Y:S02]  /*33f70*/  DSETP.NE.AND P0, PT, R4, RZ, PT ;  /* 0x000000ff0400722a */ /* 0x000e240003f05000 */
[----:B0-----:R-:W-:Y:S05]  /*33f80*/  @!P0 BRA `(.L_x_2458) ;  /* 0x0000000000d88947 */ /* 0x001fea0003800000 */
[----:B------:R-:W-:-:S13]  /*33f90*/  ISETP.GE.AND P0, PT, R5, RZ, PT ;  /* 0x000000ff0500720c */ /* 0x000fda0003f06270 */
[----:B------:R-:W-:Y:S02]  /*33fa0*/  @!P0 MOV R6, 0x0 ;  /* 0x0000000000068802 */ /* 0x000fe40000000f00 */
[----:B------:R-:W-:Y:S01]  /*33fb0*/  @!P0 MOV R7, 0xfff80000 ;  /* 0xfff8000000078802 */ /* 0x000fe20000000f00 */
[----:B------:R-:W-:Y:S06]  /*33fc0*/  @!P0 BRA `(.L_x_2457) ;  /* 0x0000000000cc8947 */ /* 0x000fec0003800000 */
[----:B------:R-:W-:-:S13]  /*33fd0*/  ISETP.GT.AND P0, PT, R5, 0x7fefffff, PT ;  /* 0x7fefffff0500780c */ /* 0x000fda0003f04270 */
[----:B------:R-:W-:Y:S05]  /*33fe0*/  @P0 BRA `(.L_x_2458) ;  /* 0x0000000000c00947 */ /* 0x000fea0003800000 */
[----:B------:R-:W0:Y:S01]  /*33ff0*/  DMUL R4, R4, 8.11296384146066816958e+31 ;  /* 0x4690000004047828 */ /* 0x000e220000000000 */
[----:B------:R-:W-:Y:S01]  /*34000*/  HFMA2 R7, -RZ, RZ, 1.9609375, 0 ;  /* 0x3fd80000ff077431 */ /* 0x000fe200000001ff */
[----:B0-----:R-:W0:Y:S01]  /*34010*/  MUFU.RSQ64H R9, R5 ;  /* 0x0000000500097308 */ /* 0x001e220000001c00 */
[----:B------:R-:W-:Y:S01]  /*34020*/  IMAD.MOV.U32 R8, RZ, RZ, RZ ;  /* 0x000000ffff087224 */ /* 0x000fe200078e00ff */
        /* <DEDUP_REMOVED lines=44> */
.L_x_2458:
[----:B------:R0:W1:Y:S02]  /*342f0*/  DADD R6, R4, R4 ;  /* 0x0000000004067229 */ /* 0x0000640000000004 */
.L_x_2457:
[----:B------:R-:W-:Y:S05]  /*34300*/  BSYNC.RECONVERGENT B3 ;  /* 0x0000000000037941 */ /* 0x000fea0003800200 */
.L_x_2455:
[----:B0-----:R-:W-:Y:S01]  /*34310*/  MOV R4, R0 ;  /* 0x0000000000047202 */ /* 0x001fe20000000f00 */
[----:B------:R-:W-:-:S04]  /*34320*/  HFMA2 R5, -RZ, RZ, 0, 0 ;  /* 0x00000000ff057431 */ /* 0x000fc800000001ff */
[----:B-1----:R-:W-:Y:S05]  /*34330*/  RET.REL.NODEC R4 `(_ZN2at6native27unrolled_elementwise_kernelIN48_GLOBAL__N__08322988_15_IGammaKernel_cu_cb51a28d10CalcIgammaIfEESt5arrayIPcLm3EELi4E23TrivialOffsetCalculatorILi2EjES8_ILi1EjENS0_6memory15LoadWithoutCastENSB_16StoreWithoutCastEEEviT_T0_T2_T3_T4_T5_) ;  /* 0xfffffcbc04307950 */ /* 0x002fea0003c3ffff */
.L_x_2459:
        /* <DEDUP_REMOVED lines=12> */
.L_x_10043:


//--------------------- .text._ZN2at6native29vectorized_elementwise_kernelILi2EN48_GLOBAL__N__08322988_15_IGammaKernel_cu_cb51a28d10CalcIgammaIfEESt5arrayIPcLm3EEEEviT0_T1_ --------------------------
	.section	.text._ZN2at6native29vectorized_elementwise_kernelILi2EN48_GLOBAL__N__08322988_15_IGammaKernel_cu_cb51a28d10CalcIgammaIfEESt5arrayIPcLm3EEEEviT0_T1_,"ax",@progbits
	.align	128
.text._ZN2at6native29vectorized_elementwise_kernelILi2EN48_GLOBAL__N__08322988_15_IGammaKernel_cu_cb51a28d10CalcIgammaIfEESt5arrayIPcLm3EEEEviT0_T1_:
        .type           _ZN2at6native29vectorized_elementwise_kernelILi2EN48_GLOBAL__N__08322988_15_IGammaKernel_cu_cb51a28d10CalcIgammaIfEESt5arrayIPcLm3EEEEviT0_T1_,@function
        .size           _ZN2at6native29vectorized_elementwise_kernelILi2EN48_GLOBAL__N__08322988_15_IGammaKernel_cu_cb51a28d10CalcIgammaIfEESt5arrayIPcLm3EEEEviT0_T1_,(.L_x_10048 - _ZN2at6native29vectorized_elementwise_kernelILi2EN48_GLOBAL__N__08322988_15_IGammaKernel_cu_cb51a28d10CalcIgammaIfEESt5arrayIPcLm3EEEEviT0_T1_)
        .other          _ZN2at6native29vectorized_elementwise_kernelILi2EN48_GLOBAL__N__08322988_15_IGammaKernel_cu_cb51a28d10CalcIgammaIfEESt5arrayIPcLm3EEEEviT0_T1_,@"STO_CUDA_ENTRY STV_DEFAULT"
_ZN2at6native29vectorized_elementwise_kernelILi2EN48_GLOBAL__N__08322988_15_IGammaKernel_cu_cb51a28d10CalcIgammaIfEESt5arrayIPcLm3EEEEviT0_T1_:
[----:B------:R-:W0:Y:S01]  /*0000*/  LDC R1, c[0x0][0x37c] ;  /* 0x0000df00ff017b82 */ /* 0x000e220000000800 */
[----:B------:R-:W1:Y:S01]  /*0010*/  S2R R41, SR_CTAID.X ;  /* 0x0000000000297919 */ /* 0x000e620000002500 */
[----:B------:R-:W2:Y:S01]  /*0020*/  LDCU UR7, c[0x0][0x380] ;  /* 0x00007000ff0777ac */ /* 0x000ea20008000800 */
[----:B0-----:R-:W-:Y:S01]  /*0030*/  IADD3 R1, PT, PT, R1, -0x1458, RZ ;  /* 0xffffeba801017810 */ /* 0x001fe20007ffe0ff */
[----:B------:R-:W0:Y:S01]  /*0040*/  LDCU.64 UR4, c[0x0][0x358] ;  /* 0x00006b00ff0477ac */ /* 0x000e220008000a00 */
[----:B------:R-:W3:Y:S01]  /*0050*/  LDCU.U8 UR6, c[0x0][0x384] ;  /* 0x00007080ff0677ac */ /* 0x000ee20008000000 */
[----:B-1----:R-:W-:-:S05]  /*0060*/  IMAD.SHL.U32 R41, R41, 0x400, RZ ;  /* 0x0000040029297824 */ /* 0x002fca00078e00ff */
[----:B--2---:R-:W-:-:S04]  /*0070*/  IADD3 R10, PT, PT, -R41, UR7, RZ ;  /* 0x00000007290a7c10 */ /* 0x004fc8000fffe1ff */
[----:B------:R-:W-:-:S13]  /*0080*/  ISETP.GT.U32.AND P0, PT, R10, 0x3ff, PT ;  /* 0x000003ff0a00780c */ /* 0x000fda0003f04070 */
[----:B0--3--:R-:W-:Y:S05]  /*0090*/  @P0 BRA `(.L_x_2460) ;  /* 0x0000001000b80947 */ /* 0x009fea0003800000 */
[----:B------:R-:W0:Y:S01]  /*00a0*/  S2R R4, SR_TID.X ;  /* 0x0000000000047919 */ /* 0x000e220000002100 */
[----:B------:R-:W1:Y:S01]  /*00b0*/  LDC.64 R14, c[0x0][0x390] ;  /* 0x0000e400ff0e7b82 */ /* 0x000e620000000a00 */
[----:B------:R-:W-:Y:S02]  /*00c0*/  IMAD.MOV.U32 R0, RZ, RZ, RZ ;  /* 0x000000ffff007224 */ /* 0x000fe400078e00ff */
[----:B------:R-:W-:Y:S02]  /*00d0*/  HFMA2 R8, -RZ, RZ, 0, 0 ;  /* 0x00000000ff087431 */ /* 0x000fe400000001ff */
[----:B------:R-:W-:-:S03]  /*00e0*/  IMAD.MOV.U32 R2, RZ, RZ, RZ ;  /* 0x000000ffff027224 */ /* 0x000fc600078e00ff */
[----:B------:R-:W2:Y:S08]  /*00f0*/  LDC.64 R6, c[0x0][0x390] ;  /* 0x0000e400ff067b82 */ /* 0x000eb00000000a00 */
[----:B------:R-:W3:Y:S08]  /*0100*/  LDC.64 R12, c[0x0][0x398] ;  /* 0x0000e600ff0c7b82 */ /* 0x000ef00000000a00 */
[----:B------:R-:W4:Y:S01]  /*0110*/  LDC.64 R22, c[0x0][0x398] ;  /* 0x0000e600ff167b82 */ /* 0x000f220000000a00 */
[----:B0-----:R-:W-:-:S07]  /*0120*/  ISETP.GE.U32.AND P5, PT, R4, R10, PT ;  /* 0x0000000a0400720c */ /* 0x001fce0003fa6070 */
[----:B------:R-:W0:Y:S01]  /*0130*/  LDC.64 R30, c[0x0][0x390] ;  /* 0x0000e400ff1e7b82 */ /* 0x000e220000000a00 */
[----:B------:R-:W-:-:S07]  /*0140*/  MOV R9, R4 ;  /* 0x0000000400097202 */ /* 0x000fce0000000f00 */
[----:B------:R-:W0:Y:S01]  /*0150*/  LDC.64 R32, c[0x0][0x398] ;  /* 0x0000e600ff207b82 */ /* 0x000e220000000a00 */
[----:B------:R-:W-:Y:S01]  /*0160*/  @!P5 VIADD R4, R9, 0x80 ;  /* 0x000000800904d836 */ /* 0x000fe20000000000 */
[----:B------:R-:W-:-:S06]  /*0170*/  @!P5 IADD3 R3, PT, PT, R41, R9, RZ ;  /* 0x000000092903d210 */ /* 0x000fcc0007ffe0ff */
[----:B------:R-:W0:Y:S01]  /*0180*/  LDC.64 R34, c[0x0][0x390] ;  /* 0x0000e400ff227b82 */ /* 0x000e220000000a00 */
[----:B------:R-:W-:Y:S01]  /*0190*/  ISETP.GE.U32.AND P0, PT, R4, R10, PT ;  /* 0x0000000a0400720c */ /* 0x000fe20003f06070 */
[----:B--2---:R-:W-:-:S04]  /*01a0*/  @!P5 IMAD.WIDE.U32 R6, R3, 0x4, R6 ;  /* 0x000000040306d825 */ /* 0x004fc800078e0006 */
[----:B---3--:R-:W-:Y:S01]  /*01b0*/  @!P5 IMAD.WIDE.U32 R12, R3, 0x4, R12 ;  /* 0x00000004030cd825 */ /* 0x008fe200078e000c */
[----:B------:R2:W5:Y:S01]  /*01c0*/  @!P5 LDG.E R2, desc[UR4][R6.64] ;  /* 0x000000040602d981 */ /* 0x000562000c1e1900 */
[----:B------:R-:W3:Y:S03]  /*01d0*/  LDC.64 R26, c[0x0][0x398] ;  /* 0x0000e600ff1a7b82 */ /* 0x000ee60000000a00 */
[----:B------:R0:W5:Y:S03]  /*01e0*/  @!P5 LDG.E R8, desc[UR4][R12.64] ;  /* 0x000000040c08d981 */ /* 0x000166000c1e1900 */
[----:B------:R-:W-:Y:S01]  /*01f0*/  @!P0 IADD3 R17, PT, PT, R41, R4, RZ ;  /* 0x0000000429118210 */ /* 0x000fe20007ffe0ff */
[----:B------:R-:W-:Y:S01]  /*0200*/  @!P0 VIADD R4, R4, 0x80 ;  /* 0x0000008004048836 */ /* 0x000fe20000000000 */
[----:B------:R-:W3:Y:S03]  /*0210*/  LDC.64 R24, c[0x0][0x390] ;  /* 0x0000e400ff187b82 */ /* 0x000ee60000000a00 */
[----:B-1----:R-:W-:Y:S01]  /*0220*/  @!P0 IMAD.WIDE.U32 R14, R17, 0x4, R14 ;  /* 0x00000004110e8825 */ /* 0x002fe200078e000e */
[----:B------:R-:W-:-:S04]  /*0230*/  ISETP.GE.U32.AND P1, PT, R4, R10, PT ;  /* 0x0000000a0400720c */ /* 0x000fc80003f26070 */
[----:B------:R1:W3:Y:S01]  /*0240*/  @!P0 LDG.E R0, desc[UR4][R14.64] ;  /* 0x000000040e008981 */ /* 0x0002e2000c1e1900 */
[----:B------:R-:W3:Y:S08]  /*0250*/  LDC.64 R28, c[0x0][0x398] ;  /* 0x0000e600ff1c7b82 */ /* 0x000ef00000000a00 */
[----:B------:R-:W-:Y:S01]  /*0260*/  @!P1 IADD3 R19, PT, PT, R41, R4, RZ ;  /* 0x0000000429139210 */ /* 0x000fe20007ffe0ff */
[----:B------:R-:W-:Y:S01]  /*0270*/  @!P1 VIADD R4, R4, 0x80 ;  /* 0x0000008004049836 */ /* 0x000fe20000000000 */
[----:B------:R-:W-:Y:S01]  /*0280*/  CS2R R44, SRZ ;  /* 0x00000000002c7805 */ /* 0x000fe2000001ff00 */
[----:B----4-:R-:W-:Y:S01]  /*0290*/  @!P0 IMAD.WIDE.U32 R22, R17, 0x4, R22 ;  /* 0x0000000411168825 */ /* 0x010fe200078e0016 */
[----:B--2---:R-:W2:Y:S02]  /*02a0*/  LDC.64 R6, c[0x0][0x390] ;  /* 0x0000e400ff067b82 */ /* 0x004ea40000000a00 */
[C---:B------:R-:W-:Y:S01]  /*02b0*/  ISETP.GE.U32.AND P2, PT, R4.reuse, R10, PT ;  /* 0x0000000a0400720c */ /* 0x040fe20003f46070 */
[C---:B0-----:R-:W-:Y:S01]  /*02c0*/  @!P1 IMAD.WIDE.U32 R30, R19.reuse, 0x4, R30 ;  /* 0x00000004131e9825 */ /* 0x041fe200078e001e */
[----:B------:R-:W5:Y:S03]  /*02d0*/  @!P0 LDG.E R45, desc[UR4][R22.64] ;  /* 0x00000004162d8981 */ /* 0x000f66000c1e1900 */
[----:B------:R-:W-:Y:S01]  /*02e0*/  @!P1 IMAD.WIDE.U32 R32, R19, 0x4, R32 ;  /* 0x0000000413209825 */ /* 0x000fe200078e0020 */
[----:B------:R-:W0:Y:S01]  /*02f0*/  LDC.64 R12, c[0x0][0x398] ;  /* 0x0000e600ff0c7b82 */ /* 0x000e220000000a00 */
[----:B------:R4:W5:Y:S06]  /*0300*/  @!P1 LDG.E R44, desc[UR4][R30.64] ;  /* 0x000000041e2c9981 */ /* 0x00096c000c1e1900 */
[----:B------:R-:W-:Y:S01]  /*0310*/  @!P2 IADD3 R11, PT, PT, R41, R4, RZ ;  /* 0x00000004290ba210 */ /* 0x000fe20007ffe0ff */
[----:B------:R-:W-:Y:S01]  /*0320*/  @!P2 VIADD R4, R4, 0x80 ;  /* 0x000000800404a836 */ /* 0x000fe20000000000 */
[----:B-1----:R-:W1:Y:S04]  /*0330*/  LDC.64 R14, c[0x0][0x390] ;  /* 0x0000e400ff0e7b82 */ /* 0x002e680000000a00 */
[----:B------:R-:W-:-:S04]  /*0340*/  ISETP.GE.U32.AND P3, PT, R4, R10, PT ;  /* 0x0000000a0400720c */ /* 0x000fc80003f66070 */
[----:B------:R-:W1:Y:S08]  /*0350*/  LDC.64 R16, c[0x0][0x398] ;  /* 0x0000e600ff107b82 */ /* 0x000e700000000a00 */
[----:B------:R-:W1:Y:S01]  /*0360*/  LDC.64 R18, c[0x0][0x390] ;  /* 0x0000e400ff127b82 */ /* 0x000e620000000a00 */
[----:B------:R-:W-:Y:S01]  /*0370*/  @!P3 IMAD.IADD R5, R41, 0x1, R4 ;  /* 0x000000012905b824 */ /* 0x000fe200078e0204 */
[----:B------:R-:W-:-:S04]  /*0380*/  @!P3 IADD3 R4, PT, PT, R4, 0x80, RZ ;  /* 0x000000800404b810 */ /* 0x000fc80007ffe0ff */
[C---:B------:R-:W-:Y:S02]  /*0390*/  ISETP.GE.U32.AND P4, PT, R4.reuse, R10, PT ;  /* 0x0000000a0400720c */ /* 0x040fe40003f86070 */
[----:B------:R-:W1:Y:S11]  /*03a0*/  LDC.64 R20, c[0x0][0x398] ;  /* 0x0000e600ff147b82 */ /* 0x000e760000000a00 */
[----:B------:R-:W-:Y:S01]  /*03b0*/  @!P4 IADD3 R3, PT, PT, R41, R4, RZ ;  /* 0x000000042903c210 */ /* 0x000fe20007ffe0ff */
[----:B------:R-:W-:-:S05]  /*03c0*/  @!P4 VIADD R4, R4, 0x80 ;  /* 0x000000800404c836 */ /* 0x000fca0000000000 */
[----:B------:R-:W-:Y:S02]  /*03d0*/  ISETP.GE.U32.AND P5, PT, R4, R10, PT ;  /* 0x0000000a0400720c */ /* 0x000fe40003fa6070 */
[----:B------:R-:W-:Y:S02]  /*03e0*/  CS2R R42, SRZ ;  /* 0x00000000002a7805 */ /* 0x000fe4000001ff00 */
[----:B----4-:R-:W-:Y:S01]  /*03f0*/  CS2R R30, SRZ ;  /* 0x00000000001e7805 */ /* 0x010fe2000001ff00 */
[----:B------:R-:W-:-:S04]  /*0400*/  @!P2 IMAD.WIDE.U32 R34, R11, 0x4, R34 ;  /* 0x000000040b22a825 */ /* 0x000fc800078e0022 */
[C---:B---3--:R-:W-:Y:S01]  /*0410*/  @!P3 IMAD.WIDE.U32 R26, R5.reuse, 0x4, R26 ;  /* 0x00000004051ab825 */ /* 0x048fe200078e001a */
[----:B------:R3:W5:Y:S03]  /*0420*/  @!P2 LDG.E R42, desc[UR4][R34.64] ;  /* 0x00000004222aa981 */ /* 0x000766000c1e1900 */
[----:B------:R-:W-:Y:S01]  /*0430*/  @!P3 IMAD.WIDE.U32 R24, R5, 0x4, R24 ;  /* 0x000000040518b825 */ /* 0x000fe200078e0018 */
[----:B------:R4:W5:Y:S03]  /*0440*/  @!P3 LDG.E R31, desc[UR4][R26.64] ;  /* 0x000000041a1fb981 */ /* 0x000966000c1e1900 */
[----:B------:R-:W-:Y:S01]  /*0450*/  @!P2 IMAD.WIDE.U32 R22, R11, 0x4, R28 ;  /* 0x000000040b16a825 */ /* 0x000fe200078e001c */
[----:B------:R-:W-:Y:S01]  /*0460*/  CS2R R28, SRZ ;  /* 0x00000000001c7805 */ /* 0x000fe2000001ff00 */
[----:B------:R1:W5:Y:S01]  /*0470*/  @!P1 LDG.E R43, desc[UR4][R32.64] ;  /* 0x00000004202b9981 */ /* 0x000362000c1e1900 */
[----:B---3--:R-:W-:Y:S01]  /*0480*/  CS2R R34, SRZ ;  /* 0x0000000000227805 */ /* 0x008fe2000001ff00 */
[----:B------:R-:W-:-:S02]  /*0490*/  IMAD.MOV.U32 R11, RZ, RZ, RZ ;  /* 0x000000ffff0b7224 */ /* 0x000fc400078e00ff */
[C---:B--2---:R-:W-:Y:S01]  /*04a0*/  @!P4 IMAD.WIDE.U32 R6, R3.reuse, 0x4, R6 ;  /* 0x000000040306c825 */ /* 0x044fe200078e0006 */
[----:B----4-:R-:W-:Y:S02]  /*04b0*/  CS2R R26, SRZ ;  /* 0x00000000001a7805 */ /* 0x010fe4000001ff00 */
[----:B------:R2:W5:Y:S01]  /*04c0*/  @!P2 LDG.E R35, desc[UR4][R22.64] ;  /* 0x000000041623a981 */ /* 0x000562000c1e1900 */
[----:B0-----:R-:W-:-:S03]  /*04d0*/  @!P4 IMAD.WIDE.U32 R12, R3, 0x4, R12 ;  /* 0x00000004030cc825 */ /* 0x001fc600078e000c */
[----:B------:R2:W5:Y:S04]  /*04e0*/  @!P3 LDG.E R34, desc[UR4][R24.64] ;  /* 0x000000041822b981 */ /* 0x000568000c1e1900 */
[----:B------:R2:W5:Y:S04]  /*04f0*/  @!P4 LDG.E R30, desc[UR4][R6.64] ;  /* 0x00000004061ec981 */ /* 0x000568000c1e1900 */
[----:B------:R2:W5:Y:S04]  /*0500*/  @!P4 LDG.E R29, desc[UR4][R12.64] ;  /* 0x000000040c1dc981 */ /* 0x000568000c1e1900 */
[----:B------:R0:W-:Y:S02]  /*0510*/  STL [R1+0x1450], R0 ;  /* 0x0014500001007387 */ /* 0x0001e40000100800 */
[----:B0-----:R-:W-:Y:S01]  /*0520*/  @!P5 IADD3 R0, PT, PT, R41, R4, RZ ;  /* 0x000000042900d210 */ /* 0x001fe20007ffe0ff */
[----:B------:R-:W-:-:S05]  /*0530*/  @!P5 VIADD R4, R4, 0x80 ;  /* 0x000000800404d836 */ /* 0x000fca0000000000 */
[----:B------:R-:W-:Y:S01]  /*0540*/  ISETP.GE.U32.AND P0, PT, R4, R10, PT ;  /* 0x0000000a0400720c */ /* 0x000fe20003f06070 */
[----:B-1----:R-:W-:-:S04]  /*0550*/  @!P5 IMAD.WIDE.U32 R14, R0, 0x4, R14 ;  /* 0x00000004000ed825 */ /* 0x002fc800078e000e */
[----:B------:R-:W-:Y:S01]  /*0560*/  @!P5 IMAD.WIDE.U32 R16, R0, 0x4, R16 ;  /* 0x000000040010d825 */ /* 0x000fe200078e0010 */
[----:B------:R2:W5:Y:S04]  /*0570*/  @!P5 LDG.E R28, desc[UR4][R14.64] ;  /* 0x000000040e1cd981 */ /* 0x000568000c1e1900 */
[----:B------:R2:W5:Y:S03]  /*0580*/  @!P5 LDG.E R27, desc[UR4][R16.64] ;  /* 0x00000004101bd981 */ /* 0x000566000c1e1900 */
[----:B------:R-:W-:-:S05]  /*0590*/  @!P0 IADD3 R5, PT, PT, R41, R4, RZ ;  /* 0x0000000429058210 */ /* 0x000fca0007ffe0ff */
[----:B------:R-:W-:-:S04]  /*05a0*/  @!P0 IMAD.WIDE.U32 R18, R5, 0x4, R18 ;  /* 0x0000000405128825 */ /* 0x000fc800078e0012 */
[----:B------:R-:W-:Y:S01]  /*05b0*/  @!P0 IMAD.WIDE.U32 R20, R5, 0x4, R20 ;  /* 0x0000000405148825 */ /* 0x000fe200078e0014 */
[----:B------:R2:W5:Y:S04]  /*05c0*/  @!P0 LDG.E R26, desc[UR4][R18.64] ;  /* 0x00000004121a8981 */ /* 0x000568000c1e1900 */
[----:B------:R2:W5:Y:S01]  /*05d0*/  @!P0 LDG.E R11, desc[UR4][R20.64] ;  /* 0x00000004140b8981 */ /* 0x000562000c1e1900 */
[----:B------:R-:W-:Y:S01]  /*05e0*/  UISETP.NE.AND UP0, UPT, UR6, URZ, UPT ;  /* 0x000000ff0600728c */ /* 0x000fe2000bf05270 */
[----:B------:R-:W-:Y:S08]  /*05f0*/  BSSY.RECONVERGENT B3, `(.L_x_2461) ;  /* 0x000009a000037945 */ /* 0x000ff00003800200 */
[----:B--2---:R-:W-:Y:S05]  /*0600*/  BRA.U UP0, `(.L_x_2462) ;  /* 0x0000000500347547 */ /* 0x004fea000b800000 */
[----:B------:R-:W-:Y:S01]  /*0610*/  ISETP.GE.U32.AND P0, PT, R9, R10, PT ;  /* 0x0000000a0900720c */ /* 0x000fe20003f06070 */
[----:B------:R-:W-:-:S12]  /*0620*/  BSSY.RECONVERGENT B7, `(.L_x_2463) ;  /* 0x0000005000077945 */ /* 0x000fd80003800200 */
[----:B------:R-:W-:Y:S05]  /*0630*/  @P0 BRA `(.L_x_2464) ;  /* 0x00000000000c0947 */ /* 0x000fea0003800000 */
[----:B------:R-:W-:-:S07]  /*0640*/  MOV R3, 0x660 ;  /* 0x0000066000037802 */ /* 0x000fce0000000f00 */
[----:B-----5:R-:W-:Y:S05]  /*0650*/  CALL.REL.NOINC `($_ZN2at6native29vectorized_elementwise_kernelILi2EN48_GLOBAL__N__08322988_15_IGammaKernel_cu_cb51a28d10CalcIgammaIfEESt5arrayIPcLm3EEEEviT0_T1_$_ZN46_INTERNAL_08322988_15_IGammaKernel_cu_cb51a28d48_GLOBAL__N__08322988_15_IGammaKernel_cu_cb51a28d11calc_igammaIfEET_S2_S2_) ;  /* 0x0000001400707944 */ /* 0x020fea0003c00000 */
[----:B------:R0:W-:Y:S02]  /*0660*/  STL [R1+0x1454], R0 ;  /* 0x0014540001007387 */ /* 0x0001e40000100800 */
.L_x_2464:
[----:B------:R-:W-:Y:S05]  /*0670*/  BSYNC.RECONVERGENT B7 ;  /* 0x0000000000077941 */ /* 0x000fea0003800200 */
.L_x_2463:
[----:B------:R-:W-:Y:S01]  /*0680*/  IADD3 R3, PT, PT, R9, 0x80, RZ ;  /* 0x0000008009037810 */ /* 0x000fe20007ffe0ff */
[----:B------:R-:W-:Y:S03]  /*0690*/  BSSY.RECONVERGENT B7, `(.L_x_2465) ;  /* 0x0000008000077945 */ /* 0x000fe60003800200 */
[----:B------:R-:W-:-:S13]  /*06a0*/  ISETP.GE.U32.AND P0, PT, R3, R10, PT ;  /* 0x0000000a0300720c */ /* 0x000fda0003f06070 */
[----:B------:R-:W-:Y:S05]  /*06b0*/  @P0 BRA `(.L_x_2466) ;  /* 0x0000000000140947 */ /* 0x000fea0003800000 */
[----:B-----5:R1:W5:Y:S01]  /*06c0*/  LDL.LU R2, [R1+0x1450] ;  /* 0x0014500001027983 */ /* 0x0203620000300800 */
[----:B------:R-:W-:Y:S01]  /*06d0*/  IMAD.MOV.U32 R8, RZ, RZ, R45 ;  /* 0x000000ffff087224 */ /* 0x000fe200078e002d */
[----:B------:R-:W-:-:S07]  /*06e0*/  MOV R3, 0x700 ;  /* 0x0000070000037802 */ /* 0x000fce0000000f00 */
[----:B01---5:R-:W-:Y:S05]  /*06f0*/  CALL.REL.NOINC `($_ZN2at6native29vectorized_elementwise_kernelILi2EN48_GLOBAL__N__08322988_15_IGammaKernel_cu_cb51a28d10CalcIgammaIfEESt5arrayIPcLm3EEEEviT0_T1_$_ZN46_INTERNAL_08322988_15_IGammaKernel_cu_cb51a28d48_GLOBAL__N__08322988_15_IGammaKernel_cu_cb51a28d11calc_igammaIfEET_S2_S2_) ;  /* 0x0000001400487944 */ /* 0x023fea0003c00000 */
[----:B------:R-:W-:-:S07]  /*0700*/  MOV R45, R0 ;  /* 0x00000000002d7202 */ /* 0x000fce0000000f00 */
.L_x_2466:
[----:B------:R-:W-:Y:S05]  /*0710*/  BSYNC.RECONVERGENT B7 ;  /* 0x0000000000077941 */ /* 0x000fea0003800200 */
.L_x_2465:
[----:B------:R-:W-:Y:S01]  /*0720*/  VIADD R3, R9, 0x100 ;  /* 0x0000010009037836 */ /* 0x000fe20000000000 */
[----:B------:R-:W-:Y:S04]  /*0730*/  BSSY.RECONVERGENT B7, `(.L_x_2467) ;  /* 0x0000008000077945 */ /* 0x000fe80003800200 */
[----:B------:R-:W-:-:S13]  /*0740*/  ISETP.GE.U32.AND P0, PT, R3, R10, PT ;  /* 0x0000000a0300720c */ /* 0x000fda0003f06070 */
[----:B------:R-:W-:Y:S05]  /*0750*/  @P0 BRA `(.L_x_2468) ;  /* 0x0000000000140947 */ /* 0x000fea0003800000 */
[----:B-----5:R-:W-:Y:S01]  /*0760*/  MOV R2, R44 ;  /* 0x0000002c00027202 */ /* 0x020fe20000000f00 */
[----:B------:R-:W-:Y:S01]  /*0770*/  IMAD.MOV.U32 R8, RZ, RZ, R43 ;  /* 0x000000ffff087224 */ /* 0x000fe200078e002b */
[----:B------:R-:W-:-:S07]  /*0780*/  MOV R3, 0x7a0 ;  /* 0x000007a000037802 */ /* 0x000fce0000000f00 */
[----:B0-----:R-:W-:Y:S05]  /*0790*/  CALL.REL.NOINC `($_ZN2at6native29vectorized_elementwise_kernelILi2EN48_GLOBAL__N__08322988_15_IGammaKernel_cu_cb51a28d10CalcIgammaIfEESt5arrayIPcLm3EEEEviT0_T1_$_ZN46_INTERNAL_08322988_15_IGammaKernel_cu_cb51a28d48_GLOBAL__N__08322988_15_IGammaKernel_cu_cb51a28d11calc_igammaIfEET_S2_S2_) ;  /* 0x0000001400207944 */ /* 0x001fea0003c00000 */
[----:B------:R-:W-:-:S07]  /*07a0*/  MOV R43, R0 ;  /* 0x00000000002b7202 */ /* 0x000fce0000000f00 */
.L_x_2468:
[----:B------:R-:W-:Y:S05]  /*07b0*/  BSYNC.RECONVERGENT B7 ;  /* 0x0000000000077941 */ /* 0x000fea0003800200 */
.L_x_2467:
        /* <DEDUP_REMOVED lines=9> */
.L_x_2470:
[----:B------:R-:W-:Y:S05]  /*0850*/  BSYNC.RECONVERGENT B7 ;  /* 0x0000000000077941 */ /* 0x000fea0003800200 */
.L_x_2469:
        /* <DEDUP_REMOVED lines=9> */
.L_x_2472:
[----:B------:R-:W-:Y:S05]  /*08f0*/  BSYNC.RECONVERGENT B7 ;  /* 0x0000000000077941 */ /* 0x000fea0003800200 */
.L_x_2471:
        /* <DEDUP_REMOVED lines=9> */
.L_x_2474:
[----:B------:R-:W-:Y:S05]  /*0990*/  BSYNC.RECONVERGENT B7 ;  /* 0x0000000000077941 */ /* 0x000fea0003800200 */
.L_x_2473:
        /* <DEDUP_REMOVED lines=9> */
.L_x_2476:
[----:B------:R-:W-:Y:S05]  /*0a30*/  BSYNC.RECONVERGENT B7 ;  /* 0x0000000000077941 */ /* 0x000fea0003800200 */
.L_x_2475:
[----:B------:R-:W-:-:S05]  /*0a40*/  VIADD R3, R9, 0x380 ;  /* 0x0000038009037836 */ /* 0x000fca0000000000 */
[----:B------:R-:W-:-:S13]  /*0a50*/  ISETP.GE.U32.AND P0, PT, R3, R10, PT ;  /* 0x0000000a0300720c */ /* 0x000fda0003f06070 */
[----:B------:R-:W-:Y:S05]  /*0a60*/  @P0 BRA `(.L_x_2477) ;  /* 0x0000000400480947 */ /* 0x000fea0003800000 */
[----:B------:R-:W-:Y:S01]  /*0a70*/  BSSY.RECONVERGENT B7, `(.L_x_2478) ;  /* 0x0000005000077945 */ /* 0x000fe20003800200 */
[----:B-----5:R-:W-:Y:S01]  /*0a80*/  MOV R2, R26 ;  /* 0x0000001a00027202 */ /* 0x020fe20000000f00 */
[----:B------:R-:W-:Y:S01]  /*0a90*/  IMAD.MOV.U32 R8, RZ, RZ, R11 ;  /* 0x000000ffff087224 */ /* 0x000fe200078e000b */
[----:B------:R-:W-:-:S07]  /*0aa0*/  MOV R3, 0xac0 ;  /* 0x00000ac000037802 */ /* 0x000fce0000000f00 */
[----:B0-----:R-:W-:Y:S05]  /*0ab0*/  CALL.REL.NOINC `($_ZN2at6native29vectorized_elementwise_kernelILi2EN48_GLOBAL__N__08322988_15_IGammaKernel_cu_cb51a28d10CalcIgammaIfEESt5arrayIPcLm3EEEEviT0_T1_$_ZN46_INTERNAL_08322988_15_IGammaKernel_cu_cb51a28d48_GLOBAL__N__08322988_15_IGammaKernel_cu_cb51a28d11calc_igammaIfEET_S2_S2_) ;  /* 0x0000001000587944 */ /* 0x001fea0003c00000 */
[----:B------:R-:W-:Y:S05]  /*0ac0*/  BSYNC.RECONVERGENT B7 ;  /* 0x0000000000077941 */ /* 0x000fea0003800200 */
.L_x_2478:
[----:B------:R-:W-:Y:S05]  /*0ad0*/  BRA `(.L_x_2477) ;  /* 0x00000004002c7947 */ /* 0x000fea0003800000 */
.L_x_2462:
[----:B------:R-:W-:Y:S01]  /*0ae0*/  ISETP.GE.U32.AND P0, PT, R9, R10, PT ;  /* 0x0000000a0900720c */ /* 0x000fe20003f06070 */
[----:B------:R-:W-:-:S12]  /*0af0*/  BSSY.RECONVERGENT B4, `(.L_x_2479) ;  /* 0x0000006000047945 */ /* 0x000fd80003800200 */
[----:B------:R-:W-:Y:S05]  /*0b00*/  @P0 BRA `(.L_x_2480) ;  /* 0x0000000000100947 */ /* 0x000fea0003800000 */
[----:B-----5:R-:W-:Y:S02]  /*0b10*/  MOV R4, R2 ;  /* 0x0000000200047202 */ /* 0x020fe40000000f00 */
[----:B------:R-:W-:-:S07]  /*0b20*/  MOV R2, 0xb40 ;  /* 0x00000b4000027802 */ /* 0x000fce0000000f00 */
[----:B------:R-:W-:Y:S05]  /*0b30*/  CALL.REL.NOINC `($_ZN2at6native29vectorized_elementwise_kernelILi2EN48_GLOBAL__N__08322988_15_IGammaKernel_cu_cb51a28d10CalcIgammaIfEESt5arrayIPcLm3EEEEviT0_T1_$_ZN46_INTERNAL_08322988_15_IGammaKernel_cu_cb51a28d48_GLOBAL__N__08322988_15_IGammaKernel_cu_cb51a28d12calc_igammacIfEET_S2_S2_) ;  /* 0x0000014400947944 */ /* 0x000fea0003c00000 */
[----:B------:R0:W-:Y:S02]  /*0b40*/  STL [R1+0x1454], R0 ;  /* 0x0014540001007387 */ /* 0x0001e40000100800 */
.L_x_2480:
[----:B------:R-:W-:Y:S05]  /*0b50*/  BSYNC.RECONVERGENT B4 ;  /* 0x0000000000047941 */ /* 0x000fea0003800200 */
.L_x_2479:
[----:B------:R-:W-:Y:S01]  /*0b60*/  VIADD R3, R9, 0x80 ;  /* 0x0000008009037836 */ /* 0x000fe20000000000 */
[----:B------:R-:W-:Y:S04]  /*0b70*/  BSSY.RECONVERGENT B4, `(.L_x_2481) ;  /* 0x0000008000047945 */ /* 0x000fe80003800200 */
[----:B------:R-:W-:-:S13]  /*0b80*/  ISETP.GE.U32.AND P0, PT, R3, R10, PT ;  /* 0x0000000a0300720c */ /* 0x000fda0003f06070 */
[----:B------:R-:W-:Y:S05]  /*0b90*/  @P0 BRA `(.L_x_2482) ;  /* 0x0000000000140947 */ /* 0x000fea0003800000 */
[----:B------:R1:W5:Y:S02]  /*0ba0*/  LDL.LU R4, [R1+0x1450] ;  /* 0x0014500001047983 */ /* 0x0003640000300800 */
[----:B-----5:R-:W-:Y:S02]  /*0bb0*/  MOV R8, R45 ;  /* 0x0000002d00087202 */ /* 0x020fe40000000f00 */
[----:B------:R-:W-:-:S07]  /*0bc0*/  MOV R2, 0xbe0 ;  /* 0x00000be000027802 */ /* 0x000fce0000000f00 */
[----:B01----:R-:W-:Y:S05]  /*0bd0*/  CALL.REL.NOINC `($_ZN2at6native29vectorized_elementwise_kernelILi2EN48_GLOBAL__N__08322988_15_IGammaKernel_cu_cb51a28d10CalcIgammaIfEESt5arrayIPcLm3EEEEviT0_T1_$_ZN46_INTERNAL_08322988_15_IGammaKernel_cu_cb51a28d48_GLOBAL__N__08322988_15_IGammaKernel_cu_cb51a28d12calc_igammacIfEET_S2_S2_) ;  /* 0x00000144006c7944 */ /* 0x003fea0003c00000 */
[----:B------:R-:W-:-:S07]  /*0be0*/  IMAD.MOV.U32 R45, RZ, RZ, R0 ;  /* 0x000000ffff2d7224 */ /* 0x000fce00078e0000 */
.L_x_2482:
[----:B------:R-:W-:Y:S05]  /*0bf0*/  BSYNC.RECONVERGENT B4 ;  /* 0x0000000000047941 */ /* 0x000fea0003800200 */
.L_x_2481:
[----:B------:R-:W-:Y:S01]  /*0c00*/  IADD3 R3, PT, PT, R9, 0x100, RZ ;  /* 0x0000010009037810 */ /* 0x000fe20007ffe0ff */
[----:B------:R-:W-:Y:S03]  /*0c10*/  BSSY.RECONVERGENT B4, `(.L_x_2483) ;  /* 0x0000008000047945 */ /* 0x000fe60003800200 */
[----:B------:R-:W-:-:S13]  /*0c20*/  ISETP.GE.U32.AND P0, PT, R3, R10, PT ;  /* 0x0000000a0300720c */ /* 0x000fda0003f06070 */
[----:B------:R-:W-:Y:S05]  /*0c30*/  @P0 BRA `(.L_x_2484) ;  /* 0x0000000000140947 */ /* 0x000fea0003800000 */
[----:B-----5:R-:W-:Y:S01]  /*0c40*/  IMAD.MOV.U32 R4, RZ, RZ, R44 ;  /* 0x000000ffff047224 */ /* 0x020fe200078e002c */
[----:B------:R-:W-:Y:S02]  /*0c50*/  MOV R8, R43 ;  /* 0x0000002b00087202 */ /* 0x000fe40000000f00 */
[----:B------:R-:W-:-:S07]  /*0c60*/  MOV R2, 0xc80 ;  /* 0x00000c8000027802 */ /* 0x000fce0000000f00 */
[----:B0-----:R-:W-:Y:S05]  /*0c70*/  CALL.REL.NOINC `($_ZN2at6native29vectorized_elementwise_kernelILi2EN48_GLOBAL__N__08322988_15_IGammaKernel_cu_cb51a28d10CalcIgammaIfEESt5arrayIPcLm3EEEEviT0_T1_$_ZN46_INTERNAL_08322988_15_IGammaKernel_cu_cb51a28d48_GLOBAL__N__08322988_15_IGammaKernel_cu_cb51a28d12calc_igammacIfEET_S2_S2_) ;  /* 0x0000014400447944 */ /* 0x001fea0003c00000 */
[----:B------:R-:W-:-:S07]  /*0c80*/  IMAD.MOV.U32 R43, RZ, RZ, R0 ;  /* 0x000000ffff2b7224 */ /* 0x000fce00078e0000 */
.L_x_2484:
[----:B------:R-:W-:Y:S05]  /*0c90*/  BSYNC.RECONVERGENT B4 ;  /* 0x0000000000047941 */ /* 0x000fea0003800200 */
.L_x_2483:
[----:B------:R-:W-:Y:S01]  /*0ca0*/  IADD3 R3, PT, PT, R9, 0x180, RZ ;  /* 0x0000018009037810 */ /* 0x000fe20007ffe0ff */
[----:B------:R-:W-:Y:S03]  /*0cb0*/  BSSY.RECONVERGENT B4, `(.L_x_2485) ;  /* 0x0000008000047945 */ /* 0x000fe60003800200 */
[----:B------:R-:W-:-:S13]  /*0cc0*/  ISETP.GE.U32.AND P0, PT, R3, R10, PT ;  /* 0x0000000a0300720c */ /* 0x000fda0003f06070 */
[----:B------:R-:W-:Y:S05]  /*0cd0*/  @P0 BRA `(.L_x_2486) ;  /* 0x0000000000140947 */ /* 0x000fea0003800000 */
[----:B-----5:R-:W-:Y:S01]  /*0ce0*/  MOV R4, R42 ;  /* 0x0000002a00047202 */ /* 0x020fe20000000f00 */
[----:B------:R-:W-:Y:S01]  /*0cf0*/  IMAD.MOV.U32 R8, RZ, RZ, R35 ;  /* 0x000000ffff087224 */ /* 0x000fe200078e0023 */
[----:B------:R-:W-:-:S07]  /*0d00*/  MOV R2, 0xd20 ;  /* 0x00000d2000027802 */ /* 0x000fce0000000f00 */
[----:B0-----:R-:W-:Y:S05]  /*0d10*/  CALL.REL.NOINC `($_ZN2at6native29vectorized_elementwise_kernelILi2EN48_GLOBAL__N__08322988_15_IGammaKernel_cu_cb51a28d10CalcIgammaIfEESt5arrayIPcLm3EEEEviT0_T1_$_ZN46_INTERNAL_08322988_15_IGammaKernel_cu_cb51a28d48_GLOBAL__N__08322988_15_IGammaKernel_cu_cb51a28d12calc_igammacIfEET_S2_S2_) ;  /* 0x00000144001c7944 */ /* 0x001fea0003c00000 */
[----:B------:R-:W-:-:S07]  /*0d20*/  MOV R35, R0 ;  /* 0x0000000000237202 */ /* 0x000fce0000000f00 */
.L_x_2486:
[----:B------:R-:W-:Y:S05]  /*0d30*/  BSYNC.RECONVERGENT B4 ;  /* 0x0000000000047941 */ /* 0x000fea0003800200 */
.L_x_2485:
        /* <DEDUP_REMOVED lines=8> */
[----:B------:R-:W-:-:S07]  /*0dc0*/  MOV R31, R0 ;  /* 0x00000000001f7202 */ /* 0x000fce0000000f00 */
.L_x_2488:
[----:B------:R-:W-:Y:S05]  /*0dd0*/  BSYNC.RECONVERGENT B4 ;  /* 0x0000000000047941 */ /* 0x000fea0003800200 */
.L_x_2487:
[----:B------:R-:W-:Y:S01]  /*0de0*/  VIADD R3, R9, 0x280 ;  /* 0x0000028009037836 */ /* 0x000fe20000000000 */
[----:B------:R-:W-:Y:S04]  /*0df0*/  BSSY.RECONVERGENT B4, `(.L_x_2489) ;  /* 0x0000008000047945 */ /* 0x000fe80003800200 */
[----:B------:R-:W-:-:S13]  /*0e00*/  ISETP.GE.U32.AND P0, PT, R3, R10, PT ;  /* 0x0000000a0300720c */ /* 0x000fda0003f06070 */
[----:B------:R-:W-:Y:S05]  /*0e10*/  @P0 BRA `(.L_x_2490) ;  /* 0x0000000000140947 */ /* 0x000fea0003800000 */
[----:B-----5:R-:W-:Y:S02]  /*0e20*/  MOV R4, R30 ;  /* 0x0000001e00047202 */ /* 0x020fe40000000f00 */
[----:B------:R-:W-:Y:S02]  /*0e30*/  MOV R8, R29 ;  /* 0x0000001d00087202 */ /* 0x000fe40000000f00 */
[----:B------:R-:W-:-:S07]  /*0e40*/  MOV R2, 0xe60 ;  /* 0x00000e6000027802 */ /* 0x000fce0000000f00 */
[----:B0-----:R-:W-:Y:S05]  /*0e50*/  CALL.REL.NOINC `($_ZN2at6native29vectorized_elementwise_kernelILi2EN48_GLOBAL__N__08322988_15_IGammaKernel_cu_cb51a28d10CalcIgammaIfEESt5arrayIPcLm3EEEEviT0_T1_$_ZN46_INTERNAL_08322988_15_IGammaKernel_cu_cb51a28d48_GLOBAL__N__08322988_15_IGammaKernel_cu_cb51a28d12calc_igammacIfEET_S2_S2_) ;  /* 0x0000014000cc7944 */ /* 0x001fea0003c00000 */
[----:B------:R-:W-:-:S07]  /*0e60*/  IMAD.MOV.U32 R29, RZ, RZ, R0 ;  /* 0x000000ffff1d7224 */ /* 0x000fce00078e0000 */
.L_x_2490:
[----:B------:R-:W-:Y:S05]  /*0e70*/  BSYNC.RECONVERGENT B4 ;  /* 0x0000000000047941 */ /* 0x000fea0003800200 */
.L_x_2489:
        /* <DEDUP_REMOVED lines=9> */
.L_x_2492:
[----:B------:R-:W-:Y:S05]  /*0f10*/  BSYNC.RECONVERGENT B4 ;  /* 0x0000000000047941 */ /* 0x000fea0003800200 */
.L_x_2491:
[----:B------:R-:W-:-:S04]  /*0f20*/  IADD3 R3, PT, PT, R9, 0x380, RZ ;  /* 0x0000038009037810 */ /* 0x000fc80007ffe0ff */
[----:B------:R-:W-:-:S13]  /*0f30*/  ISETP.GE.U32.AND P0, PT, R3, R10, PT ;  /* 0x0000000a0300720c */ /* 0x000fda0003f06070 */
[----:B------:R-:W-:Y:S05]  /*0f40*/  @P0 BRA `(.L_x_2477) ;  /* 0x0000000000100947 */ /* 0x000fea0003800000 */
[----:B-----5:R-:W-:Y:S01]  /*0f50*/  IMAD.MOV.U32 R4, RZ, RZ, R26 ;  /* 0x000000ffff047224 */ /* 0x020fe200078e001a */
[----:B------:R-:W-:Y:S02]  /*0f60*/  MOV R8, R11 ;  /* 0x0000000b00087202 */ /* 0x000fe40000000f00 */
[----:B------:R-:W-:-:S07]  /*0f70*/  MOV R2, 0xf90 ;  /* 0x00000f9000027802 */ /* 0x000fce0000000f00 */
[----:B0-----:R-:W-:Y:S05]  /*0f80*/  CALL.REL.NOINC `($_ZN2at6native29vectorized_elementwise_kernelILi2EN48_GLOBAL__N__08322988_15_IGammaKernel_cu_cb51a28d10CalcIgammaIfEESt5arrayIPcLm3EEEEviT0_T1_$_ZN46_INTERNAL_08322988_15_IGammaKernel_cu_cb51a28d48_GLOBAL__N__08322988_15_IGammaKernel_cu_cb51a28d12calc_igammacIfEET_S2_S2_) ;  /* 0x0000014000807944 */ /* 0x001fea0003c00000 */
.L_x_2477:
[----:B------:R-:W-:Y:S05]  /*0f90*/  BSYNC.RECONVERGENT B3 ;  /* 0x0000000000037941 */ /* 0x000fea0003800200 */
.L_x_2461:
[----:B------:R-:W-:Y:S01]  /*0fa0*/  ISETP.GE.U32.AND P0, PT, R9, R10, PT ;  /* 0x0000000a0900720c */ /* 0x000fe20003f06070 */
[----:B------:R-:W-:Y:S04]  /*0fb0*/  BSSY.RECONVERGENT B0, `(.L_x_2493) ;  /* 0x0000034000007945 */ /* 0x000fe80003800200 */
[----:B------:R-:W-:Y:S08]  /*0fc0*/  BSSY.RELIABLE B1, `(.L_x_2494) ;  /* 0x000002c000017945 */ /* 0x000ff00003800100 */
[----:B------:R-:W-:Y:S05]  /*0fd0*/  @P0 BRA `(.L_x_2495) ;  /* 0x0000000000340947 */ /* 0x000fea0003800000 */
[----:B------:R-:W2:Y:S01]  /*0fe0*/  LDL.LU R4, [R1+0x1454] ;  /* 0x0014540001047983 */ /* 0x000ea20000300800 */
[----:B-----5:R-:W1:Y:S01]  /*0ff0*/  LDC.64 R2, c[0x0][0x388] ;  /* 0x0000e200ff027b82 */ /* 0x020e620000000a00 */
[----:B------:R-:W-:Y:S01]  /*1000*/  IADD3 R5, PT, PT, R41, R9, RZ ;  /* 0x0000000929057210 */ /* 0x000fe20007ffe0ff */
[----:B------:R-:W-:-:S05]  /*1010*/  VIADD R9, R9, 0x80 ;  /* 0x0000008009097836 */ /* 0x000fca0000000000 */
[----:B------:R-:W-:Y:S01]  /*1020*/  ISETP.GE.U32.AND P0, PT, R9, R10, PT ;  /* 0x0000000a0900720c */ /* 0x000fe20003f06070 */
[----:B-1----:R-:W-:-:S05]  /*1030*/  IMAD.WIDE.U32 R2, R5, 0x4, R2 ;  /* 0x0000000405027825 */ /* 0x002fca00078e0002 */
[----:B--2---:R1:W-:Y:S07]  /*1040*/  STG.E desc[UR4][R2.64], R4 ;  /* 0x0000000402007986 */ /* 0x0043ee000c101904 */
[----:B------:R-:W-:Y:S05]  /*1050*/  @P0 BRA `(.L_x_2496) ;  /* 0x0000000000300947 */ /* 0x000fea0003800000 */
[----:B-1----:R-:W1:Y:S01]  /*1060*/  LDC.64 R2, c[0x0][0x388] ;  /* 0x0000e200ff027b82 */ /* 0x002e620000000a00 */
[----:B------:R-:W-:Y:S02]  /*1070*/  IADD3 R5, PT, PT, R41, R9, RZ ;  /* 0x0000000929057210 */ /* 0x000fe40007ffe0ff */
[----:B------:R-:W-:-:S03]  /*1080*/  IADD3 R9, PT, PT, R9, 0x80, RZ ;  /* 0x0000008009097810 */ /* 0x000fc60007ffe0ff */
[----:B-1----:R-:W-:-:S05]  /*1090*/  IMAD.WIDE.U32 R2, R5, 0x4, R2 ;  /* 0x0000000405027825 */ /* 0x002fca00078e0002 */
[----:B------:R1:W-:Y:S02]  /*10a0*/  STG.E desc[UR4][R2.64], R45 ;  /* 0x0000002d02007986 */ /* 0x0003e4000c101904 */
.L_x_2495:
[----:B------:R-:W-:-:S13]  /*10b0*/  ISETP.GE.U32.AND P0, PT, R9, R10, PT ;  /* 0x0000000a0900720c */ /* 0x000fda0003f06070 */
[----:B------:R-:W-:Y:S05]  /*10c0*/  @P0 BRA `(.L_x_2497) ;  /* 0x0000000000300947 */ /* 0x000fea0003800000 */
[----:B-1---5:R-:W1:Y:S01]  /*10d0*/  LDC.64 R2, c[0x0][0x388] ;  /* 0x0000e200ff027b82 */ /* 0x022e620000000a00 */
[----:B------:R-:W-:Y:S01]  /*10e0*/  IMAD.IADD R5, R41, 0x1, R9 ;  /* 0x0000000129057824 */ /* 0x000fe200078e0209 */
[----:B------:R-:W-:-:S03]  /*10f0*/  IADD3 R9, PT, PT, R9, 0x80, RZ ;  /* 0x0000008009097810 */ /* 0x000fc60007ffe0ff */
[----:B-1----:R-:W-:-:S05]  /*1100*/  IMAD.WIDE.U32 R2, R5, 0x4, R2 ;  /* 0x0000000405027825 */ /* 0x002fca00078e0002 */
[----:B------:R2:W-:Y:S02]  /*1110*/  STG.E desc[UR4][R2.64], R43 ;  /* 0x0000002b02007986 */ /* 0x0005e4000c101904 */
.L_x_2496:
[----:B------:R-:W-:-:S13]  /*1120*/  ISETP.GE.U32.AND P0, PT, R9, R10, PT ;  /* 0x0000000a0900720c */ /* 0x000fda0003f06070 */
[----:B------:R-:W-:Y:S05]  /*1130*/  @P0 BRA `(.L_x_2498) ;  /* 0x0000000000300947 */ /* 0x000fea0003800000 */
[----:B-12---:R-:W1:Y:S01]  /*1140*/  LDC.64 R2, c[0x0][0x388] ;  /* 0x0000e200ff027b82 */ /* 0x006e620000000a00 */
[----:B------:R-:W-:Y:S01]  /*1150*/  IADD3 R5, PT, PT, R41, R9, RZ ;  /* 0x0000000929057210 */ /* 0x000fe20007ffe0ff */
[----:B------:R-:W-:-:S04]  /*1160*/  VIADD R9, R9, 0x80 ;  /* 0x0000008009097836 */ /* 0x000fc80000000000 */
[----:B-1----:R-:W-:-:S05]  /*1170*/  IMAD.WIDE.U32 R2, R5, 0x4, R2 ;  /* 0x0000000405027825 */ /* 0x002fca00078e0002 */
[----:B------:R2:W-:Y:S02]  /*1180*/  STG.E desc[UR4][R2.64], R35 ;  /* 0x0000002302007986 */ /* 0x0005e4000c101904 */
.L_x_2497:
[----:B------:R-:W-:-:S13]  /*1190*/  ISETP.GE.U32.AND P0, PT, R9, R10, PT ;  /* 0x0000000a0900720c */ /* 0x000fda0003f06070 */
[----:B------:R-:W-:Y:S05]  /*11a0*/  @P0 BRA `(.L_x_2499) ;  /* 0x0000000000340947 */ /* 0x000fea0003800000 */
[----:B-12--5:R-:W1:Y:S01]  /*11b0*/  LDC.64 R2, c[0x0][0x388] ;  /* 0x0000e200ff027b82 */ /* 0x026e620000000a00 */
[----:B------:R-:W-:Y:S02]  /*11c0*/  IADD3 R5, PT, PT, R41, R9, RZ ;  /* 0x0000000929057210 */ /* 0x000fe40007ffe0ff */
[----:B------:R-:W-:-:S03]  /*11d0*/  IADD3 R9, PT, PT, R9, 0x80, RZ ;  /* 0x0000008009097810 */ /* 0x000fc60007ffe0ff */
[----:B-1----:R-:W-:-:S05]  /*11e0*/  IMAD.WIDE.U32 R2, R5, 0x4, R2 ;  /* 0x0000000405027825 */ /* 0x002fca00078e0002 */
[----:B------:R3:W-:Y:S02]  /*11f0*/  STG.E desc[UR4][R2.64], R31 ;  /* 0x0000001f02007986 */ /* 0x0007e4000c101904 */
.L_x_2498:
[----:B------:R-:W-:-:S13]  /*1200*/  ISETP.GE.U32.AND P0, PT, R9, R10, PT ;  /* 0x0000000a0900720c */ /* 0x000fda0003f06070 */
[----:B------:R-:W-:Y:S05]  /*1210*/  @P0 BREAK.RELIABLE B1 ;  /* 0x0000000000010942 */ /* 0x000fea0003800100 */
[----:B------:R-:W-:Y:S05]  /*1220*/  @P0 BRA `(.L_x_2500) ;  /* 0x0000000000300947 */ /* 0x000fea0003800000 */
[----:B-123--:R-:W1:Y:S01]  /*1230*/  LDC.64 R2, c[0x0][0x388] ;  /* 0x0000e200ff027b82 */ /* 0x00ee620000000a00 */
[----:B------:R-:W-:Y:S01]  /*1240*/  IMAD.IADD R5, R41, 0x1, R9 ;  /* 0x0000000129057824 */ /* 0x000fe200078e0209 */
[----:B------:R-:W-:-:S03]  /*1250*/  IADD3 R9, PT, PT, R9, 0x80, RZ ;  /* 0x0000008009097810 */ /* 0x000fc60007ffe0ff */
[----:B-1----:R-:W-:-:S05]  /*1260*/  IMAD.WIDE.U32 R2, R5, 0x4, R2 ;  /* 0x0000000405027825 */ /* 0x002fca00078e0002 */
[----:B------:R3:W-:Y:S02]  /*1270*/  STG.E desc[UR4][R2.64], R29 ;  /* 0x0000001d02007986 */ /* 0x0007e4000c101904 */
.L_x_2499:
[----:B------:R-:W-:Y:S05]  /*1280*/  BSYNC.RELIABLE B1 ;  /* 0x0000000000017941 */ /* 0x000fea0003800100 */
.L_x_2494:
[----:B------:R-:W-:-:S13]  /*1290*/  ISETP.GE.U32.AND P0, PT, R9, R10, PT ;  /* 0x0000000a0900720c */ /* 0x000fda0003f06070 */
[----:B-123-5:R-:W1:Y:S01]  /*12a0*/  @!P0 LDC.64 R2, c[0x0][0x388] ;  /* 0x0000e200ff028b82 */ /* 0x02ee620000000a00 */
[----:B------:R-:W-:Y:S01]  /*12b0*/  @!P0 IADD3 R5, PT, PT, R41, R9, RZ ;  /* 0x0000000929058210 */ /* 0x000fe20007ffe0ff */
[----:B------:R-:W-:-:S04]  /*12c0*/  @!P0 VIADD R9, R9, 0x80 ;  /* 0x0000008009098836 */ /* 0x000fc80000000000 */
[----:B-1----:R-:W-:-:S05]  /*12d0*/  @!P0 IMAD.WIDE.U32 R2, R5, 0x4, R2 ;  /* 0x0000000405028825 */ /* 0x002fca00078e0002 */
[----:B------:R4:W-:Y:S02]  /*12e0*/  @!P0 STG.E desc[UR4][R2.64], R27 ;  /* 0x0000001b02008986 */ /* 0x0009e4000c101904 */
.L_x_2500:
[----:B------:R-:W-:Y:S05]  /*12f0*/  BSYNC.RECONVERGENT B0 ;  /* 0x0000000000007941 */ /* 0x000fea0003800200 */
.L_x_2493:
[----:B------:R-:W-:Y:S05]  /*1300*/  WARPSYNC.ALL ;  /* 0x0000000000007948 */ /* 0x000fea0003800000 */
[----:B------:R-:W-:-:S13]  /*1310*/  ISETP.GE.U32.AND P0, PT, R9, R10, PT ;  /* 0x0000000a0900720c */ /* 0x000fda0003f06070 */
[----:B------:R-:W-:Y:S05]  /*1320*/  @P0 EXIT ;  /* 0x000000000000094d */ /* 0x000fea0003800000 */
[----:B-1234-:R-:W1:Y:S01]  /*1330*/  LDC.64 R2, c[0x0][0x388] ;  /* 0x0000e200ff027b82 */ /* 0x01ee620000000a00 */
[----:B------:R-:W-:-:S05]  /*1340*/  IADD3 R9, PT, PT, R41, R9, RZ ;  /* 0x0000000929097210 */ /* 0x000fca0007ffe0ff */
[----:B-1----:R-:W-:-:S05]  /*1350*/  IMAD.WIDE.U32 R2, R9, 0x4, R2 ;  /* 0x0000000409027825 */ /* 0x002fca00078e0002 */
[----:B------:R-:W-:Y:S01]  /*1360*/  STG.E desc[UR4][R2.64], R0 ;  /* 0x0000000002007986 */ /* 0x000fe2000c101904 */
[----:B------:R-:W-:Y:S05]  /*1370*/  EXIT ;  /* 0x000000000000794d */ /* 0x000fea0003800000 */
.L_x_2460:
[----:B------:R-:W0:Y:S01]  /*1380*/  S2R R6, SR_TID.X ;  /* 0x0000000000067919 */ /* 0x000e220000002100 */
[----:B------:R-:W1:Y:S08]  /*1390*/  LDC.64 R2, c[0x0][0x390] ;  /* 0x0000e400ff027b82 */ /* 0x000e700000000a00 */
[----:B------:R-:W2:Y:S01]  /*13a0*/  LDC.64 R4, c[0x0][0x398] ;  /* 0x0000e600ff047b82 */ /* 0x000ea20000000a00 */
[----:B-1----:R-:W-:-:S04]  /*13b0*/  IMAD.WIDE.U32 R2, R41, 0x4, R2 ;  /* 0x0000000429027825 */ /* 0x002fc800078e0002 */
[----:B0-----:R-:W-:-:S04]  /*13c0*/  IMAD.WIDE.U32 R2, R6, 0x8, R2 ;  /* 0x0000000806027825 */ /* 0x001fc800078e0002 */
[----:B--2---:R-:W-:Y:S01]  /*13d0*/  IMAD.WIDE.U32 R4, R41, 0x4, R4 ;  /* 0x0000000429047825 */ /* 0x004fe200078e0004 */
[----:B------:R0:W5:Y:S04]  /*13e0*/  LDG.E.64 R10, desc[UR4][R2.64] ;  /* 0x00000004020a7981 */ /* 0x000168000c1e1b00 */
[----:B------:R0:W5:Y:S01]  /*13f0*/  LDG.E.64 R26, desc[UR4][R2.64+0x400] ;  /* 0x00040004021a7981 */ /* 0x000162000c1e1b00 */
[----:B------:R-:W-:-:S03]  /*1400*/  IMAD.WIDE.U32 R4, R6, 0x8, R4 ;  /* 0x0000000806047825 */ /* 0x000fc600078e0004 */
[----:B------:R0:W5:Y:S04]  /*1410*/  LDG.E.64 R42, desc[UR4][R2.64+0x800] ;  /* 0x00080004022a7981 */ /* 0x000168000c1e1b00 */
[----:B------:R0:W5:Y:S04]  /*1420*/  LDG.E.64 R8, desc[UR4][R4.64] ;  /* 0x0000000404087981 */ /* 0x000168000c1e1b00 */
[----:B------:R0:W5:Y:S04]  /*1430*/  LDG.E.64 R28, desc[UR4][R4.64+0x400] ;  /* 0x00040004041c7981 */ /* 0x000168000c1e1b00 */
[----:B------:R-:W2:Y:S04]  /*1440*/  LDG.E.64 R2, desc[UR4][R2.64+0xc00] ;  /* 0x000c000402027981 */ /* 0x000ea8000c1e1b00 */
[----:B------:R0:W5:Y:S04]  /*1450*/  LDG.E.64 R34, desc[UR4][R4.64+0x800] ;  /* 0x0008000404227981 */ /* 0x000168000c1e1b00 */
[----:B------:R0:W5:Y:S01]  /*1460*/  LDG.E.64 R44, desc[UR4][R4.64+0xc00] ;  /* 0x000c0004042c7981 */ /* 0x000162000c1e1b00 */
[----:B------:R-:W-:-:S03]  /*1470*/  UISETP.NE.AND UP0, UPT, UR6, URZ, UPT ;  /* 0x000000ff0600728c */ /* 0x000fc6000bf05270 */
[----:B--2---:R0:W-:Y:S06]  /*1480*/  STL.64 [R1+0x1450], R2 ;  /* 0x0014500201007387 */ /* 0x0041ec0000100a00 */
[----:B------:R-:W-:Y:S05]  /*1490*/  BRA.U UP0, `(.L_x_2501) ;  /* 0x0000000100e07547 */ /* 0x000fea000b800000 */
[----:B------:R-:W-:Y:S01]  /*14a0*/  BSSY.RECONVERGENT B3, `(.L_x_2502) ;  /* 0x0000004000037945 */ /* 0x000fe20003800200 */
[----:B0----5:R-:W-:Y:S02]  /*14b0*/  MOV R2, R10 ;  /* 0x0000000a00027202 */ /* 0x021fe40000000f00 */
[----:B------:R-:W-:-:S07]  /*14c0*/  MOV R3, 0x14e0 ;  /* 0x000014e000037802 */ /* 0x000fce0000000f00 */
[----:B------:R-:W-:Y:S05]  /*14d0*/  CALL.REL.NOINC `($_ZN2at6native29vectorized_elementwise_kernelILi2EN48_GLOBAL__N__08322988_15_IGammaKernel_cu_cb51a28d10CalcIgammaIfEESt5arrayIPcLm3EEEEviT0_T1_$_ZN46_INTERNAL_08322988_15_IGammaKernel_cu_cb51a28d48_GLOBAL__N__08322988_15_IGammaKernel_cu_cb51a28d11calc_igammaIfEET_S2_S2_) ;  /* 0x0000000400d07944 */ /* 0x000fea0003c00000 */
[----:B------:R-:W-:Y:S05]  /*14e0*/  BSYNC.RECONVERGENT B3 ;  /* 0x0000000000037941 */ /* 0x000fea0003800200 */
.L_x_2502:
[----:B------:R-:W-:Y:S01]  /*14f0*/  BSSY.RECONVERGENT B3, `(.L_x_2503) ;  /* 0x0000006000037945 */ /* 0x000fe20003800200 */
[----:B------:R-:W-:Y:S01]  /*1500*/  IMAD.MOV.U32 R2, RZ, RZ, R11 ;  /* 0x000000ffff027224 */ /* 0x000fe200078e000b */
[----:B------:R-:W-:Y:S02]  /*1510*/  MOV R8, R9 ;  /* 0x0000000900087202 */ /* 0x000fe40000000f00 */
[----:B------:R-:W-:Y:S02]  /*1520*/  MOV R10, R0 ;  /* 0x00000000000a7202 */ /* 0x000fe40000000f00 */
[----:B------:R-:W-:-:S07]  /*1530*/  MOV R3, 0x1550 ;  /* 0x0000155000037802 */ /* 0x000fce0000000f00 */
[----:B------:R-:W-:Y:S05]  /*1540*/  CALL.REL.NOINC `($_ZN2at6native29vectorized_elementwise_kernelILi2EN48_GLOBAL__N__08322988_15_IGammaKernel_cu_cb51a28d10CalcIgammaIfEESt5arrayIPcLm3EEEEviT0_T1_$_ZN46_INTERNAL_08322988_15_IGammaKernel_cu_cb51a28d48_GLOBAL__N__08322988_15_IGammaKernel_cu_cb51a28d11calc_igammaIfEET_S2_S2_) ;  /* 0x0000000400b47944 */ /* 0x000fea0003c00000 */
[----:B------:R-:W-:Y:S05]  /*1550*/  BSYNC.RECONVERGENT B3 ;  /* 0x0000000000037941 */ /* 0x000fea0003800200 */
.L_x_2503:
[----:B------:R-:W-:Y:S01]  /*1560*/  BSSY.RECONVERGENT B3, `(.L_x_2504) ;  /* 0x0000006000037945 */ /* 0x000fe20003800200 */
[----:B------:R-:W-:Y:S01]  /*1570*/  IMAD.MOV.U32 R2, RZ, RZ, R26 ;  /* 0x000000ffff027224 */ /* 0x000fe200078e001a */
[----:B------:R-:W-:Y:S02]  /*1580*/  MOV R8, R28 ;  /* 0x0000001c00087202 */ /* 0x000fe40000000f00 */
[----:B------:R-:W-:Y:S02]  /*1590*/  MOV R11, R0 ;  /* 0x00000000000b7202 */ /* 0x000fe40000000f00 */
[----:B------:R-:W-:-:S07]  /*15a0*/  MOV R3, 0x15c0 ;  /* 0x000015c000037802 */ /* 0x000fce0000000f00 */
[----:B------:R-:W-:Y:S05]  /*15b0*/  CALL.REL.NOINC `($_ZN2at6native29vectorized_elementwise_kernelILi2EN48_GLOBAL__N__08322988_15_IGammaKernel_cu_cb51a28d10CalcIgammaIfEESt5arrayIPcLm3EEEEviT0_T1_$_ZN46_INTERNAL_08322988_15_IGammaKernel_cu_cb51a28d48_GLOBAL__N__08322988_15_IGammaKernel_cu_cb51a28d11calc_igammaIfEET_S2_S2_) ;  /* 0x0000000400987944 */ /* 0x000fea0003c00000 */
[----:B------:R-:W-:Y:S05]  /*15c0*/  BSYNC.RECONVERGENT B3 ;  /* 0x0000000000037941 */ /* 0x000fea0003800200 */
.L_x_2504:
[----:B------:R-:W-:Y:S01]  /*15d0*/  BSSY.RECONVERGENT B3, `(.L_x_2505) ;  /* 0x0000006000037945 */ /* 0x000fe20003800200 */
[----:B------:R-:W-:Y:S01]  /*15e0*/  IMAD.MOV.U32 R2, RZ, RZ, R27 ;  /* 0x000000ffff027224 */ /* 0x000fe200078e001b */
[----:B------:R-:W-:Y:S02]  /*15f0*/  MOV R8, R29 ;  /* 0x0000001d00087202 */ /* 0x000fe40000000f00 */
[----:B------:R-:W-:Y:S02]  /*1600*/  MOV R30, R0 ;  /* 0x00000000001e7202 */ /* 0x000fe40000000f00 */
[----:B------:R-:W-:-:S07]  /*1610*/  MOV R3, 0x1630 ;  /* 0x0000163000037802 */ /* 0x000fce0000000f00 */
[----:B------:R-:W-:Y:S05]  /*1620*/  CALL.REL.NOINC `($_ZN2at6native29vectorized_elementwise_kernelILi2EN48_GLOBAL__N__08322988_15_IGammaKernel_cu_cb51a28d10CalcIgammaIfEESt5arrayIPcLm3EEEEviT0_T1_$_ZN46_INTERNAL_08322988_15_IGammaKernel_cu_cb51a28d48_GLOBAL__N__08322988_15_IGammaKernel_cu_cb51a28d11calc_igammaIfEET_S2_S2_) ;  /* 0x00000004007c7944 */ /* 0x000fea0003c00000 */
[----:B------:R-:W-:Y:S05]  /*1630*/  BSYNC.RECONVERGENT B3 ;  /* 0x0000000000037941 */ /* 0x000fea0003800200 */
.L_x_2505:
[----:B------:R-:W-:Y:S01]  /*1640*/  BSSY.RECONVERGENT B3, `(.L_x_2506) ;  /* 0x0000006000037945 */ /* 0x000fe20003800200 */
[----:B------:R-:W-:Y:S01]  /*1650*/  IMAD.MOV.U32 R2, RZ, RZ, R42 ;  /* 0x000000ffff027224 */ /* 0x000fe200078e002a */
[----:B------:R-:W-:Y:S02]  /*1660*/  MOV R8, R34 ;  /* 0x0000002200087202 */ /* 0x000fe40000000f00 */
[----:B------:R-:W-:Y:S02]  /*1670*/  MOV R31, R0 ;  /* 0x00000000001f7202 */ /* 0x000fe40000000f00 */
[----:B------:R-:W-:-:S07]  /*1680*/  MOV R3, 0x16a0 ;  /* 0x000016a000037802 */ /* 0x000fce0000000f00 */
[----:B------:R-:W-:Y:S05]  /*1690*/  CALL.REL.NOINC `($_ZN2at6native29vectorized_elementwise_kernelILi2EN48_GLOBAL__N__08322988_15_IGammaKernel_cu_cb51a28d10CalcIgammaIfEESt5arrayIPcLm3EEEEviT0_T1_$_ZN46_INTERNAL_08322988_15_IGammaKernel_cu_cb51a28d48_GLOBAL__N__08322988_15_IGammaKernel_cu_cb51a28d11calc_igammaIfEET_S2_S2_) ;  /* 0x0000000400607944 */ /* 0x000fea0003c00000 */
[----:B------:R-:W-:Y:S05]  /*16a0*/  BSYNC.RECONVERGENT B3 ;  /* 0x0000000000037941 */ /* 0x000fea0003800200 */
.L_x_2506:
[----:B------:R-:W-:Y:S01]  /*16b0*/  BSSY.RECONVERGENT B3, `(.L_x_2507) ;  /* 0x0000006000037945 */ /* 0x000fe20003800200 */
[----:B------:R-:W-:Y:S01]  /*16c0*/  IMAD.MOV.U32 R2, RZ, RZ, R43 ;  /* 0x000000ffff027224 */ /* 0x000fe200078e002b */
[----:B------:R-:W-:Y:S02]  /*16d0*/  MOV R8, R35 ;  /* 0x0000002300087202 */ /* 0x000fe40000000f00 */
[----:B------:R-:W-:Y:S02]  /*16e0*/  MOV R28, R0 ;  /* 0x00000000001c7202 */ /* 0x000fe40000000f00 */
[----:B------:R-:W-:-:S07]  /*16f0*/  MOV R3, 0x1710 ;  /* 0x0000171000037802 */ /* 0x000fce0000000f00 */
[----:B------:R-:W-:Y:S05]  /*1700*/  CALL.REL.NOINC `($_ZN2at6native29vectorized_elementwise_kernelILi2EN48_GLOBAL__N__08322988_15_IGammaKernel_cu_cb51a28d10CalcIgammaIfEESt5arrayIPcLm3EEEEviT0_T1_$_ZN46_INTERNAL_08322988_15_IGammaKernel_cu_cb51a28d48_GLOBAL__N__08322988_15_IGammaKernel_cu_cb51a28d11calc_igammaIfEET_S2_S2_) ;  /* 0x0000000400447944 */ /* 0x000fea0003c00000 */
[----:B------:R-:W-:Y:S05]  /*1710*/  BSYNC.RECONVERGENT B3 ;  /* 0x0000000000037941 */ /* 0x000fea0003800200 */
.L_x_2507:
[----:B------:R0:W5:Y:S01]  /*1720*/  LDL.LU R2, [R1+0x1450] ;  /* 0x0014500001027983 */ /* 0x0001620000300800 */
[----:B------:R-:W-:Y:S01]  /*1730*/  BSSY.RECONVERGENT B3, `(.L_x_2508) ;  /* 0x0000005000037945 */ /* 0x000fe20003800200 */
[----:B------:R-:W-:Y:S01]  /*1740*/  IMAD.MOV.U32 R8, RZ, RZ, R44 ;  /* 0x000000ffff087224 */ /* 0x000fe200078e002c */
[----:B------:R-:W-:Y:S02]  /*1750*/  MOV R29, R0 ;  /* 0x00000000001d7202 */ /* 0x000fe40000000f00 */
[----:B------:R-:W-:-:S07]  /*1760*/  MOV R3, 0x1780 ;  /* 0x0000178000037802 */ /* 0x000fce0000000f00 */
[----:B0----5:R-:W-:Y:S05]  /*1770*/  CALL.REL.NOINC `($_ZN2at6native29vectorized_elementwise_kernelILi2EN48_GLOBAL__N__08322988_15_IGammaKernel_cu_cb51a28d10CalcIgammaIfEESt5arrayIPcLm3EEEEviT0_T1_$_ZN46_INTERNAL_08322988_15_IGammaKernel_cu_cb51a28d48_GLOBAL__N__08322988_15_IGammaKernel_cu_cb51a28d11calc_igammaIfEET_S2_S2_) ;  /* 0x0000000400287944 */ /* 0x021fea0003c00000 */
[----:B------:R-:W-:Y:S05]  /*1780*/  BSYNC.RECONVERGENT B3 ;  /* 0x0000000000037941 */ /* 0x000fea0003800200 */
.L_x_2508:
[----:B------:R0:W5:Y:S01]  /*1790*/  LDL.LU R2, [R1+0x1454] ;  /* 0x0014540001027983 */ /* 0x0001620000300800 */
[----:B------:R-:W-:Y:S01]  /*17a0*/  BSSY.RECONVERGENT B3, `(.L_x_2509) ;  /* 0x0000005000037945 */ /* 0x000fe20003800200 */
[----:B------:R-:W-:Y:S01]  /*17b0*/  MOV R8, R45 ;  /* 0x0000002d00087202 */ /* 0x000fe20000000f00 */
[----:B------:R-:W-:Y:S01]  /*17c0*/  IMAD.MOV.U32 R26, RZ, RZ, R0 ;  /* 0x000000ffff1a7224 */ /* 0x000fe200078e0000 */
[----:B------:R-:W-:-:S07]  /*17d0*/  MOV R3, 0x17f0 ;  /* 0x000017f000037802 */ /* 0x000fce0000000f00 */
[----:B0----5:R-:W-:Y:S05]  /*17e0*/  CALL.REL.NOINC `($_ZN2at6native29vectorized_elementwise_kernelILi2EN48_GLOBAL__N__08322988_15_IGammaKernel_cu_cb51a28d10CalcIgammaIfEESt5arrayIPcLm3EEEEviT0_T1_$_ZN46_INTERNAL_08322988_15_IGammaKernel_cu_cb51a28d48_GLOBAL__N__08322988_15_IGammaKernel_cu_cb51a28d11calc_igammaIfEET_S2_S2_) ;  /* 0x00000004000c7944 */ /* 0x021fea0003c00000 */
[----:B------:R-:W-:Y:S05]  /*17f0*/  BSYNC.RECONVERGENT B3 ;  /* 0x0000000000037941 */ /* 0x000fea0003800200 */
.L_x_2509:
[----:B------:R-:W-:Y:S01]  /*1800*/  MOV R27, R0 ;  /* 0x00000000001b7202 */ /* 0x000fe20000000f00 */
[----:B------:R-:W-:Y:S06]  /*1810*/  BRA `(.L_x_2510) ;  /* 0x0000000000dc7947 */ /* 0x000fec0003800000 */
.L_x_2501:
[----:B------:R-:W-:Y:S01]  /*1820*/  BSSY.RECONVERGENT B3, `(.L_x_2511) ;  /* 0x0000004000037945 */ /* 0x000fe20003800200 */
[----:B0----5:R-:W-:Y:S02]  /*1830*/  MOV R4, R10 ;  /* 0x0000000a00047202 */ /* 0x021fe40000000f00 */
[----:B------:R-:W-:-:S07]  /*1840*/  MOV R2, 0x1860 ;  /* 0x0000186000027802 */ /* 0x000fce0000000f00 */
[----:B------:R-:W-:Y:S05]  /*1850*/  CALL.REL.NOINC `($_ZN2at6native29vectorized_elementwise_kernelILi2EN48_GLOBAL__N__08322988_15_IGammaKernel_cu_cb51a28d10CalcIgammaIfEESt5arrayIPcLm3EEEEviT0_T1_$_ZN46_INTERNAL_08322988_15_IGammaKernel_cu_cb51a28d48_GLOBAL__N__08322988_15_IGammaKernel_cu_cb51a28d12calc_igammacIfEET_S2_S2_) ;  /* 0x00000138004c7944 */ /* 0x000fea0003c00000 */
[----:B------:R-:W-:Y:S05]  /*1860*/  BSYNC.RECONVERGENT B3 ;  /* 0x0000000000037941 */ /* 0x000fea0003800200 */
.L_x_2511:
[----:B------:R-:W-:Y:S01]  /*1870*/  BSSY.RECONVERGENT B3, `(.L_x_2512) ;  /* 0x0000006000037945 */ /* 0x000fe20003800200 */
[----:B------:R-:W-:Y:S01]  /*1880*/  IMAD.MOV.U32 R4, RZ, RZ, R11 ;  /* 0x000000ffff047224 */ /* 0x000fe200078e000b */
[----:B------:R-:W-:Y:S02]  /*1890*/  MOV R8, R9 ;  /* 0x0000000900087202 */ /* 0x000fe40000000f00 */
[----:B------:R-:W-:Y:S02]  /*18a0*/  MOV R10, R0 ;  /* 0x00000000000a7202 */ /* 0x000fe40000000f00 */
[----:B------:R-:W-:-:S07]  /*18b0*/  MOV R2, 0x18d0 ;  /* 0x000018d000027802 */ /* 0x000fce0000000f00 */
[----:B------:R-:W-:Y:S05]  /*18c0*/  CALL.REL.NOINC `($_ZN2at6native29vectorized_elementwise_kernelILi2EN48_GLOBAL__N__08322988_15_IGammaKernel_cu_cb51a28d10CalcIgammaIfEESt5arrayIPcLm3EEEEviT0_T1_$_ZN46_INTERNAL_08322988_15_IGammaKernel_cu_cb51a28d48_GLOBAL__N__08322988_15_IGammaKernel_cu_cb51a28d12calc_igammacIfEET_S2_S2_) ;  /* 0x0000013800307944 */ /* 0x000fea0003c00000 */
[----:B------:R-:W-:Y:S05]  /*18d0*/  BSYNC.RECONVERGENT B3 ;  /* 0x0000000000037941 */ /* 0x000fea0003800200 */
.L_x_2512:
[----:B------:R-:W-:Y:S01]  /*18e0*/  BSSY.RECONVERGENT B3, `(.L_x_2513) ;  /* 0x0000006000037945 */ /* 0x000fe20003800200 */
[----:B------:R-:W-:Y:S01]  /*18f0*/  IMAD.MOV.U32 R4, RZ, RZ, R26 ;  /* 0x000000ffff047224 */ /* 0x000fe200078e001a */
[----:B------:R-:W-:Y:S02]  /*1900*/  MOV R8, R28 ;  /* 0x0000001c00087202 */ /* 0x000fe40000000f00 */
[----:B------:R-:W-:Y:S02]  /*1910*/  MOV R11, R0 ;  /* 0x00000000000b7202 */ /* 0x000fe40000000f00 */
[----:B------:R-:W-:-:S07]  /*1920*/  MOV R2, 0x1940 ;  /* 0x0000194000027802 */ /* 0x000fce0000000f00 */
[----:B------:R-:W-:Y:S05]  /*1930*/  CALL.REL.NOINC `($_ZN2at6native29vectorized_elementwise_kernelILi2EN48_GLOBAL__N__08322988_15_IGammaKernel_cu_cb51a28d10CalcIgammaIfEESt5arrayIPcLm3EEEEviT0_T1_$_ZN46_INTERNAL_08322988_15_IGammaKernel_cu_cb51a28d48_GLOBAL__N__08322988_15_IGammaKernel_cu_cb51a28d12calc_igammacIfEET_S2_S2_) ;  /* 0x0000013800147944 */ /* 0x000fea0003c00000 */
[----:B------:R-:W-:Y:S05]  /*1940*/  BSYNC.RECONVERGENT B3 ;  /* 0x0000000000037941 */ /* 0x000fea0003800200 */
.L_x_2513:
[----:B------:R-:W-:Y:S01]  /*1950*/  BSSY.RECONVERGENT B3, `(.L_x_2514) ;  /* 0x0000006000037945 */ /* 0x000fe20003800200 */
[----:B------:R-:W-:Y:S01]  /*1960*/  IMAD.MOV.U32 R4, RZ, RZ, R27 ;  /* 0x000000ffff047224 */ /* 0x000fe200078e001b */
[----:B------:R-:W-:Y:S02]  /*1970*/  MOV R8, R29 ;  /* 0x0000001d00087202 */ /* 0x000fe40000000f00 */
[----:B------:R-:W-:Y:S02]  /*1980*/  MOV R30, R0 ;  /* 0x00000000001e7202 */ /* 0x000fe40000000f00 */
[----:B------:R-:W-:-:S07]  /*1990*/  MOV R2, 0x19b0 ;  /* 0x000019b000027802 */ /* 0x000fce0000000f00 */
[----:B------:R-:W-:Y:S05]  /*19a0*/  CALL.REL.NOINC `($_ZN2at6native29vectorized_elementwise_kernelILi2EN48_GLOBAL__N__08322988_15_IGammaKernel_cu_cb51a28d10CalcIgammaIfEESt5arrayIPcLm3EEEEviT0_T1_$_ZN46_INTERNAL_08322988_15_IGammaKernel_cu_cb51a28d48_GLOBAL__N__08322988_15_IGammaKernel_cu_cb51a28d12calc_igammacIfEET_S2_S2_) ;  /* 0x0000013400f87944 */ /* 0x000fea0003c00000 */
[----:B------:R-:W-:Y:S05]  /*19b0*/  BSYNC.RECONVERGENT B3 ;  /* 0x0000000000037941 */ /* 0x000fea0003800200 */
.L_x_2514:
[----:B------:R-:W-:Y:S01]  /*19c0*/  BSSY.RECONVERGENT B3, `(.L_x_2515) ;  /* 0x0000006000037945 */ /* 0x000fe20003800200 */
[----:B------:R-:W-:Y:S01]  /*19d0*/  IMAD.MOV.U32 R4, RZ, RZ, R42 ;  /* 0x000000ffff047224 */ /* 0x000fe200078e002a */
[----:B------:R-:W-:Y:S02]  /*19e0*/  MOV R8, R34 ;  /* 0x0000002200087202 */ /* 0x000fe40000000f00 */
[----:B------:R-:W-:Y:S02]  /*19f0*/  MOV R31, R0 ;  /* 0x00000000001f7202 */ /* 0x000fe40000000f00 */
[----:B------:R-:W-:-:S07]  /*1a00*/  MOV R2, 0x1a20 ;  /* 0x00001a2000027802 */ /* 0x000fce0000000f00 */
[----:B------:R-:W-:Y:S05]  /*1a10*/  CALL.REL.NOINC `($_ZN2at6native29vectorized_elementwise_kernelILi2EN48_GLOBAL__N__08322988_15_IGammaKernel_cu_cb51a28d10CalcIgammaIfEESt5arrayIPcLm3EEEEviT0_T1_$_ZN46_INTERNAL_08322988_15_IGammaKernel_cu_cb51a28d48_GLOBAL__N__08322988_15_IGammaKernel_cu_cb51a28d12calc_igammacIfEET_S2_S2_) ;  /* 0x0000013400dc7944 */ /* 0x000fea0003c00000 */
[----:B------:R-:W-:Y:S05]  /*1a20*/  BSYNC.RECONVERGENT B3 ;  /* 0x0000000000037941 */ /* 0x000fea0003800200 */
.L_x_2515:
[----:B------:R-:W-:Y:S01]  /*1a30*/  BSSY.RECONVERGENT B3, `(.L_x_2516) ;  /* 0x0000006000037945 */ /* 0x000fe20003800200 */
[----:B------:R-:W-:Y:S01]  /*1a40*/  IMAD.MOV.U32 R4, RZ, RZ, R43 ;  /* 0x000000ffff047224 */ /* 0x000fe200078e002b */
[----:B------:R-:W-:Y:S02]  /*1a50*/  MOV R8, R35 ;  /* 0x0000002300087202 */ /* 0x000fe40000000f00 */
[----:B------:R-:W-:Y:S02]  /*1a60*/  MOV R28, R0 ;  /* 0x00000000001c7202 */ /* 0x000fe40000000f00 */
[----:B------:R-:W-:-:S07]  /*1a70*/  MOV R2, 0x1a90 ;  /* 0x00001a9000027802 */ /* 0x000fce0000000f00 */
[----:B------:R-:W-:Y:S05]  /*1a80*/  CALL.REL.NOINC `($_ZN2at6native29vectorized_elementwise_kernelILi2EN48_GLOBAL__N__08322988_15_IGammaKernel_cu_cb51a28d10CalcIgammaIfEESt5arrayIPcLm3EEEEviT0_T1_$_ZN46_INTERNAL_08322988_15_IGammaKernel_cu_cb51a28d48_GLOBAL__N__08322988_15_IGammaKernel_cu_cb51a28d12calc_igammacIfEET_S2_S2_) ;  /* 0x0000013400c07944 */ /* 0x000fea0003c00000 */
[----:B------:R-:W-:Y:S05]  /*1a90*/  BSYNC.RECONVERGENT B3 ;  /* 0x0000000000037941 */ /* 0x000fea0003800200 */
.L_x_2516:
[----:B------:R0:W5:Y:S01]  /*1aa0*/  LDL.LU R4, [R1+0x1450] ;  /* 0x0014500001047983 */ /* 0x0001620000300800 */
[----:B------:R-:W-:Y:S01]  /*1ab0*/  BSSY.RECONVERGENT B3, `(.L_x_2517) ;  /* 0x0000005000037945 */ /* 0x000fe20003800200 */
[----:B------:R-:W-:Y:S01]  /*1ac0*/  IMAD.MOV.U32 R8, RZ, RZ, R44 ;  /* 0x000000ffff087224 */ /* 0x000fe200078e002c */
[----:B------:R-:W-:Y:S02]  /*1ad0*/  MOV R29, R0 ;  /* 0x00000000001d7202 */ /* 0x000fe40000000f00 */
[----:B------:R-:W-:-:S07]  /*1ae0*/  MOV R2, 0x1b00 ;  /* 0x00001b0000027802 */ /* 0x000fce0000000f00 */
[----:B0----5:R-:W-:Y:S05]  /*1af0*/  CALL.REL.NOINC `($_ZN2at6native29vectorized_elementwise_kernelILi2EN48_GLOBAL__N__08322988_15_IGammaKernel_cu_cb51a28d10CalcIgammaIfEESt5arrayIPcLm3EEEEviT0_T1_$_ZN46_INTERNAL_08322988_15_IGammaKernel_cu_cb51a28d48_GLOBAL__N__08322988_15_IGammaKernel_cu_cb51a28d12calc_igammacIfEET_S2_S2_) ;  /* 0x0000013400a47944 */ /* 0x021fea0003c00000 */
[----:B------:R-:W-:Y:S05]  /*1b00*/  BSYNC.RECONVERGENT B3 ;  /* 0x0000000000037941 */ /* 0x000fea0003800200 */
.L_x_2517:
[----:B------:R0:W5:Y:S01]  /*1b10*/  LDL.LU R4, [R1+0x1454] ;  /* 0x0014540001047983 */ /* 0x0001620000300800 */
[----:B------:R-:W-:Y:S01]  /*1b20*/  BSSY.RECONVERGENT B3, `(.L_x_2518) ;  /* 0x0000005000037945 */ /* 0x000fe20003800200 */
[----:B------:R-:W-:Y:S01]  /*1b30*/  MOV R8, R45 ;  /* 0x0000002d00087202 */ /* 0x000fe20000000f00 */
[----:B------:R-:W-:Y:S01]  /*1b40*/  IMAD.MOV.U32 R26, RZ, RZ, R0 ;  /* 0x000000ffff1a7224 */ /* 0x000fe200078e0000 */
[----:B------:R-:W-:-:S07]  /*1b50*/  MOV R2, 0x1b70 ;  /* 0x00001b7000027802 */ /* 0x000fce0000000f00 */
[----:B0----5:R-:W-:Y:S05]  /*1b60*/  CALL.REL.NOINC `($_ZN2at6native29vectorized_elementwise_kernelILi2EN48_GLOBAL__N__08322988_15_IGammaKernel_cu_cb51a28d10CalcIgammaIfEESt5arrayIPcLm3EEEEviT0_T1_$_ZN46_INTERNAL_08322988_15_IGammaKernel_cu_cb51a28d48_GLOBAL__N__08322988_15_IGammaKernel_cu_cb51a28d12calc_igammacIfEET_S2_S2_) ;  /* 0x0000013400887944 */ /* 0x021fea0003c00000 */
[----:B------:R-:W-:Y:S05]  /*1b70*/  BSYNC.RECONVERGENT B3 ;  /* 0x0000000000037941 */ /* 0x000fea0003800200 */
.L_x_2518:
[----:B------:R-:W-:-:S07]  /*1b80*/  MOV R27, R0 ;  /* 0x00000000001b7202 */ /* 0x000fce0000000f00 */
.L_x_2510:
[----:B------:R-:W0:Y:S01]  /*1b90*/  S2R R0, SR_TID.X ;  /* 0x0000000000007919 */ /* 0x000e220000002100 */
[----:B------:R-:W1:Y:S02]  /*1ba0*/  LDC.64 R2, c[0x0][0x388] ;  /* 0x0000e200ff027b82 */ /* 0x000e640000000a00 */
[----:B-1----:R-:W-:-:S04]  /*1bb0*/  IMAD.WIDE.U32 R2, R41, 0x4, R2 ;  /* 0x0000000429027825 */ /* 0x002fc800078e0002 */
[----:B0-----:R-:W-:-:S05]  /*1bc0*/  IMAD.WIDE.U32 R2, R0, 0x8, R2 ;  /* 0x0000000800027825 */ /* 0x001fca00078e0002 */
[----:B------:R-:W-:Y:S04]  /*1bd0*/  STG.E.64 desc[UR4][R2.64], R10 ;  /* 0x0000000a02007986 */ /* 0x000fe8000c101b04 */
[----:B------:R-:W-:Y:S04]  /*1be0*/  STG.E.64 desc[UR4][R2.64+0x400], R30 ;  /* 0x0004001e02007986 */ /* 0x000fe8000c101b04 */
[----:B------:R-:W-:Y:S04]  /*1bf0*/  STG.E.64 desc[UR4][R2.64+0x800], R28 ;  /* 0x0008001c02007986 */ /* 0x000fe8000c101b04 */
[----:B------:R-:W-:Y:S01]  /*1c00*/  STG.E.64 desc[UR4][R2.64+0xc00], R26 ;  /* 0x000c001a02007986 */ /* 0x000fe2000c101b04 */
[----:B------:R-:W-:Y:S05]  /*1c10*/  EXIT ;  /* 0x000000000000794d */ /* 0x000fea0003800000 */
        .type           $_ZN2at6native29vectorized_elementwise_kernelILi2EN48_GLOBAL__N__08322988_15_IGammaKernel_cu_cb51a28d10CalcIgammaIfEESt5arrayIPcLm3EEEEviT0_T1_$_ZN46_INTERNAL_08322988_15_IGammaKernel_cu_cb51a28d48_GLOBAL__N__08322988_15_IGammaKernel_cu_cb51a28d11calc_igammaIfEET_S2_S2_,@function
        .size           $_ZN2at6native29vectorized_elementwise_kernelILi2EN48_GLOBAL__N__08322988_15_IGammaKernel_cu_cb51a28d10CalcIgammaIfEESt5arrayIPcLm3EEEEviT0_T1_$_ZN46_INTERNAL_08322988_15_IGammaKernel_cu_cb51a28d48_GLOBAL__N__08322988_15_IGammaKernel_cu_cb51a28d11calc_igammaIfEET_S2_S2_,($_ZN2at6native29vectorized_elementwise_kernelILi2EN48_GLOBAL__N__08322988_15_IGammaKernel_cu_cb51a28d10CalcIgammaIfEESt5arrayIPcLm3EEEEviT0_T1_$_ZN46_INTERNAL_08322988_15_IGammaKernel_cu_cb51a28d48_GLOBAL__N__08322988_15_IGammaKernel_cu_cb51a28d12calc_igammacIfEET_S2_S2_ - $_ZN2at6native29vectorized_elementwise_kernelILi2EN48_GLOBAL__N__08322988_15_IGammaKernel_cu_cb51a28d10CalcIgammaIfEESt5arrayIPcLm3EEEEviT0_T1_$_ZN46_INTERNAL_08322988_15_IGammaKernel_cu_cb51a28d48_GLOBAL__N__08322988_15_IGammaKernel_cu_cb51a28d11calc_igammaIfEET_S2_S2_)
$_ZN2at6native29vectorized_elementwise_kernelILi2EN48_GLOBAL__N__08322988_15_IGammaKernel_cu_cb51a28d10CalcIgammaIfEESt5arrayIPcLm3EEEEviT0_T1_$_ZN46_INTERNAL_08322988_15_IGammaKernel_cu_cb51a28d48_GLOBAL__N__08322988_15_IGammaKernel_cu_cb51a28d11calc_igammaIfEET_S2_S2_:
        /* <DEDUP_REMOVED lines=17> */
[----:B------:R-:W-:Y:S02]  /*1d30*/  FSETP.NEU.FTZ.AND P0, PT, |R8|, +INF , PT ;  /* 0x7f8000000800780b */ /* 0x000fe40003f1d200 */
[----:B------:R-:W-:-:S11]  /*1d40*/  MOV R4, 0x3f800000 ;  /* 0x3f80000000047802 */ /* 0x000fd60000000f00 */
[----:B------:R-:W-:Y:S05]  /*1d50*/  @!P0 BRA `(.L_x_2520) ;  /* 0x0000013000f88947 */ /* 0x000fea0003800000 */
[----:B------:R-:W0:Y:S01]  /*1d60*/  MUFU.RCP R18, R2 ;  /* 0x0000000200127308 */ /* 0x000e220000001000 */
[C---:B------:R-:W-:Y:S01]  /*1d70*/  FADD.FTZ R4, -R2.reuse, R8 ;  /* 0x0000000802047221 */ /* 0x040fe20000010100 */
[C---:B------:R-:W-:Y:S01]  /*1d80*/  FSETP.GT.FTZ.AND P2, PT, R2.reuse, 20, PT ;  /* 0x41a000000200780b */ /* 0x040fe20003f54000 */
[----:B------:R-:W-:Y:S01]  /*1d90*/  HFMA2 R23, -RZ, RZ, 1.875, 0 ;  /* 0x3f800000ff177431 */ /* 0x000fe200000001ff */
[C---:B------:R-:W-:Y:S01]  /*1da0*/  FSETP.GEU.FTZ.AND P0, PT, R2.reuse, 200, PT ;  /* 0x434800000200780b */ /* 0x040fe20003f1e000 */
[----:B------:R-:W-:Y:S01]  /*1db0*/  FADD.FTZ R14, |R2|, -RZ ;  /* 0x800000ff020e7221 */ /* 0x000fe20000010200 */
[----:B------:R-:W-:Y:S02]  /*1dc0*/  IMAD.MOV.U32 R0, RZ, RZ, R1 ;  /* 0x000000ffff007224 */ /* 0x000fe400078e0001 */
[----:B0-----:R-:W-:-:S05]  /*1dd0*/  FMUL.FTZ R5, |R4|, R18 ;  /* 0x0000001204057220 */ /* 0x001fca0000410200 */
[----:B------:R-:W-:-:S04]  /*1de0*/  FSETP.GEU.FTZ.AND P1, PT, R5, 0.30000001192092895508, PT ;  /* 0x3e99999a0500780b */ /* 0x000fc80003f3e000 */
[----:B------:R-:W-:-:S13]  /*1df0*/  PLOP3.LUT P1, PT, P2, P0, P1, 0xef, 0x0 ;  /* 0x000000000000781c */ /* 0x000fda0001721d17 */
[----:B------:R-:W-:Y:S05]  /*1e00*/  @P1 BRA `(.L_x_2521) ;  /* 0x0000008400201947 */ /* 0x000fea0003800000 */
[----:B------:R-:W-:Y:S01]  /*1e10*/  MOV R16, 0xbeaaaaab ;  /* 0xbeaaaaab00107802 */ /* 0x000fe20000000f00 */
[----:B------:R-:W-:Y:S01]  /*1e20*/  IMAD.MOV.U32 R17, RZ, RZ, 0x3daaaaab ;  /* 0x3daaaaabff117424 */ /* 0x000fe200078e00ff */
[----:B------:R-:W-:Y:S01]  /*1e30*/  MOV R6, 0xbc72b9d6 ;  /* 0xbc72b9d600067802 */ /* 0x000fe20000000f00 */
[----:B------:R-:W-:Y:S01]  /*1e40*/  IMAD.MOV.U32 R12, RZ, RZ, 0x39b8ef1d ;  /* 0x39b8ef1dff0c7424 */ /* 0x000fe200078e00ff */
[----:B------:R-:W-:Y:S01]  /*1e50*/  MOV R7, 0x3a97b426 ;  /* 0x3a97b42600077802 */ /* 0x000fe20000000f00 */
[----:B------:R-:W-:Y:S01]  /*1e60*/  IMAD.MOV.U32 R15, RZ, RZ, -0x49ed5648 ;  /* 0xb612a9b8ff0f7424 */ /* 0x000fe200078e00ff */
[----:B------:R-:W-:Y:S01]  /*1e70*/  MOV R13, 0xb93b7038 ;  /* 0xb93b7038000d7802 */ /* 0x000fe20000000f00 */
[----:B------:R0:W-:Y:S01]  /*1e80*/  STL.64 [R1], R16 ;  /* 0x0000001001007387 */ /* 0x0001e20000100a00 */
[----:B------:R-:W-:Y:S01]  /*1e90*/  MOV R14, 0x382462c5 ;  /* 0x382462c5000e7802 */ /* 0x000fe20000000f00 */
[----:B------:R-:W-:Y:S01]  /*1ea0*/  BSSY.RECONVERGENT B0, `(.L_x_2522) ;  /* 0x00003f4000007945 */ /* 0x000fe20003800200 */
[----:B------:R-:W-:Y:S01]  /*1eb0*/  MOV R20, 0xb5f8d918 ;  /* 0xb5f8d91800147802 */ /* 0x000fe20000000f00 */
[----:B------:R1:W-:Y:S01]  /*1ec0*/  STL.64 [R1+0x8], R6 ;  /* 0x0000080601007387 */ /* 0x0003e20000100a00 */
[----:B------:R-:W-:Y:S01]  /*1ed0*/  MOV R21, 0x355eb691 ;  /* 0x355eb69100157802 */ /* 0x000fe20000000f00 */
[----:B------:R-:W-:Y:S01]  /*1ee0*/  FMUL.FTZ R4, R4, R18 ;  /* 0x0000001204047220 */ /* 0x000fe20000410000 */
[----:B------:R-:W-:Y:S01]  /*1ef0*/  MOV R22, 0x3ef9425d ;  /* 0x3ef9425d00167802 */ /* 0x000fe20000000f00 */
[----:B------:R2:W-:Y:S01]  /*1f00*/  STL.64 [R1+0x10], R12 ;  /* 0x0000100c01007387 */ /* 0x0005e20000100a00 */
[----:B------:R-:W-:-:S02]  /*1f10*/  VIADD R5, R1, 0x9c4 ;  /* 0x000009c401057836 */ /* 0x000fc40000000000 */
[----:B0-----:R-:W-:Y:S01]  /*1f20*/  IMAD.MOV.U32 R16, RZ, RZ, -0x4bc25033 ;  /* 0xb43dafcdff107424 */ /* 0x001fe200078e00ff */
[----:B------:R-:W-:Y:S01]  /*1f30*/  MOV R17, 0x31e67ae7 ;  /* 0x31e67ae700117802 */ /* 0x000fe20000000f00 */
[----:B------:R0:W-:Y:S01]  /*1f40*/  STL.64 [R1+0x18], R14 ;  /* 0x0000180e01007387 */ /* 0x0001e20000100a00 */
[----:B-1----:R-:W-:Y:S01]  /*1f50*/  MOV R6, 0x32304beb ;  /* 0x32304beb00067802 */ /* 0x002fe20000000f00 */
[----:B------:R-:W-:Y:S02]  /*1f60*/  IMAD.MOV.U32 R7, RZ, RZ, -0x4e696f34 ;  /* 0xb19690ccff077424 */ /* 0x000fe400078e00ff */
[----:B------:R1:W-:Y:S01]  /*1f70*/  STL.64 [R1+0x28], R16 ;  /* 0x0000281001007387 */ /* 0x0003e20000100a00 */
[----:B--2---:R-:W-:Y:S02]  /*1f80*/  MOV R12, 0x307b7337 ;  /* 0x307b7337000c7802 */ /* 0x004fe40000000f00 */
[----:B------:R-:W-:Y:S01]  /*1f90*/  MOV R13, 0xade06cdb ;  /* 0xade06cdb000d7802 */ /* 0x000fe20000000f00 */
[----:B------:R2:W-:Y:S01]  /*1fa0*/  STL.64 [R1+0x30], R6 ;  /* 0x0000300601007387 */ /* 0x0005e20000100a00 */
[----:B0-----:R-:W-:Y:S01]  /*1fb0*/  IMAD.MOV.U32 R14, RZ, RZ, -0x517fc7ac ;  /* 0xae803854ff0e7424 */ /* 0x001fe200078e00ff */
[----:B------:R-:W-:-:S02]  /*1fc0*/  MOV R15, 0x2dd64a3b ;  /* 0x2dd64a3b000f7802 */ /* 0x000fc40000000f00 */
[----:B------:R0:W-:Y:S01]  /*1fd0*/  STL.64 [R1+0x38], R12 ;  /* 0x0000380c01007387 */ /* 0x0001e20000100a00 */
[----:B-1----:R-:W-:Y:S02]  /*1fe0*/  MOV R16, 0x2abdd03b ;  /* 0x2abdd03b00107802 */ /* 0x002fe40000000f00 */
[----:B------:R-:W-:Y:S01]  /*1ff0*/  MOV R17, 0xaa1cc4df ;  /* 0xaa1cc4df00117802 */ /* 0x000fe20000000f00 */
[----:B------:R1:W-:Y:S01]  /*2000*/  STL.64 [R1+0x40], R14 ;  /* 0x0000400e01007387 */ /* 0x0003e20000100a00 */
[----:B--2---:R-:W-:Y:S01]  /*2010*/  IMAD.MOV.U32 R6, RZ, RZ, 0x2900827e ;  /* 0x2900827eff067424 */ /* 0x004fe200078e00ff */
[----:B------:R-:W-:Y:S02]  /*2020*/  MOV R7, 0xa6141ff4 ;  /* 0xa6141ff400077802 */ /* 0x000fe40000000f00 */
[----:B------:R2:W-:Y:S01]  /*2030*/  STL.64 [R1+0x20], R20 ;  /* 0x0000201401007387 */ /* 0x0005e20000100a00 */
[----:B0-----:R-:W-:Y:S01]  /*2040*/  MOV R12, 0xa70e548a ;  /* 0xa70e548a000c7802 */ /* 0x001fe20000000f00 */
[----:B------:R-:W-:-:S02]  /*2050*/  IMAD.MOV.U32 R13, RZ, RZ, -0x450d462a ;  /* 0xbaf2b9d6ff0d7424 */ /* 0x000fc400078e00ff */
[----:B------:R0:W-:Y:S01]  /*2060*/  STL.64 [R1+0x50], R16 ;  /* 0x0000501001007387 */ /* 0x0001e20000100a00 */
[----:B-1----:R-:W-:-:S03]  /*2070*/  MOV R14, 0xbb638e39 ;  /* 0xbb638e39000e7802 */ /* 0x002fc60000000f00 */
[----:B------:R1:W-:Y:S01]  /*2080*/  STL.64 [R1+0x58], R6 ;  /* 0x0000580601007387 */ /* 0x0003e20000100a00 */
[----:B------:R-:W-:Y:S02]  /*2090*/  MOV R15, 0x3b2d602b ;  /* 0x3b2d602b000f7802 */ /* 0x000fe40000000f00 */
[----:B--2---:R-:W-:Y:S01]  /*20a0*/  MOV R20, 0xacb0e538 ;  /* 0xacb0e53800147802 */ /* 0x004fe20000000f00 */
[----:B------:R-:W-:Y:S01]  /*20b0*/  IMAD.MOV.U32 R21, RZ, RZ, 0x29f7cc00 ;  /* 0x29f7cc00ff157424 */ /* 0x000fe200078e00ff */
[----:B------:R2:W-:Y:S01]  /*20c0*/  STL.64 [R1+0x60], R12 ;  /* 0x0000600c01007387 */ /* 0x0005e20000100a00 */
[----:B0-----:R-:W-:Y:S01]  /*20d0*/  MOV R16, 0xb4d7c1a2 ;  /* 0xb4d7c1a200107802 */ /* 0x001fe20000000f00 */
[----:B------:R-:W-:Y:S02]  /*20e0*/  IMAD.MOV.U32 R17, RZ, RZ, -0x48682da9 ;  /* 0xb797d257ff117424 */ /* 0x000fe400078e00ff */
[----:B------:R0:W-:Y:S01]  /*20f0*/  STL.64 [R1+0x68], R14 ;  /* 0x0000680e01007387 */ /* 0x0001e20000100a00 */
[----:B-1----:R-:W-:-:S02]  /*2100*/  MOV R6, 0x370054e5 ;  /* 0x370054e500067802 */ /* 0x002fc40000000f00 */
[----:B------:R-:W-:Y:S01]  /*2110*/  MOV R7, 0xb5d85efe ;  /* 0xb5d85efe00077802 */ /* 0x000fe20000000f00 */
[----:B------:R1:W-:Y:S01]  /*2120*/  STL.64 [R1+0x48], R20 ;  /* 0x0000481401007387 */ /* 0x0003e20000100a00 */
[----:B--2---:R-:W-:Y:S01]  /*2130*/  IMAD.MOV.U32 R12, RZ, RZ, 0x319fac92 ;  /* 0x319fac92ff0c7424 */ /* 0x004fe200078e00ff */
[----:B------:R-:W-:Y:S02]  /*2140*/  MOV R13, 0x34140796 ;  /* 0x34140796000d7802 */ /* 0x000fe40000000f00 */
[----:B------:R2:W-:Y:S01]  /*2150*/  STL.64 [R1+0x78], R16 ;  /* 0x0000781001007387 */ /* 0x0005e20000100a00 */
[----:B0-----:R-:W-:Y:S01]  /*2160*/  MOV R14, 0xb37711e8 ;  /* 0xb37711e8000e7802 */ /* 0x001fe20000000f00 */
[----:B------:R-:W-:Y:S02]  /*2170*/  IMAD.MOV.U32 R15, RZ, RZ, 0x324d53d2 ;  /* 0x324d53d2ff0f7424 */ /* 0x000fe400078e00ff */
[----:B------:R0:W-:Y:S01]  /*2180*/  STL.64 [R1+0x80], R6 ;  /* 0x0000800601007387 */ /* 0x0001e20000100a00 */
[----:B-1----:R-:W-:Y:S01]  /*2190*/  IMAD.MOV.U32 R20, RZ, RZ, -0x457e3585 ;  /* 0xba81ca7bff147424 */ /* 0x002fe200078e00ff */
[----:B------:R-:W-:-:S02]  /*21a0*/  MOV R21, 0x3957c1a2 ;  /* 0x3957c1a200157802 */ /* 0x000fc40000000f00 */
[----:B------:R1:W-:Y:S01]  /*21b0*/  STL.64 [R1+0x88], R12 ;  /* 0x0000880c01007387 */ /* 0x0003e20000100a00 */
[----:B--2---:R-:W-:Y:S01]  /*21c0*/  IMAD.MOV.U32 R16, RZ, RZ, 0x2fe4da1a ;  /* 0x2fe4da1aff107424 */ /* 0x004fe200078e00ff */
[----:B------:R-:W-:Y:S02]  /*21d0*/  MOV R17, 0xaebc5283 ;  /* 0xaebc528300117802 */ /* 0x000fe40000000f00 */
[----:B------:R2:W-:Y:S01]  /*21e0*/  STL.64 [R1+0x90], R14 ;  /* 0x0000900e01007387 */ /* 0x0005e20000100a00 */
[----:B0-----:R-:W-:Y:S01]  /*21f0*/  MOV R6, 0x29889f1d ;  /* 0x29889f1d00067802 */ /* 0x001fe20000000f00 */
[----:B------:R-:W-:Y:S02]  /*2200*/  IMAD.MOV.U32 R7, RZ, RZ, 0x2cfc020e ;  /* 0x2cfc020eff077424 */ /* 0x000fe400078e00ff */
[----:B------:R0:W-:Y:S01]  /*2210*/  STL.64 [R1+0x70], R20 ;  /* 0x0000701401007387 */ /* 0x0001e20000100a00 */
[----:B-1----:R-:W-:-:S03]  /*2220*/  MOV R12, 0xac4e6798 ;  /* 0xac4e6798000c7802 */ /* 0x002fc60000000f00 */
[----:B------:R1:W-:Y:S01]  /*2230*/  STL.64 [R1+0xa0], R16 ;  /* 0x0000a01001007387 */ /* 0x0003e20000100a00 */
[----:B------:R-:W-:Y:S01]  /*2240*/  MOV R13, 0x2b28cac0 ;  /* 0x2b28cac0000d7802 */ /* 0x000fe20000000f00 */
[----:B--2---:R-:W-:Y:S01]  /*2250*/  IMAD.MOV.U32 R14, RZ, RZ, -0x5a86242d ;  /* 0xa579dbd3ff0e7424 */ /* 0x004fe200078e00ff */
[----:B------:R-:W-:Y:S01]  /*2260*/  MOV R15, 0xa960345a ;  /* 0xa960345a000f7802 */ /* 0x000fe20000000f00 */
[----:B------:R2:W-:Y:S01]  /*2270*/  STL.64 [R1+0xa8], R6 ;  /* 0x0000a80601007387 */ /* 0x0005e20000100a00 */
[----:B0-----:R-:W-:-:S03]  /*2280*/  MOV R20, 0xad9a4fde ;  /* 0xad9a4fde00147802 */ /* 0x001fc60000000f00 */
[----:B------:R0:W-:Y:S01]  /*2290*/  STL.64 [R1+0xb0], R12 ;  /* 0x0000b00c01007387 */ /* 0x0001e20000100a00 */
[----:B------:R-:W-:Y:S02]  /*22a0*/  MOV R21, 0xb08ab276 ;  /* 0xb08ab27600157802 */ /* 0x000fe40000000f00 */
[----:B-1----:R-:W-:Y:S01]  /*22b0*/  MOV R16, 0x3b877322 ;  /* 0x3b87732200107802 */ /* 0x002fe20000000f00 */
[----:B------:R1:W-:Y:S01]  /*22c0*/  STL.64 [R1+0xb8], R14 ;  /* 0x0000b80e01007387 */ /* 0x0003e20000100a00 */
[----:B------:R-:W-:Y:S01]  /*22d0*/  MOV R17, 0xbb2fb934 ;  /* 0xbb2fb93400117802 */ /* 0x000fe20000000f00 */
[----:B--2---:R-:W-:Y:S01]  /*22e0*/  IMAD.MOV.U32 R6, RZ, RZ, 0x3a4a4588 ;  /* 0x3a4a4588ff067424 */ /* 0x004fe200078e00ff */
[----:B------:R-:W-:Y:S01]  /*22f0*/  MOV R7, 0x3606d905 ;  /* 0x3606d90500077802 */ /* 0x000fe20000000f00 */
[----:B------:R2:W-:Y:S01]  /*2300*/  STL.64 [R1+0x98], R20 ;  /* 0x0000981401007387 */ /* 0x0005e20000100a00 */
[----:B0-----:R-:W-:Y:S01]  /*2310*/  MOV R12, 0xb8e129f8 ;  /* 0xb8e129f8000c7802 */ /* 0x001fe20000000f00 */
[----:B------:R-:W-:-:S02]  /*2320*/  IMAD.MOV.U32 R13, RZ, RZ, 0x385dfa1f ;  /* 0x385dfa1fff0d7424 */ /* 0x000fc400078e00ff */
[----:B------:R0:W-:Y:S01]  /*2330*/  STL.64 [R1+0xc8], R16 ;  /* 0x0000c81001007387 */ /* 0x0001e20000100a00 */
[----:B-1----:R-:W-:Y:S02]  /*2340*/  MOV R14, 0xb7561683 ;  /* 0xb7561683000e7802 */ /* 0x002fe40000000f00 */
[----:B------:R-:W-:Y:S01]  /*2350*/  MOV R15, 0x33130aa5 ;  /* 0x33130aa5000f7802 */ /* 0x000fe20000000f00 */
[----:B------:R1:W-:Y:S01]  /*2360*/  STL.64 [R1+0xd0], R6 ;  /* 0x0000d00601007387 */ /* 0x0003e20000100a00 */
[----:B--2---:R-:W-:Y:S01]  /*2370*/  MOV R20, 0x28b6c54f ;  /* 0x28b6c54f00147802 */ /* 0x004fe20000000f00 */
[----:B------:R-:W-:Y:S02]  /*2380*/  IMAD.MOV.U32 R21, RZ, RZ, -0x586b27e4 ;  /* 0xa794d81cff157424 */ /* 0x000fe400078e00ff */
[----:B------:R2:W-:Y:S01]  /*2390*/  STL.64 [R1+0xd8], R12 ;  /* 0x0000d80c01007387 */ /* 0x0005e20000100a00 */
[----:B0-----:R-:W-:Y:S01]  /*23a0*/  MOV R16, 0x34195641 ;  /* 0x3419564100107802 */ /* 0x001fe20000000f00 */
[----:B------:R-:W-:-:S02]  /*23b0*/  IMAD.MOV.U32 R17, RZ, RZ, -0x509eda18 ;  /* 0xaf6125e8ff117424 */ /* 0x000fc400078e00ff */
[----:B------:R0:W-:Y:S01]  /*23c0*/  STL.64 [R1+0xe0], R14 ;  /* 0x0000e00e01007387 */ /* 0x0001e20000100a00 */
[----:B-1----:R-:W-:-:S03]  /*23d0*/  MOV R6, 0xb2721b9a ;  /* 0xb2721b9a00067802 */ /* 0x002fc60000000f00 */
[----:B------:R1:W-:Y:S01]  /*23e0*/  STL.64 [R1+0xc0], R20 ;  /* 0x0000c01401007387 */ /* 0x0003e20000100a00 */
[----:B------:R-:W-:Y:S01]  /*23f0*/  MOV R7, 0x31d606a3 ;  /* 0x31d606a300077802 */ /* 0x000fe20000000f00 */
[----:B--2---:R-:W-:Y:S01]  /*2400*/  IMAD.MOV.U32 R12, RZ, RZ, -0x4f441d3f ;  /* 0xb0bbe2c1ff0c7424 */ /* 0x004fe200078e00ff */
[----:B------:R-:W-:Y:S01]  /*2410*/  MOV R13, 0x2b84b13c ;  /* 0x2b84b13c000d7802 */ /* 0x000fe20000000f00 */
[----:B------:R2:W-:Y:S01]  /*2420*/  STL.64 [R1+0xf0], R16 ;  /* 0x0000f01001007387 */ /* 0x0005e20000100a00 */
[----:B0-----:R-:W-:Y:S01]  /*2430*/  MOV R14, 0x2f0d882b ;  /* 0x2f0d882b000e7802 */ /* 0x001fe20000000f00 */
[----:B------:R-:W-:Y:S02]  /*2440*/  IMAD.MOV.U32 R15, RZ, RZ, -0x518b4439 ;  /* 0xae74bbc7ff0f7424 */ /* 0x000fe400078e00ff */
[----:B------:R0:W-:Y:S01]  /*2450*/  STL.64 [R1+0xf8], R6 ;  /* 0x0000f80601007387 */ /* 0x0001e20000100a00 */
[----:B-1----:R-:W-:Y:S01]  /*2460*/  IMAD.MOV.U32 R20, RZ, RZ, 0x35b82c49 ;  /* 0x35b82c49ff147424 */ /* 0x002fe200078e00ff */
[----:B------:R-:W-:-:S02]  /*2470*/  MOV R21, 0xb5291658 ;  /* 0xb529165800157802 */ /* 0x000fc40000000f00 */
[----:B------:R1:W-:Y:S01]  /*2480*/  STL.64 [R1+0x100], R12 ;  /* 0x0001000c01007387 */ /* 0x0003e20000100a00 */
[----:B--2---:R-:W-:Y:S01]  /*2490*/  IMAD.MOV.U32 R16, RZ, RZ, -0x54660630 ;  /* 0xab99f9d0ff107424 */ /* 0x004fe200078e00ff */
[----:B------:R-:W-:Y:S02]  /*24a0*/  MOV R17, 0x2b033afb ;  /* 0x2b033afb00117802 */ /* 0x000fe40000000f00 */
[----:B------:R2:W-:Y:S01]  /*24b0*/  STL.64 [R1+0x108], R14 ;  /* 0x0001080e01007387 */ /* 0x0005e20000100a00 */
[----:B0-----:R-:W-:Y:S01]  /*24c0*/  MOV R6, 0xa9df0b0c ;  /* 0xa9df0b0c00067802 */ /* 0x001fe20000000f00 */
[----:B------:R-:W-:Y:S02]  /*24d0*/  IMAD.MOV.U32 R7, RZ, RZ, 0x23ae9da1 ;  /* 0x23ae9da1ff077424 */ /* 0x000fe400078e00ff */
[----:B------:R0:W-:Y:S01]  /*24e0*/  STL.64 [R1+0xe8], R20 ;  /* 0x0000e81401007387 */ /* 0x0001e20000100a00 */
[----:B-1----:R-:W-:Y:S02]  /*24f0*/  MOV R12, 0x281f97f3 ;  /* 0x281f97f3000c7802 */ /* 0x002fe40000000f00 */
[----:B------:R-:W-:Y:S01]  /*2500*/  MOV R13, 0x3a2a3eca ;  /* 0x3a2a3eca000d7802 */ /* 0x000fe20000000f00 */
[----:B------:R1:W-:Y:S01]  /*2510*/  STL.64 [R1+0x118], R16 ;  /* 0x0001181001007387 */ /* 0x0003e20000100a00 */
[----:B--2---:R-:W-:Y:S01]  /*2520*/  IMAD.MOV.U32 R14, RZ, RZ, 0x39709e72 ;  /* 0x39709e72ff0e7424 */ /* 0x004fe200078e00ff */
[----:B------:R-:W-:-:S02]  /*2530*/  MOV R15, 0xb9f5fd8c ;  /* 0xb9f5fd8c000f7802 */ /* 0x000fc40000000f00 */
[----:B------:R2:W-:Y:S01]  /*2540*/  STL.64 [R1+0x120], R6 ;  /* 0x0001200601007387 */ /* 0x0005e20000100a00 */
[----:B0-----:R-:W-:Y:S02]  /*2550*/  MOV R20, 0x2d52aed2 ;  /* 0x2d52aed200147802 */ /* 0x001fe40000000f00 */
[----:B------:R-:W-:Y:S01]  /*2560*/  MOV R21, 0xa796340a ;  /* 0xa796340a00157802 */ /* 0x000fe20000000f00 */
[----:B------:R0:W-:Y:S01]  /*2570*/  STL.64 [R1+0x128], R12 ;  /* 0x0001280c01007387 */ /* 0x0001e20000100a00 */
[----:B-1----:R-:W-:Y:S02]  /*2580*/  MOV R16, 0xb480a951 ;  /* 0xb480a95100107802 */ /* 0x002fe40000000f00 */
[----:B------:R-:W-:Y:S01]  /*2590*/  MOV R17, 0x3739efa3 ;  /* 0x3739efa300117802 */ /* 0x000fe20000000f00 */
[----:B------:R1:W-:Y:S01]  /*25a0*/  STL.64 [R1+0x130], R14 ;  /* 0x0001300e01007387 */ /* 0x0003e20000100a00 */
[----:B--2---:R-:W-:Y:S01]  /*25b0*/  IMAD.MOV.U32 R6, RZ, RZ, -0x49419487 ;  /* 0xb6be6b79ff067424 */ /* 0x004fe200078e00ff */
[----:B------:R-:W-:-:S02]  /*25c0*/  MOV R7, 0x35bf0101 ;  /* 0x35bf010100077802 */ /* 0x000fc40000000f00 */
[----:B------:R2:W-:Y:S01]  /*25d0*/  STL.64 [R1+0x110], R20 ;  /* 0x0001101401007387 */ /* 0x0005e20000100a00 */
[----:B0-----:R-:W-:Y:S01]  /*25e0*/  MOV R12, 0xadf51193 ;  /* 0xadf51193000c7802 */ /* 0x001fe20000000f00 */
[----:B------:R-:W-:Y:S02]  /*25f0*/  IMAD.MOV.U32 R13, RZ, RZ, -0x4bc9e918 ;  /* 0xb43616e8ff0d7424 */ /* 0x000fe400078e00ff */
[----:B------:R0:W-:Y:S01]  /*2600*/  STL.64 [R1+0x140], R16 ;  /* 0x0001401001007387 */ /* 0x0001e20000100a00 */
[----:B-1----:R-:W-:-:S03]  /*2610*/  MOV R14, 0x33adef47 ;  /* 0x33adef47000e7802 */ /* 0x002fc60000000f00 */
[----:B------:R1:W-:Y:S01]  /*2620*/  STL.64 [R1+0x148], R6 ;  /* 0x0001480601007387 */ /* 0x0003e20000100a00 */
[----:B------:R-:W-:Y:S02]  /*2630*/  MOV R15, 0xb2a429e7 ;  /* 0xb2a429e7000f7802 */ /* 0x000fe40000000f00 */
[----:B--2---:R-:W-:Y:S01]  /*2640*/  MOV R20, 0x398c5cdb ;  /* 0x398c5cdb00147802 */ /* 0x004fe20000000f00 */
[----:B------:R-:W-:Y:S01]  /*2650*/  IMAD.MOV.U32 R21, RZ, RZ, -0x47616ae3 ;  /* 0xb89e951dff157424 */ /* 0x000fe200078e00ff */
[----:B------:R2:W-:Y:S01]  /*2660*/  STL.64 [R1+0x150], R12 ;  /* 0x0001500c01007387 */ /* 0x0005e20000100a00 */
[----:B0-----:R-:W-:Y:S01]  /*2670*/  MOV R16, 0xb082062a ;  /* 0xb082062a00107802 */ /* 0x001fe20000000f00 */
[----:B------:R-:W-:Y:S02]  /*2680*/  IMAD.MOV.U32 R17, RZ, RZ, 0x2f6cd8aa ;  /* 0x2f6cd8aaff117424 */ /* 0x000fe400078e00ff */
        /* <DEDUP_REMOVED lines=17> */
[----:B------:R-:W-:Y:S02]  /*27a0*/  IMAD.MOV.U32 R7, RZ, RZ, -0x4a3b86a9 ;  /* 0xb5c47957ff077424 */ /* 0x000fe400078e00ff */
[----:B------:R0:W-:Y:S01]  /*27b0*/  STL.64 [R1+0x160], R20 ;  /* 0x0001601401007387 */ /* 0x0001e20000100a00 */
[----:B-1----:R-:W-:-:S03]  /*27c0*/  MOV R12, 0x388b4846 ;  /* 0x388b4846000c7802 */ /* 0x002fc60000000f00 */
        /* <DEDUP_REMOVED lines=15> */
[----:B------:R-:W-:-:S02]  /*28c0*/  IMAD.MOV.U32 R13, RZ, RZ, -0x557e622c ;  /* 0xaa819dd4ff0d7424 */ /* 0x000fc400078e00ff */
[----:B------:R0:W-:Y:S01]  /*28d0*/  STL.64 [R1+0x1b8], R16 ;  /* 0x0001b81001007387 */ /* 0x0001e20000100a00 */
[----:B-1----:R-:W-:Y:S02]  /*28e0*/  MOV R14, 0xafd8a791 ;  /* 0xafd8a791000e7802 */ /* 0x002fe40000000f00 */
[----:B------:R-:W-:Y:S01]  /*28f0*/  MOV R15, 0x2f4c88ee ;  /* 0x2f4c88ee000f7802 */ /* 0x000fe20000000f00 */
[----:B------:R1:W-:Y:S01]  /*2900*/  STL.64 [R1+0x1c0], R6 ;  /* 0x0001c00601007387 */ /* 0x0003e20000100a00 */
[----:B--2---:R-:W-:Y:S01]  /*2910*/  MOV R20, 0xb5e38e04 ;  /* 0xb5e38e0400147802 */ /* 0x004fe20000000f00 */
[----:B------:R-:W-:Y:S02]  /*2920*/  IMAD.MOV.U32 R21, RZ, RZ, 0x356f1bed ;  /* 0x356f1bedff157424 */ /* 0x000fe400078e00ff */
        /* <DEDUP_REMOVED lines=20> */
[----:B------:R-:W-:Y:S02]  /*2a70*/  IMAD.MOV.U32 R7, RZ, RZ, -0x49e638a7 ;  /* 0xb619c759ff077424 */ /* 0x000fe400078e00ff */
[----:B------:R0:W-:Y:S01]  /*2a80*/  STL.64 [R1+0x1d8], R20 ;  /* 0x0001d81401007387 */ /* 0x0001e20000100a00 */
[----:B-1----:R-:W-:Y:S02]  /*2a90*/  MOV R12, 0xafb2ce7f ;  /* 0xafb2ce7f000c7802 */ /* 0x002fe40000000f00 */
[----:B------:R-:W-:Y:S01]  /*2aa0*/  MOV R13, 0x34ba0a82 ;  /* 0x34ba0a82000d7802 */ /* 0x000fe20000000f00 */
[----:B------:R1:W-:Y:S01]  /*2ab0*/  STL.64 [R1+0x208], R16 ;  /* 0x0002081001007387 */ /* 0x0003e20000100a00 */
[----:B--2---:R-:W-:Y:S01]  /*2ac0*/  IMAD.MOV.U32 R14, RZ, RZ, -0x4bb9ecc2 ;  /* 0xb446133eff0e7424 */ /* 0x004fe200078e00ff */
        /* <DEDUP_REMOVED lines=8> */
[----:B--2---:R-:W-:Y:S01]  /*2b50*/  IMAD.MOV.U32 R6, RZ, RZ, 0x27bb1603 ;  /* 0x27bb1603ff067424 */ /* 0x004fe200078e00ff */
[----:B------:R-:W-:-:S02]  /*2b60*/  MOV R7, 0x2ecdce2c ;  /* 0x2ecdce2c00077802 */ /* 0x000fc40000000f00 */
[----:B------:R2:W-:Y:S01]  /*2b70*/  STL.64 [R1+0x200], R20 ;  /* 0x0002001401007387 */ /* 0x0005e20000100a00 */
[----:B0-----:R-:W-:Y:S01]  /*2b80*/  MOV R12, 0xae4680a9 ;  /* 0xae4680a9000c7802 */ /* 0x001fe20000000f00 */
[----:B------:R-:W-:Y:S02]  /*2b90*/  IMAD.MOV.U32 R13, RZ, RZ, 0x2d3dfaf5 ;  /* 0x2d3dfaf5ff0d7424 */ /* 0x000fe400078e00ff */
        /* <DEDUP_REMOVED lines=8> */
[----:B------:R-:W-:Y:S02]  /*2c20*/  IMAD.MOV.U32 R17, RZ, RZ, -0x45e4c462 ;  /* 0xba1b3b9eff117424 */ /* 0x000fe400078e00ff */
[----:B------:R0:W-:Y:S01]  /*2c30*/  STL.64 [R1+0x248], R14 ;  /* 0x0002480e01007387 */ /* 0x0001e20000100a00 */
[----:B-1----:R-:W-:-:S02]  /*2c40*/  MOV R6, 0x398e04a8 ;  /* 0x398e04a800067802 */ /* 0x002fc40000000f00 */
[----:B------:R-:W-:Y:S01]  /*2c50*/  MOV R7, 0x3554208f ;  /* 0x3554208f00077802 */ /* 0x000fe20000000f00 */
[----:B------:R1:W-:Y:S01]  /*2c60*/  STL.64 [R1+0x228], R20 ;  /* 0x0002281401007387 */ /* 0x0003e20000100a00 */
[----:B--2---:R-:W-:Y:S01]  /*2c70*/  IMAD.MOV.U32 R12, RZ, RZ, -0x4754ffb6 ;  /* 0xb8ab004aff0c7424 */ /* 0x004fe200078e00ff */
[----:B------:R-:W-:Y:S02]  /*2c80*/  MOV R13, 0x386b5efc ;  /* 0x386b5efc000d7802 */ /* 0x000fe40000000f00 */
[----:B------:R2:W-:Y:S01]  /*2c90*/  STL.64 [R1+0x258], R16 ;  /* 0x0002581001007387 */ /* 0x0005e20000100a00 */
[----:B0-----:R-:W-:Y:S01]  /*2ca0*/  MOV R14, 0xb799c17a ;  /* 0xb799c17a000e7802 */ /* 0x001fe20000000f00 */
[----:B------:R-:W-:Y:S02]  /*2cb0*/  IMAD.MOV.U32 R15, RZ, RZ, -0x4eac5ede ;  /* 0xb153a122ff0f7424 */ /* 0x000fe400078e00ff */
[----:B------:R0:W-:Y:S01]  /*2cc0*/  STL.64 [R1+0x260], R6 ;  /* 0x0002600601007387 */ /* 0x0001e20000100a00 */
[----:B-1----:R-:W-:Y:S01]  /*2cd0*/  IMAD.MOV.U32 R20, RZ, RZ, 0x2b1fe612 ;  /* 0x2b1fe612ff147424 */ /* 0x002fe200078e00ff */
        /* <DEDUP_REMOVED lines=20> */
[----:B--2---:R-:W-:Y:S01]  /*2e20*/  IMAD.MOV.U32 R6, RZ, RZ, -0x53a03bb8 ;  /* 0xac5fc448ff067424 */ /* 0x004fe200078e00ff */
        /* <DEDUP_REMOVED lines=12> */
[----:B------:R-:W-:-:S02]  /*2ef0*/  IMAD.MOV.U32 R17, RZ, RZ, 0x37e8bcc2 ;  /* 0x37e8bcc2ff117424 */ /* 0x000fc400078e00ff */
[----:B------:R0:W-:Y:S01]  /*2f00*/  STL.64 [R1+0x2c0], R14 ;  /* 0x0002c00e01007387 */ /* 0x0001e20000100a00 */
[----:B-1----:R-:W-:-:S03]  /*2f10*/  MOV R6, 0xb799348b ;  /* 0xb799348b00067802 */ /* 0x002fc60000000f00 */
[----:B------:R1:W-:Y:S01]  /*2f20*/  STL.64 [R1+0x2a0], R20 ;  /* 0x0002a01401007387 */ /* 0x0003e20000100a00 */
[----:B------:R-:W-:Y:S01]  /*2f30*/  MOV R7, 0x36c233ec ;  /* 0x36c233ec00077802 */ /* 0x000fe20000000f00 */
[----:B--2---:R-:W-:Y:S01]  /*2f40*/  IMAD.MOV.U32 R12, RZ, RZ, 0x3007c16d ;  /* 0x3007c16dff0c7424 */ /* 0x004fe200078e00ff */
        /* <DEDUP_REMOVED lines=323> */
[----:B--2---:R-:W-:Y:S02]  /*4380*/  MOV R16, 0xb3f53521 ;  /* 0xb3f5352100107802 */ /* 0x004fe40000000f00 */
[----:B------:R-:W-:Y:S01]  /*4390*/  MOV R17, 0x33108b6f ;  /* 0x33108b6f00117802 */ /* 0x000fe20000000f00 */
[----:B------:R2:W-:Y:S01]  /*43a0*/  STL.64 [R1+0x630], R14 ;  /* 0x0006300e01007387 */ /* 0x0005e20000100a00 */
[----:B0-----:R-:W-:Y:S01]  /*43b0*/  IMAD.MOV.U32 R6, RZ, RZ, -0x423524bd ;  /* 0xbdcadb43ff067424 */ /* 0x001fe200078e00ff */
[----:B------:R-:W-:Y:S02]  /*43c0*/  MOV R7, 0x3e37d95d ;  /* 0x3e37d95d00077802 */ /* 0x000fe40000000f00 */
[----:B------:R0:W-:Y:S01]  /*43d0*/  STL.64 [R1+0x610], R20 ;  /* 0x0006101401007387 */ /* 0x0001e20000100a00 */
[----:B-1----:R-:W-:Y:S01]  /*43e0*/  MOV R12, 0xbe050379 ;  /* 0xbe050379000c7802 */ /* 0x002fe20000000f00 */
[----:B------:R-:W-:-:S02]  /*43f0*/  IMAD.MOV.U32 R13, RZ, RZ, -0x47fbf7d1 ;  /* 0xb804082fff0d7424 */ /* 0x000fc400078e00ff */
[----:B------:R1:W-:Y:S01]  /*4400*/  STL.64 [R1+0x638], R16 ;  /* 0x0006381001007387 */ /* 0x0003e20000100a00 */
[----:B--2---:R-:W-:-:S03]  /*4410*/  MOV R14, 0x3db95da4 ;  /* 0x3db95da4000e7802 */ /* 0x004fc60000000f00 */
[----:B------:R2:W-:Y:S01]  /*4420*/  STL.64 [R1+0x640], R6 ;  /* 0x0006400601007387 */ /* 0x0005e20000100a00 */
[----:B------:R-:W-:Y:S01]  /*4430*/  MOV R15, 0xbdbe1d0a ;  /* 0xbdbe1d0a000f7802 */ /* 0x000fe20000000f00 */
[----:B0-----:R-:W-:Y:S02]  /*4440*/  IMAD.MOV.U32 R20, RZ, RZ, 0x3d35e97a ;  /* 0x3d35e97aff147424 */ /* 0x001fe400078e00ff */
[----:B------:R0:W-:Y:S01]  /*4450*/  STL.64 [R1+0x648], R12 ;  /* 0x0006480c01007387 */ /* 0x0001e20000100a00 */
[----:B------:R-:W-:-:S03]  /*4460*/  MOV R21, 0x3495237e ;  /* 0x3495237e00157802 */ /* 0x000fc60000000f00 */
[----:B------:R3:W-:Y:S01]  /*4470*/  STL.64 [R1+0x650], R14 ;  /* 0x0006500e01007387 */ /* 0x0007e20000100a00 */
[----:B-1----:R-:W-:Y:S01]  /*4480*/  MOV R16, 0xbc8d24f9 ;  /* 0xbc8d24f900107802 */ /* 0x002fe20000000f00 */
[----:B------:R-:W-:Y:S01]  /*4490*/  IMAD.MOV.U32 R17, RZ, RZ, 0x3c685f80 ;  /* 0x3c685f80ff117424 */ /* 0x000fe200078e00ff */
[----:B--2---:R-:W-:Y:S01]  /*44a0*/  MOV R6, 0xbbb833db ;  /* 0xbbb833db00067802 */ /* 0x004fe20000000f00 */
[----:B------:R1:W-:Y:S01]  /*44b0*/  STL.64 [R1+0x658], R20 ;  /* 0x0006581401007387 */ /* 0x0003e20000100a00 */
[----:B------:R-:W-:Y:S01]  /*44c0*/  MOV R7, 0xb124a69e ;  /* 0xb124a69e00077802 */ /* 0x000fe20000000f00 */
[----:B0-----:R-:W-:Y:S01]  /*44d0*/  IMAD.MOV.U32 R12, RZ, RZ, 0x3ad21a87 ;  /* 0x3ad21a87ff0c7424 */ /* 0x001fe200078e00ff */
[----:B------:R-:W-:Y:S01]  /*44e0*/  MOV R13, 0xba9821e8 ;  /* 0xba9821e8000d7802 */ /* 0x000fe20000000f00 */
[----:B------:R0:W-:Y:S01]  /*44f0*/  STL.64 [R1+0x660], R16 ;  /* 0x0006601001007387 */ /* 0x0001e20000100a00 */
[----:B---3--:R-:W-:Y:S01]  /*4500*/  MOV R14, 0x39d6f710 ;  /* 0x39d6f710000e7802 */ /* 0x008fe20000000f00 */
[----:B------:R-:W-:-:S02]  /*4510*/  IMAD.MOV.U32 R15, RZ, RZ, 0x2da18c1b ;  /* 0x2da18c1bff0f7424 */ /* 0x000fc400078e00ff */
[----:B------:R2:W-:Y:S01]  /*4520*/  STL.64 [R1+0x668], R6 ;  /* 0x0006680601007387 */ /* 0x0005e20000100a00 */
[----:B-1----:R-:W-:-:S03]  /*4530*/  MOV R20, 0xb8c8fffe ;  /* 0xb8c8fffe00147802 */ /* 0x002fc60000000f00 */
[----:B------:R1:W-:Y:S01]  /*4540*/  STL.64 [R1+0x670], R12 ;  /* 0x0006700c01007387 */ /* 0x0003e20000100a00 */
[----:B------:R-:W-:-:S03]  /*4550*/  MOV R21, 0x3885781c ;  /* 0x3885781c00157802 */ /* 0x000fc60000000f00 */
[----:B------:R3:W-:Y:S01]  /*4560*/  STL.64 [R1+0x678], R14 ;  /* 0x0006780e01007387 */ /* 0x0007e20000100a00 */
[----:B0-----:R-:W-:Y:S01]  /*4570*/  IMAD.MOV.U32 R16, RZ, RZ, -0x4851d4db ;  /* 0xb7ae2b25ff107424 */ /* 0x001fe200078e00ff */
[----:B------:R-:W-:Y:S02]  /*4580*/  MOV R17, 0xaa04ec8a ;  /* 0xaa04ec8a00117802 */ /* 0x000fe40000000f00 */
[----:B--2---:R-:W-:Y:S01]  /*4590*/  MOV R6, 0x368d5ef3 ;  /* 0x368d5ef300067802 */ /* 0x004fe20000000f00 */
[----:B------:R-:W-:Y:S01]  /*45a0*/  IMAD.MOV.U32 R7, RZ, RZ, -0x49cfc1d0 ;  /* 0xb6303e30ff077424 */ /* 0x000fe200078e00ff */
[----:B------:R0:W-:Y:S01]  /*45b0*/  STL.64 [R1+0x680], R20 ;  /* 0x0006801401007387 */ /* 0x0001e20000100a00 */
[----:B-1----:R-:W-:Y:S02]  /*45c0*/  MOV R12, 0x3558d126 ;  /* 0x3558d126000c7802 */ /* 0x002fe40000000f00 */
[----:B------:R-:W-:Y:S01]  /*45d0*/  MOV R13, 0x262d4d18 ;  /* 0x262d4d18000d7802 */ /* 0x000fe20000000f00 */
[----:B------:R1:W-:Y:S01]  /*45e0*/  STL.64 [R1+0x690], R6 ;  /* 0x0006900601007387 */ /* 0x0003e20000100a00 */
[----:B---3--:R-:W-:Y:S01]  /*45f0*/  IMAD.MOV.U32 R14, RZ, RZ, -0x4be1d735 ;  /* 0xb41e28cbff0e7424 */ /* 0x008fe200078e00ff */
[----:B------:R-:W-:-:S02]  /*4600*/  MOV R15, 0xbe4cbe7e ;  /* 0xbe4cbe7e000f7802 */ /* 0x000fc40000000f00 */
[----:B------:R2:W-:Y:S01]  /*4610*/  STL.64 [R1+0x688], R16 ;  /* 0x0006881001007387 */ /* 0x0005e20000100a00 */
[----:B0-----:R-:W-:-:S03]  /*4620*/  MOV R20, 0xbc76adea ;  /* 0xbc76adea00147802 */ /* 0x001fc60000000f00 */
[----:B------:R0:W-:Y:S01]  /*4630*/  STL.64 [R1+0x698], R12 ;  /* 0x0006980c01007387 */ /* 0x0001e20000100a00 */
[----:B------:R-:W-:-:S03]  /*4640*/  IMAD.MOV.U32 R21, RZ, RZ, 0x3ebaba46 ;  /* 0x3ebaba46ff157424 */ /* 0x000fc600078e00ff */
[----:B------:R3:W-:Y:S01]  /*4650*/  STL.64 [R1+0x6a0], R14 ;  /* 0x0006a00e01007387 */ /* 0x0007e20000100a00 */
[----:B-1----:R-:W-:Y:S01]  /*4660*/  IMAD.MOV.U32 R6, RZ, RZ, 0x380ec44f ;  /* 0x380ec44fff067424 */ /* 0x002fe200078e00ff */
[----:B------:R-:W-:Y:S02]  /*4670*/  MOV R7, 0xbe0d26d1 ;  /* 0xbe0d26d100077802 */ /* 0x000fe40000000f00 */
[----:B--2---:R-:W-:Y:S01]  /*4680*/  MOV R16, 0xbeedbf89 ;  /* 0xbeedbf8900107802 */ /* 0x004fe20000000f00 */
[----:B------:R1:W-:Y:S01]  /*4690*/  STL.64 [R1+0x6a8], R20 ;  /* 0x0006a81401007387 */ /* 0x0003e20000100a00 */
[----:B------:R-:W-:Y:S02]  /*46a0*/  MOV R17, 0x3e8866ce ;  /* 0x3e8866ce00117802 */ /* 0x000fe40000000f00 */
[----:B0-----:R-:W-:Y:S01]  /*46b0*/  MOV R12, 0x3e02b5d2 ;  /* 0x3e02b5d2000c7802 */ /* 0x001fe20000000f00 */
[----:B------:R-:W-:Y:S01]  /*46c0*/  IMAD.MOV.U32 R13, RZ, RZ, -0x4299bf87 ;  /* 0xbd664079ff0d7424 */ /* 0x000fe200078e00ff */
[----:B------:R0:W-:Y:S01]  /*46d0*/  STL.64 [R1+0x6b8], R6 ;  /* 0x0006b80601007387 */ /* 0x0001e20000100a00 */
[----:B---3--:R-:W-:-:S02]  /*46e0*/  MOV R14, 0xb43c3e3f ;  /* 0xb43c3e3f000e7802 */ /* 0x008fc40000000f00 */
[----:B------:R-:W-:Y:S01]  /*46f0*/  MOV R15, 0x3c9d93f6 ;  /* 0x3c9d93f6000f7802 */ /* 0x000fe20000000f00 */
[----:B------:R2:W-:Y:S01]  /*4700*/  STL.64 [R1+0x6b0], R16 ;  /* 0x0006b01001007387 */ /* 0x0005e20000100a00 */
[----:B-1----:R-:W-:Y:S01]  /*4710*/  IMAD.MOV.U32 R20, RZ, RZ, -0x4388c8e6 ;  /* 0xbc77371aff147424 */ /* 0x002fe200078e00ff */
[----:B------:R-:W-:Y:S02]  /*4720*/  MOV R21, 0x3bbc182a ;  /* 0x3bbc182a00157802 */ /* 0x000fe40000000f00 */
[----:B------:R1:W-:Y:S01]  /*4730*/  STL.64 [R1+0x6c0], R12 ;  /* 0x0006c00c01007387 */ /* 0x0003e20000100a00 */
[----:B0-----:R-:W-:-:S03]  /*4740*/  MOV R6, 0x3a8dcf9e ;  /* 0x3a8dcf9e00067802 */ /* 0x001fc60000000f00 */
[----:B------:R0:W-:Y:S01]  /*4750*/  STL.64 [R1+0x6c8], R14 ;  /* 0x0006c80e01007387 */ /* 0x0001e20000100a00 */
[----:B------:R-:W-:Y:S02]  /*4760*/  MOV R7, 0xb9c3f089 ;  /* 0xb9c3f08900077802 */ /* 0x000fe40000000f00 */
[----:B--2---:R-:W-:Y:S01]  /*4770*/  MOV R16, 0x3091fe30 ;  /* 0x3091fe3000107802 */ /* 0x004fe20000000f00 */
[----:B------:R-:W-:Y:S02]  /*4780*/  IMAD.MOV.U32 R17, RZ, RZ, -0x45370000 ;  /* 0xbac90000ff117424 */ /* 0x000fe400078e00ff */
[----:B------:R2:W-:Y:S01]  /*4790*/  STL.64 [R1+0x6e0], R6 ;  /* 0x0006e00601007387 */ /* 0x0005e20000100a00 */
[----:B-1----:R-:W-:Y:S01]  /*47a0*/  IMAD.MOV.U32 R12, RZ, RZ, -0x53172e8b ;  /* 0xace8d175ff0c7424 */ /* 0x002fe200078e00ff */
[----:B------:R-:W-:Y:S02]  /*47b0*/  MOV R13, 0x38b0b6af ;  /* 0x38b0b6af000d7802 */ /* 0x000fe40000000f00 */
[----:B------:R1:W-:Y:S01]  /*47c0*/  STL.64 [R1+0x6d8], R16 ;  /* 0x0006d81001007387 */ /* 0x0003e20000100a00 */
[----:B0-----:R-:W-:Y:S01]  /*47d0*/  MOV R14, 0xb867519f ;  /* 0xb867519f000e7802 */ /* 0x001fe20000000f00 */
[----:B------:R-:W-:-:S02]  /*47e0*/  IMAD.MOV.U32 R15, RZ, RZ, 0x37950fca ;  /* 0x37950fcaff0f7424 */ /* 0x000fc400078e00ff */
[----:B------:R0:W-:Y:S04]  /*47f0*/  STL.64 [R1+0x6e8], R12 ;  /* 0x0006e80c01007387 */ /* 0x0001e80000100a00 */
[----:B------:R3:W-:Y:S01]  /*4800*/  STL.64 [R1+0x6f0], R14 ;  /* 0x0006f00e01007387 */ /* 0x0007e20000100a00 */
[----:B--2---:R-:W-:Y:S01]  /*4810*/  MOV R6, 0x3f39715e ;  /* 0x3f39715e00067802 */ /* 0x004fe20000000f00 */
[----:B------:R-:W-:Y:S02]  /*4820*/  IMAD.MOV.U32 R7, RZ, RZ, -0x404dd976 ;  /* 0xbfb2268aff077424 */ /* 0x000fe400078e00ff */
[----:B-1----:R-:W-:Y:S01]  /*4830*/  IMAD.MOV.U32 R16, RZ, RZ, 0x3612bd37 ;  /* 0x3612bd37ff107424 */ /* 0x002fe200078e00ff */
[----:B------:R-:W-:Y:S01]  /*4840*/  MOV R17, 0xb5335971 ;  /* 0xb533597100117802 */ /* 0x000fe20000000f00 */
[----:B------:R1:W-:Y:S01]  /*4850*/  STL.64 [R1+0x6d0], R20 ;  /* 0x0006d01401007387 */ /* 0x0003e20000100a00 */
[----:B0-----:R-:W-:-:S02]  /*4860*/  MOV R12, 0x3f885f7f ;  /* 0x3f885f7f000c7802 */ /* 0x001fc40000000f00 */
[----:B------:R-:W-:Y:S01]  /*4870*/  MOV R13, 0x3944bb29 ;  /* 0x3944bb29000d7802 */ /* 0x000fe20000000f00 */
[----:B------:R0:W-:Y:S01]  /*4880*/  STL.64 [R1+0x708], R6 ;  /* 0x0007080601007387 */ /* 0x0001e20000100a00 */
[----:B---3--:R-:W-:Y:S01]  /*4890*/  IMAD.MOV.U32 R14, RZ, RZ, -0x40ac461f ;  /* 0xbf53b9e1ff0e7424 */ /* 0x008fe200078e00ff */
[----:B------:R-:W-:Y:S02]  /*48a0*/  MOV R15, 0x3f64be03 ;  /* 0x3f64be03000f7802 */ /* 0x000fe40000000f00 */
[----:B------:R2:W-:Y:S01]  /*48b0*/  STL.64 [R1+0x700], R16 ;  /* 0x0007001001007387 */ /* 0x0005e20000100a00 */
[----:B-1----:R-:W-:-:S03]  /*48c0*/  MOV R20, 0x292edd8c ;  /* 0x292edd8c00147802 */ /* 0x002fc60000000f00 */
[----:B------:R1:W-:Y:S01]  /*48d0*/  STL.64 [R1+0x710], R12 ;  /* 0x0007100c01007387 */ /* 0x0003e20000100a00 */
[----:B------:R-:W-:-:S03]  /*48e0*/  MOV R21, 0xb66d3d31 ;  /* 0xb66d3d3100157802 */ /* 0x000fc60000000f00 */
[----:B------:R3:W-:Y:S01]  /*48f0*/  STL.64 [R1+0x718], R14 ;  /* 0x0007180e01007387 */ /* 0x0007e20000100a00 */
[----:B0-----:R-:W-:Y:S01]  /*4900*/  IMAD.MOV.U32 R6, RZ, RZ, 0x3d8d121f ;  /* 0x3d8d121fff067424 */ /* 0x001fe200078e00ff */
[----:B------:R-:W-:Y:S02]  /*4910*/  MOV R7, 0x326ef93b ;  /* 0x326ef93b00077802 */ /* 0x000fe40000000f00 */
[----:B--2---:R-:W-:Y:S01]  /*4920*/  MOV R16, 0x3e44f8f2 ;  /* 0x3e44f8f200107802 */ /* 0x004fe20000000f00 */
[----:B------:R0:W-:Y:S01]  /*4930*/  STL.64 [R1+0x6f8], R20 ;  /* 0x0006f81401007387 */ /* 0x0001e20000100a00 */
[----:B------:R-:W-:Y:S02]  /*4940*/  MOV R17, 0xbe29f5e1 ;  /* 0xbe29f5e100117802 */ /* 0x000fe40000000f00 */
[----:B-1----:R-:W-:Y:S01]  /*4950*/  MOV R12, 0xbcafe000 ;  /* 0xbcafe000000c7802 */ /* 0x002fe20000000f00 */
[----:B------:R-:W-:Y:S01]  /*4960*/  IMAD.MOV.U32 R13, RZ, RZ, 0x3c84f2a4 ;  /* 0x3c84f2a4ff0d7424 */ /* 0x000fe200078e00ff */
[----:B------:R1:W-:Y:S01]  /*4970*/  STL.64 [R1+0x730], R6 ;  /* 0x0007300601007387 */ /* 0x0003e20000100a00 */
[----:B---3--:R-:W-:-:S02]  /*4980*/  MOV R14, 0xbbc3f089 ;  /* 0xbbc3f089000e7802 */ /* 0x008fc40000000f00 */
[----:B------:R-:W-:Y:S01]  /*4990*/  MOV R15, 0xaef836cd ;  /* 0xaef836cd000f7802 */ /* 0x000fe20000000f00 */
        /* <DEDUP_REMOVED lines=8> */
[----:B------:R-:W-:Y:S02]  /*4a20*/  IMAD.MOV.U32 R17, RZ, RZ, 0x2b65fa2b ;  /* 0x2b65fa2bff117424 */ /* 0x000fe400078e00ff */
[----:B------:R2:W-:Y:S01]  /*4a30*/  STL.64 [R1+0x758], R6 ;  /* 0x0007580601007387 */ /* 0x0005e20000100a00 */
[----:B0-----:R-:W-:Y:S01]  /*4a40*/  IMAD.MOV.U32 R12, RZ, RZ, -0x48797ceb ;  /* 0xb7868315ff0c7424 */ /* 0x001fe200078e00ff */
[----:B------:R-:W-:Y:S02]  /*4a50*/  MOV R13, 0x2860a0bf ;  /* 0x2860a0bf000d7802 */ /* 0x000fe40000000f00 */
[----:B------:R0:W-:Y:S01]  /*4a60*/  STL.64 [R1+0x720], R20 ;  /* 0x0007201401007387 */ /* 0x0001e20000100a00 */
[----:B-1----:R-:W-:Y:S01]  /*4a70*/  MOV R14, 0x365283b7 ;  /* 0x365283b7000e7802 */ /* 0x002fe20000000f00 */
[----:B------:R-:W-:-:S02]  /*4a80*/  IMAD.MOV.U32 R15, RZ, RZ, 0x3fd55cd1 ;  /* 0x3fd55cd1ff0f7424 */ /* 0x000fc400078e00ff */
[----:B------:R1:W-:Y:S04]  /*4a90*/  STL.64 [R1+0x750], R16 ;  /* 0x0007501001007387 */ /* 0x0003e80000100a00 */
[----:B------:R3:W-:Y:S01]  /*4aa0*/  STL.64 [R1+0x760], R12 ;  /* 0x0007600c01007387 */ /* 0x0007e20000100a00 */
[----:B--2---:R-:W-:Y:S01]  /*4ab0*/  MOV R6, 0xb9885993 ;  /* 0xb988599300067802 */ /* 0x004fe20000000f00 */
[----:B------:R-:W-:Y:S02]  /*4ac0*/  IMAD.MOV.U32 R7, RZ, RZ, 0x3fc4fabc ;  /* 0x3fc4fabcff077424 */ /* 0x000fe400078e00ff */
[----:B------:R2:W-:Y:S01]  /*4ad0*/  STL.64 [R1+0x768], R14 ;  /* 0x0007680e01007387 */ /* 0x0005e20000100a00 */
[----:B0-----:R-:W-:Y:S01]  /*4ae0*/  IMAD.MOV.U32 R20, RZ, RZ, 0x3ac6cd85 ;  /* 0x3ac6cd85ff147424 */ /* 0x001fe200078e00ff */
[----:B------:R-:W-:Y:S01]  /*4af0*/  MOV R21, 0xba895876 ;  /* 0xba89587600157802 */ /* 0x000fe20000000f00 */
[----:B-1----:R-:W-:Y:S01]  /*4b00*/  IMAD.MOV.U32 R16, RZ, RZ, 0x408f03f4 ;  /* 0x408f03f4ff107424 */ /* 0x002fe200078e00ff */
[----:B------:R-:W-:Y:S01]  /*4b10*/  MOV R17, 0xc02ca841 ;  /* 0xc02ca84100117802 */ /* 0x000fe20000000f00 */
[----:B------:R0:W-:Y:S01]  /*4b20*/  STL.64 [R1+0x780], R6 ;  /* 0x0007800601007387 */ /* 0x0001e20000100a00 */
[----:B---3--:R-:W-:-:S02]  /*4b30*/  MOV R12, 0xbfbf34b7 ;  /* 0xbfbf34b7000c7802 */ /* 0x008fc40000000f00 */
[----:B------:R-:W-:Y:S01]  /*4b40*/  MOV R13, 0x3f30567c ;  /* 0x3f30567c000d7802 */ /* 0x000fe20000000f00 */
[----:B------:R1:W-:Y:S01]  /*4b50*/  STL.64 [R1+0x748], R20 ;  /* 0x0007481401007387 */ /* 0x0003e20000100a00 */
[----:B--2---:R-:W-:Y:S01]  /*4b60*/  IMAD.MOV.U32 R14, RZ, RZ, 0x35af85e3 ;  /* 0x35af85e3ff0e7424 */ /* 0x004fe200078e00ff */
[----:B------:R-:W-:Y:S02]  /*4b70*/  MOV R15, 0xbe83e808 ;  /* 0xbe83e808000f7802 */ /* 0x000fe40000000f00 */
[----:B------:R2:W-:Y:S01]  /*4b80*/  STL.64 [R1+0x778], R16 ;  /* 0x0007781001007387 */ /* 0x0005e20000100a00 */
[----:B0-----:R-:W-:-:S03]  /*4b90*/  IMAD.MOV.U32 R6, RZ, RZ, -0x436e1202 ;  /* 0xbc91edfeff067424 */ /* 0x001fc600078e00ff */
[----:B------:R0:W-:Y:S01]  /*4ba0*/  STL.64 [R1+0x788], R12 ;  /* 0x0007880c01007387 */ /* 0x0001e20000100a00 */
[----:B------:R-:W-:-:S03]  /*4bb0*/  MOV R7, 0x3bd19e34 ;  /* 0x3bd19e3400077802 */ /* 0x000fc60000000f00 */
[----:B------:R3:W-:Y:S01]  /*4bc0*/  STL.64 [R1+0x790], R14 ;  /* 0x0007900e01007387 */ /* 0x0007e20000100a00 */
[----:B-1----:R-:W-:Y:S02]  /*4bd0*/  MOV R20, 0x3deeafd0 ;  /* 0x3deeafd000147802 */ /* 0x002fe40000000f00 */
[----:B------:R-:W-:Y:S01]  /*4be0*/  MOV R21, 0xc0550bb4 ;  /* 0xc0550bb400157802 */ /* 0x000fe20000000f00 */
[----:B------:R1:W-:Y:S01]  /*4bf0*/  STL.64 [R1+0x7a8], R6 ;  /* 0x0007a80601007387 */ /* 0x0003e20000100a00 */
[----:B--2---:R-:W-:Y:S02]  /*4c00*/  MOV R16, 0xb205ddc4 ;  /* 0xb205ddc400107802 */ /* 0x004fe40000000f00 */
[----:B------:R-:W-:Y:S01]  /*4c10*/  MOV R17, 0x3cc6cd86 ;  /* 0x3cc6cd8600117802 */ /* 0x000fe20000000f00 */
[----:B0-----:R-:W-:Y:S01]  /*4c20*/  IMAD.MOV.U32 R13, RZ, RZ, -0x45341f6a ;  /* 0xbacbe096ff0d7424 */ /* 0x001fe200078e00ff */
[----:B------:R-:W-:Y:S01]  /*4c30*/  MOV R12, 0x2e596624 ;  /* 0x2e596624000c7802 */ /* 0x000fe20000000f00 */
[----:B------:R0:W-:Y:S01]  /*4c40*/  STL.64 [R1+0x770], R20 ;  /* 0x0007701401007387 */ /* 0x0001e20000100a00 */
[----:B---3--:R-:W-:-:S02]  /*4c50*/  MOV R14, 0x3a8a6d7f ;  /* 0x3a8a6d7f000e7802 */ /* 0x008fc40000000f00 */
[----:B------:R-:W-:Y:S01]  /*4c60*/  MOV R15, 0xb9b8f43c ;  /* 0xb9b8f43c000f7802 */ /* 0x000fe20000000f00 */
[----:B------:R2:W-:Y:S01]  /*4c70*/  STL.64 [R1+0x7a0], R16 ;  /* 0x0007a01001007387 */ /* 0x0005e20000100a00 */
[----:B-1----:R-:W-:Y:S02]  /*4c80*/  MOV R6, 0xc0d3cd74 ;  /* 0xc0d3cd7400067802 */ /* 0x002fe40000000f00 */
[----:B------:R-:W-:Y:S01]  /*4c90*/  MOV R7, 0x41565e26 ;  /* 0x41565e2600077802 */ /* 0x000fe20000000f00 */
[----:B------:R1:W-:Y:S01]  /*4ca0*/  STL.64 [R1+0x7b0], R12 ;  /* 0x0007b00c01007387 */ /* 0x0003e20000100a00 */
[----:B0-----:R-:W-:-:S03]  /*4cb0*/  MOV R20, 0x3e580a4b ;  /* 0x3e580a4b00147802 */ /* 0x001fc60000000f00 */
[----:B------:R0:W-:Y:S01]  /*4cc0*/  STL.64 [R1+0x7b8], R14 ;  /* 0x0007b80e01007387 */ /* 0x0001e20000100a00 */
[----:B------:R-:W-:Y:S01]  /*4cd0*/  IMAD.MOV.U32 R21, RZ, RZ, -0x42548d8a ;  /* 0xbdab7276ff157424 */ /* 0x000fe200078e00ff */
[----:B--2---:R-:W-:Y:S01]  /*4ce0*/  MOV R16, 0xb84a1be1 ;  /* 0xb84a1be100107802 */ /* 0x004fe20000000f00 */
[----:B------:R-:W-:Y:S01]  /*4cf0*/  IMAD.MOV.U32 R17, RZ, RZ, 0x377f78a2 ;  /* 0x377f78a2ff117424 */ /* 0x000fe200078e00ff */
[----:B------:R2:W-:Y:S01]  /*4d00*/  STL.64 [R1+0x7d0], R6 ;  /* 0x0007d00601007387 */ /* 0x0005e20000100a00 */
[----:B-1----:R-:W-:Y:S01]  /*4d10*/  IMAD.MOV.U32 R12, RZ, RZ, -0x3ed35ed2 ;  /* 0xc12ca12eff0c7424 */ /* 0x002fe200078e00ff */
[----:B------:R-:W-:Y:S02]  /*4d20*/  MOV R13, 0xbabc1e2d ;  /* 0xbabc1e2d000d7802 */ /* 0x000fe40000000f00 */
[----:B------:R1:W-:Y:S01]  /*4d30*/  STL.64 [R1+0x798], R20 ;  /* 0x0007981401007387 */ /* 0x0003e20000100a00 */
[----:B0-----:R-:W-:Y:S01]  /*4d40*/  MOV R14, 0x4113bbe2 ;  /* 0x4113bbe2000e7802 */ /* 0x001fe20000000f00 */
[----:B------:R-:W-:-:S02]  /*4d50*/  IMAD.MOV.U32 R15, RZ, RZ, -0x3ed8b1f6 ;  /* 0xc1274e0aff0f7424 */ /* 0x000fc400078e00ff */
[----:B------:R0:W-:Y:S04]  /*4d60*/  STL.64 [R1+0x7c8], R16 ;  /* 0x0007c81001007387 */ /* 0x0001e80000100a00 */
[----:B------:R3:W-:Y:S01]  /*4d70*/  STL.64 [R1+0x7d8], R12 ;  /* 0x0007d80c01007387 */ /* 0x0007e20000100a00 */
[----:B--2---:R-:W-:Y:S01]  /*4d80*/  MOV R6, 0xbf8095d8 ;  /* 0xbf8095d800067802 */ /* 0x004fe20000000f00 */
[----:B------:R-:W-:Y:S02]  /*4d90*/  IMAD.MOV.U32 R7, RZ, RZ, -0x4c24c9d8 ;  /* 0xb3db3628ff077424 */ /* 0x000fe400078e00ff */
[----:B------:R2:W-:Y:S01]  /*4da0*/  STL.64 [R1+0x7e0], R14 ;  /* 0x0007e00e01007387 */ /* 0x0005e20000100a00 */
[----:B-1----:R-:W-:Y:S01]  /*4db0*/  IMAD.MOV.U32 R20, RZ, RZ, 0x29d16c32 ;  /* 0x29d16c32ff147424 */ /* 0x002fe200078e00ff */
[----:B------:R-:W-:Y:S01]  /*4dc0*/  MOV R21, 0x389de2c9 ;  /* 0x389de2c900157802 */ /* 0x000fe20000000f00 */
[----:B0-----:R-:W-:Y:S01]  /*4dd0*/  IMAD.MOV.U32 R16, RZ, RZ, -0x3fdb1df7 ;  /* 0xc024e209ff107424 */ /* 0x001fe200078e00ff */
        /* <DEDUP_REMOVED lines=8> */
[----:B0-----:R-:W-:-:S03]  /*4e60*/  IMAD.MOV.U32 R6, RZ, RZ, 0x3ad917d5 ;  /* 0x3ad917d5ff067424 */ /* 0x001fc600078e00ff */
        /* <DEDUP_REMOVED lines=19> */
[----:B------:R-:W-:Y:S01]  /*4fa0*/  IMAD.MOV.U32 R21, RZ, RZ, 0x3ca46207 ;  /* 0x3ca46207ff157424 */ /* 0x000fe200078e00ff */
[----:B--2---:R-:W-:Y:S01]  /*4fb0*/  MOV R16, 0xc251316e ;  /* 0xc251316e00107802 */ /* 0x004fe20000000f00 */
[----:B------:R-:W-:Y:S01]  /*4fc0*/  IMAD.MOV.U32 R17, RZ, RZ, 0x42043bff ;  /* 0x42043bffff117424 */ /* 0x000fe200078e00ff */
[----:B------:R2:W-:Y:S01]  /*4fd0*/  STL.64 [R1+0x848], R6 ;  /* 0x0008480601007387 */ /* 0x0005e20000100a00 */
[----:B-1----:R-:W-:Y:S01]  /*4fe0*/  IMAD.MOV.U32 R12, RZ, RZ, 0x41a71805 ;  /* 0x41a71805ff0c7424 */ /* 0x002fe200078e00ff */
        /* <DEDUP_REMOVED lines=8> */
[----:B------:R2:W-:Y:S01]  /*5070*/  STL.64 [R1+0x858], R14 ;  /* 0x0008580e01007387 */ /* 0x0005e20000100a00 */
[----:B-1----:R-:W-:Y:S01]  /*5080*/  IMAD.MOV.U32 R20, RZ, RZ, -0x4070897b ;  /* 0xbf8f7685ff147424 */ /* 0x002fe200078e00ff */
[----:B------:R-:W-:Y:S01]  /*5090*/  MOV R21, 0x42148722 ;  /* 0x4214872200157802 */ /* 0x000fe20000000f00 */
[----:B0-----:R-:W-:Y:S01]  /*50a0*/  IMAD.MOV.U32 R16, RZ, RZ, 0x33993e87 ;  /* 0x33993e87ff107424 */ /* 0x001fe200078e00ff */
[----:B------:R-:W-:Y:S01]  /*50b0*/  MOV R17, 0xbee55ca9 ;  /* 0xbee55ca900117802 */ /* 0x000fe20000000f00 */
[----:B------:R0:W-:Y:S01]  /*50c0*/  STL.64 [R1+0x870], R6 ;  /* 0x0008700601007387 */ /* 0x0001e20000100a00 */
[----:B---3--:R-:W-:-:S02]  /*50d0*/  MOV R12, 0xaf9f2cae ;  /* 0xaf9f2cae000c7802 */ /* 0x008fc40000000f00 */
[----:B------:R-:W-:Y:S01]  /*50e0*/  MOV R13, 0x3d07aee5 ;  /* 0x3d07aee5000d7802 */ /* 0x000fe20000000f00 */
[----:B------:R1:W-:Y:S01]  /*50f0*/  STL.64 [R1+0x838], R20 ;  /* 0x0008381401007387 */ /* 0x0003e20000100a00 */
[----:B--2---:R-:W-:Y:S01]  /*5100*/  IMAD.MOV.U32 R14, RZ, RZ, -0x434156b4 ;  /* 0xbcbea94cff0e7424 */ /* 0x004fe200078e00ff */
        /* <DEDUP_REMOVED lines=11> */
[----:B0-----:R-:W-:Y:S01]  /*51c0*/  IMAD.MOV.U32 R13, RZ, RZ, 0x3c605817 ;  /* 0x3c605817ff0d7424 */ /* 0x001fe200078e00ff */
        /* <DEDUP_REMOVED lines=12> */
[----:B------:R-:W-:Y:S01]  /*5290*/  IMAD.MOV.U32 R17, RZ, RZ, -0x3de7289d ;  /* 0xc218d763ff117424 */ /* 0x000fe200078e00ff */
        /* <DEDUP_REMOVED lines=9> */
[----:B------:R-:W-:Y:S02]  /*5330*/  IMAD.MOV.U32 R7, RZ, RZ, 0x3ce423b1 ;  /* 0x3ce423b1ff077424 */ /* 0x000fe400078e00ff */
        /* <DEDUP_REMOVED lines=72> */
[----:B-1----:R-:W-:Y:S01]  /*57c0*/  MOV R6, 0xc085691e ;  /* 0xc085691e00067802 */ /* 0x002fe20000000f00 */
[----:B------:R-:W-:Y:S02]  /*57d0*/  IMAD.MOV.U32 R7, RZ, RZ, 0x3b4b3729 ;  /* 0x3b4b3729ff077424 */ /* 0x000fe400078e00ff */
[----:B------:R1:W-:Y:S01]  /*57e0*/  STL.64 [R1+0x990], R12 ;  /* 0x0009900c01007387 */ /* 0x0003e20000100a00 */
[----:B0-----:R-:W-:-:S03]  /*57f0*/  MOV R20, 0x44abf3ae ;  /* 0x44abf3ae00147802 */ /* 0x001fc60000000f00 */
[----:B------:R0:W-:Y:S01]  /*5800*/  STL.64 [R1+0x998], R14 ;  /* 0x0009980e01007387 */ /* 0x0001e20000100a00 */
[----:B------:R-:W-:Y:S02]  /*5810*/  IMAD.MOV.U32 R21, RZ, RZ, 0x3aa95acb ;  /* 0x3aa95acbff157424 */ /* 0x000fe400078e00ff */
[----:B--2---:R-:W-:Y:S01]  /*5820*/  IMAD.MOV.U32 R16, RZ, RZ, -0x3e97d410 ;  /* 0xc1682bf0ff107424 */ /* 0x004fe200078e00ff */
[----:B------:R-:W-:Y:S01]  /*5830*/  MOV R17, 0x4131c9d1 ;  /* 0x4131c9d100117802 */ /* 0x000fe20000000f00 */
[----:B------:R2:W-:Y:S01]  /*5840*/  STL.64 [R1+0x9a8], R6 ;  /* 0x0009a80601007387 */ /* 0x0005e20000100a00 */
[----:B-1----:R-:W-:Y:S02]  /*5850*/  MOV R12, 0x3f8f9e02 ;  /* 0x3f8f9e02000c7802 */ /* 0x002fe40000000f00 */
[----:B------:R-:W-:Y:S01]  /*5860*/  MOV R13, 0xbf42b1b0 ;  /* 0xbf42b1b0000d7802 */ /* 0x000fe20000000f00 */
[----:B------:R1:W-:Y:S01]  /*5870*/  STL.64 [R1+0x978], R20 ;  /* 0x0009781401007387 */ /* 0x0003e20000100a00 */
[----:B0-----:R-:W-:Y:S01]  /*5880*/  IMAD.MOV.U32 R14, RZ, RZ, 0x3eb9a9a3 ;  /* 0x3eb9a9a3ff0e7424 */ /* 0x001fe200078e00ff */
[----:B------:R-:W-:-:S02]  /*5890*/  MOV R15, 0x3e6301dc ;  /* 0x3e6301dc000f7802 */ /* 0x000fc40000000f00 */
[----:B------:R1:W-:Y:S01]  /*58a0*/  STL.64 [R1+0x9a0], R16 ;  /* 0x0009a01001007387 */ /* 0x0003e20000100a00 */
[----:B--2---:R-:W-:-:S03]  /*58b0*/  FMUL.FTZ R6, R8, R18 ;  /* 0x0000001208067220 */ /* 0x004fc60000410000 */
[----:B------:R1:W-:Y:S04]  /*58c0*/  STL.64 [R1+0x9b0], R12 ;  /* 0x0009b00c01007387 */ /* 0x0003e80000100a00 */
[----:B------:R1:W-:Y:S01]  /*58d0*/  STL.64 [R1+0x9b8], R14 ;  /* 0x0009b80e01007387 */ /* 0x0003e20000100a00 */
[----:B------:R-:W-:-:S03]  /*58e0*/  FSETP.GT.FTZ.AND P0, PT, R6, 1, PT ;  /* 0x3f8000000600780b */ /* 0x000fc60003f14000 */
        /* <DEDUP_REMOVED lines=15> */
[----:B-1----:R-:W-:Y:S01]  /*59e0*/  IMAD.MOV.U32 R12, RZ, RZ, 0x3d39bf78 ;  /* 0x3d39bf78ff0c7424 */ /* 0x002fe200078e00ff */
        /* <DEDUP_REMOVED lines=29> */
.L_x_2523:
[----:B------:R-:W-:Y:S01]  /*5bc0*/  FSETP.GEU.FTZ.AND P0, PT, R6, 1, PT ;  /* 0x3f8000000600780b */ /* 0x000fe20003f1e000 */
[----:B------:R-:W-:-:S12]  /*5bd0*/  HFMA2 R8, -RZ, RZ, 0, 0 ;  /* 0x00000000ff087431 */ /* 0x000fd800000001ff */
[----:B------:R-:W-:Y:S05]  /*5be0*/  @P0 BRA `(.L_x_2524) ;  /* 0x00000000007c0947 */ /* 0x000fea0003800000 */
[C---:B------:R-:W-:Y:S01]  /*5bf0*/  FADD.FTZ.RZ R6, R4.reuse, 1 ;  /* 0x3f80000004067421 */ /* 0x040fe2000001c000 */
[----:B-1----:R-:W-:Y:S02]  /*5c00*/  MOV R12, 0x3d39bf78 ;  /* 0x3d39bf78000c7802 */ /* 0x002fe40000000f00 */
        /* <DEDUP_REMOVED lines=29> */
.L_x_2524:
[----:B------:R-:W-:Y:S05]  /*5de0*/  BSYNC.RECONVERGENT B0 ;  /* 0x0000000000007941 */ /* 0x000fea0003800200 */
.L_x_2522:
[----:B0-----:R-:W-:Y:S01]  /*5df0*/  HFMA2 R4, -RZ, RZ, 0, 5.9604644775390625e-08 ;  /* 0x00000001ff047431 */ /* 0x001fe200000001ff */
[----:B------:R-:W-:Y:S01]  /*5e00*/  BSSY.RECONVERGENT B0, `(.L_x_2525) ;  /* 0x0000015000007945 */ /* 0x000fe20003800200 */
[----:B------:R-:W-:Y:S01]  /*5e10*/  MOV R6, RZ ;  /* 0x000000ff00067202 */ /* 0x000fe20000000f00 */
[----:B------:R-:W-:-:S07]  /*5e20*/  IMAD.MOV.U32 R7, RZ, RZ, -0x41555555 ;  /* 0xbeaaaaabff077424 */ /* 0x000fce00078e00ff */
.L_x_2526:
[----:B------:R-:W-:-:S13]  /*5e30*/  ISETP.GT.AND P1, PT, R4, R6, PT ;  /* 0x000000060400720c */ /* 0x000fda0003f24270 */
[C---:B-1----:R-:W-:Y:S02]  /*5e40*/  @P1 IADD3 R13, PT, PT, R4.reuse, -0x1, RZ ;  /* 0xffffffff040d1810 */ /* 0x042fe40007ffe0ff */
[----:B------:R-:W-:-:S03]  /*5e50*/  @!P1 LEA R12, R4, R5, 0x2 ;  /* 0x00000005040c9211 */ /* 0x000fc600078e10ff */
[----:B------:R-:W-:-:S03]  /*5e60*/  @P1 IMAD R13, R13, 0x4, R5 ;  /* 0x000000040d0d1824 */ /* 0x000fc600078e0205 */
[----:B------:R-:W2:Y:S04]  /*5e70*/  @!P1 LDL R12, [R12] ;  /* 0x000000000c0c9983 */ /* 0x000ea80000100800 */
[----:B------:R-:W3:Y:S02]  /*5e80*/  @P1 LDL R14, [R13] ;  /* 0x000000000d0e1983 */ /* 0x000ee40000100800 */
[----:B---3--:R-:W-:Y:S01]  /*5e90*/  @P1 FMUL.FTZ R12, R14, R8 ;  /* 0x000000080e0c1220 */ /* 0x008fe20000410000 */
[----:B------:R-:W-:-:S04]  /*5ea0*/  LEA R14, R4, R0, 0x2 ;  /* 0x00000000040e7211 */ /* 0x000fc800078e10ff */
        /* <DEDUP_REMOVED lines=9> */
[----:B------:R-:W-:Y:S05]  /*5f40*/  @P0 BRA P2, `(.L_x_2526) ;  /* 0xfffffffc00b80947 */ /* 0x000fea000103ffff */
[----:B------:R-:W-:Y:S05]  /*5f50*/  BSYNC.RECONVERGENT B0 ;  /* 0x0000000000007941 */ /* 0x000fea0003800200 */
.L_x_2525:
        /* <DEDUP_REMOVED lines=9> */
.L_x_2530:
        /* <DEDUP_REMOVED lines=15> */
[----:B---3--:R-:W-:-:S05]  /*60e0*/  FMUL.FTZ R15, |R13|, 5.9604644775390625e-08 ;  /* 0x338000000d0f7820 */ /* 0x008fca0000410200 */
[----:B------:R-:W-:-:S13]  /*60f0*/  FSETP.GEU.FTZ.AND P0, PT, |R17|, R15, PT ;  /* 0x0000000f1100720b */ /* 0x000fda0003f1e200 */
[----:B------:R-:W-:Y:S05]  /*6100*/  @P0 BRA P2, `(.L_x_2530) ;  /* 0xfffffffc00b80947 */ /* 0x000fea000103ffff */
[----:B------:R-:W-:Y:S05]  /*6110*/  BSYNC.RECONVERGENT B1 ;  /* 0x0000000000017941 */ /* 0x000fea0003800200 */
.L_x_2529:
        /* <DEDUP_REMOVED lines=12> */
.L_x_2532:
[----:B------:R-:W-:-:S13]  /*61e0*/  ISETP.GT.AND P1, PT, R14, R6, PT ;  /* 0x000000060e00720c */ /* 0x000fda0003f24270 */
[C---:B------:R-:W-:Y:S01]  /*61f0*/  @P1 IADD3 R16, PT, PT, R14.reuse, -0x1, RZ ;  /* 0xffffffff0e101810 */ /* 0x040fe20007ffe0ff */
[----:B------:R-:W-:-:S03]  /*6200*/  @!P1 IMAD R15, R14, 0x4, R5 ;  /* 0x000000040e0f9824 */ /* 0x000fc600078e0205 */
[----:B------:R-:W-:-:S03]  /*6210*/  @P1 LEA R16, R16, R5, 0x2 ;  /* 0x0000000510101211 */ /* 0x000fc600078e10ff */
        /* <DEDUP_REMOVED lines=11> */
[----:B-1----:R-:W-:-:S05]  /*62d0*/  FMUL.FTZ R15, |R7|, 5.9604644775390625e-08 ;  /* 0x33800000070f7820 */ /* 0x002fca0000410200 */
[----:B------:R-:W-:-:S13]  /*62e0*/  FSETP.GEU.FTZ.AND P0, PT, |R17|, R15, PT ;  /* 0x0000000f1100720b */ /* 0x000fda0003f1e200 */
[----:B------:R-:W-:Y:S05]  /*62f0*/  @P0 BRA P2, `(.L_x_2532) ;  /* 0xfffffffc00b80947 */ /* 0x000fea000103ffff */
[----:B------:R-:W-:Y:S05]  /*6300*/  BSYNC.RECONVERGENT B1 ;  /* 0x0000000000017941 */ /* 0x000fea0003800200 */
.L_x_2531:
        /* <DEDUP_REMOVED lines=12> */
.L_x_2534:
[----:B------:R-:W-:-:S13]  /*63d0*/  ISETP.GT.AND P1, PT, R14, R6, PT ;  /* 0x000000060e00720c */ /* 0x000fda0003f24270 */
[C---:B------:R-:W-:Y:S02]  /*63e0*/  @P1 IADD3 R16, PT, PT, R14.reuse, -0x1, RZ ;  /* 0xffffffff0e101810 */ /* 0x040fe40007ffe0ff */
[----:B------:R-:W-:-:S03]  /*63f0*/  @!P1 LEA R15, R14, R5, 0x2 ;  /* 0x000000050e0f9211 */ /* 0x000fc600078e10ff */
[----:B------:R-:W-:-:S03]  /*6400*/  @P1 IMAD R16, R16, 0x4, R5 ;  /* 0x0000000410101824 */ /* 0x000fc600078e0205 */
        /* <DEDUP_REMOVED lines=11> */
[----:B-1----:R-:W-:-:S05]  /*64c0*/  FMUL.FTZ R15, |R13|, 5.9604644775390625e-08 ;  /* 0x338000000d0f7820 */ /* 0x002fca0000410200 */
[----:B------:R-:W-:-:S13]  /*64d0*/  FSETP.GEU.FTZ.AND P0, PT, |R17|, R15, PT ;  /* 0x0000000f1100720b */ /* 0x000fda0003f1e200 */
[----:B------:R-:W-:Y:S05]  /*64e0*/  @P0 BRA P2, `(.L_x_2534) ;  /* 0xfffffffc00b80947 */ /* 0x000fea000103ffff */
[----:B------:R-:W-:Y:S05]  /*64f0*/  BSYNC.RECONVERGENT B1 ;  /* 0x0000000000017941 */ /* 0x000fea0003800200 */
.L_x_2533:
        /* <DEDUP_REMOVED lines=12> */
.L_x_2536:
        /* <DEDUP_REMOVED lines=15> */
[----:B-1----:R-:W-:-:S05]  /*66b0*/  FMUL.FTZ R15, |R7|, 5.9604644775390625e-08 ;  /* 0x33800000070f7820 */ /* 0x002fca0000410200 */
[----:B------:R-:W-:-:S13]  /*66c0*/  FSETP.GEU.FTZ.AND P0, PT, |R17|, R15, PT ;  /* 0x0000000f1100720b */ /* 0x000fda0003f1e200 */
[----:B------:R-:W-:Y:S05]  /*66d0*/  @P0 BRA P2, `(.L_x_2536) ;  /* 0xfffffffc00b80947 */ /* 0x000fea000103ffff */
[----:B------:R-:W-:Y:S05]  /*66e0*/  BSYNC.RECONVERGENT B1 ;  /* 0x0000000000017941 */ /* 0x000fea0003800200 */
.L_x_2535:
        /* <DEDUP_REMOVED lines=12> */
.L_x_2538:
        /* <DEDUP_REMOVED lines=19> */
.L_x_2537:
        /* <DEDUP_REMOVED lines=12> */
.L_x_2540:
        /* <DEDUP_REMOVED lines=19> */
.L_x_2539:
        /* <DEDUP_REMOVED lines=12> */
.L_x_2542:
        /* <DEDUP_REMOVED lines=19> */
.L_x_2541:
        /* <DEDUP_REMOVED lines=12> */
.L_x_2544:
        /* <DEDUP_REMOVED lines=19> */
.L_x_2543:
        /* <DEDUP_REMOVED lines=12> */
.L_x_2546:
        /* <DEDUP_REMOVED lines=19> */
.L_x_2545:
        /* <DEDUP_REMOVED lines=12> */
.L_x_2548:
        /* <DEDUP_REMOVED lines=19> */
.L_x_2547:
        /* <DEDUP_REMOVED lines=12> */
.L_x_2550:
        /* <DEDUP_REMOVED lines=19> */
.L_x_2549:
        /* <DEDUP_REMOVED lines=12> */
.L_x_2552:
        /* <DEDUP_REMOVED lines=19> */
.L_x_2551:
        /* <DEDUP_REMOVED lines=12> */
.L_x_2554:
        /* <DEDUP_REMOVED lines=19> */
.L_x_2553:
        /* <DEDUP_REMOVED lines=12> */
.L_x_2556:
        /* <DEDUP_REMOVED lines=19> */
.L_x_2555:
        /* <DEDUP_REMOVED lines=12> */
.L_x_2558:
        /* <DEDUP_REMOVED lines=19> */
.L_x_2557:
        /* <DEDUP_REMOVED lines=12> */
.L_x_2560:
        /* <DEDUP_REMOVED lines=19> */
.L_x_2559:
        /* <DEDUP_REMOVED lines=12> */
.L_x_2562:
        /* <DEDUP_REMOVED lines=19> */
.L_x_2561:
        /* <DEDUP_REMOVED lines=12> */
.L_x_2564:
        /* <DEDUP_REMOVED lines=19> */
.L_x_2563:
        /* <DEDUP_REMOVED lines=12> */
.L_x_2566:
        /* <DEDUP_REMOVED lines=19> */
.L_x_2565:
        /* <DEDUP_REMOVED lines=12> */
.L_x_2568:
        /* <DEDUP_REMOVED lines=19> */
.L_x_2567:
        /* <DEDUP_REMOVED lines=12> */
.L_x_2570:
        /* <DEDUP_REMOVED lines=19> */
.L_x_2569:
        /* <DEDUP_REMOVED lines=12> */
.L_x_2572:
        /* <DEDUP_REMOVED lines=19> */
.L_x_2571:
        /* <DEDUP_REMOVED lines=12> */
.L_x_2574:
        /* <DEDUP_REMOVED lines=19> */
.L_x_2573:
        /* <DEDUP_REMOVED lines=10> */
.L_x_2576:
        /* <DEDUP_REMOVED lines=19> */
.L_x_2575:
[----:B------:R-:W1:Y:S02]  /*8d90*/  MUFU.RCP R0, R2 ;  /* 0x0000000200007308 */ /* 0x000e640000001000 */
[----:B-1----:R-:W-:-:S04]  /*8da0*/  FMUL.FTZ R0, R12, R0 ;  /* 0x000000000c007220 */ /* 0x002fc80000410000 */
[----:B------:R-:W-:-:S05]  /*8db0*/  FMUL.FTZ R0, R7, R0 ;  /* 0x0000000007007220 */ /* 0x000fca0000410000 */
[----:B------:R-:W-:-:S13]  /*8dc0*/  FSETP.GT.FTZ.AND P0, PT, |R0|, |R13|, PT ;  /* 0x4000000d0000720b */ /* 0x000fda0003f14200 */
[----:B------:R-:W-:-:S07]  /*8dd0*/  @!P0 FADD.FTZ R4, R4, R0 ;  /* 0x0000000004048221 */ /* 0x000fce0000010000 */
.L_x_2528:
[----:B------:R-:W-:Y:S05]  /*8de0*/  BSYNC.RECONVERGENT B0 ;  /* 0x0000000000007941 */ /* 0x000fea0003800200 */
.L_x_2527:
[----:B------:R-:W-:Y:S01]  /*8df0*/  FMUL.FTZ R12, R2, 1 ;  /* 0x3f800000020c7820 */ /* 0x000fe20000410000 */
[----:B------:R-:W-:Y:S01]  /*8e00*/  FMUL.FTZ R16, R8, 1 ;  /* 0x3f80000008107820 */ /* 0x000fe20000410000 */
[----:B------:R-:W-:Y:S01]  /*8e10*/  HFMA2 R15, -RZ, RZ, 1.9912109375, 0.00128841400146484375 ;  /* 0x3ff71547ff0f7431 */ /* 0x000fe200000001ff */
        /* <DEDUP_REMOVED lines=148> */
.L_x_2578:
[----:B------:R-:W-:Y:S05]  /*9760*/  BSYNC.RECONVERGENT B0 ;  /* 0x0000000000007941 */ /* 0x000fea0003800200 */
.L_x_2577:
[----:B------:R-:W-:Y:S01]  /*9770*/  FMUL.FTZ R0, R2, 0.5 ;  /* 0x3f00000002007820 */ /* 0x000fe20000410000 */
[----:B------:R-:W-:Y:S01]  /*9780*/  UMOV UR6, 0x54411744 ;  /* 0x5441174400067882 */ /* 0x000fe20000000000 */
[----:B------:R-:W-:Y:S01]  /*9790*/  UMOV UR7, 0x401921fb ;  /* 0x401921fb00077882 */ /* 0x000fe20000000000 */
[----:B------:R-:W-:Y:S01]  /*97a0*/  MOV R22, 0x0 ;  /* 0x0000000000167802 */ /* 0x000fe20000000f00 */
[----:B------:R-:W1:Y:S01]  /*97b0*/  DMUL R12, R12, UR6 ;  /* 0x000000060c0c7c28 */ /* 0x000e620008000000 */
[----:B------:R-:W-:Y:S01]  /*97c0*/  IMAD.MOV.U32 R23, RZ, RZ, 0x3fd80000 ;  /* 0x3fd80000ff177424 */ /* 0x000fe200078e00ff */
[----:B------:R-:W3:Y:S01]  /*97d0*/  MUFU.SQRT R0, R0 ;  /* 0x0000000000007308 */ /* 0x000ee20000002000 */
[----:B-1----:R-:W-:Y:S01]  /*97e0*/  IADD3 R6, PT, PT, R13, -0x3500000, RZ ;  /* 0xfcb000000d067810 */ /* 0x002fe20007ffe0ff */
[----:B------:R-:W-:Y:S03]  /*97f0*/  BSSY.RECONVERGENT B1, `(.L_x_2579) ;  /* 0x0000063000017945 */ /* 0x000fe60003800200 */
[----:B------:R-:W-:-:S03]  /*9800*/  ISETP.GE.U32.AND P2, PT, R6, 0x7ca00000, PT ;  /* 0x7ca000000600780c */ /* 0x000fc60003f46070 */
[----:B------:R-:W-:Y:S01]  /*9810*/  MUFU.RSQ64H R7, R13 ;  /* 0x0000000d00077308 */ /* 0x000fe20000001c00 */
[----:B---3--:R-:W-:-:S04]  /*9820*/  FMUL.FTZ R8, R0, -R8 ;  /* 0x8000000800087220 */ /* 0x008fc80000410000 */
[C---:B------:R-:W-:Y:S01]  /*9830*/  FADD.FTZ R24, |R8|.reuse, 4 ;  /* 0x4080000008187421 */ /* 0x040fe20000010200 */
[C---:B------:R-:W-:Y:S01]  /*9840*/  FADD.FTZ R0, |R8|.reuse, -4 ;  /* 0xc080000008007421 */ /* 0x040fe20000010200 */
[C---:B------:R-:W-:Y:S01]  /*9850*/  FADD.FTZ R16, |R8|.reuse, -RZ ;  /* 0x800000ff08107221 */ /* 0x040fe20000010200 */
[----:B------:R-:W-:-:S03]  /*9860*/  FSETP.GEU.FTZ.AND P1, PT, R8, RZ, PT ;  /* 0x000000ff0800720b */ /* 0x000fc60003f3e000 */
[----:B------:R-:W1:Y:S02]  /*9870*/  MUFU.RCP R24, R24 ;  /* 0x0000001800187308 */ /* 0x000e640000001000 */
[----:B-1----:R-:W-:-:S04]  /*9880*/  FMUL.FTZ R0, R0, R24 ;  /* 0x0000001800007220 */ /* 0x002fc80000410000 */
[----:B0-----:R-:W-:-:S04]  /*9890*/  FADD.FTZ R2, R0, 1 ;  /* 0x3f80000000027421 */ /* 0x001fc80000010000 */
[----:B------:R-:W-:-:S04]  /*98a0*/  FFMA.FTZ R2, R2, -4, |R8| ;  /* 0xc080000002027823 */ /* 0x000fc80000010408 */
[----:B------:R-:W-:-:S15]  /*98b0*/  FFMA.FTZ R2, |R8|, -R0, R2 ;  /* 0x8000000008027223 */ /* 0x000fde0000010202 */
[----:B------:R-:W-:-:S14]  /*98c0*/  NOP ;  /* 0x0000000000007918 */ /* 0x000fdc0000000000 */
[----:B------:R-:W0:Y:S01]  /*98d0*/  DMUL R14, R6, R6 ;  /* 0x00000006060e7228 */ /* 0x000e220000000000 */
[----:B------:R-:W-:Y:S01]  /*98e0*/  FFMA.FTZ R24, R24, R2, R0 ;  /* 0x0000000218187223 */ /* 0x000fe20000010000 */
[----:B------:R-:W-:-:S04]  /*98f0*/  IMAD.MOV.U32 R2, RZ, RZ, 0x40000000 ;  /* 0x40000000ff027424 */ /* 0x000fc800078e00ff */
[----:B------:R-:W-:-:S06]  /*9900*/  FFMA.FTZ R2, |R8|, R2, 1 ;  /* 0x3f80000008027423 */ /* 0x000fcc0000010202 */
[----:B------:R-:W-:-:S15]  /*9910*/  MUFU.RCP R2, R2 ;  /* 0x0000000200027308 */ /* 0x000fde0000001000 */
[----:B------:R-:W-:-:S15]  /*9920*/  NOP ;  /* 0x0000000000007918 */ /* 0x000fde0000000000 */
[----:B------:R-:W-:-:S15]  /*9930*/  NOP ;  /* 0x0000000000007918 */ /* 0x000fde0000000000 */
[----:B------:R-:W-:-:S07]  /*9940*/  NOP ;  /* 0x0000000000007918 */ /* 0x000fce0000000000 */
        /* <DEDUP_REMOVED lines=16> */
[----:B0-----:R-:W-:Y:S01]  /*9a50*/  FMUL.FTZ R15, |R8|, -R16 ;  /* 0x80000010080f7220 */ /* 0x001fe20000410200 */
[----:B------:R-:W-:-:S03]  /*9a60*/  MOV R14, 0x3a69a091 ;  /* 0x3a69a091000e7802 */ /* 0x000fc60000000f00 */
[----:B------:R-:W-:Y:S02]  /*9a70*/  FMUL.FTZ R25, R15, 1.4426950216293334961 ;  /* 0x3fb8aa3b0f197820 */ /* 0x000fe40000410000 */
[----:B------:R-:W-:Y:S01]  /*9a80*/  FFMA.FTZ R0, R24, R14, 0.0070457882247865200043 ;  /* 0x3be6e05b18007423 */ /* 0x000fe2000001000e */
[----:B------:R-:W-:-:S03]  /*9a90*/  MOV R14, 0x42fc0000 ;  /* 0x42fc0000000e7802 */ /* 0x000fc60000000f00 */
[----:B------:R-:W0:Y:S01]  /*9aa0*/  FRND.TRUNC R25, R25 ;  /* 0x0000001900197307 */ /* 0x000e22000020d000 */
[----:B------:R-:W-:-:S04]  /*9ab0*/  FFMA.FTZ R0, R24, R0, -0.015866896137595176697 ;  /* 0xbc81fb4b18007423 */ /* 0x000fc80000010000 */
[----:B------:R-:W-:-:S04]  /*9ac0*/  FFMA.FTZ R0, R24, R0, 0.036429625004529953003 ;  /* 0x3d15373b18007423 */ /* 0x000fc80000010000 */
[----:B------:R-:W-:-:S04]  /*9ad0*/  FFMA.FTZ R0, R24, R0, -0.066643431782722473145 ;  /* 0xbd887c5a18007423 */ /* 0x000fc80000010000 */
[----:B------:R-:W-:Y:S01]  /*9ae0*/  FFMA.FTZ R0, R24, R0, 0.093814529478549957275 ;  /* 0x3dc021d518007423 */ /* 0x000fe20000010000 */
[----:B0-----:R-:W-:Y:S02]  /*9af0*/  FSETP.GT.FTZ.AND P0, PT, |R25|, 126, PT ;  /* 0x42fc00001900780b */ /* 0x001fe40003f14200 */
[----:B------:R-:W-:Y:S01]  /*9b00*/  LOP3.LUT R14, R14, 0x80000000, R25, 0xb8, !PT ;  /* 0x800000000e0e7812 */ /* 0x000fe200078eb819 */
[----:B------:R-:W-:-:S03]  /*9b10*/  FFMA.FTZ R0, R24, R0, -0.10099056363105773926 ;  /* 0xbdced42418007423 */ /* 0x000fc60000010000 */
[----:B------:R-:W-:Y:S01]  /*9b20*/  FSEL R25, R14, R25, P0 ;  /* 0x000000190e197208 */ /* 0x000fe20000000000 */
[----:B------:R-:W-:Y:S01]  /*9b30*/  FFMA.FTZ R0, R24, R0, 0.06809400022029876709 ;  /* 0x3d8b74de18007423 */ /* 0x000fe20000010000 */
[----:B------:R-:W-:-:S03]  /*9b40*/  FSETP.GT.FTZ.AND P0, PT, |R8|, 10.05500030517578125, PT ;  /* 0x4120e1480800780b */ /* 0x000fc60003f14200 */
[C-C-:B------:R-:W-:Y:S01]  /*9b50*/  FFMA.FTZ R14, R25.reuse, -0.69314718246459960938, R15.reuse ;  /* 0xbf317218190e7823 */ /* 0x140fe2000001000f */
[----:B------:R-:W-:Y:S01]  /*9b60*/  FFMA.FTZ R0, R24, R0, 0.015377387404441833496 ;  /* 0x3c7bf17018007423 */ /* 0x000fe20000010000 */
[----:B------:R-:W-:Y:S01]  /*9b70*/  FFMA.FTZ R15, |R8|, -R16, -R15 ;  /* 0x80000010080f7223 */ /* 0x000fe20000010a0f */
[----:B-1----:R-:W-:Y:S02]  /*9b80*/  IMAD.MOV.U32 R16, RZ, RZ, R22 ;  /* 0x000000ffff107224 */ /* 0x002fe400078e0016 */
[C---:B------:R-:W-:Y:S01]  /*9b90*/  FFMA.FTZ R14, R25.reuse, 1.9046542121259335545e-09, R14 ;  /* 0x3102e308190e7823 */ /* 0x040fe2000001000e */
[----:B------:R-:W-:Y:S01]  /*9ba0*/  FFMA.FTZ R0, R24, R0, -0.1396210789680480957 ;  /* 0xbe0ef8d418007423 */ /* 0x000fe20000010000 */
[----:B------:R-:W-:Y:S02]  /*9bb0*/  FADD.FTZ R25, R25, 12583039 ;  /* 0x4b40007f19197421 */ /* 0x000fe40000010000 */
[----:B------:R-:W-:Y:S01]  /*9bc0*/  FMUL.FTZ R14, R14, 1.4426950216293334961 ;  /* 0x3fb8aa3b0e0e7820 */ /* 0x000fe20000410000 */
[----:B------:R-:W-:-:S02]  /*9bd0*/  FFMA.FTZ R24, R24, R0, 1.232995152473449707 ;  /* 0x3f9dd2c918187423 */ /* 0x000fc40000010000 */
[----:B------:R-:W-:Y:S02]  /*9be0*/  SHF.L.U32 R25, R25, 0x17, RZ ;  /* 0x0000001719197819 */ /* 0x000fe400000006ff */
[----:B------:R-:W-:Y:S01]  /*9bf0*/  FMUL.FTZ R0, R24, R2 ;  /* 0x0000000218007220 */ /* 0x000fe20000410000 */
[----:B------:R-:W0:Y:S03]  /*9c00*/  MUFU.EX2 R14, R14 ;  /* 0x0000000e000e7308 */ /* 0x000e260000000800 */
[----:B------:R-:W-:-:S04]  /*9c10*/  FMUL.FTZ R17, R0, -2 ;  /* 0xc000000000117820 */ /* 0x000fc80000410000 */
[----:B------:R-:W-:-:S04]  /*9c20*/  FFMA.FTZ R17, |R8|, R17, R24 ;  /* 0x0000001108117223 */ /* 0x000fc80000010218 */
[----:B------:R-:W-:Y:S01]  /*9c30*/  FADD.FTZ R17, -R0, R17 ;  /* 0x0000001100117221 */ /* 0x000fe20000010100 */
[----:B--2---:R-:W-:Y:S01]  /*9c40*/  DMUL R4, R4, R18 ;  /* 0x0000001204047228 */ /* 0x004fe20000000000 */
[----:B0-----:R-:W-:Y:S02]  /*9c50*/  FMUL.FTZ R14, R25, R14 ;  /* 0x0000000e190e7220 */ /* 0x001fe40000410000 */
[----:B------:R-:W-:Y:S02]  /*9c60*/  FFMA.FTZ R17, R2, R17, R0 ;  /* 0x0000001102117223 */ /* 0x000fe40000010000 */
[----:B------:R-:W-:-:S04]  /*9c70*/  FFMA.FTZ R15, R14, R15, R14 ;  /* 0x0000000f0e0f7223 */ /* 0x000fc8000001000e */
[----:B------:R-:W-:Y:S01]  /*9c80*/  FMUL.FTZ R15, R17, R15 ;  /* 0x0000000f110f7220 */ /* 0x000fe20000410000 */
[----:B------:R-:W-:-:S04]  /*9c90*/  IADD3 R17, PT, PT, R23, -0x100000, RZ ;  /* 0xfff0000017117810 */ /* 0x000fc80007ffe0ff */
[----:B------:R-:W-:-:S05]  /*9ca0*/  FSEL R2, R15, RZ, !P0 ;  /* 0x000000ff0f027208 */ /* 0x000fca0004000000 */
[----:B------:R-:W-:-:S15]  /*9cb0*/  @!P1 FADD.FTZ R2, -R2, 2 ;  /* 0x4000000002029421 */ /* 0x000fde0000010100 */
[----:B------:R-:W-:-:S15]  /*9cc0*/  NOP ;  /* 0x0000000000007918 */ /* 0x000fde0000000000 */
[----:B------:R-:W-:-:S15]  /*9cd0*/  NOP ;  /* 0x0000000000007918 */ /* 0x000fde0000000000 */
        /* <DEDUP_REMOVED lines=14> */
[----:B------:R-:W-:Y:S01]  /*9dc0*/  MOV R19, R20 ;  /* 0x0000001400137202 */ /* 0x000fe20000000f00 */
[----:B------:R-:W-:Y:S01]  /*9dd0*/  IMAD.MOV.U32 R20, RZ, RZ, R6 ;  /* 0x000000ffff147224 */ /* 0x000fe200078e0006 */
[----:B------:R-:W-:Y:S02]  /*9de0*/  MOV R16, R22 ;  /* 0x0000001600107202 */ /* 0x000fe40000000f00 */
[----:B------:R-:W-:Y:S02]  /*9df0*/  MOV R18, R21 ;  /* 0x0000001500127202 */ /* 0x000fe40000000f00 */
[----:B------:R-:W-:-:S07]  /*9e00*/  MOV R0, 0x9e20 ;  /* 0x00009e2000007802 */ /* 0x000fce0000000f00 */
[----:B------:R-:W-:Y:S05]  /*9e10*/  CALL.REL.NOINC `($__internal_9_$__cuda_sm20_dsqrt_rn_f64_mediumpath_v1) ;  /* 0x000002ac009c7944 */ /* 0x000fea0003c00000 */
.L_x_2580:
[----:B------:R-:W-:Y:S05]  /*9e20*/  BSYNC.RECONVERGENT B1 ;  /* 0x0000000000017941 */ /* 0x000fea0003800200 */
.L_x_2579:
        /* <DEDUP_REMOVED lines=47> */
[----:B------:R-:W-:Y:S05]  /*a120*/  CALL.REL.NOINC `($__internal_8_$__cuda_sm20_div_rn_f64_full) ;  /* 0x000002a000b87944 */ /* 0x000fea0003c00000 */
.L_x_2582:
[----:B------:R-:W-:Y:S05]  /*a130*/  BSYNC.RECONVERGENT B1 ;  /* 0x0000000000017941 */ /* 0x000fea0003800200 */
.L_x_2581:
[----:B------:R-:W-:Y:S01]  /*a140*/  FMUL.FTZ R4, R2, 0.5 ;  /* 0x3f00000002047820 */ /* 0x000fe20000410000 */
[----:B------:R-:W-:Y:S01]  /*a150*/  UMOV UR6, 0xf0000000 ;  /* 0xf000000000067882 */ /* 0x000fe20000000000 */
[----:B------:R-:W-:-:S04]  /*a160*/  UMOV UR7, 0x380fffff ;  /* 0x380fffff00077882 */ /* 0x000fc80000000000 */
        /* <DEDUP_REMOVED lines=18> */
.L_x_2521:
        /* <DEDUP_REMOVED lines=9> */
[----:B------:R-:W-:Y:S01]  /*a320*/  HFMA2 R6, -RZ, RZ, -1.111328125, -0.7294921875 ;  /* 0xbc72b9d6ff067431 */ /* 0x000fe200000001ff */
[----:B------:R-:W-:Y:S01]  /*a330*/  MOV R7, 0x3a97b426 ;  /* 0x3a97b42600077802 */ /* 0x000fe20000000f00 */
[----:B------:R-:W-:Y:S02]  /*a340*/  IMAD.MOV.U32 R12, RZ, RZ, 0x39b8ef1d ;  /* 0x39b8ef1dff0c7424 */ /* 0x000fe400078e00ff */
[----:B------:R-:W-:Y:S01]  /*a350*/  HFMA2 R13, -RZ, RZ, -0.65380859375, 8640 ;  /* 0xb93b7038ff0d7431 */ /* 0x000fe200000001ff */
[----:B------:R-:W-:Y:S01]  /*a360*/  MOV R14, 0x382462c5 ;  /* 0x382462c5000e7802 */ /* 0x000fe20000000f00 */
[----:B------:R-:W-:Y:S01]  /*a370*/  IMAD.MOV.U32 R15, RZ, RZ, -0x49ed5648 ;  /* 0xb612a9b8ff0f7424 */ /* 0x000fe200078e00ff */
[----:B------:R0:W-:Y:S01]  /*a380*/  STL.64 [R1], R16 ;  /* 0x0000001001007387 */ /* 0x0001e20000100a00 */
[----:B------:R-:W-:Y:S01]  /*a390*/  HFMA2 R20, -RZ, RZ, -0.373046875, -163 ;  /* 0xb5f8d918ff147431 */ /* 0x000fe200000001ff */
[----:B------:R-:W-:Y:S01]  /*a3a0*/  MOV R21, 0x355eb691 ;  /* 0x355eb69100157802 */ /* 0x000fe20000000f00 */
[----:B------:R-:W-:Y:S01]  /*a3b0*/  BSSY.RECONVERGENT B0, `(.L_x_2584) ;  /* 0x00003f3000007945 */ /* 0x000fe20003800200 */
[----:B------:R1:W-:Y:S01]  /*a3c0*/  STL.64 [R1+0x8], R6 ;  /* 0x0000080601007387 */ /* 0x0003e20000100a00 */
[----:B------:R-:W-:Y:S01]  /*a3d0*/  FMUL.FTZ R4, R4, R18 ;  /* 0x0000001204047220 */ /* 0x000fe20000410000 */
[----:B------:R-:W-:-:S02]  /*a3e0*/  IADD3 R5, PT, PT, R1, 0x9c4, RZ ;  /* 0x000009c401057810 */ /* 0x000fc40007ffe0ff */
[----:B------:R2:W-:Y:S01]  /*a3f0*/  STL.64 [R1+0x10], R12 ;  /* 0x0000100c01007387 */ /* 0x0005e20000100a00 */
[----:B0-----:R-:W-:Y:S02]  /*a400*/  IMAD.MOV.U32 R16, RZ, RZ, -0x4bc25033 ;  /* 0xb43dafcdff107424 */ /* 0x001fe400078e00ff */
[----:B------:R-:W-:Y:S01]  /*a410*/  HFMA2 R17, -RZ, RZ, 0.184326171875, 56544 ;  /* 0x31e67ae7ff117431 */ /* 0x000fe200000001ff */
[----:B------:R0:W-:Y:S01]  /*a420*/  STL.64 [R1+0x18], R14 ;  /* 0x0000180e01007387 */ /* 0x0001e20000100a00 */
[----:B-1----:R-:W-:Y:S01]  /*a430*/  MOV R6, 0x32304beb ;  /* 0x32304beb00067802 */ /* 0x002fe20000000f00 */
[----:B------:R-:W-:Y:S02]  /*a440*/  IMAD.MOV.U32 R7, RZ, RZ, -0x4e696f34 ;  /* 0xb19690ccff077424 */ /* 0x000fe400078e00ff */
[----:B------:R1:W-:Y:S01]  /*a450*/  STL.64 [R1+0x28], R16 ;  /* 0x0000281001007387 */ /* 0x0003e20000100a00 */
[----:B--2---:R-:W-:Y:S01]  /*a460*/  HFMA2 R12, -RZ, RZ, 0.1400146484375, 14776 ;  /* 0x307b7337ff0c7431 */ /* 0x004fe200000001ff */
[----:B------:R-:W-:-:S02]  /*a470*/  MOV R13, 0xade06cdb ;  /* 0xade06cdb000d7802 */ /* 0x000fc40000000f00 */
[----:B------:R2:W-:Y:S01]  /*a480*/  STL.64 [R1+0x30], R6 ;  /* 0x0000300601007387 */ /* 0x0005e20000100a00 */
[----:B0-----:R-:W-:Y:S02]  /*a490*/  IMAD.MOV.U32 R14, RZ, RZ, -0x517fc7ac ;  /* 0xae803854ff0e7424 */ /* 0x001fe400078e00ff */
[----:B------:R-:W-:Y:S01]  /*a4a0*/  HFMA2 R15, -RZ, RZ, 0.0911865234375, 12.4609375 ;  /* 0x2dd64a3bff0f7431 */ /* 0x000fe200000001ff */
[----:B------:R0:W-:Y:S01]  /*a4b0*/  STL.64 [R1+0x38], R12 ;  /* 0x0000380c01007387 */ /* 0x0001e20000100a00 */
[----:B-1----:R-:W-:Y:S01]  /*a4c0*/  HFMA2 R16, -RZ, RZ, 0.052642822265625, -33.84375 ;  /* 0x2abdd03bff107431 */ /* 0x002fe200000001ff */
[----:B------:R-:W-:Y:S02]  /*a4d0*/  MOV R17, 0xaa1cc4df ;  /* 0xaa1cc4df00117802 */ /* 0x000fe40000000f00 */
[----:B------:R1:W-:Y:S01]  /*a4e0*/  STL.64 [R1+0x40], R14 ;  /* 0x0000400e01007387 */ /* 0x0003e20000100a00 */
[----:B--2---:R-:W-:Y:S02]  /*a4f0*/  IMAD.MOV.U32 R6, RZ, RZ, 0x2900827e ;  /* 0x2900827eff067424 */ /* 0x004fe400078e00ff */
[----:B------:R-:W-:Y:S01]  /*a500*/  HFMA2 R7, -RZ, RZ, -0.02374267578125, 0.0077667236328125 ;  /* 0xa6141ff4ff077431 */ /* 0x000fe200000001ff */
[----:B------:R2:W-:Y:S01]  /*a510*/  STL.64 [R1+0x20], R20 ;  /* 0x0000201401007387 */ /* 0x0005e20000100a00 */
[----:B0-----:R-:W-:Y:S01]  /*a520*/  MOV R12, 0xa70e548a ;  /* 0xa70e548a000c7802 */ /* 0x001fe20000000f00 */
[----:B------:R-:W-:-:S02]  /*a530*/  IMAD.MOV.U32 R13, RZ, RZ, -0x450d462a ;  /* 0xbaf2b9d6ff0d7424 */ /* 0x000fc400078e00ff */
[----:B------:R0:W-:Y:S01]  /*a540*/  STL.64 [R1+0x50], R16 ;  /* 0x0000501001007387 */ /* 0x0001e20000100a00 */
[----:B-1----:R-:W-:Y:S01]  /*a550*/  HFMA2 R14, -RZ, RZ, -0.92333984375, -0.0003798007965087890625 ;  /* 0xbb638e39ff0e7431 */ /* 0x002fe200000001ff */
[----:B------:R-:W-:Y:S02]  /*a560*/  MOV R15, 0x3b2d602b ;  /* 0x3b2d602b000f7802 */ /* 0x000fe40000000f00 */
[----:B------:R1:W-:Y:S01]  /*a570*/  STL.64 [R1+0x58], R6 ;  /* 0x0000580601007387 */ /* 0x0003e20000100a00 */
[----:B--2---:R-:W-:Y:S01]  /*a580*/  MOV R20, 0xacb0e538 ;  /* 0xacb0e53800147802 */ /* 0x004fe20000000f00 */
[----:B------:R-:W-:Y:S02]  /*a590*/  IMAD.MOV.U32 R21, RZ, RZ, 0x29f7cc00 ;  /* 0x29f7cc00ff157424 */ /* 0x000fe400078e00ff */
[----:B------:R2:W-:Y:S01]  /*a5a0*/  STL.64 [R1+0x60], R12 ;  /* 0x0000600c01007387 */ /* 0x0005e20000100a00 */
[----:B0-----:R-:W-:Y:S01]  /*a5b0*/  MOV R16, 0xb4d7c1a2 ;  /* 0xb4d7c1a200107802 */ /* 0x001fe20000000f00 */
[----:B------:R-:W-:-:S02]  /*a5c0*/  IMAD.MOV.U32 R17, RZ, RZ, -0x48682da9 ;  /* 0xb797d257ff117424 */ /* 0x000fc400078e00ff */
[----:B------:R0:W-:Y:S01]  /*a5d0*/  STL.64 [R1+0x68], R14 ;  /* 0x0000680e01007387 */ /* 0x0001e20000100a00 */
[----:B-1----:R-:W-:Y:S01]  /*a5e0*/  HFMA2 R6, -RZ, RZ, 0.4375, 78.3125 ;  /* 0x370054e5ff067431 */ /* 0x002fe200000001ff */
[----:B------:R-:W-:Y:S02]  /*a5f0*/  MOV R7, 0xb5d85efe ;  /* 0xb5d85efe00077802 */ /* 0x000fe40000000f00 */
[----:B------:R1:W-:Y:S01]  /*a600*/  STL.64 [R1+0x48], R20 ;  /* 0x0000481401007387 */ /* 0x0003e20000100a00 */
[----:B--2---:R-:W-:Y:S02]  /*a610*/  IMAD.MOV.U32 R12, RZ, RZ, 0x319fac92 ;  /* 0x319fac92ff0c7424 */ /* 0x004fe400078e00ff */
[----:B------:R-:W-:Y:S01]  /*a620*/  HFMA2 R13, -RZ, RZ, 0.2548828125, 0.00011575222015380859375 ;  /* 0x34140796ff0d7431 */ /* 0x000fe200000001ff */
[----:B------:R2:W-:Y:S01]  /*a630*/  STL.64 [R1+0x78], R16 ;  /* 0x0000781001007387 */ /* 0x0005e20000100a00 */
[----:B0-----:R-:W-:Y:S01]  /*a640*/  MOV R14, 0xb37711e8 ;  /* 0xb37711e8000e7802 */ /* 0x001fe20000000f00 */
[----:B------:R-:W-:-:S02]  /*a650*/  IMAD.MOV.U32 R15, RZ, RZ, 0x324d53d2 ;  /* 0x324d53d2ff0f7424 */ /* 0x000fc400078e00ff */
[----:B------:R0:W-:Y:S01]  /*a660*/  STL.64 [R1+0x80], R6 ;  /* 0x0000800601007387 */ /* 0x0001e20000100a00 */
[----:B-1----:R-:W-:Y:S02]  /*a670*/  IMAD.MOV.U32 R20, RZ, RZ, -0x457e3585 ;  /* 0xba81ca7bff147424 */ /* 0x002fe400078e00ff */
[----:B------:R-:W-:Y:S01]  /*a680*/  HFMA2 R21, -RZ, RZ, 0.66748046875, -2.81640625 ;  /* 0x3957c1a2ff157431 */ /* 0x000fe200000001ff */
[----:B------:R1:W-:Y:S01]  /*a690*/  STL.64 [R1+0x88], R12 ;  /* 0x0000880c01007387 */ /* 0x0003e20000100a00 */
[----:B--2---:R-:W-:Y:S02]  /*a6a0*/  IMAD.MOV.U32 R16, RZ, RZ, 0x2fe4da1a ;  /* 0x2fe4da1aff107424 */ /* 0x004fe400078e00ff */
[----:B------:R-:W-:Y:S01]  /*a6b0*/  HFMA2 R17, -RZ, RZ, -0.105224609375, 52.09375 ;  /* 0xaebc5283ff117431 */ /* 0x000fe200000001ff */
[----:B------:R2:W-:Y:S01]  /*a6c0*/  STL.64 [R1+0x90], R14 ;  /* 0x0000900e01007387 */ /* 0x0005e20000100a00 */
[----:B0-----:R-:W-:Y:S01]  /*a6d0*/  MOV R6, 0x29889f1d ;  /* 0x29889f1d00067802 */ /* 0x001fe20000000f00 */
[----:B------:R-:W-:-:S02]  /*a6e0*/  IMAD.MOV.U32 R7, RZ, RZ, 0x2cfc020e ;  /* 0x2cfc020eff077424 */ /* 0x000fc400078e00ff */
[----:B------:R0:W-:Y:S01]  /*a6f0*/  STL.64 [R1+0x70], R20 ;  /* 0x0000701401007387 */ /* 0x0001e20000100a00 */
[----:B-1----:R-:W-:Y:S01]  /*a700*/  HFMA2 R12, -RZ, RZ, -0.0672607421875, 1944 ;  /* 0xac4e6798ff0c7431 */ /* 0x002fe200000001ff */
[----:B------:R-:W-:Y:S02]  /*a710*/  MOV R13, 0x2b28cac0 ;  /* 0x2b28cac0000d7802 */ /* 0x000fe40000000f00 */
[----:B------:R1:W-:Y:S01]  /*a720*/  STL.64 [R1+0xa0], R16 ;  /* 0x0000a01001007387 */ /* 0x0003e20000100a00 */
[----:B--2---:R-:W-:Y:S02]  /*a730*/  IMAD.MOV.U32 R14, RZ, RZ, -0x5a86242d ;  /* 0xa579dbd3ff0e7424 */ /* 0x004fe400078e00ff */
[----:B------:R-:W-:Y:S01]  /*a740*/  HFMA2 R15, -RZ, RZ, -0.0419921875, 0.27197265625 ;  /* 0xa960345aff0f7431 */ /* 0x000fe200000001ff */
[----:B------:R2:W-:Y:S01]  /*a750*/  STL.64 [R1+0xa8], R6 ;  /* 0x0000a80601007387 */ /* 0x0005e20000100a00 */
[----:B0-----:R-:W-:Y:S01]  /*a760*/  HFMA2 R20, -RZ, RZ, -0.0875244140625, 31.46875 ;  /* 0xad9a4fdeff147431 */ /* 0x001fe200000001ff */
[----:B------:R-:W-:-:S02]  /*a770*/  MOV R21, 0xb08ab276 ;  /* 0xb08ab27600157802 */ /* 0x000fc40000000f00 */
[----:B------:R0:W-:Y:S01]  /*a780*/  STL.64 [R1+0xb0], R12 ;  /* 0x0000b00c01007387 */ /* 0x0001e20000100a00 */
[----:B-1----:R-:W-:Y:S01]  /*a790*/  HFMA2 R16, -RZ, RZ, 0.94091796875, 14608 ;  /* 0x3b877322ff107431 */ /* 0x002fe200000001ff */
[----:B------:R-:W-:Y:S02]  /*a7a0*/  MOV R17, 0xbb2fb934 ;  /* 0xbb2fb93400117802 */ /* 0x000fe40000000f00 */
[----:B------:R1:W-:Y:S01]  /*a7b0*/  STL.64 [R1+0xb8], R14 ;  /* 0x0000b80e01007387 */ /* 0x0003e20000100a00 */
[----:B--2---:R-:W-:Y:S02]  /*a7c0*/  IMAD.MOV.U32 R6, RZ, RZ, 0x3a4a4588 ;  /* 0x3a4a4588ff067424 */ /* 0x004fe400078e00ff */
[----:B------:R-:W-:Y:S01]  /*a7d0*/  HFMA2 R7, -RZ, RZ, 0.37646484375, -160.625 ;  /* 0x3606d905ff077431 */ /* 0x000fe200000001ff */
[----:B------:R2:W-:Y:S01]  /*a7e0*/  STL.64 [R1+0x98], R20 ;  /* 0x0000981401007387 */ /* 0x0005e20000100a00 */
[----:B0-----:R-:W-:Y:S01]  /*a7f0*/  MOV R12, 0xb8e129f8 ;  /* 0xb8e129f8000c7802 */ /* 0x001fe20000000f00 */
[----:B------:R-:W-:-:S02]  /*a800*/  IMAD.MOV.U32 R13, RZ, RZ, 0x385dfa1f ;  /* 0x385dfa1fff0d7424 */ /* 0x000fc400078e00ff */
[----:B------:R0:W-:Y:S01]  /*a810*/  STL.64 [R1+0xc8], R16 ;  /* 0x0000c81001007387 */ /* 0x0001e20000100a00 */
[----:B-1----:R-:W-:Y:S01]  /*a820*/  HFMA2 R14, -RZ, RZ, -0.45849609375, 0.00158977508544921875 ;  /* 0xb7561683ff0e7431 */ /* 0x002fe200000001ff */
[----:B------:R-:W-:Y:S02]  /*a830*/  MOV R15, 0x33130aa5 ;  /* 0x33130aa5000f7802 */ /* 0x000fe40000000f00 */
[----:B------:R1:W-:Y:S01]  /*a840*/  STL.64 [R1+0xd0], R6 ;  /* 0x0000d00601007387 */ /* 0x0003e20000100a00 */
[----:B--2---:R-:W-:Y:S01]  /*a850*/  MOV R20, 0x28b6c54f ;  /* 0x28b6c54f00147802 */ /* 0x004fe20000000f00 */
[----:B------:R-:W-:Y:S02]  /*a860*/  IMAD.MOV.U32 R21, RZ, RZ, -0x586b27e4 ;  /* 0xa794d81cff157424 */ /* 0x000fe400078e00ff */
[----:B------:R2:W-:Y:S01]  /*a870*/  STL.64 [R1+0xd8], R12 ;  /* 0x0000d80c01007387 */ /* 0x0005e20000100a00 */
[----:B0-----:R-:W-:Y:S01]  /*a880*/  MOV R16, 0x34195641 ;  /* 0x3419564100107802 */ /* 0x001fe20000000f00 */
[----:B------:R-:W-:-:S02]  /*a890*/  IMAD.MOV.U32 R17, RZ, RZ, -0x509eda18 ;  /* 0xaf6125e8ff117424 */ /* 0x000fc400078e00ff */
[----:B------:R0:W-:Y:S01]  /*a8a0*/  STL.64 [R1+0xe0], R14 ;  /* 0x0000e00e01007387 */ /* 0x0001e20000100a00 */
[----:B-1----:R-:W-:Y:S01]  /*a8b0*/  HFMA2 R6, -RZ, RZ, -0.201416015625, 0.003711700439453125 ;  /* 0xb2721b9aff067431 */ /* 0x002fe200000001ff */
        /* <DEDUP_REMOVED lines=8> */
[----:B-1----:R-:W-:Y:S02]  /*a940*/  IMAD.MOV.U32 R20, RZ, RZ, 0x35b82c49 ;  /* 0x35b82c49ff147424 */ /* 0x002fe400078e00ff */
[----:B------:R-:W-:Y:S01]  /*a950*/  HFMA2 R21, -RZ, RZ, -0.322509765625, 0.00154876708984375 ;  /* 0xb5291658ff157431 */ /* 0x000fe200000001ff */
[----:B------:R1:W-:Y:S01]  /*a960*/  STL.64 [R1+0x100], R12 ;  /* 0x0001000c01007387 */ /* 0x0003e20000100a00 */
[----:B--2---:R-:W-:Y:S02]  /*a970*/  IMAD.MOV.U32 R16, RZ, RZ, -0x54660630 ;  /* 0xab99f9d0ff107424 */ /* 0x004fe400078e00ff */
[----:B------:R-:W-:Y:S01]  /*a980*/  HFMA2 R17, -RZ, RZ, 0.054779052734375, 0.87255859375 ;  /* 0x2b033afbff117431 */ /* 0x000fe200000001ff */
[----:B------:R2:W-:Y:S01]  /*a990*/  STL.64 [R1+0x108], R14 ;  /* 0x0001080e01007387 */ /* 0x0005e20000100a00 */
[----:B0-----:R-:W-:Y:S01]  /*a9a0*/  MOV R6, 0xa9df0b0c ;  /* 0xa9df0b0c00067802 */ /* 0x001fe20000000f00 */
[----:B------:R-:W-:-:S02]  /*a9b0*/  IMAD.MOV.U32 R7, RZ, RZ, 0x23ae9da1 ;  /* 0x23ae9da1ff077424 */ /* 0x000fc400078e00ff */
[----:B------:R0:W-:Y:S01]  /*a9c0*/  STL.64 [R1+0xe8], R20 ;  /* 0x0000e81401007387 */ /* 0x0001e20000100a00 */
[----:B-1----:R-:W-:Y:S01]  /*a9d0*/  HFMA2 R12, -RZ, RZ, 0.032196044921875, -0.00194072723388671875 ;  /* 0x281f97f3ff0c7431 */ /* 0x002fe200000001ff */
[----:B------:R-:W-:Y:S02]  /*a9e0*/  MOV R13, 0x3a2a3eca ;  /* 0x3a2a3eca000d7802 */ /* 0x000fe40000000f00 */
[----:B------:R1:W-:Y:S01]  /*a9f0*/  STL.64 [R1+0x118], R16 ;  /* 0x0001181001007387 */ /* 0x0003e20000100a00 */
[----:B--2---:R-:W-:Y:S01]  /*aa00*/  IMAD.MOV.U32 R14, RZ, RZ, 0x39709e72 ;  /* 0x39709e72ff0e7424 */ /* 0x004fe200078e00ff */
[----:B------:R-:W-:Y:S02]  /*aa10*/  MOV R15, 0xb9f5fd8c ;  /* 0xb9f5fd8c000f7802 */ /* 0x000fe40000000f00 */
[----:B------:R2:W-:Y:S01]  /*aa20*/  STL.64 [R1+0x120], R6 ;  /* 0x0001200601007387 */ /* 0x0005e20000100a00 */
[----:B0-----:R-:W-:Y:S01]  /*aa30*/  HFMA2 R20, -RZ, RZ, 0.0831298828125, -0.1065673828125 ;  /* 0x2d52aed2ff147431 */ /* 0x001fe200000001ff */
[----:B------:R-:W-:-:S02]  /*aa40*/  MOV R21, 0xa796340a ;  /* 0xa796340a00157802 */ /* 0x000fc40000000f00 */
[----:B------:R0:W-:Y:S01]  /*aa50*/  STL.64 [R1+0x128], R12 ;  /* 0x0001280c01007387 */ /* 0x0001e20000100a00 */
[----:B-1----:R-:W-:Y:S01]  /*aa60*/  MOV R16, 0xb480a951 ;  /* 0xb480a95100107802 */ /* 0x002fe20000000f00 */
[----:B------:R-:W-:Y:S02]  /*aa70*/  HFMA2 R17, -RZ, RZ, 0.451416015625, -7820 ;  /* 0x3739efa3ff117431 */ /* 0x000fe400000001ff */
[----:B------:R1:W-:Y:S01]  /*aa80*/  STL.64 [R1+0x130], R14 ;  /* 0x0001300e01007387 */ /* 0x0003e20000100a00 */
[----:B--2---:R-:W-:Y:S01]  /*aa90*/  IMAD.MOV.U32 R6, RZ, RZ, -0x49419487 ;  /* 0xb6be6b79ff067424 */ /* 0x004fe200078e00ff */
[----:B------:R-:W-:Y:S02]  /*aaa0*/  MOV R7, 0x35bf0101 ;  /* 0x35bf010100077802 */ /* 0x000fe40000000f00 */
[----:B------:R2:W-:Y:S01]  /*aab0*/  STL.64 [R1+0x110], R20 ;  /* 0x0001101401007387 */ /* 0x0005e20000100a00 */
[----:B0-----:R-:W-:Y:S02]  /*aac0*/  HFMA2 R12, -RZ, RZ, -0.09307861328125, 0.000680446624755859375 ;  /* 0xadf51193ff0c7431 */ /* 0x001fe400000001ff */
[----:B------:R-:W-:Y:S01]  /*aad0*/  IMAD.MOV.U32 R13, RZ, RZ, -0x4bc9e918 ;  /* 0xb43616e8ff0d7424 */ /* 0x000fe200078e00ff */
[----:B------:R0:W-:Y:S01]  /*aae0*/  STL.64 [R1+0x140], R16 ;  /* 0x0001401001007387 */ /* 0x0001e20000100a00 */
[----:B-1----:R-:W-:Y:S01]  /*aaf0*/  MOV R14, 0x33adef47 ;  /* 0x33adef47000e7802 */ /* 0x002fe20000000f00 */
[----:B------:R-:W-:-:S02]  /*ab00*/  HFMA2 R15, -RZ, RZ, -0.20751953125, 0.046112060546875 ;  /* 0xb2a429e7ff0f7431 */ /* 0x000fc400000001ff */
[----:B------:R1:W-:Y:S01]  /*ab10*/  STL.64 [R1+0x148], R6 ;  /* 0x0001480601007387 */ /* 0x0003e20000100a00 */
[----:B--2---:R-:W-:Y:S02]  /*ab20*/  HFMA2 R20, -RZ, RZ, 0.693359375, 310.75 ;  /* 0x398c5cdbff147431 */ /* 0x004fe400000001ff */
[----:B------:R-:W-:Y:S01]  /*ab30*/  IMAD.MOV.U32 R21, RZ, RZ, -0x47616ae3 ;  /* 0xb89e951dff157424 */ /* 0x000fe200078e00ff */
[----:B------:R2:W-:Y:S01]  /*ab40*/  STL.64 [R1+0x150], R12 ;  /* 0x0001500c01007387 */ /* 0x0005e20000100a00 */
[----:B0-----:R-:W-:Y:S02]  /*ab50*/  HFMA2 R16, -RZ, RZ, -0.140869140625, 9.405612945556640625e-05 ;  /* 0xb082062aff107431 */ /* 0x001fe400000001ff */
[----:B------:R-:W-:Y:S01]  /*ab60*/  IMAD.MOV.U32 R17, RZ, RZ, 0x2f6cd8aa ;  /* 0x2f6cd8aaff117424 */ /* 0x000fe200078e00ff */
[----:B------:R0:W-:Y:S01]  /*ab70*/  STL.64 [R1+0x158], R14 ;  /* 0x0001580e01007387 */ /* 0x0001e20000100a00 */
[----:B-1----:R-:W-:Y:S01]  /*ab80*/  MOV R6, 0xa87a302c ;  /* 0xa87a302c00067802 */ /* 0x002fe20000000f00 */
[----:B------:R-:W-:-:S02]  /*ab90*/  HFMA2 R7, -RZ, RZ, -0.08984375, -0.00161647796630859375 ;  /* 0xadc0969fff077431 */ /* 0x000fc400000001ff */
[----:B------:R1:W-:Y:S01]  /*aba0*/  STL.64 [R1+0x138], R20 ;  /* 0x0001381401007387 */ /* 0x0003e20000100a00 */
[----:B--2---:R-:W-:Y:S01]  /*abb0*/  IMAD.MOV.U32 R12, RZ, RZ, 0x2d2c3ebd ;  /* 0x2d2c3ebdff0c7424 */ /* 0x004fe200078e00ff */
[----:B------:R-:W-:Y:S02]  /*abc0*/  MOV R13, 0xac19474f ;  /* 0xac19474f000d7802 */ /* 0x000fe40000000f00 */
[----:B------:R2:W-:Y:S01]  /*abd0*/  STL.64 [R1+0x168], R16 ;  /* 0x0001681001007387 */ /* 0x0005e20000100a00 */
[----:B0-----:R-:W-:Y:S02]  /*abe0*/  HFMA2 R14, -RZ, RZ, 0.0178070068359375, 0.050018310546875 ;  /* 0x248f2a67ff0e7431 */ /* 0x001fe400000001ff */
        /* <DEDUP_REMOVED lines=8> */
[----:B0-----:R-:W-:Y:S02]  /*ac70*/  HFMA2 R6, -RZ, RZ, -0.701171875, -19.3125 ;  /* 0xb99cccd4ff067431 */ /* 0x001fe400000001ff */
[----:B------:R-:W-:Y:S01]  /*ac80*/  IMAD.MOV.U32 R7, RZ, RZ, -0x4a3b86a9 ;  /* 0xb5c47957ff077424 */ /* 0x000fe200078e00ff */
[----:B------:R0:W-:Y:S01]  /*ac90*/  STL.64 [R1+0x160], R20 ;  /* 0x0001601401007387 */ /* 0x0001e20000100a00 */
[----:B-1----:R-:W-:Y:S01]  /*aca0*/  MOV R12, 0x388b4846 ;  /* 0x388b4846000c7802 */ /* 0x002fe20000000f00 */
[----:B------:R-:W-:-:S02]  /*acb0*/  HFMA2 R13, -RZ, RZ, -0.5185546875, 12280 ;  /* 0xb82671ffff0d7431 */ /* 0x000fc400000001ff */
[----:B------:R1:W-:Y:S01]  /*acc0*/  STL.64 [R1+0x190], R16 ;  /* 0x0001901001007387 */ /* 0x0003e20000100a00 */
[----:B--2---:R-:W-:Y:S01]  /*acd0*/  IMAD.MOV.U32 R14, RZ, RZ, 0x373eda60 ;  /* 0x373eda60ff0e7424 */ /* 0x004fe200078e00ff */
[----:B------:R-:W-:Y:S02]  /*ace0*/  MOV R15, 0x2f89d9e3 ;  /* 0x2f89d9e3000f7802 */ /* 0x000fe40000000f00 */
[----:B------:R2:W-:Y:S01]  /*acf0*/  STL.64 [R1+0x198], R6 ;  /* 0x0001980601007387 */ /* 0x0005e20000100a00 */
[----:B0-----:R-:W-:Y:S01]  /*ad00*/  MOV R20, 0xa9d26c77 ;  /* 0xa9d26c7700147802 */ /* 0x001fe20000000f00 */
[----:B------:R-:W-:Y:S02]  /*ad10*/  HFMA2 R21, -RZ, RZ, 0.036865234375, 0.869140625 ;  /* 0x28b83af4ff157431 */ /* 0x000fe400000001ff */
[----:B------:R0:W-:Y:S01]  /*ad20*/  STL.64 [R1+0x1a0], R12 ;  /* 0x0001a00c01007387 */ /* 0x0001e20000100a00 */
[----:B-1----:R-:W-:Y:S01]  /*ad30*/  MOV R16, 0xb47633b6 ;  /* 0xb47633b600107802 */ /* 0x002fe20000000f00 */
[----:B------:R-:W-:-:S02]  /*ad40*/  HFMA2 R17, -RZ, RZ, 0.0938720703125, 0.00019967555999755859375 ;  /* 0x2e020a8bff117431 */ /* 0x000fc400000001ff */
[----:B------:R1:W-:Y:S01]  /*ad50*/  STL.64 [R1+0x1a8], R14 ;  /* 0x0001a80e01007387 */ /* 0x0003e20000100a00 */
[----:B--2---:R-:W-:Y:S01]  /*ad60*/  IMAD.MOV.U32 R6, RZ, RZ, 0x32f7f4a2 ;  /* 0x32f7f4a2ff067424 */ /* 0x004fe200078e00ff */
[----:B------:R-:W-:Y:S02]  /*ad70*/  MOV R7, 0xb273c722 ;  /* 0xb273c72200077802 */ /* 0x000fe40000000f00 */
[----:B------:R2:W-:Y:S01]  /*ad80*/  STL.64 [R1+0x188], R20 ;  /* 0x0001881401007387 */ /* 0x0005e20000100a00 */
[----:B0-----:R-:W-:Y:S02]  /*ad90*/  HFMA2 R12, -RZ, RZ, 0.16943359375, -79.5625 ;  /* 0x316cd4f9ff0c7431 */ /* 0x001fe400000001ff */
[----:B------:R-:W-:Y:S01]  /*ada0*/  IMAD.MOV.U32 R13, RZ, RZ, -0x557e622c ;  /* 0xaa819dd4ff0d7424 */ /* 0x000fe200078e00ff */
[----:B------:R0:W-:Y:S01]  /*adb0*/  STL.64 [R1+0x1b8], R16 ;  /* 0x0001b81001007387 */ /* 0x0001e20000100a00 */
[----:B-1----:R-:W-:Y:S01]  /*adc0*/  MOV R14, 0xafd8a791 ;  /* 0xafd8a791000e7802 */ /* 0x002fe20000000f00 */
[----:B------:R-:W-:-:S02]  /*add0*/  HFMA2 R15, -RZ, RZ, 0.114013671875, -0.0001504421234130859375 ;  /* 0x2f4c88eeff0f7431 */ /* 0x000fc400000001ff */
[----:B------:R1:W-:Y:S01]  /*ade0*/  STL.64 [R1+0x1c0], R6 ;  /* 0x0001c00601007387 */ /* 0x0003e20000100a00 */
[----:B--2---:R-:W-:Y:S02]  /*adf0*/  HFMA2 R20, -RZ, RZ, -0.367919921875, -0.00036716461181640625 ;  /* 0xb5e38e04ff147431 */ /* 0x004fe400000001ff */
[----:B------:R-:W-:Y:S01]  /*ae00*/  IMAD.MOV.U32 R21, RZ, RZ, 0x356f1bed ;  /* 0x356f1bedff157424 */ /* 0x000fe200078e00ff */
[----:B------:R2:W-:Y:S01]  /*ae10*/  STL.64 [R1+0x1c8], R12 ;  /* 0x0001c80c01007387 */ /* 0x0005e20000100a00 */
[----:B0-----:R-:W-:Y:S02]  /*ae20*/  HFMA2 R16, -RZ, RZ, 0.072509765625, -0.0139923095703125 ;  /* 0x2ca4a32aff107431 */ /* 0x001fe400000001ff */
[----:B------:R-:W-:Y:S01]  /*ae30*/  IMAD.MOV.U32 R17, RZ, RZ, -0x53e8c29e ;  /* 0xac173d62ff117424 */ /* 0x000fe200078e00ff */
[----:B------:R0:W-:Y:S01]  /*ae40*/  STL.64 [R1+0x1d0], R14 ;  /* 0x0001d00e01007387 */ /* 0x0001e20000100a00 */
[----:B-1----:R-:W-:Y:S01]  /*ae50*/  MOV R6, 0x2b0a2bbf ;  /* 0x2b0a2bbf00067802 */ /* 0x002fe20000000f00 */
[----:B------:R-:W-:-:S02]  /*ae60*/  HFMA2 R7, -RZ, RZ, -0.01349639892578125, -201.75 ;  /* 0xa2e9da4eff077431 */ /* 0x000fc400000001ff */
[----:B------:R1:W-:Y:S01]  /*ae70*/  STL.64 [R1+0x1b0], R20 ;  /* 0x0001b01401007387 */ /* 0x0003e20000100a00 */
[----:B--2---:R-:W-:Y:S01]  /*ae80*/  IMAD.MOV.U32 R12, RZ, RZ, -0x569cc748 ;  /* 0xa96338b8ff0c7424 */ /* 0x004fe200078e00ff */
[----:B------:R-:W-:Y:S02]  /*ae90*/  MOV R13, 0xb9b09456 ;  /* 0xb9b09456000d7802 */ /* 0x000fe40000000f00 */
[----:B------:R2:W-:Y:S01]  /*aea0*/  STL.64 [R1+0x1e0], R16 ;  /* 0x0001e01001007387 */ /* 0x0005e20000100a00 */
[----:B0-----:R-:W-:Y:S02]  /*aeb0*/  HFMA2 R14, -RZ, RZ, -0.5712890625, 0.8759765625 ;  /* 0xb8923b02ff0e7431 */ /* 0x001fe400000001ff */
[----:B------:R-:W-:Y:S01]  /*aec0*/  IMAD.MOV.U32 R15, RZ, RZ, 0x39915f44 ;  /* 0x39915f44ff0f7424 */ /* 0x000fe200078e00ff */
[----:B------:R0:W-:Y:S01]  /*aed0*/  STL.64 [R1+0x1e8], R6 ;  /* 0x0001e80601007387 */ /* 0x0001e20000100a00 */
[----:B-1----:R-:W-:Y:S01]  /*aee0*/  IMAD.MOV.U32 R20, RZ, RZ, -0x51c0682a ;  /* 0xae3f97d6ff147424 */ /* 0x002fe200078e00ff */
[----:B------:R-:W-:-:S02]  /*aef0*/  MOV R21, 0x26b84405 ;  /* 0x26b8440500157802 */ /* 0x000fc40000000f00 */
[----:B------:R1:W-:Y:S01]  /*af00*/  STL.64 [R1+0x1f0], R12 ;  /* 0x0001f00c01007387 */ /* 0x0003e20000100a00 */
[----:B--2---:R-:W-:Y:S01]  /*af10*/  IMAD.MOV.U32 R16, RZ, RZ, 0x34185ee8 ;  /* 0x34185ee8ff107424 */ /* 0x004fe200078e00ff */
[----:B------:R-:W-:Y:S02]  /*af20*/  MOV R17, 0xb76411fe ;  /* 0xb76411fe00117802 */ /* 0x000fe40000000f00 */
[----:B------:R2:W-:Y:S01]  /*af30*/  STL.64 [R1+0x1f8], R14 ;  /* 0x0001f80e01007387 */ /* 0x0005e20000100a00 */
[----:B0-----:R-:W-:Y:S02]  /*af40*/  HFMA2 R6, -RZ, RZ, 0.43896484375, -0.00010782480239868164062 ;  /* 0x37068711ff067431 */ /* 0x001fe400000001ff */
[----:B------:R-:W-:Y:S01]  /*af50*/  IMAD.MOV.U32 R7, RZ, RZ, -0x49e638a7 ;  /* 0xb619c759ff077424 */ /* 0x000fe200078e00ff */
[----:B------:R0:W-:Y:S01]  /*af60*/  STL.64 [R1+0x1d8], R20 ;  /* 0x0001d81401007387 */ /* 0x0001e20000100a00 */
[----:B-1----:R-:W-:Y:S01]  /*af70*/  MOV R12, 0xafb2ce7f ;  /* 0xafb2ce7f000c7802 */ /* 0x002fe20000000f00 */
[----:B------:R-:W-:-:S02]  /*af80*/  HFMA2 R13, -RZ, RZ, 0.29541015625, 0.0001986026763916015625 ;  /* 0x34ba0a82ff0d7431 */ /* 0x000fc400000001ff */
[----:B------:R1:W-:Y:S01]  /*af90*/  STL.64 [R1+0x208], R16 ;  /* 0x0002081001007387 */ /* 0x0003e20000100a00 */
[----:B--2---:R-:W-:Y:S01]  /*afa0*/  IMAD.MOV.U32 R14, RZ, RZ, -0x4bb9ecc2 ;  /* 0xb446133eff0e7424 */ /* 0x004fe200078e00ff */
[----:B------:R-:W-:Y:S02]  /*afb0*/  MOV R15, 0x334f3181 ;  /* 0x334f3181000f7802 */ /* 0x000fe40000000f00 */
[----:B------:R2:W-:Y:S01]  /*afc0*/  STL.64 [R1+0x210], R6 ;  /* 0x0002100601007387 */ /* 0x0005e20000100a00 */
[----:B0-----:R-:W-:Y:S01]  /*afd0*/  MOV R20, 0xb9510216 ;  /* 0xb951021600147802 */ /* 0x001fe20000000f00 */
[----:B------:R-:W-:Y:S02]  /*afe0*/  HFMA2 R21, -RZ, RZ, 0.5693359375, -0.000445842742919921875 ;  /* 0x388e8f4eff157431 */ /* 0x000fe400000001ff */
[----:B------:R0:W-:Y:S01]  /*aff0*/  STL.64 [R1+0x218], R12 ;  /* 0x0002180c01007387 */ /* 0x0001e20000100a00 */
[----:B-1----:R-:W-:Y:S01]  /*b000*/  MOV R16, 0x315951d7 ;  /* 0x315951d700107802 */ /* 0x002fe20000000f00 */
[----:B------:R-:W-:-:S02]  /*b010*/  HFMA2 R17, -RZ, RZ, -0.1356201171875, -0.00011593103408813476562 ;  /* 0xb0578799ff117431 */ /* 0x000fc400000001ff */
[----:B------:R1:W-:Y:S01]  /*b020*/  STL.64 [R1+0x220], R14 ;  /* 0x0002200e01007387 */ /* 0x0003e20000100a00 */
[----:B--2---:R-:W-:Y:S01]  /*b030*/  IMAD.MOV.U32 R6, RZ, RZ, 0x27bb1603 ;  /* 0x27bb1603ff067424 */ /* 0x004fe200078e00ff */
[----:B------:R-:W-:Y:S02]  /*b040*/  MOV R7, 0x2ecdce2c ;  /* 0x2ecdce2c00077802 */ /* 0x000fe40000000f00 */
[----:B------:R2:W-:Y:S01]  /*b050*/  STL.64 [R1+0x200], R20 ;  /* 0x0002001401007387 */ /* 0x0005e20000100a00 */
[----:B0-----:R-:W-:Y:S02]  /*b060*/  HFMA2 R12, -RZ, RZ, -0.0980224609375, -1.0073184967041015625e-05 ;  /* 0xae4680a9ff0c7431 */ /* 0x001fe400000001ff */
[----:B------:R-:W-:Y:S01]  /*b070*/  IMAD.MOV.U32 R13, RZ, RZ, 0x2d3dfaf5 ;  /* 0x2d3dfaf5ff0d7424 */ /* 0x000fe200078e00ff */
[----:B------:R0:W-:Y:S01]  /*b080*/  STL.64 [R1+0x230], R16 ;  /* 0x0002301001007387 */ /* 0x0001e20000100a00 */
[----:B-1----:R-:W-:Y:S01]  /*b090*/  MOV R14, 0xa428dfed ;  /* 0xa428dfed000e7802 */ /* 0x002fe20000000f00 */
[----:B------:R-:W-:-:S02]  /*b0a0*/  HFMA2 R15, -RZ, RZ, -0.05987548828125, 3760 ;  /* 0xabaa6b58ff0f7431 */ /* 0x000fc400000001ff */
[----:B------:R1:W-:Y:S01]  /*b0b0*/  STL.64 [R1+0x238], R6 ;  /* 0x0002380601007387 */ /* 0x0003e20000100a00 */
[----:B--2---:R-:W-:Y:S02]  /*b0c0*/  HFMA2 R20, -RZ, RZ, -0.03619384765625, 0.00014913082122802734375 ;  /* 0xa8a208e3ff147431 */ /* 0x004fe400000001ff */
[----:B------:R-:W-:Y:S01]  /*b0d0*/  IMAD.MOV.U32 R21, RZ, RZ, -0x4e275220 ;  /* 0xb1d8ade0ff157424 */ /* 0x000fe200078e00ff */
[----:B------:R2:W-:Y:S01]  /*b0e0*/  STL.64 [R1+0x240], R12 ;  /* 0x0002400c01007387 */ /* 0x0005e20000100a00 */
[----:B0-----:R-:W-:Y:S02]  /*b0f0*/  HFMA2 R16, -RZ, RZ, 0.75537109375, 7.47265625 ;  /* 0x3a0b4779ff107431 */ /* 0x001fe400000001ff */
[----:B------:R-:W-:Y:S01]  /*b100*/  IMAD.MOV.U32 R17, RZ, RZ, -0x45e4c462 ;  /* 0xba1b3b9eff117424 */ /* 0x000fe200078e00ff */
[----:B------:R0:W-:Y:S01]  /*b110*/  STL.64 [R1+0x248], R14 ;  /* 0x0002480e01007387 */ /* 0x0001e20000100a00 */
[----:B-1----:R-:W-:Y:S01]  /*b120*/  MOV R6, 0x398e04a8 ;  /* 0x398e04a800067802 */ /* 0x002fe20000000f00 */
[----:B------:R-:W-:-:S02]  /*b130*/  HFMA2 R7, -RZ, RZ, 0.3330078125, 0.00890350341796875 ;  /* 0x3554208fff077431 */ /* 0x000fc400000001ff */
[----:B------:R1:W-:Y:S01]  /*b140*/  STL.64 [R1+0x228], R20 ;  /* 0x0002281401007387 */ /* 0x0003e20000100a00 */
[----:B--2---:R-:W-:Y:S01]  /*b150*/  IMAD.MOV.U32 R12, RZ, RZ, -0x4754ffb6 ;  /* 0xb8ab004aff0c7424 */ /* 0x004fe200078e00ff */
[----:B------:R-:W-:Y:S02]  /*b160*/  MOV R13, 0x386b5efc ;  /* 0x386b5efc000d7802 */ /* 0x000fe40000000f00 */
[----:B------:R2:W-:Y:S01]  /*b170*/  STL.64 [R1+0x258], R16 ;  /* 0x0002581001007387 */ /* 0x0005e20000100a00 */
[----:B0-----:R-:W-:Y:S02]  /*b180*/  HFMA2 R14, -RZ, RZ, -0.474853515625, -2.73828125 ;  /* 0xb799c17aff0e7431 */ /* 0x001fe400000001ff */
        /* <DEDUP_REMOVED lines=8> */
[----:B0-----:R-:W-:Y:S02]  /*b210*/  HFMA2 R6, -RZ, RZ, -0.2418212890625, -0.00189113616943359375 ;  /* 0xb3bd97bfff067431 */ /* 0x001fe400000001ff */
[----:B------:R-:W-:Y:S01]  /*b220*/  IMAD.MOV.U32 R7, RZ, RZ, 0x334bbc63 ;  /* 0x334bbc63ff077424 */ /* 0x000fe200078e00ff */
[----:B------:R0:W-:Y:S01]  /*b230*/  STL.64 [R1+0x250], R20 ;  /* 0x0002501401007387 */ /* 0x0001e20000100a00 */
[----:B-1----:R-:W-:Y:S01]  /*b240*/  MOV R12, 0xb2578752 ;  /* 0xb2578752000c7802 */ /* 0x002fe20000000f00 */
[----:B------:R-:W-:-:S02]  /*b250*/  HFMA2 R13, -RZ, RZ, 0.04498291015625, -5.83203125 ;  /* 0x29c2c5d5ff0d7431 */ /* 0x000fc400000001ff */
[----:B------:R1:W-:Y:S01]  /*b260*/  STL.64 [R1+0x280], R16 ;  /* 0x0002801001007387 */ /* 0x0003e20000100a00 */
[----:B--2---:R-:W-:Y:S01]  /*b270*/  IMAD.MOV.U32 R14, RZ, RZ, 0x30e787cd ;  /* 0x30e787cdff0e7424 */ /* 0x004fe200078e00ff */
[----:B------:R-:W-:Y:S02]  /*b280*/  MOV R15, 0xb06bb8ab ;  /* 0xb06bb8ab000f7802 */ /* 0x000fe40000000f00 */
[----:B------:R2:W-:Y:S01]  /*b290*/  STL.64 [R1+0x288], R6 ;  /* 0x0002880601007387 */ /* 0x0005e20000100a00 */
[----:B0-----:R-:W-:Y:S01]  /*b2a0*/  MOV R20, 0x36688aea ;  /* 0x36688aea00147802 */ /* 0x001fe20000000f00 */
[----:B------:R-:W-:Y:S02]  /*b2b0*/  HFMA2 R21, -RZ, RZ, -0.376953125, 0.066162109375 ;  /* 0xb6082c3cff157431 */ /* 0x000fe400000001ff */
[----:B------:R0:W-:Y:S01]  /*b2c0*/  STL.64 [R1+0x290], R12 ;  /* 0x0002900c01007387 */ /* 0x0001e20000100a00 */
[----:B-1----:R-:W-:Y:S01]  /*b2d0*/  MOV R16, 0xadea538c ;  /* 0xadea538c00107802 */ /* 0x002fe20000000f00 */
[----:B------:R-:W-:-:S02]  /*b2e0*/  HFMA2 R17, -RZ, RZ, 0.08428955078125, -213.875 ;  /* 0x2d65daafff117431 */ /* 0x000fc400000001ff */
[----:B------:R1:W-:Y:S01]  /*b2f0*/  STL.64 [R1+0x298], R14 ;  /* 0x0002980e01007387 */ /* 0x0003e20000100a00 */
[----:B--2---:R-:W-:Y:S01]  /*b300*/  IMAD.MOV.U32 R6, RZ, RZ, -0x53a03bb8 ;  /* 0xac5fc448ff067424 */ /* 0x004fe200078e00ff */
[----:B------:R-:W-:Y:S02]  /*b310*/  MOV R7, 0x22adcde9 ;  /* 0x22adcde900077802 */ /* 0x000fe40000000f00 */
[----:B------:R2:W-:Y:S01]  /*b320*/  STL.64 [R1+0x278], R20 ;  /* 0x0002781401007387 */ /* 0x0005e20000100a00 */
[----:B0-----:R-:W-:Y:S02]  /*b330*/  HFMA2 R12, -RZ, RZ, 0.053192138671875, -1.634765625 ;  /* 0x2acfbe8aff0c7431 */ /* 0x001fe400000001ff */
[----:B------:R-:W-:Y:S01]  /*b340*/  IMAD.MOV.U32 R13, RZ, RZ, 0x39b48c3d ;  /* 0x39b48c3dff0d7424 */ /* 0x000fe200078e00ff */
[----:B------:R0:W-:Y:S01]  /*b350*/  STL.64 [R1+0x2a8], R16 ;  /* 0x0002a81001007387 */ /* 0x0001e20000100a00 */
[----:B-1----:R-:W-:Y:S01]  /*b360*/  MOV R14, 0x3858ebaf ;  /* 0x3858ebaf000e7802 */ /* 0x002fe20000000f00 */
[----:B------:R-:W-:-:S02]  /*b370*/  HFMA2 R15, -RZ, RZ, -0.71044921875, -0.0028133392333984375 ;  /* 0xb9af99c3ff0f7431 */ /* 0x000fc400000001ff */
[----:B------:R1:W-:Y:S01]  /*b380*/  STL.64 [R1+0x2b0], R6 ;  /* 0x0002b00601007387 */ /* 0x0003e20000100a00 */
[----:B--2---:R-:W-:Y:S02]  /*b390*/  HFMA2 R20, -RZ, RZ, 0.11602783203125, 45856 ;  /* 0x2f6d7999ff147431 */ /* 0x004fe400000001ff */
[----:B------:R-:W-:Y:S01]  /*b3a0*/  IMAD.MOV.U32 R21, RZ, RZ, -0x59a49046 ;  /* 0xa65b6fbaff157424 */ /* 0x000fe200078e00ff */
[----:B------:R2:W-:Y:S01]  /*b3b0*/  STL.64 [R1+0x2b8], R12 ;  /* 0x0002b80c01007387 */ /* 0x0005e20000100a00 */
[----:B0-----:R-:W-:Y:S02]  /*b3c0*/  HFMA2 R16, -RZ, RZ, -0.251953125, -24.875 ;  /* 0xb408ce38ff107431 */ /* 0x001fe400000001ff */
[----:B------:R-:W-:Y:S01]  /*b3d0*/  IMAD.MOV.U32 R17, RZ, RZ, 0x37e8bcc2 ;  /* 0x37e8bcc2ff117424 */ /* 0x000fe200078e00ff */
[----:B------:R0:W-:Y:S01]  /*b3e0*/  STL.64 [R1+0x2c0], R14 ;  /* 0x0002c00e01007387 */ /* 0x0001e20000100a00 */
[----:B-1----:R-:W-:Y:S01]  /*b3f0*/  MOV R6, 0xb799348b ;  /* 0xb799348b00067802 */ /* 0x002fe20000000f00 */
[----:B------:R-:W-:-:S02]  /*b400*/  HFMA2 R7, -RZ, RZ, 0.42236328125, 0.24755859375 ;  /* 0x36c233ecff077431 */ /* 0x000fc400000001ff */
[----:B------:R1:W-:Y:S01]  /*b410*/  STL.64 [R1+0x2a0], R20 ;  /* 0x0002a01401007387 */ /* 0x0003e20000100a00 */
[----:B--2---:R-:W-:Y:S01]  /*b420*/  IMAD.MOV.U32 R12, RZ, RZ, 0x3007c16d ;  /* 0x3007c16dff0c7424 */ /* 0x004fe200078e00ff */
[----:B------:R-:W-:Y:S02]  /*b430*/  MOV R13, 0xb58e3567 ;  /* 0xb58e3567000d7802 */ /* 0x000fe40000000f00 */
[----:B------:R2:W-:Y:S01]  /*b440*/  STL.64 [R1+0x2d0], R16 ;  /* 0x0002d01001007387 */ /* 0x0005e20000100a00 */
[----:B0-----:R-:W-:Y:S02]  /*b450*/  HFMA2 R14, -RZ, RZ, 0.321533203125, -0.00016295909881591796875 ;  /* 0x35258957ff0e7431 */ /* 0x001fe400000001ff */
[----:B------:R-:W-:Y:S01]  /*b460*/  IMAD.MOV.U32 R15, RZ, RZ, -0x4bc36b44 ;  /* 0xb43c94bcff0f7424 */ /* 0x000fe200078e00ff */
[----:B------:R0:W-:Y:S01]  /*b470*/  STL.64 [R1+0x2d8], R6 ;  /* 0x0002d80601007387 */ /* 0x0001e20000100a00 */
[----:B-1----:R-:W-:Y:S01]  /*b480*/  IMAD.MOV.U32 R20, RZ, RZ, 0x3993775b ;  /* 0x3993775bff147424 */ /* 0x002fe200078e00ff */
[----:B------:R-:W-:-:S02]  /*b490*/  MOV R21, 0xb8e63214 ;  /* 0xb8e6321400157802 */ /* 0x000fc40000000f00 */
[----:B------:R1:W-:Y:S01]  /*b4a0*/  STL.64 [R1+0x2e0], R12 ;  /* 0x0002e00c01007387 */ /* 0x0003e20000100a00 */
[----:B--2---:R-:W-:Y:S01]  /*b4b0*/  IMAD.MOV.U32 R16, RZ, RZ, -0x4d858bba ;  /* 0xb27a7446ff107424 */ /* 0x004fe200078e00ff */
[----:B------:R-:W-:Y:S02]  /*b4c0*/  MOV R17, 0x31859418 ;  /* 0x3185941800117802 */ /* 0x000fe40000000f00 */
[----:B------:R2:W-:Y:S01]  /*b4d0*/  STL.64 [R1+0x2e8], R14 ;  /* 0x0002e80e01007387 */ /* 0x0005e20000100a00 */
[----:B0-----:R-:W-:Y:S02]  /*b4e0*/  HFMA2 R6, -RZ, RZ, -0.016387939453125, -55616 ;  /* 0xa432facaff067431 */ /* 0x001fe400000001ff */
[----:B------:R-:W-:Y:S01]  /*b4f0*/  IMAD.MOV.U32 R7, RZ, RZ, -0x4fed8b93 ;  /* 0xb012746dff077424 */ /* 0x000fe200078e00ff */
[----:B------:R0:W-:Y:S01]  /*b500*/  STL.64 [R1+0x2c8], R20 ;  /* 0x0002c81401007387 */ /* 0x0001e20000100a00 */
[----:B-1----:R-:W-:Y:S01]  /*b510*/  MOV R12, 0x2f96d785 ;  /* 0x2f96d785000c7802 */ /* 0x002fe20000000f00 */
[----:B------:R-:W-:-:S02]  /*b520*/  HFMA2 R13, -RZ, RZ, -0.10308837890625, -109.3125 ;  /* 0xae99d6d5ff0d7431 */ /* 0x000fc400000001ff */
[----:B------:R1:W-:Y:S01]  /*b530*/  STL.64 [R1+0x2f8], R16 ;  /* 0x0002f81001007387 */ /* 0x0003e20000100a00 */
[----:B--2---:R-:W-:Y:S01]  /*b540*/  IMAD.MOV.U32 R14, RZ, RZ, 0x23eee253 ;  /* 0x23eee253ff0e7424 */ /* 0x004fe200078e00ff */
[----:B------:R-:W-:Y:S02]  /*b550*/  MOV R15, 0x2d1bcefb ;  /* 0x2d1bcefb000f7802 */ /* 0x000fe40000000f00 */
[----:B------:R2:W-:Y:S01]  /*b560*/  STL.64 [R1+0x300], R6 ;  /* 0x0003000601007387 */ /* 0x0005e20000100a00 */
[----:B0-----:R-:W-:Y:S01]  /*b570*/  MOV R20, 0xabb69977 ;  /* 0xabb6997700147802 */ /* 0x001fe20000000f00 */
[----:B------:R-:W-:Y:S02]  /*b580*/  HFMA2 R21, -RZ, RZ, 0.2156982421875, -0.0001523494720458984375 ;  /* 0x32e788feff157431 */ /* 0x000fe400000001ff */
[----:B------:R0:W-:Y:S01]  /*b590*/  STL.64 [R1+0x308], R12 ;  /* 0x0003080c01007387 */ /* 0x0001e20000100a00 */
[----:B-1----:R-:W-:Y:S01]  /*b5a0*/  MOV R16, 0xba2b14da ;  /* 0xba2b14da00107802 */ /* 0x002fe20000000f00 */
[----:B------:R-:W-:-:S02]  /*b5b0*/  HFMA2 R17, -RZ, RZ, 0.794921875, 0.00070858001708984375 ;  /* 0x3a5c11ceff117431 */ /* 0x000fc400000001ff */
[----:B------:R1:W-:Y:S01]  /*b5c0*/  STL.64 [R1+0x310], R14 ;  /* 0x0003100e01007387 */ /* 0x0003e20000100a00 */
[----:B--2---:R-:W-:Y:S01]  /*b5d0*/  IMAD.MOV.U32 R6, RZ, RZ, -0x461a34c2 ;  /* 0xb9e5cb3eff067424 */ /* 0x004fe200078e00ff */
[----:B------:R-:W-:Y:S02]  /*b5e0*/  MOV R7, 0xb53b133b ;  /* 0xb53b133b00077802 */ /* 0x000fe40000000f00 */
[----:B------:R2:W-:Y:S01]  /*b5f0*/  STL.64 [R1+0x2f0], R20 ;  /* 0x0002f01401007387 */ /* 0x0005e20000100a00 */
[----:B0-----:R-:W-:Y:S02]  /*b600*/  HFMA2 R12, -RZ, RZ, 0.6474609375, -0.000142574310302734375 ;  /* 0x392e88acff0c7431 */ /* 0x001fe400000001ff */
[----:B------:R-:W-:Y:S01]  /*b610*/  IMAD.MOV.U32 R13, RZ, RZ, -0x46f9f482 ;  /* 0xb9060b7eff0d7424 */ /* 0x000fe200078e00ff */
[----:B------:R0:W-:Y:S01]  /*b620*/  STL.64 [R1+0x320], R16 ;  /* 0x0003201001007387 */ /* 0x0001e20000100a00 */
[----:B-1----:R-:W-:Y:S01]  /*b630*/  MOV R14, 0x384231bf ;  /* 0x384231bf000e7802 */ /* 0x002fe20000000f00 */
[----:B------:R-:W-:-:S02]  /*b640*/  HFMA2 R15, -RZ, RZ, 0.17529296875, -0.0038089752197265625 ;  /* 0x319c9bcdff0f7431 */ /* 0x000fc400000001ff */
[----:B------:R1:W-:Y:S01]  /*b650*/  STL.64 [R1+0x328], R6 ;  /* 0x0003280601007387 */ /* 0x0003e20000100a00 */
[----:B--2---:R-:W-:Y:S02]  /*b660*/  HFMA2 R20, -RZ, RZ, -0.0718994140625, -4320 ;  /* 0xac9aec38ff147431 */ /* 0x004fe400000001ff */
[----:B------:R-:W-:Y:S01]  /*b670*/  IMAD.MOV.U32 R21, RZ, RZ, 0x2b98eb50 ;  /* 0x2b98eb50ff157424 */ /* 0x000fe200078e00ff */
[----:B------:R2:W-:Y:S01]  /*b680*/  STL.64 [R1+0x330], R12 ;  /* 0x0003300c01007387 */ /* 0x0005e20000100a00 */
[----:B0-----:R-:W-:Y:S02]  /*b690*/  HFMA2 R16, -RZ, RZ, -0.378173828125, 7572 ;  /* 0xb60d6f65ff107431 */ /* 0x001fe400000001ff */
[----:B------:R-:W-:Y:S01]  /*b6a0*/  IMAD.MOV.U32 R17, RZ, RZ, -0x5268961f ;  /* 0xad9769e1ff117424 */ /* 0x000fe200078e00ff */
[----:B------:R0:W-:Y:S01]  /*b6b0*/  STL.64 [R1+0x338], R14 ;  /* 0x0003380e01007387 */ /* 0x0001e20000100a00 */
[----:B-1----:R-:W-:Y:S01]  /*b6c0*/  MOV R6, 0x34ca97cc ;  /* 0x34ca97cc00067802 */ /* 0x002fe20000000f00 */
[----:B------:R-:W-:-:S02]  /*b6d0*/  HFMA2 R7, -RZ, RZ, -0.27587890625, -19.78125 ;  /* 0xb46accf2ff077431 */ /* 0x000fc400000001ff */
[----:B------:R1:W-:Y:S01]  /*b6e0*/  STL.64 [R1+0x318], R20 ;  /* 0x0003181401007387 */ /* 0x0003e20000100a00 */
[----:B--2---:R-:W-:Y:S01]  /*b6f0*/  IMAD.MOV.U32 R12, RZ, RZ, 0x33859412 ;  /* 0x33859412ff0c7424 */ /* 0x004fe200078e00ff */
[----:B------:R-:W-:Y:S02]  /*b700*/  MOV R13, 0x263e2a76 ;  /* 0x263e2a76000d7802 */ /* 0x000fe40000000f00 */
[----:B------:R2:W-:Y:S01]  /*b710*/  STL.64 [R1+0x348], R16 ;  /* 0x0003481001007387 */ /* 0x0005e20000100a00 */
[----:B0-----:R-:W-:Y:S02]  /*b720*/  HFMA2 R14, -RZ, RZ, -0.19189453125, -3.482421875 ;  /* 0xb224c2f7ff0e7431 */ /* 0x001fe400000001ff */
        /* <DEDUP_REMOVED lines=8> */
[----:B0-----:R-:W-:Y:S02]  /*b7b0*/  HFMA2 R6, -RZ, RZ, 0.09210205078125, 635.5 ;  /* 0x2de560f7ff067431 */ /* 0x001fe400000001ff */
[----:B------:R-:W-:Y:S01]  /*b7c0*/  IMAD.MOV.U32 R7, RZ, RZ, -0x5d44325b ;  /* 0xa2bbcda5ff077424 */ /* 0x000fe200078e00ff */
[----:B------:R0:W-:Y:S01]  /*b7d0*/  STL.64 [R1+0x340], R20 ;  /* 0x0003401401007387 */ /* 0x0001e20000100a00 */
[----:B-1----:R-:W-:Y:S01]  /*b7e0*/  MOV R12, 0xac6d4b31 ;  /* 0xac6d4b31000c7802 */ /* 0x002fe20000000f00 */
[----:B------:R-:W-:-:S02]  /*b7f0*/  HFMA2 R13, -RZ, RZ, -0.763671875, 8164 ;  /* 0xba1c6ff9ff0d7431 */ /* 0x000fc400000001ff */
[----:B------:R1:W-:Y:S01]  /*b800*/  STL.64 [R1+0x370], R16 ;  /* 0x0003701001007387 */ /* 0x0003e20000100a00 */
[----:B--2---:R-:W-:Y:S01]  /*b810*/  IMAD.MOV.U32 R14, RZ, RZ, -0x4768e703 ;  /* 0xb89718fdff0e7424 */ /* 0x004fe200078e00ff */
[----:B------:R-:W-:Y:S02]  /*b820*/  MOV R15, 0x3a31cb4e ;  /* 0x3a31cb4e000f7802 */ /* 0x000fe40000000f00 */
[----:B------:R2:W-:Y:S01]  /*b830*/  STL.64 [R1+0x378], R6 ;  /* 0x0003780601007387 */ /* 0x0005e20000100a00 */
[----:B0-----:R-:W-:Y:S01]  /*b840*/  MOV R20, 0xb0c04c88 ;  /* 0xb0c04c8800147802 */ /* 0x001fe20000000f00 */
[----:B------:R-:W-:Y:S02]  /*b850*/  HFMA2 R21, -RZ, RZ, 0.0238494873046875, 0.0089569091796875 ;  /* 0x261b2096ff157431 */ /* 0x000fe400000001ff */
[----:B------:R0:W-:Y:S01]  /*b860*/  STL.64 [R1+0x380], R12 ;  /* 0x0003800c01007387 */ /* 0x0001e20000100a00 */
[----:B-1----:R-:W-:Y:S01]  /*b870*/  MOV R16, 0x3443638e ;  /* 0x3443638e00107802 */ /* 0x002fe20000000f00 */
[----:B------:R-:W-:-:S02]  /*b880*/  HFMA2 R17, -RZ, RZ, -0.58642578125, -64.125 ;  /* 0xb8b1d402ff117431 */ /* 0x000fc400000001ff */
[----:B------:R1:W-:Y:S01]  /*b890*/  STL.64 [R1+0x388], R14 ;  /* 0x0003880e01007387 */ /* 0x0003e20000100a00 */
[----:B--2---:R-:W-:Y:S01]  /*b8a0*/  IMAD.MOV.U32 R6, RZ, RZ, 0x38800900 ;  /* 0x38800900ff067424 */ /* 0x004fe200078e00ff */
[----:B------:R-:W-:Y:S02]  /*b8b0*/  MOV R7, 0xb7b0c7e6 ;  /* 0xb7b0c7e600077802 */ /* 0x000fe40000000f00 */
[----:B------:R2:W-:Y:S01]  /*b8c0*/  STL.64 [R1+0x368], R20 ;  /* 0x0003681401007387 */ /* 0x0005e20000100a00 */
[----:B0-----:R-:W-:Y:S02]  /*b8d0*/  HFMA2 R12, -RZ, RZ, -0.1390380859375, -1.1861324310302734375e-05 ;  /* 0xb07380c7ff0c7431 */ /* 0x001fe400000001ff */
[----:B------:R-:W-:Y:S01]  /*b8e0*/  IMAD.MOV.U32 R13, RZ, RZ, 0x3697f31f ;  /* 0x3697f31fff0d7424 */ /* 0x000fe200078e00ff */
[----:B------:R0:W-:Y:S01]  /*b8f0*/  STL.64 [R1+0x398], R16 ;  /* 0x0003981001007387 */ /* 0x0001e20000100a00 */
[----:B-1----:R-:W-:Y:S01]  /*b900*/  MOV R14, 0xb63ec69d ;  /* 0xb63ec69d000e7802 */ /* 0x002fe20000000f00 */
[----:B------:R-:W-:-:S02]  /*b910*/  HFMA2 R15, -RZ, RZ, 0.338134765625, -3.265625 ;  /* 0x3569c288ff0f7431 */ /* 0x000fc400000001ff */
[----:B------:R1:W-:Y:S01]  /*b920*/  STL.64 [R1+0x3a0], R6 ;  /* 0x0003a00601007387 */ /* 0x0003e20000100a00 */
[----:B--2---:R-:W-:Y:S02]  /*b930*/  HFMA2 R20, -RZ, RZ, -0.76904296875, -30.296875 ;  /* 0xba27cf93ff147431 */ /* 0x004fe400000001ff */
[----:B------:R-:W-:Y:S01]  /*b940*/  IMAD.MOV.U32 R21, RZ, RZ, 0x39917d90 ;  /* 0x39917d90ff157424 */ /* 0x000fe200078e00ff */
[----:B------:R2:W-:Y:S01]  /*b950*/  STL.64 [R1+0x3a8], R12 ;  /* 0x0003a80c01007387 */ /* 0x0005e20000100a00 */
[----:B0-----:R-:W-:Y:S02]  /*b960*/  HFMA2 R16, -RZ, RZ, 0.241943359375, 47.40625 ;  /* 0x33be51edff107431 */ /* 0x001fe400000001ff */
[----:B------:R-:W-:Y:S01]  /*b970*/  IMAD.MOV.U32 R17, RZ, RZ, -0x4d27aa03 ;  /* 0xb2d855fdff117424 */ /* 0x000fe200078e00ff */
[----:B------:R0:W-:Y:S01]  /*b980*/  STL.64 [R1+0x3b0], R14 ;  /* 0x0003b00e01007387 */ /* 0x0001e20000100a00 */
[----:B-1----:R-:W-:Y:S01]  /*b990*/  MOV R6, 0xa83836b2 ;  /* 0xa83836b200067802 */ /* 0x002fe20000000f00 */
[----:B------:R-:W-:-:S02]  /*b9a0*/  HFMA2 R7, -RZ, RZ, 0.1724853515625, -1513 ;  /* 0x3185e5e9ff077431 */ /* 0x000fc400000001ff */
[----:B------:R1:W-:Y:S01]  /*b9b0*/  STL.64 [R1+0x390], R20 ;  /* 0x0003901401007387 */ /* 0x0003e20000100a00 */
[----:B--2---:R-:W-:Y:S01]  /*b9c0*/  IMAD.MOV.U32 R12, RZ, RZ, -0x4eedda29 ;  /* 0xb11225d7ff0c7424 */ /* 0x004fe200078e00ff */
[----:B------:R-:W-:Y:S02]  /*b9d0*/  MOV R13, 0x301db2a5 ;  /* 0x301db2a5000d7802 */ /* 0x000fe40000000f00 */
[----:B------:R2:W-:Y:S01]  /*b9e0*/  STL.64 [R1+0x3c0], R16 ;  /* 0x0003c01001007387 */ /* 0x0005e20000100a00 */
[----:B0-----:R-:W-:Y:S02]  /*b9f0*/  HFMA2 R14, -RZ, RZ, -0.0085296630859375, -367.25 ;  /* 0xa05eddbdff0e7431 */ /* 0x001fe400000001ff */
        /* <DEDUP_REMOVED lines=8> */
[----:B0-----:R-:W-:Y:S02]  /*ba80*/  HFMA2 R6, -RZ, RZ, 0.82080078125, 184 ;  /* 0x3a9159c0ff067431 */ /* 0x001fe400000001ff */
[----:B------:R-:W-:Y:S01]  /*ba90*/  IMAD.MOV.U32 R7, RZ, RZ, 0x35854f7b ;  /* 0x35854f7bff077424 */ /* 0x000fe200078e00ff */
[----:B------:R0:W-:Y:S01]  /*baa0*/  STL.64 [R1+0x3b8], R20 ;  /* 0x0003b81401007387 */ /* 0x0001e20000100a00 */
[----:B-1----:R-:W-:Y:S01]  /*bab0*/  MOV R12, 0xba055d4d ;  /* 0xba055d4d000c7802 */ /* 0x002fe20000000f00 */
[----:B------:R-:W-:-:S02]  /*bac0*/  HFMA2 R13, -RZ, RZ, 0.734375, 0.000367641448974609375 ;  /* 0x39e00e06ff0d7431 */ /* 0x000fc400000001ff */
[----:B------:R1:W-:Y:S01]  /*bad0*/  STL.64 [R1+0x3e8], R16 ;  /* 0x0003e81001007387 */ /* 0x0003e20000100a00 */
[----:B--2---:R-:W-:Y:S01]  /*bae0*/  IMAD.MOV.U32 R14, RZ, RZ, -0x46cf38dc ;  /* 0xb930c724ff0e7424 */ /* 0x004fe200078e00ff */
[----:B------:R-:W-:Y:S02]  /*baf0*/  MOV R15, 0xb20bacf3 ;  /* 0xb20bacf3000f7802 */ /* 0x000fe40000000f00 */
[----:B------:R2:W-:Y:S01]  /*bb00*/  STL.64 [R1+0x3f0], R6 ;  /* 0x0003f00601007387 */ /* 0x0005e20000100a00 */
[----:B0-----:R-:W-:Y:S01]  /*bb10*/  MOV R20, 0x2e3a66b4 ;  /* 0x2e3a66b400147802 */ /* 0x001fe20000000f00 */
[----:B------:R-:W-:Y:S02]  /*bb20*/  HFMA2 R21, -RZ, RZ, -0.08209228515625, -0.0003426074981689453125 ;  /* 0xad418d9dff157431 */ /* 0x000fe400000001ff */
[----:B------:R0:W-:Y:S01]  /*bb30*/  STL.64 [R1+0x3f8], R12 ;  /* 0x0003f80c01007387 */ /* 0x0001e20000100a00 */
[----:B-1----:R-:W-:Y:S01]  /*bb40*/  MOV R16, 0x372f51d8 ;  /* 0x372f51d800107802 */ /* 0x002fe20000000f00 */
[----:B------:R-:W-:-:S02]  /*bb50*/  HFMA2 R17, -RZ, RZ, 0.09893798828125, 7.9572200775146484375e-05 ;  /* 0x2e550537ff117431 */ /* 0x000fc400000001ff */
[----:B------:R1:W-:Y:S01]  /*bb60*/  STL.64 [R1+0x400], R14 ;  /* 0x0004000e01007387 */ /* 0x0003e20000100a00 */
[----:B--2---:R-:W-:Y:S01]  /*bb70*/  IMAD.MOV.U32 R6, RZ, RZ, -0x49efd53c ;  /* 0xb6102ac4ff067424 */ /* 0x004fe200078e00ff */
[----:B------:R-:W-:Y:S02]  /*bb80*/  MOV R7, 0x35b26ccc ;  /* 0x35b26ccc00077802 */ /* 0x000fe40000000f00 */
[----:B------:R2:W-:Y:S01]  /*bb90*/  STL.64 [R1+0x3e0], R20 ;  /* 0x0003e01401007387 */ /* 0x0005e20000100a00 */
[----:B0-----:R-:W-:Y:S02]  /*bba0*/  HFMA2 R12, -RZ, RZ, -0.302734375, 95.6875 ;  /* 0xb4d855fbff0c7431 */ /* 0x001fe400000001ff */
[----:B------:R-:W-:Y:S01]  /*bbb0*/  IMAD.MOV.U32 R13, RZ, RZ, -0x55ba340a ;  /* 0xaa45cbf6ff0d7424 */ /* 0x000fe200078e00ff */
[----:B------:R0:W-:Y:S01]  /*bbc0*/  STL.64 [R1+0x410], R16 ;  /* 0x0004101001007387 */ /* 0x0001e20000100a00 */
[----:B-1----:R-:W-:Y:S01]  /*bbd0*/  MOV R14, 0x3396a2a5 ;  /* 0x3396a2a5000e7802 */ /* 0x002fe20000000f00 */
[----:B------:R-:W-:-:S02]  /*bbe0*/  HFMA2 R15, -RZ, RZ, -0.2242431640625, -0.000300884246826171875 ;  /* 0xb32d8ceeff0f7431 */ /* 0x000fc400000001ff */
[----:B------:R1:W-:Y:S01]  /*bbf0*/  STL.64 [R1+0x418], R6 ;  /* 0x0004180601007387 */ /* 0x0003e20000100a00 */
[----:B--2---:R-:W-:Y:S02]  /*bc00*/  HFMA2 R20, -RZ, RZ, 0.52978515625, -7944 ;  /* 0x383defc2ff147431 */ /* 0x004fe400000001ff */
[----:B------:R-:W-:Y:S01]  /*bc10*/  IMAD.MOV.U32 R21, RZ, RZ, -0x47fcd784 ;  /* 0xb803287cff157424 */ /* 0x000fe200078e00ff */
[----:B------:R2:W-:Y:S01]  /*bc20*/  STL.64 [R1+0x420], R12 ;  /* 0x0004200c01007387 */ /* 0x0005e20000100a00 */
[----:B0-----:R-:W-:Y:S02]  /*bc30*/  HFMA2 R16, -RZ, RZ, -0.15478515625, -0.347412109375 ;  /* 0xb0f4b58fff107431 */ /* 0x001fe400000001ff */
[----:B------:R-:W-:Y:S01]  /*bc40*/  IMAD.MOV.U32 R17, RZ, RZ, 0x3085f9d1 ;  /* 0x3085f9d1ff117424 */ /* 0x000fe200078e00ff */
[----:B------:R0:W-:Y:S01]  /*bc50*/  STL.64 [R1+0x428], R14 ;  /* 0x0004280e01007387 */ /* 0x0001e20000100a00 */
[----:B-1----:R-:W-:Y:S01]  /*bc60*/  MOV R6, 0xaf912a36 ;  /* 0xaf912a3600067802 */ /* 0x002fe20000000f00 */
[----:B------:R-:W-:-:S02]  /*bc70*/  HFMA2 R7, -RZ, RZ, 0.01334381103515625, -14.09375 ;  /* 0x22d5cb0cff077431 */ /* 0x000fc400000001ff */
[----:B------:R1:W-:Y:S01]  /*bc80*/  STL.64 [R1+0x408], R20 ;  /* 0x0004081401007387 */ /* 0x0003e20000100a00 */
[----:B--2---:R-:W-:Y:S01]  /*bc90*/  IMAD.MOV.U32 R12, RZ, RZ, 0x2e259399 ;  /* 0x2e259399ff0c7424 */ /* 0x004fe200078e00ff */
[----:B------:R-:W-:Y:S02]  /*bca0*/  MOV R13, 0x3acf0edd ;  /* 0x3acf0edd000d7802 */ /* 0x000fe40000000f00 */
[----:B------:R2:W-:Y:S01]  /*bcb0*/  STL.64 [R1+0x438], R16 ;  /* 0x0004381001007387 */ /* 0x0005e20000100a00 */
[----:B0-----:R-:W-:Y:S02]  /*bcc0*/  HFMA2 R14, -RZ, RZ, 0.6455078125, 2626 ;  /* 0x392a6921ff0e7431 */ /* 0x001fe400000001ff */
[----:B------:R-:W-:Y:S01]  /*bcd0*/  IMAD.MOV.U32 R15, RZ, RZ, -0x44f8c6dd ;  /* 0xbb073923ff0f7424 */ /* 0x000fe200078e00ff */
[----:B------:R0:W-:Y:S01]  /*bce0*/  STL.64 [R1+0x440], R6 ;  /* 0x0004400601007387 */ /* 0x0001e20000100a00 */
[----:B-1----:R-:W-:Y:S01]  /*bcf0*/  IMAD.MOV.U32 R20, RZ, RZ, 0x32451f4e ;  /* 0x32451f4eff147424 */ /* 0x002fe200078e00ff */
[----:B------:R-:W-:-:S02]  /*bd00*/  MOV R21, 0x22924184 ;  /* 0x2292418400157802 */ /* 0x000fc40000000f00 */
[----:B------:R1:W-:Y:S01]  /*bd10*/  STL.64 [R1+0x448], R12 ;  /* 0x0004480c01007387 */ /* 0x0003e20000100a00 */
[----:B--2---:R-:W-:Y:S02]  /*bd20*/  IMAD.MOV.U32 R16, RZ, RZ, -0x4b29b865 ;  /* 0xb4d6479bff107424 */ /* 0x004fe400078e00ff */
[----:B------:R-:W-:Y:S01]  /*bd30*/  HFMA2 R17, -RZ, RZ, 0.71728515625, -47744 ;  /* 0x39bdf9d4ff117431 */ /* 0x000fe200000001ff */
[----:B------:R2:W-:Y:S01]  /*bd40*/  STL.64 [R1+0x450], R14 ;  /* 0x0004500e01007387 */ /* 0x0005e20000100a00 */
[----:B0-----:R-:W-:Y:S01]  /*bd50*/  MOV R6, 0xb9938e1b ;  /* 0xb9938e1b00067802 */ /* 0x001fe20000000f00 */
[----:B------:R-:W-:Y:S02]  /*bd60*/  IMAD.MOV.U32 R7, RZ, RZ, 0x38db2466 ;  /* 0x38db2466ff077424 */ /* 0x000fe400078e00ff */
[----:B------:R0:W-:Y:S01]  /*bd70*/  STL.64 [R1+0x430], R20 ;  /* 0x0004301401007387 */ /* 0x0001e20000100a00 */
[----:B-1----:R-:W-:Y:S01]  /*bd80*/  HFMA2 R12, -RZ, RZ, 0.1583251953125, -3.76171875 ;  /* 0x3111c386ff0c7431 */ /* 0x002fe200000001ff */
[----:B------:R-:W-:-:S02]  /*bd90*/  MOV R13, 0xb7d840e1 ;  /* 0xb7d840e1000d7802 */ /* 0x000fc40000000f00 */
[----:B------:R1:W-:Y:S01]  /*bda0*/  STL.64 [R1+0x460], R16 ;  /* 0x0004601001007387 */ /* 0x0003e20000100a00 */
[----:B--2---:R-:W-:Y:S02]  /*bdb0*/  IMAD.MOV.U32 R14, RZ, RZ, 0x3790f86c ;  /* 0x3790f86cff0e7424 */ /* 0x004fe400078e00ff */
[----:B------:R-:W-:Y:S01]  /*bdc0*/  HFMA2 R15, -RZ, RZ, -0.421142578125, 14.125 ;  /* 0xb6bd4b10ff0f7431 */ /* 0x000fe200000001ff */
[----:B------:R2:W-:Y:S01]  /*bdd0*/  STL.64 [R1+0x468], R6 ;  /* 0x0004680601007387 */ /* 0x0005e20000100a00 */
[----:B0-----:R-:W-:-:S03]  /*bde0*/  MOV R20, 0x3b0c2df0 ;  /* 0x3b0c2df000147802 */ /* 0x001fc60000000f00 */
[----:B------:R0:W-:Y:S01]  /*bdf0*/  STL.64 [R1+0x470], R12 ;  /* 0x0004700c01007387 */ /* 0x0001e20000100a00 */
[----:B------:R-:W-:Y:S01]  /*be00*/  MOV R21, 0xba847eb2 ;  /* 0xba847eb200157802 */ /* 0x000fe20000000f00 */
[----:B-1----:R-:W-:Y:S01]  /*be10*/  HFMA2 R16, -RZ, RZ, -0.326171875, 1470 ;  /* 0xb53865beff107431 */ /* 0x002fe200000001ff */
[----:B------:R-:W-:Y:S01]  /*be20*/  MOV R17, 0x345dc32f ;  /* 0x345dc32f00117802 */ /* 0x000fe20000000f00 */
[----:B------:R1:W-:Y:S01]  /*be30*/  STL.64 [R1+0x478], R14 ;  /* 0x0004780e01007387 */ /* 0x0003e20000100a00 */
[----:B--2---:R-:W-:Y:S02]  /*be40*/  IMAD.MOV.U32 R6, RZ, RZ, 0x29526277 ;  /* 0x29526277ff067424 */ /* 0x004fe400078e00ff */
[----:B------:R-:W-:Y:S01]  /*be50*/  HFMA2 R7, -RZ, RZ, -0.2216796875, -11232 ;  /* 0xb318f17cff077431 */ /* 0x000fe200000001ff */
[----:B------:R2:W-:Y:S01]  /*be60*/  STL.64 [R1+0x458], R20 ;  /* 0x0004581401007387 */ /* 0x0005e20000100a00 */
[----:B0-----:R-:W-:Y:S01]  /*be70*/  MOV R12, 0x32afd7e3 ;  /* 0x32afd7e3000c7802 */ /* 0x001fe20000000f00 */
[----:B------:R-:W-:-:S02]  /*be80*/  IMAD.MOV.U32 R13, RZ, RZ, -0x4e3865f7 ;  /* 0xb1c79a09ff0d7424 */ /* 0x000fc400078e00ff */
[----:B------:R0:W-:Y:S01]  /*be90*/  STL.64 [R1+0x488], R16 ;  /* 0x0004881001007387 */ /* 0x0001e20000100a00 */
[----:B-1----:R-:W-:Y:S01]  /*bea0*/  HFMA2 R14, -RZ, RZ, -0.0199127197265625, -0.046417236328125 ;  /* 0xa519a9f1ff0e7431 */ /* 0x002fe200000001ff */
[----:B------:R-:W-:Y:S02]  /*beb0*/  MOV R15, 0x30785d67 ;  /* 0x30785d67000f7802 */ /* 0x000fe40000000f00 */
[----:B------:R1:W-:Y:S01]  /*bec0*/  STL.64 [R1+0x490], R6 ;  /* 0x0004900601007387 */ /* 0x0003e20000100a00 */
[----:B--2---:R-:W-:Y:S01]  /*bed0*/  MOV R20, 0xad41f120 ;  /* 0xad41f12000147802 */ /* 0x004fe20000000f00 */
[----:B------:R-:W-:Y:S02]  /*bee0*/  IMAD.MOV.U32 R21, RZ, RZ, 0x3596a2b5 ;  /* 0x3596a2b5ff157424 */ /* 0x000fe400078e00ff */
[----:B------:R2:W-:Y:S01]  /*bef0*/  STL.64 [R1+0x498], R12 ;  /* 0x0004980c01007387 */ /* 0x0005e20000100a00 */
[----:B0-----:R-:W-:Y:S01]  /*bf00*/  MOV R16, 0xbb8572b5 ;  /* 0xbb8572b500107802 */ /* 0x001fe20000000f00 */
[----:B------:R-:W-:-:S02]  /*bf10*/  IMAD.MOV.U32 R17, RZ, RZ, 0x3bd1d34d ;  /* 0x3bd1d34dff117424 */ /* 0x000fc400078e00ff */
[----:B------:R0:W-:Y:S01]  /*bf20*/  STL.64 [R1+0x4a0], R14 ;  /* 0x0004a00e01007387 */ /* 0x0001e20000100a00 */
[----:B-1----:R-:W-:Y:S01]  /*bf30*/  HFMA2 R6, -RZ, RZ, -0.939453125, 3328 ;  /* 0xbb846a80ff067431 */ /* 0x002fe200000001ff */
[----:B------:R-:W-:Y:S02]  /*bf40*/  MOV R7, 0xb6128c3e ;  /* 0xb6128c3e00077802 */ /* 0x000fe40000000f00 */
[----:B------:R1:W-:Y:S01]  /*bf50*/  STL.64 [R1+0x480], R20 ;  /* 0x0004801401007387 */ /* 0x0003e20000100a00 */
[----:B--2---:R-:W-:Y:S02]  /*bf60*/  IMAD.MOV.U32 R12, RZ, RZ, 0x3b0e7a69 ;  /* 0x3b0e7a69ff0c7424 */ /* 0x004fe400078e00ff */
[----:B------:R-:W-:Y:S01]  /*bf70*/  HFMA2 R13, -RZ, RZ, -0.87548828125, 0.0038356781005859375 ;  /* 0xbb011bdbff0d7431 */ /* 0x000fe200000001ff */
[----:B------:R2:W-:Y:S01]  /*bf80*/  STL.64 [R1+0x4b0], R16 ;  /* 0x0004b01001007387 */ /* 0x0005e20000100a00 */
[----:B0-----:R-:W-:Y:S01]  /*bf90*/  MOV R14, 0x3a5b23f8 ;  /* 0x3a5b23f8000e7802 */ /* 0x001fe20000000f00 */
[----:B------:R-:W-:-:S02]  /*bfa0*/  IMAD.MOV.U32 R15, RZ, RZ, 0x32a708fe ;  /* 0x32a708feff0f7424 */ /* 0x000fc400078e00ff */
[----:B------:R0:W-:Y:S01]  /*bfb0*/  STL.64 [R1+0x4b8], R6 ;  /* 0x0004b80601007387 */ /* 0x0001e20000100a00 */
[----:B-1----:R-:W-:Y:S02]  /*bfc0*/  IMAD.MOV.U32 R20, RZ, RZ, -0x4ff7a9f6 ;  /* 0xb008560aff147424 */ /* 0x002fe400078e00ff */
[----:B------:R-:W-:Y:S01]  /*bfd0*/  HFMA2 R21, -RZ, RZ, 0.110595703125, 0.9189453125 ;  /* 0x2f143b5aff157431 */ /* 0x000fe200000001ff */
[----:B------:R1:W-:Y:S01]  /*bfe0*/  STL.64 [R1+0x4c0], R12 ;  /* 0x0004c00c01007387 */ /* 0x0003e20000100a00 */
[----:B--2---:R-:W-:Y:S02]  /*bff0*/  IMAD.MOV.U32 R16, RZ, RZ, -0x477207b8 ;  /* 0xb88df848ff107424 */ /* 0x004fe400078e00ff */
[----:B------:R-:W-:Y:S01]  /*c000*/  HFMA2 R17, -RZ, RZ, -0.1112060546875, -6.7578125 ;  /* 0xaf1ec6c2ff117431 */ /* 0x000fe200000001ff */
[----:B------:R2:W-:Y:S01]  /*c010*/  STL.64 [R1+0x4c8], R14 ;  /* 0x0004c80e01007387 */ /* 0x0005e20000100a00 */
[----:B0-----:R-:W-:Y:S01]  /*c020*/  MOV R6, 0x3783ce5d ;  /* 0x3783ce5d00067802 */ /* 0x001fe20000000f00 */
[----:B------:R-:W-:-:S02]  /*c030*/  IMAD.MOV.U32 R7, RZ, RZ, -0x48d3209f ;  /* 0xb72cdf61ff077424 */ /* 0x000fc400078e00ff */
[----:B------:R0:W-:Y:S01]  /*c040*/  STL.64 [R1+0x4a8], R20 ;  /* 0x0004a81401007387 */ /* 0x0001e20000100a00 */
[----:B-1----:R-:W-:Y:S01]  /*c050*/  HFMA2 R12, -RZ, RZ, 0.397705078125, -3.591796875 ;  /* 0x365dc32fff0c7431 */ /* 0x002fe200000001ff */
[----:B------:R-:W-:Y:S02]  /*c060*/  MOV R13, 0x2b60b368 ;  /* 0x2b60b368000d7802 */ /* 0x000fe40000000f00 */
[----:B------:R1:W-:Y:S01]  /*c070*/  STL.64 [R1+0x4d8], R16 ;  /* 0x0004d81001007387 */ /* 0x0003e20000100a00 */
[----:B--2---:R-:W-:Y:S02]  /*c080*/  IMAD.MOV.U32 R14, RZ, RZ, -0x4ad3f055 ;  /* 0xb52c0fabff0e7424 */ /* 0x004fe400078e00ff */
[----:B------:R-:W-:Y:S01]  /*c090*/  HFMA2 R15, -RZ, RZ, 0.30078125, -34.90625 ;  /* 0x34d0d05dff0f7431 */ /* 0x000fe200000001ff */
[----:B------:R2:W-:Y:S01]  /*c0a0*/  STL.64 [R1+0x4e0], R6 ;  /* 0x0004e00601007387 */ /* 0x0005e20000100a00 */
[----:B0-----:R-:W-:Y:S01]  /*c0b0*/  HFMA2 R20, -RZ, RZ, -0.69091796875, 0.03521728515625 ;  /* 0xb9872882ff147431 */ /* 0x001fe200000001ff */
[----:B------:R-:W-:-:S02]  /*c0c0*/  MOV R21, 0x3947558c ;  /* 0x3947558c00157802 */ /* 0x000fc40000000f00 */
[----:B------:R0:W-:Y:S01]  /*c0d0*/  STL.64 [R1+0x4e8], R12 ;  /* 0x0004e80c01007387 */ /* 0x0001e20000100a00 */
[----:B-1----:R-:W-:Y:S01]  /*c0e0*/  HFMA2 R16, -RZ, RZ, 0.208251953125, -2.10546875 ;  /* 0x32aac036ff107431 */ /* 0x002fe200000001ff */
[----:B------:R-:W-:Y:S02]  /*c0f0*/  MOV R17, 0xb243fbaf ;  /* 0xb243fbaf00117802 */ /* 0x000fe40000000f00 */
[----:B------:R1:W-:Y:S01]  /*c100*/  STL.64 [R1+0x4f0], R14 ;  /* 0x0004f00e01007387 */ /* 0x0003e20000100a00 */
[----:B--2---:R-:W-:Y:S02]  /*c110*/  IMAD.MOV.U32 R6, RZ, RZ, 0x315e5907 ;  /* 0x315e5907ff067424 */ /* 0x004fe400078e00ff */
[----:B------:R-:W-:Y:S01]  /*c120*/  HFMA2 R7, -RZ, RZ, 0.007099151611328125, 0.256103515625 ;  /* 0x1f453419ff077431 */ /* 0x000fe200000001ff */
[----:B------:R2:W-:Y:S01]  /*c130*/  STL.64 [R1+0x4d0], R20 ;  /* 0x0004d01401007387 */ /* 0x0005e20000100a00 */
[----:B0-----:R-:W-:Y:S01]  /*c140*/  MOV R12, 0xb00a9a1c ;  /* 0xb00a9a1c000c7802 */ /* 0x001fe20000000f00 */
[----:B------:R-:W-:-:S02]  /*c150*/  IMAD.MOV.U32 R13, RZ, RZ, -0x443d1c1a ;  /* 0xbbc2e3e6ff0d7424 */ /* 0x000fc400078e00ff */
[----:B------:R0:W-:Y:S01]  /*c160*/  STL.64 [R1+0x500], R16 ;  /* 0x0005001001007387 */ /* 0x0001e20000100a00 */
[----:B-1----:R-:W-:Y:S01]  /*c170*/  HFMA2 R14, -RZ, RZ, -0.75634765625, -0.0028533935546875 ;  /* 0xba0d99d8ff0e7431 */ /* 0x002fe200000001ff */
        /* <DEDUP_REMOVED lines=8> */
[----:B-1----:R-:W-:Y:S01]  /*c200*/  HFMA2 R6, -RZ, RZ, 0.859375, 2.35546875 ;  /* 0x3ae040b6ff067431 */ /* 0x002fe200000001ff */
        /* <DEDUP_REMOVED lines=8> */
[----:B-1----:R-:W-:Y:S02]  /*c290*/  IMAD.MOV.U32 R20, RZ, RZ, -0x43de7e19 ;  /* 0xbc2181e7ff147424 */ /* 0x002fe400078e00ff */
[----:B------:R-:W-:Y:S01]  /*c2a0*/  HFMA2 R21, -RZ, RZ, 0.955078125, 8.0625 ;  /* 0x3ba44808ff157431 */ /* 0x000fe200000001ff */
[----:B------:R1:W-:Y:S01]  /*c2b0*/  STL.64 [R1+0x538], R12 ;  /* 0x0005380c01007387 */ /* 0x0003e20000100a00 */
[----:B--2---:R-:W-:Y:S02]  /*c2c0*/  IMAD.MOV.U32 R16, RZ, RZ, 0x36dddd64 ;  /* 0x36dddd64ff107424 */ /* 0x004fe400078e00ff */
[----:B------:R-:W-:Y:S01]  /*c2d0*/  HFMA2 R17, -RZ, RZ, -0.3779296875, 137.5 ;  /* 0xb60c584cff117431 */ /* 0x000fe200000001ff */
[----:B------:R2:W-:Y:S01]  /*c2e0*/  STL.64 [R1+0x540], R14 ;  /* 0x0005400e01007387 */ /* 0x0005e20000100a00 */
[----:B0-----:R-:W-:Y:S01]  /*c2f0*/  MOV R6, 0xaa6be562 ;  /* 0xaa6be56200067802 */ /* 0x001fe20000000f00 */
[----:B------:R-:W-:-:S02]  /*c300*/  IMAD.MOV.U32 R7, RZ, RZ, 0x34d57045 ;  /* 0x34d57045ff077424 */ /* 0x000fc400078e00ff */
[----:B------:R0:W-:Y:S01]  /*c310*/  STL.64 [R1+0x520], R20 ;  /* 0x0005201401007387 */ /* 0x0001e20000100a00 */
[----:B-1----:R-:W-:Y:S01]  /*c320*/  HFMA2 R12, -RZ, RZ, -0.28125, -0.005046844482421875 ;  /* 0xb4809d2bff0c7431 */ /* 0x002fe200000001ff */
[----:B------:R-:W-:Y:S02]  /*c330*/  MOV R13, 0x3398dd34 ;  /* 0x3398dd34000d7802 */ /* 0x000fe40000000f00 */
[----:B------:R1:W-:Y:S01]  /*c340*/  STL.64 [R1+0x550], R16 ;  /* 0x0005501001007387 */ /* 0x0003e20000100a00 */
[----:B--2---:R-:W-:Y:S02]  /*c350*/  IMAD.MOV.U32 R14, RZ, RZ, 0x2680a18f ;  /* 0x2680a18fff0e7424 */ /* 0x004fe400078e00ff */
[----:B------:R-:W-:Y:S01]  /*c360*/  HFMA2 R15, -RZ, RZ, -0.1971435546875, -1835 ;  /* 0xb24fe72bff0f7431 */ /* 0x000fe200000001ff */
[----:B------:R2:W-:Y:S01]  /*c370*/  STL.64 [R1+0x558], R6 ;  /* 0x0005580601007387 */ /* 0x0005e20000100a00 */
[----:B0-----:R-:W-:Y:S01]  /*c380*/  HFMA2 R20, -RZ, RZ, 0.0966796875, 0.000797748565673828125 ;  /* 0x2e301289ff147431 */ /* 0x001fe200000001ff */
[----:B------:R-:W-:-:S02]  /*c390*/  MOV R21, 0xb72c0fb2 ;  /* 0xb72c0fb200157802 */ /* 0x000fc40000000f00 */
[----:B------:R0:W-:Y:S01]  /*c3a0*/  STL.64 [R1+0x560], R12 ;  /* 0x0005600c01007387 */ /* 0x0001e20000100a00 */
[----:B-1----:R-:W-:Y:S01]  /*c3b0*/  HFMA2 R16, -RZ, RZ, 1.138671875, -0.0004088878631591796875 ;  /* 0x3c8e8eb3ff107431 */ /* 0x002fe200000001ff */
[----:B------:R-:W-:Y:S02]  /*c3c0*/  MOV R17, 0xbcf1e474 ;  /* 0xbcf1e47400117802 */ /* 0x000fe40000000f00 */
[----:B------:R1:W-:Y:S01]  /*c3d0*/  STL.64 [R1+0x568], R14 ;  /* 0x0005680e01007387 */ /* 0x0003e20000100a00 */
[----:B--2---:R-:W-:Y:S02]  /*c3e0*/  IMAD.MOV.U32 R6, RZ, RZ, 0x3ca4373f ;  /* 0x3ca4373fff067424 */ /* 0x004fe400078e00ff */
[----:B------:R-:W-:Y:S01]  /*c3f0*/  HFMA2 R7, -RZ, RZ, 0.432373046875, -199.5 ;  /* 0x36ebda3cff077431 */ /* 0x000fe200000001ff */
[----:B------:R2:W-:Y:S01]  /*c400*/  STL.64 [R1+0x548], R20 ;  /* 0x0005481401007387 */ /* 0x0005e20000100a00 */
[----:B0-----:R-:W-:Y:S01]  /*c410*/  MOV R12, 0xbc4ac247 ;  /* 0xbc4ac247000c7802 */ /* 0x001fe20000000f00 */
[----:B------:R-:W-:-:S02]  /*c420*/  IMAD.MOV.U32 R13, RZ, RZ, 0x3c443837 ;  /* 0x3c443837ff0d7424 */ /* 0x000fc400078e00ff */
[----:B------:R0:W-:Y:S01]  /*c430*/  STL.64 [R1+0x578], R16 ;  /* 0x0005781001007387 */ /* 0x0001e20000100a00 */
[----:B-1----:R-:W-:Y:S01]  /*c440*/  HFMA2 R14, -RZ, RZ, -0.96142578125, 22032 ;  /* 0xbbb17561ff0e7431 */ /* 0x002fe200000001ff */
        /* <DEDUP_REMOVED lines=8> */
[----:B-1----:R-:W-:Y:S01]  /*c4d0*/  HFMA2 R6, -RZ, RZ, -0.6357421875, -0.0003497600555419921875 ;  /* 0xb9168dbbff067431 */ /* 0x002fe200000001ff */
[----:B------:R-:W-:Y:S02]  /*c4e0*/  MOV R7, 0x38cfff8d ;  /* 0x38cfff8d00077802 */ /* 0x000fe40000000f00 */
[----:B------:R1:W-:Y:S01]  /*c4f0*/  STL.64 [R1+0x570], R20 ;  /* 0x0005701401007387 */ /* 0x0003e20000100a00 */
[----:B--2---:R-:W-:Y:S02]  /*c500*/  IMAD.MOV.U32 R12, RZ, RZ, -0x47f3a7b4 ;  /* 0xb80c584cff0c7424 */ /* 0x004fe400078e00ff */
[----:B------:R-:W-:Y:S01]  /*c510*/  HFMA2 R13, -RZ, RZ, -0.07000732421875, -0.0039005279541015625 ;  /* 0xac7b9bfdff0d7431 */ /* 0x000fe200000001ff */
[----:B------:R2:W-:Y:S01]  /*c520*/  STL.64 [R1+0x5a0], R16 ;  /* 0x0005a01001007387 */ /* 0x0005e20000100a00 */
[----:B0-----:R-:W-:Y:S01]  /*c530*/  MOV R14, 0x36f01e4e ;  /* 0x36f01e4e000e7802 */ /* 0x001fe20000000f00 */
[----:B------:R-:W-:-:S02]  /*c540*/  IMAD.MOV.U32 R15, RZ, RZ, -0x4967455d ;  /* 0xb698baa3ff0f7424 */ /* 0x000fc400078e00ff */
[----:B------:R0:W-:Y:S01]  /*c550*/  STL.64 [R1+0x5a8], R6 ;  /* 0x0005a80601007387 */ /* 0x0001e20000100a00 */
[----:B-1----:R-:W-:Y:S02]  /*c560*/  IMAD.MOV.U32 R20, RZ, RZ, 0x3af72347 ;  /* 0x3af72347ff147424 */ /* 0x002fe400078e00ff */
[----:B------:R-:W-:Y:S01]  /*c570*/  HFMA2 R21, -RZ, RZ, -0.84423828125, 0.01085662841796875 ;  /* 0xbac1218fff157431 */ /* 0x000fe200000001ff */
[----:B------:R1:W-:Y:S01]  /*c580*/  STL.64 [R1+0x5b0], R12 ;  /* 0x0005b00c01007387 */ /* 0x0003e20000100a00 */
[----:B--2---:R-:W-:Y:S02]  /*c590*/  IMAD.MOV.U32 R16, RZ, RZ, -0x4b711113 ;  /* 0xb48eeeedff107424 */ /* 0x004fe400078e00ff */
[----:B------:R-:W-:Y:S01]  /*c5a0*/  HFMA2 R17, -RZ, RZ, 0.260498046875, 4.79296875 ;  /* 0x342b44cbff117431 */ /* 0x000fe200000001ff */
[----:B------:R2:W-:Y:S01]  /*c5b0*/  STL.64 [R1+0x5b8], R14 ;  /* 0x0005b80e01007387 */ /* 0x0005e20000100a00 */
[----:B0-----:R-:W-:Y:S01]  /*c5c0*/  MOV R6, 0xb34aab39 ;  /* 0xb34aab3900067802 */ /* 0x001fe20000000f00 */
[----:B------:R-:W-:-:S02]  /*c5d0*/  IMAD.MOV.U32 R7, RZ, RZ, -0x5b69df18 ;  /* 0xa49620e8ff077424 */ /* 0x000fc400078e00ff */
[----:B------:R0:W-:Y:S01]  /*c5e0*/  STL.64 [R1+0x598], R20 ;  /* 0x0005981401007387 */ /* 0x0001e20000100a00 */
[----:B-1----:R-:W-:Y:S01]  /*c5f0*/  HFMA2 R12, -RZ, RZ, 0.1885986328125, 0.00152683258056640625 ;  /* 0x32091641ff0c7431 */ /* 0x002fe200000001ff */
[----:B------:R-:W-:Y:S02]  /*c600*/  MOV R13, 0x3cf7cd03 ;  /* 0x3cf7cd03000d7802 */ /* 0x000fe40000000f00 */
[----:B------:R1:W-:Y:S01]  /*c610*/  STL.64 [R1+0x5c8], R16 ;  /* 0x0005c81001007387 */ /* 0x0003e20000100a00 */
[----:B--2---:R-:W-:Y:S02]  /*c620*/  IMAD.MOV.U32 R14, RZ, RZ, 0x3b22a4c0 ;  /* 0x3b22a4c0ff0e7424 */ /* 0x004fe400078e00ff */
[----:B------:R-:W-:Y:S01]  /*c630*/  HFMA2 R15, -RZ, RZ, -1.32421875, -0.000303745269775390625 ;  /* 0xbd4c8cfaff0f7431 */ /* 0x000fe200000001ff */
[----:B------:R2:W-:Y:S01]  /*c640*/  STL.64 [R1+0x5d0], R6 ;  /* 0x0005d00601007387 */ /* 0x0005e20000100a00 */
[----:B0-----:R-:W-:Y:S01]  /*c650*/  HFMA2 R20, -RZ, RZ, 0.359130859375, 0.00109958648681640625 ;  /* 0x35bf1481ff147431 */ /* 0x001fe200000001ff */
[----:B------:R-:W-:-:S02]  /*c660*/  MOV R21, 0x28a95d1c ;  /* 0x28a95d1c00157802 */ /* 0x000fc40000000f00 */
[----:B------:R0:W-:Y:S01]  /*c670*/  STL.64 [R1+0x5d8], R12 ;  /* 0x0005d80c01007387 */ /* 0x0001e20000100a00 */
[----:B-1----:R-:W-:Y:S01]  /*c680*/  HFMA2 R16, -RZ, RZ, -0.421630859375, -45600 ;  /* 0xb6bff991ff107431 */ /* 0x002fe200000001ff */
[----:B------:R-:W-:Y:S02]  /*c690*/  MOV R17, 0x3c772822 ;  /* 0x3c77282200117802 */ /* 0x000fe40000000f00 */
[----:B------:R1:W-:Y:S01]  /*c6a0*/  STL.64 [R1+0x5e0], R14 ;  /* 0x0005e00e01007387 */ /* 0x0003e20000100a00 */
[----:B--2---:R-:W-:Y:S02]  /*c6b0*/  IMAD.MOV.U32 R6, RZ, RZ, -0x43a6b9fa ;  /* 0xbc594606ff067424 */ /* 0x004fe400078e00ff */
[----:B------:R-:W-:Y:S01]  /*c6c0*/  HFMA2 R7, -RZ, RZ, 0.96337890625, -2856 ;  /* 0x3bb5e994ff077431 */ /* 0x000fe200000001ff */
[----:B------:R2:W-:Y:S01]  /*c6d0*/  STL.64 [R1+0x5c0], R20 ;  /* 0x0005c01401007387 */ /* 0x0005e20000100a00 */
[----:B0-----:R-:W-:Y:S01]  /*c6e0*/  MOV R12, 0x3301fab9 ;  /* 0x3301fab9000c7802 */ /* 0x001fe20000000f00 */
[----:B------:R-:W-:-:S02]  /*c6f0*/  IMAD.MOV.U32 R13, RZ, RZ, -0x451e2b3b ;  /* 0xbae1d4c5ff0d7424 */ /* 0x000fc400078e00ff */
[----:B------:R0:W-:Y:S01]  /*c700*/  STL.64 [R1+0x5f0], R16 ;  /* 0x0005f01001007387 */ /* 0x0001e20000100a00 */
[----:B-1----:R-:W-:Y:S01]  /*c710*/  MOV R14, 0x3aa8ffa4 ;  /* 0x3aa8ffa4000e7802 */ /* 0x002fe20000000f00 */
[----:B------:R-:W-:Y:S02]  /*c720*/  HFMA2 R15, -RZ, RZ, -0.74462890625, -0.0031642913818359375 ;  /* 0xb9f59a7bff0f7431 */ /* 0x000fe400000001ff */
[----:B------:R1:W-:Y:S01]  /*c730*/  STL.64 [R1+0x5f8], R6 ;  /* 0x0005f80601007387 */ /* 0x0003e20000100a00 */
[----:B--2---:R-:W-:Y:S01]  /*c740*/  MOV R20, 0x3d756a1b ;  /* 0x3d756a1b00147802 */ /* 0x004fe20000000f00 */
[----:B------:R-:W-:Y:S02]  /*c750*/  IMAD.MOV.U32 R21, RZ, RZ, -0x42faf2e3 ;  /* 0xbd050d1dff157424 */ /* 0x000fe400078e00ff */
[----:B------:R2:W-:Y:S01]  /*c760*/  STL.64 [R1+0x600], R12 ;  /* 0x0006000c01007387 */ /* 0x0005e20000100a00 */
[----:B0-----:R-:W-:Y:S02]  /*c770*/  HFMA2 R16, -RZ, RZ, -0.5791015625, 6.30078125 ;  /* 0xb8a2464dff107431 */ /* 0x001fe400000001ff */
[----:B------:R-:W-:Y:S01]  /*c780*/  IMAD.MOV.U32 R17, RZ, RZ, 0x37d6f710 ;  /* 0x37d6f710ff117424 */ /* 0x000fe200078e00ff */
[----:B------:R0:W-:Y:S01]  /*c790*/  STL.64 [R1+0x608], R14 ;  /* 0x0006080e01007387 */ /* 0x0001e20000100a00 */
[----:B-1----:R-:W-:Y:S01]  /*c7a0*/  MOV R6, 0x2b978533 ;  /* 0x2b97853300067802 */ /* 0x002fe20000000f00 */
[----:B------:R-:W-:-:S02]  /*c7b0*/  HFMA2 R7, -RZ, RZ, -0.41845703125, -0.052032470703125 ;  /* 0xb6b2aaa9ff077431 */ /* 0x000fc400000001ff */
[----:B------:R1:W-:Y:S01]  /*c7c0*/  STL.64 [R1+0x5e8], R20 ;  /* 0x0005e81401007387 */ /* 0x0003e20000100a00 */
[----:B--2---:R-:W-:Y:S01]  /*c7d0*/  IMAD.MOV.U32 R12, RZ, RZ, 0x3660ca4a ;  /* 0x3660ca4aff0c7424 */ /* 0x004fe200078e00ff */
[----:B------:R-:W-:Y:S02]  /*c7e0*/  MOV R13, 0xb58b55b7 ;  /* 0xb58b55b7000d7802 */ /* 0x000fe40000000f00 */
[----:B------:R2:W-:Y:S01]  /*c7f0*/  STL.64 [R1+0x618], R16 ;  /* 0x0006181001007387 */ /* 0x0005e20000100a00 */
[----:B0-----:R-:W-:Y:S02]  /*c800*/  HFMA2 R14, -RZ, RZ, -0.030426025390625, 0.0012359619140625 ;  /* 0xa7ca1510ff0e7431 */ /* 0x001fe400000001ff */
[----:B------:R-:W-:Y:S01]  /*c810*/  IMAD.MOV.U32 R15, RZ, RZ, 0x344da161 ;  /* 0x344da161ff0f7424 */ /* 0x000fe200078e00ff */
[----:B------:R0:W-:Y:S01]  /*c820*/  STL.64 [R1+0x620], R6 ;  /* 0x0006200601007387 */ /* 0x0001e20000100a00 */
[----:B-1----:R-:W-:Y:S01]  /*c830*/  IMAD.MOV.U32 R20, RZ, RZ, -0x50b6c2c3 ;  /* 0xaf493d3dff147424 */ /* 0x002fe200078e00ff */
[----:B------:R-:W-:-:S02]  /*c840*/  MOV R21, 0x38f01e51 ;  /* 0x38f01e5100157802 */ /* 0x000fc40000000f00 */
[----:B------:R1:W-:Y:S01]  /*c850*/  STL.64 [R1+0x628], R12 ;  /* 0x0006280c01007387 */ /* 0x0003e20000100a00 */
[----:B--2---:R-:W-:Y:S01]  /*c860*/  MOV R16, 0xb3f53521 ;  /* 0xb3f5352100107802 */ /* 0x004fe20000000f00 */
[----:B------:R-:W-:Y:S02]  /*c870*/  HFMA2 R17, -RZ, RZ, 0.220703125, -0.00022685527801513671875 ;  /* 0x33108b6fff117431 */ /* 0x000fe400000001ff */
[----:B------:R2:W-:Y:S01]  /*c880*/  STL.64 [R1+0x630], R14 ;  /* 0x0006300e01007387 */ /* 0x0005e20000100a00 */
[----:B0-----:R-:W-:Y:S01]  /*c890*/  IMAD.MOV.U32 R6, RZ, RZ, -0x423524bd ;  /* 0xbdcadb43ff067424 */ /* 0x001fe200078e00ff */
[----:B------:R-:W-:Y:S02]  /*c8a0*/  MOV R7, 0x3e37d95d ;  /* 0x3e37d95d00077802 */ /* 0x000fe40000000f00 */
[----:B------:R0:W-:Y:S01]  /*c8b0*/  STL.64 [R1+0x610], R20 ;  /* 0x0006101401007387 */ /* 0x0001e20000100a00 */
[----:B-1----:R-:W-:Y:S02]  /*c8c0*/  HFMA2 R12, -RZ, RZ, -1.5048828125, 5.2988529205322265625e-05 ;  /* 0xbe050379ff0c7431 */ /* 0x002fe400000001ff */
[----:B------:R-:W-:Y:S01]  /*c8d0*/  IMAD.MOV.U32 R13, RZ, RZ, -0x47fbf7d1 ;  /* 0xb804082fff0d7424 */ /* 0x000fe200078e00ff */
[----:B------:R1:W-:Y:S01]  /*c8e0*/  STL.64 [R1+0x638], R16 ;  /* 0x0006381001007387 */ /* 0x0003e20000100a00 */
[----:B--2---:R-:W-:Y:S01]  /*c8f0*/  MOV R14, 0x3db95da4 ;  /* 0x3db95da4000e7802 */ /* 0x004fe20000000f00 */
[----:B------:R-:W-:-:S02]  /*c900*/  HFMA2 R15, -RZ, RZ, -1.435546875, 0.00492095947265625 ;  /* 0xbdbe1d0aff0f7431 */ /* 0x000fc400000001ff */
[----:B------:R2:W-:Y:S01]  /*c910*/  STL.64 [R1+0x640], R6 ;  /* 0x0006400601007387 */ /* 0x0005e20000100a00 */
[----:B0-----:R-:W-:-:S03]  /*c920*/  IMAD.MOV.U32 R20, RZ, RZ, 0x3d35e97a ;  /* 0x3d35e97aff147424 */ /* 0x001fc600078e00ff */
[----:B------:R0:W-:Y:S01]  /*c930*/  STL.64 [R1+0x648], R12 ;  /* 0x0006480c01007387 */ /* 0x0001e20000100a00 */
[----:B------:R-:W-:-:S03]  /*c940*/  MOV R21, 0x3495237e ;  /* 0x3495237e00157802 */ /* 0x000fc60000000f00 */
[----:B------:R3:W-:Y:S01]  /*c950*/  STL.64 [R1+0x650], R14 ;  /* 0x0006500e01007387 */ /* 0x0007e20000100a00 */
[----:B-1----:R-:W-:Y:S02]  /*c960*/  HFMA2 R16, -RZ, RZ, -1.1376953125, 0.0194244384765625 ;  /* 0xbc8d24f9ff107431 */ /* 0x002fe400000001ff */
[----:B------:R-:W-:Y:S01]  /*c970*/  IMAD.MOV.U32 R17, RZ, RZ, 0x3c685f80 ;  /* 0x3c685f80ff117424 */ /* 0x000fe200078e00ff */
[----:B--2---:R-:W-:Y:S01]  /*c980*/  MOV R6, 0xbbb833db ;  /* 0xbbb833db00067802 */ /* 0x004fe20000000f00 */
[----:B------:R-:W-:Y:S01]  /*c990*/  HFMA2 R7, -RZ, RZ, -0.16064453125, -0.025848388671875 ;  /* 0xb124a69eff077431 */ /* 0x000fe200000001ff */
[----:B------:R1:W-:Y:S01]  /*c9a0*/  STL.64 [R1+0x658], R20 ;  /* 0x0006581401007387 */ /* 0x0003e20000100a00 */
[----:B0-----:R-:W-:Y:S01]  /*c9b0*/  IMAD.MOV.U32 R12, RZ, RZ, 0x3ad21a87 ;  /* 0x3ad21a87ff0c7424 */ /* 0x001fe200078e00ff */
[----:B------:R-:W-:Y:S02]  /*c9c0*/  MOV R13, 0xba9821e8 ;  /* 0xba9821e8000d7802 */ /* 0x000fe40000000f00 */
[----:B------:R0:W-:Y:S01]  /*c9d0*/  STL.64 [R1+0x668], R6 ;  /* 0x0006680601007387 */ /* 0x0001e20000100a00 */
[----:B---3--:R-:W-:-:S02]  /*c9e0*/  HFMA2 R14, -RZ, RZ, 0.7294921875, -28928 ;  /* 0x39d6f710ff0e7431 */ /* 0x008fc400000001ff */
[----:B------:R-:W-:Y:S01]  /*c9f0*/  IMAD.MOV.U32 R15, RZ, RZ, 0x2da18c1b ;  /* 0x2da18c1bff0f7424 */ /* 0x000fe200078e00ff */
[----:B------:R2:W-:Y:S04]  /*ca00*/  STL.64 [R1+0x660], R16 ;  /* 0x0006601001007387 */ /* 0x0005e80000100a00 */
[----:B------:R3:W-:Y:S01]  /*ca10*/  STL.64 [R1+0x670], R12 ;  /* 0x0006700c01007387 */ /* 0x0007e20000100a00 */
[----:B-1----:R-:W-:Y:S01]  /*ca20*/  MOV R20, 0xb8c8fffe ;  /* 0xb8c8fffe00147802 */ /* 0x002fe20000000f00 */
[----:B------:R-:W-:Y:S02]  /*ca30*/  HFMA2 R21, -RZ, RZ, 0.56494140625, 33664 ;  /* 0x3885781cff157431 */ /* 0x000fe400000001ff */
[----:B------:R1:W-:Y:S01]  /*ca40*/  STL.64 [R1+0x678], R14 ;  /* 0x0006780e01007387 */ /* 0x0003e20000100a00 */
[----:B0-----:R-:W-:-:S02]  /*ca50*/  HFMA2 R6, -RZ, RZ, 0.409423828125, 444.75 ;  /* 0x368d5ef3ff067431 */ /* 0x001fc400000001ff */
[----:B------:R-:W-:Y:S02]  /*ca60*/  IMAD.MOV.U32 R7, RZ, RZ, -0x49cfc1d0 ;  /* 0xb6303e30ff077424 */ /* 0x000fe400078e00ff */
[----:B--2---:R-:W-:Y:S01]  /*ca70*/  IMAD.MOV.U32 R16, RZ, RZ, -0x4851d4db ;  /* 0xb7ae2b25ff107424 */ /* 0x004fe200078e00ff */
[----:B------:R-:W-:Y:S01]  /*ca80*/  MOV R17, 0xaa04ec8a ;  /* 0xaa04ec8a00117802 */ /* 0x000fe20000000f00 */
[----:B------:R0:W-:Y:S01]  /*ca90*/  STL.64 [R1+0x680], R20 ;  /* 0x0006801401007387 */ /* 0x0001e20000100a00 */
[----:B---3--:R-:W-:Y:S01]  /*caa0*/  MOV R12, 0x3558d126 ;  /* 0x3558d126000c7802 */ /* 0x008fe20000000f00 */
[----:B------:R-:W-:Y:S02]  /*cab0*/  HFMA2 R13, -RZ, RZ, 0.0241241455078125, 20.375 ;  /* 0x262d4d18ff0d7431 */ /* 0x000fe400000001ff */
[----:B------:R2:W-:Y:S01]  /*cac0*/  STL.64 [R1+0x690], R6 ;  /* 0x0006900601007387 */ /* 0x0005e20000100a00 */
[----:B-1----:R-:W-:Y:S01]  /*cad0*/  IMAD.MOV.U32 R14, RZ, RZ, -0x4be1d735 ;  /* 0xb41e28cbff0e7424 */ /* 0x002fe200078e00ff */
[----:B------:R-:W-:-:S02]  /*cae0*/  MOV R15, 0xbe4cbe7e ;  /* 0xbe4cbe7e000f7802 */ /* 0x000fc40000000f00 */
[----:B------:R1:W-:Y:S04]  /*caf0*/  STL.64 [R1+0x688], R16 ;  /* 0x0006881001007387 */ /* 0x0003e80000100a00 */
[----:B------:R3:W-:Y:S01]  /*cb00*/  STL.64 [R1+0x698], R12 ;  /* 0x0006980c01007387 */ /* 0x0007e20000100a00 */
[----:B0-----:R-:W-:Y:S02]  /*cb10*/  HFMA2 R20, -RZ, RZ, -1.115234375, -0.0924072265625 ;  /* 0xbc76adeaff147431 */ /* 0x001fe400000001ff */
[----:B------:R-:W-:Y:S01]  /*cb20*/  IMAD.MOV.U32 R21, RZ, RZ, 0x3ebaba46 ;  /* 0x3ebaba46ff157424 */ /* 0x000fe200078e00ff */
[----:B------:R0:W-:Y:S01]  /*cb30*/  STL.64 [R1+0x6a0], R14 ;  /* 0x0006a00e01007387 */ /* 0x0001e20000100a00 */
[----:B--2---:R-:W-:Y:S01]  /*cb40*/  IMAD.MOV.U32 R6, RZ, RZ, 0x380ec44f ;  /* 0x380ec44fff067424 */ /* 0x004fe200078e00ff */
[----:B------:R-:W-:-:S02]  /*cb50*/  MOV R7, 0xbe0d26d1 ;  /* 0xbe0d26d100077802 */ /* 0x000fc40000000f00 */
[----:B-1----:R-:W-:Y:S01]  /*cb60*/  MOV R16, 0xbeedbf89 ;  /* 0xbeedbf8900107802 */ /* 0x002fe20000000f00 */
        /* <DEDUP_REMOVED lines=12> */
[----:B--2---:R-:W-:Y:S01]  /*cc30*/  HFMA2 R6, -RZ, RZ, 0.81884765625, -30.46875 ;  /* 0x3a8dcf9eff067431 */ /* 0x004fe200000001ff */
[----:B------:R-:W-:Y:S02]  /*cc40*/  MOV R7, 0xb9c3f089 ;  /* 0xb9c3f08900077802 */ /* 0x000fe40000000f00 */
[----:B0-----:R-:W-:Y:S01]  /*cc50*/  MOV R16, 0x3091fe30 ;  /* 0x3091fe3000107802 */ /* 0x001fe20000000f00 */
[----:B------:R-:W-:Y:S01]  /*cc60*/  IMAD.MOV.U32 R17, RZ, RZ, -0x45370000 ;  /* 0xbac90000ff117424 */ /* 0x000fe200078e00ff */
        /* <DEDUP_REMOVED lines=11> */
[----:B--2---:R-:W-:Y:S01]  /*cd20*/  MOV R6, 0x3f39715e ;  /* 0x3f39715e00067802 */ /* 0x004fe20000000f00 */
[----:B------:R-:W-:-:S02]  /*cd30*/  IMAD.MOV.U32 R7, RZ, RZ, -0x404dd976 ;  /* 0xbfb2268aff077424 */ /* 0x000fc400078e00ff */
[----:B-1----:R-:W-:Y:S02]  /*cd40*/  IMAD.MOV.U32 R16, RZ, RZ, 0x3612bd37 ;  /* 0x3612bd37ff107424 */ /* 0x002fe400078e00ff */
[----:B------:R-:W-:Y:S01]  /*cd50*/  HFMA2 R17, -RZ, RZ, -0.324951171875, 174.125 ;  /* 0xb5335971ff117431 */ /* 0x000fe200000001ff */
[----:B------:R1:W-:Y:S01]  /*cd60*/  STL.64 [R1+0x6f8], R20 ;  /* 0x0006f81401007387 */ /* 0x0003e20000100a00 */
[----:B---3--:R-:W-:Y:S01]  /*cd70*/  HFMA2 R12, -RZ, RZ, 1.8828125, 479.75 ;  /* 0x3f885f7fff0c7431 */ /* 0x008fe200000001ff */
[----:B------:R-:W-:Y:S02]  /*cd80*/  MOV R13, 0x3944bb29 ;  /* 0x3944bb29000d7802 */ /* 0x000fe40000000f00 */
        /* <DEDUP_REMOVED lines=8> */
[----:B--2---:R-:W-:Y:S02]  /*ce10*/  IMAD.MOV.U32 R6, RZ, RZ, 0x3d8d121f ;  /* 0x3d8d121fff067424 */ /* 0x004fe400078e00ff */
[----:B------:R-:W-:Y:S02]  /*ce20*/  HFMA2 R7, -RZ, RZ, 0.200927734375, -42848 ;  /* 0x326ef93bff077431 */ /* 0x000fe400000001ff */
[----:B0-----:R-:W-:Y:S01]  /*ce30*/  HFMA2 R16, -RZ, RZ, 1.56640625, -40512 ;  /* 0x3e44f8f2ff107431 */ /* 0x001fe200000001ff */
[----:B------:R-:W-:Y:S01]  /*ce40*/  MOV R17, 0xbe29f5e1 ;  /* 0xbe29f5e100117802 */ /* 0x000fe20000000f00 */
        /* <DEDUP_REMOVED lines=11> */
[----:B--2---:R-:W-:Y:S01]  /*cf00*/  HFMA2 R6, -RZ, RZ, -0.57958984375, 0.002964019775390625 ;  /* 0xb8a31a12ff067431 */ /* 0x004fe200000001ff */
[----:B------:R-:W-:-:S02]  /*cf10*/  MOV R7, 0x3852efff ;  /* 0x3852efff00077802 */ /* 0x000fc40000000f00 */
[----:B-1----:R-:W-:Y:S01]  /*cf20*/  MOV R16, 0x39ba53bc ;  /* 0x39ba53bc00107802 */ /* 0x002fe20000000f00 */
[----:B------:R-:W-:Y:S01]  /*cf30*/  IMAD.MOV.U32 R17, RZ, RZ, 0x2b65fa2b ;  /* 0x2b65fa2bff117424 */ /* 0x000fe200078e00ff */
        /* <DEDUP_REMOVED lines=11> */
[----:B--2---:R-:W-:Y:S01]  /*cff0*/  MOV R6, 0xb9885993 ;  /* 0xb988599300067802 */ /* 0x004fe20000000f00 */
[----:B------:R-:W-:Y:S02]  /*d000*/  IMAD.MOV.U32 R7, RZ, RZ, 0x3fc4fabc ;  /* 0x3fc4fabcff077424 */ /* 0x000fe400078e00ff */
[----:B0-----:R-:W-:Y:S02]  /*d010*/  IMAD.MOV.U32 R16, RZ, RZ, 0x408f03f4 ;  /* 0x408f03f4ff107424 */ /* 0x001fe400078e00ff */
[----:B------:R-:W-:Y:S01]  /*d020*/  HFMA2 R17, -RZ, RZ, -2.0859375, -0.033233642578125 ;  /* 0xc02ca841ff117431 */ /* 0x000fe200000001ff */
        /* <DEDUP_REMOVED lines=11> */
[----:B--2---:R-:W-:-:S02]  /*d0e0*/  IMAD.MOV.U32 R6, RZ, RZ, -0x436e1202 ;  /* 0xbc91edfeff067424 */ /* 0x004fc400078e00ff */
[----:B------:R-:W-:Y:S02]  /*d0f0*/  HFMA2 R7, -RZ, RZ, 0.97705078125, -0.0060577392578125 ;  /* 0x3bd19e34ff077431 */ /* 0x000fe400000001ff */
[----:B-1----:R-:W-:Y:S01]  /*d100*/  HFMA2 R16, -RZ, RZ, -0.1881103515625, -369 ;  /* 0xb205ddc4ff107431 */ /* 0x002fe200000001ff */
[----:B------:R-:W-:Y:S01]  /*d110*/  MOV R17, 0x3cc6cd86 ;  /* 0x3cc6cd8600117802 */ /* 0x000fe20000000f00 */
[----:B------:R1:W-:Y:S01]  /*d120*/  STL.64 [R1+0x798], R20 ;  /* 0x0007981401007387 */ /* 0x0003e20000100a00 */
[----:B---3--:R-:W-:Y:S01]  /*d130*/  MOV R12, 0x2e596624 ;  /* 0x2e596624000c7802 */ /* 0x008fe20000000f00 */
[----:B------:R-:W-:Y:S02]  /*d140*/  IMAD.MOV.U32 R13, RZ, RZ, -0x45341f6a ;  /* 0xbacbe096ff0d7424 */ /* 0x000fe400078e00ff */
[----:B------:R2:W-:Y:S01]  /*d150*/  STL.64 [R1+0x7a8], R6 ;  /* 0x0007a80601007387 */ /* 0x0005e20000100a00 */
[----:B0-----:R-:W-:Y:S01]  /*d160*/  HFMA2 R14, -RZ, RZ, 0.8173828125, 5628 ;  /* 0x3a8a6d7fff0e7431 */ /* 0x001fe200000001ff */
[----:B------:R-:W-:-:S02]  /*d170*/  MOV R15, 0xb9b8f43c ;  /* 0xb9b8f43c000f7802 */ /* 0x000fc40000000f00 */
[----:B------:R0:W-:Y:S04]  /*d180*/  STL.64 [R1+0x7a0], R16 ;  /* 0x0007a01001007387 */ /* 0x0001e80000100a00 */
[----:B------:R3:W-:Y:S01]  /*d190*/  STL.64 [R1+0x7b0], R12 ;  /* 0x0007b00c01007387 */ /* 0x0007e20000100a00 */
[----:B-1----:R-:W-:Y:S02]  /*d1a0*/  IMAD.MOV.U32 R20, RZ, RZ, 0x29d16c32 ;  /* 0x29d16c32ff147424 */ /* 0x002fe400078e00ff */
[----:B------:R-:W-:Y:S01]  /*d1b0*/  HFMA2 R21, -RZ, RZ, 0.57666015625, -868.5 ;  /* 0x389de2c9ff157431 */ /* 0x000fe200000001ff */
[----:B------:R1:W-:Y:S01]  /*d1c0*/  STL.64 [R1+0x7b8], R14 ;  /* 0x0007b80e01007387 */ /* 0x0003e20000100a00 */
[----:B--2---:R-:W-:Y:S01]  /*d1d0*/  HFMA2 R6, -RZ, RZ, -2.412109375, -21.8125 ;  /* 0xc0d3cd74ff067431 */ /* 0x004fe200000001ff */
[----:B------:R-:W-:-:S02]  /*d1e0*/  MOV R7, 0x41565e26 ;  /* 0x41565e2600077802 */ /* 0x000fc40000000f00 */
[----:B0-----:R-:W-:Y:S01]  /*d1f0*/  MOV R16, 0xb84a1be1 ;  /* 0xb84a1be100107802 */ /* 0x001fe20000000f00 */
[----:B------:R-:W-:Y:S01]  /*d200*/  IMAD.MOV.U32 R17, RZ, RZ, 0x377f78a2 ;  /* 0x377f78a2ff117424 */ /* 0x000fe200078e00ff */
[----:B------:R0:W-:Y:S01]  /*d210*/  STL.64 [R1+0x7c0], R20 ;  /* 0x0007c01401007387 */ /* 0x0001e20000100a00 */
[----:B---3--:R-:W-:Y:S02]  /*d220*/  IMAD.MOV.U32 R12, RZ, RZ, -0x3ed35ed2 ;  /* 0xc12ca12eff0c7424 */ /* 0x008fe400078e00ff */
[----:B------:R-:W-:Y:S01]  /*d230*/  HFMA2 R13, -RZ, RZ, -0.841796875, 0.006031036376953125 ;  /* 0xbabc1e2dff0d7431 */ /* 0x000fe200000001ff */
[----:B------:R2:W-:Y:S01]  /*d240*/  STL.64 [R1+0x7d0], R6 ;  /* 0x0007d00601007387 */ /* 0x0005e20000100a00 */
[----:B-1----:R-:W-:Y:S01]  /*d250*/  MOV R14, 0x4113bbe2 ;  /* 0x4113bbe2000e7802 */ /* 0x002fe20000000f00 */
[----:B------:R-:W-:Y:S02]  /*d260*/  IMAD.MOV.U32 R15, RZ, RZ, -0x3ed8b1f6 ;  /* 0xc1274e0aff0f7424 */ /* 0x000fe400078e00ff */
[----:B------:R1:W-:Y:S04]  /*d270*/  STL.64 [R1+0x7c8], R16 ;  /* 0x0007c81001007387 */ /* 0x0003e80000100a00 */
[----:B------:R3:W-:Y:S01]  /*d280*/  STL.64 [R1+0x7d8], R12 ;  /* 0x0007d80c01007387 */ /* 0x0007e20000100a00 */
[----:B0-----:R-:W-:Y:S01]  /*d290*/  HFMA2 R20, -RZ, RZ, 2.34375, 103.125 ;  /* 0x40b05672ff147431 */ /* 0x001fe200000001ff */
[----:B------:R-:W-:-:S02]  /*d2a0*/  MOV R21, 0x3749bc93 ;  /* 0x3749bc9300157802 */ /* 0x000fc40000000f00 */
[----:B------:R0:W-:Y:S01]  /*d2b0*/  STL.64 [R1+0x7e0], R14 ;  /* 0x0007e00e01007387 */ /* 0x0001e20000100a00 */
[----:B--2---:R-:W-:Y:S01]  /*d2c0*/  MOV R6, 0xbf8095d8 ;  /* 0xbf8095d800067802 */ /* 0x004fe20000000f00 */
[----:B------:R-:W-:Y:S02]  /*d2d0*/  IMAD.MOV.U32 R7, RZ, RZ, -0x4c24c9d8 ;  /* 0xb3db3628ff077424 */ /* 0x000fe400078e00ff */
[----:B-1----:R-:W-:Y:S02]  /*d2e0*/  IMAD.MOV.U32 R16, RZ, RZ, -0x3fdb1df7 ;  /* 0xc024e209ff107424 */ /* 0x002fe400078e00ff */
[----:B------:R-:W-:Y:S01]  /*d2f0*/  HFMA2 R17, -RZ, RZ, 2.0390625, -0.00010794401168823242188 ;  /* 0x40148713ff117431 */ /* 0x000fe200000001ff */
[----:B------:R1:W-:Y:S01]  /*d300*/  STL.64 [R1+0x7e8], R20 ;  /* 0x0007e81401007387 */ /* 0x0003e20000100a00 */
[----:B---3--:R-:W-:Y:S01]  /*d310*/  HFMA2 R12, -RZ, RZ, 1.6689453125, -16040 ;  /* 0x3eadf3d5ff0c7431 */ /* 0x008fe200000001ff */
[----:B------:R-:W-:Y:S02]  /*d320*/  MOV R13, 0xbe88cf1e ;  /* 0xbe88cf1e000d7802 */ /* 0x000fe40000000f00 */
[----:B------:R2:W-:Y:S01]  /*d330*/  STL.64 [R1+0x7f8], R6 ;  /* 0x0007f80601007387 */ /* 0x0005e20000100a00 */
[----:B0-----:R-:W-:-:S02]  /*d340*/  IMAD.MOV.U32 R14, RZ, RZ, 0x3dd19e34 ;  /* 0x3dd19e34ff0e7424 */ /* 0x001fc400078e00ff */
[----:B------:R-:W-:Y:S01]  /*d350*/  HFMA2 R15, -RZ, RZ, 0.1375732421875, -23.09375 ;  /* 0x3067cdc6ff0f7431 */ /* 0x000fe200000001ff */
[----:B------:R0:W-:Y:S04]  /*d360*/  STL.64 [R1+0x7f0], R16 ;  /* 0x0007f01001007387 */ /* 0x0001e80000100a00 */
[----:B------:R3:W-:Y:S01]  /*d370*/  STL.64 [R1+0x800], R12 ;  /* 0x0008000c01007387 */ /* 0x0007e20000100a00 */
[----:B-1----:R-:W-:Y:S01]  /*d380*/  MOV R20, 0xbce55ca9 ;  /* 0xbce55ca900147802 */ /* 0x002fe20000000f00 */
[----:B------:R-:W-:Y:S02]  /*d390*/  IMAD.MOV.U32 R21, RZ, RZ, 0x3ca46207 ;  /* 0x3ca46207ff157424 */ /* 0x000fe400078e00ff */
[----:B------:R1:W-:Y:S01]  /*d3a0*/  STL.64 [R1+0x808], R14 ;  /* 0x0008080e01007387 */ /* 0x0003e20000100a00 */
[----:B--2---:R-:W-:-:S02]  /*d3b0*/  IMAD.MOV.U32 R6, RZ, RZ, 0x3ad917d5 ;  /* 0x3ad917d5ff067424 */ /* 0x004fc400078e00ff */
[----:B------:R-:W-:Y:S02]  /*d3c0*/  HFMA2 R7, -RZ, RZ, -0.82080078125, 4.03515625 ;  /* 0xba914409ff077431 */ /* 0x000fe400000001ff */
[----:B0-----:R-:W-:Y:S01]  /*d3d0*/  HFMA2 R16, -RZ, RZ, -0.98779296875, 0.1654052734375 ;  /* 0xbbe7314bff107431 */ /* 0x001fe200000001ff */
[----:B------:R-:W-:Y:S01]  /*d3e0*/  MOV R17, 0x2c0887f7 ;  /* 0x2c0887f700117802 */ /* 0x000fe20000000f00 */
        /* <DEDUP_REMOVED lines=11> */
[----:B--2---:R-:W-:Y:S01]  /*d4a0*/  HFMA2 R6, -RZ, RZ, 0.8916015625, 40128 ;  /* 0x3b2278e6ff067431 */ /* 0x004fe200000001ff */
[----:B------:R-:W-:-:S02]  /*d4b0*/  MOV R7, 0xc1a4e31c ;  /* 0xc1a4e31c00077802 */ /* 0x000fc40000000f00 */
[----:B-1----:R-:W-:Y:S01]  /*d4c0*/  MOV R16, 0xc251316e ;  /* 0xc251316e00107802 */ /* 0x002fe20000000f00 */
[----:B------:R-:W-:Y:S01]  /*d4d0*/  IMAD.MOV.U32 R17, RZ, RZ, 0x42043bff ;  /* 0x42043bffff117424 */ /* 0x000fe200078e00ff */
        /* <DEDUP_REMOVED lines=11> */
[----:B--2---:R-:W-:Y:S01]  /*d590*/  MOV R6, 0x3eaea827 ;  /* 0x3eaea82700067802 */ /* 0x004fe20000000f00 */
[----:B------:R-:W-:Y:S02]  /*d5a0*/  IMAD.MOV.U32 R7, RZ, RZ, -0x41fdf446 ;  /* 0xbe020bbaff077424 */ /* 0x000fe400078e00ff */
[----:B0-----:R-:W-:Y:S02]  /*d5b0*/  IMAD.MOV.U32 R16, RZ, RZ, 0x33993e87 ;  /* 0x33993e87ff107424 */ /* 0x001fe400078e00ff */
[----:B------:R-:W-:Y:S01]  /*d5c0*/  HFMA2 R17, -RZ, RZ, -1.7236328125, 298.25 ;  /* 0xbee55ca9ff117431 */ /* 0x000fe200000001ff */
        /* <DEDUP_REMOVED lines=11> */
[----:B--2---:R-:W-:-:S02]  /*d680*/  IMAD.MOV.U32 R6, RZ, RZ, 0x4293c7da ;  /* 0x4293c7daff067424 */ /* 0x004fc400078e00ff */
[----:B------:R-:W-:Y:S02]  /*d690*/  HFMA2 R7, -RZ, RZ, -3.5546875, -20.640625 ;  /* 0xc31ccd29ff077431 */ /* 0x000fe400000001ff */
[----:B-1----:R-:W-:Y:S01]  /*d6a0*/  HFMA2 R16, -RZ, RZ, 0.8271484375, -0.291015625 ;  /* 0x3a9eb4a8ff107431 */ /* 0x002fe200000001ff */
[----:B------:R-:W-:Y:S01]  /*d6b0*/  MOV R17, 0xb9cefd15 ;  /* 0xb9cefd1500117802 */ /* 0x000fe20000000f00 */
[----:B------:R1:W-:Y:S01]  /*d6c0*/  STL.64 [R1+0x888], R20 ;  /* 0x0008881401007387 */ /* 0x0003e20000100a00 */
[----:B---3--:R-:W-:Y:S01]  /*d6d0*/  MOV R12, 0x430437bf ;  /* 0x430437bf000c7802 */ /* 0x008fe20000000f00 */
[----:B------:R-:W-:Y:S02]  /*d6e0*/  IMAD.MOV.U32 R13, RZ, RZ, 0x3c605817 ;  /* 0x3c605817ff0d7424 */ /* 0x000fe400078e00ff */
[----:B------:R2:W-:Y:S01]  /*d6f0*/  STL.64 [R1+0x898], R6 ;  /* 0x0008980601007387 */ /* 0x0005e20000100a00 */
[----:B0-----:R-:W-:Y:S01]  /*d700*/  HFMA2 R14, -RZ, RZ, -3.482421875, 71.4375 ;  /* 0xc2f75477ff0e7431 */ /* 0x001fe200000001ff */
[----:B------:R-:W-:-:S02]  /*d710*/  MOV R15, 0x431234f7 ;  /* 0x431234f7000f7802 */ /* 0x000fc40000000f00 */
[----:B------:R0:W-:Y:S04]  /*d720*/  STL.64 [R1+0x890], R16 ;  /* 0x0008901001007387 */ /* 0x0001e80000100a00 */
[----:B------:R3:W-:Y:S01]  /*d730*/  STL.64 [R1+0x8a0], R12 ;  /* 0x0008a00c01007387 */ /* 0x0007e20000100a00 */
[----:B-1----:R-:W-:Y:S02]  /*d740*/  IMAD.MOV.U32 R20, RZ, RZ, -0x3d5f44d2 ;  /* 0xc2a0bb2eff147424 */ /* 0x002fe400078e00ff */
[----:B------:R-:W-:Y:S01]  /*d750*/  HFMA2 R21, -RZ, RZ, -0.615234375, 0.0134124755859375 ;  /* 0xb8ec22deff157431 */ /* 0x000fe200000001ff */
[----:B------:R1:W-:Y:S01]  /*d760*/  STL.64 [R1+0x8a8], R14 ;  /* 0x0008a80e01007387 */ /* 0x0003e20000100a00 */
[----:B--2---:R-:W-:Y:S01]  /*d770*/  HFMA2 R6, -RZ, RZ, 2.767578125, -0.0004770755767822265625 ;  /* 0x41898fd1ff067431 */ /* 0x004fe200000001ff */
[----:B------:R-:W-:-:S02]  /*d780*/  MOV R7, 0x357b0a41 ;  /* 0x357b0a4100077802 */ /* 0x000fc40000000f00 */
[----:B0-----:R-:W-:Y:S01]  /*d790*/  MOV R16, 0x4223149e ;  /* 0x4223149e00107802 */ /* 0x001fe20000000f00 */
[----:B------:R-:W-:Y:S01]  /*d7a0*/  IMAD.MOV.U32 R17, RZ, RZ, -0x3de7289d ;  /* 0xc218d763ff117424 */ /* 0x000fe200078e00ff */
[----:B------:R0:W-:Y:S01]  /*d7b0*/  STL.64 [R1+0x8b0], R20 ;  /* 0x0008b01401007387 */ /* 0x0001e20000100a00 */
[----:B---3--:R-:W-:Y:S02]  /*d7c0*/  IMAD.MOV.U32 R12, RZ, RZ, -0x3f374eec ;  /* 0xc0c8b114ff0c7424 */ /* 0x008fe400078e00ff */
[----:B------:R-:W-:Y:S01]  /*d7d0*/  HFMA2 R13, -RZ, RZ, 2.318359375, -1.4111328125 ;  /* 0x40a3bda5ff0d7431 */ /* 0x000fe200000001ff */
[----:B------:R2:W-:Y:S01]  /*d7e0*/  STL.64 [R1+0x8c0], R6 ;  /* 0x0008c00601007387 */ /* 0x0005e20000100a00 */
[----:B-1----:R-:W-:Y:S01]  /*d7f0*/  MOV R14, 0xc0020bba ;  /* 0xc0020bba000e7802 */ /* 0x002fe20000000f00 */
[----:B------:R-:W-:Y:S02]  /*d800*/  IMAD.MOV.U32 R15, RZ, RZ, -0x4e55e4fe ;  /* 0xb1aa1b02ff0f7424 */ /* 0x000fe400078e00ff */
[----:B------:R1:W-:Y:S04]  /*d810*/  STL.64 [R1+0x8b8], R16 ;  /* 0x0008b81001007387 */ /* 0x0003e80000100a00 */
[----:B------:R3:W-:Y:S01]  /*d820*/  STL.64 [R1+0x8c8], R12 ;  /* 0x0008c80c01007387 */ /* 0x0007e20000100a00 */
[----:B0-----:R-:W-:Y:S01]  /*d830*/  HFMA2 R20, -RZ, RZ, 1.7734375, -0.0185699462890625 ;  /* 0x3f18a4c1ff147431 */ /* 0x001fe200000001ff */
[----:B------:R-:W-:-:S02]  /*d840*/  MOV R21, 0xbee2690b ;  /* 0xbee2690b00157802 */ /* 0x000fc40000000f00 */
[----:B------:R0:W-:Y:S01]  /*d850*/  STL.64 [R1+0x8d0], R14 ;  /* 0x0008d00e01007387 */ /* 0x0001e20000100a00 */
[----:B--2---:R-:W-:Y:S01]  /*d860*/  MOV R6, 0xbd25198e ;  /* 0xbd25198e00067802 */ /* 0x004fe20000000f00 */
[----:B------:R-:W-:Y:S02]  /*d870*/  IMAD.MOV.U32 R7, RZ, RZ, 0x3ce423b1 ;  /* 0x3ce423b1ff077424 */ /* 0x000fe400078e00ff */
[----:B-1----:R-:W-:Y:S02]  /*d880*/  IMAD.MOV.U32 R16, RZ, RZ, 0x3e24a8c0 ;  /* 0x3e24a8c0ff107424 */ /* 0x002fe400078e00ff */
[----:B------:R-:W-:Y:S01]  /*d890*/  HFMA2 R17, -RZ, RZ, -0.21337890625, 25280 ;  /* 0xb2d4762cff117431 */ /* 0x000fe200000001ff */
[----:B------:R1:W-:Y:S01]  /*d8a0*/  STL.64 [R1+0x8d8], R20 ;  /* 0x0008d81401007387 */ /* 0x0003e20000100a00 */
[----:B---3--:R-:W-:Y:S01]  /*d8b0*/  HFMA2 R12, -RZ, RZ, -1.0263671875, 1.4521484375 ;  /* 0xbc1b3dcfff0c7431 */ /* 0x008fe200000001ff */
[----:B------:R-:W-:Y:S02]  /*d8c0*/  MOV R13, 0x36d76ab6 ;  /* 0x36d76ab6000d7802 */ /* 0x000fe40000000f00 */
[----:B------:R2:W-:Y:S01]  /*d8d0*/  STL.64 [R1+0x8e8], R6 ;  /* 0x0008e80601007387 */ /* 0x0005e20000100a00 */
[----:B0-----:R-:W-:-:S02]  /*d8e0*/  IMAD.MOV.U32 R14, RZ, RZ, 0x3b0b43e3 ;  /* 0x3b0b43e3ff0e7424 */ /* 0x001fc400078e00ff */
[----:B------:R-:W-:Y:S01]  /*d8f0*/  HFMA2 R15, -RZ, RZ, 3.6640625, 0.05548095703125 ;  /* 0x43542b1aff0f7431 */ /* 0x000fe200000001ff */
[----:B------:R0:W-:Y:S04]  /*d900*/  STL.64 [R1+0x8e0], R16 ;  /* 0x0008e01001007387 */ /* 0x0001e80000100a00 */
[----:B------:R3:W-:Y:S01]  /*d910*/  STL.64 [R1+0x8f0], R12 ;  /* 0x0008f00c01007387 */ /* 0x0007e20000100a00 */
[----:B-1----:R-:W-:Y:S01]  /*d920*/  MOV R20, 0x4151b9cf ;  /* 0x4151b9cf00147802 */ /* 0x002fe20000000f00 */
[----:B------:R-:W-:Y:S02]  /*d930*/  IMAD.MOV.U32 R21, RZ, RZ, -0x3c078232 ;  /* 0xc3f87dceff157424 */ /* 0x000fe400078e00ff */
[----:B------:R1:W-:Y:S01]  /*d940*/  STL.64 [R1+0x8f8], R14 ;  /* 0x0008f80e01007387 */ /* 0x0003e20000100a00 */
[----:B--2---:R-:W-:-:S02]  /*d950*/  IMAD.MOV.U32 R6, RZ, RZ, -0x4313edd9 ;  /* 0xbcec1227ff067424 */ /* 0x004fc400078e00ff */
[----:B------:R-:W-:Y:S02]  /*d960*/  HFMA2 R7, -RZ, RZ, 3.818359375, 0.00131893157958984375 ;  /* 0x43a31567ff077431 */ /* 0x000fe400000001ff */
[----:B0-----:R-:W-:Y:S01]  /*d970*/  HFMA2 R16, -RZ, RZ, 4.2109375, -23.28125 ;  /* 0x4436cdd2ff107431 */ /* 0x001fe200000001ff */
[----:B------:R-:W-:Y:S01]  /*d980*/  MOV R17, 0xc3f111b1 ;  /* 0xc3f111b100117802 */ /* 0x000fe20000000f00 */
        /* <DEDUP_REMOVED lines=11> */
[----:B--2---:R-:W-:Y:S01]  /*da40*/  HFMA2 R6, -RZ, RZ, -2.46875, -0.0004642009735107421875 ;  /* 0xc0f08f9bff067431 */ /* 0x004fe200000001ff */
[----:B------:R-:W-:-:S02]  /*da50*/  MOV R7, 0x40393dd8 ;  /* 0x40393dd800077802 */ /* 0x000fc40000000f00 */
[----:B-1----:R-:W-:Y:S01]  /*da60*/  MOV R16, 0xb54c60f7 ;  /* 0xb54c60f700107802 */ /* 0x002fe20000000f00 */
[----:B------:R-:W-:Y:S01]  /*da70*/  IMAD.MOV.U32 R17, RZ, RZ, 0x4118a4c2 ;  /* 0x4118a4c2ff117424 */ /* 0x000fe200078e00ff */
        /* <DEDUP_REMOVED lines=11> */
[----:B--2---:R-:W-:Y:S01]  /*db30*/  MOV R6, 0xc477662c ;  /* 0xc477662c00067802 */ /* 0x004fe20000000f00 */
[----:B------:R-:W-:Y:S02]  /*db40*/  IMAD.MOV.U32 R7, RZ, RZ, 0x450908e3 ;  /* 0x450908e3ff077424 */ /* 0x000fe400078e00ff */
[----:B0-----:R-:W-:Y:S02]  /*db50*/  IMAD.MOV.U32 R16, RZ, RZ, -0x42f88f86 ;  /* 0xbd07707aff107424 */ /* 0x001fe400078e00ff */
[----:B------:R-:W-:Y:S01]  /*db60*/  HFMA2 R17, -RZ, RZ, 1.1162109375, -0.000296115875244140625 ;  /* 0x3c778cdaff117431 */ /* 0x000fe200000001ff */
        /* <DEDUP_REMOVED lines=13> */
[----:B-1----:R-:W-:Y:S01]  /*dc40*/  HFMA2 R16, -RZ, RZ, 3.111328125, 1.4609375 ;  /* 0x42393dd8ff107431 */ /* 0x002fe200000001ff */
[----:B------:R-:W-:Y:S01]  /*dc50*/  MOV R17, 0xb704f033 ;  /* 0xb704f03300117802 */ /* 0x000fe20000000f00 */
[----:B------:R1:W-:Y:S01]  /*dc60*/  STL.64 [R1+0x978], R20 ;  /* 0x0009781401007387 */ /* 0x0003e20000100a00 */
[----:B---3--:R-:W-:-:S02]  /*dc70*/  IMAD.MOV.U32 R12, RZ, RZ, -0x3c55509c ;  /* 0xc3aaaf64ff0c7424 */ /* 0x008fc400078e00ff */
[----:B------:R-:W-:Y:S01]  /*dc80*/  HFMA2 R13, -RZ, RZ, -0.447021484375, -0.000134944915771484375 ;  /* 0xb727886cff0d7431 */ /* 0x000fe200000001ff */
[----:B------:R2:W-:Y:S01]  /*dc90*/  STL.64 [R1+0x980], R6 ;  /* 0x0009800601007387 */ /* 0x0005e20000100a00 */
[----:B0-----:R-:W-:Y:S01]  /*dca0*/  MOV R14, 0x43059029 ;  /* 0x43059029000e7802 */ /* 0x001fe20000000f00 */
[----:B------:R-:W-:Y:S02]  /*dcb0*/  IMAD.MOV.U32 R15, RZ, RZ, -0x3d1e795e ;  /* 0xc2e186a2ff0f7424 */ /* 0x000fe400078e00ff */
        /* <DEDUP_REMOVED lines=9> */
[----:B------:R-:W-:Y:S01]  /*dd50*/  STL.64 [R1+0x9a0], R20 ;  /* 0x0009a01401007387 */ /* 0x000fe20000100a00 */
[----:B---3--:R-:W-:Y:S02]  /*dd60*/  IMAD.MOV.U32 R14, RZ, RZ, 0x3eb9a9a3 ;  /* 0x3eb9a9a3ff0e7424 */ /* 0x008fe400078e00ff */
[----:B------:R-:W-:Y:S01]  /*dd70*/  HFMA2 R15, -RZ, RZ, 1.5966796875, 2.83718109130859375e-05 ;  /* 0x3e6301dcff0f7431 */ /* 0x000fe200000001ff */
[----:B------:R0:W-:Y:S01]  /*dd80*/  STL.64 [R1+0x9a8], R6 ;  /* 0x0009a80601007387 */ /* 0x0001e20000100a00 */
[----:B-1----:R-:W-:Y:S01]  /*dd90*/  MOV R16, 0x3ef9425d ;  /* 0x3ef9425d00107802 */ /* 0x002fe20000000f00 */
[----:B------:R-:W-:-:S02]  /*dda0*/  IMAD.MOV.U32 R17, RZ, RZ, 0x3f800000 ;  /* 0x3f800000ff117424 */ /* 0x000fc400078e00ff */
[----:B------:R1:W-:Y:S04]  /*ddb0*/  STL.64 [R1+0x9b0], R12 ;  /* 0x0009b00c01007387 */ /* 0x0003e80000100a00 */
[----:B------:R1:W-:Y:S04]  /*ddc0*/  STL.64 [R1+0x9b8], R14 ;  /* 0x0009b80e01007387 */ /* 0x0003e80000100a00 */
[----:B------:R1:W-:Y:S01]  /*ddd0*/  STL.64 [R1+0x9c0], R16 ;  /* 0x0009c01001007387 */ /* 0x0003e20000100a00 */
[----:B0-----:R-:W-:-:S03]  /*dde0*/  FMUL.FTZ R6, R8, R18 ;  /* 0x0000001208067220 */ /* 0x001fc60000410000 */
[----:B------:R1:W-:Y:S02]  /*ddf0*/  STL.64 [R1+0x9c8], RZ ;  /* 0x0009c8ff01007387 */ /* 0x0003e40000100a00 */
        /* <DEDUP_REMOVED lines=14> */
[----:B-1----:R-:W-:Y:S02]  /*dee0*/  MOV R12, 0x3d39bf78 ;  /* 0x3d39bf78000c7802 */ /* 0x002fe40000000f00 */
        /* <DEDUP_REMOVED lines=29> */
.L_x_2585:
[----:B------:R-:W-:Y:S01]  /*e0c0*/  FSETP.GEU.FTZ.AND P0, PT, R6, 1, PT ;  /* 0x3f8000000600780b */ /* 0x000fe20003f1e000 */
[----:B------:R-:W-:-:S12]  /*e0d0*/  IMAD.MOV.U32 R8, RZ, RZ, RZ ;  /* 0x000000ffff087224 */ /* 0x000fd800078e00ff */
[----:B------:R-:W-:Y:S05]  /*e0e0*/  @P0 BRA `(.L_x_2586) ;  /* 0x00000000007c0947 */ /* 0x000fea0003800000 */
        /* <DEDUP_REMOVED lines=31> */
.L_x_2586:
[----:B------:R-:W-:Y:S05]  /*e2e0*/  BSYNC.RECONVERGENT B0 ;  /* 0x0000000000007941 */ /* 0x000fea0003800200 */
.L_x_2584:
[----:B------:R-:W-:Y:S01]  /*e2f0*/  HFMA2 R6, -RZ, RZ, 0, 0 ;  /* 0x00000000ff067431 */ /* 0x000fe200000001ff */
[----:B------:R-:W-:Y:S01]  /*e300*/  BSSY.RECONVERGENT B0, `(.L_x_2587) ;  /* 0x0000015000007945 */ /* 0x000fe20003800200 */
[----:B0-----:R-:W-:Y:S01]  /*e310*/  IMAD.MOV.U32 R4, RZ, RZ, 0x1 ;  /* 0x00000001ff047424 */ /* 0x001fe200078e00ff */
[----:B------:R-:W-:-:S07]  /*e320*/  MOV R7, 0xbeaaaaab ;  /* 0xbeaaaaab00077802 */ /* 0x000fce0000000f00 */
.L_x_2588:
[----:B------:R-:W-:-:S13]  /*e330*/  ISETP.GT.AND P1, PT, R4, R6, PT ;  /* 0x000000060400720c */ /* 0x000fda0003f24270 */
[C---:B-1----:R-:W-:Y:S01]  /*e340*/  @P1 IADD3 R13, PT, PT, R4.reuse, -0x1, RZ ;  /* 0xffffffff040d1810 */ /* 0x042fe20007ffe0ff */
[----:B------:R-:W-:-:S03]  /*e350*/  @!P1 IMAD R12, R4, 0x4, R5 ;  /* 0x00000004040c9824 */ /* 0x000fc600078e0205 */
[----:B------:R-:W-:-:S03]  /*e360*/  @P1 LEA R13, R13, R5, 0x2 ;  /* 0x000000050d0d1211 */ /* 0x000fc600078e10ff */
[----:B------:R-:W2:Y:S04]  /*e370*/  @!P1 LDL R12, [R12] ;  /* 0x000000000c0c9983 */ /* 0x000ea80000100800 */
[----:B------:R-:W3:Y:S02]  /*e380*/  @P1 LDL R14, [R13] ;  /* 0x000000000d0e1983 */ /* 0x000ee40000100800 */
[----:B---3--:R-:W-:Y:S01]  /*e390*/  @P1 FMUL.FTZ R12, R14, R8 ;  /* 0x000000080e0c1220 */ /* 0x008fe20000410000 */
        /* <DEDUP_REMOVED lines=9> */
[----:B------:R-:W-:-:S13]  /*e430*/  FSETP.GEU.FTZ.AND P0, PT, |R12|, R13, PT ;  /* 0x0000000d0c00720b */ /* 0x000fda0003f1e200 */
[----:B------:R-:W-:Y:S05]  /*e440*/  @P0 BRA P2, `(.L_x_2588) ;  /* 0xfffffffc00b80947 */ /* 0x000fea000103ffff */
[----:B------:R-:W-:Y:S05]  /*e450*/  BSYNC.RECONVERGENT B0 ;  /* 0x0000000000007941 */ /* 0x000fea0003800200 */
.L_x_2587:
        /* <DEDUP_REMOVED lines=9> */
.L_x_2592:
        /* <DEDUP_REMOVED lines=15> */
[----:B---3--:R-:W-:-:S05]  /*e5e0*/  FMUL.FTZ R15, |R13|, 5.9604644775390625e-08 ;  /* 0x338000000d0f7820 */ /* 0x008fca0000410200 */
[----:B------:R-:W-:-:S13]  /*e5f0*/  FSETP.GEU.FTZ.AND P0, PT, |R17|, R15, PT ;  /* 0x0000000f1100720b */ /* 0x000fda0003f1e200 */
[----:B------:R-:W-:Y:S05]  /*e600*/  @P0 BRA P2, `(.L_x_2592) ;  /* 0xfffffffc00b80947 */ /* 0x000fea000103ffff */
[----:B------:R-:W-:Y:S05]  /*e610*/  BSYNC.RECONVERGENT B1 ;  /* 0x0000000000017941 */ /* 0x000fea0003800200 */
.L_x_2591:
        /* <DEDUP_REMOVED lines=12> */
.L_x_2594:
        /* <DEDUP_REMOVED lines=19> */
.L_x_2593:
        /* <DEDUP_REMOVED lines=12> */
.L_x_2596:
        /* <DEDUP_REMOVED lines=19> */
.L_x_2595:
        /* <DEDUP_REMOVED lines=12> */
.L_x_2598:
        /* <DEDUP_REMOVED lines=19> */
.L_x_2597:
        /* <DEDUP_REMOVED lines=12> */
.L_x_2600:
        /* <DEDUP_REMOVED lines=19> */
.L_x_2599:
        /* <DEDUP_REMOVED lines=12> */
.L_x_2602:
        /* <DEDUP_REMOVED lines=19> */
.L_x_2601:
        /* <DEDUP_REMOVED lines=12> */
.L_x_2604:
        /* <DEDUP_REMOVED lines=19> */
.L_x_2603:
        /* <DEDUP_REMOVED lines=12> */
.L_x_2606:
        /* <DEDUP_REMOVED lines=19> */
.L_x_2605:
        /* <DEDUP_REMOVED lines=12> */
.L_x_2608:
        /* <DEDUP_REMOVED lines=19> */
.L_x_2607:
        /* <DEDUP_REMOVED lines=12> */
.L_x_2610:
        /* <DEDUP_REMOVED lines=19> */
.L_x_2609:
        /* <DEDUP_REMOVED lines=12> */
.L_x_2612:
        /* <DEDUP_REMOVED lines=19> */
.L_x_2611:
        /* <DEDUP_REMOVED lines=12> */
.L_x_2614:
        /* <DEDUP_REMOVED lines=19> */
.L_x_2613:
        /* <DEDUP_REMOVED lines=12> */
.L_x_2616:
        /* <DEDUP_REMOVED lines=19> */
.L_x_2615:
        /* <DEDUP_REMOVED lines=12> */
.L_x_2618:
        /* <DEDUP_REMOVED lines=19> */
.L_x_2617:
        /* <DEDUP_REMOVED lines=12> */
.L_x_2620:
        /* <DEDUP_REMOVED lines=19> */
.L_x_2619:
        /* <DEDUP_REMOVED lines=12> */
.L_x_2622:
        /* <DEDUP_REMOVED lines=19> */
.L_x_2621:
        /* <DEDUP_REMOVED lines=12> */
.L_x_2624:
        /* <DEDUP_REMOVED lines=19> */
.L_x_2623:
        /* <DEDUP_REMOVED lines=12> */
.L_x_2626:
        /* <DEDUP_REMOVED lines=19> */
.L_x_2625:
        /* <DEDUP_REMOVED lines=12> */
.L_x_2628:
        /* <DEDUP_REMOVED lines=19> */
.L_x_2627:
        /* <DEDUP_REMOVED lines=12> */
.L_x_2630:
        /* <DEDUP_REMOVED lines=19> */
.L_x_2629:
        /* <DEDUP_REMOVED lines=12> */
.L_x_2632:
        /* <DEDUP_REMOVED lines=19> */
.L_x_2631:
        /* <DEDUP_REMOVED lines=12> */
.L_x_2634:
        /* <DEDUP_REMOVED lines=19> */
.L_x_2633:
        /* <DEDUP_REMOVED lines=12> */
.L_x_2636:
        /* <DEDUP_REMOVED lines=19> */
.L_x_2635:
        /* <DEDUP_REMOVED lines=10> */
.L_x_2638:
        /* <DEDUP_REMOVED lines=19> */
.L_x_2637:
[----:B------:R-:W1:Y:S02]  /*11290*/  MUFU.RCP R0, R2 ;  /* 0x0000000200007308 */ /* 0x000e640000001000 */
[----:B-1----:R-:W-:-:S04]  /*112a0*/  FMUL.FTZ R0, R12, R0 ;  /* 0x000000000c007220 */ /* 0x002fc80000410000 */
[----:B------:R-:W-:-:S05]  /*112b0*/  FMUL.FTZ R0, R7, R0 ;  /* 0x0000000007007220 */ /* 0x000fca0000410000 */
[----:B------:R-:W-:-:S13]  /*112c0*/  FSETP.GT.FTZ.AND P0, PT, |R0|, |R13|, PT ;  /* 0x4000000d0000720b */ /* 0x000fda0003f14200 */
[----:B------:R-:W-:-:S07]  /*112d0*/  @!P0 FADD.FTZ R4, R4, R0 ;  /* 0x0000000004048221 */ /* 0x000fce0000010000 */
.L_x_2590:
[----:B------:R-:W-:Y:S05]  /*112e0*/  BSYNC.RECONVERGENT B0 ;  /* 0x0000000000007941 */ /* 0x000fea0003800200 */
.L_x_2589:
[----:B------:R-:W-:Y:S01]  /*112f0*/  FMUL.FTZ R12, R2, 1 ;  /* 0x3f800000020c7820 */ /* 0x000fe20000410000 */
[----:B------:R-:W-:Y:S01]  /*11300*/  FMUL.FTZ R16, R8, 1 ;  /* 0x3f80000008107820 */ /* 0x000fe20000410000 */
[----:B------:R-:W-:Y:S01]  /*11310*/  MOV R14, 0x652b82fe ;  /* 0x652b82fe000e7802 */ /* 0x000fe20000000f00 */
[----:B------:R-:W-:Y:S01]  /*11320*/  IMAD.MOV.U32 R15, RZ, RZ, 0x3ff71547 ;  /* 0x3ff71547ff0f7424 */ /* 0x000fe200078e00ff */
        /* <DEDUP_REMOVED lines=147> */
.L_x_2640:
[----:B------:R-:W-:Y:S05]  /*11c60*/  BSYNC.RECONVERGENT B0 ;  /* 0x0000000000007941 */ /* 0x000fea0003800200 */
.L_x_2639:
[----:B------:R-:W-:Y:S01]  /*11c70*/  FMUL.FTZ R0, R2, 0.5 ;  /* 0x3f00000002007820 */ /* 0x000fe20000410000 */
[----:B------:R-:W-:Y:S01]  /*11c80*/  UMOV UR6, 0x54411744 ;  /* 0x5441174400067882 */ /* 0x000fe20000000000 */
[----:B------:R-:W-:Y:S01]  /*11c90*/  UMOV UR7, 0x401921fb ;  /* 0x401921fb00077882 */ /* 0x000fe20000000000 */
[----:B------:R-:W-:Y:S01]  /*11ca0*/  IMAD.MOV.U32 R22, RZ, RZ, 0x0 ;  /* 0x00000000ff167424 */ /* 0x000fe200078e00ff */
[----:B------:R-:W1:Y:S01]  /*11cb0*/  DMUL R12, R12, UR6 ;  /* 0x000000060c0c7c28 */ /* 0x000e620008000000 */
[----:B------:R-:W-:Y:S01]  /*11cc0*/  MOV R23, 0x3fd80000 ;  /* 0x3fd8000000177802 */ /* 0x000fe20000000f00 */
        /* <DEDUP_REMOVED lines=18> */
[----:B------:R-:W-:-:S05]  /*11df0*/  MOV R2, 0x40000000 ;  /* 0x4000000000027802 */ /* 0x000fca0000000f00 */
[----:B------:R-:W-:-:S06]  /*11e00*/  FFMA.FTZ R2, |R8|, R2, 1 ;  /* 0x3f80000008027423 */ /* 0x000fcc0000010202 */
[----:B------:R-:W-:-:S15]  /*11e10*/  MUFU.RCP R2, R2 ;  /* 0x0000000200027308 */ /* 0x000fde0000001000 */
[----:B------:R-:W-:-:S15]  /*11e20*/  NOP ;  /* 0x0000000000007918 */ /* 0x000fde0000000000 */
[----:B------:R-:W-:-:S15]  /*11e30*/  NOP ;  /* 0x0000000000007918 */ /* 0x000fde0000000000 */
[----:B------:R-:W-:-:S06]  /*11e40*/  NOP ;  /* 0x0000000000007918 */ /* 0x000fcc0000000000 */
        /* <DEDUP_REMOVED lines=20> */
[----:B------:R-:W-:-:S03]  /*11f90*/  IMAD.MOV.U32 R14, RZ, RZ, 0x42fc0000 ;  /* 0x42fc0000ff0e7424 */ /* 0x000fc600078e00ff */
        /* <DEDUP_REMOVED lines=14> */
[----:B-1----:R-:W-:Y:S01]  /*12080*/  MOV R16, R22 ;  /* 0x0000001600107202 */ /* 0x002fe20000000f00 */
[C---:B------:R-:W-:Y:S01]  /*12090*/  FFMA.FTZ R14, R25.reuse, 1.9046542121259335545e-09, R14 ;  /* 0x3102e308190e7823 */ /* 0x040fe2000001000e */
[----:B------:R-:W-:Y:S01]  /*120a0*/  FFMA.FTZ R0, R24, R0, -0.1396210789680480957 ;  /* 0xbe0ef8d418007423 */ /* 0x000fe20000010000 */
[----:B------:R-:W-:Y:S02]  /*120b0*/  FADD.FTZ R25, R25, 12583039 ;  /* 0x4b40007f19197421 */ /* 0x000fe40000010000 */
[----:B------:R-:W-:Y:S01]  /*120c0*/  FMUL.FTZ R14, R14, 1.4426950216293334961 ;  /* 0x3fb8aa3b0e0e7820 */ /* 0x000fe20000410000 */
[----:B------:R-:W-:Y:S02]  /*120d0*/  FFMA.FTZ R24, R24, R0, 1.232995152473449707 ;  /* 0x3f9dd2c918187423 */ /* 0x000fe40000010000 */
[----:B------:R-:W-:-:S02]  /*120e0*/  SHF.L.U32 R25, R25, 0x17, RZ ;  /* 0x0000001719197819 */ /* 0x000fc400000006ff */
[----:B------:R-:W-:Y:S01]  /*120f0*/  FMUL.FTZ R0, R24, R2 ;  /* 0x0000000218007220 */ /* 0x000fe20000410000 */
[----:B------:R-:W0:Y:S03]  /*12100*/  MUFU.EX2 R14, R14 ;  /* 0x0000000e000e7308 */ /* 0x000e260000000800 */
[----:B------:R-:W-:-:S04]  /*12110*/  FMUL.FTZ R17, R0, -2 ;  /* 0xc000000000117820 */ /* 0x000fc80000410000 */
[----:B------:R-:W-:-:S04]  /*12120*/  FFMA.FTZ R17, |R8|, R17, R24 ;  /* 0x0000001108117223 */ /* 0x000fc80000010218 */
[----:B------:R-:W-:Y:S02]  /*12130*/  FADD.FTZ R17, -R0, R17 ;  /* 0x0000001100117221 */ /* 0x000fe40000010100 */
[----:B--2---:R-:W-:Y:S01]  /*12140*/  DMUL R4, R4, R18 ;  /* 0x0000001204047228 */ /* 0x004fe20000000000 */
[----:B0-----:R-:W-:Y:S01]  /*12150*/  FMUL.FTZ R14, R25, R14 ;  /* 0x0000000e190e7220 */ /* 0x001fe20000410000 */
[----:B------:R-:W-:-:S03]  /*12160*/  FFMA.FTZ R17, R2, R17, R0 ;  /* 0x0000001102117223 */ /* 0x000fc60000010000 */
[----:B------:R-:W-:-:S04]  /*12170*/  FFMA.FTZ R15, R14, R15, R14 ;  /* 0x0000000f0e0f7223 */ /* 0x000fc8000001000e */
[----:B------:R-:W-:Y:S01]  /*12180*/  FMUL.FTZ R15, R17, R15 ;  /* 0x0000000f110f7220 */ /* 0x000fe20000410000 */
[----:B------:R-:W-:-:S04]  /*12190*/  VIADD R17, R23, 0xfff00000 ;  /* 0xfff0000017117836 */ /* 0x000fc80000000000 */
        /* <DEDUP_REMOVED lines=21> */
[----:B------:R-:W-:Y:S02]  /*122f0*/  MOV R20, R6 ;  /* 0x0000000600147202 */ /* 0x000fe40000000f00 */
[----:B------:R-:W-:-:S07]  /*12300*/  MOV R0, 0x12320 ;  /* 0x0001232000007802 */ /* 0x000fce0000000f00 */
[----:B------:R-:W-:Y:S05]  /*12310*/  CALL.REL.NOINC `($__internal_9_$__cuda_sm20_dsqrt_rn_f64_mediumpath_v1) ;  /* 0x00000228005c7944 */ /* 0x000fea0003c00000 */
.L_x_2642:
[----:B------:R-:W-:Y:S05]  /*12320*/  BSYNC.RECONVERGENT B1 ;  /* 0x0000000000017941 */ /* 0x000fea0003800200 */
.L_x_2641:
        /* <DEDUP_REMOVED lines=47> */
[----:B------:R-:W-:Y:S05]  /*12620*/  CALL.REL.NOINC `($__internal_8_$__cuda_sm20_div_rn_f64_full) ;  /* 0x0000021c00787944 */ /* 0x000fea0003c00000 */
.L_x_2644:
[----:B------:R-:W-:Y:S05]  /*12630*/  BSYNC.RECONVERGENT B1 ;  /* 0x0000000000017941 */ /* 0x000fea0003800200 */
.L_x_2643:
        /* <DEDUP_REMOVED lines=21> */
.L_x_2583:
[C---:B------:R-:W-:Y:S02]  /*12790*/  FSETP.GT.FTZ.AND P1, PT, R8.reuse, 1, PT ;  /* 0x3f8000000800780b */ /* 0x040fe40003f34000 */
[----:B------:R-:W-:-:S04]  /*127a0*/  FSETP.GT.FTZ.AND P2, PT, R8, R2, PT ;  /* 0x000000020800720b */ /* 0x000fc80003f54000 */
[----:B------:R-:W-:-:S13]  /*127b0*/  PLOP3.LUT P1, PT, P1, P2, PT, 0x2f, 0xf2 ;  /* 0x0000000000f2781c */ /* 0x000fda0000f24577 */
[----:B------:R-:W-:Y:S05]  /*127c0*/  @P1 BRA `(.L_x_2645) ;  /* 0x00000000001c1947 */ /* 0x000fea0003800000 */
[----:B------:R-:W-:Y:S01]  /*127d0*/  BSSY.RECONVERGENT B6, `(.L_x_2646) ;  /* 0x0000004000067945 */ /* 0x000fe20003800200 */
[----:B------:R-:W-:Y:S01]  /*127e0*/  IMAD.MOV.U32 R4, RZ, RZ, R2 ;  /* 0x000000ffff047224 */ /* 0x000fe200078e0002 */
[----:B------:R-:W-:-:S07]  /*127f0*/  MOV R2, 0x12810 ;  /* 0x0001281000027802 */ /* 0x000fce0000000f00 */
[----:B------:R-:W-:Y:S05]  /*12800*/  CALL.REL.NOINC `($_ZN2at6native29vectorized_elementwise_kernelILi2EN48_GLOBAL__N__08322988_15_IGammaKernel_cu_cb51a28d10CalcIgammaIfEESt5arrayIPcLm3EEEEviT0_T1_$_ZN46_INTERNAL_08322988_15_IGammaKernel_cu_cb51a28d48_GLOBAL__N__08322988_15_IGammaKernel_cu_cb51a28d12calc_igammacIfEET_S2_S2_) ;  /* 0x0000002800607944 */ /* 0x000fea0003c00000 */
[----:B------:R-:W-:Y:S05]  /*12810*/  BSYNC.RECONVERGENT B6 ;  /* 0x0000000000067941 */ /* 0x000fea0003800200 */
.L_x_2646:
[----:B------:R-:W-:Y:S01]  /*12820*/  FADD.FTZ R4, -R0, 1 ;  /* 0x3f80000000047421 */ /* 0x000fe20000010100 */
[----:B------:R-:W-:Y:S06]  /*12830*/  BRA `(.L_x_2520) ;  /* 0x0000002800407947 */ /* 0x000fec0003800000 */
.L_x_2645:
[C---:B------:R-:W-:Y:S01]  /*12840*/  FADD.FTZ R5, R2.reuse, -R8 ;  /* 0x8000000802057221 */ /* 0x040fe20000010000 */
[----:B------:R-:W-:Y:S01]  /*12850*/  FMUL.FTZ R6, |R2|, 1 ;  /* 0x3f80000002067820 */ /* 0x000fe20000410200 */
[----:B------:R-:W-:Y:S01]  /*12860*/  UMOV UR6, 0x9999999a ;  /* 0x9999999a00067882 */ /* 0x000fe20000000000 */
[----:B------:R-:W-:Y:S01]  /*12870*/  UMOV UR7, 0x3fd99999 ;  /* 0x3fd9999900077882 */ /* 0x000fe20000000000 */
[----:B------:R-:W-:Y:S01]  /*12880*/  FMUL.FTZ R12, |R5|, 1 ;  /* 0x3f800000050c7820 */ /* 0x000fe20000410200 */
[----:B------:R-:W-:Y:S02]  /*12890*/  BSSY.RECONVERGENT B1, `(.L_x_2647) ;  /* 0x0000276000017945 */ /* 0x000fe40003800200 */
[----:B------:R-:W0:-:S15]  /*128a0*/  F2F.F64.F32 R6, R6 ;  /* 0x0000000600067310 */ /* 0x000e1e0000201800 */
[----:B------:R-:W-:-:S15]  /*128b0*/  NOP ;  /* 0x0000000000007918 */ /* 0x000fde0000000000 */
[----:B------:R-:W-:-:S15]  /*128c0*/  NOP ;  /* 0x0000000000007918 */ /* 0x000fde0000000000 */
[----:B------:R-:W-:-:S15]  /*128d0*/  NOP ;  /* 0x0000000000007918 */ /* 0x000fde0000000000 */
[----:B------:R-:W-:-:S04]  /*128e0*/  NOP ;  /* 0x0000000000007918 */ /* 0x000fc80000000000 */
        /* <DEDUP_REMOVED lines=35> */
[----:B------:R-:W-:Y:S01]  /*12b20*/  FFMA.FTZ R6, R4, 1.1920928955078125e-07, RZ ;  /* 0x3400000004067823 */ /* 0x000fe200000100ff */
        /* <DEDUP_REMOVED lines=17> */
.L_x_2651:
        /* <DEDUP_REMOVED lines=13> */
.L_x_2650:
        /* <DEDUP_REMOVED lines=15> */
.L_x_2653:
        /* <DEDUP_REMOVED lines=16> */
.L_x_2654:
        /* <DEDUP_REMOVED lines=36> */
.L_x_2652:
[----:B------:R-:W-:Y:S05]  /*13140*/  BSYNC.RECONVERGENT B0 ;  /* 0x0000000000007941 */ /* 0x000fea0003800200 */
.L_x_2649:
        /* <DEDUP_REMOVED lines=12> */
[----:B------:R-:W-:-:S03]  /*13210*/  HFMA2 R5, -RZ, RZ, 1.5048828125, 33.21875 ;  /* 0x3e055027ff057431 */ /* 0x000fc600000001ff */
[----:B------:R-:W-:-:S09]  /*13220*/  FSEL R6, RZ, -23, P0 ;  /* 0xc1b80000ff067808 */ /* 0x000fd20000000000 */
[----:B------:R-:W-:-:S05]  /*13230*/  @!P0 FMUL.FTZ R14, |R2|, 8388608 ;  /* 0x4b000000020e8820 */ /* 0x000fca0000410200 */
        /* <DEDUP_REMOVED lines=23> */
.L_x_2657:
[--C-:B------:R-:W-:Y:S01]  /*133b0*/  FADD.FTZ R7, |R2|, |R2|.reuse ;  /* 0x4000000202077221 */ /* 0x100fe20000010200 */
[----:B------:R-:W-:Y:S01]  /*133c0*/  MOV R12, 0x37cbac00 ;  /* 0x37cbac00000c7802 */ /* 0x000fe20000000f00 */
[----:B------:R-:W-:Y:S02]  /*133d0*/  IMAD.MOV.U32 R14, RZ, RZ, 0x3d2aaabb ;  /* 0x3d2aaabbff0e7424 */ /* 0x000fe400078e00ff */
[----:B------:R-:W0:Y:S08]  /*133e0*/  FRND R5, R7 ;  /* 0x0000000700057307 */ /* 0x000e300000201000 */
[----:B------:R-:W1:Y:S01]  /*133f0*/  F2I.NTZ R7, R7 ;  /* 0x0000000700077305 */ /* 0x000e620000203100 */
[----:B0-----:R-:W-:-:S04]  /*13400*/  FFMA.FTZ R5, R5, -0.5, |R2| ;  /* 0xbf00000005057823 */ /* 0x001fc80000010402 */
[----:B------:R-:W-:-:S04]  /*13410*/  FMUL.FTZ R5, R5, 3.1415927410125732422 ;  /* 0x40490fdb05057820 */ /* 0x000fc80000410000 */
[----:B------:R-:W-:Y:S01]  /*13420*/  FMUL.FTZ R6, R5, R5 ;  /* 0x0000000505067220 */ /* 0x000fe20000410000 */
[C---:B-1----:R-:W-:Y:S02]  /*13430*/  LOP3.LUT R13, R7.reuse, 0x1, RZ, 0xc0, !PT ;  /* 0x00000001070d7812 */ /* 0x042fe400078ec0ff */
[----:B------:R-:W-:Y:S01]  /*13440*/  LOP3.LUT P1, RZ, R7, 0x2, RZ, 0xc0, !PT ;  /* 0x0000000207ff7812 */ /* 0x000fe2000782c0ff */
[----:B------:R-:W-:Y:S01]  /*13450*/  FFMA.FTZ R12, R6, R12, -0.0013887860113754868507 ;  /* 0xbab607ed060c7423 */ /* 0x000fe2000001000c */
[----:B------:R-:W-:Y:S02]  /*13460*/  ISETP.NE.U32.AND P0, PT, R13, 0x1, PT ;  /* 0x000000010d00780c */ /* 0x000fe40003f05070 */
[----:B------:R-:W-:Y:S02]  /*13470*/  MOV R13, 0x3effffff ;  /* 0x3effffff000d7802 */ /* 0x000fe40000000f00 */
[----:B------:R-:W-:Y:S02]  /*13480*/  FSEL R14, R14, 0.0083327032625675201416, !P0 ;  /* 0x3c0885e40e0e7808 */ /* 0x000fe40004000000 */
[----:B------:R-:W-:-:S02]  /*13490*/  FSEL R12, R12, -0.00019574658654164522886, !P0 ;  /* 0xb94d41530c0c7808 */ /* 0x000fc40004000000 */
        /* <DEDUP_REMOVED lines=35> */
.L_x_2656:
[----:B------:R-:W-:Y:S05]  /*136d0*/  BSYNC.RECONVERGENT B0 ;  /* 0x0000000000007941 */ /* 0x000fea0003800200 */
.L_x_2655:
[----:B------:R-:W0:Y:S01]  /*136e0*/  MUFU.LG2 R0, R8 ;  /* 0x0000000800007308 */ /* 0x000e220000000c00 */
[----:B------:R-:W-:Y:S01]  /*136f0*/  MOV R6, RZ ;  /* 0x000000ff00067202 */ /* 0x000fe20000000f00 */
[----:B0-----:R-:W-:-:S04]  /*13700*/  FMUL.FTZ R0, R0, 0.69314718246459960938 ;  /* 0x3f31721800007820 */ /* 0x001fc80000410000 */
[----:B------:R-:W-:-:S04]  /*13710*/  FFMA.FTZ R0, R2, R0, -R8 ;  /* 0x0000000002007223 */ /* 0x000fc80000010808 */
[----:B------:R-:W-:-:S05]  /*13720*/  FADD.FTZ R4, R0, -R4 ;  /* 0x8000000400047221 */ /* 0x000fca0000010000 */
[----:B------:R-:W-:-:S13]  /*13730*/  FSETP.GEU.FTZ.AND P0, PT, R4, -88.72283935546875, PT ;  /* 0xc2b172180400780b */ /* 0x000fda0003f1e000 */
[----:B------:R-:W-:Y:S05]  /*13740*/  @!P0 BRA `(.L_x_2658) ;  /* 0x0000001800288947 */ /* 0x000fea0003800000 */
[----:B------:R-:W-:-:S04]  /*13750*/  FMUL.FTZ R4, R4, 1.4426950216293334961 ;  /* 0x3fb8aa3b04047820 */ /* 0x000fc80000410000 */
[----:B------:R0:W1:Y:S01]  /*13760*/  MUFU.EX2 R6, R4 ;  /* 0x0000000400067308 */ /* 0x0000620000000800 */
[----:B------:R-:W-:Y:S05]  /*13770*/  BRA `(.L_x_2658) ;  /* 0x00000018001c7947 */ /* 0x000fea0003800000 */
.L_x_2648:
        /* <DEDUP_REMOVED lines=15> */
[----:B------:R-:W-:Y:S02]  /*13870*/  SEL R0, R0, 0x4, P1 ;  /* 0x0000000400007807 */ /* 0x000fe40000800000 */
[----:B------:R-:W-:Y:S01]  /*13880*/  SEL R36, RZ, 0x30, !P1 ;  /* 0x00000030ff247807 */ /* 0x000fe20004800000 */
[----:B0-----:R-:W-:Y:S01]  /*13890*/  IMAD.MOV.U32 R14, RZ, RZ, 0x4c2f75b4 ;  /* 0x4c2f75b4ff0e7424 */ /* 0x001fe200078e00ff */
[----:B------:R-:W-:Y:S01]  /*138a0*/  MOV R15, 0x4cc8c38c ;  /* 0x4cc8c38c000f7802 */ /* 0x000fe20000000f00 */
[----:B------:R0:W-:Y:S01]  /*138b0*/  STL.64 [R1], R20 ;  /* 0x0000001401007387 */ /* 0x0001e20000100a00 */
[----:B------:R-:W-:Y:S01]  /*138c0*/  IADD3 R36, PT, PT, R1, R36, RZ ;  /* 0x0000002401247210 */ /* 0x000fe20007ffe0ff */
[----:B-1----:R-:W-:Y:S01]  /*138d0*/  IMAD.MOV.U32 R7, RZ, RZ, 0x48ae85e0 ;  /* 0x48ae85e0ff077424 */ /* 0x002fe200078e00ff */
[----:B------:R-:W-:Y:S01]  /*138e0*/  MOV R6, 0x46ff3c00 ;  /* 0x46ff3c0000067802 */ /* 0x000fe20000000f00 */
[----:B------:R1:W-:Y:S01]  /*138f0*/  STL.64 [R1+0x9e0], R14 ;  /* 0x0009e00e01007387 */ /* 0x0003e20000100a00 */
[----:B--2---:R-:W-:-:S02]  /*13900*/  MOV R12, 0x4a20fbd8 ;  /* 0x4a20fbd8000c7802 */ /* 0x004fc40000000f00 */
[----:B------:R-:W-:Y:S01]  /*13910*/  MOV R13, 0x4b4b8b8f ;  /* 0x4b4b8b8f000d7802 */ /* 0x000fe20000000f00 */
[----:B------:R2:W-:Y:S01]  /*13920*/  STL.64 [R1+0x8], R16 ;  /* 0x0000081001007387 */ /* 0x0005e20000100a00 */
[----:B0-----:R-:W-:-:S03]  /*13930*/  MOV R20, 0x4ca4b97f ;  /* 0x4ca4b97f00147802 */ /* 0x001fc60000000f00 */
[----:B------:R0:W-:Y:S01]  /*13940*/  STL.64 [R1+0x9d0], R6 ;  /* 0x0009d00601007387 */ /* 0x0001e20000100a00 */
[----:B------:R-:W-:Y:S01]  /*13950*/  MOV R21, 0x4cc5f8af ;  /* 0x4cc5f8af00157802 */ /* 0x000fe20000000f00 */
[C---:B-1----:R-:W-:Y:S01]  /*13960*/  VIADD R14, R1.reuse, 0x9c4 ;  /* 0x000009c4010e7836 */ /* 0x042fe20000000000 */
[----:B------:R-:W-:Y:S01]  /*13970*/  @P1 IADD3 R14, PT, PT, R1, 0x9f4, RZ ;  /* 0x000009f4010e1810 */ /* 0x000fe20007ffe0ff */
[----:B------:R1:W-:Y:S01]  /*13980*/  STL.64 [R1+0x9d8], R12 ;  /* 0x0009d80c01007387 */ /* 0x0003e20000100a00 */
[----:B------:R-:W-:Y:S02]  /*13990*/  IMAD.MOV.U32 R15, RZ, RZ, 0x4c5914c6 ;  /* 0x4c5914c6ff0f7424 */ /* 0x000fe400078e00ff */
[----:B--2---:R-:W-:Y:S01]  /*139a0*/  IMAD.MOV.U32 R16, RZ, RZ, 0x42840000 ;  /* 0x42840000ff107424 */ /* 0x004fe200078e00ff */
[----:B------:R-:W-:Y:S01]  /*139b0*/  MOV R17, 0x44f0a000 ;  /* 0x44f0a00000117802 */ /* 0x000fe20000000f00 */
[----:B------:R-:W-:Y:S01]  /*139c0*/  STL [R1+0x9c4], R23 ;  /* 0x0009c41701007387 */ /* 0x000fe20000100800 */
[----:B------:R-:W-:-:S02]  /*139d0*/  IADD3 R14, PT, PT, R14, R0, RZ ;  /* 0x000000000e0e7210 */ /* 0x000fc40007ffe0ff */
[----:B0-----:R-:W-:Y:S01]  /*139e0*/  MOV R6, 0x4d0fed36 ;  /* 0x4d0fed3600067802 */ /* 0x001fe20000000f00 */
[----:B------:R-:W-:Y:S01]  /*139f0*/  STL.64 [R1+0x28], R20 ;  /* 0x0000281401007387 */ /* 0x000fe20000100a00 */
[----:B------:R-:W-:Y:S01]  /*13a00*/  MOV R7, 0x4ce5eb4c ;  /* 0x4ce5eb4c00077802 */ /* 0x000fe20000000f00 */
[----:B-1----:R-:W-:Y:S01]  /*13a10*/  IMAD.MOV.U32 R12, RZ, RZ, 0x4c184540 ;  /* 0x4c184540ff0c7424 */ /* 0x002fe200078e00ff */
[----:B------:R-:W-:Y:S01]  /*13a20*/  MOV R13, RZ ;  /* 0x000000ff000d7202 */ /* 0x000fe20000000f00 */
[----:B------:R0:W-:Y:S04]  /*13a30*/  STL.64 [R1+0x9c8], R16 ;  /* 0x0009c81001007387 */ /* 0x0001e80000100a00 */
[----:B------:R-:W-:Y:S04]  /*13a40*/  STL.64 [R1+0x9e8], R6 ;  /* 0x0009e80601007387 */ /* 0x000fe80000100a00 */
[----:B------:R-:W-:Y:S04]  /*13a50*/  STL.64 [R1+0x9f0], R12 ;  /* 0x0009f00c01007387 */ /* 0x000fe80000100a00 */
[----:B------:R1:W-:Y:S04]  /*13a60*/  STL [R1+0x30], R15 ;  /* 0x0000300f01007387 */ /* 0x0003e80000100800 */
[----:B0-----:R-:W2:Y:S04]  /*13a70*/  LDL R16, [R36+0x9c4] ;  /* 0x0009c40024107983 */ /* 0x001ea80000100800 */
[----:B-1----:R0:W2:Y:S02]  /*13a80*/  LDL R15, [R14] ;  /* 0x000000000e0f7983 */ /* 0x0020a40000100800 */
[----:B0-----:R-:W-:Y:S01]  /*13a90*/  IMAD.IADD R14, R14, 0x1, R0 ;  /* 0x000000010e0e7824 */ /* 0x001fe200078e0200 */
[----:B------:R-:W-:-:S02]  /*13aa0*/  IADD3 R12, PT, PT, R0, R36, RZ ;  /* 0x00000024000c7210 */ /* 0x000fc40007ffe0ff */
[----:B------:R-:W3:Y:S02]  /*13ab0*/  LDL R36, [R36] ;  /* 0x0000000024247983 */ /* 0x000ee40000100800 */
[----:B------:R-:W-:Y:S02]  /*13ac0*/  IADD3 R17, PT, PT, R14, R0, RZ ;  /* 0x000000000e117210 */ /* 0x000fe40007ffe0ff */
[----:B------:R-:W4:Y:S04]  /*13ad0*/  LDL R14, [R14] ;  /* 0x000000000e0e7983 */ /* 0x000f280000100800 */
[----:B------:R-:W3:Y:S04]  /*13ae0*/  LDL R6, [R12] ;  /* 0x000000000c067983 */ /* 0x000ee80000100800 */
[----:B------:R0:W5:Y:S02]  /*13af0*/  LDL R7, [R17] ;  /* 0x0000000011077983 */ /* 0x0001640000100800 */
[----:B0-----:R-:W-:-:S05]  /*13b00*/  IMAD.IADD R17, R17, 0x1, R0 ;  /* 0x0000000111117824 */ /* 0x001fca00078e0200 */
[----:B------:R0:W5:Y:S01]  /*13b10*/  LDL R37, [R17] ;  /* 0x0000000011257983 */ /* 0x0001620000100800 */
[----:B------:R-:W-:Y:S02]  /*13b20*/  FSEL R13, R18, R2, P1 ;  /* 0x00000002120d7208 */ /* 0x000fe40000800000 */
[-C--:B------:R-:W-:Y:S02]  /*13b30*/  IADD3 R12, PT, PT, R12, R0.reuse, RZ ;  /* 0x000000000c0c7210 */ /* 0x080fe40007ffe0ff */
[----:B0-----:R-:W-:-:S03]  /*13b40*/  IADD3 R17, PT, PT, R17, R0, RZ ;  /* 0x0000000011117210 */ /* 0x001fc60007ffe0ff */
[----:B------:R0:W5:Y:S02]  /*13b50*/  LDL R33, [R12] ;  /* 0x000000000c217983 */ /* 0x0001640000100800 */
[----:B0-----:R-:W-:-:S05]  /*13b60*/  IADD3 R12, PT, PT, R12, R0, RZ ;  /* 0x000000000c0c7210 */ /* 0x001fca0007ffe0ff */
[----:B------:R-:W-:Y:S01]  /*13b70*/  IMAD.IADD R24, R12, 0x1, R0 ;  /* 0x000000010c187824 */ /* 0x000fe200078e0200 */
[----:B------:R-:W5:Y:S04]  /*13b80*/  LDL R18, [R12] ;  /* 0x000000000c127983 */ /* 0x000f680000100800 */
[-C--:B------:R-:W-:Y:S02]  /*13b90*/  IADD3 R22, PT, PT, R24, R0.reuse, RZ ;  /* 0x0000000018167210 */ /* 0x080fe40007ffe0ff */
[----:B------:R-:W5:Y:S02]  /*13ba0*/  LDL R24, [R24] ;  /* 0x0000000018187983 */ /* 0x000f640000100800 */
[----:B------:R-:W-:Y:S02]  /*13bb0*/  IADD3 R20, PT, PT, R22, R0, RZ ;  /* 0x0000000016147210 */ /* 0x000fe40007ffe0ff */
[----:B------:R-:W5:Y:S01]  /*13bc0*/  LDL R22, [R22] ;  /* 0x0000000016167983 */ /* 0x000f620000100800 */
[----:B--2---:R-:W-:-:S04]  /*13bd0*/  FFMA.FTZ R15, R13, R16, R15 ;  /* 0x000000100d0f7223 */ /* 0x004fc8000001000f */
[----:B----4-:R-:W-:Y:S01]  /*13be0*/  FFMA.FTZ R14, R13, R15, R14 ;  /* 0x0000000f0d0e7223 */ /* 0x010fe2000001000e */
[----:B------:R-:W-:Y:S02]  /*13bf0*/  IMAD.IADD R15, R17, 0x1, R0 ;  /* 0x00000001110f7824 */ /* 0x000fe400078e0200 */
[----:B---3--:R-:W-:-:S03]  /*13c00*/  FFMA.FTZ R36, R13, R36, R6 ;  /* 0x000000240d247223 */ /* 0x008fc60000010006 */
[----:B------:R0:W2:Y:S04]  /*13c10*/  LDL R32, [R15] ;  /* 0x000000000f207983 */ /* 0x0000a80000100800 */
[----:B------:R1:W3:Y:S01]  /*13c20*/  LDL R6, [R17] ;  /* 0x0000000011067983 */ /* 0x0002e20000100800 */
[----:B0-----:R-:W-:-:S04]  /*13c30*/  IADD3 R15, PT, PT, R15, R0, RZ ;  /* 0x000000000f0f7210 */ /* 0x001fc80007ffe0ff */
[----:B------:R-:W-:Y:S01]  /*13c40*/  IADD3 R23, PT, PT, R15, R0, RZ ;  /* 0x000000000f177210 */ /* 0x000fe20007ffe0ff */
[----:B------:R0:W4:Y:S04]  /*13c50*/  LDL R25, [R15] ;  /* 0x000000000f197983 */ /* 0x0001280000100800 */
[--C-:B------:R-:W-:Y:S02]  /*13c60*/  IMAD.IADD R21, R23, 0x1, R0.reuse ;  /* 0x0000000117157824 */ /* 0x100fe400078e0200 */
[----:B------:R-:W4:Y:S01]  /*13c70*/  LDL R23, [R23] ;  /* 0x0000000017177983 */ /* 0x000f220000100800 */
[----:B-----5:R-:W-:Y:S02]  /*13c80*/  FFMA.FTZ R7, R13, R14, R7 ;  /* 0x0000000e0d077223 */ /* 0x020fe40000010007 */
[-C--:B------:R-:W-:Y:S01]  /*13c90*/  IADD3 R19, PT, PT, R21, R0.reuse, RZ ;  /* 0x0000000015137210 */ /* 0x080fe20007ffe0ff */
[----:B------:R-:W-:Y:S01]  /*13ca0*/  IMAD.IADD R16, R20, 0x1, R0 ;  /* 0x0000000114107824 */ /* 0x000fe200078e0200 */
[----:B------:R-:W5:Y:S02]  /*13cb0*/  LDL R21, [R21] ;  /* 0x0000000015157983 */ /* 0x000f640000100800 */
[-C--:B-1----:R-:W-:Y:S01]  /*13cc0*/  IADD3 R17, PT, PT, R19, R0.reuse, RZ ;  /* 0x0000000013117210 */ /* 0x082fe20007ffe0ff */
[----:B------:R-:W-:Y:S01]  /*13cd0*/  FFMA.FTZ R37, R13, R7, R37 ;  /* 0x000000070d257223 */ /* 0x000fe20000010025 */
[----:B------:R-:W5:Y:S01]  /*13ce0*/  LDL R20, [R20] ;  /* 0x0000000014147983 */ /* 0x000f620000100800 */
[----:B------:R-:W-:-:S03]  /*13cf0*/  IADD3 R7, PT, PT, R16, R0, RZ ;  /* 0x0000000010077210 */ /* 0x000fc60007ffe0ff */
[----:B------:R-:W5:Y:S01]  /*13d00*/  LDL R19, [R19] ;  /* 0x0000000013137983 */ /* 0x000f620000100800 */
[----:B0-----:R-:W-:Y:S01]  /*13d10*/  IMAD.IADD R15, R17, 0x1, R0 ;  /* 0x00000001110f7824 */ /* 0x001fe200078e0200 */
[-C--:B------:R-:W-:Y:S02]  /*13d20*/  IADD3 R14, PT, PT, R7, R0.reuse, RZ ;  /* 0x00000000070e7210 */ /* 0x080fe40007ffe0ff */
        /* <DEDUP_REMOVED lines=11> */
[----:B------:R-:W-:-:S04]  /*13de0*/  FFMA.FTZ R33, R13, R36, R33 ;  /* 0x000000240d217223 */ /* 0x000fc80000010021 */
[----:B------:R-:W-:-:S04]  /*13df0*/  FFMA.FTZ R18, R13, R33, R18 ;  /* 0x000000210d127223 */ /* 0x000fc80000010012 */
[----:B------:R-:W-:-:S04]  /*13e00*/  FFMA.FTZ R18, R13, R18, R24 ;  /* 0x000000120d127223 */ /* 0x000fc80000010018 */
[C---:B------:R-:W-:Y:S01]  /*13e10*/  FFMA.FTZ R18, R13.reuse, R18, R22 ;  /* 0x000000120d127223 */ /* 0x040fe20000010016 */
[----:B---3--:R-:W-:-:S04]  /*13e20*/  FFMA.FTZ R6, R13, R37, R6 ;  /* 0x000000250d067223 */ /* 0x008fc80000010006 */
[C---:B--2---:R-:W-:Y:S02]  /*13e30*/  FFMA.FTZ R32, R13.reuse, R6, R32 ;  /* 0x000000060d207223 */ /* 0x044fe40000010020 */
[----:B------:R-:W0:Y:S02]  /*13e40*/  @P1 MUFU.LG2 R6, R2 ;  /* 0x0000000200061308 */ /* 0x000e240000000c00 */
[----:B----4-:R-:W-:-:S04]  /*13e50*/  FFMA.FTZ R25, R13, R32, R25 ;  /* 0x000000200d197223 */ /* 0x010fc80000010019 */
[----:B------:R-:W-:-:S04]  /*13e60*/  FFMA.FTZ R23, R13, R25, R23 ;  /* 0x000000190d177223 */ /* 0x000fc80000010017 */
        /* <DEDUP_REMOVED lines=36> */
.L_x_2659:
[----:B------:R-:W0:Y:S01]  /*140b0*/  MUFU.RCP R0, R7 ;  /* 0x0000000700007308 */ /* 0x000e220000001000 */
[----:B------:R-:W-:Y:S01]  /*140c0*/  FADD.FTZ R4, R4, -6.0246801376342773438 ;  /* 0xc0c0ca2e04047421 */ /* 0x000fe20000010000 */
[----:B------:R-:W-:Y:S01]  /*140d0*/  MOV R22, 0x3e800000 ;  /* 0x3e80000000167802 */ /* 0x000fe20000000f00 */
[----:B------:R-:W-:Y:S01]  /*140e0*/  FMUL.FTZ R12, R7, 1 ;  /* 0x3f800000070c7820 */ /* 0x000fe20000410000 */
[----:B------:R-:W-:Y:S01]  /*140f0*/  MOV R16, 0x1 ;  /* 0x0000000100107802 */ /* 0x000fe20000000f00 */
[----:B------:R-:W-:Y:S01]  /*14100*/  FADD.FTZ R4, R4, 0.5 ;  /* 0x3f00000004047421 */ /* 0x000fe20000010000 */
[----:B------:R-:W-:Y:S01]  /*14110*/  FMUL.FTZ R14, R8, 1 ;  /* 0x3f800000080e7820 */ /* 0x000fe20000410000 */
[----:B------:R-:W-:Y:S01]  /*14120*/  UMOV UR6, 0xc0000000 ;  /* 0xc000000000067882 */ /* 0x000fe20000000000 */
[----:B------:R-:W-:Y:S01]  /*14130*/  UMOV UR7, 0x40161945 ;  /* 0x4016194500077882 */ /* 0x000fe20000000000 */
        /* <DEDUP_REMOVED lines=24> */
[----:B------:R-:W-:Y:S01]  /*142c0*/  FMUL.FTZ R20, R7, R20 ;  /* 0x0000001407147220 */ /* 0x000fe20000410000 */
[----:B------:R-:W1:-:S15]  /*142d0*/  F2F.F64.F32 R14, R14 ;  /* 0x0000000e000e7310 */ /* 0x000e5e0000201800 */
[----:B------:R-:W-:-:S15]  /*142e0*/  NOP ;  /* 0x0000000000007918 */ /* 0x000fde0000000000 */
[----:B------:R-:W-:-:S15]  /*142f0*/  NOP ;  /* 0x0000000000007918 */ /* 0x000fde0000000000 */
[----:B------:R-:W-:-:S15]  /*14300*/  NOP ;  /* 0x0000000000007918 */ /* 0x000fde0000000000 */
[----:B------:R-:W-:-:S04]  /*14310*/  NOP ;  /* 0x0000000000007918 */ /* 0x000fc80000000000 */
[----:B-1----:R-:W1:Y:S01]  /*14320*/  DMUL R14, R14, -UR6 ;  /* 0x800000060e0e7c28 */ /* 0x002e620008000000 */
[----:B------:R-:W-:Y:S01]  /*14330*/  FFMA.FTZ R7, R7, R20, R7 ;  /* 0x0000001407077223 */ /* 0x000fe20000010007 */
[----:B------:R-:W-:-:S03]  /*14340*/  @P0 MOV R20, 0x7f800000 ;  /* 0x7f80000000140802 */ /* 0x000fc60000000f00 */
[----:B------:R-:W-:Y:S02]  /*14350*/  FFMA.FTZ R7, R21, 0.69314718246459960938, R7 ;  /* 0x3f31721815077823 */ /* 0x000fe40000010007 */
[C---:B------:R-:W-:Y:S01]  /*14360*/  @P1 FFMA.FTZ R7, R0.reuse, R20, +INF ;  /* 0x7f80000000071423 */ /* 0x040fe20000010014 */
[----:B------:R-:W-:-:S04]  /*14370*/  @P0 FSETP.NEU.FTZ.AND P1, PT, R0, RZ, PT ;  /* 0x000000ff0000020b */ /* 0x000fc80003f3d000 */
[----:B------:R-:W-:Y:S02]  /*14380*/  @P0 FSEL R7, R7, -RZ, P1 ;  /* 0x800000ff07070208 */ /* 0x000fe40000800000 */
[----:B-1----:R-:W-:-:S03]  /*14390*/  FSETP.GEU.AND P1, PT, |R15|, 6.5827683646048100446e-37, PT ;  /* 0x036000000f00780b */ /* 0x002fc60003f2e200 */
[----:B------:R-:W-:-:S04]  /*143a0*/  FADD.FTZ R0, -R0, R7 ;  /* 0x0000000700007221 */ /* 0x000fc80000010100 */
[----:B------:R-:W-:-:S15]  /*143b0*/  FMUL.FTZ R0, R2, R0 ;  /* 0x0000000002007220 */ /* 0x000fde0000410000 */
[----:B------:R-:W-:-:S15]  /*143c0*/  NOP ;  /* 0x0000000000007918 */ /* 0x000fde0000000000 */
[----:B------:R-:W-:-:S13]  /*143d0*/  NOP ;  /* 0x0000000000007918 */ /* 0x000fda0000000000 */
        /* <DEDUP_REMOVED lines=48> */
[----:B------:R-:W-:Y:S05]  /*146e0*/  CALL.REL.NOINC `($__internal_8_$__cuda_sm20_div_rn_f64_full) ;  /* 0x000001fc00487944 */ /* 0x000fea0003c00000 */
.L_x_2661:
[----:B------:R-:W-:Y:S05]  /*146f0*/  BSYNC.RECONVERGENT B2 ;  /* 0x0000000000027941 */ /* 0x000fea0003800200 */
.L_x_2660:
[----:B------:R-:W-:Y:S01]  /*14700*/  IMAD.MOV.U32 R12, RZ, RZ, 0x652b82fe ;  /* 0x652b82feff0c7424 */ /* 0x000fe200078e00ff */
[----:B------:R-:W-:Y:S01]  /*14710*/  MOV R13, 0x3ff71547 ;  /* 0x3ff71547000d7802 */ /* 0x000fe20000000f00 */
[----:B------:R-:W0:Y:S01]  /*14720*/  DADD R16, R4, R16 ;  /* 0x0000000004107229 */ /* 0x000e220000000010 */
[----:B------:R-:W-:Y:S01]  /*14730*/  UMOV UR6, 0xfefa39ef ;  /* 0xfefa39ef00067882 */ /* 0x000fe20000000000 */
[----:B------:R-:W-:Y:S01]  /*14740*/  UMOV UR7, 0x3fe62e42 ;  /* 0x3fe62e4200077882 */ /* 0x000fe20000000000 */
[----:B------:R-:W-:Y:S01]  /*14750*/  FMUL.FTZ R6, R6, 1 ;  /* 0x3f80000006067820 */ /* 0x000fe20000410000 */
[----:B0-----:R-:W-:Y:S01]  /*14760*/  FSETP.GEU.FTZ.AND P0, PT, |R17|, 4.1917929649353027344, PT ;  /* 0x4086232b1100780b */ /* 0x001fe20003f1e200 */
[----:B------:R-:W-:-:S15]  /*14770*/  BSSY.RECONVERGENT B0, `(.L_x_2662) ;  /* 0x0000079000007945 */ /* 0x000fde0003800200 */
[----:B------:R-:W-:-:S15]  /*14780*/  NOP ;  /* 0x0000000000007918 */ /* 0x000fde0000000000 */
[----:B------:R-:W-:-:S15]  /*14790*/  NOP ;  /* 0x0000000000007918 */ /* 0x000fde0000000000 */
[----:B------:R-:W-:-:S14]  /*147a0*/  NOP ;  /* 0x0000000000007918 */ /* 0x000fdc0000000000 */
        /* <DEDUP_REMOVED lines=117> */
.L_x_2663:
[----:B------:R-:W-:Y:S05]  /*14f00*/  BSYNC.RECONVERGENT B0 ;  /* 0x0000000000007941 */ /* 0x000fea0003800200 */
.L_x_2662:
[----:B------:R-:W-:Y:S01]  /*14f10*/  UMOV UR6, 0xf0000000 ;  /* 0xf000000000067882 */ /* 0x000fe20000000000 */
[----:B------:R-:W-:Y:S01]  /*14f20*/  UMOV UR7, 0x380fffff ;  /* 0x380fffff00077882 */ /* 0x000fe20000000000 */
[----:B-1----:R-:W1:-:S15]  /*14f30*/  DMUL R6, R6, R14 ;  /* 0x0000000e06067228 */ /* 0x002e5e0000000000 */
[----:B------:R-:W-:-:S15]  /*14f40*/  NOP ;  /* 0x0000000000007918 */ /* 0x000fde0000000000 */
[----:B------:R-:W-:-:S15]  /*14f50*/  NOP ;  /* 0x0000000000007918 */ /* 0x000fde0000000000 */
[----:B------:R-:W-:-:S15]  /*14f60*/  NOP ;  /* 0x0000000000007918 */ /* 0x000fde0000000000 */
[----:B------:R-:W-:-:S04]  /*14f70*/  NOP ;  /* 0x0000000000007918 */ /* 0x000fc80000000000 */
[----:B-1----:R1:W2:-:S15]  /*14f80*/  DSETP.GEU.AND P0, PT, |R6|, UR6, PT ;  /* 0x0000000606007e2a */ /* 0x00229e000bf0e200 */
[----:B------:R-:W-:-:S15]  /*14f90*/  NOP ;  /* 0x0000000000007918 */ /* 0x000fde0000000000 */
[----:B------:R-:W-:-:S15]  /*14fa0*/  NOP ;  /* 0x0000000000007918 */ /* 0x000fde0000000000 */
[----:B------:R-:W-:-:S15]  /*14fb0*/  NOP ;  /* 0x0000000000007918 */ /* 0x000fde0000000000 */
[----:B------:R-:W-:-:S04]  /*14fc0*/  NOP ;  /* 0x0000000000007918 */ /* 0x000fc80000000000 */
[----:B-1----:R-:W2:Y:S02]  /*14fd0*/  F2F.F32.F64 R6, R6 ;  /* 0x0000000600067310 */ /* 0x002ea40000301000 */
[----:B--2---:R-:W-:-:S07]  /*14fe0*/  @!P0 FMUL R6, R6, 1.175494350822287508e-38 ;  /* 0x0080000006068820 */ /* 0x004fce0000400000 */
.L_x_2658:
[----:B------:R-:W-:Y:S05]  /*14ff0*/  BSYNC.RECONVERGENT B1 ;  /* 0x0000000000017941 */ /* 0x000fea0003800200 */
.L_x_2647:
[----:B-1----:R-:W-:Y:S01]  /*15000*/  FSETP.NEU.FTZ.AND P0, PT, R6, RZ, PT ;  /* 0x000000ff0600720b */ /* 0x002fe20003f1d000 */
[----:B0-----:R-:W-:-:S12]  /*15010*/  IMAD.MOV.U32 R4, RZ, RZ, RZ ;  /* 0x000000ffff047224 */ /* 0x001fd800078e00ff */
[----:B------:R-:W-:Y:S05]  /*15020*/  @!P0 BRA `(.L_x_2520) ;  /* 0x0000000000448947 */ /* 0x000fea0003800000 */
[----:B------:R-:W-:Y:S01]  /*15030*/  HFMA2 R7, -RZ, RZ, 1.875, 0 ;  /* 0x3f800000ff077431 */ /* 0x000fe200000001ff */
[----:B------:R-:W-:Y:S01]  /*15040*/  MOV R0, RZ ;  /* 0x000000ff00007202 */ /* 0x000fe20000000f00 */
[----:B------:R-:W-:Y:S01]  /*15050*/  IMAD.MOV.U32 R5, RZ, RZ, R2 ;  /* 0x000000ffff057224 */ /* 0x000fe200078e0002 */
[----:B------:R-:W-:-:S07]  /*15060*/  MOV R4, 0x3f800000 ;  /* 0x3f80000000047802 */ /* 0x000fce0000000f00 */
.L_x_2664:
        /* <DEDUP_REMOVED lines=13> */
.L_x_2520:
[----:B------:R-:W-:Y:S05]  /*15140*/  BSYNC.RECONVERGENT B4 ;  /* 0x0000000000047941 */ /* 0x000fea0003800200 */
.L_x_2519:
[----:B------:R-:W-:Y:S01]  /*15150*/  MOV R2, R3 ;  /* 0x0000000300027202 */ /* 0x000fe20000000f00 */
[----:B------:R-:W-:Y:S02]  /*15160*/  HFMA2 R3, -RZ, RZ, 0, 0 ;  /* 0x00000000ff037431 */ /* 0x000fe400000001ff */
[----:B------:R-:W-:Y:S02]  /*15170*/  IMAD.MOV.U32 R0, RZ, RZ, R4 ;  /* 0x000000ffff007224 */ /* 0x000fe400078e0004 */
[----:B------:R-:W-:Y:S05]  /*15180*/  RET.REL.NODEC R2 `(_ZN2at6native29vectorized_elementwise_kernelILi2EN48_GLOBAL__N__08322988_15_IGammaKernel_cu_cb51a28d10CalcIgammaIfEESt5arrayIPcLm3EEEEviT0_T1_) ;  /* 0xfffffeac029c7950 */ /* 0x000fea0003c3ffff */
        .type           $_ZN2at6native29vectorized_elementwise_kernelILi2EN48_GLOBAL__N__08322988_15_IGammaKernel_cu_cb51a28d10CalcIgammaIfEESt5arrayIPcLm3EEEEviT0_T1_$_ZN46_INTERNAL_08322988_15_IGammaKernel_cu_cb51a28d48_GLOBAL__N__08322988_15_IGammaKernel_cu_cb51a28d12calc_igammacIfEET_S2_S2_,@function
        .size           $_ZN2at6native29vectorized_elementwise_kernelILi2EN48_GLOBAL__N__08322988_15_IGammaKernel_cu_cb51a28d10CalcIgammaIfEESt5arrayIPcLm3EEEEviT0_T1_$_ZN46_INTERNAL_08322988_15_IGammaKernel_cu_cb51a28d48_GLOBAL__N__08322988_15_IGammaKernel_cu_cb51a28d12calc_igammacIfEET_S2_S2_,($__internal_8_$__cuda_sm20_div_rn_f64_full - $_ZN2at6native29vectorized_elementwise_kernelILi2EN48_GLOBAL__N__08322988_15_IGammaKernel_cu_cb51a28d10CalcIgammaIfEESt5arrayIPcLm3EEEEviT0_T1_$_ZN46_INTERNAL_08322988_15_IGammaKernel_cu_cb51a28d48_GLOBAL__N__08322988_15_IGammaKernel_cu_cb51a28d12calc_igammacIfEET_S2_S2_)
$_ZN2at6native29vectorized_elementwise_kernelILi2EN48_GLOBAL__N__08322988_15_IGammaKernel_cu_cb51a28d10CalcIgammaIfEESt5arrayIPcLm3EEEEviT0_T1_$_ZN46_INTERNAL_08322988_15_IGammaKernel_cu_cb51a28d48_GLOBAL__N__08322988_15_IGammaKernel_cu_cb51a28d12calc_igammacIfEET_S2_S2_:
        /* <DEDUP_REMOVED lines=41> */
[----:B------:R-:W-:Y:S02]  /*15420*/  IMAD.MOV.U32 R23, RZ, RZ, 0x355eb691 ;  /* 0x355eb691ff177424 */ /* 0x000fe400078e00ff */
[-C--:B------:R-:W-:Y:S01]  /*15430*/  FMUL.FTZ R0, R6, R15.reuse ;  /* 0x0000000f06007220 */ /* 0x080fe20000410000 */
[----:B------:R1:W-:Y:S01]  /*15440*/  STL.64 [R1+0xa30], R18 ;  /* 0x000a301201007387 */ /* 0x0003e20000100a00 */
[----:B------:R-:W-:Y:S01]  /*15450*/  IMAD.MOV.U32 R24, RZ, RZ, 0x3ef9425d ;  /* 0x3ef9425dff187424 */ /* 0x000fe200078e00ff */
[----:B------:R-:W-:Y:S01]  /*15460*/  BSSY.RECONVERGENT B0, `(.L_x_2668) ;  /* 0x00003ef000007945 */ /* 0x000fe20003800200 */
[----:B------:R-:W-:Y:S01]  /*15470*/  FMUL.FTZ R7, R7, R15 ;  /* 0x0000000f07077220 */ /* 0x000fe20000410000 */
[----:B------:R2:W-:Y:S01]  /*15480*/  STL.64 [R1+0xa38], R12 ;  /* 0x000a380c01007387 */ /* 0x0005e20000100a00 */
[----:B------:R-:W-:Y:S02]  /*15490*/  FSETP.GT.FTZ.AND P0, PT, R0, 1, PT ;  /* 0x3f8000000000780b */ /* 0x000fe40003f14000 */
[----:B------:R-:W-:Y:S01]  /*154a0*/  IADD3 R6, PT, PT, R32, 0x9c4, RZ ;  /* 0x000009c420067810 */ /* 0x000fe20007ffe0ff */
[----:B0-----:R-:W-:Y:S01]  /*154b0*/  HFMA2 R21, -RZ, RZ, 0.184326171875, 56544 ;  /* 0x31e67ae7ff157431 */ /* 0x001fe200000001ff */
[----:B------:R-:W-:Y:S01]  /*154c0*/  MOV R20, 0xb43dafcd ;  /* 0xb43dafcd00147802 */ /* 0x000fe20000000f00 */
[----:B------:R0:W-:Y:S01]  /*154d0*/  STL.64 [R1+0xa40], R16 ;  /* 0x000a401001007387 */ /* 0x0001e20000100a00 */
[----:B-1----:R-:W-:Y:S01]  /*154e0*/  IMAD.MOV.U32 R18, RZ, RZ, 0x32304beb ;  /* 0x32304bebff127424 */ /* 0x002fe200078e00ff */
[----:B------:R-:W-:-:S02]  /*154f0*/  MOV R19, 0xb19690cc ;  /* 0xb19690cc00137802 */ /* 0x000fc40000000f00 */
[----:B------:R1:W-:Y:S01]  /*15500*/  STL.64 [R1+0xa50], R20 ;  /* 0x000a501401007387 */ /* 0x0003e20000100a00 */
[----:B--2---:R-:W-:Y:S02]  /*15510*/  HFMA2 R12, -RZ, RZ, 0.1400146484375, 14776 ;  /* 0x307b7337ff0c7431 */ /* 0x004fe400000001ff */
[----:B------:R-:W-:Y:S01]  /*15520*/  IMAD.MOV.U32 R13, RZ, RZ, -0x521f9325 ;  /* 0xade06cdbff0d7424 */ /* 0x000fe200078e00ff */
[----:B------:R2:W-:Y:S01]  /*15530*/  STL.64 [R1+0xa58], R18 ;  /* 0x000a581201007387 */ /* 0x0005e20000100a00 */
[----:B0-----:R-:W-:Y:S01]  /*15540*/  MOV R16, 0xae803854 ;  /* 0xae80385400107802 */ /* 0x001fe20000000f00 */
[----:B------:R-:W-:Y:S02]  /*15550*/  HFMA2 R17, -RZ, RZ, 0.0911865234375, 12.4609375 ;  /* 0x2dd64a3bff117431 */ /* 0x000fe400000001ff */
[----:B------:R0:W-:Y:S01]  /*15560*/  STL.64 [R1+0xa60], R12 ;  /* 0x000a600c01007387 */ /* 0x0001e20000100a00 */
[----:B-1----:R-:W-:Y:S02]  /*15570*/  HFMA2 R20, -RZ, RZ, 0.052642822265625, -33.84375 ;  /* 0x2abdd03bff147431 */ /* 0x002fe400000001ff */
[----:B------:R-:W-:Y:S01]  /*15580*/  IMAD.MOV.U32 R21, RZ, RZ, -0x55e33b21 ;  /* 0xaa1cc4dfff157424 */ /* 0x000fe200078e00ff */
[----:B------:R1:W-:Y:S01]  /*15590*/  STL.64 [R1+0xa68], R16 ;  /* 0x000a681001007387 */ /* 0x0003e20000100a00 */
[----:B--2---:R-:W-:Y:S01]  /*155a0*/  MOV R18, 0x2900827e ;  /* 0x2900827e00127802 */ /* 0x004fe20000000f00 */
[----:B------:R-:W-:-:S02]  /*155b0*/  HFMA2 R19, -RZ, RZ, -0.02374267578125, 0.0077667236328125 ;  /* 0xa6141ff4ff137431 */ /* 0x000fc400000001ff */
[----:B------:R2:W-:Y:S01]  /*155c0*/  STL.64 [R1+0xa48], R22 ;  /* 0x000a481601007387 */ /* 0x0005e20000100a00 */
[----:B0-----:R-:W-:Y:S01]  /*155d0*/  IMAD.MOV.U32 R12, RZ, RZ, -0x58f1ab76 ;  /* 0xa70e548aff0c7424 */ /* 0x001fe200078e00ff */
[----:B------:R-:W-:Y:S02]  /*155e0*/  MOV R13, 0xbaf2b9d6 ;  /* 0xbaf2b9d6000d7802 */ /* 0x000fe40000000f00 */
[----:B------:R0:W-:Y:S01]  /*155f0*/  STL.64 [R1+0xa78], R20 ;  /* 0x000a781401007387 */ /* 0x0001e20000100a00 */
[----:B-1----:R-:W-:Y:S02]  /*15600*/  HFMA2 R16, -RZ, RZ, -0.92333984375, -0.0003798007965087890625 ;  /* 0xbb638e39ff107431 */ /* 0x002fe400000001ff */
[----:B------:R-:W-:Y:S01]  /*15610*/  IMAD.MOV.U32 R17, RZ, RZ, 0x3b2d602b ;  /* 0x3b2d602bff117424 */ /* 0x000fe200078e00ff */
[----:B------:R1:W-:Y:S01]  /*15620*/  STL.64 [R1+0xa80], R18 ;  /* 0x000a801201007387 */ /* 0x0003e20000100a00 */
[----:B--2---:R-:W-:Y:S01]  /*15630*/  IMAD.MOV.U32 R22, RZ, RZ, -0x534f1ac8 ;  /* 0xacb0e538ff167424 */ /* 0x004fe200078e00ff */
[----:B------:R-:W-:-:S02]  /*15640*/  MOV R23, 0x29f7cc00 ;  /* 0x29f7cc0000177802 */ /* 0x000fc40000000f00 */
[----:B------:R2:W-:Y:S01]  /*15650*/  STL.64 [R1+0xa88], R12 ;  /* 0x000a880c01007387 */ /* 0x0005e20000100a00 */
[----:B0-----:R-:W-:Y:S01]  /*15660*/  IMAD.MOV.U32 R20, RZ, RZ, -0x4b283e5e ;  /* 0xb4d7c1a2ff147424 */ /* 0x001fe200078e00ff */
[----:B------:R-:W-:Y:S02]  /*15670*/  MOV R21, 0xb797d257 ;  /* 0xb797d25700157802 */ /* 0x000fe40000000f00 */
[----:B------:R0:W-:Y:S01]  /*15680*/  STL.64 [R1+0xa90], R16 ;  /* 0x000a901001007387 */ /* 0x0001e20000100a00 */
[----:B-1----:R-:W-:Y:S02]  /*15690*/  HFMA2 R18, -RZ, RZ, 0.4375, 78.3125 ;  /* 0x370054e5ff127431 */ /* 0x002fe400000001ff */
[----:B------:R-:W-:Y:S01]  /*156a0*/  IMAD.MOV.U32 R19, RZ, RZ, -0x4a27a102 ;  /* 0xb5d85efeff137424 */ /* 0x000fe200078e00ff */
[----:B------:R1:W-:Y:S01]  /*156b0*/  STL.64 [R1+0xa70], R22 ;  /* 0x000a701601007387 */ /* 0x0003e20000100a00 */
[----:B--2---:R-:W-:Y:S01]  /*156c0*/  MOV R12, 0x319fac92 ;  /* 0x319fac92000c7802 */ /* 0x004fe20000000f00 */
[----:B------:R-:W-:-:S02]  /*156d0*/  HFMA2 R13, -RZ, RZ, 0.2548828125, 0.00011575222015380859375 ;  /* 0x34140796ff0d7431 */ /* 0x000fc400000001ff */
[----:B------:R2:W-:Y:S01]  /*156e0*/  STL.64 [R1+0xaa0], R20 ;  /* 0x000aa01401007387 */ /* 0x0005e20000100a00 */
[----:B0-----:R-:W-:Y:S01]  /*156f0*/  IMAD.MOV.U32 R16, RZ, RZ, -0x4c88ee18 ;  /* 0xb37711e8ff107424 */ /* 0x001fe200078e00ff */
[----:B------:R-:W-:Y:S02]  /*15700*/  MOV R17, 0x324d53d2 ;  /* 0x324d53d200117802 */ /* 0x000fe40000000f00 */
[----:B------:R0:W-:Y:S01]  /*15710*/  STL.64 [R1+0xaa8], R18 ;  /* 0x000aa81201007387 */ /* 0x0001e20000100a00 */
[----:B-1----:R-:W-:Y:S01]  /*15720*/  MOV R22, 0xba81ca7b ;  /* 0xba81ca7b00167802 */ /* 0x002fe20000000f00 */
[----:B------:R-:W-:Y:S02]  /*15730*/  HFMA2 R23, -RZ, RZ, 0.66748046875, -2.81640625 ;  /* 0x3957c1a2ff177431 */ /* 0x000fe400000001ff */
[----:B------:R1:W-:Y:S01]  /*15740*/  STL.64 [R1+0xab0], R12 ;  /* 0x000ab00c01007387 */ /* 0x0003e20000100a00 */
[----:B--2---:R-:W-:Y:S01]  /*15750*/  MOV R20, 0x2fe4da1a ;  /* 0x2fe4da1a00147802 */ /* 0x004fe20000000f00 */
[----:B------:R-:W-:-:S02]  /*15760*/  HFMA2 R21, -RZ, RZ, -0.105224609375, 52.09375 ;  /* 0xaebc5283ff157431 */ /* 0x000fc400000001ff */
[----:B------:R2:W-:Y:S01]  /*15770*/  STL.64 [R1+0xab8], R16 ;  /* 0x000ab81001007387 */ /* 0x0005e20000100a00 */
[----:B0-----:R-:W-:Y:S01]  /*15780*/  IMAD.MOV.U32 R18, RZ, RZ, 0x29889f1d ;  /* 0x29889f1dff127424 */ /* 0x001fe200078e00ff */
[----:B------:R-:W-:Y:S02]  /*15790*/  MOV R19, 0x2cfc020e ;  /* 0x2cfc020e00137802 */ /* 0x000fe40000000f00 */
[----:B------:R0:W-:Y:S01]  /*157a0*/  STL.64 [R1+0xa98], R22 ;  /* 0x000a981601007387 */ /* 0x0001e20000100a00 */
[----:B-1----:R-:W-:Y:S02]  /*157b0*/  HFMA2 R12, -RZ, RZ, -0.0672607421875, 1944 ;  /* 0xac4e6798ff0c7431 */ /* 0x002fe400000001ff */
[----:B------:R-:W-:Y:S01]  /*157c0*/  IMAD.MOV.U32 R13, RZ, RZ, 0x2b28cac0 ;  /* 0x2b28cac0ff0d7424 */ /* 0x000fe200078e00ff */
[----:B------:R1:W-:Y:S01]  /*157d0*/  STL.64 [R1+0xac8], R20 ;  /* 0x000ac81401007387 */ /* 0x0003e20000100a00 */
[----:B--2---:R-:W-:Y:S01]  /*157e0*/  MOV R16, 0xa579dbd3 ;  /* 0xa579dbd300107802 */ /* 0x004fe20000000f00 */
[----:B------:R-:W-:-:S02]  /*157f0*/  HFMA2 R17, -RZ, RZ, -0.0419921875, 0.27197265625 ;  /* 0xa960345aff117431 */ /* 0x000fc400000001ff */
[----:B------:R2:W-:Y:S01]  /*15800*/  STL.64 [R1+0xad0], R18 ;  /* 0x000ad01201007387 */ /* 0x0005e20000100a00 */
[----:B0-----:R-:W-:Y:S02]  /*15810*/  HFMA2 R22, -RZ, RZ, -0.0875244140625, 31.46875 ;  /* 0xad9a4fdeff167431 */ /* 0x001fe400000001ff */
[----:B------:R-:W-:Y:S01]  /*15820*/  IMAD.MOV.U32 R23, RZ, RZ, -0x4f754d8a ;  /* 0xb08ab276ff177424 */ /* 0x000fe200078e00ff */
[----:B------:R0:W-:Y:S01]  /*15830*/  STL.64 [R1+0xad8], R12 ;  /* 0x000ad80c01007387 */ /* 0x0001e20000100a00 */
[----:B-1----:R-:W-:Y:S02]  /*15840*/  HFMA2 R20, -RZ, RZ, 0.94091796875, 14608 ;  /* 0x3b877322ff147431 */ /* 0x002fe400000001ff */
[----:B------:R-:W-:Y:S01]  /*15850*/  IMAD.MOV.U32 R21, RZ, RZ, -0x44d046cc ;  /* 0xbb2fb934ff157424 */ /* 0x000fe200078e00ff */
[----:B------:R1:W-:Y:S01]  /*15860*/  STL.64 [R1+0xae0], R16 ;  /* 0x000ae01001007387 */ /* 0x0003e20000100a00 */
[----:B--2---:R-:W-:Y:S01]  /*15870*/  MOV R18, 0x3a4a4588 ;  /* 0x3a4a458800127802 */ /* 0x004fe20000000f00 */
[----:B------:R-:W-:-:S02]  /*15880*/  HFMA2 R19, -RZ, RZ, 0.37646484375, -160.625 ;  /* 0x3606d905ff137431 */ /* 0x000fc400000001ff */
[----:B------:R2:W-:Y:S01]  /*15890*/  STL.64 [R1+0xac0], R22 ;  /* 0x000ac01601007387 */ /* 0x0005e20000100a00 */
[----:B0-----:R-:W-:Y:S01]  /*158a0*/  IMAD.MOV.U32 R12, RZ, RZ, -0x471ed608 ;  /* 0xb8e129f8ff0c7424 */ /* 0x001fe200078e00ff */
[----:B------:R-:W-:Y:S02]  /*158b0*/  MOV R13, 0x385dfa1f ;  /* 0x385dfa1f000d7802 */ /* 0x000fe40000000f00 */
[----:B------:R0:W-:Y:S01]  /*158c0*/  STL.64 [R1+0xaf0], R20 ;  /* 0x000af01401007387 */ /* 0x0001e20000100a00 */
[----:B-1----:R-:W-:Y:S02]  /*158d0*/  HFMA2 R16, -RZ, RZ, -0.45849609375, 0.00158977508544921875 ;  /* 0xb7561683ff107431 */ /* 0x002fe400000001ff */
[----:B------:R-:W-:Y:S01]  /*158e0*/  IMAD.MOV.U32 R17, RZ, RZ, 0x33130aa5 ;  /* 0x33130aa5ff117424 */ /* 0x000fe200078e00ff */
[----:B------:R1:W-:Y:S01]  /*158f0*/  STL.64 [R1+0xaf8], R18 ;  /* 0x000af81201007387 */ /* 0x0003e20000100a00 */
[----:B--2---:R-:W-:Y:S01]  /*15900*/  IMAD.MOV.U32 R22, RZ, RZ, 0x28b6c54f ;  /* 0x28b6c54fff167424 */ /* 0x004fe200078e00ff */
[----:B------:R-:W-:-:S02]  /*15910*/  MOV R23, 0xa794d81c ;  /* 0xa794d81c00177802 */ /* 0x000fc40000000f00 */
[----:B------:R2:W-:Y:S01]  /*15920*/  STL.64 [R1+0xb00], R12 ;  /* 0x000b000c01007387 */ /* 0x0005e20000100a00 */
[----:B0-----:R-:W-:Y:S01]  /*15930*/  IMAD.MOV.U32 R20, RZ, RZ, 0x34195641 ;  /* 0x34195641ff147424 */ /* 0x001fe200078e00ff */
[----:B------:R-:W-:Y:S02]  /*15940*/  MOV R21, 0xaf6125e8 ;  /* 0xaf6125e800157802 */ /* 0x000fe40000000f00 */
[----:B------:R0:W-:Y:S01]  /*15950*/  STL.64 [R1+0xb08], R16 ;  /* 0x000b081001007387 */ /* 0x0001e20000100a00 */
[----:B-1----:R-:W-:Y:S02]  /*15960*/  HFMA2 R18, -RZ, RZ, -0.201416015625, 0.003711700439453125 ;  /* 0xb2721b9aff127431 */ /* 0x002fe400000001ff */
[----:B------:R-:W-:Y:S01]  /*15970*/  IMAD.MOV.U32 R19, RZ, RZ, 0x31d606a3 ;  /* 0x31d606a3ff137424 */ /* 0x000fe200078e00ff */
[----:B------:R1:W-:Y:S01]  /*15980*/  STL.64 [R1+0xae8], R22 ;  /* 0x000ae81601007387 */ /* 0x0003e20000100a00 */
[----:B--2---:R-:W-:Y:S01]  /*15990*/  MOV R12, 0xb0bbe2c1 ;  /* 0xb0bbe2c1000c7802 */ /* 0x004fe20000000f00 */
[----:B------:R-:W-:-:S02]  /*159a0*/  HFMA2 R13, -RZ, RZ, 0.0587158203125, -0.16357421875 ;  /* 0x2b84b13cff0d7431 */ /* 0x000fc400000001ff */
[----:B------:R2:W-:Y:S01]  /*159b0*/  STL.64 [R1+0xb18], R20 ;  /* 0x000b181401007387 */ /* 0x0005e20000100a00 */
[----:B0-----:R-:W-:Y:S01]  /*159c0*/  IMAD.MOV.U32 R16, RZ, RZ, 0x2f0d882b ;  /* 0x2f0d882bff107424 */ /* 0x001fe200078e00ff */
[----:B------:R-:W-:Y:S02]  /*159d0*/  MOV R17, 0xae74bbc7 ;  /* 0xae74bbc700117802 */ /* 0x000fe40000000f00 */
[----:B------:R0:W-:Y:S01]  /*159e0*/  STL.64 [R1+0xb20], R18 ;  /* 0x000b201201007387 */ /* 0x0001e20000100a00 */
[----:B-1----:R-:W-:Y:S01]  /*159f0*/  MOV R22, 0x35b82c49 ;  /* 0x35b82c4900167802 */ /* 0x002fe20000000f00 */
[----:B------:R-:W-:Y:S02]  /*15a00*/  HFMA2 R23, -RZ, RZ, -0.322509765625, 0.00154876708984375 ;  /* 0xb5291658ff177431 */ /* 0x000fe400000001ff */
[----:B------:R1:W-:Y:S01]  /*15a10*/  STL.64 [R1+0xb28], R12 ;  /* 0x000b280c01007387 */ /* 0x0003e20000100a00 */
[----:B--2---:R-:W-:Y:S01]  /*15a20*/  MOV R20, 0xab99f9d0 ;  /* 0xab99f9d000147802 */ /* 0x004fe20000000f00 */
[----:B------:R-:W-:-:S02]  /*15a30*/  HFMA2 R21, -RZ, RZ, 0.054779052734375, 0.87255859375 ;  /* 0x2b033afbff157431 */ /* 0x000fc400000001ff */
[----:B------:R2:W-:Y:S01]  /*15a40*/  STL.64 [R1+0xb30], R16 ;  /* 0x000b301001007387 */ /* 0x0005e20000100a00 */
[----:B0-----:R-:W-:Y:S01]  /*15a50*/  IMAD.MOV.U32 R18, RZ, RZ, -0x5620f4f4 ;  /* 0xa9df0b0cff127424 */ /* 0x001fe200078e00ff */
[----:B------:R-:W-:Y:S02]  /*15a60*/  MOV R19, 0x23ae9da1 ;  /* 0x23ae9da100137802 */ /* 0x000fe40000000f00 */
[----:B------:R0:W-:Y:S01]  /*15a70*/  STL.64 [R1+0xb10], R22 ;  /* 0x000b101601007387 */ /* 0x0001e20000100a00 */
[----:B-1----:R-:W-:Y:S02]  /*15a80*/  HFMA2 R12, -RZ, RZ, 0.032196044921875, -0.00194072723388671875 ;  /* 0x281f97f3ff0c7431 */ /* 0x002fe400000001ff */
[----:B------:R-:W-:Y:S01]  /*15a90*/  IMAD.MOV.U32 R13, RZ, RZ, 0x3a2a3eca ;  /* 0x3a2a3ecaff0d7424 */ /* 0x000fe200078e00ff */
[----:B------:R1:W-:Y:S01]  /*15aa0*/  STL.64 [R1+0xb40], R20 ;  /* 0x000b401401007387 */ /* 0x0003e20000100a00 */
[----:B--2---:R-:W-:Y:S02]  /*15ab0*/  MOV R16, 0x39709e72 ;  /* 0x39709e7200107802 */ /* 0x004fe40000000f00 */
[----:B------:R-:W-:Y:S01]  /*15ac0*/  MOV R17, 0xb9f5fd8c ;  /* 0xb9f5fd8c00117802 */ /* 0x000fe20000000f00 */
[----:B------:R2:W-:Y:S01]  /*15ad0*/  STL.64 [R1+0xb48], R18 ;  /* 0x000b481201007387 */ /* 0x0005e20000100a00 */
[----:B0-----:R-:W-:-:S02]  /*15ae0*/  HFMA2 R22, -RZ, RZ, 0.0831298828125, -0.1065673828125 ;  /* 0x2d52aed2ff167431 */ /* 0x001fc400000001ff */
[----:B------:R-:W-:Y:S01]  /*15af0*/  IMAD.MOV.U32 R23, RZ, RZ, -0x5869cbf6 ;  /* 0xa796340aff177424 */ /* 0x000fe200078e00ff */
[----:B------:R0:W-:Y:S01]  /*15b00*/  STL.64 [R1+0xb50], R12 ;  /* 0x000b500c01007387 */ /* 0x0001e20000100a00 */
[----:B-1----:R-:W-:Y:S01]  /*15b10*/  MOV R20, 0xb480a951 ;  /* 0xb480a95100147802 */ /* 0x002fe20000000f00 */
[----:B------:R-:W-:Y:S02]  /*15b20*/  IMAD.MOV.U32 R21, RZ, RZ, 0x3739efa3 ;  /* 0x3739efa3ff157424 */ /* 0x000fe400078e00ff */
[----:B------:R1:W-:Y:S01]  /*15b30*/  STL.64 [R1+0xb58], R16 ;  /* 0x000b581001007387 */ /* 0x0003e20000100a00 */
[----:B--2---:R-:W-:Y:S01]  /*15b40*/  HFMA2 R18, -RZ, RZ, -0.42138671875, 3826 ;  /* 0xb6be6b79ff127431 */ /* 0x004fe200000001ff */
[----:B------:R-:W-:Y:S02]  /*15b50*/  MOV R19, 0x35bf0101 ;  /* 0x35bf010100137802 */ /* 0x000fe40000000f00 */
[----:B------:R2:W-:Y:S01]  /*15b60*/  STL.64 [R1+0xb38], R22 ;  /* 0x000b381601007387 */ /* 0x0005e20000100a00 */
[----:B0-----:R-:W-:-:S02]  /*15b70*/  IMAD.MOV.U32 R12, RZ, RZ, -0x520aee6d ;  /* 0xadf51193ff0c7424 */ /* 0x001fc400078e00ff */
[----:B------:R-:W-:Y:S01]  /*15b80*/  HFMA2 R13, -RZ, RZ, -0.26318359375, 0.00168609619140625 ;  /* 0xb43616e8ff0d7431 */ /* 0x000fe200000001ff */
[----:B------:R0:W-:Y:S01]  /*15b90*/  STL.64 [R1+0xb68], R20 ;  /* 0x000b681401007387 */ /* 0x0001e20000100a00 */
[----:B-1----:R-:W-:Y:S01]  /*15ba0*/  MOV R16, 0x33adef47 ;  /* 0x33adef4700107802 */ /* 0x002fe20000000f00 */
[----:B------:R-:W-:Y:S02]  /*15bb0*/  IMAD.MOV.U32 R17, RZ, RZ, -0x4d5bd619 ;  /* 0xb2a429e7ff117424 */ /* 0x000fe400078e00ff */
[----:B------:R1:W-:Y:S01]  /*15bc0*/  STL.64 [R1+0xb70], R18 ;  /* 0x000b701201007387 */ /* 0x0003e20000100a00 */
[----:B--2---:R-:W-:Y:S02]  /*15bd0*/  IMAD.MOV.U32 R22, RZ, RZ, 0x398c5cdb ;  /* 0x398c5cdbff167424 */ /* 0x004fe400078e00ff */
[----:B------:R-:W-:Y:S01]  /*15be0*/  HFMA2 R23, -RZ, RZ, -0.5771484375, -0.00124835968017578125 ;  /* 0xb89e951dff177431 */ /* 0x000fe200000001ff */
[----:B------:R2:W-:Y:S01]  /*15bf0*/  STL.64 [R1+0xb78], R12 ;  /* 0x000b780c01007387 */ /* 0x0005e20000100a00 */
[----:B0-----:R-:W-:-:S02]  /*15c00*/  IMAD.MOV.U32 R20, RZ, RZ, -0x4f7df9d6 ;  /* 0xb082062aff147424 */ /* 0x001fc400078e00ff */
[----:B------:R-:W-:Y:S01]  /*15c10*/  HFMA2 R21, -RZ, RZ, 0.115966796875, -149.25 ;  /* 0x2f6cd8aaff157431 */ /* 0x000fe200000001ff */
[----:B------:R0:W-:Y:S01]  /*15c20*/  STL.64 [R1+0xb80], R16 ;  /* 0x000b801001007387 */ /* 0x0001e20000100a00 */
[----:B-1----:R-:W-:Y:S01]  /*15c30*/  MOV R18, 0xa87a302c ;  /* 0xa87a302c00127802 */ /* 0x002fe20000000f00 */
[----:B------:R-:W-:Y:S02]  /*15c40*/  IMAD.MOV.U32 R19, RZ, RZ, -0x523f6961 ;  /* 0xadc0969fff137424 */ /* 0x000fe400078e00ff */
[----:B------:R1:W-:Y:S01]  /*15c50*/  STL.64 [R1+0xb60], R22 ;  /* 0x000b601601007387 */ /* 0x0003e20000100a00 */
[----:B--2---:R-:W-:Y:S01]  /*15c60*/  HFMA2 R12, -RZ, RZ, 0.080810546875, 1.6845703125 ;  /* 0x2d2c3ebdff0c7431 */ /* 0x004fe200000001ff */
[----:B------:R-:W-:Y:S02]  /*15c70*/  MOV R13, 0xac19474f ;  /* 0xac19474f000d7802 */ /* 0x000fe40000000f00 */
[----:B------:R2:W-:Y:S01]  /*15c80*/  STL.64 [R1+0xb90], R20 ;  /* 0x000b901401007387 */ /* 0x0005e20000100a00 */
[----:B0-----:R-:W-:-:S02]  /*15c90*/  IMAD.MOV.U32 R16, RZ, RZ, 0x248f2a67 ;  /* 0x248f2a67ff107424 */ /* 0x001fc400078e00ff */
[----:B------:R-:W-:Y:S01]  /*15ca0*/  HFMA2 R17, -RZ, RZ, 0.050262451171875, 48960 ;  /* 0x2a6f79faff117431 */ /* 0x000fe200000001ff */
[----:B------:R0:W-:Y:S01]  /*15cb0*/  STL.64 [R1+0xb98], R18 ;  /* 0x000b981201007387 */ /* 0x0001e20000100a00 */
[----:B-1----:R-:W-:Y:S01]  /*15cc0*/  HFMA2 R22, -RZ, RZ, 0.06494140625, 764 ;  /* 0x2c2861f8ff167431 */ /* 0x002fe200000001ff */
[----:B------:R-:W-:Y:S02]  /*15cd0*/  MOV R23, 0x310db352 ;  /* 0x310db35200177802 */ /* 0x000fe40000000f00 */
[----:B------:R1:W-:Y:S01]  /*15ce0*/  STL.64 [R1+0xba0], R12 ;  /* 0x000ba00c01007387 */ /* 0x0003e20000100a00 */
[----:B--2---:R-:W-:Y:S01]  /*15cf0*/  HFMA2 R20, -RZ, RZ, -0.79736328125, -8896 ;  /* 0xba61f058ff147431 */ /* 0x004fe200000001ff */
[----:B------:R-:W-:Y:S02]  /*15d00*/  MOV R21, 0x3a4d87fb ;  /* 0x3a4d87fb00157802 */ /* 0x000fe40000000f00 */
[----:B------:R2:W-:Y:S01]  /*15d10*/  STL.64 [R1+0xba8], R16 ;  /* 0x000ba81001007387 */ /* 0x0005e20000100a00 */
[----:B0-----:R-:W-:-:S02]  /*15d20*/  IMAD.MOV.U32 R18, RZ, RZ, -0x4663332c ;  /* 0xb99cccd4ff127424 */ /* 0x001fc400078e00ff */
[----:B------:R-:W-:Y:S01]  /*15d30*/  HFMA2 R19, -RZ, RZ, -0.3603515625, 43744 ;  /* 0xb5c47957ff137431 */ /* 0x000fe200000001ff */
[----:B------:R0:W-:Y:S01]  /*15d40*/  STL.64 [R1+0xb88], R22 ;  /* 0x000b881601007387 */ /* 0x0001e20000100a00 */
[----:B-1----:R-:W-:Y:S01]  /*15d50*/  MOV R12, 0x388b4846 ;  /* 0x388b4846000c7802 */ /* 0x002fe20000000f00 */
[----:B------:R-:W-:Y:S02]  /*15d60*/  IMAD.MOV.U32 R13, RZ, RZ, -0x47d98e01 ;  /* 0xb82671ffff0d7424 */ /* 0x000fe400078e00ff */
[----:B------:R1:W-:Y:S01]  /*15d70*/  STL.64 [R1+0xbb8], R20 ;  /* 0x000bb81401007387 */ /* 0x0003e20000100a00 */
[----:B--2---:R-:W-:Y:S01]  /*15d80*/  HFMA2 R16, -RZ, RZ, 0.45263671875, -204 ;  /* 0x373eda60ff107431 */ /* 0x004fe200000001ff */
[----:B------:R-:W-:Y:S02]  /*15d90*/  MOV R17, 0x2f89d9e3 ;  /* 0x2f89d9e300117802 */ /* 0x000fe40000000f00 */
[----:B------:R2:W-:Y:S01]  /*15da0*/  STL.64 [R1+0xbc0], R18 ;  /* 0x000bc01201007387 */ /* 0x0005e20000100a00 */
[----:B0-----:R-:W-:Y:S01]  /*15db0*/  MOV R22, 0xa9d26c77 ;  /* 0xa9d26c7700167802 */ /* 0x001fe20000000f00 */
[----:B------:R-:W-:-:S02]  /*15dc0*/  IMAD.MOV.U32 R23, RZ, RZ, 0x28b83af4 ;  /* 0x28b83af4ff177424 */ /* 0x000fc400078e00ff */
[----:B------:R0:W-:Y:S01]  /*15dd0*/  STL.64 [R1+0xbc8], R12 ;  /* 0x000bc80c01007387 */ /* 0x0001e20000100a00 */
[----:B-1----:R-:W-:Y:S01]  /*15de0*/  MOV R20, 0xb47633b6 ;  /* 0xb47633b600147802 */ /* 0x002fe20000000f00 */
[----:B------:R-:W-:Y:S02]  /*15df0*/  IMAD.MOV.U32 R21, RZ, RZ, 0x2e020a8b ;  /* 0x2e020a8bff157424 */ /* 0x000fe400078e00ff */
[----:B------:R1:W-:Y:S01]  /*15e00*/  STL.64 [R1+0xbd0], R16 ;  /* 0x000bd01001007387 */ /* 0x0003e20000100a00 */
[----:B--2---:R-:W-:Y:S01]  /*15e10*/  HFMA2 R18, -RZ, RZ, 0.2176513671875, -18976 ;  /* 0x32f7f4a2ff127431 */ /* 0x004fe200000001ff */
[----:B------:R-:W-:Y:S02]  /*15e20*/  MOV R19, 0xb273c722 ;  /* 0xb273c72200137802 */ /* 0x000fe40000000f00 */
[----:B------:R2:W-:Y:S01]  /*15e30*/  STL.64 [R1+0xbb0], R22 ;  /* 0x000bb01601007387 */ /* 0x0005e20000100a00 */
[----:B0-----:R-:W-:Y:S02]  /*15e40*/  IMAD.MOV.U32 R12, RZ, RZ, 0x316cd4f9 ;  /* 0x316cd4f9ff0c7424 */ /* 0x001fe400078e00ff */
[----:B------:R-:W-:Y:S01]  /*15e50*/  HFMA2 R13, -RZ, RZ, -0.050811767578125, -0.0056915283203125 ;  /* 0xaa819dd4ff0d7431 */ /* 0x000fe200000001ff */
[----:B------:R0:W-:Y:S01]  /*15e60*/  STL.64 [R1+0xbe0], R20 ;  /* 0x000be01401007387 */ /* 0x0001e20000100a00 */
[----:B-1----:R-:W-:Y:S01]  /*15e70*/  MOV R16, 0xafd8a791 ;  /* 0xafd8a79100107802 */ /* 0x002fe20000000f00 */
[----:B------:R-:W-:-:S02]  /*15e80*/  IMAD.MOV.U32 R17, RZ, RZ, 0x2f4c88ee ;  /* 0x2f4c88eeff117424 */ /* 0x000fc400078e00ff */
[----:B------:R1:W-:Y:S01]  /*15e90*/  STL.64 [R1+0xbe8], R18 ;  /* 0x000be81201007387 */ /* 0x0003e20000100a00 */
[----:B--2---:R-:W-:Y:S02]  /*15ea0*/  IMAD.MOV.U32 R22, RZ, RZ, -0x4a1c71fc ;  /* 0xb5e38e04ff167424 */ /* 0x004fe400078e00ff */
[----:B------:R-:W-:Y:S01]  /*15eb0*/  HFMA2 R23, -RZ, RZ, 0.339599609375, 0.0038700103759765625 ;  /* 0x356f1bedff177431 */ /* 0x000fe200000001ff */
[----:B------:R2:W-:Y:S01]  /*15ec0*/  STL.64 [R1+0xbf0], R12 ;  /* 0x000bf00c01007387 */ /* 0x0005e20000100a00 */
[----:B0-----:R-:W-:Y:S02]  /*15ed0*/  IMAD.MOV.U32 R20, RZ, RZ, 0x2ca4a32a ;  /* 0x2ca4a32aff147424 */ /* 0x001fe400078e00ff */
[----:B------:R-:W-:Y:S01]  /*15ee0*/  HFMA2 R21, -RZ, RZ, -0.06390380859375, 1.345703125 ;  /* 0xac173d62ff157431 */ /* 0x000fe200000001ff */
[----:B------:R0:W-:Y:S01]  /*15ef0*/  STL.64 [R1+0xbf8], R16 ;  /* 0x000bf81001007387 */ /* 0x0001e20000100a00 */
[----:B-1----:R-:W-:Y:S01]  /*15f00*/  MOV R18, 0x2b0a2bbf ;  /* 0x2b0a2bbf00127802 */ /* 0x002fe20000000f00 */
[----:B------:R-:W-:-:S02]  /*15f10*/  IMAD.MOV.U32 R19, RZ, RZ, -0x5d1625b2 ;  /* 0xa2e9da4eff137424 */ /* 0x000fc400078e00ff */
[----:B------:R1:W-:Y:S01]  /*15f20*/  STL.64 [R1+0xbd8], R22 ;  /* 0x000bd81601007387 */ /* 0x0003e20000100a00 */
[----:B--2---:R-:W-:Y:S01]  /*15f30*/  HFMA2 R12, -RZ, RZ, -0.042083740234375, 0.58984375 ;  /* 0xa96338b8ff0c7431 */ /* 0x004fe200000001ff */
[----:B------:R-:W-:Y:S02]  /*15f40*/  MOV R13, 0xb9b09456 ;  /* 0xb9b09456000d7802 */ /* 0x000fe40000000f00 */
[----:B------:R2:W-:Y:S01]  /*15f50*/  STL.64 [R1+0xc08], R20 ;  /* 0x000c081401007387 */ /* 0x0005e20000100a00 */
[----:B0-----:R-:W-:Y:S02]  /*15f60*/  IMAD.MOV.U32 R16, RZ, RZ, -0x476dc4fe ;  /* 0xb8923b02ff107424 */ /* 0x001fe400078e00ff */
[----:B------:R-:W-:Y:S01]  /*15f70*/  HFMA2 R17, -RZ, RZ, 0.69580078125, 465 ;  /* 0x39915f44ff117431 */ /* 0x000fe200000001ff */
[----:B------:R0:W-:Y:S01]  /*15f80*/  STL.64 [R1+0xc10], R18 ;  /* 0x000c101201007387 */ /* 0x0001e20000100a00 */
[----:B-1----:R-:W-:Y:S01]  /*15f90*/  HFMA2 R22, -RZ, RZ, -0.09759521484375, -0.0019130706787109375 ;  /* 0xae3f97d6ff167431 */ /* 0x002fe200000001ff */
[----:B------:R-:W-:-:S02]  /*15fa0*/  MOV R23, 0x26b84405 ;  /* 0x26b8440500177802 */ /* 0x000fc40000000f00 */
[----:B------:R1:W-:Y:S01]  /*15fb0*/  STL.64 [R1+0xc18], R12 ;  /* 0x000c180c01007387 */ /* 0x0003e20000100a00 */
[----:B--2---:R-:W-:Y:S01]  /*15fc0*/  HFMA2 R20, -RZ, RZ, 0.255859375, 442 ;  /* 0x34185ee8ff147431 */ /* 0x004fe200000001ff */
[----:B------:R-:W-:Y:S02]  /*15fd0*/  MOV R21, 0xb76411fe ;  /* 0xb76411fe00157802 */ /* 0x000fe40000000f00 */
[----:B------:R2:W-:Y:S01]  /*15fe0*/  STL.64 [R1+0xc20], R16 ;  /* 0x000c201001007387 */ /* 0x0005e20000100a00 */
[----:B0-----:R-:W-:Y:S02]  /*15ff0*/  IMAD.MOV.U32 R18, RZ, RZ, 0x37068711 ;  /* 0x37068711ff127424 */ /* 0x001fe400078e00ff */
[----:B------:R-:W-:Y:S01]  /*16000*/  HFMA2 R19, -RZ, RZ, -0.381103515625, -7.34765625 ;  /* 0xb619c759ff137431 */ /* 0x000fe200000001ff */
[----:B------:R0:W-:Y:S01]  /*16010*/  STL.64 [R1+0xc00], R22 ;  /* 0x000c001601007387 */ /* 0x0001e20000100a00 */
[----:B-1----:R-:W-:Y:S01]  /*16020*/  MOV R12, 0xafb2ce7f ;  /* 0xafb2ce7f000c7802 */ /* 0x002fe20000000f00 */
[----:B------:R-:W-:-:S02]  /*16030*/  IMAD.MOV.U32 R13, RZ, RZ, 0x34ba0a82 ;  /* 0x34ba0a82ff0d7424 */ /* 0x000fc400078e00ff */
[----:B------:R1:W-:Y:S01]  /*16040*/  STL.64 [R1+0xc30], R20 ;  /* 0x000c301401007387 */ /* 0x0003e20000100a00 */
[----:B--2---:R-:W-:Y:S01]  /*16050*/  HFMA2 R16, -RZ, RZ, -0.26708984375, 0.00088405609130859375 ;  /* 0xb446133eff107431 */ /* 0x004fe200000001ff */
[----:B------:R-:W-:Y:S02]  /*16060*/  MOV R17, 0x334f3181 ;  /* 0x334f318100117802 */ /* 0x000fe40000000f00 */
[----:B------:R2:W-:Y:S01]  /*16070*/  STL.64 [R1+0xc38], R18 ;  /* 0x000c381201007387 */ /* 0x0005e20000100a00 */
[----:B0-----:R-:W-:Y:S01]  /*16080*/  MOV R22, 0xb9510216 ;  /* 0xb951021600167802 */ /* 0x001fe20000000f00 */
[----:B------:R-:W-:Y:S02]  /*16090*/  IMAD.MOV.U32 R23, RZ, RZ, 0x388e8f4e ;  /* 0x388e8f4eff177424 */ /* 0x000fe400078e00ff */
[----:B------:R0:W-:Y:S01]  /*160a0*/  STL.64 [R1+0xc40], R12 ;  /* 0x000c400c01007387 */ /* 0x0001e20000100a00 */
[----:B-1----:R-:W-:Y:S01]  /*160b0*/  MOV R20, 0x315951d7 ;  /* 0x315951d700147802 */ /* 0x002fe20000000f00 */
[----:B------:R-:W-:-:S02]  /*160c0*/  IMAD.MOV.U32 R21, RZ, RZ, -0x4fa87867 ;  /* 0xb0578799ff157424 */ /* 0x000fc400078e00ff */
[----:B------:R1:W-:Y:S01]  /*160d0*/  STL.64 [R1+0xc48], R16 ;  /* 0x000c481001007387 */ /* 0x0003e20000100a00 */
[----:B--2---:R-:W-:Y:S01]  /*160e0*/  HFMA2 R18, -RZ, RZ, 0.0301971435546875, 0.00146770477294921875 ;  /* 0x27bb1603ff127431 */ /* 0x004fe200000001ff */
[----:B------:R-:W-:Y:S02]  /*160f0*/  MOV R19, 0x2ecdce2c ;  /* 0x2ecdce2c00137802 */ /* 0x000fe40000000f00 */
[----:B------:R2:W-:Y:S01]  /*16100*/  STL.64 [R1+0xc28], R22 ;  /* 0x000c281601007387 */ /* 0x0005e20000100a00 */
[----:B0-----:R-:W-:Y:S02]  /*16110*/  IMAD.MOV.U32 R12, RZ, RZ, -0x51b97f57 ;  /* 0xae4680a9ff0c7424 */ /* 0x001fe400078e00ff */
[----:B------:R-:W-:Y:S01]  /*16120*/  HFMA2 R13, -RZ, RZ, 0.08184814453125, -56992 ;  /* 0x2d3dfaf5ff0d7431 */ /* 0x000fe200000001ff */
[----:B------:R0:W-:Y:S01]  /*16130*/  STL.64 [R1+0xc58], R20 ;  /* 0x000c581401007387 */ /* 0x0001e20000100a00 */
[----:B-1----:R-:W-:Y:S01]  /*16140*/  MOV R16, 0xa428dfed ;  /* 0xa428dfed00107802 */ /* 0x002fe20000000f00 */
[----:B------:R-:W-:-:S02]  /*16150*/  IMAD.MOV.U32 R17, RZ, RZ, -0x545594a8 ;  /* 0xabaa6b58ff117424 */ /* 0x000fc400078e00ff */
[----:B------:R1:W-:Y:S01]  /*16160*/  STL.64 [R1+0xc60], R18 ;  /* 0x000c601201007387 */ /* 0x0003e20000100a00 */
[----:B--2---:R-:W-:Y:S02]  /*16170*/  IMAD.MOV.U32 R22, RZ, RZ, -0x575df71d ;  /* 0xa8a208e3ff167424 */ /* 0x004fe400078e00ff */
[----:B------:R-:W-:Y:S01]  /*16180*/  HFMA2 R23, -RZ, RZ, -0.1826171875, -0.091796875 ;  /* 0xb1d8ade0ff177431 */ /* 0x000fe200000001ff */
[----:B------:R2:W-:Y:S01]  /*16190*/  STL.64 [R1+0xc68], R12 ;  /* 0x000c680c01007387 */ /* 0x0005e20000100a00 */
[----:B0-----:R-:W-:Y:S02]  /*161a0*/  IMAD.MOV.U32 R20, RZ, RZ, 0x3a0b4779 ;  /* 0x3a0b4779ff147424 */ /* 0x001fe400078e00ff */
[----:B------:R-:W-:Y:S01]  /*161b0*/  HFMA2 R21, -RZ, RZ, -0.76318359375, 0.9521484375 ;  /* 0xba1b3b9eff157431 */ /* 0x000fe200000001ff */
[----:B------:R0:W-:Y:S01]  /*161c0*/  STL.64 [R1+0xc70], R16 ;  /* 0x000c701001007387 */ /* 0x0001e20000100a00 */
[----:B-1----:R-:W-:Y:S01]  /*161d0*/  MOV R18, 0x398e04a8 ;  /* 0x398e04a800127802 */ /* 0x002fe20000000f00 */
[----:B------:R-:W-:-:S02]  /*161e0*/  IMAD.MOV.U32 R19, RZ, RZ, 0x3554208f ;  /* 0x3554208fff137424 */ /* 0x000fc400078e00ff */
[----:B------:R1:W-:Y:S01]  /*161f0*/  STL.64 [R1+0xc50], R22 ;  /* 0x000c501601007387 */ /* 0x0003e20000100a00 */
[----:B--2---:R-:W-:Y:S01]  /*16200*/  HFMA2 R12, -RZ, RZ, -0.58349609375, 4.41074371337890625e-06 ;  /* 0xb8ab004aff0c7431 */ /* 0x004fe200000001ff */
[----:B------:R-:W-:Y:S02]  /*16210*/  MOV R13, 0x386b5efc ;  /* 0x386b5efc000d7802 */ /* 0x000fe40000000f00 */
[----:B------:R2:W-:Y:S01]  /*16220*/  STL.64 [R1+0xc80], R20 ;  /* 0x000c801401007387 */ /* 0x0005e20000100a00 */
[----:B0-----:R-:W-:Y:S02]  /*16230*/  IMAD.MOV.U32 R16, RZ, RZ, -0x48663e86 ;  /* 0xb799c17aff107424 */ /* 0x001fe400078e00ff */
[----:B------:R-:W-:Y:S01]  /*16240*/  HFMA2 R17, -RZ, RZ, -0.1663818359375, -0.0100250244140625 ;  /* 0xb153a122ff117431 */ /* 0x000fe200000001ff */
[----:B------:R0:W-:Y:S01]  /*16250*/  STL.64 [R1+0xc88], R18 ;  /* 0x000c881201007387 */ /* 0x0001e20000100a00 */
[----:B-1----:R-:W-:Y:S01]  /*16260*/  HFMA2 R22, -RZ, RZ, 0.055633544921875, -1554 ;  /* 0x2b1fe612ff167431 */ /* 0x002fe200000001ff */
[----:B------:R-:W-:-:S02]  /*16270*/  MOV R23, 0xaa152d8b ;  /* 0xaa152d8b00177802 */ /* 0x000fc40000000f00 */
[----:B------:R1:W-:Y:S01]  /*16280*/  STL.64 [R1+0xc90], R12 ;  /* 0x000c900c01007387 */ /* 0x0003e20000100a00 */
[----:B--2---:R-:W-:Y:S01]  /*16290*/  HFMA2 R20, -RZ, RZ, 0.319091796875, 1096 ;  /* 0x351b6448ff147431 */ /* 0x004fe200000001ff */
[----:B------:R-:W-:Y:S02]  /*162a0*/  MOV R21, 0x2a83a738 ;  /* 0x2a83a73800157802 */ /* 0x000fe40000000f00 */
[----:B------:R2:W-:Y:S01]  /*162b0*/  STL.64 [R1+0xc98], R16 ;  /* 0x000c981001007387 */ /* 0x0005e20000100a00 */
[----:B0-----:R-:W-:Y:S02]  /*162c0*/  IMAD.MOV.U32 R18, RZ, RZ, -0x4c426841 ;  /* 0xb3bd97bfff127424 */ /* 0x001fe400078e00ff */
[----:B------:R-:W-:Y:S01]  /*162d0*/  HFMA2 R19, -RZ, RZ, 0.2279052734375, -1.0966796875 ;  /* 0x334bbc63ff137431 */ /* 0x000fe200000001ff */
[----:B------:R0:W-:Y:S01]  /*162e0*/  STL.64 [R1+0xc78], R22 ;  /* 0x000c781601007387 */ /* 0x0001e20000100a00 */
[----:B-1----:R-:W-:Y:S01]  /*162f0*/  MOV R12, 0xb2578752 ;  /* 0xb2578752000c7802 */ /* 0x002fe20000000f00 */
[----:B------:R-:W-:-:S02]  /*16300*/  IMAD.MOV.U32 R13, RZ, RZ, 0x29c2c5d5 ;  /* 0x29c2c5d5ff0d7424 */ /* 0x000fc400078e00ff */
[----:B------:R1:W-:Y:S01]  /*16310*/  STL.64 [R1+0xca8], R20 ;  /* 0x000ca81401007387 */ /* 0x0003e20000100a00 */
[----:B--2---:R-:W-:Y:S01]  /*16320*/  HFMA2 R16, -RZ, RZ, 0.1531982421875, -0.00011903047561645507812 ;  /* 0x30e787cdff107431 */ /* 0x004fe200000001ff */
[----:B------:R-:W-:Y:S02]  /*16330*/  MOV R17, 0xb06bb8ab ;  /* 0xb06bb8ab00117802 */ /* 0x000fe40000000f00 */
[----:B------:R2:W-:Y:S01]  /*16340*/  STL.64 [R1+0xcb0], R18 ;  /* 0x000cb01201007387 */ /* 0x0005e20000100a00 */
[----:B0-----:R-:W-:Y:S01]  /*16350*/  MOV R22, 0x36688aea ;  /* 0x36688aea00167802 */ /* 0x001fe20000000f00 */
[----:B------:R-:W-:Y:S02]  /*16360*/  IMAD.MOV.U32 R23, RZ, RZ, -0x49f7d3c4 ;  /* 0xb6082c3cff177424 */ /* 0x000fe400078e00ff */
[----:B------:R0:W-:Y:S01]  /*16370*/  STL.64 [R1+0xcb8], R12 ;  /* 0x000cb80c01007387 */ /* 0x0001e20000100a00 */
[----:B-1----:R-:W-:Y:S01]  /*16380*/  MOV R20, 0xadea538c ;  /* 0xadea538c00147802 */ /* 0x002fe20000000f00 */
[----:B------:R-:W-:-:S02]  /*16390*/  IMAD.MOV.U32 R21, RZ, RZ, 0x2d65daaf ;  /* 0x2d65daafff157424 */ /* 0x000fc400078e00ff */
[----:B------:R1:W-:Y:S01]  /*163a0*/  STL.64 [R1+0xcc0], R16 ;  /* 0x000cc01001007387 */ /* 0x0003e20000100a00 */
[----:B--2---:R-:W-:Y:S01]  /*163b0*/  HFMA2 R18, -RZ, RZ, -0.06829833984375, -4.28125 ;  /* 0xac5fc448ff127431 */ /* 0x004fe200000001ff */
[----:B------:R-:W-:Y:S02]  /*163c0*/  MOV R19, 0x22adcde9 ;  /* 0x22adcde900137802 */ /* 0x000fe40000000f00 */
[----:B------:R2:W-:Y:S01]  /*163d0*/  STL.64 [R1+0xca0], R22 ;  /* 0x000ca01601007387 */ /* 0x0005e20000100a00 */
[----:B0-----:R-:W-:Y:S02]  /*163e0*/  IMAD.MOV.U32 R12, RZ, RZ, 0x2acfbe8a ;  /* 0x2acfbe8aff0c7424 */ /* 0x001fe400078e00ff */
[----:B------:R-:W-:Y:S01]  /*163f0*/  HFMA2 R13, -RZ, RZ, 0.712890625, -0.0002586841583251953125 ;  /* 0x39b48c3dff0d7431 */ /* 0x000fe200000001ff */
[----:B------:R0:W-:Y:S01]  /*16400*/  STL.64 [R1+0xcd0], R20 ;  /* 0x000cd01401007387 */ /* 0x0001e20000100a00 */
[----:B-1----:R-:W-:Y:S01]  /*16410*/  MOV R16, 0x3858ebaf ;  /* 0x3858ebaf00107802 */ /* 0x002fe20000000f00 */
[----:B------:R-:W-:-:S02]  /*16420*/  IMAD.MOV.U32 R17, RZ, RZ, -0x4650663d ;  /* 0xb9af99c3ff117424 */ /* 0x000fc400078e00ff */
[----:B------:R1:W-:Y:S01]  /*16430*/  STL.64 [R1+0xcd8], R18 ;  /* 0x000cd81201007387 */ /* 0x0003e20000100a00 */
[----:B--2---:R-:W-:Y:S02]  /*16440*/  IMAD.MOV.U32 R22, RZ, RZ, 0x2f6d7999 ;  /* 0x2f6d7999ff167424 */ /* 0x004fe400078e00ff */
[----:B------:R-:W-:Y:S01]  /*16450*/  HFMA2 R23, -RZ, RZ, -0.0248260498046875, 7912 ;  /* 0xa65b6fbaff177431 */ /* 0x000fe200000001ff */
[----:B------:R2:W-:Y:S01]  /*16460*/  STL.64 [R1+0xce0], R12 ;  /* 0x000ce00c01007387 */ /* 0x0005e20000100a00 */
[----:B0-----:R-:W-:Y:S02]  /*16470*/  IMAD.MOV.U32 R20, RZ, RZ, -0x4bf731c8 ;  /* 0xb408ce38ff147424 */ /* 0x001fe400078e00ff */
[----:B------:R-:W-:Y:S01]  /*16480*/  HFMA2 R21, -RZ, RZ, 0.494140625, -1.189453125 ;  /* 0x37e8bcc2ff157431 */ /* 0x000fe200000001ff */
[----:B------:R0:W-:Y:S01]  /*16490*/  STL.64 [R1+0xce8], R16 ;  /* 0x000ce81001007387 */ /* 0x0001e20000100a00 */
[----:B-1----:R-:W-:Y:S01]  /*164a0*/  MOV R18, 0xb799348b ;  /* 0xb799348b00127802 */ /* 0x002fe20000000f00 */
[----:B------:R-:W-:-:S02]  /*164b0*/  IMAD.MOV.U32 R19, RZ, RZ, 0x36c233ec ;  /* 0x36c233ecff137424 */ /* 0x000fc400078e00ff */
[----:B------:R1:W-:Y:S01]  /*164c0*/  STL.64 [R1+0xcc8], R22 ;  /* 0x000cc81601007387 */ /* 0x0003e20000100a00 */
[----:B--2---:R-:W-:Y:S01]  /*164d0*/  HFMA2 R12, -RZ, RZ, 0.1258544921875, -2.712890625 ;  /* 0x3007c16dff0c7431 */ /* 0x004fe200000001ff */
[----:B------:R-:W-:Y:S02]  /*164e0*/  MOV R13, 0xb58e3567 ;  /* 0xb58e3567000d7802 */ /* 0x000fe40000000f00 */
[----:B------:R2:W-:Y:S01]  /*164f0*/  STL.64 [R1+0xcf8], R20 ;  /* 0x000cf81401007387 */ /* 0x0005e20000100a00 */
[----:B0-----:R-:W-:Y:S02]  /*16500*/  IMAD.MOV.U32 R16, RZ, RZ, 0x35258957 ;  /* 0x35258957ff107424 */ /* 0x001fe400078e00ff */
[----:B------:R-:W-:Y:S01]  /*16510*/  HFMA2 R17, -RZ, RZ, -0.2646484375, -0.001155853271484375 ;  /* 0xb43c94bcff117431 */ /* 0x000fe200000001ff */
[----:B------:R0:W-:Y:S01]  /*16520*/  STL.64 [R1+0xd00], R18 ;  /* 0x000d001201007387 */ /* 0x0001e20000100a00 */
[----:B-1----:R-:W-:Y:S01]  /*16530*/  HFMA2 R22, -RZ, RZ, 0.69677734375, 30128 ;  /* 0x3993775bff167431 */ /* 0x002fe200000001ff */
[----:B------:R-:W-:-:S02]  /*16540*/  MOV R23, 0xb8e63214 ;  /* 0xb8e6321400177802 */ /* 0x000fc40000000f00 */
[----:B------:R1:W-:Y:S01]  /*16550*/  STL.64 [R1+0xd08], R12 ;  /* 0x000d080c01007387 */ /* 0x0003e20000100a00 */
[----:B--2---:R-:W-:Y:S01]  /*16560*/  HFMA2 R20, -RZ, RZ, -0.202392578125, 17504 ;  /* 0xb27a7446ff147431 */ /* 0x004fe200000001ff */
[----:B------:R-:W-:Y:S02]  /*16570*/  MOV R21, 0x31859418 ;  /* 0x3185941800157802 */ /* 0x000fe40000000f00 */
[----:B------:R2:W-:Y:S01]  /*16580*/  STL.64 [R1+0xd10], R16 ;  /* 0x000d101001007387 */ /* 0x0005e20000100a00 */
[----:B0-----:R-:W-:Y:S02]  /*16590*/  IMAD.MOV.U32 R18, RZ, RZ, -0x5bcd0536 ;  /* 0xa432facaff127424 */ /* 0x001fe400078e00ff */
[----:B------:R-:W-:Y:S01]  /*165a0*/  HFMA2 R19, -RZ, RZ, -0.127197265625, 18128 ;  /* 0xb012746dff137431 */ /* 0x000fe200000001ff */
[----:B------:R0:W-:Y:S01]  /*165b0*/  STL.64 [R1+0xcf0], R22 ;  /* 0x000cf01601007387 */ /* 0x0001e20000100a00 */
[----:B-1----:R-:W-:Y:S01]  /*165c0*/  MOV R12, 0x2f96d785 ;  /* 0x2f96d785000c7802 */ /* 0x002fe20000000f00 */
[----:B------:R-:W-:-:S02]  /*165d0*/  IMAD.MOV.U32 R13, RZ, RZ, -0x5166292b ;  /* 0xae99d6d5ff0d7424 */ /* 0x000fc400078e00ff */
[----:B------:R1:W-:Y:S01]  /*165e0*/  STL.64 [R1+0xd20], R20 ;  /* 0x000d201401007387 */ /* 0x0003e20000100a00 */
[----:B--2---:R-:W-:Y:S01]  /*165f0*/  HFMA2 R16, -RZ, RZ, 0.0154876708984375, -809.5 ;  /* 0x23eee253ff107431 */ /* 0x004fe200000001ff */
[----:B------:R-:W-:Y:S02]  /*16600*/  MOV R17, 0x2d1bcefb ;  /* 0x2d1bcefb00117802 */ /* 0x000fe40000000f00 */
[----:B------:R2:W-:Y:S01]  /*16610*/  STL.64 [R1+0xd28], R18 ;  /* 0x000d281201007387 */ /* 0x0005e20000100a00 */
[----:B0-----:R-:W-:Y:S01]  /*16620*/  MOV R22, 0xabb69977 ;  /* 0xabb6997700167802 */ /* 0x001fe20000000f00 */
[----:B------:R-:W-:Y:S02]  /*16630*/  IMAD.MOV.U32 R23, RZ, RZ, 0x32e788fe ;  /* 0x32e788feff177424 */ /* 0x000fe400078e00ff */
[----:B------:R0:W-:Y:S01]  /*16640*/  STL.64 [R1+0xd30], R12 ;  /* 0x000d300c01007387 */ /* 0x0001e20000100a00 */
[----:B-1----:R-:W-:Y:S01]  /*16650*/  MOV R20, 0xba2b14da ;  /* 0xba2b14da00147802 */ /* 0x002fe20000000f00 */
[----:B------:R-:W-:-:S02]  /*16660*/  IMAD.MOV.U32 R21, RZ, RZ, 0x3a5c11ce ;  /* 0x3a5c11ceff157424 */ /* 0x000fc400078e00ff */
[----:B------:R1:W-:Y:S01]  /*16670*/  STL.64 [R1+0xd38], R16 ;  /* 0x000d381001007387 */ /* 0x0003e20000100a00 */
[----:B--2---:R-:W-:Y:S01]  /*16680*/  HFMA2 R18, -RZ, RZ, -0.73681640625, -14.484375 ;  /* 0xb9e5cb3eff127431 */ /* 0x004fe200000001ff */
[----:B------:R-:W-:Y:S02]  /*16690*/  MOV R19, 0xb53b133b ;  /* 0xb53b133b00137802 */ /* 0x000fe40000000f00 */
[----:B------:R2:W-:Y:S01]  /*166a0*/  STL.64 [R1+0xd18], R22 ;  /* 0x000d181601007387 */ /* 0x0005e20000100a00 */
[----:B0-----:R-:W-:Y:S02]  /*166b0*/  IMAD.MOV.U32 R12, RZ, RZ, 0x392e88ac ;  /* 0x392e88acff0c7424 */ /* 0x001fe400078e00ff */
[----:B------:R-:W-:Y:S01]  /*166c0*/  HFMA2 R13, -RZ, RZ, -0.6279296875, 0.0002286434173583984375 ;  /* 0xb9060b7eff0d7431 */ /* 0x000fe200000001ff */
[----:B------:R0:W-:Y:S01]  /*166d0*/  STL.64 [R1+0xd48], R20 ;  /* 0x000d481401007387 */ /* 0x0001e20000100a00 */
[----:B-1----:R-:W-:Y:S01]  /*166e0*/  MOV R16, 0x384231bf ;  /* 0x384231bf00107802 */ /* 0x002fe20000000f00 */
[----:B------:R-:W-:-:S02]  /*166f0*/  IMAD.MOV.U32 R17, RZ, RZ, 0x319c9bcd ;  /* 0x319c9bcdff117424 */ /* 0x000fc400078e00ff */
[----:B------:R1:W-:Y:S01]  /*16700*/  STL.64 [R1+0xd50], R18 ;  /* 0x000d501201007387 */ /* 0x0003e20000100a00 */
[----:B--2---:R-:W-:Y:S02]  /*16710*/  IMAD.MOV.U32 R22, RZ, RZ, -0x536513c8 ;  /* 0xac9aec38ff167424 */ /* 0x004fe400078e00ff */
[----:B------:R-:W-:Y:S01]  /*16720*/  HFMA2 R23, -RZ, RZ, 0.059326171875, -3744 ;  /* 0x2b98eb50ff177431 */ /* 0x000fe200000001ff */
[----:B------:R2:W-:Y:S01]  /*16730*/  STL.64 [R1+0xd58], R12 ;  /* 0x000d580c01007387 */ /* 0x0005e20000100a00 */
[----:B0-----:R-:W-:Y:S02]  /*16740*/  IMAD.MOV.U32 R20, RZ, RZ, -0x49f2909b ;  /* 0xb60d6f65ff147424 */ /* 0x001fe400078e00ff */
[----:B------:R-:W-:Y:S01]  /*16750*/  HFMA2 R21, -RZ, RZ, -0.08734130859375, 3010 ;  /* 0xad9769e1ff157431 */ /* 0x000fe200000001ff */
[----:B------:R0:W-:Y:S01]  /*16760*/  STL.64 [R1+0xd60], R16 ;  /* 0x000d601001007387 */ /* 0x0001e20000100a00 */
[----:B-1----:R-:W-:Y:S01]  /*16770*/  MOV R18, 0x34ca97cc ;  /* 0x34ca97cc00127802 */ /* 0x002fe20000000f00 */
[----:B------:R-:W-:-:S02]  /*16780*/  IMAD.MOV.U32 R19, RZ, RZ, -0x4b95330e ;  /* 0xb46accf2ff137424 */ /* 0x000fc400078e00ff */
[----:B------:R1:W-:Y:S01]  /*16790*/  STL.64 [R1+0xd40], R22 ;  /* 0x000d401601007387 */ /* 0x0003e20000100a00 */
[----:B--2---:R-:W-:Y:S01]  /*167a0*/  HFMA2 R12, -RZ, RZ, 0.2349853515625, -0.0009937286376953125 ;  /* 0x33859412ff0c7431 */ /* 0x004fe200000001ff */
[----:B------:R-:W-:Y:S02]  /*167b0*/  MOV R13, 0x263e2a76 ;  /* 0x263e2a76000d7802 */ /* 0x000fe40000000f00 */
[----:B------:R2:W-:Y:S01]  /*167c0*/  STL.64 [R1+0xd70], R20 ;  /* 0x000d701401007387 */ /* 0x0005e20000100a00 */
[----:B0-----:R-:W-:Y:S02]  /*167d0*/  IMAD.MOV.U32 R16, RZ, RZ, -0x4ddb3d09 ;  /* 0xb224c2f7ff107424 */ /* 0x001fe400078e00ff */
[----:B------:R-:W-:Y:S01]  /*167e0*/  HFMA2 R17, -RZ, RZ, 0.1781005859375, 0.007732391357421875 ;  /* 0x31b31febff117431 */ /* 0x000fe200000001ff */
[----:B------:R0:W-:Y:S01]  /*167f0*/  STL.64 [R1+0xd78], R18 ;  /* 0x000d781201007387 */ /* 0x0001e20000100a00 */
[----:B-1----:R-:W-:Y:S01]  /*16800*/  HFMA2 R22, -RZ, RZ, -0.449462890625, -3.171875 ;  /* 0xb731c258ff167431 */ /* 0x002fe200000001ff */
[----:B------:R-:W-:-:S02]  /*16810*/  MOV R23, 0x36e39c79 ;  /* 0x36e39c7900177802 */ /* 0x000fc40000000f00 */
[----:B------:R1:W-:Y:S01]  /*16820*/  STL.64 [R1+0xd80], R12 ;  /* 0x000d800c01007387 */ /* 0x0003e20000100a00 */
[----:B--2---:R-:W-:Y:S01]  /*16830*/  HFMA2 R20, -RZ, RZ, 0.1146240234375, 1.1484375 ;  /* 0x2f563c98ff147431 */ /* 0x004fe200000001ff */
[----:B------:R-:W-:Y:S02]  /*16840*/  MOV R21, 0xaedeb390 ;  /* 0xaedeb39000157802 */ /* 0x000fe40000000f00 */
[----:B------:R2:W-:Y:S01]  /*16850*/  STL.64 [R1+0xd88], R16 ;  /* 0x000d881001007387 */ /* 0x0005e20000100a00 */
[----:B0-----:R-:W-:Y:S02]  /*16860*/  IMAD.MOV.U32 R18, RZ, RZ, 0x2de560f7 ;  /* 0x2de560f7ff127424 */ /* 0x001fe400078e00ff */
[----:B------:R-:W-:Y:S01]  /*16870*/  HFMA2 R19, -RZ, RZ, -0.01314544677734375, -22.578125 ;  /* 0xa2bbcda5ff137431 */ /* 0x000fe200000001ff */
[----:B------:R0:W-:Y:S01]  /*16880*/  STL.64 [R1+0xd68], R22 ;  /* 0x000d681601007387 */ /* 0x0001e20000100a00 */
[----:B-1----:R-:W-:Y:S01]  /*16890*/  MOV R12, 0xac6d4b31 ;  /* 0xac6d4b31000c7802 */ /* 0x002fe20000000f00 */
[----:B------:R-:W-:-:S02]  /*168a0*/  IMAD.MOV.U32 R13, RZ, RZ, -0x45e39007 ;  /* 0xba1c6ff9ff0d7424 */ /* 0x000fc400078e00ff */
[----:B------:R1:W-:Y:S01]  /*168b0*/  STL.64 [R1+0xd98], R20 ;  /* 0x000d981401007387 */ /* 0x0003e20000100a00 */
[----:B--2---:R-:W-:Y:S01]  /*168c0*/  HFMA2 R16, -RZ, RZ, -0.57373046875, 0.0024356842041015625 ;  /* 0xb89718fdff107431 */ /* 0x004fe200000001ff */
[----:B------:R-:W-:Y:S02]  /*168d0*/  MOV R17, 0x3a31cb4e ;  /* 0x3a31cb4e00117802 */ /* 0x000fe40000000f00 */
[----:B------:R2:W-:Y:S01]  /*168e0*/  STL.64 [R1+0xda0], R18 ;  /* 0x000da01201007387 */ /* 0x0005e20000100a00 */
[----:B0-----:R-:W-:Y:S01]  /*168f0*/  MOV R22, 0xb0c04c88 ;  /* 0xb0c04c8800167802 */ /* 0x001fe20000000f00 */
[----:B------:R-:W-:Y:S02]  /*16900*/  IMAD.MOV.U32 R23, RZ, RZ, 0x261b2096 ;  /* 0x261b2096ff177424 */ /* 0x000fe400078e00ff */
[----:B------:R0:W-:Y:S01]  /*16910*/  STL.64 [R1+0xda8], R12 ;  /* 0x000da80c01007387 */ /* 0x0001e20000100a00 */
[----:B-1----:R-:W-:Y:S02]  /*16920*/  HFMA2 R20, -RZ, RZ, 0.266357421875, 967 ;  /* 0x3443638eff147431 */ /* 0x002fe400000001ff */
[----:B------:R-:W-:Y:S01]  /*16930*/  IMAD.MOV.U32 R21, RZ, RZ, -0x474e2bfe ;  /* 0xb8b1d402ff157424 */ /* 0x000fe200078e00ff */
[----:B------:R1:W-:Y:S01]  /*16940*/  STL.64 [R1+0xdb0], R16 ;  /* 0x000db01001007387 */ /* 0x0003e20000100a00 */
[----:B--2---:R-:W-:Y:S01]  /*16950*/  MOV R18, 0x38800900 ;  /* 0x3880090000127802 */ /* 0x004fe20000000f00 */
[----:B------:R-:W-:-:S02]  /*16960*/  HFMA2 R19, -RZ, RZ, -0.48046875, -7.8984375 ;  /* 0xb7b0c7e6ff137431 */ /* 0x000fc400000001ff */
[----:B------:R2:W-:Y:S01]  /*16970*/  STL.64 [R1+0xd90], R22 ;  /* 0x000d901601007387 */ /* 0x0005e20000100a00 */
[----:B0-----:R-:W-:Y:S01]  /*16980*/  IMAD.MOV.U32 R12, RZ, RZ, -0x4f8c7f39 ;  /* 0xb07380c7ff0c7424 */ /* 0x001fe200078e00ff */
[----:B------:R-:W-:Y:S02]  /*16990*/  MOV R13, 0x3697f31f ;  /* 0x3697f31f000d7802 */ /* 0x000fe40000000f00 */
[----:B------:R0:W-:Y:S01]  /*169a0*/  STL.64 [R1+0xdc0], R20 ;  /* 0x000dc01401007387 */ /* 0x0001e20000100a00 */
[----:B-1----:R-:W-:Y:S02]  /*169b0*/  HFMA2 R16, -RZ, RZ, -0.39013671875, -6.61328125 ;  /* 0xb63ec69dff107431 */ /* 0x002fe400000001ff */
[----:B------:R-:W-:Y:S01]  /*169c0*/  IMAD.MOV.U32 R17, RZ, RZ, 0x3569c288 ;  /* 0x3569c288ff117424 */ /* 0x000fe200078e00ff */
[----:B------:R1:W-:Y:S01]  /*169d0*/  STL.64 [R1+0xdc8], R18 ;  /* 0x000dc81201007387 */ /* 0x0003e20000100a00 */
[----:B--2---:R-:W-:Y:S01]  /*169e0*/  IMAD.MOV.U32 R22, RZ, RZ, -0x45d8306d ;  /* 0xba27cf93ff167424 */ /* 0x004fe200078e00ff */
[----:B------:R-:W-:-:S02]  /*169f0*/  MOV R23, 0x39917d90 ;  /* 0x39917d9000177802 */ /* 0x000fc40000000f00 */
[----:B------:R2:W-:Y:S01]  /*16a00*/  STL.64 [R1+0xdd0], R12 ;  /* 0x000dd00c01007387 */ /* 0x0005e20000100a00 */
[----:B0-----:R-:W-:Y:S01]  /*16a10*/  IMAD.MOV.U32 R20, RZ, RZ, 0x33be51ed ;  /* 0x33be51edff147424 */ /* 0x001fe200078e00ff */
[----:B------:R-:W-:Y:S02]  /*16a20*/  MOV R21, 0xb2d855fd ;  /* 0xb2d855fd00157802 */ /* 0x000fe40000000f00 */
[----:B------:R0:W-:Y:S01]  /*16a30*/  STL.64 [R1+0xdd8], R16 ;  /* 0x000dd81001007387 */ /* 0x0001e20000100a00 */
[----:B-1----:R-:W-:Y:S02]  /*16a40*/  HFMA2 R18, -RZ, RZ, -0.032958984375, 0.41845703125 ;  /* 0xa83836b2ff127431 */ /* 0x002fe400000001ff */
[----:B------:R-:W-:Y:S01]  /*16a50*/  IMAD.MOV.U32 R19, RZ, RZ, 0x3185e5e9 ;  /* 0x3185e5e9ff137424 */ /* 0x000fe200078e00ff */
[----:B------:R1:W-:Y:S01]  /*16a60*/  STL.64 [R1+0xdb8], R22 ;  /* 0x000db81601007387 */ /* 0x0003e20000100a00 */
[----:B--2---:R-:W-:Y:S01]  /*16a70*/  MOV R12, 0xb11225d7 ;  /* 0xb11225d7000c7802 */ /* 0x004fe20000000f00 */
[----:B------:R-:W-:-:S02]  /*16a80*/  HFMA2 R13, -RZ, RZ, 0.1285400390625, -0.2076416015625 ;  /* 0x301db2a5ff0d7431 */ /* 0x000fc400000001ff */
[----:B------:R2:W-:Y:S01]  /*16a90*/  STL.64 [R1+0xde8], R20 ;  /* 0x000de81401007387 */ /* 0x0005e20000100a00 */
[----:B0-----:R-:W-:Y:S01]  /*16aa0*/  IMAD.MOV.U32 R16, RZ, RZ, -0x5fa12243 ;  /* 0xa05eddbdff107424 */ /* 0x001fe200078e00ff */
[----:B------:R-:W-:Y:S02]  /*16ab0*/  MOV R17, 0xaeb1f868 ;  /* 0xaeb1f86800117802 */ /* 0x000fe40000000f00 */
[----:B------:R0:W-:Y:S01]  /*16ac0*/  STL.64 [R1+0xdf0], R18 ;  /* 0x000df01201007387 */ /* 0x0001e20000100a00 */
[----:B-1----:R-:W-:Y:S01]  /*16ad0*/  MOV R22, 0x2c81c80c ;  /* 0x2c81c80c00167802 */ /* 0x002fe20000000f00 */
[----:B------:R-:W-:Y:S02]  /*16ae0*/  HFMA2 R23, -RZ, RZ, -0.2587890625, -3.587890625 ;  /* 0xb424c32dff177431 */ /* 0x000fe400000001ff */
[----:B------:R1:W-:Y:S01]  /*16af0*/  STL.64 [R1+0xdf8], R12 ;  /* 0x000df80c01007387 */ /* 0x0003e20000100a00 */
[----:B--2---:R-:W-:Y:S01]  /*16b00*/  MOV R20, 0x3aaea573 ;  /* 0x3aaea57300147802 */ /* 0x004fe20000000f00 */
[----:B------:R-:W-:-:S02]  /*16b10*/  HFMA2 R21, -RZ, RZ, -0.8720703125, -6036 ;  /* 0xbafaede5ff157431 */ /* 0x000fc400000001ff */
[----:B------:R2:W-:Y:S01]  /*16b20*/  STL.64 [R1+0xe00], R16 ;  /* 0x000e001001007387 */ /* 0x0005e20000100a00 */
[----:B0-----:R-:W-:Y:S01]  /*16b30*/  IMAD.MOV.U32 R18, RZ, RZ, 0x3a9159c0 ;  /* 0x3a9159c0ff127424 */ /* 0x001fe200078e00ff */
[----:B------:R-:W-:Y:S02]  /*16b40*/  MOV R19, 0x35854f7b ;  /* 0x35854f7b00137802 */ /* 0x000fe40000000f00 */
[----:B------:R0:W-:Y:S01]  /*16b50*/  STL.64 [R1+0xde0], R22 ;  /* 0x000de01601007387 */ /* 0x0001e20000100a00 */
[----:B-1----:R-:W-:Y:S02]  /*16b60*/  HFMA2 R12, -RZ, RZ, -0.75244140625, 339.25 ;  /* 0xba055d4dff0c7431 */ /* 0x002fe400000001ff */
[----:B------:R-:W-:Y:S01]  /*16b70*/  IMAD.MOV.U32 R13, RZ, RZ, 0x39e00e06 ;  /* 0x39e00e06ff0d7424 */ /* 0x000fe200078e00ff */
[----:B------:R1:W-:Y:S01]  /*16b80*/  STL.64 [R1+0xe10], R20 ;  /* 0x000e101401007387 */ /* 0x0003e20000100a00 */
[----:B--2---:R-:W-:Y:S01]  /*16b90*/  MOV R16, 0xb930c724 ;  /* 0xb930c72400107802 */ /* 0x004fe20000000f00 */
[----:B------:R-:W-:-:S02]  /*16ba0*/  HFMA2 R17, -RZ, RZ, -0.1888427734375, -0.07733154296875 ;  /* 0xb20bacf3ff117431 */ /* 0x000fc400000001ff */
[----:B------:R2:W-:Y:S01]  /*16bb0*/  STL.64 [R1+0xe18], R18 ;  /* 0x000e181201007387 */ /* 0x0005e20000100a00 */
[----:B0-----:R-:W-:Y:S02]  /*16bc0*/  HFMA2 R22, -RZ, RZ, 0.0972900390625, 1716 ;  /* 0x2e3a66b4ff167431 */ /* 0x001fe400000001ff */
[----:B------:R-:W-:Y:S01]  /*16bd0*/  IMAD.MOV.U32 R23, RZ, RZ, -0x52be7263 ;  /* 0xad418d9dff177424 */ /* 0x000fe200078e00ff */
[----:B------:R0:W-:Y:S01]  /*16be0*/  STL.64 [R1+0xe20], R12 ;  /* 0x000e200c01007387 */ /* 0x0001e20000100a00 */
[----:B-1----:R-:W-:Y:S02]  /*16bf0*/  HFMA2 R20, -RZ, RZ, 0.448974609375, 46.75 ;  /* 0x372f51d8ff147431 */ /* 0x002fe400000001ff */
[----:B------:R-:W-:Y:S01]  /*16c00*/  IMAD.MOV.U32 R21, RZ, RZ, 0x2e550537 ;  /* 0x2e550537ff157424 */ /* 0x000fe200078e00ff */
[----:B------:R1:W-:Y:S01]  /*16c10*/  STL.64 [R1+0xe28], R16 ;  /* 0x000e281001007387 */ /* 0x0003e20000100a00 */
[----:B--2---:R-:W-:Y:S01]  /*16c20*/  MOV R18, 0xb6102ac4 ;  /* 0xb6102ac400127802 */ /* 0x004fe20000000f00 */
[----:B------:R-:W-:-:S02]  /*16c30*/  HFMA2 R19, -RZ, RZ, 0.35595703125, 4912 ;  /* 0x35b26cccff137431 */ /* 0x000fc400000001ff */
[----:B------:R2:W-:Y:S01]  /*16c40*/  STL.64 [R1+0xe08], R22 ;  /* 0x000e081601007387 */ /* 0x0005e20000100a00 */
[----:B0-----:R-:W-:Y:S01]  /*16c50*/  IMAD.MOV.U32 R12, RZ, RZ, -0x4b27aa05 ;  /* 0xb4d855fbff0c7424 */ /* 0x001fe200078e00ff */
[----:B------:R-:W-:Y:S02]  /*16c60*/  MOV R13, 0xaa45cbf6 ;  /* 0xaa45cbf6000d7802 */ /* 0x000fe40000000f00 */
[----:B------:R0:W-:Y:S01]  /*16c70*/  STL.64 [R1+0xe38], R20 ;  /* 0x000e381401007387 */ /* 0x0001e20000100a00 */
[----:B-1----:R-:W-:Y:S02]  /*16c80*/  HFMA2 R16, -RZ, RZ, 0.237060546875, -0.01297760009765625 ;  /* 0x3396a2a5ff107431 */ /* 0x002fe400000001ff */
[----:B------:R-:W-:Y:S01]  /*16c90*/  IMAD.MOV.U32 R17, RZ, RZ, -0x4cd27312 ;  /* 0xb32d8ceeff117424 */ /* 0x000fe200078e00ff */
[----:B------:R1:W-:Y:S01]  /*16ca0*/  STL.64 [R1+0xe40], R18 ;  /* 0x000e401201007387 */ /* 0x0003e20000100a00 */
[----:B--2---:R-:W-:Y:S01]  /*16cb0*/  IMAD.MOV.U32 R22, RZ, RZ, 0x383defc2 ;  /* 0x383defc2ff167424 */ /* 0x004fe200078e00ff */
[----:B------:R-:W-:-:S02]  /*16cc0*/  MOV R23, 0xb803287c ;  /* 0xb803287c00177802 */ /* 0x000fc40000000f00 */
[----:B------:R2:W-:Y:S01]  /*16cd0*/  STL.64 [R1+0xe48], R12 ;  /* 0x000e480c01007387 */ /* 0x0005e20000100a00 */
[----:B0-----:R-:W-:Y:S01]  /*16ce0*/  IMAD.MOV.U32 R20, RZ, RZ, -0x4f0b4a71 ;  /* 0xb0f4b58fff147424 */ /* 0x001fe200078e00ff */
[----:B------:R-:W-:Y:S02]  /*16cf0*/  MOV R21, 0x3085f9d1 ;  /* 0x3085f9d100157802 */ /* 0x000fe40000000f00 */
[----:B------:R0:W-:Y:S01]  /*16d00*/  STL.64 [R1+0xe50], R16 ;  /* 0x000e501001007387 */ /* 0x0001e20000100a00 */
[----:B-1----:R-:W-:Y:S02]  /*16d10*/  HFMA2 R18, -RZ, RZ, -0.11822509765625, 0.04852294921875 ;  /* 0xaf912a36ff127431 */ /* 0x002fe400000001ff */
[----:B------:R-:W-:Y:S01]  /*16d20*/  IMAD.MOV.U32 R19, RZ, RZ, 0x22d5cb0c ;  /* 0x22d5cb0cff137424 */ /* 0x000fe200078e00ff */
[----:B------:R1:W-:Y:S01]  /*16d30*/  STL.64 [R1+0xe30], R22 ;  /* 0x000e301601007387 */ /* 0x0003e20000100a00 */
[----:B--2---:R-:W-:Y:S01]  /*16d40*/  MOV R12, 0x2e259399 ;  /* 0x2e259399000c7802 */ /* 0x004fe20000000f00 */
[----:B------:R-:W-:-:S02]  /*16d50*/  HFMA2 R13, -RZ, RZ, 0.85107421875, 0.0004189014434814453125 ;  /* 0x3acf0eddff0d7431 */ /* 0x000fc400000001ff */
[----:B------:R2:W-:Y:S01]  /*16d60*/  STL.64 [R1+0xe60], R20 ;  /* 0x000e601401007387 */ /* 0x0005e20000100a00 */
[----:B0-----:R-:W-:Y:S01]  /*16d70*/  IMAD.MOV.U32 R16, RZ, RZ, 0x392a6921 ;  /* 0x392a6921ff107424 */ /* 0x001fe200078e00ff */
[----:B------:R-:W-:Y:S02]  /*16d80*/  MOV R17, 0xbb073923 ;  /* 0xbb07392300117802 */ /* 0x000fe40000000f00 */
[----:B------:R0:W-:Y:S01]  /*16d90*/  STL.64 [R1+0xe68], R18 ;  /* 0x000e681201007387 */ /* 0x0001e20000100a00 */
[----:B-1----:R-:W-:Y:S01]  /*16da0*/  MOV R22, 0x32451f4e ;  /* 0x32451f4e00167802 */ /* 0x002fe20000000f00 */
[----:B------:R-:W-:Y:S02]  /*16db0*/  HFMA2 R23, -RZ, RZ, 0.0128326416015625, 2.7578125 ;  /* 0x22924184ff177431 */ /* 0x000fe400000001ff */
[----:B------:R1:W-:Y:S01]  /*16dc0*/  STL.64 [R1+0xe70], R12 ;  /* 0x000e700c01007387 */ /* 0x0003e20000100a00 */
[----:B--2---:R-:W-:Y:S01]  /*16dd0*/  MOV R20, 0xb4d6479b ;  /* 0xb4d6479b00147802 */ /* 0x004fe20000000f00 */
[----:B------:R-:W-:-:S02]  /*16de0*/  HFMA2 R21, -RZ, RZ, 0.71728515625, -47744 ;  /* 0x39bdf9d4ff157431 */ /* 0x000fc400000001ff */
[----:B------:R2:W-:Y:S01]  /*16df0*/  STL.64 [R1+0xe78], R16 ;  /* 0x000e781001007387 */ /* 0x0005e20000100a00 */
[----:B0-----:R-:W-:Y:S01]  /*16e00*/  IMAD.MOV.U32 R18, RZ, RZ, -0x466c71e5 ;  /* 0xb9938e1bff127424 */ /* 0x001fe200078e00ff */
[----:B------:R-:W-:Y:S02]  /*16e10*/  MOV R19, 0x38db2466 ;  /* 0x38db246600137802 */ /* 0x000fe40000000f00 */
[----:B------:R0:W-:Y:S01]  /*16e20*/  STL.64 [R1+0xe58], R22 ;  /* 0x000e581601007387 */ /* 0x0001e20000100a00 */
[----:B-1----:R-:W-:Y:S02]  /*16e30*/  HFMA2 R12, -RZ, RZ, 0.1583251953125, -3.76171875 ;  /* 0x3111c386ff0c7431 */ /* 0x002fe400000001ff */
[----:B------:R-:W-:Y:S01]  /*16e40*/  IMAD.MOV.U32 R13, RZ, RZ, -0x4827bf1f ;  /* 0xb7d840e1ff0d7424 */ /* 0x000fe200078e00ff */
[----:B------:R1:W-:Y:S01]  /*16e50*/  STL.64 [R1+0xe88], R20 ;  /* 0x000e881401007387 */ /* 0x0003e20000100a00 */
[----:B--2---:R-:W-:Y:S01]  /*16e60*/  MOV R16, 0x3790f86c ;  /* 0x3790f86c00107802 */ /* 0x004fe20000000f00 */
[----:B------:R-:W-:-:S02]  /*16e70*/  HFMA2 R17, -RZ, RZ, -0.421142578125, 14.125 ;  /* 0xb6bd4b10ff117431 */ /* 0x000fc400000001ff */
[----:B------:R2:W-:Y:S01]  /*16e80*/  STL.64 [R1+0xe90], R18 ;  /* 0x000e901201007387 */ /* 0x0005e20000100a00 */
[----:B0-----:R-:W-:Y:S02]  /*16e90*/  HFMA2 R22, -RZ, RZ, 0.880859375, 0.0927734375 ;  /* 0x3b0c2df0ff167431 */ /* 0x001fe400000001ff */
[----:B------:R-:W-:Y:S01]  /*16ea0*/  IMAD.MOV.U32 R23, RZ, RZ, -0x457b814e ;  /* 0xba847eb2ff177424 */ /* 0x000fe200078e00ff */
[----:B------:R0:W-:Y:S01]  /*16eb0*/  STL.64 [R1+0xe98], R12 ;  /* 0x000e980c01007387 */ /* 0x0001e20000100a00 */
[----:B-1----:R-:W-:Y:S02]  /*16ec0*/  HFMA2 R20, -RZ, RZ, -0.326171875, 1470 ;  /* 0xb53865beff147431 */ /* 0x002fe400000001ff */
[----:B------:R-:W-:Y:S01]  /*16ed0*/  IMAD.MOV.U32 R21, RZ, RZ, 0x345dc32f ;  /* 0x345dc32fff157424 */ /* 0x000fe200078e00ff */
[----:B------:R1:W-:Y:S01]  /*16ee0*/  STL.64 [R1+0xea0], R16 ;  /* 0x000ea01001007387 */ /* 0x0003e20000100a00 */
[----:B--2---:R-:W-:Y:S01]  /*16ef0*/  MOV R18, 0x29526277 ;  /* 0x2952627700127802 */ /* 0x004fe20000000f00 */
[----:B------:R-:W-:-:S02]  /*16f00*/  HFMA2 R19, -RZ, RZ, -0.2216796875, -11232 ;  /* 0xb318f17cff137431 */ /* 0x000fc400000001ff */
[----:B------:R2:W-:Y:S01]  /*16f10*/  STL.64 [R1+0xe80], R22 ;  /* 0x000e801601007387 */ /* 0x0005e20000100a00 */
[----:B0-----:R-:W-:Y:S01]  /*16f20*/  IMAD.MOV.U32 R12, RZ, RZ, 0x32afd7e3 ;  /* 0x32afd7e3ff0c7424 */ /* 0x001fe200078e00ff */
[----:B------:R-:W-:Y:S02]  /*16f30*/  MOV R13, 0xb1c79a09 ;  /* 0xb1c79a09000d7802 */ /* 0x000fe40000000f00 */
[----:B------:R0:W-:Y:S01]  /*16f40*/  STL.64 [R1+0xeb0], R20 ;  /* 0x000eb01401007387 */ /* 0x0001e20000100a00 */
[----:B-1----:R-:W-:Y:S02]  /*16f50*/  HFMA2 R16, -RZ, RZ, -0.0199127197265625, -0.046417236328125 ;  /* 0xa519a9f1ff107431 */ /* 0x002fe400000001ff */
        /* <DEDUP_REMOVED lines=8> */
[----:B-1----:R-:W-:Y:S02]  /*16fe0*/  HFMA2 R18, -RZ, RZ, -0.939453125, 3328 ;  /* 0xbb846a80ff127431 */ /* 0x002fe400000001ff */
[----:B------:R-:W-:Y:S01]  /*16ff0*/  IMAD.MOV.U32 R19, RZ, RZ, -0x49ed73c2 ;  /* 0xb6128c3eff137424 */ /* 0x000fe200078e00ff */
[----:B------:R1:W-:Y:S01]  /*17000*/  STL.64 [R1+0xea8], R22 ;  /* 0x000ea81601007387 */ /* 0x0003e20000100a00 */
[----:B--2---:R-:W-:Y:S01]  /*17010*/  MOV R12, 0x3b0e7a69 ;  /* 0x3b0e7a69000c7802 */ /* 0x004fe20000000f00 */
[----:B------:R-:W-:-:S02]  /*17020*/  HFMA2 R13, -RZ, RZ, -0.87548828125, 0.0038356781005859375 ;  /* 0xbb011bdbff0d7431 */ /* 0x000fc400000001ff */
[----:B------:R2:W-:Y:S01]  /*17030*/  STL.64 [R1+0xed8], R20 ;  /* 0x000ed81401007387 */ /* 0x0005e20000100a00 */
[----:B0-----:R-:W-:Y:S01]  /*17040*/  IMAD.MOV.U32 R16, RZ, RZ, 0x3a5b23f8 ;  /* 0x3a5b23f8ff107424 */ /* 0x001fe200078e00ff */
[----:B------:R-:W-:Y:S02]  /*17050*/  MOV R17, 0x32a708fe ;  /* 0x32a708fe00117802 */ /* 0x000fe40000000f00 */
[----:B------:R0:W-:Y:S01]  /*17060*/  STL.64 [R1+0xee0], R18 ;  /* 0x000ee01201007387 */ /* 0x0001e20000100a00 */
[----:B-1----:R-:W-:Y:S01]  /*17070*/  MOV R22, 0xb008560a ;  /* 0xb008560a00167802 */ /* 0x002fe20000000f00 */
[----:B------:R-:W-:Y:S02]  /*17080*/  HFMA2 R23, -RZ, RZ, 0.110595703125, 0.9189453125 ;  /* 0x2f143b5aff177431 */ /* 0x000fe400000001ff */
[----:B------:R1:W-:Y:S01]  /*17090*/  STL.64 [R1+0xee8], R12 ;  /* 0x000ee80c01007387 */ /* 0x0003e20000100a00 */
[----:B--2---:R-:W-:Y:S01]  /*170a0*/  MOV R20, 0xb88df848 ;  /* 0xb88df84800147802 */ /* 0x004fe20000000f00 */
[----:B------:R-:W-:-:S02]  /*170b0*/  HFMA2 R21, -RZ, RZ, -0.1112060546875, -6.7578125 ;  /* 0xaf1ec6c2ff157431 */ /* 0x000fc400000001ff */
[----:B------:R2:W-:Y:S01]  /*170c0*/  STL.64 [R1+0xef0], R16 ;  /* 0x000ef01001007387 */ /* 0x0005e20000100a00 */
[----:B0-----:R-:W-:Y:S01]  /*170d0*/  IMAD.MOV.U32 R18, RZ, RZ, 0x3783ce5d ;  /* 0x3783ce5dff127424 */ /* 0x001fe200078e00ff */
[----:B------:R-:W-:Y:S02]  /*170e0*/  MOV R19, 0xb72cdf61 ;  /* 0xb72cdf6100137802 */ /* 0x000fe40000000f00 */
[----:B------:R0:W-:Y:S01]  /*170f0*/  STL.64 [R1+0xed0], R22 ;  /* 0x000ed01601007387 */ /* 0x0001e20000100a00 */
[----:B-1----:R-:W-:Y:S02]  /*17100*/  HFMA2 R12, -RZ, RZ, 0.397705078125, -3.591796875 ;  /* 0x365dc32fff0c7431 */ /* 0x002fe400000001ff */
[----:B------:R-:W-:Y:S01]  /*17110*/  IMAD.MOV.U32 R13, RZ, RZ, 0x2b60b368 ;  /* 0x2b60b368ff0d7424 */ /* 0x000fe200078e00ff */
[----:B------:R1:W-:Y:S01]  /*17120*/  STL.64 [R1+0xf00], R20 ;  /* 0x000f001401007387 */ /* 0x0003e20000100a00 */
[----:B--2---:R-:W-:Y:S01]  /*17130*/  MOV R16, 0xb52c0fab ;  /* 0xb52c0fab00107802 */ /* 0x004fe20000000f00 */
[----:B------:R-:W-:-:S02]  /*17140*/  HFMA2 R17, -RZ, RZ, 0.30078125, -34.90625 ;  /* 0x34d0d05dff117431 */ /* 0x000fc400000001ff */
[----:B------:R2:W-:Y:S01]  /*17150*/  STL.64 [R1+0xf08], R18 ;  /* 0x000f081201007387 */ /* 0x0005e20000100a00 */
[----:B0-----:R-:W-:Y:S02]  /*17160*/  HFMA2 R22, -RZ, RZ, -0.69091796875, 0.03521728515625 ;  /* 0xb9872882ff167431 */ /* 0x001fe400000001ff */
[----:B------:R-:W-:Y:S01]  /*17170*/  IMAD.MOV.U32 R23, RZ, RZ, 0x3947558c ;  /* 0x3947558cff177424 */ /* 0x000fe200078e00ff */
[----:B------:R0:W-:Y:S01]  /*17180*/  STL.64 [R1+0xf10], R12 ;  /* 0x000f100c01007387 */ /* 0x0001e20000100a00 */
[----:B-1----:R-:W-:Y:S02]  /*17190*/  HFMA2 R20, -RZ, RZ, 0.208251953125, -2.10546875 ;  /* 0x32aac036ff147431 */ /* 0x002fe400000001ff */
[----:B------:R-:W-:Y:S01]  /*171a0*/  IMAD.MOV.U32 R21, RZ, RZ, -0x4dbc0451 ;  /* 0xb243fbafff157424 */ /* 0x000fe200078e00ff */
[----:B------:R1:W-:Y:S01]  /*171b0*/  STL.64 [R1+0xf18], R16 ;  /* 0x000f181001007387 */ /* 0x0003e20000100a00 */
[----:B--2---:R-:W-:Y:S01]  /*171c0*/  MOV R18, 0x315e5907 ;  /* 0x315e590700127802 */ /* 0x004fe20000000f00 */
[----:B------:R-:W-:-:S02]  /*171d0*/  HFMA2 R19, -RZ, RZ, 0.007099151611328125, 0.256103515625 ;  /* 0x1f453419ff137431 */ /* 0x000fc400000001ff */
[----:B------:R2:W-:Y:S01]  /*171e0*/  STL.64 [R1+0xef8], R22 ;  /* 0x000ef81601007387 */ /* 0x0005e20000100a00 */
[----:B0-----:R-:W-:Y:S01]  /*171f0*/  IMAD.MOV.U32 R12, RZ, RZ, -0x4ff565e4 ;  /* 0xb00a9a1cff0c7424 */ /* 0x001fe200078e00ff */
[----:B------:R-:W-:Y:S02]  /*17200*/  MOV R13, 0xbbc2e3e6 ;  /* 0xbbc2e3e6000d7802 */ /* 0x000fe40000000f00 */
[----:B------:R0:W-:Y:S01]  /*17210*/  STL.64 [R1+0xf28], R20 ;  /* 0x000f281401007387 */ /* 0x0001e20000100a00 */
[----:B-1----:R-:W-:Y:S02]  /*17220*/  HFMA2 R16, -RZ, RZ, -0.75634765625, -0.0028533935546875 ;  /* 0xba0d99d8ff107431 */ /* 0x002fe400000001ff */
        /* <DEDUP_REMOVED lines=8> */
[----:B-1----:R-:W-:Y:S02]  /*172b0*/  HFMA2 R18, -RZ, RZ, 0.859375, 2.35546875 ;  /* 0x3ae040b6ff127431 */ /* 0x002fe400000001ff */
[----:B------:R-:W-:Y:S01]  /*172c0*/  IMAD.MOV.U32 R19, RZ, RZ, -0x45ce8a72 ;  /* 0xba31758eff137424 */ /* 0x000fe200078e00ff */
[----:B------:R1:W-:Y:S01]  /*172d0*/  STL.64 [R1+0xf20], R22 ;  /* 0x000f201601007387 */ /* 0x0003e20000100a00 */
[----:B--2---:R-:W-:Y:S01]  /*172e0*/  MOV R12, 0xb1ed1f33 ;  /* 0xb1ed1f33000c7802 */ /* 0x004fe20000000f00 */
[----:B------:R-:W-:-:S02]  /*172f0*/  HFMA2 R13, -RZ, RZ, 0.65869140625, -0.365478515625 ;  /* 0x3945b5d9ff0d7431 */ /* 0x000fc400000001ff */
[----:B------:R2:W-:Y:S01]  /*17300*/  STL.64 [R1+0xf50], R20 ;  /* 0x000f501401007387 */ /* 0x0005e20000100a00 */
[----:B0-----:R-:W-:Y:S01]  /*17310*/  IMAD.MOV.U32 R16, RZ, RZ, -0x46f38a7e ;  /* 0xb90c7582ff107424 */ /* 0x001fe200078e00ff */
[----:B------:R-:W-:Y:S02]  /*17320*/  MOV R17, 0x38420ab7 ;  /* 0x38420ab700117802 */ /* 0x000fe40000000f00 */
[----:B------:R0:W-:Y:S01]  /*17330*/  STL.64 [R1+0xf58], R18 ;  /* 0x000f581201007387 */ /* 0x0001e20000100a00 */
[----:B-1----:R-:W-:Y:S01]  /*17340*/  MOV R22, 0xbc2181e7 ;  /* 0xbc2181e700167802 */ /* 0x002fe20000000f00 */
[----:B------:R-:W-:Y:S02]  /*17350*/  HFMA2 R23, -RZ, RZ, 0.955078125, 8.0625 ;  /* 0x3ba44808ff177431 */ /* 0x000fe400000001ff */
[----:B------:R1:W-:Y:S01]  /*17360*/  STL.64 [R1+0xf60], R12 ;  /* 0x000f600c01007387 */ /* 0x0003e20000100a00 */
[----:B--2---:R-:W-:Y:S01]  /*17370*/  MOV R20, 0x36dddd64 ;  /* 0x36dddd6400147802 */ /* 0x004fe20000000f00 */
[----:B------:R-:W-:-:S02]  /*17380*/  HFMA2 R21, -RZ, RZ, -0.3779296875, 137.5 ;  /* 0xb60c584cff157431 */ /* 0x000fc400000001ff */
[----:B------:R2:W-:Y:S01]  /*17390*/  STL.64 [R1+0xf68], R16 ;  /* 0x000f681001007387 */ /* 0x0005e20000100a00 */
[----:B0-----:R-:W-:Y:S01]  /*173a0*/  IMAD.MOV.U32 R18, RZ, RZ, -0x55941a9e ;  /* 0xaa6be562ff127424 */ /* 0x001fe200078e00ff */
[----:B------:R-:W-:Y:S02]  /*173b0*/  MOV R19, 0x34d57045 ;  /* 0x34d5704500137802 */ /* 0x000fe40000000f00 */
[----:B------:R0:W-:Y:S01]  /*173c0*/  STL.64 [R1+0xf48], R22 ;  /* 0x000f481601007387 */ /* 0x0001e20000100a00 */
[----:B-1----:R-:W-:Y:S02]  /*173d0*/  HFMA2 R12, -RZ, RZ, -0.28125, -0.005046844482421875 ;  /* 0xb4809d2bff0c7431 */ /* 0x002fe400000001ff */
[----:B------:R-:W-:Y:S01]  /*173e0*/  IMAD.MOV.U32 R13, RZ, RZ, 0x3398dd34 ;  /* 0x3398dd34ff0d7424 */ /* 0x000fe200078e00ff */
[----:B------:R1:W-:Y:S01]  /*173f0*/  STL.64 [R1+0xf78], R20 ;  /* 0x000f781401007387 */ /* 0x0003e20000100a00 */
[----:B--2---:R-:W-:Y:S01]  /*17400*/  MOV R16, 0x2680a18f ;  /* 0x2680a18f00107802 */ /* 0x004fe20000000f00 */
[----:B------:R-:W-:-:S02]  /*17410*/  HFMA2 R17, -RZ, RZ, -0.1971435546875, -1835 ;  /* 0xb24fe72bff117431 */ /* 0x000fc400000001ff */
[----:B------:R2:W-:Y:S01]  /*17420*/  STL.64 [R1+0xf80], R18 ;  /* 0x000f801201007387 */ /* 0x0005e20000100a00 */
[----:B0-----:R-:W-:Y:S02]  /*17430*/  HFMA2 R22, -RZ, RZ, 0.0966796875, 0.000797748565673828125 ;  /* 0x2e301289ff167431 */ /* 0x001fe400000001ff */
[----:B------:R-:W-:Y:S01]  /*17440*/  IMAD.MOV.U32 R23, RZ, RZ, -0x48d3f04e ;  /* 0xb72c0fb2ff177424 */ /* 0x000fe200078e00ff */
[----:B------:R0:W-:Y:S01]  /*17450*/  STL.64 [R1+0xf88], R12 ;  /* 0x000f880c01007387 */ /* 0x0001e20000100a00 */
[----:B-1----:R-:W-:Y:S02]  /*17460*/  HFMA2 R20, -RZ, RZ, 1.138671875, -0.0004088878631591796875 ;  /* 0x3c8e8eb3ff147431 */ /* 0x002fe400000001ff */
[----:B------:R-:W-:Y:S01]  /*17470*/  IMAD.MOV.U32 R21, RZ, RZ, -0x430e1b8c ;  /* 0xbcf1e474ff157424 */ /* 0x000fe200078e00ff */
[----:B------:R1:W-:Y:S01]  /*17480*/  STL.64 [R1+0xf90], R16 ;  /* 0x000f901001007387 */ /* 0x0003e20000100a00 */
[----:B--2---:R-:W-:Y:S01]  /*17490*/  MOV R18, 0x3ca4373f ;  /* 0x3ca4373f00127802 */ /* 0x004fe20000000f00 */
[----:B------:R-:W-:-:S02]  /*174a0*/  HFMA2 R19, -RZ, RZ, 0.432373046875, -199.5 ;  /* 0x36ebda3cff137431 */ /* 0x000fc400000001ff */
[----:B------:R2:W-:Y:S01]  /*174b0*/  STL.64 [R1+0xf70], R22 ;  /* 0x000f701601007387 */ /* 0x0005e20000100a00 */
[----:B0-----:R-:W-:Y:S01]  /*174c0*/  IMAD.MOV.U32 R12, RZ, RZ, -0x43b53db9 ;  /* 0xbc4ac247ff0c7424 */ /* 0x001fe200078e00ff */
[----:B------:R-:W-:Y:S02]  /*174d0*/  MOV R13, 0x3c443837 ;  /* 0x3c443837000d7802 */ /* 0x000fe40000000f00 */
[----:B------:R0:W-:Y:S01]  /*174e0*/  STL.64 [R1+0xfa0], R20 ;  /* 0x000fa01401007387 */ /* 0x0001e20000100a00 */
[----:B-1----:R-:W-:Y:S02]  /*174f0*/  HFMA2 R16, -RZ, RZ, -0.96142578125, 22032 ;  /* 0xbbb17561ff107431 */ /* 0x002fe400000001ff */
[----:B------:R-:W-:Y:S01]  /*17500*/  IMAD.MOV.U32 R17, RZ, RZ, -0x4c781577 ;  /* 0xb387ea89ff117424 */ /* 0x000fe200078e00ff */
[----:B------:R1:W-:Y:S01]  /*17510*/  STL.64 [R1+0xfa8], R18 ;  /* 0x000fa81201007387 */ /* 0x0003e20000100a00 */
[----:B--2---:R-:W-:Y:S01]  /*17520*/  IMAD.MOV.U32 R22, RZ, RZ, 0x31ee4973 ;  /* 0x31ee4973ff167424 */ /* 0x004fe200078e00ff */
[----:B------:R-:W-:-:S02]  /*17530*/  MOV R23, 0xb1071cd0 ;  /* 0xb1071cd000177802 */ /* 0x000fc40000000f00 */
[----:B------:R2:W-:Y:S01]  /*17540*/  STL.64 [R1+0xfb0], R12 ;  /* 0x000fb00c01007387 */ /* 0x0005e20000100a00 */
[----:B0-----:R-:W-:Y:S01]  /*17550*/  IMAD.MOV.U32 R20, RZ, RZ, 0x3a118808 ;  /* 0x3a118808ff147424 */ /* 0x001fe200078e00ff */
[----:B------:R-:W-:Y:S02]  /*17560*/  MOV R21, 0x30100e08 ;  /* 0x30100e0800157802 */ /* 0x000fe40000000f00 */
[----:B------:R0:W-:Y:S01]  /*17570*/  STL.64 [R1+0xfb8], R16 ;  /* 0x000fb81001007387 */ /* 0x0001e20000100a00 */
[----:B-1----:R-:W-:Y:S02]  /*17580*/  HFMA2 R18, -RZ, RZ, -0.6357421875, -0.0003497600555419921875 ;  /* 0xb9168dbbff127431 */ /* 0x002fe400000001ff */
[----:B------:R-:W-:Y:S01]  /*17590*/  IMAD.MOV.U32 R19, RZ, RZ, 0x38cfff8d ;  /* 0x38cfff8dff137424 */ /* 0x000fe200078e00ff */
[----:B------:R1:W-:Y:S01]  /*175a0*/  STL.64 [R1+0xf98], R22 ;  /* 0x000f981601007387 */ /* 0x0003e20000100a00 */
[----:B--2---:R-:W-:Y:S01]  /*175b0*/  MOV R12, 0xb80c584c ;  /* 0xb80c584c000c7802 */ /* 0x004fe20000000f00 */
[----:B------:R-:W-:-:S02]  /*175c0*/  HFMA2 R13, -RZ, RZ, -0.07000732421875, -0.0039005279541015625 ;  /* 0xac7b9bfdff0d7431 */ /* 0x000fc400000001ff */
[----:B------:R2:W-:Y:S01]  /*175d0*/  STL.64 [R1+0xfc8], R20 ;  /* 0x000fc81401007387 */ /* 0x0005e20000100a00 */
[----:B0-----:R-:W-:Y:S01]  /*175e0*/  IMAD.MOV.U32 R16, RZ, RZ, 0x36f01e4e ;  /* 0x36f01e4eff107424 */ /* 0x001fe200078e00ff */
[----:B------:R-:W-:Y:S02]  /*175f0*/  MOV R17, 0xb698baa3 ;  /* 0xb698baa300117802 */ /* 0x000fe40000000f00 */
[----:B------:R0:W-:Y:S01]  /*17600*/  STL.64 [R1+0xfd0], R18 ;  /* 0x000fd01201007387 */ /* 0x0001e20000100a00 */
[----:B-1----:R-:W-:Y:S01]  /*17610*/  MOV R22, 0x3af72347 ;  /* 0x3af7234700167802 */ /* 0x002fe20000000f00 */
[----:B------:R-:W-:Y:S02]  /*17620*/  HFMA2 R23, -RZ, RZ, -0.84423828125, 0.01085662841796875 ;  /* 0xbac1218fff177431 */ /* 0x000fe400000001ff */
[----:B------:R1:W-:Y:S01]  /*17630*/  STL.64 [R1+0xfd8], R12 ;  /* 0x000fd80c01007387 */ /* 0x0003e20000100a00 */
[----:B--2---:R-:W-:Y:S01]  /*17640*/  MOV R20, 0xb48eeeed ;  /* 0xb48eeeed00147802 */ /* 0x004fe20000000f00 */
[----:B------:R-:W-:-:S02]  /*17650*/  HFMA2 R21, -RZ, RZ, 0.260498046875, 4.79296875 ;  /* 0x342b44cbff157431 */ /* 0x000fc400000001ff */
[----:B------:R2:W-:Y:S01]  /*17660*/  STL.64 [R1+0xfe0], R16 ;  /* 0x000fe01001007387 */ /* 0x0005e20000100a00 */
[----:B0-----:R-:W-:Y:S01]  /*17670*/  IMAD.MOV.U32 R18, RZ, RZ, -0x4cb554c7 ;  /* 0xb34aab39ff127424 */ /* 0x001fe200078e00ff */
[----:B------:R-:W-:Y:S02]  /*17680*/  MOV R19, 0xa49620e8 ;  /* 0xa49620e800137802 */ /* 0x000fe40000000f00 */
[----:B------:R0:W-:Y:S01]  /*17690*/  STL.64 [R1+0xfc0], R22 ;  /* 0x000fc01601007387 */ /* 0x0001e20000100a00 */
[----:B-1----:R-:W-:Y:S02]  /*176a0*/  HFMA2 R12, -RZ, RZ, 0.1885986328125, 0.00152683258056640625 ;  /* 0x32091641ff0c7431 */ /* 0x002fe400000001ff */
[----:B------:R-:W-:Y:S01]  /*176b0*/  IMAD.MOV.U32 R13, RZ, RZ, 0x3cf7cd03 ;  /* 0x3cf7cd03ff0d7424 */ /* 0x000fe200078e00ff */
[----:B------:R1:W-:Y:S01]  /*176c0*/  STL.64 [R1+0xff0], R20 ;  /* 0x000ff01401007387 */ /* 0x0003e20000100a00 */
[----:B--2---:R-:W-:Y:S01]  /*176d0*/  MOV R16, 0x3b22a4c0 ;  /* 0x3b22a4c000107802 */ /* 0x004fe20000000f00 */
[----:B------:R-:W-:-:S02]  /*176e0*/  HFMA2 R17, -RZ, RZ, -1.32421875, -0.000303745269775390625 ;  /* 0xbd4c8cfaff117431 */ /* 0x000fc400000001ff */
[----:B------:R2:W-:Y:S01]  /*176f0*/  STL.64 [R1+0xff8], R18 ;  /* 0x000ff81201007387 */ /* 0x0005e20000100a00 */
[----:B0-----:R-:W-:Y:S02]  /*17700*/  HFMA2 R22, -RZ, RZ, 0.359130859375, 0.00109958648681640625 ;  /* 0x35bf1481ff167431 */ /* 0x001fe400000001ff */
[----:B------:R-:W-:Y:S01]  /*17710*/  IMAD.MOV.U32 R23, RZ, RZ, 0x28a95d1c ;  /* 0x28a95d1cff177424 */ /* 0x000fe200078e00ff */
[----:B------:R0:W-:Y:S01]  /*17720*/  STL.64 [R1+0x1000], R12 ;  /* 0x0010000c01007387 */ /* 0x0001e20000100a00 */
[----:B-1----:R-:W-:Y:S02]  /*17730*/  HFMA2 R20, -RZ, RZ, -0.421630859375, -45600 ;  /* 0xb6bff991ff147431 */ /* 0x002fe400000001ff */
[----:B------:R-:W-:Y:S01]  /*17740*/  IMAD.MOV.U32 R21, RZ, RZ, 0x3c772822 ;  /* 0x3c772822ff157424 */ /* 0x000fe200078e00ff */
[----:B------:R1:W-:Y:S01]  /*17750*/  STL.64 [R1+0x1008], R16 ;  /* 0x0010081001007387 */ /* 0x0003e20000100a00 */
[----:B--2---:R-:W-:Y:S01]  /*17760*/  MOV R18, 0xbc594606 ;  /* 0xbc59460600127802 */ /* 0x004fe20000000f00 */
[----:B------:R-:W-:-:S02]  /*17770*/  HFMA2 R19, -RZ, RZ, 0.96337890625, -2856 ;  /* 0x3bb5e994ff137431 */ /* 0x000fc400000001ff */
[----:B------:R2:W-:Y:S01]  /*17780*/  STL.64 [R1+0xfe8], R22 ;  /* 0x000fe81601007387 */ /* 0x0005e20000100a00 */
[----:B0-----:R-:W-:Y:S01]  /*17790*/  IMAD.MOV.U32 R12, RZ, RZ, 0x3301fab9 ;  /* 0x3301fab9ff0c7424 */ /* 0x001fe200078e00ff */
[----:B------:R-:W-:Y:S02]  /*177a0*/  MOV R13, 0xbae1d4c5 ;  /* 0xbae1d4c5000d7802 */ /* 0x000fe40000000f00 */
[----:B------:R0:W-:Y:S01]  /*177b0*/  STL.64 [R1+0x1018], R20 ;  /* 0x0010181401007387 */ /* 0x0001e20000100a00 */
[----:B-1----:R-:W-:Y:S01]  /*177c0*/  MOV R16, 0x3aa8ffa4 ;  /* 0x3aa8ffa400107802 */ /* 0x002fe20000000f00 */
[----:B------:R-:W-:Y:S02]  /*177d0*/  IMAD.MOV.U32 R17, RZ, RZ, -0x460a6585 ;  /* 0xb9f59a7bff117424 */ /* 0x000fe400078e00ff */
[----:B------:R1:W-:Y:S01]  /*177e0*/  STL.64 [R1+0x1020], R18 ;  /* 0x0010201201007387 */ /* 0x0003e20000100a00 */
[----:B--2---:R-:W-:Y:S01]  /*177f0*/  IMAD.MOV.U32 R22, RZ, RZ, 0x3d756a1b ;  /* 0x3d756a1bff167424 */ /* 0x004fe200078e00ff */
[----:B------:R-:W-:-:S02]  /*17800*/  MOV R23, 0xbd050d1d ;  /* 0xbd050d1d00177802 */ /* 0x000fc40000000f00 */
[----:B------:R2:W-:Y:S01]  /*17810*/  STL.64 [R1+0x1028], R12 ;  /* 0x0010280c01007387 */ /* 0x0005e20000100a00 */
[----:B0-----:R-:W-:Y:S02]  /*17820*/  IMAD.MOV.U32 R20, RZ, RZ, -0x475db9b3 ;  /* 0xb8a2464dff147424 */ /* 0x001fe400078e00ff */
[----:B------:R-:W-:Y:S01]  /*17830*/  HFMA2 R21, -RZ, RZ, 0.48974609375, -28928 ;  /* 0x37d6f710ff157431 */ /* 0x000fe200000001ff */
[----:B------:R0:W-:Y:S01]  /*17840*/  STL.64 [R1+0x1030], R16 ;  /* 0x0010301001007387 */ /* 0x0001e20000100a00 */
[----:B-1----:R-:W-:Y:S01]  /*17850*/  MOV R18, 0x2b978533 ;  /* 0x2b97853300127802 */ /* 0x002fe20000000f00 */
[----:B------:R-:W-:Y:S02]  /*17860*/  IMAD.MOV.U32 R19, RZ, RZ, -0x494d5557 ;  /* 0xb6b2aaa9ff137424 */ /* 0x000fe400078e00ff */
[----:B------:R1:W-:Y:S01]  /*17870*/  STL.64 [R1+0x1010], R22 ;  /* 0x0010101601007387 */ /* 0x0003e20000100a00 */
[----:B--2---:R-:W-:Y:S01]  /*17880*/  HFMA2 R12, -RZ, RZ, 0.3984375, -12.578125 ;  /* 0x3660ca4aff0c7431 */ /* 0x004fe200000001ff */
[----:B------:R-:W-:-:S02]  /*17890*/  MOV R13, 0xb58b55b7 ;  /* 0xb58b55b7000d7802 */ /* 0x000fc40000000f00 */
[----:B------:R2:W-:Y:S01]  /*178a0*/  STL.64 [R1+0x1040], R20 ;  /* 0x0010401401007387 */ /* 0x0005e20000100a00 */
[----:B0-----:R-:W-:Y:S02]  /*178b0*/  IMAD.MOV.U32 R16, RZ, RZ, -0x5835eaf0 ;  /* 0xa7ca1510ff107424 */ /* 0x001fe400078e00ff */
[----:B------:R-:W-:Y:S01]  /*178c0*/  HFMA2 R17, -RZ, RZ, 0.268798828125, -0.01050567626953125 ;  /* 0x344da161ff117431 */ /* 0x000fe200000001ff */
[----:B------:R0:W-:Y:S01]  /*178d0*/  STL.64 [R1+0x1048], R18 ;  /* 0x0010481201007387 */ /* 0x0001e20000100a00 */
[----:B-1----:R-:W-:Y:S01]  /*178e0*/  HFMA2 R22, -RZ, RZ, -0.11383056640625, 1.3095703125 ;  /* 0xaf493d3dff167431 */ /* 0x002fe200000001ff */
[----:B------:R-:W-:Y:S02]  /*178f0*/  MOV R23, 0x38f01e51 ;  /* 0x38f01e5100177802 */ /* 0x000fe40000000f00 */
[----:B------:R1:W-:Y:S01]  /*17900*/  STL.64 [R1+0x1050], R12 ;  /* 0x0010500c01007387 */ /* 0x0003e20000100a00 */
[----:B--2---:R-:W-:Y:S01]  /*17910*/  MOV R20, 0xb3f53521 ;  /* 0xb3f5352100147802 */ /* 0x004fe20000000f00 */
[----:B------:R-:W-:-:S02]  /*17920*/  IMAD.MOV.U32 R21, RZ, RZ, 0x33108b6f ;  /* 0x33108b6fff157424 */ /* 0x000fc400078e00ff */
[----:B------:R2:W-:Y:S01]  /*17930*/  STL.64 [R1+0x1058], R16 ;  /* 0x0010581001007387 */ /* 0x0005e20000100a00 */
[----:B0-----:R-:W-:Y:S01]  /*17940*/  HFMA2 R18, -RZ, RZ, -1.447265625, -232.375 ;  /* 0xbdcadb43ff127431 */ /* 0x001fe200000001ff */
[----:B------:R-:W-:Y:S02]  /*17950*/  MOV R19, 0x3e37d95d ;  /* 0x3e37d95d00137802 */ /* 0x000fe40000000f00 */
[----:B------:R0:W-:Y:S01]  /*17960*/  STL.64 [R1+0x1038], R22 ;  /* 0x0010381601007387 */ /* 0x0001e20000100a00 */
[----:B-1----:R-:W-:Y:S02]  /*17970*/  IMAD.MOV.U32 R12, RZ, RZ, -0x41fafc87 ;  /* 0xbe050379ff0c7424 */ /* 0x002fe400078e00ff */
[----:B------:R-:W-:Y:S01]  /*17980*/  HFMA2 R13, -RZ, RZ, -0.501953125, 0.00012767314910888671875 ;  /* 0xb804082fff0d7431 */ /* 0x000fe200000001ff */
[----:B------:R1:W-:Y:S01]  /*17990*/  STL.64 [R1+0x1060], R20 ;  /* 0x0010601401007387 */ /* 0x0003e20000100a00 */
[----:B--2---:R-:W-:Y:S01]  /*179a0*/  MOV R16, 0x3db95da4 ;  /* 0x3db95da400107802 */ /* 0x004fe20000000f00 */
[----:B------:R-:W-:-:S02]  /*179b0*/  IMAD.MOV.U32 R17, RZ, RZ, -0x4241e2f6 ;  /* 0xbdbe1d0aff117424 */ /* 0x000fc400078e00ff */
[----:B------:R2:W-:Y:S01]  /*179c0*/  STL.64 [R1+0x1068], R18 ;  /* 0x0010681201007387 */ /* 0x0005e20000100a00 */
[----:B0-----:R-:W-:-:S03]  /*179d0*/  HFMA2 R22, -RZ, RZ, 1.3017578125, -2804 ;  /* 0x3d35e97aff167431 */ /* 0x001fc600000001ff */
[----:B------:R0:W-:Y:S01]  /*179e0*/  STL.64 [R1+0x1070], R12 ;  /* 0x0010700c01007387 */ /* 0x0001e20000100a00 */
[----:B------:R-:W-:Y:S01]  /*179f0*/  MOV R23, 0x3495237e ;  /* 0x3495237e00177802 */ /* 0x000fe20000000f00 */
[----:B-1----:R-:W-:Y:S02]  /*17a00*/  IMAD.MOV.U32 R20, RZ, RZ, -0x4372db07 ;  /* 0xbc8d24f9ff147424 */ /* 0x002fe400078e00ff */
[----:B------:R1:W-:Y:S01]  /*17a10*/  STL.64 [R1+0x1078], R16 ;  /* 0x0010781001007387 */ /* 0x0003e20000100a00 */
[----:B------:R-:W-:Y:S01]  /*17a20*/  HFMA2 R21, -RZ, RZ, 1.1015625, 480 ;  /* 0x3c685f80ff157431 */ /* 0x000fe200000001ff */
[----:B--2---:R-:W-:Y:S01]  /*17a30*/  MOV R18, 0xbbb833db ;  /* 0xbbb833db00127802 */ /* 0x004fe20000000f00 */
[----:B------:R-:W-:-:S03]  /*17a40*/  IMAD.MOV.U32 R19, RZ, RZ, -0x4edb5962 ;  /* 0xb124a69eff137424 */ /* 0x000fc600078e00ff */
[----:B------:R2:W-:Y:S01]  /*17a50*/  STL.64 [R1+0x1088], R20 ;  /* 0x0010881401007387 */ /* 0x0005e20000100a00 */
[----:B0-----:R-:W-:Y:S01]  /*17a60*/  HFMA2 R12, -RZ, RZ, 0.8525390625, 0.0031871795654296875 ;  /* 0x3ad21a87ff0c7431 */ /* 0x001fe200000001ff */
[----:B------:R-:W-:Y:S02]  /*17a70*/  MOV R13, 0xba9821e8 ;  /* 0xba9821e8000d7802 */ /* 0x000fe40000000f00 */
[----:B------:R0:W-:Y:S01]  /*17a80*/  STL.64 [R1+0x1090], R18 ;  /* 0x0010901201007387 */ /* 0x0001e20000100a00 */
[----:B-1----:R-:W-:Y:S02]  /*17a90*/  IMAD.MOV.U32 R16, RZ, RZ, 0x39d6f710 ;  /* 0x39d6f710ff107424 */ /* 0x002fe400078e00ff */
[----:B------:R-:W-:Y:S01]  /*17aa0*/  HFMA2 R17, -RZ, RZ, 0.08795166015625, -0.0002505779266357421875 ;  /* 0x2da18c1bff117431 */ /* 0x000fe200000001ff */
[----:B------:R1:W-:Y:S04]  /*17ab0*/  STL.64 [R1+0x1098], R12 ;  /* 0x0010980c01007387 */ /* 0x0003e80000100a00 */
[----:B------:R3:W-:Y:S01]  /*17ac0*/  STL.64 [R1+0x10a0], R16 ;  /* 0x0010a01001007387 */ /* 0x0007e20000100a00 */
[----:B--2---:R-:W-:Y:S01]  /*17ad0*/  HFMA2 R20, -RZ, RZ, -0.47998046875, 0.055816650390625 ;  /* 0xb7ae2b25ff147431 */ /* 0x004fe200000001ff */
[----:B------:R-:W-:Y:S01]  /*17ae0*/  MOV R21, 0xaa04ec8a ;  /* 0xaa04ec8a00157802 */ /* 0x000fe20000000f00 */
[----:B0-----:R-:W-:-:S02]  /*17af0*/  IMAD.MOV.U32 R18, RZ, RZ, 0x368d5ef3 ;  /* 0x368d5ef3ff127424 */ /* 0x001fc400078e00ff */
[----:B------:R-:W-:Y:S01]  /*17b00*/  HFMA2 R19, -RZ, RZ, -0.38671875, 1.546875 ;  /* 0xb6303e30ff137431 */ /* 0x000fe200000001ff */
[----:B------:R0:W-:Y:S01]  /*17b10*/  STL.64 [R1+0x1080], R22 ;  /* 0x0010801601007387 */ /* 0x0001e20000100a00 */
[----:B-1----:R-:W-:Y:S01]  /*17b20*/  MOV R12, 0x3558d126 ;  /* 0x3558d126000c7802 */ /* 0x002fe20000000f00 */
[----:B------:R-:W-:Y:S02]  /*17b30*/  IMAD.MOV.U32 R13, RZ, RZ, 0x262d4d18 ;  /* 0x262d4d18ff0d7424 */ /* 0x000fe400078e00ff */
[----:B------:R1:W-:Y:S01]  /*17b40*/  STL.64 [R1+0x10b0], R20 ;  /* 0x0010b01401007387 */ /* 0x0003e20000100a00 */
[----:B---3--:R-:W-:Y:S01]  /*17b50*/  HFMA2 R16, -RZ, RZ, -0.25732421875, 0.037445068359375 ;  /* 0xb41e28cbff107431 */ /* 0x008fe200000001ff */
[----:B------:R-:W-:Y:S02]  /*17b60*/  MOV R17, 0xbe4cbe7e ;  /* 0xbe4cbe7e00117802 */ /* 0x000fe40000000f00 */
[----:B------:R2:W-:Y:S04]  /*17b70*/  STL.64 [R1+0x10b8], R18 ;  /* 0x0010b81201007387 */ /* 0x0005e80000100a00 */
[----:B------:R3:W-:Y:S01]  /*17b80*/  STL.64 [R1+0x10c0], R12 ;  /* 0x0010c00c01007387 */ /* 0x0007e20000100a00 */
[----:B0-----:R-:W-:Y:S01]  /*17b90*/  MOV R22, 0xb8c8fffe ;  /* 0xb8c8fffe00167802 */ /* 0x001fe20000000f00 */
[----:B------:R-:W-:-:S02]  /*17ba0*/  IMAD.MOV.U32 R23, RZ, RZ, 0x3885781c ;  /* 0x3885781cff177424 */ /* 0x000fc400078e00ff */
[----:B------:R0:W-:Y:S01]  /*17bb0*/  STL.64 [R1+0x10c8], R16 ;  /* 0x0010c81001007387 */ /* 0x0001e20000100a00 */
[----:B-1----:R-:W-:Y:S01]  /*17bc0*/  MOV R20, 0xbeedbf89 ;  /* 0xbeedbf8900147802 */ /* 0x002fe20000000f00 */
[----:B------:R-:W-:Y:S02]  /*17bd0*/  IMAD.MOV.U32 R21, RZ, RZ, 0x3e8866ce ;  /* 0x3e8866ceff157424 */ /* 0x000fe400078e00ff */
[----:B--2---:R-:W-:Y:S01]  /*17be0*/  HFMA2 R18, -RZ, RZ, 0.5068359375, -4.30859375 ;  /* 0x380ec44fff127431 */ /* 0x004fe200000001ff */
[----:B------:R-:W-:Y:S01]  /*17bf0*/  MOV R19, 0xbe0d26d1 ;  /* 0xbe0d26d100137802 */ /* 0x000fe20000000f00 */
[----:B------:R1:W-:Y:S01]  /*17c00*/  STL.64 [R1+0x10a8], R22 ;  /* 0x0010a81601007387 */ /* 0x0003e20000100a00 */
[----:B---3--:R-:W-:Y:S02]  /*17c10*/  IMAD.MOV.U32 R12, RZ, RZ, 0x3e02b5d2 ;  /* 0x3e02b5d2ff0c7424 */ /* 0x008fe400078e00ff */
[----:B------:R-:W-:Y:S01]  /*17c20*/  HFMA2 R13, -RZ, RZ, -1.349609375, 2.236328125 ;  /* 0xbd664079ff0d7431 */ /* 0x000fe200000001ff */
[----:B------:R2:W-:Y:S01]  /*17c30*/  STL.64 [R1+0x10d8], R20 ;  /* 0x0010d81401007387 */ /* 0x0005e20000100a00 */
[----:B0-----:R-:W-:Y:S01]  /*17c40*/  MOV R16, 0xb43c3e3f ;  /* 0xb43c3e3f00107802 */ /* 0x001fe20000000f00 */
[----:B------:R-:W-:-:S02]  /*17c50*/  IMAD.MOV.U32 R17, RZ, RZ, 0x3c9d93f6 ;  /* 0x3c9d93f6ff117424 */ /* 0x000fc400078e00ff */
[----:B------:R0:W-:Y:S04]  /*17c60*/  STL.64 [R1+0x10e0], R18 ;  /* 0x0010e01201007387 */ /* 0x0001e80000100a00 */
[----:B------:R3:W-:Y:S01]  /*17c70*/  STL.64 [R1+0x10e8], R12 ;  /* 0x0010e80c01007387 */ /* 0x0007e20000100a00 */
[----:B-1----:R-:W-:Y:S02]  /*17c80*/  IMAD.MOV.U32 R22, RZ, RZ, -0x43895216 ;  /* 0xbc76adeaff167424 */ /* 0x002fe400078e00ff */
[----:B------:R-:W-:Y:S01]  /*17c90*/  HFMA2 R23, -RZ, RZ, 1.681640625, -0.7841796875 ;  /* 0x3ebaba46ff177431 */ /* 0x000fe200000001ff */
[----:B------:R1:W-:Y:S01]  /*17ca0*/  STL.64 [R1+0x10f0], R16 ;  /* 0x0010f01001007387 */ /* 0x0003e20000100a00 */
[----:B--2---:R-:W-:Y:S02]  /*17cb0*/  IMAD.MOV.U32 R20, RZ, RZ, 0x3091fe30 ;  /* 0x3091fe30ff147424 */ /* 0x004fe400078e00ff */
[----:B------:R-:W-:Y:S01]  /*17cc0*/  HFMA2 R21, -RZ, RZ, -0.84814453125, 0 ;  /* 0xbac90000ff157431 */ /* 0x000fe200000001ff */
[----:B0-----:R-:W-:Y:S01]  /*17cd0*/  MOV R18, 0x3a8dcf9e ;  /* 0x3a8dcf9e00127802 */ /* 0x001fe20000000f00 */
[----:B------:R-:W-:Y:S01]  /*17ce0*/  IMAD.MOV.U32 R19, RZ, RZ, -0x463c0f77 ;  /* 0xb9c3f089ff137424 */ /* 0x000fe200078e00ff */
[----:B------:R0:W-:Y:S01]  /*17cf0*/  STL.64 [R1+0x10d0], R22 ;  /* 0x0010d01601007387 */ /* 0x0001e20000100a00 */
[----:B---3--:R-:W-:Y:S01]  /*17d00*/  HFMA2 R12, -RZ, RZ, -0.07666015625, -43.65625 ;  /* 0xace8d175ff0c7431 */ /* 0x008fe200000001ff */
[----:B------:R-:W-:-:S02]  /*17d10*/  MOV R13, 0x38b0b6af ;  /* 0x38b0b6af000d7802 */ /* 0x000fc40000000f00 */
[----:B------:R2:W-:Y:S01]  /*17d20*/  STL.64 [R1+0x1100], R20 ;  /* 0x0011001401007387 */ /* 0x0005e20000100a00 */
[----:B-1----:R-:W-:Y:S02]  /*17d30*/  IMAD.MOV.U32 R16, RZ, RZ, -0x4798ae61 ;  /* 0xb867519fff107424 */ /* 0x002fe400078e00ff */
[----:B------:R-:W-:Y:S01]  /*17d40*/  HFMA2 R17, -RZ, RZ, 0.473876953125, 0.000475406646728515625 ;  /* 0x37950fcaff117431 */ /* 0x000fe200000001ff */
[----:B------:R1:W-:Y:S04]  /*17d50*/  STL.64 [R1+0x1108], R18 ;  /* 0x0011081201007387 */ /* 0x0003e80000100a00 */
[----:B------:R3:W-:Y:S01]  /*17d60*/  STL.64 [R1+0x1110], R12 ;  /* 0x0011100c01007387 */ /* 0x0007e20000100a00 */
[----:B0-----:R-:W-:Y:S01]  /*17d70*/  HFMA2 R22, -RZ, RZ, -1.1162109375, 0.44384765625 ;  /* 0xbc77371aff167431 */ /* 0x001fe200000001ff */
[----:B------:R-:W-:-:S02]  /*17d80*/  MOV R23, 0x3bbc182a ;  /* 0x3bbc182a00177802 */ /* 0x000fc40000000f00 */
[----:B------:R0:W-:Y:S01]  /*17d90*/  STL.64 [R1+0x1118], R16 ;  /* 0x0011181001007387 */ /* 0x0001e20000100a00 */
[----:B--2---:R-:W-:Y:S01]  /*17da0*/  HFMA2 R20, -RZ, RZ, 0.37939453125, -1.3037109375 ;  /* 0x3612bd37ff147431 */ /* 0x004fe200000001ff */
[----:B------:R-:W-:Y:S01]  /*17db0*/  MOV R21, 0xb5335971 ;  /* 0xb533597100157802 */ /* 0x000fe20000000f00 */
[----:B-1----:R-:W-:Y:S02]  /*17dc0*/  IMAD.MOV.U32 R18, RZ, RZ, 0x3f39715e ;  /* 0x3f39715eff127424 */ /* 0x002fe400078e00ff */
[----:B------:R-:W-:Y:S01]  /*17dd0*/  HFMA2 R19, -RZ, RZ, -1.923828125, 0.025543212890625 ;  /* 0xbfb2268aff137431 */ /* 0x000fe200000001ff */
[----:B------:R1:W-:Y:S01]  /*17de0*/  STL.64 [R1+0x10f8], R22 ;  /* 0x0010f81601007387 */ /* 0x0003e20000100a00 */
[----:B---3--:R-:W-:Y:S01]  /*17df0*/  MOV R12, 0x3f885f7f ;  /* 0x3f885f7f000c7802 */ /* 0x008fe20000000f00 */
[----:B------:R-:W-:Y:S02]  /*17e00*/  IMAD.MOV.U32 R13, RZ, RZ, 0x3944bb29 ;  /* 0x3944bb29ff0d7424 */ /* 0x000fe400078e00ff */
[----:B------:R2:W-:Y:S01]  /*17e10*/  STL.64 [R1+0x1128], R20 ;  /* 0x0011281401007387 */ /* 0x0005e20000100a00 */
[----:B0-----:R-:W-:Y:S01]  /*17e20*/  HFMA2 R16, -RZ, RZ, -1.8310546875, -0.73486328125 ;  /* 0xbf53b9e1ff107431 */ /* 0x001fe200000001ff */
[----:B------:R-:W-:-:S02]  /*17e30*/  MOV R17, 0x3f64be03 ;  /* 0x3f64be0300117802 */ /* 0x000fc40000000f00 */
[----:B------:R0:W-:Y:S04]  /*17e40*/  STL.64 [R1+0x1130], R18 ;  /* 0x0011301201007387 */ /* 0x0001e80000100a00 */
[----:B------:R3:W-:Y:S01]  /*17e50*/  STL.64 [R1+0x1138], R12 ;  /* 0x0011380c01007387 */ /* 0x0007e20000100a00 */
[----:B-1----:R-:W-:Y:S01]  /*17e60*/  MOV R22, 0x292edd8c ;  /* 0x292edd8c00167802 */ /* 0x002fe20000000f00 */
[----:B------:R-:W-:Y:S02]  /*17e70*/  IMAD.MOV.U32 R23, RZ, RZ, -0x4992c2cf ;  /* 0xb66d3d31ff177424 */ /* 0x000fe400078e00ff */
[----:B------:R1:W-:Y:S01]  /*17e80*/  STL.64 [R1+0x1140], R16 ;  /* 0x0011401001007387 */ /* 0x0003e20000100a00 */
[----:B--2---:R-:W-:Y:S01]  /*17e90*/  MOV R20, 0x3e44f8f2 ;  /* 0x3e44f8f200147802 */ /* 0x004fe20000000f00 */
[----:B------:R-:W-:-:S02]  /*17ea0*/  IMAD.MOV.U32 R21, RZ, RZ, -0x41d60a1f ;  /* 0xbe29f5e1ff157424 */ /* 0x000fc400078e00ff */
[----:B0-----:R-:W-:Y:S01]  /*17eb0*/  HFMA2 R18, -RZ, RZ, 1.3876953125, 0.000747203826904296875 ;  /* 0x3d8d121fff127431 */ /* 0x001fe200000001ff */
[----:B------:R-:W-:Y:S01]  /*17ec0*/  MOV R19, 0x326ef93b ;  /* 0x326ef93b00137802 */ /* 0x000fe20000000f00 */
[----:B------:R0:W-:Y:S01]  /*17ed0*/  STL.64 [R1+0x1120], R22 ;  /* 0x0011201601007387 */ /* 0x0001e20000100a00 */
[----:B---3--:R-:W-:Y:S02]  /*17ee0*/  IMAD.MOV.U32 R12, RZ, RZ, -0x43502000 ;  /* 0xbcafe000ff0c7424 */ /* 0x008fe400078e00ff */
[----:B------:R-:W-:Y:S01]  /*17ef0*/  HFMA2 R13, -RZ, RZ, 1.12890625, -13600 ;  /* 0x3c84f2a4ff0d7431 */ /* 0x000fe200000001ff */
[----:B------:R2:W-:Y:S01]  /*17f00*/  STL.64 [R1+0x1150], R20 ;  /* 0x0011501401007387 */ /* 0x0005e20000100a00 */
[----:B-1----:R-:W-:Y:S01]  /*17f10*/  MOV R16, 0xbbc3f089 ;  /* 0xbbc3f08900107802 */ /* 0x002fe20000000f00 */
[----:B------:R-:W-:Y:S02]  /*17f20*/  IMAD.MOV.U32 R17, RZ, RZ, -0x5107c933 ;  /* 0xaef836cdff117424 */ /* 0x000fe400078e00ff */
[----:B------:R1:W-:Y:S04]  /*17f30*/  STL.64 [R1+0x1158], R18 ;  /* 0x0011581201007387 */ /* 0x0003e80000100a00 */
[----:B------:R3:W-:Y:S01]  /*17f40*/  STL.64 [R1+0x1160], R12 ;  /* 0x0011600c01007387 */ /* 0x0007e20000100a00 */
[----:B0-----:R-:W-:-:S02]  /*17f50*/  IMAD.MOV.U32 R22, RZ, RZ, -0x4119bf9b ;  /* 0xbee64065ff167424 */ /* 0x001fc400078e00ff */
[----:B------:R-:W-:Y:S01]  /*17f60*/  HFMA2 R23, -RZ, RZ, -0.365234375, 0.14404296875 ;  /* 0xb5d8309cff177431 */ /* 0x000fe200000001ff */
[----:B------:R0:W-:Y:S01]  /*17f70*/  STL.64 [R1+0x1168], R16 ;  /* 0x0011681001007387 */ /* 0x0001e20000100a00 */
[----:B--2---:R-:W-:Y:S02]  /*17f80*/  IMAD.MOV.U32 R20, RZ, RZ, 0x39ba53bc ;  /* 0x39ba53bcff147424 */ /* 0x004fe400078e00ff */
[----:B------:R-:W-:Y:S01]  /*17f90*/  HFMA2 R21, -RZ, RZ, 0.057769775390625, -50528 ;  /* 0x2b65fa2bff157431 */ /* 0x000fe200000001ff */
[----:B-1----:R-:W-:Y:S01]  /*17fa0*/  MOV R18, 0xb8a31a12 ;  /* 0xb8a31a1200127802 */ /* 0x002fe20000000f00 */
[----:B------:R-:W-:Y:S01]  /*17fb0*/  IMAD.MOV.U32 R19, RZ, RZ, 0x3852efff ;  /* 0x3852efffff137424 */ /* 0x000fe200078e00ff */
[----:B------:R1:W-:Y:S01]  /*17fc0*/  STL.64 [R1+0x1148], R22 ;  /* 0x0011481601007387 */ /* 0x0003e20000100a00 */
[----:B---3--:R-:W-:Y:S01]  /*17fd0*/  HFMA2 R12, -RZ, RZ, -0.47021484375, -4.7028064727783203125e-05 ;  /* 0xb7868315ff0c7431 */ /* 0x008fe200000001ff */
[----:B------:R-:W-:Y:S02]  /*17fe0*/  MOV R13, 0x2860a0bf ;  /* 0x2860a0bf000d7802 */ /* 0x000fe40000000f00 */
[----:B------:R2:W-:Y:S01]  /*17ff0*/  STL.64 [R1+0x1178], R20 ;  /* 0x0011781401007387 */ /* 0x0005e20000100a00 */
[----:B0-----:R-:W-:-:S02]  /*18000*/  IMAD.MOV.U32 R16, RZ, RZ, 0x365283b7 ;  /* 0x365283b7ff107424 */ /* 0x001fc400078e00ff */
[----:B------:R-:W-:Y:S01]  /*18010*/  HFMA2 R17, -RZ, RZ, 1.9580078125, 308.25 ;  /* 0x3fd55cd1ff117431 */ /* 0x000fe200000001ff */
[----:B------:R0:W-:Y:S04]  /*18020*/  STL.64 [R1+0x1180], R18 ;  /* 0x0011801201007387 */ /* 0x0001e80000100a00 */
[----:B------:R3:W-:Y:S01]  /*18030*/  STL.64 [R1+0x1188], R12 ;  /* 0x0011880c01007387 */ /* 0x0007e20000100a00 */
[----:B-1----:R-:W-:Y:S01]  /*18040*/  HFMA2 R22, -RZ, RZ, 0.8466796875, -22.078125 ;  /* 0x3ac6cd85ff167431 */ /* 0x002fe200000001ff */
[----:B------:R-:W-:Y:S02]  /*18050*/  MOV R23, 0xba895876 ;  /* 0xba89587600177802 */ /* 0x000fe40000000f00 */
[----:B------:R1:W-:Y:S01]  /*18060*/  STL.64 [R1+0x1190], R16 ;  /* 0x0011901001007387 */ /* 0x0003e20000100a00 */
[----:B--2---:R-:W-:Y:S01]  /*18070*/  HFMA2 R20, -RZ, RZ, 2.279296875, 6.03199005126953125e-05 ;  /* 0x408f03f4ff147431 */ /* 0x004fe200000001ff */
[----:B------:R-:W-:Y:S01]  /*18080*/  MOV R21, 0xc02ca841 ;  /* 0xc02ca84100157802 */ /* 0x000fe20000000f00 */
[----:B0-----:R-:W-:-:S02]  /*18090*/  IMAD.MOV.U32 R18, RZ, RZ, -0x4677a66d ;  /* 0xb9885993ff127424 */ /* 0x001fc400078e00ff */
[----:B------:R-:W-:Y:S01]  /*180a0*/  HFMA2 R19, -RZ, RZ, 1.94140625, -55168 ;  /* 0x3fc4fabcff137431 */ /* 0x000fe200000001ff */
[----:B------:R0:W-:Y:S01]  /*180b0*/  STL.64 [R1+0x1170], R22 ;  /* 0x0011701601007387 */ /* 0x0001e20000100a00 */
[----:B---3--:R-:W-:Y:S01]  /*180c0*/  MOV R12, 0xbfbf34b7 ;  /* 0xbfbf34b7000c7802 */ /* 0x008fe20000000f00 */
[----:B------:R-:W-:Y:S02]  /*180d0*/  IMAD.MOV.U32 R13, RZ, RZ, 0x3f30567c ;  /* 0x3f30567cff0d7424 */ /* 0x000fe400078e00ff */
[----:B------:R2:W-:Y:S01]  /*180e0*/  STL.64 [R1+0x11a0], R20 ;  /* 0x0011a01401007387 */ /* 0x0005e20000100a00 */
[----:B-1----:R-:W-:Y:S01]  /*180f0*/  HFMA2 R16, -RZ, RZ, 0.355224609375, -8.9824199676513671875e-05 ;  /* 0x35af85e3ff107431 */ /* 0x002fe200000001ff */
[----:B------:R-:W-:Y:S02]  /*18100*/  MOV R17, 0xbe83e808 ;  /* 0xbe83e80800117802 */ /* 0x000fe40000000f00 */
[----:B------:R1:W-:Y:S04]  /*18110*/  STL.64 [R1+0x11a8], R18 ;  /* 0x0011a81201007387 */ /* 0x0003e80000100a00 */
[----:B------:R3:W-:Y:S01]  /*18120*/  STL.64 [R1+0x11b0], R12 ;  /* 0x0011b00c01007387 */ /* 0x0007e20000100a00 */
[----:B0-----:R-:W-:Y:S01]  /*18130*/  MOV R22, 0x3deeafd0 ;  /* 0x3deeafd000167802 */ /* 0x001fe20000000f00 */
[----:B------:R-:W-:-:S02]  /*18140*/  IMAD.MOV.U32 R23, RZ, RZ, -0x3faaf44c ;  /* 0xc0550bb4ff177424 */ /* 0x000fc400078e00ff */
[----:B------:R0:W-:Y:S01]  /*18150*/  STL.64 [R1+0x11b8], R16 ;  /* 0x0011b81001007387 */ /* 0x0001e20000100a00 */
[----:B--2---:R-:W-:Y:S01]  /*18160*/  MOV R20, 0xb205ddc4 ;  /* 0xb205ddc400147802 */ /* 0x004fe20000000f00 */
[----:B------:R-:W-:Y:S02]  /*18170*/  IMAD.MOV.U32 R21, RZ, RZ, 0x3cc6cd86 ;  /* 0x3cc6cd86ff157424 */ /* 0x000fe400078e00ff */
[----:B-1----:R-:W-:Y:S01]  /*18180*/  HFMA2 R18, -RZ, RZ, -1.1416015625, -6136 ;  /* 0xbc91edfeff127431 */ /* 0x002fe200000001ff */
[----:B------:R-:W-:Y:S01]  /*18190*/  MOV R19, 0x3bd19e34 ;  /* 0x3bd19e3400137802 */ /* 0x000fe20000000f00 */
[----:B------:R1:W-:Y:S01]  /*181a0*/  STL.64 [R1+0x1198], R22 ;  /* 0x0011981601007387 */ /* 0x0003e20000100a00 */
[----:B---3--:R-:W-:Y:S02]  /*181b0*/  IMAD.MOV.U32 R12, RZ, RZ, 0x2e596624 ;  /* 0x2e596624ff0c7424 */ /* 0x008fe400078e00ff */
[----:B------:R-:W-:Y:S01]  /*181c0*/  HFMA2 R13, -RZ, RZ, -0.84912109375, -587 ;  /* 0xbacbe096ff0d7431 */ /* 0x000fe200000001ff */
[----:B------:R2:W-:Y:S01]  /*181d0*/  STL.64 [R1+0x11c8], R20 ;  /* 0x0011c81401007387 */ /* 0x0005e20000100a00 */
[----:B0-----:R-:W-:Y:S01]  /*181e0*/  MOV R16, 0x3a8a6d7f ;  /* 0x3a8a6d7f00107802 */ /* 0x001fe20000000f00 */
[----:B------:R-:W-:-:S02]  /*181f0*/  IMAD.MOV.U32 R17, RZ, RZ, -0x46470bc4 ;  /* 0xb9b8f43cff117424 */ /* 0x000fc400078e00ff */
[----:B------:R0:W-:Y:S04]  /*18200*/  STL.64 [R1+0x11d0], R18 ;  /* 0x0011d01201007387 */ /* 0x0001e80000100a00 */
[----:B------:R3:W-:Y:S01]  /*18210*/  STL.64 [R1+0x11d8], R12 ;  /* 0x0011d80c01007387 */ /* 0x0007e20000100a00 */
[----:B-1----:R-:W-:Y:S02]  /*18220*/  IMAD.MOV.U32 R22, RZ, RZ, 0x3e580a4b ;  /* 0x3e580a4bff167424 */ /* 0x002fe400078e00ff */
[----:B------:R-:W-:Y:S01]  /*18230*/  HFMA2 R23, -RZ, RZ, -1.4169921875, 13232 ;  /* 0xbdab7276ff177431 */ /* 0x000fe200000001ff */
[----:B------:R1:W-:Y:S01]  /*18240*/  STL.64 [R1+0x11e0], R16 ;  /* 0x0011e01001007387 */ /* 0x0003e20000100a00 */
[----:B--2---:R-:W-:Y:S02]  /*18250*/  IMAD.MOV.U32 R20, RZ, RZ, -0x47b5e41f ;  /* 0xb84a1be1ff147424 */ /* 0x004fe400078e00ff */
[----:B------:R-:W-:Y:S01]  /*18260*/  HFMA2 R21, -RZ, RZ, 0.468505859375, 37952 ;  /* 0x377f78a2ff157431 */ /* 0x000fe200000001ff */
[----:B0-----:R-:W-:Y:S01]  /*18270*/  MOV R18, 0xc0d3cd74 ;  /* 0xc0d3cd7400127802 */ /* 0x001fe20000000f00 */
[----:B------:R-:W-:Y:S01]  /*18280*/  IMAD.MOV.U32 R19, RZ, RZ, 0x41565e26 ;  /* 0x41565e26ff137424 */ /* 0x000fe200078e00ff */
[----:B------:R0:W-:Y:S01]  /*18290*/  STL.64 [R1+0x11c0], R22 ;  /* 0x0011c01601007387 */ /* 0x0001e20000100a00 */
[----:B---3--:R-:W-:Y:S01]  /*182a0*/  HFMA2 R12, -RZ, RZ, -2.5859375, -0.0101165771484375 ;  /* 0xc12ca12eff0c7431 */ /* 0x008fe200000001ff */
[----:B------:R-:W-:-:S02]  /*182b0*/  MOV R13, 0xbabc1e2d ;  /* 0xbabc1e2d000d7802 */ /* 0x000fc40000000f00 */
[----:B------:R2:W-:Y:S01]  /*182c0*/  STL.64 [R1+0x11f0], R20 ;  /* 0x0011f01401007387 */ /* 0x0005e20000100a00 */
[----:B-1----:R-:W-:Y:S02]  /*182d0*/  IMAD.MOV.U32 R16, RZ, RZ, 0x4113bbe2 ;  /* 0x4113bbe2ff107424 */ /* 0x002fe400078e00ff */
[----:B------:R-:W-:Y:S01]  /*182e0*/  HFMA2 R17, -RZ, RZ, -2.576171875, 24.15625 ;  /* 0xc1274e0aff117431 */ /* 0x000fe200000001ff */
[----:B------:R1:W-:Y:S04]  /*182f0*/  STL.64 [R1+0x11f8], R18 ;  /* 0x0011f81201007387 */ /* 0x0003e80000100a00 */
[----:B------:R3:W-:Y:S01]  /*18300*/  STL.64 [R1+0x1200], R12 ;  /* 0x0012000c01007387 */ /* 0x0007e20000100a00 */
[----:B0-----:R-:W-:Y:S01]  /*18310*/  HFMA2 R22, -RZ, RZ, 0.045440673828125, 4296 ;  /* 0x29d16c32ff167431 */ /* 0x001fe200000001ff */
[----:B------:R-:W-:-:S02]  /*18320*/  MOV R23, 0x389de2c9 ;  /* 0x389de2c900177802 */ /* 0x000fc40000000f00 */
[----:B------:R0:W-:Y:S01]  /*18330*/  STL.64 [R1+0x1208], R16 ;  /* 0x0012081001007387 */ /* 0x0001e20000100a00 */
[----:B--2---:R-:W-:Y:S01]  /*18340*/  HFMA2 R20, -RZ, RZ, -2.0703125, -772.5 ;  /* 0xc024e209ff147431 */ /* 0x004fe200000001ff */
[----:B------:R-:W-:Y:S01]  /*18350*/  MOV R21, 0x40148713 ;  /* 0x4014871300157802 */ /* 0x000fe20000000f00 */
[----:B-1----:R-:W-:Y:S02]  /*18360*/  IMAD.MOV.U32 R18, RZ, RZ, -0x407f6a28 ;  /* 0xbf8095d8ff127424 */ /* 0x002fe400078e00ff */
[----:B------:R-:W-:Y:S01]  /*18370*/  HFMA2 R19, -RZ, RZ, -0.2454833984375, 0.384765625 ;  /* 0xb3db3628ff137431 */ /* 0x000fe200000001ff */
[----:B------:R1:W-:Y:S01]  /*18380*/  STL.64 [R1+0x11e8], R22 ;  /* 0x0011e81601007387 */ /* 0x0003e20000100a00 */
[----:B---3--:R-:W-:Y:S01]  /*18390*/  MOV R12, 0x3eadf3d5 ;  /* 0x3eadf3d5000c7802 */ /* 0x008fe20000000f00 */
[----:B------:R-:W-:Y:S02]  /*183a0*/  IMAD.MOV.U32 R13, RZ, RZ, -0x417730e2 ;  /* 0xbe88cf1eff0d7424 */ /* 0x000fe400078e00ff */
[----:B------:R2:W-:Y:S01]  /*183b0*/  STL.64 [R1+0x1218], R20 ;  /* 0x0012181401007387 */ /* 0x0005e20000100a00 */
[----:B0-----:R-:W-:Y:S01]  /*183c0*/  HFMA2 R16, -RZ, RZ, 1.4541015625, -0.0060577392578125 ;  /* 0x3dd19e34ff107431 */ /* 0x001fe200000001ff */
[----:B------:R-:W-:-:S02]  /*183d0*/  MOV R17, 0x3067cdc6 ;  /* 0x3067cdc600117802 */ /* 0x000fc40000000f00 */
[----:B------:R0:W-:Y:S04]  /*183e0*/  STL.64 [R1+0x1220], R18 ;  /* 0x0012201201007387 */ /* 0x0001e80000100a00 */
[----:B------:R3:W-:Y:S01]  /*183f0*/  STL.64 [R1+0x1228], R12 ;  /* 0x0012280c01007387 */ /* 0x0007e20000100a00 */
[----:B-1----:R-:W-:Y:S01]  /*18400*/  MOV R22, 0x40b05672 ;  /* 0x40b0567200167802 */ /* 0x002fe20000000f00 */
[----:B------:R-:W-:Y:S02]  /*18410*/  IMAD.MOV.U32 R23, RZ, RZ, 0x3749bc93 ;  /* 0x3749bc93ff177424 */ /* 0x000fe400078e00ff */
[----:B------:R1:W-:Y:S01]  /*18420*/  STL.64 [R1+0x1230], R16 ;  /* 0x0012301001007387 */ /* 0x0003e20000100a00 */
[----:B--2---:R-:W-:Y:S01]  /*18430*/  MOV R20, 0xbbe7314b ;  /* 0xbbe7314b00147802 */ /* 0x004fe20000000f00 */
[----:B------:R-:W-:-:S02]  /*18440*/  IMAD.MOV.U32 R21, RZ, RZ, 0x2c0887f7 ;  /* 0x2c0887f7ff157424 */ /* 0x000fc400078e00ff */
[----:B0-----:R-:W-:Y:S01]  /*18450*/  HFMA2 R18, -RZ, RZ, 0.85595703125, 0.00191211700439453125 ;  /* 0x3ad917d5ff127431 */ /* 0x001fe200000001ff */
[----:B------:R-:W-:Y:S01]  /*18460*/  MOV R19, 0xba914409 ;  /* 0xba91440900137802 */ /* 0x000fe20000000f00 */
[----:B------:R0:W-:Y:S01]  /*18470*/  STL.64 [R1+0x1210], R22 ;  /* 0x0012101601007387 */ /* 0x0001e20000100a00 */
[----:B---3--:R-:W-:Y:S02]  /*18480*/  IMAD.MOV.U32 R12, RZ, RZ, 0x39bf9a7a ;  /* 0x39bf9a7aff0c7424 */ /* 0x008fe400078e00ff */
[----:B------:R-:W-:Y:S01]  /*18490*/  HFMA2 R13, -RZ, RZ, -0.09967041015625, -0.000908374786376953125 ;  /* 0xae619371ff0d7431 */ /* 0x000fe200000001ff */
[----:B------:R2:W-:Y:S01]  /*184a0*/  STL.64 [R1+0x1240], R20 ;  /* 0x0012401401007387 */ /* 0x0005e20000100a00 */
[----:B-1----:R-:W-:Y:S01]  /*184b0*/  MOV R16, 0xb8a018c8 ;  /* 0xb8a018c800107802 */ /* 0x002fe20000000f00 */
[----:B------:R-:W-:Y:S02]  /*184c0*/  IMAD.MOV.U32 R17, RZ, RZ, -0x3e77192e ;  /* 0xc188e6d2ff117424 */ /* 0x000fe400078e00ff */
[----:B------:R1:W-:Y:S04]  /*184d0*/  STL.64 [R1+0x1248], R18 ;  /* 0x0012481201007387 */ /* 0x0003e80000100a00 */
[----:B------:R3:W-:Y:S01]  /*184e0*/  STL.64 [R1+0x1250], R12 ;  /* 0x0012500c01007387 */ /* 0x0007e20000100a00 */
[----:B0-----:R-:W-:-:S02]  /*184f0*/  IMAD.MOV.U32 R22, RZ, RZ, -0x431aa357 ;  /* 0xbce55ca9ff167424 */ /* 0x001fc400078e00ff */
[----:B------:R-:W-:Y:S01]  /*18500*/  HFMA2 R23, -RZ, RZ, 1.16015625, 771.5 ;  /* 0x3ca46207ff177431 */ /* 0x000fe200000001ff */
[----:B------:R0:W-:Y:S01]  /*18510*/  STL.64 [R1+0x1258], R16 ;  /* 0x0012581001007387 */ /* 0x0001e20000100a00 */
[----:B--2---:R-:W-:Y:S02]  /*18520*/  IMAD.MOV.U32 R20, RZ, RZ, -0x3daece92 ;  /* 0xc251316eff147424 */ /* 0x004fe400078e00ff */
[----:B------:R-:W-:Y:S01]  /*18530*/  HFMA2 R21, -RZ, RZ, 3.0078125, 0.99951171875 ;  /* 0x42043bffff157431 */ /* 0x000fe200000001ff */
[----:B-1----:R-:W-:Y:S01]  /*18540*/  MOV R18, 0x3b2278e6 ;  /* 0x3b2278e600127802 */ /* 0x002fe20000000f00 */
[----:B------:R-:W-:Y:S01]  /*18550*/  IMAD.MOV.U32 R19, RZ, RZ, -0x3e5b1ce4 ;  /* 0xc1a4e31cff137424 */ /* 0x000fe200078e00ff */
[----:B------:R1:W-:Y:S01]  /*18560*/  STL.64 [R1+0x1238], R22 ;  /* 0x0012381601007387 */ /* 0x0003e20000100a00 */
[----:B---3--:R-:W-:Y:S01]  /*18570*/  HFMA2 R12, -RZ, RZ, 2.826171875, 0.0019626617431640625 ;  /* 0x41a71805ff0c7431 */ /* 0x008fe200000001ff */
[----:B------:R-:W-:Y:S02]  /*18580*/  MOV R13, 0xc120bb34 ;  /* 0xc120bb34000d7802 */ /* 0x000fe40000000f00 */
[----:B------:R2:W-:Y:S01]  /*18590*/  STL.64 [R1+0x1268], R20 ;  /* 0x0012681401007387 */ /* 0x0005e20000100a00 */
[----:B0-----:R-:W-:-:S02]  /*185a0*/  IMAD.MOV.U32 R16, RZ, RZ, -0x48b2aad3 ;  /* 0xb74d552dff107424 */ /* 0x001fc400078e00ff */
[----:B------:R-:W-:Y:S01]  /*185b0*/  HFMA2 R17, -RZ, RZ, 2.25390625, 28240 ;  /* 0x408276e5ff117431 */ /* 0x000fe200000001ff */
[----:B------:R0:W-:Y:S04]  /*185c0*/  STL.64 [R1+0x1270], R18 ;  /* 0x0012701201007387 */ /* 0x0001e80000100a00 */
[----:B------:R3:W-:Y:S01]  /*185d0*/  STL.64 [R1+0x1278], R12 ;  /* 0x0012780c01007387 */ /* 0x0007e20000100a00 */
[----:B-1----:R-:W-:Y:S01]  /*185e0*/  HFMA2 R22, -RZ, RZ, -1.8896484375, 26704 ;  /* 0xbf8f7685ff167431 */ /* 0x002fe200000001ff */
[----:B------:R-:W-:Y:S02]  /*185f0*/  MOV R23, 0x42148722 ;  /* 0x4214872200177802 */ /* 0x000fe40000000f00 */
[----:B------:R1:W-:Y:S01]  /*18600*/  STL.64 [R1+0x1280], R16 ;  /* 0x0012801001007387 */ /* 0x0003e20000100a00 */
[----:B--2---:R-:W-:Y:S01]  /*18610*/  HFMA2 R20, -RZ, RZ, 0.2374267578125, 1.6318359375 ;  /* 0x33993e87ff147431 */ /* 0x004fe200000001ff */
[----:B------:R-:W-:Y:S01]  /*18620*/  MOV R21, 0xbee55ca9 ;  /* 0xbee55ca900157802 */ /* 0x000fe20000000f00 */
[----:B0-----:R-:W-:-:S02]  /*18630*/  IMAD.MOV.U32 R18, RZ, RZ, 0x3eaea827 ;  /* 0x3eaea827ff127424 */ /* 0x001fc400078e00ff */
[----:B------:R-:W-:Y:S01]  /*18640*/  HFMA2 R19, -RZ, RZ, -1.501953125, 0.0002357959747314453125 ;  /* 0xbe020bbaff137431 */ /* 0x000fe200000001ff */
[----:B------:R0:W-:Y:S01]  /*18650*/  STL.64 [R1+0x1260], R22 ;  /* 0x0012601601007387 */ /* 0x0001e20000100a00 */
[----:B---3--:R-:W-:Y:S01]  /*18660*/  MOV R12, 0xaf9f2cae ;  /* 0xaf9f2cae000c7802 */ /* 0x008fe20000000f00 */
[----:B------:R-:W-:Y:S02]  /*18670*/  IMAD.MOV.U32 R13, RZ, RZ, 0x3d07aee5 ;  /* 0x3d07aee5ff0d7424 */ /* 0x000fe400078e00ff */
[----:B------:R2:W-:Y:S01]  /*18680*/  STL.64 [R1+0x1290], R20 ;  /* 0x0012901401007387 */ /* 0x0005e20000100a00 */
[----:B-1----:R-:W-:Y:S01]  /*18690*/  HFMA2 R16, -RZ, RZ, -1.185546875, -0.0413818359375 ;  /* 0xbcbea94cff107431 */ /* 0x002fe200000001ff */
[----:B------:R-:W-:Y:S02]  /*186a0*/  MOV R17, 0x3c03ba34 ;  /* 0x3c03ba3400117802 */ /* 0x000fe40000000f00 */
[----:B------:R1:W-:Y:S04]  /*186b0*/  STL.64 [R1+0x1298], R18 ;  /* 0x0012981201007387 */ /* 0x0003e80000100a00 */
[----:B------:R3:W-:Y:S01]  /*186c0*/  STL.64 [R1+0x12a0], R12 ;  /* 0x0012a00c01007387 */ /* 0x0007e20000100a00 */
[----:B0-----:R-:W-:Y:S01]  /*186d0*/  MOV R22, 0xc05e5091 ;  /* 0xc05e509100167802 */ /* 0x001fe20000000f00 */
[----:B------:R-:W-:-:S02]  /*186e0*/  IMAD.MOV.U32 R23, RZ, RZ, 0x3fb76a6c ;  /* 0x3fb76a6cff177424 */ /* 0x000fc400078e00ff */
[----:B------:R0:W-:Y:S01]  /*186f0*/  STL.64 [R1+0x12a8], R16 ;  /* 0x0012a81001007387 */ /* 0x0001e20000100a00 */
[----:B--2---:R-:W-:Y:S01]  /*18700*/  MOV R20, 0x3a9eb4a8 ;  /* 0x3a9eb4a800147802 */ /* 0x004fe20000000f00 */
[----:B------:R-:W-:Y:S02]  /*18710*/  IMAD.MOV.U32 R21, RZ, RZ, -0x463102eb ;  /* 0xb9cefd15ff157424 */ /* 0x000fe400078e00ff */
[----:B-1----:R-:W-:Y:S01]  /*18720*/  HFMA2 R18, -RZ, RZ, 3.287109375, -7.8515625 ;  /* 0x4293c7daff127431 */ /* 0x002fe200000001ff */
[----:B------:R-:W-:Y:S01]  /*18730*/  MOV R19, 0xc31ccd29 ;  /* 0xc31ccd2900137802 */ /* 0x000fe20000000f00 */
[----:B------:R1:W-:Y:S01]  /*18740*/  STL.64 [R1+0x1288], R22 ;  /* 0x0012881601007387 */ /* 0x0003e20000100a00 */
[----:B---3--:R-:W-:Y:S02]  /*18750*/  IMAD.MOV.U32 R12, RZ, RZ, 0x430437bf ;  /* 0x430437bfff0c7424 */ /* 0x008fe400078e00ff */
[----:B------:R-:W-:Y:S01]  /*18760*/  HFMA2 R13, -RZ, RZ, 1.09375, 130.875 ;  /* 0x3c605817ff0d7431 */ /* 0x000fe200000001ff */
[----:B------:R2:W-:Y:S01]  /*18770*/  STL.64 [R1+0x12b8], R20 ;  /* 0x0012b81401007387 */ /* 0x0005e20000100a00 */
[----:B0-----:R-:W-:Y:S01]  /*18780*/  MOV R16, 0xc2f75477 ;  /* 0xc2f7547700107802 */ /* 0x001fe20000000f00 */
[----:B------:R-:W-:-:S02]  /*18790*/  IMAD.MOV.U32 R17, RZ, RZ, 0x431234f7 ;  /* 0x431234f7ff117424 */ /* 0x000fc400078e00ff */
[----:B------:R0:W-:Y:S04]  /*187a0*/  STL.64 [R1+0x12c0], R18 ;  /* 0x0012c01201007387 */ /* 0x0001e80000100a00 */
[----:B------:R3:W-:Y:S01]  /*187b0*/  STL.64 [R1+0x12c8], R12 ;  /* 0x0012c80c01007387 */ /* 0x0007e20000100a00 */
[----:B-1----:R-:W-:Y:S02]  /*187c0*/  IMAD.MOV.U32 R22, RZ, RZ, -0x4f5e1faa ;  /* 0xb0a1e056ff167424 */ /* 0x002fe400078e00ff */
[----:B------:R-:W-:Y:S01]  /*187d0*/  HFMA2 R23, -RZ, RZ, -0.8671875, 0.02020263671875 ;  /* 0xbaf0252cff177431 */ /* 0x000fe200000001ff */
[----:B------:R1:W-:Y:S01]  /*187e0*/  STL.64 [R1+0x12d0], R16 ;  /* 0x0012d01001007387 */ /* 0x0003e20000100a00 */
[----:B--2---:R-:W-:Y:S02]  /*187f0*/  IMAD.MOV.U32 R20, RZ, RZ, 0x4223149e ;  /* 0x4223149eff147424 */ /* 0x004fe400078e00ff */
[----:B------:R-:W-:Y:S01]  /*18800*/  HFMA2 R21, -RZ, RZ, -3.046875, -118.1875 ;  /* 0xc218d763ff157431 */ /* 0x000fe200000001ff */
[----:B0-----:R-:W-:Y:S01]  /*18810*/  MOV R18, 0x41898fd1 ;  /* 0x41898fd100127802 */ /* 0x001fe20000000f00 */
[----:B------:R-:W-:Y:S01]  /*18820*/  IMAD.MOV.U32 R19, RZ, RZ, 0x357b0a41 ;  /* 0x357b0a41ff137424 */ /* 0x000fe200078e00ff */
[----:B------:R0:W-:Y:S01]  /*18830*/  STL.64 [R1+0x12b0], R22 ;  /* 0x0012b01601007387 */ /* 0x0001e20000100a00 */
[----:B---3--:R-:W-:Y:S01]  /*18840*/  HFMA2 R12, -RZ, RZ, -2.390625, -0.15869140625 ;  /* 0xc0c8b114ff0c7431 */ /* 0x008fe200000001ff */
[----:B------:R-:W-:-:S02]  /*18850*/  MOV R13, 0x40a3bda5 ;  /* 0x40a3bda5000d7802 */ /* 0x000fc40000000f00 */
[----:B------:R2:W-:Y:S01]  /*18860*/  STL.64 [R1+0x12e0], R20 ;  /* 0x0012e01401007387 */ /* 0x0005e20000100a00 */
[----:B-1----:R-:W-:Y:S02]  /*18870*/  IMAD.MOV.U32 R16, RZ, RZ, -0x3ffdf446 ;  /* 0xc0020bbaff107424 */ /* 0x002fe400078e00ff */
[----:B------:R-:W-:Y:S01]  /*18880*/  HFMA2 R17, -RZ, RZ, -0.177001953125, 0.003421783447265625 ;  /* 0xb1aa1b02ff117431 */ /* 0x000fe200000001ff */
[----:B------:R1:W-:Y:S04]  /*18890*/  STL.64 [R1+0x12e8], R18 ;  /* 0x0012e81201007387 */ /* 0x0003e80000100a00 */
[----:B------:R3:W-:Y:S01]  /*188a0*/  STL.64 [R1+0x12f0], R12 ;  /* 0x0012f00c01007387 */ /* 0x0007e20000100a00 */
[----:B0-----:R-:W-:Y:S01]  /*188b0*/  HFMA2 R22, -RZ, RZ, -3.3125, -0.8974609375 ;  /* 0xc2a0bb2eff167431 */ /* 0x001fe200000001ff */
[----:B------:R-:W-:-:S02]  /*188c0*/  MOV R23, 0xb8ec22de ;  /* 0xb8ec22de00177802 */ /* 0x000fc40000000f00 */
[----:B------:R0:W-:Y:S01]  /*188d0*/  STL.64 [R1+0x12f8], R16 ;  /* 0x0012f81001007387 */ /* 0x0001e20000100a00 */
[----:B--2---:R-:W-:Y:S01]  /*188e0*/  HFMA2 R20, -RZ, RZ, 1.53515625, -0.037109375 ;  /* 0x3e24a8c0ff147431 */ /* 0x004fe200000001ff */
[----:B------:R-:W-:Y:S01]  /*188f0*/  MOV R21, 0xb2d4762c ;  /* 0xb2d4762c00157802 */ /* 0x000fe20000000f00 */
[----:B-1----:R-:W-:Y:S02]  /*18900*/  IMAD.MOV.U32 R18, RZ, RZ, -0x42dae672 ;  /* 0xbd25198eff127424 */ /* 0x002fe400078e00ff */
[----:B------:R-:W-:Y:S01]  /*18910*/  HFMA2 R19, -RZ, RZ, 1.22265625, 0.01502227783203125 ;  /* 0x3ce423b1ff137431 */ /* 0x000fe200000001ff */
[----:B------:R1:W-:Y:S01]  /*18920*/  STL.64 [R1+0x12d8], R22 ;  /* 0x0012d81601007387 */ /* 0x0003e20000100a00 */
[----:B---3--:R-:W-:Y:S01]  /*18930*/  MOV R12, 0xbc1b3dcf ;  /* 0xbc1b3dcf000c7802 */ /* 0x008fe20000000f00 */
[----:B------:R-:W-:Y:S02]  /*18940*/  IMAD.MOV.U32 R13, RZ, RZ, 0x36d76ab6 ;  /* 0x36d76ab6ff0d7424 */ /* 0x000fe400078e00ff */
[----:B------:R2:W-:Y:S01]  /*18950*/  STL.64 [R1+0x1308], R20 ;  /* 0x0013081401007387 */ /* 0x0005e20000100a00 */
[----:B0-----:R-:W-:Y:S01]  /*18960*/  HFMA2 R16, -RZ, RZ, 0.88037109375, 3.943359375 ;  /* 0x3b0b43e3ff107431 */ /* 0x001fe200000001ff */
[----:B------:R-:W-:-:S02]  /*18970*/  MOV R17, 0x43542b1a ;  /* 0x43542b1a00117802 */ /* 0x000fc40000000f00 */
[----:B------:R0:W-:Y:S04]  /*18980*/  STL.64 [R1+0x1310], R18 ;  /* 0x0013101201007387 */ /* 0x0001e80000100a00 */
[----:B------:R3:W-:Y:S01]  /*18990*/  STL.64 [R1+0x1318], R12 ;  /* 0x0013180c01007387 */ /* 0x0007e20000100a00 */
[----:B-1----:R-:W-:Y:S01]  /*189a0*/  MOV R22, 0x3f18a4c1 ;  /* 0x3f18a4c100167802 */ /* 0x002fe20000000f00 */
[----:B------:R-:W-:Y:S02]  /*189b0*/  IMAD.MOV.U32 R23, RZ, RZ, -0x411d96f5 ;  /* 0xbee2690bff177424 */ /* 0x000fe400078e00ff */
[----:B------:R1:W-:Y:S01]  /*189c0*/  STL.64 [R1+0x1320], R16 ;  /* 0x0013201001007387 */ /* 0x0003e20000100a00 */
[----:B--2---:R-:W-:Y:S02]  /*189d0*/  HFMA2 R20, -RZ, RZ, 4.2109375, -23.28125 ;  /* 0x4436cdd2ff147431 */ /* 0x004fe400000001ff */
[----:B------:R-:W-:Y:S01]  /*189e0*/  IMAD.MOV.U32 R21, RZ, RZ, -0x3c0eee4f ;  /* 0xc3f111b1ff157424 */ /* 0x000fe200078e00ff */
[----:B0-----:R-:W-:Y:S01]  /*189f0*/  MOV R18, 0xbcec1227 ;  /* 0xbcec122700127802 */ /* 0x001fe20000000f00 */
[----:B------:R-:W-:Y:S01]  /*18a00*/  HFMA2 R19, -RZ, RZ, 3.818359375, 0.00131893157958984375 ;  /* 0x43a31567ff137431 */ /* 0x000fe200000001ff */
[----:B------:R0:W-:Y:S01]  /*18a10*/  STL.64 [R1+0x1300], R22 ;  /* 0x0013001601007387 */ /* 0x0001e20000100a00 */
[----:B---3--:R-:W-:Y:S01]  /*18a20*/  IMAD.MOV.U32 R12, RZ, RZ, -0x3c540da5 ;  /* 0xc3abf25bff0c7424 */ /* 0x008fe200078e00ff */
[----:B------:R-:W-:-:S02]  /*18a30*/  MOV R13, 0x432bf3b2 ;  /* 0x432bf3b2000d7802 */ /* 0x000fc40000000f00 */
[----:B------:R2:W-:Y:S01]  /*18a40*/  STL.64 [R1+0x1330], R20 ;  /* 0x0013301401007387 */ /* 0x0005e20000100a00 */
[----:B-1----:R-:W-:Y:S02]  /*18a50*/  HFMA2 R16, -RZ, RZ, 0.63427734375, 0.2242431640625 ;  /* 0x3913332dff107431 */ /* 0x002fe400000001ff */
        /* <DEDUP_REMOVED lines=8> */
[----:B-1----:R-:W-:Y:S02]  /*18ae0*/  HFMA2 R18, -RZ, RZ, -2.46875, -0.0004642009735107421875 ;  /* 0xc0f08f9bff127431 */ /* 0x002fe400000001ff */
[----:B------:R-:W-:Y:S01]  /*18af0*/  IMAD.MOV.U32 R19, RZ, RZ, 0x40393dd8 ;  /* 0x40393dd8ff137424 */ /* 0x000fe200078e00ff */
[----:B------:R1:W-:Y:S01]  /*18b00*/  STL.64 [R1+0x1328], R22 ;  /* 0x0013281601007387 */ /* 0x0003e20000100a00 */
[----:B---3--:R-:W-:Y:S01]  /*18b10*/  MOV R12, 0xb4fa3f50 ;  /* 0xb4fa3f50000c7802 */ /* 0x008fe20000000f00 */
[----:B------:R-:W-:Y:S02]  /*18b20*/  HFMA2 R13, -RZ, RZ, -1.826171875, 508.5 ;  /* 0xbf4e5ff2ff0d7431 */ /* 0x000fe400000001ff */
[----:B------:R2:W-:Y:S01]  /*18b30*/  STL.64 [R1+0x1358], R20 ;  /* 0x0013581401007387 */ /* 0x0005e20000100a00 */
[----:B0-----:R-:W-:Y:S01]  /*18b40*/  IMAD.MOV.U32 R16, RZ, RZ, 0x3f15b76c ;  /* 0x3f15b76cff107424 */ /* 0x001fe200078e00ff */
[----:B------:R-:W-:-:S02]  /*18b50*/  MOV R17, 0xbe5574fd ;  /* 0xbe5574fd00117802 */ /* 0x000fc40000000f00 */
[----:B------:R0:W-:Y:S04]  /*18b60*/  STL.64 [R1+0x1360], R18 ;  /* 0x0013601201007387 */ /* 0x0001e80000100a00 */
[----:B------:R3:W-:Y:S01]  /*18b70*/  STL.64 [R1+0x1368], R12 ;  /* 0x0013680c01007387 */ /* 0x0007e20000100a00 */
[----:B-1----:R-:W-:Y:S01]  /*18b80*/  MOV R22, 0x42850a16 ;  /* 0x42850a1600167802 */ /* 0x002fe20000000f00 */
[----:B------:R-:W-:Y:S02]  /*18b90*/  HFMA2 R23, -RZ, RZ, -2.943359375, -0.00110340118408203125 ;  /* 0xc1e39485ff177431 */ /* 0x000fe400000001ff */
[----:B------:R1:W-:Y:S01]  /*18ba0*/  STL.64 [R1+0x1370], R16 ;  /* 0x0013701001007387 */ /* 0x0003e20000100a00 */
[----:B--2---:R-:W-:Y:S01]  /*18bb0*/  MOV R20, 0xbd07707a ;  /* 0xbd07707a00147802 */ /* 0x004fe20000000f00 */
[----:B------:R-:W-:-:S02]  /*18bc0*/  HFMA2 R21, -RZ, RZ, 1.1162109375, -0.000296115875244140625 ;  /* 0x3c778cdaff157431 */ /* 0x000fc400000001ff */
[----:B0-----:R-:W-:Y:S01]  /*18bd0*/  IMAD.MOV.U32 R18, RZ, RZ, -0x3b8899d4 ;  /* 0xc477662cff127424 */ /* 0x001fe200078e00ff */
[----:B------:R-:W-:Y:S01]  /*18be0*/  MOV R19, 0x450908e3 ;  /* 0x450908e300137802 */ /* 0x000fe20000000f00 */
[----:B------:R0:W-:Y:S01]  /*18bf0*/  STL.64 [R1+0x1350], R22 ;  /* 0x0013501601007387 */ /* 0x0001e20000100a00 */
[----:B---3--:R-:W-:Y:S02]  /*18c00*/  HFMA2 R12, -RZ, RZ, -4.94140625, 0.0002281665802001953125 ;  /* 0xc4f10b7aff0c7431 */ /* 0x008fe400000001ff */
[----:B------:R-:W-:Y:S01]  /*18c10*/  IMAD.MOV.U32 R13, RZ, RZ, -0x41dceba2 ;  /* 0xbe23145eff0d7424 */ /* 0x000fe200078e00ff */
[----:B------:R2:W-:Y:S01]  /*18c20*/  STL.64 [R1+0x1380], R20 ;  /* 0x0013801401007387 */ /* 0x0005e20000100a00 */
[----:B-1----:R-:W-:Y:S01]  /*18c30*/  MOV R16, 0x44f49ff4 ;  /* 0x44f49ff400107802 */ /* 0x002fe20000000f00 */
[----:B------:R-:W-:Y:S02]  /*18c40*/  HFMA2 R17, -RZ, RZ, -5.0859375, 16480 ;  /* 0xc5167406ff117431 */ /* 0x000fe400000001ff */
[----:B------:R1:W-:Y:S04]  /*18c50*/  STL.64 [R1+0x1388], R18 ;  /* 0x0013881201007387 */ /* 0x0003e80000100a00 */
[----:B------:R3:W-:Y:S01]  /*18c60*/  STL.64 [R1+0x1390], R12 ;  /* 0x0013900c01007387 */ /* 0x0007e20000100a00 */
[----:B0-----:R-:W-:-:S02]  /*18c70*/  HFMA2 R22, -RZ, RZ, 0.6376953125, -75.125 ;  /* 0x391ad4b2ff167431 */ /* 0x001fc400000001ff */
[----:B------:R-:W-:Y:S01]  /*18c80*/  IMAD.MOV.U32 R23, RZ, RZ, 0x3d50e5d5 ;  /* 0x3d50e5d5ff177424 */ /* 0x000fe200078e00ff */
[----:B------:R0:W-:Y:S01]  /*18c90*/  STL.64 [R1+0x1398], R16 ;  /* 0x0013981001007387 */ /* 0x0001e20000100a00 */
[----:B--2---:R-:W-:Y:S02]  /*18ca0*/  HFMA2 R20, -RZ, RZ, -4.234375, 0.0235443115234375 ;  /* 0xc43c2607ff147431 */ /* 0x004fe400000001ff */
[----:B------:R-:W-:Y:S01]  /*18cb0*/  IMAD.MOV.U32 R21, RZ, RZ, 0x4436edde ;  /* 0x4436eddeff157424 */ /* 0x000fe200078e00ff */
[----:B-1----:R-:W-:Y:S01]  /*18cc0*/  MOV R18, 0xc3aaaf64 ;  /* 0xc3aaaf6400127802 */ /* 0x002fe20000000f00 */
[----:B------:R-:W-:Y:S01]  /*18cd0*/  HFMA2 R19, -RZ, RZ, -0.447021484375, -0.000134944915771484375 ;  /* 0xb727886cff137431 */ /* 0x000fe200000001ff */
[----:B------:R1:W-:Y:S01]  /*18ce0*/  STL.64 [R1+0x1378], R22 ;  /* 0x0013781601007387 */ /* 0x0003e20000100a00 */
[----:B---3--:R-:W-:Y:S01]  /*18cf0*/  IMAD.MOV.U32 R12, RZ, RZ, 0x43059029 ;  /* 0x43059029ff0c7424 */ /* 0x008fe200078e00ff */
[----:B------:R-:W-:Y:S02]  /*18d00*/  MOV R13, 0xc2e186a2 ;  /* 0xc2e186a2000d7802 */ /* 0x000fe40000000f00 */
[----:B------:R2:W-:Y:S01]  /*18d10*/  STL.64 [R1+0x13a8], R20 ;  /* 0x0013a81401007387 */ /* 0x0005e20000100a00 */
[----:B0-----:R-:W-:-:S02]  /*18d20*/  HFMA2 R16, -RZ, RZ, 3.111328125, 1.4609375 ;  /* 0x42393dd8ff107431 */ /* 0x001fc400000001ff */
[----:B------:R-:W-:Y:S01]  /*18d30*/  IMAD.MOV.U32 R17, RZ, RZ, -0x48fb0fcd ;  /* 0xb704f033ff117424 */ /* 0x000fe200078e00ff */
[----:B------:R0:W-:Y:S04]  /*18d40*/  STL.64 [R1+0x13b0], R18 ;  /* 0x0013b01201007387 */ /* 0x0001e80000100a00 */
[----:B------:R3:W-:Y:S01]  /*18d50*/  STL.64 [R1+0x13b8], R12 ;  /* 0x0013b80c01007387 */ /* 0x0007e20000100a00 */
[----:B-1----:R-:W-:Y:S01]  /*18d60*/  IMAD.MOV.U32 R22, RZ, RZ, 0x44abf3ae ;  /* 0x44abf3aeff167424 */ /* 0x002fe200078e00ff */
[----:B------:R-:W-:Y:S02]  /*18d70*/  MOV R23, 0x3aa95acb ;  /* 0x3aa95acb00177802 */ /* 0x000fe40000000f00 */
[----:B------:R1:W-:Y:S01]  /*18d80*/  STL.64 [R1+0x13c0], R16 ;  /* 0x0013c01001007387 */ /* 0x0003e20000100a00 */
[----:B--2---:R-:W-:Y:S01]  /*18d90*/  MOV R20, 0xc1682bf0 ;  /* 0xc1682bf000147802 */ /* 0x004fe20000000f00 */
[----:B------:R-:W-:-:S02]  /*18da0*/  HFMA2 R21, -RZ, RZ, 2.595703125, -11.6328125 ;  /* 0x4131c9d1ff157431 */ /* 0x000fc400000001ff */
[----:B0-----:R-:W-:Y:S01]  /*18db0*/  IMAD.MOV.U32 R18, RZ, RZ, -0x3f7a96e2 ;  /* 0xc085691eff127424 */ /* 0x001fe200078e00ff */
[----:B------:R-:W-:Y:S01]  /*18dc0*/  MOV R19, 0x3b4b3729 ;  /* 0x3b4b372900137802 */ /* 0x000fe20000000f00 */
[----:B------:R0:W-:Y:S01]  /*18dd0*/  STL.64 [R1+0x13a0], R22 ;  /* 0x0013a01601007387 */ /* 0x0001e20000100a00 */
[----:B---3--:R-:W-:Y:S02]  /*18de0*/  HFMA2 R12, -RZ, RZ, 1.8896484375, -0.00586700439453125 ;  /* 0x3f8f9e02ff0c7431 */ /* 0x008fe400000001ff */
[----:B------:R-:W-:Y:S01]  /*18df0*/  IMAD.MOV.U32 R13, RZ, RZ, -0x40bd4e50 ;  /* 0xbf42b1b0ff0d7424 */ /* 0x000fe200078e00ff */
[----:B------:R0:W-:Y:S01]  /*18e00*/  STL.64 [R1+0x13c8], R20 ;  /* 0x0013c81401007387 */ /* 0x0001e20000100a00 */
[----:B-1----:R-:W-:Y:S01]  /*18e10*/  MOV R16, 0x3eb9a9a3 ;  /* 0x3eb9a9a300107802 */ /* 0x002fe20000000f00 */
[----:B------:R-:W-:Y:S02]  /*18e20*/  HFMA2 R17, -RZ, RZ, 1.5966796875, 2.83718109130859375e-05 ;  /* 0x3e6301dcff117431 */ /* 0x000fe400000001ff */
        /* <DEDUP_REMOVED lines=46> */
[----:B------:R-:W1:Y:S01]  /*19110*/  MUFU.SQRT R0, R0 ;  /* 0x0000000000007308 */ /* 0x000e620000002000 */
[----:B------:R-:W-:Y:S05]  /*19120*/  BRA `(.L_x_2670) ;  /* 0x0000000000887947 */ /* 0x000fea0003800000 */
.L_x_2669:
        /* <DEDUP_REMOVED lines=34> */
.L_x_2670:
[----:B------:R-:W-:Y:S05]  /*19350*/  BSYNC.RECONVERGENT B0 ;  /* 0x0000000000007941 */ /* 0x000fea0003800200 */
.L_x_2668:
[----:B------:R-:W-:Y:S01]  /*19360*/  HFMA2 R7, -RZ, RZ, 0, 0 ;  /* 0x00000000ff077431 */ /* 0x000fe200000001ff */
[----:B------:R-:W-:Y:S01]  /*19370*/  BSSY.RECONVERGENT B0, `(.L_x_2671) ;  /* 0x0000015000007945 */ /* 0x000fe20003800200 */
[----:B------:R-:W-:Y:S01]  /*19380*/  IMAD.MOV.U32 R5, RZ, RZ, 0x1 ;  /* 0x00000001ff057424 */ /* 0x000fe200078e00ff */
[----:B------:R-:W-:-:S07]  /*19390*/  MOV R8, 0xbeaaaaab ;  /* 0xbeaaaaab00087802 */ /* 0x000fce0000000f00 */
.L_x_2672:
[----:B------:R-:W-:-:S13]  /*193a0*/  ISETP.GT.AND P1, PT, R5, R7, PT ;  /* 0x000000070500720c */ /* 0x000fda0003f24270 */
[C---:B0-----:R-:W-:Y:S01]  /*193b0*/  @P1 IADD3 R13, PT, PT, R5.reuse, -0x1, RZ ;  /* 0xffffffff050d1810 */ /* 0x041fe20007ffe0ff */
[----:B------:R-:W-:-:S03]  /*193c0*/  @!P1 IMAD R12, R5, 0x4, R6 ;  /* 0x00000004050c9824 */ /* 0x000fc600078e0206 */
[----:B------:R-:W-:-:S03]  /*193d0*/  @P1 LEA R13, R13, R6, 0x2 ;  /* 0x000000060d0d1211 */ /* 0x000fc600078e10ff */
        /* <DEDUP_REMOVED lines=15> */
.L_x_2671:
        /* <DEDUP_REMOVED lines=9> */
.L_x_2676:
        /* <DEDUP_REMOVED lines=19> */
.L_x_2675:
        /* <DEDUP_REMOVED lines=12> */
.L_x_2678:
        /* <DEDUP_REMOVED lines=19> */
.L_x_2677:
        /* <DEDUP_REMOVED lines=12> */
.L_x_2680:
        /* <DEDUP_REMOVED lines=19> */
.L_x_2679:
        /* <DEDUP_REMOVED lines=12> */
.L_x_2682:
        /* <DEDUP_REMOVED lines=19> */
.L_x_2681:
        /* <DEDUP_REMOVED lines=12> */
.L_x_2684:
        /* <DEDUP_REMOVED lines=19> */
.L_x_2683:
        /* <DEDUP_REMOVED lines=12> */
.L_x_2686:
        /* <DEDUP_REMOVED lines=19> */
.L_x_2685:
        /* <DEDUP_REMOVED lines=12> */
.L_x_2688:
        /* <DEDUP_REMOVED lines=19> */
.L_x_2687:
        /* <DEDUP_REMOVED lines=12> */
.L_x_2690:
        /* <DEDUP_REMOVED lines=19> */
.L_x_2689:
        /* <DEDUP_REMOVED lines=12> */
.L_x_2692:
        /* <DEDUP_REMOVED lines=19> */
.L_x_2691:
        /* <DEDUP_REMOVED lines=12> */
.L_x_2694:
        /* <DEDUP_REMOVED lines=19> */
.L_x_2693:
        /* <DEDUP_REMOVED lines=12> */
.L_x_2696:
        /* <DEDUP_REMOVED lines=19> */
.L_x_2695:
        /* <DEDUP_REMOVED lines=12> */
.L_x_2698:
        /* <DEDUP_REMOVED lines=19> */
.L_x_2697:
        /* <DEDUP_REMOVED lines=12> */
.L_x_2700:
        /* <DEDUP_REMOVED lines=19> */
.L_x_2699:
        /* <DEDUP_REMOVED lines=12> */
.L_x_2702:
        /* <DEDUP_REMOVED lines=19> */
.L_x_2701:
        /* <DEDUP_REMOVED lines=12> */
.L_x_2704:
        /* <DEDUP_REMOVED lines=19> */
.L_x_2703:
        /* <DEDUP_REMOVED lines=12> */
.L_x_2706:
        /* <DEDUP_REMOVED lines=19> */
.L_x_2705:
        /* <DEDUP_REMOVED lines=12> */
.L_x_2708:
        /* <DEDUP_REMOVED lines=19> */
.L_x_2707:
        /* <DEDUP_REMOVED lines=12> */
.L_x_2710:
        /* <DEDUP_REMOVED lines=19> */
.L_x_2709:
        /* <DEDUP_REMOVED lines=12> */
.L_x_2712:
        /* <DEDUP_REMOVED lines=19> */
.L_x_2711:
        /* <DEDUP_REMOVED lines=12> */
.L_x_2714:
        /* <DEDUP_REMOVED lines=19> */
.L_x_2713:
        /* <DEDUP_REMOVED lines=12> */
.L_x_2716:
        /* <DEDUP_REMOVED lines=19> */
.L_x_2715:
        /* <DEDUP_REMOVED lines=12> */
.L_x_2718:
        /* <DEDUP_REMOVED lines=19> */
.L_x_2717:
        /* <DEDUP_REMOVED lines=12> */
.L_x_2720:
        /* <DEDUP_REMOVED lines=19> */
.L_x_2719:
        /* <DEDUP_REMOVED lines=10> */
.L_x_2722:
        /* <DEDUP_REMOVED lines=19> */
.L_x_2721:
[----:B------:R-:W1:Y:S02]  /*1c300*/  MUFU.RCP R6, R4 ;  /* 0x0000000400067308 */ /* 0x000e640000001000 */
[----:B-1----:R-:W-:-:S04]  /*1c310*/  FMUL.FTZ R6, R12, R6 ;  /* 0x000000060c067220 */ /* 0x002fc80000410000 */
[----:B------:R-:W-:-:S05]  /*1c320*/  FMUL.FTZ R6, R8, R6 ;  /* 0x0000000608067220 */ /* 0x000fca0000410000 */
[----:B------:R-:W-:-:S13]  /*1c330*/  FSETP.GT.FTZ.AND P0, PT, |R6|, |R13|, PT ;  /* 0x4000000d0600720b */ /* 0x000fda0003f14200 */
[----:B------:R-:W-:-:S07]  /*1c340*/  @!P0 FADD.FTZ R5, R5, R6 ;  /* 0x0000000605058221 */ /* 0x000fce0000010000 */
.L_x_2674:
[----:B------:R-:W-:Y:S05]  /*1c350*/  BSYNC.RECONVERGENT B0 ;  /* 0x0000000000007941 */ /* 0x000fea0003800200 */
.L_x_2673:
[----:B------:R-:W-:Y:S01]  /*1c360*/  FMUL.FTZ R12, R4, 1 ;  /* 0x3f800000040c7820 */ /* 0x000fe20000410000 */
[----:B------:R-:W-:Y:S01]  /*1c370*/  FMUL.FTZ R16, R0, 1 ;  /* 0x3f80000000107820 */ /* 0x000fe20000410000 */
[----:B------:R-:W-:Y:S01]  /*1c380*/  MOV R14, 0x652b82fe ;  /* 0x652b82fe000e7802 */ /* 0x000fe20000000f00 */
[----:B------:R-:W-:Y:S01]  /*1c390*/  IMAD.MOV.U32 R15, RZ, RZ, 0x3ff71547 ;  /* 0x3ff71547ff0f7424 */ /* 0x000fe200078e00ff */
        /* <DEDUP_REMOVED lines=146> */
.L_x_2724:
[----:B------:R-:W-:Y:S05]  /*1ccc0*/  BSYNC.RECONVERGENT B0 ;  /* 0x0000000000007941 */ /* 0x000fea0003800200 */
.L_x_2723:
[----:B0-----:R-:W-:Y:S01]  /*1ccd0*/  FMUL.FTZ R4, R4, 0.5 ;  /* 0x3f00000004047820 */ /* 0x001fe20000410000 */
[----:B------:R-:W-:Y:S01]  /*1cce0*/  UMOV UR6, 0x54411744 ;  /* 0x5441174400067882 */ /* 0x000fe20000000000 */
[----:B------:R-:W-:Y:S01]  /*1ccf0*/  UMOV UR7, 0x401921fb ;  /* 0x401921fb00077882 */ /* 0x000fe20000000000 */
[----:B-12---:R-:W-:Y:S01]  /*1cd00*/  DMUL R6, R18, R20 ;  /* 0x0000001412067228 */ /* 0x006fe20000000000 */
[----:B------:R-:W-:Y:S01]  /*1cd10*/  IMAD.MOV.U32 R16, RZ, RZ, 0x0 ;  /* 0x00000000ff107424 */ /* 0x000fe200078e00ff */
[----:B------:R-:W-:Y:S01]  /*1cd20*/  MOV R17, 0x3fd80000 ;  /* 0x3fd8000000117802 */ /* 0x000fe20000000f00 */
[----:B------:R-:W0:Y:S01]  /*1cd30*/  MUFU.SQRT R4, R4 ;  /* 0x0000000400047308 */ /* 0x000e220000002000 */
[----:B------:R-:W-:Y:S01]  /*1cd40*/  MOV R8, 0x3a69a091 ;  /* 0x3a69a09100087802 */ /* 0x000fe20000000f00 */
[----:B------:R-:W-:Y:S01]  /*1cd50*/  BSSY.RECONVERGENT B1, `(.L_x_2725) ;  /* 0x0000061000017945 */ /* 0x000fe20003800200 */
[----:B0-----:R-:W-:-:S04]  /*1cd60*/  FMUL.FTZ R0, R4, R0 ;  /* 0x0000000004007220 */ /* 0x001fc80000410000 */
[C---:B------:R-:W-:Y:S01]  /*1cd70*/  FADD.FTZ R25, |R0|.reuse, 4 ;  /* 0x4080000000197421 */ /* 0x040fe20000010200 */
[C---:B------:R-:W-:Y:S01]  /*1cd80*/  FADD.FTZ R4, |R0|.reuse, -4 ;  /* 0xc080000000047421 */ /* 0x040fe20000010200 */
[----:B------:R-:W-:-:S04]  /*1cd90*/  FSETP.GEU.FTZ.AND P1, PT, R0, RZ, PT ;  /* 0x000000ff0000720b */ /* 0x000fc80003f3e000 */
[----:B------:R-:W0:Y:S02]  /*1cda0*/  MUFU.RCP R25, R25 ;  /* 0x0000001900197308 */ /* 0x000e240000001000 */
[----:B0-----:R-:W-:-:S04]  /*1cdb0*/  FMUL.FTZ R4, R4, R25 ;  /* 0x0000001904047220 */ /* 0x001fc80000410000 */
[----:B------:R-:W-:-:S04]  /*1cdc0*/  FADD.FTZ R5, R4, 1 ;  /* 0x3f80000004057421 */ /* 0x000fc80000010000 */
[----:B------:R-:W-:-:S04]  /*1cdd0*/  FFMA.FTZ R5, R5, -4, |R0| ;  /* 0xc080000005057823 */ /* 0x000fc80000010400 */
[----:B------:R-:W-:-:S15]  /*1cde0*/  FFMA.FTZ R5, |R0|, -R4, R5 ;  /* 0x8000000400057223 */ /* 0x000fde0000010205 */
[----:B------:R-:W-:-:S15]  /*1cdf0*/  NOP ;  /* 0x0000000000007918 */ /* 0x000fde0000000000 */
[----:B------:R-:W-:-:S04]  /*1ce00*/  NOP ;  /* 0x0000000000007918 */ /* 0x000fc80000000000 */
[----:B------:R-:W0:Y:S01]  /*1ce10*/  DMUL R12, R12, UR6 ;  /* 0x000000060c0c7c28 */ /* 0x000e220008000000 */
[----:B------:R-:W-:Y:S01]  /*1ce20*/  FFMA.FTZ R25, R25, R5, R4 ;  /* 0x0000000519197223 */ /* 0x000fe20000010004 */
[----:B0-----:R-:W-:Y:S01]  /*1ce30*/  MUFU.RSQ64H R21, R13 ;  /* 0x0000000d00157308 */ /* 0x001fe20000001c00 */
[----:B------:R-:W-:Y:S02]  /*1ce40*/  IADD3 R20, PT, PT, R13, -0x3500000, RZ ;  /* 0xfcb000000d147810 */ /* 0x000fe40007ffe0ff */
[C---:B------:R-:W-:Y:S01]  /*1ce50*/  FFMA.FTZ R4, R25.reuse, R8, 0.0070457882247865200043 ;  /* 0x3be6e05b19047423 */ /* 0x040fe20000010008 */
[----:B------:R-:W-:Y:S01]  /*1ce60*/  IMAD.MOV.U32 R8, RZ, RZ, 0x42fc0000 ;  /* 0x42fc0000ff087424 */ /* 0x000fe200078e00ff */
[----:B------:R-:W-:Y:S02]  /*1ce70*/  MOV R5, 0x40000000 ;  /* 0x4000000000057802 */ /* 0x000fe40000000f00 */
[----:B------:R-:W-:Y:S01]  /*1ce80*/  FFMA.FTZ R4, R25, R4, -0.015866896137595176697 ;  /* 0xbc81fb4b19047423 */ /* 0x000fe20000010004 */
[----:B------:R-:W-:-:S02]  /*1ce90*/  ISETP.GE.U32.AND P2, PT, R20, 0x7ca00000, PT ;  /* 0x7ca000001400780c */ /* 0x000fc40003f46070 */
[----:B------:R-:W-:Y:S01]  /*1cea0*/  FFMA.FTZ R5, |R0|, R5, 1 ;  /* 0x3f80000000057423 */ /* 0x000fe20000010205 */
[----:B------:R-:W-:-:S04]  /*1ceb0*/  FFMA.FTZ R4, R25, R4, 0.036429625004529953003 ;  /* 0x3d15373b19047423 */ /* 0x000fc80000010004 */
[C---:B------:R-:W-:Y:S01]  /*1cec0*/  FFMA.FTZ R4, R25.reuse, R4, -0.066643431782722473145 ;  /* 0xbd887c5a19047423 */ /* 0x040fe20000010004 */
[----:B------:R-:W0:Y:S03]  /*1ced0*/  MUFU.RCP R5, R5 ;  /* 0x0000000500057308 */ /* 0x000e260000001000 */
        /* <DEDUP_REMOVED lines=10> */
[----:B------:R-:W-:-:S03]  /*1cf80*/  FFMA.FTZ R24, R5, R24, R4 ;  /* 0x0000001805187223 */ /* 0x000fc60000010004 */
        /* <DEDUP_REMOVED lines=21> */
[C---:B0-----:R-:W-:Y:S01]  /*1d0e0*/  FADD.FTZ R15, |R0|.reuse, -RZ ;  /* 0x800000ff000f7221 */ /* 0x041fe20000010200 */
[----:B-1----:R-:W-:Y:S01]  /*1d0f0*/  VIADD R5, R17, 0xfff00000 ;  /* 0xfff0000011057836 */ /* 0x002fe20000000000 */
[----:B------:R-:W-:Y:S02]  /*1d100*/  MOV R4, R16 ;  /* 0x0000001000047202 */ /* 0x000fe40000000f00 */
        /* <DEDUP_REMOVED lines=8> */
[----:B------:R-:W-:-:S03]  /*1d190*/  FFMA.FTZ R14, |R0|, -R15, -R14 ;  /* 0x8000000f000e7223 */ /* 0x000fc60000010a0e */
        /* <DEDUP_REMOVED lines=9> */
[----:B------:R-:W-:-:S05]  /*1d230*/  FMUL.FTZ R14, R24, R14 ;  /* 0x0000000e180e7220 */ /* 0x000fca0000410000 */
        /* <DEDUP_REMOVED lines=17> */
[----:B------:R-:W-:Y:S05]  /*1d350*/  CALL.REL.NOINC `($__internal_9_$__cuda_sm20_dsqrt_rn_f64_mediumpath_v1) ;  /* 0x00000178004c7944 */ /* 0x000fea0003c00000 */
.L_x_2726:
[----:B------:R-:W-:Y:S05]  /*1d360*/  BSYNC.RECONVERGENT B1 ;  /* 0x0000000000017941 */ /* 0x000fea0003800200 */
.L_x_2725:
        /* <DEDUP_REMOVED lines=48> */
.L_x_2728:
[----:B------:R-:W-:Y:S05]  /*1d670*/  BSYNC.RECONVERGENT B1 ;  /* 0x0000000000017941 */ /* 0x000fea0003800200 */
.L_x_2727:
        /* <DEDUP_REMOVED lines=21> */
.L_x_2667:
        /* <DEDUP_REMOVED lines=15> */
[----:B------:R0:W-:Y:S01]  /*1d8c0*/  STL.64 [R1+0xa28], R20 ;  /* 0x000a281401007387 */ /* 0x0001e20000100a00 */
[----:B------:R-:W-:Y:S01]  /*1d8d0*/  HFMA2 R22, -RZ, RZ, -0.373046875, -163 ;  /* 0xb5f8d918ff167431 */ /* 0x000fe200000001ff */
[----:B------:R-:W-:Y:S01]  /*1d8e0*/  MOV R23, 0x355eb691 ;  /* 0x355eb69100177802 */ /* 0x000fe20000000f00 */
[-C--:B------:R-:W-:Y:S01]  /*1d8f0*/  FMUL.FTZ R0, R6, R15.reuse ;  /* 0x0000000f06007220 */ /* 0x080fe20000410000 */
[----:B------:R1:W-:Y:S01]  /*1d900*/  STL.64 [R1+0xa30], R18 ;  /* 0x000a301201007387 */ /* 0x0003e20000100a00 */
[----:B------:R-:W-:Y:S01]  /*1d910*/  BSSY.RECONVERGENT B0, `(.L_x_2730) ;  /* 0x00003f1000007945 */ /* 0x000fe20003800200 */
[----:B------:R-:W-:Y:S01]  /*1d920*/  FMUL.FTZ R7, R7, R15 ;  /* 0x0000000f07077220 */ /* 0x000fe20000410000 */
[----:B------:R-:W-:Y:S01]  /*1d930*/  IADD3 R6, PT, PT, R32, 0x9c4, RZ ;  /* 0x000009c420067810 */ /* 0x000fe20007ffe0ff */
[----:B------:R2:W-:Y:S01]  /*1d940*/  STL.64 [R1+0xa38], R12 ;  /* 0x000a380c01007387 */ /* 0x0005e20000100a00 */
[----:B------:R-:W-:Y:S01]  /*1d950*/  FSETP.GT.FTZ.AND P0, PT, R0, 1, PT ;  /* 0x3f8000000000780b */ /* 0x000fe20003f14000 */
[----:B0-----:R-:W-:-:S02]  /*1d960*/  IMAD.MOV.U32 R20, RZ, RZ, -0x4bc25033 ;  /* 0xb43dafcdff147424 */ /* 0x001fc400078e00ff */
[----:B------:R-:W-:Y:S01]  /*1d970*/  HFMA2 R21, -RZ, RZ, 0.184326171875, 56544 ;  /* 0x31e67ae7ff157431 */ /* 0x000fe200000001ff */
[----:B------:R0:W-:Y:S01]  /*1d980*/  STL.64 [R1+0xa40], R16 ;  /* 0x000a401001007387 */ /* 0x0001e20000100a00 */
[----:B-1----:R-:W-:Y:S01]  /*1d990*/  MOV R18, 0x32304beb ;  /* 0x32304beb00127802 */ /* 0x002fe20000000f00 */
[----:B------:R-:W-:Y:S02]  /*1d9a0*/  IMAD.MOV.U32 R19, RZ, RZ, -0x4e696f34 ;  /* 0xb19690ccff137424 */ /* 0x000fe400078e00ff */
[----:B------:R1:W-:Y:S01]  /*1d9b0*/  STL.64 [R1+0xa50], R20 ;  /* 0x000a501401007387 */ /* 0x0003e20000100a00 */
[----:B--2---:R-:W-:Y:S01]  /*1d9c0*/  HFMA2 R12, -RZ, RZ, 0.1400146484375, 14776 ;  /* 0x307b7337ff0c7431 */ /* 0x004fe200000001ff */
[----:B------:R-:W-:Y:S02]  /*1d9d0*/  MOV R13, 0xade06cdb ;  /* 0xade06cdb000d7802 */ /* 0x000fe40000000f00 */
[----:B------:R2:W-:Y:S01]  /*1d9e0*/  STL.64 [R1+0xa58], R18 ;  /* 0x000a581201007387 */ /* 0x0005e20000100a00 */
[----:B0-----:R-:W-:-:S02]  /*1d9f0*/  IMAD.MOV.U32 R16, RZ, RZ, -0x517fc7ac ;  /* 0xae803854ff107424 */ /* 0x001fc400078e00ff */
        /* <DEDUP_REMOVED lines=603> */
[----:B0-----:R-:W-:Y:S01]  /*1ffb0*/  IMAD.MOV.U32 R20, RZ, RZ, -0x4851d4db ;  /* 0xb7ae2b25ff147424 */ /* 0x001fe200078e00ff */
[----:B------:R-:W-:Y:S01]  /*1ffc0*/  MOV R21, 0xaa04ec8a ;  /* 0xaa04ec8a00157802 */ /* 0x000fe20000000f00 */
[----:B--2---:R-:W-:-:S02]  /*1ffd0*/  HFMA2 R18, -RZ, RZ, 0.409423828125, 444.75 ;  /* 0x368d5ef3ff127431 */ /* 0x004fc400000001ff */
[----:B------:R-:W-:Y:S01]  /*1ffe0*/  IMAD.MOV.U32 R19, RZ, RZ, -0x49cfc1d0 ;  /* 0xb6303e30ff137424 */ /* 0x000fe200078e00ff */
[----:B------:R0:W-:Y:S01]  /*1fff0*/  STL.64 [R1+0x10a8], R22 ;  /* 0x0010a81601007387 */ /* 0x0001e20000100a00 */
[----:B---3--:R-:W-:Y:S01]  /*20000*/  MOV R12, 0x3558d126 ;  /* 0x3558d126000c7802 */ /* 0x008fe20000000f00 */
[----:B------:R-:W-:Y:S02]  /*20010*/  HFMA2 R13, -RZ, RZ, 0.0241241455078125, 20.375 ;  /* 0x262d4d18ff0d7431 */ /* 0x000fe400000001ff */
[----:B------:R2:W-:Y:S01]  /*20020*/  STL.64 [R1+0x10b0], R20 ;  /* 0x0010b01401007387 */ /* 0x0005e20000100a00 */
[----:B-1----:R-:W-:Y:S01]  /*20030*/  IMAD.MOV.U32 R16, RZ, RZ, -0x4be1d735 ;  /* 0xb41e28cbff107424 */ /* 0x002fe200078e00ff */
[----:B------:R-:W-:Y:S02]  /*20040*/  MOV R17, 0xbe4cbe7e ;  /* 0xbe4cbe7e00117802 */ /* 0x000fe40000000f00 */
[----:B------:R1:W-:Y:S04]  /*20050*/  STL.64 [R1+0x10b8], R18 ;  /* 0x0010b81201007387 */ /* 0x0003e80000100a00 */
[----:B------:R3:W-:Y:S01]  /*20060*/  STL.64 [R1+0x10c0], R12 ;  /* 0x0010c00c01007387 */ /* 0x0007e20000100a00 */
[----:B0-----:R-:W-:-:S02]  /*20070*/  HFMA2 R22, -RZ, RZ, -1.115234375, -0.0924072265625 ;  /* 0xbc76adeaff167431 */ /* 0x001fc400000001ff */
[----:B------:R-:W-:Y:S01]  /*20080*/  IMAD.MOV.U32 R23, RZ, RZ, 0x3ebaba46 ;  /* 0x3ebaba46ff177424 */ /* 0x000fe200078e00ff */
[----:B------:R0:W-:Y:S01]  /*20090*/  STL.64 [R1+0x10c8], R16 ;  /* 0x0010c81001007387 */ /* 0x0001e20000100a00 */
[----:B--2---:R-:W-:Y:S01]  /*200a0*/  MOV R20, 0xbeedbf89 ;  /* 0xbeedbf8900147802 */ /* 0x004fe20000000f00 */
[----:B------:R-:W-:Y:S02]  /*200b0*/  HFMA2 R21, -RZ, RZ, 1.6328125, 1742 ;  /* 0x3e8866ceff157431 */ /* 0x000fe400000001ff */
[----:B-1----:R-:W-:Y:S01]  /*200c0*/  IMAD.MOV.U32 R18, RZ, RZ, 0x380ec44f ;  /* 0x380ec44fff127424 */ /* 0x002fe200078e00ff */
[----:B------:R-:W-:Y:S01]  /*200d0*/  MOV R19, 0xbe0d26d1 ;  /* 0xbe0d26d100137802 */ /* 0x000fe20000000f00 */
[----:B------:R1:W-:Y:S01]  /*200e0*/  STL.64 [R1+0x10d0], R22 ;  /* 0x0010d01601007387 */ /* 0x0003e20000100a00 */
[----:B---3--:R-:W-:Y:S02]  /*200f0*/  HFMA2 R12, -RZ, RZ, 1.501953125, -0.36376953125 ;  /* 0x3e02b5d2ff0c7431 */ /* 0x008fe400000001ff */
[----:B------:R-:W-:Y:S01]  /*20100*/  IMAD.MOV.U32 R13, RZ, RZ, -0x4299bf87 ;  /* 0xbd664079ff0d7424 */ /* 0x000fe200078e00ff */
[----:B------:R2:W-:Y:S01]  /*20110*/  STL.64 [R1+0x10d8], R20 ;  /* 0x0010d81401007387 */ /* 0x0005e20000100a00 */
[----:B0-----:R-:W-:Y:S01]  /*20120*/  MOV R16, 0xb43c3e3f ;  /* 0xb43c3e3f00107802 */ /* 0x001fe20000000f00 */
[----:B------:R-:W-:-:S02]  /*20130*/  HFMA2 R17, -RZ, RZ, 1.1533203125, -0.00097179412841796875 ;  /* 0x3c9d93f6ff117431 */ /* 0x000fc400000001ff */
[----:B------:R0:W-:Y:S04]  /*20140*/  STL.64 [R1+0x10e0], R18 ;  /* 0x0010e01201007387 */ /* 0x0001e80000100a00 */
[----:B------:R3:W-:Y:S01]  /*20150*/  STL.64 [R1+0x10e8], R12 ;  /* 0x0010e80c01007387 */ /* 0x0007e20000100a00 */
[----:B-1----:R-:W-:Y:S01]  /*20160*/  IMAD.MOV.U32 R22, RZ, RZ, -0x4388c8e6 ;  /* 0xbc77371aff167424 */ /* 0x002fe200078e00ff */
[----:B------:R-:W-:Y:S02]  /*20170*/  MOV R23, 0x3bbc182a ;  /* 0x3bbc182a00177802 */ /* 0x000fe40000000f00 */
[----:B------:R1:W-:Y:S01]  /*20180*/  STL.64 [R1+0x10f0], R16 ;  /* 0x0010f01001007387 */ /* 0x0003e20000100a00 */
[----:B--2---:R-:W-:Y:S01]  /*20190*/  MOV R20, 0x3091fe30 ;  /* 0x3091fe3000147802 */ /* 0x004fe20000000f00 */
[----:B------:R-:W-:-:S02]  /*201a0*/  IMAD.MOV.U32 R21, RZ, RZ, -0x45370000 ;  /* 0xbac90000ff157424 */ /* 0x000fc400078e00ff */
[----:B0-----:R-:W-:Y:S01]  /*201b0*/  HFMA2 R18, -RZ, RZ, 0.81884765625, -30.46875 ;  /* 0x3a8dcf9eff127431 */ /* 0x001fe200000001ff */
[----:B------:R-:W-:Y:S01]  /*201c0*/  MOV R19, 0xb9c3f089 ;  /* 0xb9c3f08900137802 */ /* 0x000fe20000000f00 */
[----:B------:R0:W-:Y:S01]  /*201d0*/  STL.64 [R1+0x10f8], R22 ;  /* 0x0010f81601007387 */ /* 0x0001e20000100a00 */
[----:B---3--:R-:W-:Y:S02]  /*201e0*/  IMAD.MOV.U32 R12, RZ, RZ, -0x53172e8b ;  /* 0xace8d175ff0c7424 */ /* 0x008fe400078e00ff */
[----:B------:R-:W-:Y:S01]  /*201f0*/  HFMA2 R13, -RZ, RZ, 0.5859375, -0.417724609375 ;  /* 0x38b0b6afff0d7431 */ /* 0x000fe200000001ff */
[----:B------:R2:W-:Y:S01]  /*20200*/  STL.64 [R1+0x1100], R20 ;  /* 0x0011001401007387 */ /* 0x0005e20000100a00 */
[----:B-1----:R-:W-:Y:S01]  /*20210*/  MOV R16, 0xb867519f ;  /* 0xb867519f00107802 */ /* 0x002fe20000000f00 */
[----:B------:R-:W-:Y:S02]  /*20220*/  IMAD.MOV.U32 R17, RZ, RZ, 0x37950fca ;  /* 0x37950fcaff117424 */ /* 0x000fe400078e00ff */
[----:B------:R1:W-:Y:S04]  /*20230*/  STL.64 [R1+0x1108], R18 ;  /* 0x0011081201007387 */ /* 0x0003e80000100a00 */
[----:B------:R3:W-:Y:S01]  /*20240*/  STL.64 [R1+0x1110], R12 ;  /* 0x0011100c01007387 */ /* 0x0007e20000100a00 */
[----:B0-----:R-:W-:Y:S01]  /*20250*/  HFMA2 R22, -RZ, RZ, 0.04046630859375, -355 ;  /* 0x292edd8cff167431 */ /* 0x001fe200000001ff */
[----:B------:R-:W-:-:S02]  /*20260*/  MOV R23, 0xb66d3d31 ;  /* 0xb66d3d3100177802 */ /* 0x000fc40000000f00 */
[----:B------:R0:W-:Y:S01]  /*20270*/  STL.64 [R1+0x1118], R16 ;  /* 0x0011181001007387 */ /* 0x0001e20000100a00 */
[----:B--2---:R-:W-:Y:S02]  /*20280*/  IMAD.MOV.U32 R20, RZ, RZ, 0x3612bd37 ;  /* 0x3612bd37ff147424 */ /* 0x004fe400078e00ff */
[----:B------:R-:W-:Y:S01]  /*20290*/  HFMA2 R21, -RZ, RZ, -0.324951171875, 174.125 ;  /* 0xb5335971ff157431 */ /* 0x000fe200000001ff */
[----:B-1----:R-:W-:Y:S01]  /*202a0*/  MOV R18, 0x3f39715e ;  /* 0x3f39715e00127802 */ /* 0x002fe20000000f00 */
[----:B------:R-:W-:Y:S01]  /*202b0*/  IMAD.MOV.U32 R19, RZ, RZ, -0x404dd976 ;  /* 0xbfb2268aff137424 */ /* 0x000fe200078e00ff */
[----:B------:R1:W-:Y:S01]  /*202c0*/  STL.64 [R1+0x1120], R22 ;  /* 0x0011201601007387 */ /* 0x0003e20000100a00 */
[----:B---3--:R-:W-:Y:S01]  /*202d0*/  HFMA2 R12, -RZ, RZ, 1.8828125, 479.75 ;  /* 0x3f885f7fff0c7431 */ /* 0x008fe200000001ff */
[----:B------:R-:W-:Y:S02]  /*202e0*/  MOV R13, 0x3944bb29 ;  /* 0x3944bb29000d7802 */ /* 0x000fe40000000f00 */
[----:B------:R2:W-:Y:S01]  /*202f0*/  STL.64 [R1+0x1128], R20 ;  /* 0x0011281401007387 */ /* 0x0005e20000100a00 */
[----:B0-----:R-:W-:-:S02]  /*20300*/  IMAD.MOV.U32 R16, RZ, RZ, -0x40ac461f ;  /* 0xbf53b9e1ff107424 */ /* 0x001fc400078e00ff */
[----:B------:R-:W-:Y:S01]  /*20310*/  HFMA2 R17, -RZ, RZ, 1.84765625, -1.5029296875 ;  /* 0x3f64be03ff117431 */ /* 0x000fe200000001ff */
[----:B------:R0:W-:Y:S04]  /*20320*/  STL.64 [R1+0x1130], R18 ;  /* 0x0011301201007387 */ /* 0x0001e80000100a00 */
[----:B------:R3:W-:Y:S01]  /*20330*/  STL.64 [R1+0x1138], R12 ;  /* 0x0011380c01007387 */ /* 0x0007e20000100a00 */
[----:B-1----:R-:W-:Y:S01]  /*20340*/  MOV R22, 0xbee64065 ;  /* 0xbee6406500167802 */ /* 0x002fe20000000f00 */
[----:B------:R-:W-:Y:S02]  /*20350*/  IMAD.MOV.U32 R23, RZ, RZ, -0x4a27cf64 ;  /* 0xb5d8309cff177424 */ /* 0x000fe400078e00ff */
[----:B------:R1:W-:Y:S01]  /*20360*/  STL.64 [R1+0x1140], R16 ;  /* 0x0011401001007387 */ /* 0x0003e20000100a00 */
[----:B--2---:R-:W-:Y:S01]  /*20370*/  HFMA2 R20, -RZ, RZ, 1.56640625, -40512 ;  /* 0x3e44f8f2ff147431 */ /* 0x004fe200000001ff */
[----:B------:R-:W-:Y:S01]  /*20380*/  MOV R21, 0xbe29f5e1 ;  /* 0xbe29f5e100157802 */ /* 0x000fe20000000f00 */
[----:B0-----:R-:W-:-:S02]  /*20390*/  IMAD.MOV.U32 R18, RZ, RZ, 0x3d8d121f ;  /* 0x3d8d121fff127424 */ /* 0x001fc400078e00ff */
[----:B------:R-:W-:Y:S01]  /*203a0*/  HFMA2 R19, -RZ, RZ, 0.200927734375, -42848 ;  /* 0x326ef93bff137431 */ /* 0x000fe200000001ff */
[----:B------:R0:W-:Y:S01]  /*203b0*/  STL.64 [R1+0x1148], R22 ;  /* 0x0011481601007387 */ /* 0x0001e20000100a00 */
[----:B---3--:R-:W-:Y:S01]  /*203c0*/  MOV R12, 0xbcafe000 ;  /* 0xbcafe000000c7802 */ /* 0x008fe20000000f00 */
[----:B------:R-:W-:Y:S02]  /*203d0*/  IMAD.MOV.U32 R13, RZ, RZ, 0x3c84f2a4 ;  /* 0x3c84f2a4ff0d7424 */ /* 0x000fe400078e00ff */
[----:B------:R2:W-:Y:S01]  /*203e0*/  STL.64 [R1+0x1150], R20 ;  /* 0x0011501401007387 */ /* 0x0005e20000100a00 */
[----:B-1----:R-:W-:Y:S01]  /*203f0*/  HFMA2 R16, -RZ, RZ, -0.97021484375, -9288 ;  /* 0xbbc3f089ff107431 */ /* 0x002fe200000001ff */
[----:B------:R-:W-:Y:S02]  /*20400*/  MOV R17, 0xaef836cd ;  /* 0xaef836cd00117802 */ /* 0x000fe40000000f00 */
[----:B------:R1:W-:Y:S04]  /*20410*/  STL.64 [R1+0x1158], R18 ;  /* 0x0011581201007387 */ /* 0x0003e80000100a00 */
[----:B------:R3:W-:Y:S01]  /*20420*/  STL.64 [R1+0x1160], R12 ;  /* 0x0011600c01007387 */ /* 0x0007e20000100a00 */
[----:B0-----:R-:W-:-:S02]  /*20430*/  IMAD.MOV.U32 R22, RZ, RZ, 0x3ac6cd85 ;  /* 0x3ac6cd85ff167424 */ /* 0x001fc400078e00ff */
[----:B------:R-:W-:Y:S01]  /*20440*/  HFMA2 R23, -RZ, RZ, -0.81689453125, 142.75 ;  /* 0xba895876ff177431 */ /* 0x000fe200000001ff */
[----:B------:R0:W-:Y:S01]  /*20450*/  STL.64 [R1+0x1168], R16 ;  /* 0x0011681001007387 */ /* 0x0001e20000100a00 */
[----:B--2---:R-:W-:Y:S01]  /*20460*/  MOV R20, 0x39ba53bc ;  /* 0x39ba53bc00147802 */ /* 0x004fe20000000f00 */
[----:B------:R-:W-:Y:S02]  /*20470*/  IMAD.MOV.U32 R21, RZ, RZ, 0x2b65fa2b ;  /* 0x2b65fa2bff157424 */ /* 0x000fe400078e00ff */
[----:B-1----:R-:W-:Y:S01]  /*20480*/  HFMA2 R18, -RZ, RZ, -0.57958984375, 0.002964019775390625 ;  /* 0xb8a31a12ff127431 */ /* 0x002fe200000001ff */
[----:B------:R-:W-:Y:S01]  /*20490*/  MOV R19, 0x3852efff ;  /* 0x3852efff00137802 */ /* 0x000fe20000000f00 */
[----:B------:R1:W-:Y:S01]  /*204a0*/  STL.64 [R1+0x1170], R22 ;  /* 0x0011701601007387 */ /* 0x0003e20000100a00 */
[----:B---3--:R-:W-:Y:S02]  /*204b0*/  IMAD.MOV.U32 R12, RZ, RZ, -0x48797ceb ;  /* 0xb7868315ff0c7424 */ /* 0x008fe400078e00ff */
[----:B------:R-:W-:Y:S01]  /*204c0*/  HFMA2 R13, -RZ, RZ, 0.0341796875, -0.00926971435546875 ;  /* 0x2860a0bfff0d7431 */ /* 0x000fe200000001ff */
[----:B------:R2:W-:Y:S01]  /*204d0*/  STL.64 [R1+0x1178], R20 ;  /* 0x0011781401007387 */ /* 0x0005e20000100a00 */
[----:B0-----:R-:W-:Y:S01]  /*204e0*/  MOV R16, 0x365283b7 ;  /* 0x365283b700107802 */ /* 0x001fe20000000f00 */
[----:B------:R-:W-:-:S02]  /*204f0*/  IMAD.MOV.U32 R17, RZ, RZ, 0x3fd55cd1 ;  /* 0x3fd55cd1ff117424 */ /* 0x000fc400078e00ff */
[----:B------:R0:W-:Y:S04]  /*20500*/  STL.64 [R1+0x1180], R18 ;  /* 0x0011801201007387 */ /* 0x0001e80000100a00 */
[----:B------:R3:W-:Y:S01]  /*20510*/  STL.64 [R1+0x1188], R12 ;  /* 0x0011880c01007387 */ /* 0x0007e20000100a00 */
[----:B-1----:R-:W-:Y:S01]  /*20520*/  HFMA2 R22, -RZ, RZ, 1.482421875, -0.1220703125 ;  /* 0x3deeafd0ff167431 */ /* 0x002fe200000001ff */
[----:B------:R-:W-:Y:S02]  /*20530*/  MOV R23, 0xc0550bb4 ;  /* 0xc0550bb400177802 */ /* 0x000fe40000000f00 */
[----:B------:R1:W-:Y:S01]  /*20540*/  STL.64 [R1+0x1190], R16 ;  /* 0x0011901001007387 */ /* 0x0003e20000100a00 */
[----:B--2---:R-:W-:Y:S02]  /*20550*/  IMAD.MOV.U32 R20, RZ, RZ, 0x408f03f4 ;  /* 0x408f03f4ff147424 */ /* 0x004fe400078e00ff */
[----:B------:R-:W-:Y:S01]  /*20560*/  HFMA2 R21, -RZ, RZ, -2.0859375, -0.033233642578125 ;  /* 0xc02ca841ff157431 */ /* 0x000fe200000001ff */
[----:B0-----:R-:W-:Y:S01]  /*20570*/  MOV R18, 0xb9885993 ;  /* 0xb988599300127802 */ /* 0x001fe20000000f00 */
[----:B------:R-:W-:Y:S01]  /*20580*/  IMAD.MOV.U32 R19, RZ, RZ, 0x3fc4fabc ;  /* 0x3fc4fabcff137424 */ /* 0x000fe200078e00ff */
[----:B------:R0:W-:Y:S01]  /*20590*/  STL.64 [R1+0x1198], R22 ;  /* 0x0011981601007387 */ /* 0x0001e20000100a00 */
[----:B---3--:R-:W-:Y:S01]  /*205a0*/  HFMA2 R12, -RZ, RZ, -1.9365234375, 0.294677734375 ;  /* 0xbfbf34b7ff0c7431 */ /* 0x008fe200000001ff */
[----:B------:R-:W-:-:S02]  /*205b0*/  MOV R13, 0x3f30567c ;  /* 0x3f30567c000d7802 */ /* 0x000fc40000000f00 */
[----:B------:R2:W-:Y:S01]  /*205c0*/  STL.64 [R1+0x11a0], R20 ;  /* 0x0011a01401007387 */ /* 0x0005e20000100a00 */
[----:B-1----:R-:W-:Y:S02]  /*205d0*/  IMAD.MOV.U32 R16, RZ, RZ, 0x35af85e3 ;  /* 0x35af85e3ff107424 */ /* 0x002fe400078e00ff */
[----:B------:R-:W-:Y:S01]  /*205e0*/  HFMA2 R17, -RZ, RZ, -1.6279296875, -2064 ;  /* 0xbe83e808ff117431 */ /* 0x000fe200000001ff */
[----:B------:R1:W-:Y:S04]  /*205f0*/  STL.64 [R1+0x11a8], R18 ;  /* 0x0011a81201007387 */ /* 0x0003e80000100a00 */
[----:B------:R3:W-:Y:S01]  /*20600*/  STL.64 [R1+0x11b0], R12 ;  /* 0x0011b00c01007387 */ /* 0x0007e20000100a00 */
[----:B0-----:R-:W-:Y:S01]  /*20610*/  MOV R22, 0x3e580a4b ;  /* 0x3e580a4b00167802 */ /* 0x001fe20000000f00 */
[----:B------:R-:W-:-:S02]  /*20620*/  IMAD.MOV.U32 R23, RZ, RZ, -0x42548d8a ;  /* 0xbdab7276ff177424 */ /* 0x000fc400078e00ff */
[----:B------:R0:W-:Y:S01]  /*20630*/  STL.64 [R1+0x11b8], R16 ;  /* 0x0011b81001007387 */ /* 0x0001e20000100a00 */
[----:B--2---:R-:W-:Y:S01]  /*20640*/  HFMA2 R20, -RZ, RZ, -0.1881103515625, -369 ;  /* 0xb205ddc4ff147431 */ /* 0x004fe200000001ff */
[----:B------:R-:W-:Y:S01]  /*20650*/  MOV R21, 0x3cc6cd86 ;  /* 0x3cc6cd8600157802 */ /* 0x000fe20000000f00 */
[----:B-1----:R-:W-:Y:S02]  /*20660*/  IMAD.MOV.U32 R18, RZ, RZ, -0x436e1202 ;  /* 0xbc91edfeff127424 */ /* 0x002fe400078e00ff */
[----:B------:R-:W-:Y:S01]  /*20670*/  HFMA2 R19, -RZ, RZ, 0.97705078125, -0.0060577392578125 ;  /* 0x3bd19e34ff137431 */ /* 0x000fe200000001ff */
        /* <DEDUP_REMOVED lines=11> */
[----:B--2---:R-:W-:Y:S01]  /*20730*/  MOV R20, 0xb84a1be1 ;  /* 0xb84a1be100147802 */ /* 0x004fe20000000f00 */
[----:B------:R-:W-:-:S02]  /*20740*/  IMAD.MOV.U32 R21, RZ, RZ, 0x377f78a2 ;  /* 0x377f78a2ff157424 */ /* 0x000fc400078e00ff */
[----:B0-----:R-:W-:Y:S01]  /*20750*/  HFMA2 R18, -RZ, RZ, -2.412109375, -21.8125 ;  /* 0xc0d3cd74ff127431 */ /* 0x001fe200000001ff */
[----:B------:R-:W-:Y:S01]  /*20760*/  MOV R19, 0x41565e26 ;  /* 0x41565e2600137802 */ /* 0x000fe20000000f00 */
        /* <DEDUP_REMOVED lines=11> */
[----:B--2---:R-:W-:Y:S02]  /*20820*/  IMAD.MOV.U32 R20, RZ, RZ, -0x3fdb1df7 ;  /* 0xc024e209ff147424 */ /* 0x004fe400078e00ff */
[----:B------:R-:W-:Y:S01]  /*20830*/  HFMA2 R21, -RZ, RZ, 2.0390625, -0.00010794401168823242188 ;  /* 0x40148713ff157431 */ /* 0x000fe200000001ff */
[----:B-1----:R-:W-:Y:S01]  /*20840*/  MOV R18, 0xbf8095d8 ;  /* 0xbf8095d800127802 */ /* 0x002fe20000000f00 */
[----:B------:R-:W-:Y:S01]  /*20850*/  IMAD.MOV.U32 R19, RZ, RZ, -0x4c24c9d8 ;  /* 0xb3db3628ff137424 */ /* 0x000fe200078e00ff */
        /* <DEDUP_REMOVED lines=11> */
[----:B--2---:R-:W-:Y:S01]  /*20910*/  HFMA2 R20, -RZ, RZ, -0.98779296875, 0.1654052734375 ;  /* 0xbbe7314bff147431 */ /* 0x004fe200000001ff */
[----:B------:R-:W-:Y:S01]  /*20920*/  MOV R21, 0x2c0887f7 ;  /* 0x2c0887f700157802 */ /* 0x000fe20000000f00 */
[----:B0-----:R-:W-:-:S02]  /*20930*/  IMAD.MOV.U32 R18, RZ, RZ, 0x3ad917d5 ;  /* 0x3ad917d5ff127424 */ /* 0x001fc400078e00ff */
[----:B------:R-:W-:Y:S01]  /*20940*/  HFMA2 R19, -RZ, RZ, -0.82080078125, 4.03515625 ;  /* 0xba914409ff137431 */ /* 0x000fe200000001ff */
[----:B------:R0:W-:Y:S01]  /*20950*/  STL.64 [R1+0x1238], R22 ;  /* 0x0012381601007387 */ /* 0x0001e20000100a00 */
[----:B---3--:R-:W-:Y:S01]  /*20960*/  MOV R12, 0x39bf9a7a ;  /* 0x39bf9a7a000c7802 */ /* 0x008fe20000000f00 */
[----:B------:R-:W-:Y:S02]  /*20970*/  IMAD.MOV.U32 R13, RZ, RZ, -0x519e6c8f ;  /* 0xae619371ff0d7424 */ /* 0x000fe400078e00ff */
[----:B------:R2:W-:Y:S01]  /*20980*/  STL.64 [R1+0x1240], R20 ;  /* 0x0012401401007387 */ /* 0x0005e20000100a00 */
[----:B-1----:R-:W-:Y:S01]  /*20990*/  HFMA2 R16, -RZ, RZ, -0.578125, 0.0023345947265625 ;  /* 0xb8a018c8ff107431 */ /* 0x002fe200000001ff */
[----:B------:R-:W-:Y:S02]  /*209a0*/  MOV R17, 0xc188e6d2 ;  /* 0xc188e6d200117802 */ /* 0x000fe40000000f00 */
[----:B------:R1:W-:Y:S04]  /*209b0*/  STL.64 [R1+0x1248], R18 ;  /* 0x0012481201007387 */ /* 0x0003e80000100a00 */
[----:B------:R3:W-:Y:S01]  /*209c0*/  STL.64 [R1+0x1250], R12 ;  /* 0x0012500c01007387 */ /* 0x0007e20000100a00 */
[----:B0-----:R-:W-:-:S02]  /*209d0*/  IMAD.MOV.U32 R22, RZ, RZ, -0x4070897b ;  /* 0xbf8f7685ff167424 */ /* 0x001fc400078e00ff */
[----:B------:R-:W-:Y:S01]  /*209e0*/  HFMA2 R23, -RZ, RZ, 3.0390625, -0.00010883808135986328125 ;  /* 0x42148722ff177431 */ /* 0x000fe200000001ff */
[----:B------:R0:W-:Y:S01]  /*209f0*/  STL.64 [R1+0x1258], R16 ;  /* 0x0012581001007387 */ /* 0x0001e20000100a00 */
[----:B--2---:R-:W-:Y:S01]  /*20a00*/  MOV R20, 0xc251316e ;  /* 0xc251316e00147802 */ /* 0x004fe20000000f00 */
[----:B------:R-:W-:Y:S02]  /*20a10*/  IMAD.MOV.U32 R21, RZ, RZ, 0x42043bff ;  /* 0x42043bffff157424 */ /* 0x000fe400078e00ff */
[----:B-1----:R-:W-:Y:S01]  /*20a20*/  HFMA2 R18, -RZ, RZ, 0.8916015625, 40128 ;  /* 0x3b2278e6ff127431 */ /* 0x002fe200000001ff */
[----:B------:R-:W-:Y:S01]  /*20a30*/  MOV R19, 0xc1a4e31c ;  /* 0xc1a4e31c00137802 */ /* 0x000fe20000000f00 */
[----:B------:R1:W-:Y:S01]  /*20a40*/  STL.64 [R1+0x1260], R22 ;  /* 0x0012601601007387 */ /* 0x0003e20000100a00 */
[----:B---3--:R-:W-:Y:S02]  /*20a50*/  IMAD.MOV.U32 R12, RZ, RZ, 0x41a71805 ;  /* 0x41a71805ff0c7424 */ /* 0x008fe400078e00ff */
[----:B------:R-:W-:Y:S01]  /*20a60*/  HFMA2 R13, -RZ, RZ, -2.5625, -0.900390625 ;  /* 0xc120bb34ff0d7431 */ /* 0x000fe200000001ff */
[----:B------:R2:W-:Y:S01]  /*20a70*/  STL.64 [R1+0x1268], R20 ;  /* 0x0012681401007387 */ /* 0x0005e20000100a00 */
[----:B0-----:R-:W-:Y:S01]  /*20a80*/  MOV R16, 0xb74d552d ;  /* 0xb74d552d00107802 */ /* 0x001fe20000000f00 */
[----:B------:R-:W-:-:S02]  /*20a90*/  IMAD.MOV.U32 R17, RZ, RZ, 0x408276e5 ;  /* 0x408276e5ff117424 */ /* 0x000fc400078e00ff */
[----:B------:R0:W-:Y:S04]  /*20aa0*/  STL.64 [R1+0x1270], R18 ;  /* 0x0012701201007387 */ /* 0x0001e80000100a00 */
[----:B------:R3:W-:Y:S01]  /*20ab0*/  STL.64 [R1+0x1278], R12 ;  /* 0x0012780c01007387 */ /* 0x0007e20000100a00 */
[----:B-1----:R-:W-:Y:S01]  /*20ac0*/  HFMA2 R22, -RZ, RZ, -2.18359375, 36.53125 ;  /* 0xc05e5091ff167431 */ /* 0x002fe200000001ff */
[----:B------:R-:W-:Y:S02]  /*20ad0*/  MOV R23, 0x3fb76a6c ;  /* 0x3fb76a6c00177802 */ /* 0x000fe40000000f00 */
[----:B------:R1:W-:Y:S01]  /*20ae0*/  STL.64 [R1+0x1280], R16 ;  /* 0x0012801001007387 */ /* 0x0003e20000100a00 */
[----:B--2---:R-:W-:Y:S02]  /*20af0*/  IMAD.MOV.U32 R20, RZ, RZ, 0x33993e87 ;  /* 0x33993e87ff147424 */ /* 0x004fe400078e00ff */
[----:B------:R-:W-:Y:S01]  /*20b00*/  HFMA2 R21, -RZ, RZ, -1.7236328125, 298.25 ;  /* 0xbee55ca9ff157431 */ /* 0x000fe200000001ff */
[----:B0-----:R-:W-:Y:S01]  /*20b10*/  MOV R18, 0x3eaea827 ;  /* 0x3eaea82700127802 */ /* 0x001fe20000000f00 */
[----:B------:R-:W-:Y:S01]  /*20b20*/  IMAD.MOV.U32 R19, RZ, RZ, -0x41fdf446 ;  /* 0xbe020bbaff137424 */ /* 0x000fe200078e00ff */
[----:B------:R0:W-:Y:S01]  /*20b30*/  STL.64 [R1+0x1288], R22 ;  /* 0x0012881601007387 */ /* 0x0001e20000100a00 */
[----:B---3--:R-:W-:Y:S01]  /*20b40*/  HFMA2 R12, -RZ, RZ, -0.11907958984375, 0.0731201171875 ;  /* 0xaf9f2caeff0c7431 */ /* 0x008fe200000001ff */
[----:B------:R-:W-:-:S02]  /*20b50*/  MOV R13, 0x3d07aee5 ;  /* 0x3d07aee5000d7802 */ /* 0x000fc40000000f00 */
[----:B------:R2:W-:Y:S01]  /*20b60*/  STL.64 [R1+0x1290], R20 ;  /* 0x0012901401007387 */ /* 0x0005e20000100a00 */
[----:B-1----:R-:W-:Y:S02]  /*20b70*/  IMAD.MOV.U32 R16, RZ, RZ, -0x434156b4 ;  /* 0xbcbea94cff107424 */ /* 0x002fe400078e00ff */
[----:B------:R-:W-:Y:S01]  /*20b80*/  HFMA2 R17, -RZ, RZ, 1.0029296875, -0.775390625 ;  /* 0x3c03ba34ff117431 */ /* 0x000fe200000001ff */
[----:B------:R1:W-:Y:S04]  /*20b90*/  STL.64 [R1+0x1298], R18 ;  /* 0x0012981201007387 */ /* 0x0003e80000100a00 */
[----:B------:R3:W-:Y:S01]  /*20ba0*/  STL.64 [R1+0x12a0], R12 ;  /* 0x0012a00c01007387 */ /* 0x0007e20000100a00 */
[----:B0-----:R-:W-:Y:S01]  /*20bb0*/  MOV R22, 0xb0a1e056 ;  /* 0xb0a1e05600167802 */ /* 0x001fe20000000f00 */
[----:B------:R-:W-:-:S02]  /*20bc0*/  IMAD.MOV.U32 R23, RZ, RZ, -0x450fdad4 ;  /* 0xbaf0252cff177424 */ /* 0x000fc400078e00ff */
[----:B------:R0:W-:Y:S01]  /*20bd0*/  STL.64 [R1+0x12a8], R16 ;  /* 0x0012a81001007387 */ /* 0x0001e20000100a00 */
[----:B--2---:R-:W-:Y:S01]  /*20be0*/  HFMA2 R20, -RZ, RZ, 0.8271484375, -0.291015625 ;  /* 0x3a9eb4a8ff147431 */ /* 0x004fe200000001ff */
[----:B------:R-:W-:Y:S01]  /*20bf0*/  MOV R21, 0xb9cefd15 ;  /* 0xb9cefd1500157802 */ /* 0x000fe20000000f00 */
[----:B-1----:R-:W-:Y:S02]  /*20c00*/  IMAD.MOV.U32 R18, RZ, RZ, 0x4293c7da ;  /* 0x4293c7daff127424 */ /* 0x002fe400078e00ff */
[----:B------:R-:W-:Y:S01]  /*20c10*/  HFMA2 R19, -RZ, RZ, -3.5546875, -20.640625 ;  /* 0xc31ccd29ff137431 */ /* 0x000fe200000001ff */
        /* <DEDUP_REMOVED lines=11> */
[----:B--2---:R-:W-:Y:S01]  /*20cd0*/  MOV R20, 0x4223149e ;  /* 0x4223149e00147802 */ /* 0x004fe20000000f00 */
[----:B------:R-:W-:-:S02]  /*20ce0*/  IMAD.MOV.U32 R21, RZ, RZ, -0x3de7289d ;  /* 0xc218d763ff157424 */ /* 0x000fc400078e00ff */
[----:B0-----:R-:W-:Y:S01]  /*20cf0*/  HFMA2 R18, -RZ, RZ, 2.767578125, -0.0004770755767822265625 ;  /* 0x41898fd1ff127431 */ /* 0x001fe200000001ff */
[----:B------:R-:W-:Y:S01]  /*20d00*/  MOV R19, 0x357b0a41 ;  /* 0x357b0a4100137802 */ /* 0x000fe20000000f00 */
        /* <DEDUP_REMOVED lines=11> */
[----:B--2---:R-:W-:Y:S02]  /*20dc0*/  IMAD.MOV.U32 R20, RZ, RZ, 0x3e24a8c0 ;  /* 0x3e24a8c0ff147424 */ /* 0x004fe400078e00ff */
[----:B------:R-:W-:Y:S01]  /*20dd0*/  HFMA2 R21, -RZ, RZ, -0.21337890625, 25280 ;  /* 0xb2d4762cff157431 */ /* 0x000fe200000001ff */
[----:B-1----:R-:W-:Y:S01]  /*20de0*/  MOV R18, 0xbd25198e ;  /* 0xbd25198e00127802 */ /* 0x002fe20000000f00 */
[----:B------:R-:W-:Y:S01]  /*20df0*/  IMAD.MOV.U32 R19, RZ, RZ, 0x3ce423b1 ;  /* 0x3ce423b1ff137424 */ /* 0x000fe200078e00ff */
        /* <DEDUP_REMOVED lines=11> */
[----:B--2---:R-:W-:Y:S01]  /*20eb0*/  HFMA2 R20, -RZ, RZ, 4.2109375, -23.28125 ;  /* 0x4436cdd2ff147431 */ /* 0x004fe200000001ff */
[----:B------:R-:W-:Y:S01]  /*20ec0*/  MOV R21, 0xc3f111b1 ;  /* 0xc3f111b100157802 */ /* 0x000fe20000000f00 */
[----:B0-----:R-:W-:-:S02]  /*20ed0*/  IMAD.MOV.U32 R18, RZ, RZ, -0x4313edd9 ;  /* 0xbcec1227ff127424 */ /* 0x001fc400078e00ff */
[----:B------:R-:W-:Y:S01]  /*20ee0*/  HFMA2 R19, -RZ, RZ, 3.818359375, 0.00131893157958984375 ;  /* 0x43a31567ff137431 */ /* 0x000fe200000001ff */
[----:B------:R0:W-:Y:S01]  /*20ef0*/  STL.64 [R1+0x1328], R22 ;  /* 0x0013281601007387 */ /* 0x0001e20000100a00 */
[----:B---3--:R-:W-:Y:S01]  /*20f00*/  MOV R12, 0xc3abf25b ;  /* 0xc3abf25b000c7802 */ /* 0x008fe20000000f00 */
[----:B------:R-:W-:Y:S02]  /*20f10*/  IMAD.MOV.U32 R13, RZ, RZ, 0x432bf3b2 ;  /* 0x432bf3b2ff0d7424 */ /* 0x000fe400078e00ff */
[----:B------:R2:W-:Y:S01]  /*20f20*/  STL.64 [R1+0x1330], R20 ;  /* 0x0013301401007387 */ /* 0x0005e20000100a00 */
[----:B-1----:R-:W-:Y:S01]  /*20f30*/  HFMA2 R16, -RZ, RZ, 0.63427734375, 0.2242431640625 ;  /* 0x3913332dff107431 */ /* 0x002fe200000001ff */
[----:B------:R-:W-:Y:S02]  /*20f40*/  MOV R17, 0xc29684d3 ;  /* 0xc29684d300117802 */ /* 0x000fe40000000f00 */
[----:B------:R1:W-:Y:S04]  /*20f50*/  STL.64 [R1+0x1338], R18 ;  /* 0x0013381201007387 */ /* 0x0003e80000100a00 */
[----:B------:R3:W-:Y:S01]  /*20f60*/  STL.64 [R1+0x1340], R12 ;  /* 0x0013400c01007387 */ /* 0x0007e20000100a00 */
[----:B0-----:R-:W-:-:S02]  /*20f70*/  IMAD.MOV.U32 R22, RZ, RZ, 0x42850a16 ;  /* 0x42850a16ff167424 */ /* 0x001fc400078e00ff */
[----:B------:R-:W-:Y:S01]  /*20f80*/  HFMA2 R23, -RZ, RZ, -2.943359375, -0.00110340118408203125 ;  /* 0xc1e39485ff177431 */ /* 0x000fe200000001ff */
[----:B------:R0:W-:Y:S01]  /*20f90*/  STL.64 [R1+0x1348], R16 ;  /* 0x0013481001007387 */ /* 0x0001e20000100a00 */
[----:B--2---:R-:W-:Y:S01]  /*20fa0*/  MOV R20, 0xb54c60f7 ;  /* 0xb54c60f700147802 */ /* 0x004fe20000000f00 */
[----:B------:R-:W-:Y:S02]  /*20fb0*/  IMAD.MOV.U32 R21, RZ, RZ, 0x4118a4c2 ;  /* 0x4118a4c2ff157424 */ /* 0x000fe400078e00ff */
[----:B-1----:R-:W-:Y:S01]  /*20fc0*/  HFMA2 R18, -RZ, RZ, -2.46875, -0.0004642009735107421875 ;  /* 0xc0f08f9bff127431 */ /* 0x002fe200000001ff */
[----:B------:R-:W-:Y:S01]  /*20fd0*/  MOV R19, 0x40393dd8 ;  /* 0x40393dd800137802 */ /* 0x000fe20000000f00 */
[----:B------:R1:W-:Y:S01]  /*20fe0*/  STL.64 [R1+0x1350], R22 ;  /* 0x0013501601007387 */ /* 0x0003e20000100a00 */
[----:B---3--:R-:W-:Y:S02]  /*20ff0*/  IMAD.MOV.U32 R12, RZ, RZ, -0x4b05c0b0 ;  /* 0xb4fa3f50ff0c7424 */ /* 0x008fe400078e00ff */
[----:B------:R-:W-:Y:S01]  /*21000*/  HFMA2 R13, -RZ, RZ, -1.826171875, 508.5 ;  /* 0xbf4e5ff2ff0d7431 */ /* 0x000fe200000001ff */
[----:B------:R2:W-:Y:S01]  /*21010*/  STL.64 [R1+0x1358], R20 ;  /* 0x0013581401007387 */ /* 0x0005e20000100a00 */
[----:B0-----:R-:W-:Y:S01]  /*21020*/  MOV R16, 0x3f15b76c ;  /* 0x3f15b76c00107802 */ /* 0x001fe20000000f00 */
[----:B------:R-:W-:-:S02]  /*21030*/  IMAD.MOV.U32 R17, RZ, RZ, -0x41aa8b03 ;  /* 0xbe5574fdff117424 */ /* 0x000fc400078e00ff */
[----:B------:R0:W-:Y:S04]  /*21040*/  STL.64 [R1+0x1360], R18 ;  /* 0x0013601201007387 */ /* 0x0001e80000100a00 */
[----:B------:R3:W-:Y:S01]  /*21050*/  STL.64 [R1+0x1368], R12 ;  /* 0x0013680c01007387 */ /* 0x0007e20000100a00 */
[----:B-1----:R-:W-:Y:S01]  /*21060*/  HFMA2 R22, -RZ, RZ, 0.6376953125, -75.125 ;  /* 0x391ad4b2ff167431 */ /* 0x002fe200000001ff */
[----:B------:R-:W-:Y:S02]  /*21070*/  MOV R23, 0x3d50e5d5 ;  /* 0x3d50e5d500177802 */ /* 0x000fe40000000f00 */
[----:B------:R1:W-:Y:S01]  /*21080*/  STL.64 [R1+0x1370], R16 ;  /* 0x0013701001007387 */ /* 0x0003e20000100a00 */
[----:B--2---:R-:W-:Y:S02]  /*21090*/  IMAD.MOV.U32 R20, RZ, RZ, -0x42f88f86 ;  /* 0xbd07707aff147424 */ /* 0x004fe400078e00ff */
[----:B------:R-:W-:Y:S01]  /*210a0*/  HFMA2 R21, -RZ, RZ, 1.1162109375, -0.000296115875244140625 ;  /* 0x3c778cdaff157431 */ /* 0x000fe200000001ff */
[----:B0-----:R-:W-:Y:S01]  /*210b0*/  MOV R18, 0xc477662c ;  /* 0xc477662c00127802 */ /* 0x001fe20000000f00 */
[----:B------:R-:W-:Y:S01]  /*210c0*/  IMAD.MOV.U32 R19, RZ, RZ, 0x450908e3 ;  /* 0x450908e3ff137424 */ /* 0x000fe200078e00ff */
[----:B------:R0:W-:Y:S01]  /*210d0*/  STL.64 [R1+0x1378], R22 ;  /* 0x0013781601007387 */ /* 0x0001e20000100a00 */
[----:B---3--:R-:W-:Y:S01]  /*210e0*/  HFMA2 R12, -RZ, RZ, -4.94140625, 0.0002281665802001953125 ;  /* 0xc4f10b7aff0c7431 */ /* 0x008fe200000001ff */
[----:B------:R-:W-:-:S02]  /*210f0*/  MOV R13, 0xbe23145e ;  /* 0xbe23145e000d7802 */ /* 0x000fc40000000f00 */
[----:B------:R2:W-:Y:S01]  /*21100*/  STL.64 [R1+0x1380], R20 ;  /* 0x0013801401007387 */ /* 0x0005e20000100a00 */
[----:B-1----:R-:W-:Y:S02]  /*21110*/  IMAD.MOV.U32 R16, RZ, RZ, 0x44f49ff4 ;  /* 0x44f49ff4ff107424 */ /* 0x002fe400078e00ff */
[----:B------:R-:W-:Y:S01]  /*21120*/  HFMA2 R17, -RZ, RZ, -5.0859375, 16480 ;  /* 0xc5167406ff117431 */ /* 0x000fe200000001ff */
[----:B------:R1:W-:Y:S04]  /*21130*/  STL.64 [R1+0x1388], R18 ;  /* 0x0013881201007387 */ /* 0x0003e80000100a00 */
[----:B------:R3:W-:Y:S01]  /*21140*/  STL.64 [R1+0x1390], R12 ;  /* 0x0013900c01007387 */ /* 0x0007e20000100a00 */
[----:B0-----:R-:W-:Y:S01]  /*21150*/  MOV R22, 0x44abf3ae ;  /* 0x44abf3ae00167802 */ /* 0x001fe20000000f00 */
[----:B------:R-:W-:-:S02]  /*21160*/  IMAD.MOV.U32 R23, RZ, RZ, 0x3aa95acb ;  /* 0x3aa95acbff177424 */ /* 0x000fc400078e00ff */
[----:B------:R0:W-:Y:S01]  /*21170*/  STL.64 [R1+0x1398], R16 ;  /* 0x0013981001007387 */ /* 0x0001e20000100a00 */
[----:B--2---:R-:W-:Y:S01]  /*21180*/  HFMA2 R20, -RZ, RZ, -4.234375, 0.0235443115234375 ;  /* 0xc43c2607ff147431 */ /* 0x004fe200000001ff */
[----:B------:R-:W-:Y:S01]  /*21190*/  MOV R21, 0x4436edde ;  /* 0x4436edde00157802 */ /* 0x000fe20000000f00 */
[----:B-1----:R-:W-:Y:S02]  /*211a0*/  IMAD.MOV.U32 R18, RZ, RZ, -0x3c55509c ;  /* 0xc3aaaf64ff127424 */ /* 0x002fe400078e00ff */
[----:B------:R-:W-:Y:S01]  /*211b0*/  HFMA2 R19, -RZ, RZ, -0.447021484375, -0.000134944915771484375 ;  /* 0xb727886cff137431 */ /* 0x000fe200000001ff */
[----:B------:R1:W-:Y:S01]  /*211c0*/  STL.64 [R1+0x13a0], R22 ;  /* 0x0013a01601007387 */ /* 0x0003e20000100a00 */
[----:B---3--:R-:W-:Y:S01]  /*211d0*/  MOV R12, 0x43059029 ;  /* 0x43059029000c7802 */ /* 0x008fe20000000f00 */
[----:B------:R-:W-:Y:S02]  /*211e0*/  IMAD.MOV.U32 R13, RZ, RZ, -0x3d1e795e ;  /* 0xc2e186a2ff0d7424 */ /* 0x000fe400078e00ff */
[----:B------:R2:W-:Y:S01]  /*211f0*/  STL.64 [R1+0x13a8], R20 ;  /* 0x0013a81401007387 */ /* 0x0005e20000100a00 */
[----:B0-----:R-:W-:Y:S01]  /*21200*/  HFMA2 R16, -RZ, RZ, 3.111328125, 1.4609375 ;  /* 0x42393dd8ff107431 */ /* 0x001fe200000001ff */
[----:B------:R-:W-:-:S02]  /*21210*/  MOV R17, 0xb704f033 ;  /* 0xb704f03300117802 */ /* 0x000fc40000000f00 */
[----:B------:R0:W-:Y:S04]  /*21220*/  STL.64 [R1+0x13b0], R18 ;  /* 0x0013b01201007387 */ /* 0x0001e80000100a00 */
[----:B------:R3:W-:Y:S01]  /*21230*/  STL.64 [R1+0x13b8], R12 ;  /* 0x0013b80c01007387 */ /* 0x0007e20000100a00 */
[----:B-1----:R-:W-:Y:S02]  /*21240*/  IMAD.MOV.U32 R22, RZ, RZ, -0x3e97d410 ;  /* 0xc1682bf0ff167424 */ /* 0x002fe400078e00ff */
[----:B------:R-:W-:Y:S01]  /*21250*/  HFMA2 R23, -RZ, RZ, 2.595703125, -11.6328125 ;  /* 0x4131c9d1ff177431 */ /* 0x000fe200000001ff */
[----:B------:R1:W-:Y:S01]  /*21260*/  STL.64 [R1+0x13c0], R16 ;  /* 0x0013c01001007387 */ /* 0x0003e20000100a00 */
[----:B--2---:R-:W-:Y:S01]  /*21270*/  MOV R20, 0xc085691e ;  /* 0xc085691e00147802 */ /* 0x004fe20000000f00 */
[----:B------:R-:W-:-:S02]  /*21280*/  IMAD.MOV.U32 R21, RZ, RZ, 0x3b4b3729 ;  /* 0x3b4b3729ff157424 */ /* 0x000fc400078e00ff */
[----:B0-----:R-:W-:Y:S01]  /*21290*/  HFMA2 R18, -RZ, RZ, 1.8896484375, -0.00586700439453125 ;  /* 0x3f8f9e02ff127431 */ /* 0x001fe200000001ff */
[----:B------:R-:W-:Y:S01]  /*212a0*/  MOV R19, 0xbf42b1b0 ;  /* 0xbf42b1b000137802 */ /* 0x000fe20000000f00 */
[----:B------:R0:W-:Y:S01]  /*212b0*/  STL.64 [R1+0x13c8], R22 ;  /* 0x0013c81601007387 */ /* 0x0001e20000100a00 */
[----:B---3--:R-:W-:Y:S02]  /*212c0*/  IMAD.MOV.U32 R12, RZ, RZ, 0x3eb9a9a3 ;  /* 0x3eb9a9a3ff0c7424 */ /* 0x008fe400078e00ff */
[----:B------:R-:W-:Y:S01]  /*212d0*/  HFMA2 R13, -RZ, RZ, 1.5966796875, 2.83718109130859375e-05 ;  /* 0x3e6301dcff0d7431 */ /* 0x000fe200000001ff */
[----:B------:R0:W-:Y:S01]  /*212e0*/  STL.64 [R1+0x13d0], R20 ;  /* 0x0013d01401007387 */ /* 0x0001e20000100a00 */
[----:B-1----:R-:W-:Y:S01]  /*212f0*/  MOV R16, 0x3ef9425d ;  /* 0x3ef9425d00107802 */ /* 0x002fe20000000f00 */
        /* <DEDUP_REMOVED lines=48> */
.L_x_2731:
        /* <DEDUP_REMOVED lines=34> */
.L_x_2732:
[----:B------:R-:W-:Y:S05]  /*21820*/  BSYNC.RECONVERGENT B0 ;  /* 0x0000000000007941 */ /* 0x000fea0003800200 */
.L_x_2730:
[----:B------:R-:W-:Y:S01]  /*21830*/  HFMA2 R7, -RZ, RZ, 0, 0 ;  /* 0x00000000ff077431 */ /* 0x000fe200000001ff */
[----:B------:R-:W-:Y:S01]  /*21840*/  BSSY.RECONVERGENT B0, `(.L_x_2733) ;  /* 0x0000015000007945 */ /* 0x000fe20003800200 */
[----:B------:R-:W-:Y:S01]  /*21850*/  IMAD.MOV.U32 R5, RZ, RZ, 0x1 ;  /* 0x00000001ff057424 */ /* 0x000fe200078e00ff */
[----:B------:R-:W-:-:S07]  /*21860*/  MOV R8, 0xbeaaaaab ;  /* 0xbeaaaaab00087802 */ /* 0x000fce0000000f00 */
.L_x_2734:
        /* <DEDUP_REMOVED lines=19> */
.L_x_2733:
        /* <DEDUP_REMOVED lines=9> */
.L_x_2738:
        /* <DEDUP_REMOVED lines=19> */
.L_x_2737:
        /* <DEDUP_REMOVED lines=12> */
.L_x_2740:
        /* <DEDUP_REMOVED lines=19> */
.L_x_2739:
        /* <DEDUP_REMOVED lines=12> */
.L_x_2742:
        /* <DEDUP_REMOVED lines=19> */
.L_x_2741:
        /* <DEDUP_REMOVED lines=12> */
.L_x_2744:
        /* <DEDUP_REMOVED lines=19> */
.L_x_2743:
        /* <DEDUP_REMOVED lines=12> */
.L_x_2746:
        /* <DEDUP_REMOVED lines=19> */
.L_x_2745:
        /* <DEDUP_REMOVED lines=12> */
.L_x_2748:
        /* <DEDUP_REMOVED lines=19> */
.L_x_2747:
        /* <DEDUP_REMOVED lines=12> */
.L_x_2750:
        /* <DEDUP_REMOVED lines=19> */
.L_x_2749:
        /* <DEDUP_REMOVED lines=12> */
.L_x_2752:
        /* <DEDUP_REMOVED lines=19> */
.L_x_2751:
        /* <DEDUP_REMOVED lines=12> */
.L_x_2754:
        /* <DEDUP_REMOVED lines=19> */
.L_x_2753:
        /* <DEDUP_REMOVED lines=12> */
.L_x_2756:
        /* <DEDUP_REMOVED lines=19> */
.L_x_2755:
        /* <DEDUP_REMOVED lines=12> */
.L_x_2758:
        /* <DEDUP_REMOVED lines=19> */
.L_x_2757:
        /* <DEDUP_REMOVED lines=12> */
.L_x_2760:
        /* <DEDUP_REMOVED lines=19> */
.L_x_2759:
        /* <DEDUP_REMOVED lines=12> */
.L_x_2762:
        /* <DEDUP_REMOVED lines=19> */
.L_x_2761:
        /* <DEDUP_REMOVED lines=12> */
.L_x_2764:
        /* <DEDUP_REMOVED lines=19> */
.L_x_2763:
        /* <DEDUP_REMOVED lines=12> */
.L_x_2766:
        /* <DEDUP_REMOVED lines=19> */
.L_x_2765:
        /* <DEDUP_REMOVED lines=12> */
.L_x_2768:
        /* <DEDUP_REMOVED lines=19> */
.L_x_2767:
        /* <DEDUP_REMOVED lines=12> */
.L_x_2770:
        /* <DEDUP_REMOVED lines=19> */
.L_x_2769:
        /* <DEDUP_REMOVED lines=12> */
.L_x_2772:
        /* <DEDUP_REMOVED lines=19> */
.L_x_2771:
        /* <DEDUP_REMOVED lines=12> */
.L_x_2774:
        /* <DEDUP_REMOVED lines=19> */
.L_x_2773:
        /* <DEDUP_REMOVED lines=12> */
.L_x_2776:
        /* <DEDUP_REMOVED lines=19> */
.L_x_2775:
        /* <DEDUP_REMOVED lines=12> */
.L_x_2778:
        /* <DEDUP_REMOVED lines=19> */
.L_x_2777:
        /* <DEDUP_REMOVED lines=12> */
.L_x_2780:
        /* <DEDUP_REMOVED lines=19> */
.L_x_2779:
        /* <DEDUP_REMOVED lines=12> */
.L_x_2782:
        /* <DEDUP_REMOVED lines=19> */
.L_x_2781:
        /* <DEDUP_REMOVED lines=10> */
.L_x_2784:
        /* <DEDUP_REMOVED lines=19> */
.L_x_2783:
[----:B------:R-:W1:Y:S02]  /*247d0*/  MUFU.RCP R6, R4 ;  /* 0x0000000400067308 */ /* 0x000e640000001000 */
[----:B-1----:R-:W-:-:S04]  /*247e0*/  FMUL.FTZ R6, R12, R6 ;  /* 0x000000060c067220 */ /* 0x002fc80000410000 */
[----:B------:R-:W-:-:S05]  /*247f0*/  FMUL.FTZ R6, R8, R6 ;  /* 0x0000000608067220 */ /* 0x000fca0000410000 */
[----:B------:R-:W-:-:S13]  /*24800*/  FSETP.GT.FTZ.AND P0, PT, |R6|, |R13|, PT ;  /* 0x4000000d0600720b */ /* 0x000fda0003f14200 */
[----:B------:R-:W-:-:S07]  /*24810*/  @!P0 FADD.FTZ R5, R5, R6 ;  /* 0x0000000605058221 */ /* 0x000fce0000010000 */
.L_x_2736:
[----:B------:R-:W-:Y:S05]  /*24820*/  BSYNC.RECONVERGENT B0 ;  /* 0x0000000000007941 */ /* 0x000fea0003800200 */
.L_x_2735:
        /* <DEDUP_REMOVED lines=150> */
.L_x_2786:
[----:B------:R-:W-:Y:S05]  /*25190*/  BSYNC.RECONVERGENT B0 ;  /* 0x0000000000007941 */ /* 0x000fea0003800200 */
.L_x_2785:
        /* <DEDUP_REMOVED lines=105> */
.L_x_2788:
[----:B------:R-:W-:Y:S05]  /*25830*/  BSYNC.RECONVERGENT B1 ;  /* 0x0000000000017941 */ /* 0x000fea0003800200 */
.L_x_2787:
        /* <DEDUP_REMOVED lines=48> */
.L_x_2790:
[----:B------:R-:W-:Y:S05]  /*25b40*/  BSYNC.RECONVERGENT B1 ;  /* 0x0000000000017941 */ /* 0x000fea0003800200 */
.L_x_2789:
        /* <DEDUP_REMOVED lines=21> */
.L_x_2729:
[----:B------:R-:W-:Y:S01]  /*25ca0*/  FMUL.FTZ R12, R6, 1 ;  /* 0x3f800000060c7820 */ /* 0x000fe20000410000 */
[----:B------:R-:W-:Y:S01]  /*25cb0*/  MOV R16, 0x9999999a ;  /* 0x9999999a00107802 */ /* 0x000fe20000000f00 */
[----:B------:R-:W-:-:S04]  /*25cc0*/  IMAD.MOV.U32 R17, RZ, RZ, 0x3ff19999 ;  /* 0x3ff19999ff117424 */ /* 0x000fc800078e00ff */
        /* <DEDUP_REMOVED lines=73> */
.L_x_2797:
        /* <DEDUP_REMOVED lines=13> */
.L_x_2796:
        /* <DEDUP_REMOVED lines=15> */
.L_x_2799:
        /* <DEDUP_REMOVED lines=16> */
.L_x_2800:
        /* <DEDUP_REMOVED lines=36> */
.L_x_2798:
[----:B------:R-:W-:Y:S05]  /*26660*/  BSYNC.RECONVERGENT B0 ;  /* 0x0000000000007941 */ /* 0x000fea0003800200 */
.L_x_2795:
        /* <DEDUP_REMOVED lines=39> */
.L_x_2803:
        /* <DEDUP_REMOVED lines=50> */
.L_x_2802:
[----:B------:R-:W-:Y:S05]  /*26c00*/  BSYNC.RECONVERGENT B0 ;  /* 0x0000000000007941 */ /* 0x000fea0003800200 */
.L_x_2801:
[----:B------:R-:W0:Y:S02]  /*26c10*/  MUFU.LG2 R0, R6 ;  /* 0x0000000600007308 */ /* 0x000e240000000c00 */
[----:B0-----:R-:W-:-:S04]  /*26c20*/  FMUL.FTZ R0, R0, 0.69314718246459960938 ;  /* 0x3f31721800007820 */ /* 0x001fc80000410000 */
[----:B------:R-:W-:-:S04]  /*26c30*/  FFMA.FTZ R0, R4, R0, -R6 ;  /* 0x0000000004007223 */ /* 0x000fc80000010806 */
[----:B------:R-:W-:Y:S01]  /*26c40*/  FADD.FTZ R0, R0, -R5 ;  /* 0x8000000500007221 */ /* 0x000fe20000010000 */
[----:B------:R-:W-:-:S04]  /*26c50*/  MOV R5, RZ ;  /* 0x000000ff00057202 */ /* 0x000fc80000000f00 */
[----:B------:R-:W-:-:S13]  /*26c60*/  FSETP.GEU.FTZ.AND P0, PT, R0, -88.72283935546875, PT ;  /* 0xc2b172180000780b */ /* 0x000fda0003f1e000 */
[----:B------:R-:W-:Y:S05]  /*26c70*/  @!P0 BRA `(.L_x_2804) ;  /* 0x0000001800188947 */ /* 0x000fea0003800000 */
[----:B------:R-:W-:-:S04]  /*26c80*/  FMUL.FTZ R0, R0, 1.4426950216293334961 ;  /* 0x3fb8aa3b00007820 */ /* 0x000fc80000410000 */
[----:B------:R0:W1:Y:S01]  /*26c90*/  MUFU.EX2 R5, R0 ;  /* 0x0000000000057308 */ /* 0x0000620000000800 */
[----:B------:R-:W-:Y:S05]  /*26ca0*/  BRA `(.L_x_2804) ;  /* 0x00000018000c7947 */ /* 0x000fea0003800000 */
.L_x_2794:
[----:B------:R-:W-:Y:S01]  /*26cb0*/  FSETP.GT.FTZ.AND P1, PT, |R4|, 1, PT ;  /* 0x3f8000000400780b */ /* 0x000fe20003f34200 */
[----:B------:R-:W-:Y:S01]  /*26cc0*/  IMAD.MOV.U32 R18, RZ, RZ, 0x4912f03a ;  /* 0x4912f03aff127424 */ /* 0x000fe200078e00ff */
[----:B------:R-:W-:Y:S01]  /*26cd0*/  MOV R19, 0x4a5481c1 ;  /* 0x4a5481c100137802 */ /* 0x000fe20000000f00 */
[----:B------:R-:W-:Y:S01]  /*26ce0*/  IMAD.MOV.U32 R17, RZ, RZ, 0x4c255322 ;  /* 0x4c255322ff117424 */ /* 0x000fe200078e00ff */
[----:B------:R-:W-:Y:S01]  /*26cf0*/  MOV R16, 0x4b5edd0a ;  /* 0x4b5edd0a00107802 */ /* 0x000fe20000000f00 */
[----:B------:R-:W-:Y:S01]  /*26d00*/  IMAD.MOV.U32 R0, RZ, RZ, -0x4 ;  /* 0xfffffffcff007424 */ /* 0x000fe200078e00ff */
[----:B------:R-:W-:Y:S01]  /*26d10*/  MOV R20, 0x45d95fff ;  /* 0x45d95fff00147802 */ /* 0x000fe20000000f00 */
[----:B------:R0:W-:Y:S01]  /*26d20*/  STL.64 [R1+0xa40], R18 ;  /* 0x000a401201007387 */ /* 0x0001e20000100a00 */
[----:B------:R-:W-:Y:S01]  /*26d30*/  MOV R21, 0x47946fa6 ;  /* 0x47946fa600157802 */ /* 0x000fe20000000f00 */
[----:B------:R-:W-:Y:S01]  /*26d40*/  IMAD.MOV.U32 R24, RZ, RZ, 0x3bc6a26b ;  /* 0x3bc6a26bff187424 */ /* 0x000fe200078e00ff */
[----:B------:R-:W-:Y:S01]  /*26d50*/  MOV R22, 0x419c28d0 ;  /* 0x419c28d000167802 */ /* 0x000fe20000000f00 */
[----:B------:R1:W-:Y:S01]  /*26d60*/  STL.64 [R1+0xa48], R16 ;  /* 0x000a481001007387 */ /* 0x0003e20000100a00 */
[----:B------:R-:W-:Y:S01]  /*26d70*/  IMAD.MOV.U32 R23, RZ, RZ, 0x43e0f8e7 ;  /* 0x43e0f8e7ff177424 */ /* 0x000fe200078e00ff */
[----:B------:R-:W-:-:S02]  /*26d80*/  IADD3 R5, PT, PT, R32, 0x9c4, RZ ;  /* 0x000009c420057810 */ /* 0x000fc40007ffe0ff */
[----:B------:R2:W-:Y:S01]  /*26d90*/  STL [R1+0x13ec], R25 ;  /* 0x0013ec1901007387 */ /* 0x0005e20000100800 */
[----:B------:R-:W-:Y:S02]  /*26da0*/  @P1 IADD3 R5, PT, PT, R32, 0x9f4, RZ ;  /* 0x000009f420051810 */ /* 0x000fe40007ffe0ff */
[----:B------:R-:W-:Y:S01]  /*26db0*/  SEL R0, R0, 0x4, P1 ;  /* 0x0000000400007807 */ /* 0x000fe20000800000 */
[----:B------:R3:W-:Y:S01]  /*26dc0*/  STL.64 [R1+0xa38], R20 ;  /* 0x000a381401007387 */ /* 0x0007e20000100a00 */
[----:B0-----:R-:W-:Y:S02]  /*26dd0*/  MOV R18, 0x4a20fbd8 ;  /* 0x4a20fbd800127802 */ /* 0x001fe40000000f00 */
[----:B------:R-:W-:Y:S01]  /*26de0*/  MOV R19, 0x4b4b8b8f ;  /* 0x4b4b8b8f00137802 */ /* 0x000fe20000000f00 */
[----:B-1----:R-:W-:Y:S01]  /*26df0*/  IMAD.MOV.U32 R16, RZ, RZ, 0x4c2f75b4 ;  /* 0x4c2f75b4ff107424 */ /* 0x002fe200078e00ff */
[----:B------:R-:W-:Y:S01]  /*26e00*/  MOV R17, 0x4cc8c38c ;  /* 0x4cc8c38c00117802 */ /* 0x000fe20000000f00 */
[----:B------:R0:W-:Y:S01]  /*26e10*/  STL.64 [R1+0xa30], R22 ;  /* 0x000a301601007387 */ /* 0x0001e20000100a00 */
[----:B--2---:R-:W-:-:S02]  /*26e20*/  MOV R25, 0x3f0284fc ;  /* 0x3f0284fc00197802 */ /* 0x004fc40000000f00 */
[----:B------:R-:W-:Y:S01]  /*26e30*/  SEL R8, RZ, 0x30, !P1 ;  /* 0x00000030ff087807 */ /* 0x000fe20004800000 */
[----:B------:R1:W-:Y:S01]  /*26e40*/  STL.64 [R1+0x1400], R18 ;  /* 0x0014001201007387 */ /* 0x0003e20000100a00 */
[----:B------:R-:W-:Y:S01]  /*26e50*/  IADD3 R5, PT, PT, R5, R0, RZ ;  /* 0x0000000005057210 */ /* 0x000fe20007ffe0ff */
[----:B---3--:R-:W-:Y:S01]  /*26e60*/  IMAD.MOV.U32 R21, RZ, RZ, 0x48ae85e0 ;  /* 0x48ae85e0ff157424 */ /* 0x008fe200078e00ff */
[----:B------:R-:W-:Y:S01]  /*26e70*/  MOV R20, 0x46ff3c00 ;  /* 0x46ff3c0000147802 */ /* 0x000fe20000000f00 */
[----:B------:R2:W-:Y:S04]  /*26e80*/  STL.64 [R1+0x1408], R16 ;  /* 0x0014081001007387 */ /* 0x0005e80000100a00 */
[----:B------:R3:W-:Y:S01]  /*26e90*/  STL.64 [R1+0xa28], R24 ;  /* 0x000a281801007387 */ /* 0x0007e20000100a00 */
[----:B0-----:R-:W-:Y:S01]  /*26ea0*/  IMAD.MOV.U32 R22, RZ, RZ, 0x42840000 ;  /* 0x42840000ff167424 */ /* 0x001fe200078e00ff */
[----:B------:R-:W-:-:S02]  /*26eb0*/  MOV R23, 0x44f0a000 ;  /* 0x44f0a00000177802 */ /* 0x000fc40000000f00 */
[----:B-1----:R-:W-:Y:S01]  /*26ec0*/  MOV R18, 0x4d0fed36 ;  /* 0x4d0fed3600127802 */ /* 0x002fe20000000f00 */
[----:B------:R0:W-:Y:S01]  /*26ed0*/  STL.64 [R1+0x13f8], R20 ;  /* 0x0013f81401007387 */ /* 0x0001e20000100a00 */
[----:B------:R-:W-:Y:S01]  /*26ee0*/  MOV R19, 0x4ce5eb4c ;  /* 0x4ce5eb4c00137802 */ /* 0x000fe20000000f00 */
[----:B--2---:R-:W-:Y:S01]  /*26ef0*/  IMAD.MOV.U32 R16, RZ, RZ, 0x4c184540 ;  /* 0x4c184540ff107424 */ /* 0x004fe200078e00ff */
[----:B------:R-:W-:Y:S01]  /*26f00*/  MOV R17, RZ ;  /* 0x000000ff00117202 */ /* 0x000fe20000000f00 */
[----:B------:R-:W-:Y:S01]  /*26f10*/  STL.64 [R1+0x13f0], R22 ;  /* 0x0013f01601007387 */ /* 0x000fe20000100a00 */
[----:B---3--:R-:W-:Y:S02]  /*26f20*/  MOV R24, 0x4ca4b97f ;  /* 0x4ca4b97f00187802 */ /* 0x008fe40000000f00 */
[----:B------:R-:W-:Y:S01]  /*26f30*/  MOV R25, 0x4cc5f8af ;  /* 0x4cc5f8af00197802 */ /* 0x000fe20000000f00 */
[----:B------:R1:W-:Y:S01]  /*26f40*/  STL.64 [R1+0x1410], R18 ;  /* 0x0014101201007387 */ /* 0x0003e20000100a00 */
[----:B0-----:R-:W-:-:S03]  /*26f50*/  IMAD.MOV.U32 R20, RZ, RZ, 0x4c5914c6 ;  /* 0x4c5914c6ff147424 */ /* 0x001fc600078e00ff */
[----:B------:R0:W-:Y:S04]  /*26f60*/  STL.64 [R1+0x1418], R16 ;  /* 0x0014181001007387 */ /* 0x0001e80000100a00 */
[----:B------:R-:W-:Y:S01]  /*26f70*/  STL.64 [R1+0xa50], R24 ;  /* 0x000a501801007387 */ /* 0x000fe20000100a00 */
[----:B-1----:R-:W-:-:S03]  /*26f80*/  IADD3 R19, PT, PT, R32, R8, RZ ;  /* 0x0000000820137210 */ /* 0x002fc60007ffe0ff */
[----:B------:R1:W-:Y:S01]  /*26f90*/  STL [R1+0xa58], R20 ;  /* 0x000a581401007387 */ /* 0x0003e20000100800 */
[----:B0-----:R-:W-:-:S03]  /*26fa0*/  IMAD.IADD R17, R5, 0x1, R0 ;  /* 0x0000000105117824 */ /* 0x001fc600078e0200 */
[----:B------:R-:W2:Y:S04]  /*26fb0*/  LDL R8, [R19+0x9c4] ;  /* 0x0009c40013087983 */ /* 0x000ea80000100800 */
[----:B------:R-:W2:Y:S01]  /*26fc0*/  LDL R5, [R5] ;  /* 0x0000000005057983 */ /* 0x000ea20000100800 */
[----:B------:R-:W-:-:S03]  /*26fd0*/  IADD3 R23, PT, PT, R17, R0, RZ ;  /* 0x0000000011177210 */ /* 0x000fc60007ffe0ff */
[----:B------:R-:W3:Y:S01]  /*26fe0*/  LDL R17, [R17] ;  /* 0x0000000011117983 */ /* 0x000ee20000100800 */
[----:B------:R-:W-:-:S03]  /*26ff0*/  IADD3 R21, PT, PT, R0, R19, RZ ;  /* 0x0000001300157210 */ /* 0x000fc60007ffe0ff */
[----:B------:R0:W4:Y:S04]  /*27000*/  LDL R18, [R23] ;  /* 0x0000000017127983 */ /* 0x0001280000100800 */
[----:B-1----:R1:W5:Y:S01]  /*27010*/  LDL R20, [R21] ;  /* 0x0000000015147983 */ /* 0x0023620000100800 */
[----:B0-----:R-:W-:-:S03]  /*27020*/  IMAD.IADD R23, R23, 0x1, R0 ;  /* 0x0000000117177824 */ /* 0x001fc600078e0200 */
[----:B------:R-:W5:Y:S01]  /*27030*/  LDL R19, [R19] ;  /* 0x0000000013137983 */ /* 0x000f620000100800 */
[----:B-1----:R-:W-:-:S03]  /*27040*/  IADD3 R21, PT, PT, R21, R0, RZ ;  /* 0x0000000015157210 */ /* 0x002fc60007ffe0ff */
[----:B------:R0:W5:Y:S04]  /*27050*/  LDL R22, [R23] ;  /* 0x0000000017167983 */ /* 0x0001680000100800 */
[----:B------:R1:W5:Y:S01]  /*27060*/  LDL R38, [R21] ;  /* 0x0000000015267983 */ /* 0x0003620000100800 */
[----:B0-----:R-:W-:-:S05]  /*27070*/  IADD3 R23, PT, PT, R23, R0, RZ ;  /* 0x0000000017177210 */ /* 0x001fca0007ffe0ff */
[----:B------:R0:W5:Y:S01]  /*27080*/  LDL R37, [R23] ;  /* 0x0000000017257983 */ /* 0x0001620000100800 */
[----:B------:R-:W-:Y:S01]  /*27090*/  FSEL R16, R15, R4, P1 ;  /* 0x000000040f107208 */ /* 0x000fe20000800000 */
[----:B-1----:R-:W-:Y:S01]  /*270a0*/  IMAD.IADD R21, R21, 0x1, R0 ;  /* 0x0000000115157824 */ /* 0x002fe200078e0200 */
[----:B0-----:R-:W-:-:S03]  /*270b0*/  IADD3 R23, PT, PT, R23, R0, RZ ;  /* 0x0000000017177210 */ /* 0x001fc60007ffe0ff */
[----:B------:R-:W-:Y:S02]  /*270c0*/  IMAD.IADD R33, R21, 0x1, R0 ;  /* 0x0000000115217824 */ /* 0x000fe400078e0200 */
[----:B------:R0:W5:Y:S03]  /*270d0*/  LDL R36, [R23] ;  /* 0x0000000017247983 */ /* 0x0001660000100800 */
[-C--:B------:R-:W-:Y:S02]  /*270e0*/  IADD3 R25, PT, PT, R33, R0.reuse, RZ ;  /* 0x0000000021197210 */ /* 0x080fe40007ffe0ff */
[----:B------:R-:W5:Y:S01]  /*270f0*/  LDL R33, [R33] ;  /* 0x0000000021217983 */ /* 0x000f620000100800 */
[----:B0-----:R-:W-:-:S04]  /*27100*/  IADD3 R23, PT, PT, R23, R0, RZ ;  /* 0x0000000017177210 */ /* 0x001fc80007ffe0ff */
[----:B------:R-:W-:-:S05]  /*27110*/  IADD3 R32, PT, PT, R23, R0, RZ ;  /* 0x0000000017207210 */ /* 0x000fca0007ffe0ff */
[----:B------:R-:W-:Y:S02]  /*27120*/  IMAD.IADD R24, R32, 0x1, R0 ;  /* 0x0000000120187824 */ /* 0x000fe400078e0200 */
[----:B------:R-:W5:Y:S01]  /*27130*/  LDL R32, [R32] ;  /* 0x0000000020207983 */ /* 0x000f620000100800 */
[----:B--2---:R-:W-:-:S04]  /*27140*/  FFMA.FTZ R5, R16, R8, R5 ;  /* 0x0000000810057223 */ /* 0x004fc80000010005 */
[----:B---3--:R-:W-:-:S04]  /*27150*/  FFMA.FTZ R5, R16, R5, R17 ;  /* 0x0000000510057223 */ /* 0x008fc80000010011 */
[C---:B----4-:R-:W-:Y:S02]  /*27160*/  FFMA.FTZ R18, R16.reuse, R5, R18 ;  /* 0x0000000510127223 */ /* 0x050fe40000010012 */
[----:B------:R-:W2:Y:S04]  /*27170*/  LDL R5, [R21] ;  /* 0x0000000015057983 */ /* 0x000ea80000100800 */
[----:B------:R0:W3:Y:S01]  /*27180*/  LDL R21, [R23] ;  /* 0x0000000017157983 */ /* 0x0000e20000100800 */
[C---:B-----5:R-:W-:Y:S01]  /*27190*/  FFMA.FTZ R19, R16.reuse, R19, R20 ;  /* 0x0000001310137223 */ /* 0x060fe20000010014 */
[----:B------:R-:W-:Y:S01]  /*271a0*/  FFMA.FTZ R18, R16, R18, R22 ;  /* 0x0000001210127223 */ /* 0x000fe20000010016 */
[-C--:B------:R-:W-:Y:S02]  /*271b0*/  IADD3 R22, PT, PT, R24, R0.reuse, RZ ;  /* 0x0000000018167210 */ /* 0x080fe40007ffe0ff */
[----:B------:R-:W4:Y:S01]  /*271c0*/  LDL R24, [R24] ;  /* 0x0000000018187983 */ /* 0x000f220000100800 */
[----:B0-----:R-:W-:Y:S01]  /*271d0*/  IADD3 R23, PT, PT, R25, R0, RZ ;  /* 0x0000000019177210 */ /* 0x001fe20007ffe0ff */
[----:B------:R-:W-:-:S02]  /*271e0*/  FFMA.FTZ R38, R16, R19, R38 ;  /* 0x0000001310267223 */ /* 0x000fc40000010026 */
[----:B------:R-:W5:Y:S01]  /*271f0*/  LDL R25, [R25] ;  /* 0x0000000019197983 */ /* 0x000f620000100800 */
[----:B------:R-:W-:Y:S01]  /*27200*/  IADD3 R20, PT, PT, R22, R0, RZ ;  /* 0x0000000016147210 */ /* 0x000fe20007ffe0ff */
[----:B------:R-:W-:Y:S02]  /*27210*/  IMAD.IADD R19, R23, 0x1, R0 ;  /* 0x0000000117137824 */ /* 0x000fe400078e0200 */
[----:B------:R-:W5:Y:S01]  /*27220*/  LDL R22, [R22] ;  /* 0x0000000016167983 */ /* 0x000f620000100800 */
[----:B------:R-:W-:-:S03]  /*27230*/  FFMA.FTZ R37, R16, R18, R37 ;  /* 0x0000001210257223 */ /* 0x000fc60000010025 */
[----:B------:R-:W5:Y:S01]  /*27240*/  LDL R23, [R23] ;  /* 0x0000000017177983 */ /* 0x000f620000100800 */
[-C--:B------:R-:W-:Y:S01]  /*27250*/  IADD3 R8, PT, PT, R19, R0.reuse, RZ ;  /* 0x0000000013087210 */ /* 0x080fe20007ffe0ff */
[----:B------:R-:W-:Y:S02]  /*27260*/  IMAD.IADD R18, R20, 0x1, R0 ;  /* 0x0000000114127824 */ /* 0x000fe400078e0200 */
[----:B------:R-:W5:Y:S01]  /*27270*/  LDL R19, [R19] ;  /* 0x0000000013137983 */ /* 0x000f620000100800 */
[----:B------:R-:W-:-:S03]  /*27280*/  IADD3 R17, PT, PT, R8, R0, RZ ;  /* 0x0000000008117210 */ /* 0x000fc60007ffe0ff */
        /* <DEDUP_REMOVED lines=10> */
[----:B------:R-:W-:-:S02]  /*27330*/  FFMA.FTZ R37, R16, R37, R36 ;  /* 0x0000002510257223 */ /* 0x000fc40000010024 */
[----:B------:R-:W0:Y:S02]  /*27340*/  @P1 MUFU.LG2 R36, R4 ;  /* 0x0000000400241308 */ /* 0x000e240000000c00 */
[----:B0-----:R-:W-:-:S06]  /*27350*/  @P1 FMUL.FTZ R36, RZ, R36 ;  /* 0x00000024ff241220 */ /* 0x001fcc0000410000 */
[----:B------:R-:W0:Y:S01]  /*27360*/  @P1 MUFU.EX2 R36, R36 ;  /* 0x0000002400241308 */ /* 0x000e220000000800 */
[----:B--2---:R-:W-:-:S04]  /*27370*/  FFMA.FTZ R5, R16, R38, R5 ;  /* 0x0000002610057223 */ /* 0x004fc80000010005 */
[C---:B------:R-:W-:Y:S01]  /*27380*/  FFMA.FTZ R5, R16.reuse, R5, R33 ;  /* 0x0000000510057223 */ /* 0x040fe20000010021 */
[----:B---3--:R-:W-:-:S04]  /*27390*/  FFMA.FTZ R21, R16, R37, R21 ;  /* 0x0000002510157223 */ /* 0x008fc80000010015 */
[----:B------:R-:W-:-:S04]  /*273a0*/  FFMA.FTZ R21, R16, R21, R32 ;  /* 0x0000001510157223 */ /* 0x000fc80000010020 */
[C---:B----4-:R-:W-:Y:S01]  /*273b0*/  FFMA.FTZ R21, R16.reuse, R21, R24 ;  /* 0x0000001510157223 */ /* 0x050fe20000010018 */
[----:B-----5:R-:W-:-:S03]  /*273c0*/  FFMA.FTZ R5, R16, R5, R25 ;  /* 0x0000000510057223 */ /* 0x020fc60000010019 */
[C---:B------:R-:W-:Y:S01]  /*273d0*/  FFMA.FTZ R21, R16.reuse, R21, R22 ;  /* 0x0000001510157223 */ /* 0x040fe20000010016 */
[----:B------:R-:W-:-:S04]  /*273e0*/  FFMA.FTZ R5, R16, R5, R23 ;  /* 0x0000000510057223 */ /* 0x000fc80000010017 */
        /* <DEDUP_REMOVED lines=31> */
.L_x_2805:
[----:B------:R-:W0:Y:S01]  /*275e0*/  MUFU.RCP R0, R8 ;  /* 0x0000000800007308 */ /* 0x000e220000001000 */
[----:B------:R-:W-:Y:S01]  /*275f0*/  FADD.FTZ R7, R7, -6.0246801376342773438 ;  /* 0xc0c0ca2e07077421 */ /* 0x000fe20000010000 */
[----:B------:R-:W-:Y:S01]  /*27600*/  FMUL.FTZ R14, R8, 1 ;  /* 0x3f800000080e7820 */ /* 0x000fe20000410000 */
[----:B------:R-:W-:Y:S01]  /*27610*/  MOV R23, 0x3e800000 ;  /* 0x3e80000000177802 */ /* 0x000fe20000000f00 */
[----:B------:R-:W-:Y:S01]  /*27620*/  UMOV UR6, 0xc0000000 ;  /* 0xc000000000067882 */ /* 0x000fe20000000000 */
[----:B------:R-:W-:Y:S01]  /*27630*/  FADD.FTZ R7, R7, 0.5 ;  /* 0x3f00000007077421 */ /* 0x000fe20000010000 */
[----:B------:R-:W-:Y:S01]  /*27640*/  UMOV UR7, 0x40161945 ;  /* 0x4016194500077882 */ /* 0x000fe20000000000 */
[----:B------:R-:W-:Y:S01]  /*27650*/  BSSY.RECONVERGENT B2, `(.L_x_2806) ;  /* 0x000005a000027945 */ /* 0x000fe20003800200 */
[----:B------:R-:W1:-:S15]  /*27660*/  F2F.F64.F32 R14, R14 ;  /* 0x0000000e000e7310 */ /* 0x000e5e0000201800 */
[----:B------:R-:W-:-:S15]  /*27670*/  NOP ;  /* 0x0000000000007918 */ /* 0x000fde0000000000 */
[----:B------:R-:W-:-:S15]  /*27680*/  NOP ;  /* 0x0000000000007918 */ /* 0x000fde0000000000 */
[----:B------:R-:W-:-:S15]  /*27690*/  NOP ;  /* 0x0000000000007918 */ /* 0x000fde0000000000 */
[----:B------:R-:W-:-:S04]  /*276a0*/  NOP ;  /* 0x0000000000007918 */ /* 0x000fc80000000000 */
[----:B------:R2:W3:Y:S02]  /*276b0*/  DMUL R16, R12, -UR6 ;  /* 0x800000060c107c28 */ /* 0x0004e40008000000 */
[----:B--2---:R-:W-:Y:S01]  /*276c0*/  MOV R12, 0x1 ;  /* 0x00000001000c7802 */ /* 0x004fe20000000f00 */
        /* <DEDUP_REMOVED lines=30> */
[----:B---3--:R-:W-:-:S03]  /*278b0*/  FSETP.GEU.AND P1, PT, |R17|, 6.5827683646048100446e-37, PT ;  /* 0x036000001100780b */ /* 0x008fc60003f2e200 */
        /* <DEDUP_REMOVED lines=44> */
[----:B------:R-:W-:Y:S01]  /*27b80*/  IMAD.MOV.U32 R21, RZ, RZ, R17 ;  /* 0x000000ffff157224 */ /* 0x000fe200078e0011 */
[----:B------:R-:W-:Y:S02]  /*27b90*/  MOV R20, R16 ;  /* 0x0000001000147202 */ /* 0x000fe40000000f00 */
[----:B------:R-:W-:Y:S02]  /*27ba0*/  MOV R17, R15 ;  /* 0x0000000f00117202 */ /* 0x000fe40000000f00 */
[----:B------:R-:W-:-:S07]  /*27bb0*/  MOV R0, 0x27bd0 ;  /* 0x00027bd000007802 */ /* 0x000fce0000000f00 */
[----:B------:R-:W-:Y:S05]  /*27bc0*/  CALL.REL.NOINC `($__internal_8_$__cuda_sm20_div_rn_f64_full) ;  /* 0x000000c800107944 */ /* 0x000fea0003c00000 */
[----:B------:R-:W-:Y:S01]  /*27bd0*/  MOV R18, R16 ;  /* 0x0000001000127202 */ /* 0x000fe20000000f00 */
[----:B------:R-:W-:-:S07]  /*27be0*/  IMAD.MOV.U32 R19, RZ, RZ, R17 ;  /* 0x000000ffff137224 */ /* 0x000fce00078e0011 */
.L_x_2807:
[----:B------:R-:W-:Y:S05]  /*27bf0*/  BSYNC.RECONVERGENT B2 ;  /* 0x0000000000027941 */ /* 0x000fea0003800200 */
.L_x_2806:
        /* <DEDUP_REMOVED lines=127> */
.L_x_2809:
[----:B------:R-:W-:Y:S05]  /*283f0*/  BSYNC.RECONVERGENT B0 ;  /* 0x0000000000007941 */ /* 0x000fea0003800200 */
.L_x_2808:
        /* <DEDUP_REMOVED lines=14> */
.L_x_2804:
[----:B------:R-:W-:Y:S05]  /*284e0*/  BSYNC.RECONVERGENT B1 ;  /* 0x0000000000017941 */ /* 0x000fea0003800200 */
.L_x_2793:
[----:B-1----:R-:W-:Y:S01]  /*284f0*/  FSETP.NEU.FTZ.AND P0, PT, R5, RZ, PT ;  /* 0x000000ff0500720b */ /* 0x002fe20003f1d000 */
[----:B------:R-:W-:Y:S01]  /*28500*/  BSSY.RECONVERGENT B0, `(.L_x_2810) ;  /* 0x0000016000007945 */ /* 0x000fe20003800200 */
[----:B0-----:R-:W-:-:S11]  /*28510*/  MOV R0, RZ ;  /* 0x000000ff00007202 */ /* 0x001fd60000000f00 */
[----:B------:R-:W-:Y:S05]  /*28520*/  @!P0 BRA `(.L_x_2811) ;  /* 0x00000000004c8947 */ /* 0x000fea0003800000 */
[----:B------:R-:W-:Y:S01]  /*28530*/  HFMA2 R0, -RZ, RZ, 0, 0 ;  /* 0x00000000ff007431 */ /* 0x000fe200000001ff */
[----:B------:R-:W-:Y:S01]  /*28540*/  BSSY.RECONVERGENT B1, `(.L_x_2812) ;  /* 0x000000e000017945 */ /* 0x000fe20003800200 */
[----:B------:R-:W-:Y:S02]  /*28550*/  HFMA2 R7, -RZ, RZ, 1.875, 0 ;  /* 0x3f800000ff077431 */ /* 0x000fe400000001ff */
[----:B------:R-:W-:Y:S01]  /*28560*/  IMAD.MOV.U32 R12, RZ, RZ, 0x3f800000 ;  /* 0x3f800000ff0c7424 */ /* 0x000fe200078e00ff */
[----:B------:R-:W-:-:S07]  /*28570*/  MOV R8, R4 ;  /* 0x0000000400087202 */ /* 0x000fce0000000f00 */
.L_x_2813:
        /* <DEDUP_REMOVED lines=11> */
.L_x_2812:
[----:B------:R-:W0:Y:S01]  /*28630*/  MUFU.RCP R0, R4 ;  /* 0x0000000400007308 */ /* 0x000e220000001000 */
[----:B------:R-:W-:-:S04]  /*28640*/  FMUL.FTZ R5, R7, R5 ;  /* 0x0000000507057220 */ /* 0x000fc80000410000 */
[----:B0-----:R-:W-:-:S07]  /*28650*/  FMUL.FTZ R0, R5, R0 ;  /* 0x0000000005007220 */ /* 0x001fce0000410000 */
.L_x_2811:
[----:B------:R-:W-:Y:S05]  /*28660*/  BSYNC.RECONVERGENT B0 ;  /* 0x0000000000007941 */ /* 0x000fea0003800200 */
.L_x_2810:
[----:B------:R-:W-:Y:S01]  /*28670*/  FADD.FTZ R5, -R0, 1 ;  /* 0x3f80000000057421 */ /* 0x000fe20000010100 */
[----:B------:R-:W-:Y:S06]  /*28680*/  BRA `(.L_x_2666) ;  /* 0x000000bc004c7947 */ /* 0x000fec0003800000 */
.L_x_2792:
        /* <DEDUP_REMOVED lines=64> */
.L_x_2818:
        /* <DEDUP_REMOVED lines=13> */
.L_x_2817:
        /* <DEDUP_REMOVED lines=15> */
.L_x_2820:
        /* <DEDUP_REMOVED lines=16> */
.L_x_2821:
        /* <DEDUP_REMOVED lines=36> */
.L_x_2819:
[----:B------:R-:W-:Y:S05]  /*28f90*/  BSYNC.RECONVERGENT B0 ;  /* 0x0000000000007941 */ /* 0x000fea0003800200 */
.L_x_2816:
        /* <DEDUP_REMOVED lines=39> */
.L_x_2824:
        /* <DEDUP_REMOVED lines=50> */
.L_x_2823:
[----:B------:R-:W-:Y:S05]  /*29530*/  BSYNC.RECONVERGENT B0 ;  /* 0x0000000000007941 */ /* 0x000fea0003800200 */
.L_x_2822:
        /* <DEDUP_REMOVED lines=10> */
.L_x_2815:
[----:B------:R-:W-:Y:S01]  /*295e0*/  MOV R20, 0x45d95fff ;  /* 0x45d95fff00147802 */ /* 0x000fe20000000f00 */
[----:B------:R-:W-:Y:S01]  /*295f0*/  IMAD.MOV.U32 R18, RZ, RZ, 0x4912f03a ;  /* 0x4912f03aff127424 */ /* 0x000fe200078e00ff */
[----:B------:R-:W-:Y:S01]  /*29600*/  MOV R21, 0x47946fa6 ;  /* 0x47946fa600157802 */ /* 0x000fe20000000f00 */
[----:B------:R-:W-:Y:S01]  /*29610*/  IMAD.MOV.U32 R17, RZ, RZ, 0x4c255322 ;  /* 0x4c255322ff117424 */ /* 0x000fe200078e00ff */
[----:B------:R-:W-:Y:S01]  /*29620*/  FSETP.GT.FTZ.AND P1, PT, |R4|, 1, PT ;  /* 0x3f8000000400780b */ /* 0x000fe20003f34200 */
        /* <DEDUP_REMOVED lines=8> */
[----:B------:R-:W-:-:S02]  /*296b0*/  SEL R0, R0, 0x4, P1 ;  /* 0x0000000400007807 */ /* 0x000fc40000800000 */
[----:B------:R2:W-:Y:S01]  /*296c0*/  STL [R1+0x13ec], R25 ;  /* 0x0013ec1901007387 */ /* 0x0005e20000100800 */
[----:B------:R-:W-:Y:S02]  /*296d0*/  SEL R8, RZ, 0x30, !P1 ;  /* 0x00000030ff087807 */ /* 0x000fe40004800000 */
[----:B0-----:R-:W-:Y:S01]  /*296e0*/  MOV R20, 0x46ff3c00 ;  /* 0x46ff3c0000147802 */ /* 0x001fe20000000f00 */
[----:B------:R-:W-:Y:S01]  /*296f0*/  IMAD.MOV.U32 R21, RZ, RZ, 0x48ae85e0 ;  /* 0x48ae85e0ff157424 */ /* 0x000fe200078e00ff */
[----:B------:R0:W-:Y:S01]  /*29700*/  STL.64 [R1+0xa48], R16 ;  /* 0x000a481001007387 */ /* 0x0001e20000100a00 */
[----:B-1----:R-:W-:Y:S02]  /*29710*/  MOV R18, 0x4a20fbd8 ;  /* 0x4a20fbd800127802 */ /* 0x002fe40000000f00 */
[----:B------:R-:W-:Y:S01]  /*29720*/  MOV R19, 0x4b4b8b8f ;  /* 0x4b4b8b8f00137802 */ /* 0x000fe20000000f00 */
[----:B------:R1:W-:Y:S01]  /*29730*/  STL.64 [R1+0x13f8], R20 ;  /* 0x0013f81401007387 */ /* 0x0003e20000100a00 */
[----:B--2---:R-:W-:-:S03]  /*29740*/  MOV R25, 0x3f0284fc ;  /* 0x3f0284fc00197802 */ /* 0x004fc60000000f00 */
[----:B------:R2:W-:Y:S01]  /*29750*/  STL.64 [R1+0x1400], R18 ;  /* 0x0014001201007387 */ /* 0x0005e20000100a00 */
[----:B0-----:R-:W-:Y:S01]  /*29760*/  IMAD.MOV.U32 R16, RZ, RZ, 0x4c2f75b4 ;  /* 0x4c2f75b4ff107424 */ /* 0x001fe200078e00ff */
[----:B------:R-:W-:Y:S02]  /*29770*/  MOV R17, 0x4cc8c38c ;  /* 0x4cc8c38c00117802 */ /* 0x000fe40000000f00 */
[----:B------:R0:W-:Y:S01]  /*29780*/  STL.64 [R1+0xa28], R24 ;  /* 0x000a281801007387 */ /* 0x0001e20000100a00 */
[----:B-1----:R-:W-:-:S03]  /*29790*/  IADD3 R20, PT, PT, R32, 0x9c4, RZ ;  /* 0x000009c420147810 */ /* 0x002fc60007ffe0ff */
[----:B------:R1:W-:Y:S01]  /*297a0*/  STL.64 [R1+0xa30], R22 ;  /* 0x000a301601007387 */ /* 0x0003e20000100a00 */
[----:B------:R-:W-:Y:S01]  /*297b0*/  @P1 IADD3 R20, PT, PT, R32, 0x9f4, RZ ;  /* 0x000009f420141810 */ /* 0x000fe20007ffe0ff */
[----:B------:R-:W-:Y:S01]  /*297c0*/  IMAD.MOV.U32 R21, RZ, RZ, 0x4c5914c6 ;  /* 0x4c5914c6ff157424 */ /* 0x000fe200078e00ff */
[----:B--2---:R-:W-:Y:S01]  /*297d0*/  MOV R18, 0x4d0fed36 ;  /* 0x4d0fed3600127802 */ /* 0x004fe20000000f00 */
[----:B------:R2:W-:Y:S01]  /*297e0*/  STL.64 [R1+0x1408], R16 ;  /* 0x0014081001007387 */ /* 0x0005e20000100a00 */
[----:B------:R-:W-:Y:S02]  /*297f0*/  MOV R19, 0x4ce5eb4c ;  /* 0x4ce5eb4c00137802 */ /* 0x000fe40000000f00 */
[----:B------:R-:W-:Y:S01]  /*29800*/  IADD3 R20, PT, PT, R20, R0, RZ ;  /* 0x0000000014147210 */ /* 0x000fe20007ffe0ff */
[----:B------:R-:W-:Y:S01]  /*29810*/  STL [R1+0xa58], R21 ;  /* 0x000a581501007387 */ /* 0x000fe20000100800 */
[----:B0-----:R-:W-:Y:S02]  /*29820*/  MOV R24, 0x4ca4b97f ;  /* 0x4ca4b97f00187802 */ /* 0x001fe40000000f00 */
[----:B------:R-:W-:Y:S01]  /*29830*/  MOV R25, 0x4cc5f8af ;  /* 0x4cc5f8af00197802 */ /* 0x000fe20000000f00 */
[----:B-1----:R-:W-:Y:S01]  /*29840*/  IMAD.MOV.U32 R22, RZ, RZ, 0x42840000 ;  /* 0x42840000ff167424 */ /* 0x002fe200078e00ff */
[----:B------:R-:W-:Y:S01]  /*29850*/  MOV R23, 0x44f0a000 ;  /* 0x44f0a00000177802 */ /* 0x000fe20000000f00 */
[----:B------:R0:W-:Y:S01]  /*29860*/  STL.64 [R1+0x1410], R18 ;  /* 0x0014101201007387 */ /* 0x0001e20000100a00 */
[----:B--2---:R-:W-:Y:S01]  /*29870*/  IMAD.MOV.U32 R16, RZ, RZ, 0x4c184540 ;  /* 0x4c184540ff107424 */ /* 0x004fe200078e00ff */
[----:B------:R-:W-:-:S02]  /*29880*/  MOV R17, RZ ;  /* 0x000000ff00117202 */ /* 0x000fc40000000f00 */
[----:B------:R-:W-:Y:S04]  /*29890*/  STL.64 [R1+0xa50], R24 ;  /* 0x000a501801007387 */ /* 0x000fe80000100a00 */
[----:B------:R1:W-:Y:S01]  /*298a0*/  STL.64 [R1+0x13f0], R22 ;  /* 0x0013f01601007387 */ /* 0x0003e20000100a00 */
[----:B0-----:R-:W-:Y:S01]  /*298b0*/  IADD3 R18, PT, PT, R32, R8, RZ ;  /* 0x0000000820127210 */ /* 0x001fe20007ffe0ff */
[----:B------:R-:W-:Y:S02]  /*298c0*/  IMAD.IADD R19, R20, 0x1, R0 ;  /* 0x0000000114137824 */ /* 0x000fe400078e0200 */
[----:B------:R0:W-:Y:S04]  /*298d0*/  STL.64 [R1+0x1418], R16 ;  /* 0x0014181001007387 */ /* 0x0001e80000100a00 */
[----:B------:R2:W3:Y:S01]  /*298e0*/  LDL R8, [R20] ;  /* 0x0000000014087983 */ /* 0x0004e20000100800 */
[----:B-1----:R-:W-:-:S03]  /*298f0*/  IADD3 R22, PT, PT, R19, R0, RZ ;  /* 0x0000000013167210 */ /* 0x002fc60007ffe0ff */
[----:B------:R-:W4:Y:S04]  /*29900*/  LDL R19, [R19] ;  /* 0x0000000013137983 */ /* 0x000f280000100800 */
[----:B0-----:R-:W3:Y:S01]  /*29910*/  LDL R16, [R18+0x9c4] ;  /* 0x0009c40012107983 */ /* 0x001ee20000100800 */
[----:B------:R-:W-:Y:S02]  /*29920*/  IADD3 R25, PT, PT, R22, R0, RZ ;  /* 0x0000000016197210 */ /* 0x000fe40007ffe0ff */
[----:B--2---:R-:W-:Y:S01]  /*29930*/  IADD3 R20, PT, PT, R0, R18, RZ ;  /* 0x0000001200147210 */ /* 0x004fe20007ffe0ff */
[----:B------:R-:W2:Y:S04]  /*29940*/  LDL R22, [R22] ;  /* 0x0000000016167983 */ /* 0x000ea80000100800 */
[----:B------:R0:W5:Y:S01]  /*29950*/  LDL R24, [R25] ;  /* 0x0000000019187983 */ /* 0x0001620000100800 */
[----:B------:R-:W-:-:S03]  /*29960*/  IMAD.IADD R21, R20, 0x1, R0 ;  /* 0x0000000114157824 */ /* 0x000fc600078e0200 */
[----:B------:R-:W5:Y:S01]  /*29970*/  LDL R18, [R18] ;  /* 0x0000000012127983 */ /* 0x000f620000100800 */
[----:B0-----:R-:W-:-:S03]  /*29980*/  IMAD.IADD R25, R25, 0x1, R0 ;  /* 0x0000000119197824 */ /* 0x001fc600078e0200 */
[----:B------:R-:W5:Y:S04]  /*29990*/  LDL R20, [R20] ;  /* 0x0000000014147983 */ /* 0x000f680000100800 */
[----:B------:R-:W5:Y:S04]  /*299a0*/  LDL R38, [R25] ;  /* 0x0000000019267983 */ /* 0x000f680000100800 */
[----:B------:R0:W5:Y:S02]  /*299b0*/  LDL R23, [R21] ;  /* 0x0000000015177983 */ /* 0x0001640000100800 */
[----:B0-----:R-:W-:-:S05]  /*299c0*/  IADD3 R21, PT, PT, R21, R0, RZ ;  /* 0x0000000015157210 */ /* 0x001fca0007ffe0ff */
[----:B------:R0:W5:Y:S01]  /*299d0*/  LDL R37, [R21] ;  /* 0x0000000015257983 */ /* 0x0001620000100800 */
[----:B------:R-:W-:Y:S02]  /*299e0*/  FSEL R17, R15, R4, P1 ;  /* 0x000000040f117208 */ /* 0x000fe40000800000 */
[----:B------:R-:W-:Y:S01]  /*299f0*/  IADD3 R25, PT, PT, R25, R0, RZ ;  /* 0x0000000019197210 */ /* 0x000fe20007ffe0ff */
[----:B0-----:R-:W-:-:S05]  /*29a00*/  IMAD.IADD R21, R21, 0x1, R0 ;  /* 0x0000000115157824 */ /* 0x001fca00078e0200 */
[----:B------:R-:W-:Y:S01]  /*29a10*/  IADD3 R32, PT, PT, R21, R0, RZ ;  /* 0x0000000015207210 */ /* 0x000fe20007ffe0ff */
[----:B------:R-:W5:Y:S01]  /*29a20*/  LDL R36, [R21] ;  /* 0x0000000015247983 */ /* 0x000f620000100800 */
[----:B---3--:R-:W-:-:S04]  /*29a30*/  FFMA.FTZ R8, R17, R16, R8 ;  /* 0x0000001011087223 */ /* 0x008fc80000010008 */
[----:B----4-:R-:W-:-:S04]  /*29a40*/  FFMA.FTZ R8, R17, R8, R19 ;  /* 0x0000000811087223 */ /* 0x010fc80000010013 */
[----:B--2---:R-:W-:Y:S01]  /*29a50*/  FFMA.FTZ R8, R17, R8, R22 ;  /* 0x0000000811087223 */ /* 0x004fe20000010016 */
[----:B------:R-:W-:-:S03]  /*29a60*/  IADD3 R22, PT, PT, R25, R0, RZ ;  /* 0x0000000019167210 */ /* 0x000fc60007ffe0ff */
[C---:B-----5:R-:W-:Y:S01]  /*29a70*/  FFMA.FTZ R24, R17.reuse, R8, R24 ;  /* 0x0000000811187223 */ /* 0x060fe20000010018 */
[----:B------:R-:W-:Y:S01]  /*29a80*/  IADD3 R33, PT, PT, R22, R0, RZ ;  /* 0x0000000016217210 */ /* 0x000fe20007ffe0ff */
[----:B------:R0:W2:Y:S01]  /*29a90*/  LDL R8, [R25] ;  /* 0x0000000019087983 */ /* 0x0000a20000100800 */
[----:B------:R-:W-:-:S03]  /*29aa0*/  FFMA.FTZ R18, R17, R18, R20 ;  /* 0x0000001211127223 */ /* 0x000fc60000010014 */
[----:B------:R-:W3:Y:S01]  /*29ab0*/  LDL R22, [R22] ;  /* 0x0000000016167983 */ /* 0x000ee20000100800 */
[----:B------:R-:W-:Y:S01]  /*29ac0*/  FFMA.FTZ R38, R17, R24, R38 ;  /* 0x0000001811267223 */ /* 0x000fe20000010026 */
[--C-:B0-----:R-:W-:Y:S01]  /*29ad0*/  IMAD.IADD R25, R33, 0x1, R0.reuse ;  /* 0x0000000121197824 */ /* 0x101fe200078e0200 */
[----:B------:R-:W-:Y:S01]  /*29ae0*/  IADD3 R24, PT, PT, R32, R0, RZ ;  /* 0x0000000020187210 */ /* 0x000fe20007ffe0ff */
[----:B------:R-:W4:Y:S01]  /*29af0*/  LDL R33, [R33] ;  /* 0x0000000021217983 */ /* 0x000f220000100800 */
[----:B------:R-:W-:Y:S02]  /*29b00*/  FFMA.FTZ R18, R17, R18, R23 ;  /* 0x0000001211127223 */ /* 0x000fe40000010017 */
[-C--:B------:R-:W-:Y:S01]  /*29b10*/  IADD3 R23, PT, PT, R25, R0.reuse, RZ ;  /* 0x0000000019177210 */ /* 0x080fe20007ffe0ff */
[----:B------:R-:W-:Y:S01]  /*29b20*/  IMAD.IADD R20, R24, 0x1, R0 ;  /* 0x0000000118147824 */ /* 0x000fe200078e0200 */
[----:B------:R-:W5:Y:S02]  /*29b30*/  LDL R32, [R32] ;  /* 0x0000000020207983 */ /* 0x000f640000100800 */
[----:B------:R-:W-:-:S02]  /*29b40*/  IADD3 R21, PT, PT, R23, R0, RZ ;  /* 0x0000000017157210 */ /* 0x000fc40007ffe0ff */
[----:B------:R-:W5:Y:S01]  /*29b50*/  LDL R25, [R25] ;  /* 0x0000000019197983 */ /* 0x000f620000100800 */
[----:B------:R-:W-:-:S03]  /*29b60*/  IADD3 R15, PT, PT, R20, R0, RZ ;  /* 0x00000000140f7210 */ /* 0x000fc60007ffe0ff */
[----:B------:R-:W5:Y:S01]  /*29b70*/  LDL R24, [R24] ;  /* 0x0000000018187983 */ /* 0x000f620000100800 */
[----:B------:R-:W-:-:S03]  /*29b80*/  IMAD.IADD R19, R21, 0x1, R0 ;  /* 0x0000000115137824 */ /* 0x000fc600078e0200 */
[----:B------:R-:W5:Y:S01]  /*29b90*/  LDL R23, [R23] ;  /* 0x0000000017177983 */ /* 0x000f620000100800 */
[----:B------:R-:W-:Y:S01]  /*29ba0*/  FFMA.FTZ R37, R17, R18, R37 ;  /* 0x0000001211257223 */ /* 0x000fe20000010025 */
        /* <DEDUP_REMOVED lines=12> */
[C---:B------:R-:W-:Y:S01]  /*29c70*/  FFMA.FTZ R36, R17.reuse, R37, R36 ;  /* 0x0000002511247223 */ /* 0x040fe20000010024 */
[----:B--2---:R-:W-:-:S02]  /*29c80*/  FFMA.FTZ R8, R17, R38, R8 ;  /* 0x0000002611087223 */ /* 0x004fc40000010008 */
[----:B------:R-:W0:Y:S02]  /*29c90*/  @P1 MUFU.LG2 R38, R4 ;  /* 0x0000000400261308 */ /* 0x000e240000000c00 */
        /* <DEDUP_REMOVED lines=39> */
.L_x_2826:
[----:B------:R-:W0:Y:S01]  /*29f10*/  MUFU.RCP R0, R16 ;  /* 0x0000001000007308 */ /* 0x000e220000001000 */
[----:B------:R-:W-:Y:S01]  /*29f20*/  FADD.FTZ R7, R7, -6.0246801376342773438 ;  /* 0xc0c0ca2e07077421 */ /* 0x000fe20000010000 */
[----:B------:R-:W-:Y:S01]  /*29f30*/  MOV R24, 0x3e800000 ;  /* 0x3e80000000187802 */ /* 0x000fe20000000f00 */
[----:B------:R-:W-:Y:S01]  /*29f40*/  FMUL.FTZ R14, R16, 1 ;  /* 0x3f800000100e7820 */ /* 0x000fe20000410000 */
[----:B------:R-:W-:Y:S01]  /*29f50*/  UMOV UR6, 0xc0000000 ;  /* 0xc000000000067882 */ /* 0x000fe20000000000 */
[----:B------:R-:W-:Y:S01]  /*29f60*/  FADD.FTZ R7, R7, 0.5 ;  /* 0x3f00000007077421 */ /* 0x000fe20000010000 */
[----:B------:R-:W-:Y:S01]  /*29f70*/  UMOV UR7, 0x40161945 ;  /* 0x4016194500077882 */ /* 0x000fe20000000000 */
[----:B------:R-:W-:Y:S01]  /*29f80*/  BSSY.RECONVERGENT B2, `(.L_x_2827) ;  /* 0x0000057000027945 */ /* 0x000fe20003800200 */
[----:B------:R1:W2:-:S15]  /*29f90*/  DMUL R18, R12, -UR6 ;  /* 0x800000060c127c28 */ /* 0x00029e0008000000 */
[----:B------:R-:W-:-:S15]  /*29fa0*/  NOP ;  /* 0x0000000000007918 */ /* 0x000fde0000000000 */
[----:B------:R-:W-:-:S15]  /*29fb0*/  NOP ;  /* 0x0000000000007918 */ /* 0x000fde0000000000 */
[----:B------:R-:W-:-:S15]  /*29fc0*/  NOP ;  /* 0x0000000000007918 */ /* 0x000fde0000000000 */
[----:B------:R-:W-:-:S04]  /*29fd0*/  NOP ;  /* 0x0000000000007918 */ /* 0x000fc80000000000 */
[----:B------:R-:W3:Y:S01]  /*29fe0*/  F2F.F64.F32 R14, R14 ;  /* 0x0000000e000e7310 */ /* 0x000ee20000201800 */
[----:B-1----:R-:W-:Y:S01]  /*29ff0*/  MOV R12, 0x1 ;  /* 0x00000001000c7802 */ /* 0x002fe20000000f00 */
        /* <DEDUP_REMOVED lines=77> */
[----:B------:R-:W-:-:S07]  /*2a4d0*/  MOV R0, 0x2a4f0 ;  /* 0x0002a4f000007802 */ /* 0x000fce0000000f00 */
[----:B------:R-:W-:Y:S05]  /*2a4e0*/  CALL.REL.NOINC `($__internal_8_$__cuda_sm20_div_rn_f64_full) ;  /* 0x0000009c00c87944 */ /* 0x000fea0003c00000 */
.L_x_2828:
[----:B------:R-:W-:Y:S05]  /*2a4f0*/  BSYNC.RECONVERGENT B2 ;  /* 0x0000000000027941 */ /* 0x000fea0003800200 */
.L_x_2827:
        /* <DEDUP_REMOVED lines=127> */
.L_x_2830:
[----:B------:R-:W-:Y:S05]  /*2acf0*/  BSYNC.RECONVERGENT B0 ;  /* 0x0000000000007941 */ /* 0x000fea0003800200 */
.L_x_2829:
        /* <DEDUP_REMOVED lines=14> */
.L_x_2825:
[----:B------:R-:W-:Y:S05]  /*2ade0*/  BSYNC.RECONVERGENT B1 ;  /* 0x0000000000017941 */ /* 0x000fea0003800200 */
.L_x_2814:
[----:B-1----:R-:W-:-:S13]  /*2adf0*/  FSETP.NEU.FTZ.AND P0, PT, R8, RZ, PT ;  /* 0x000000ff0800720b */ /* 0x002fda0003f1d000 */
[----:B------:R-:W-:Y:S05]  /*2ae00*/  @!P0 BRA `(.L_x_2666) ;  /* 0x00000094006c8947 */ /* 0x000fea0003800000 */
[----:B------:R-:W-:Y:S01]  /*2ae10*/  FADD.FTZ R4, -R4, 1 ;  /* 0x3f80000004047421 */ /* 0x000fe20000010100 */
[C---:B------:R-:W-:Y:S01]  /*2ae20*/  FADD.FTZ R0, R6.reuse, 1 ;  /* 0x3f80000006007421 */ /* 0x040fe20000010000 */
[----:B0-----:R-:W-:Y:S01]  /*2ae30*/  HFMA2 R15, -RZ, RZ, 0, 0 ;  /* 0x00000000ff0f7431 */ /* 0x001fe200000001ff */
[----:B------:R-:W-:Y:S01]  /*2ae40*/  BSSY.RECONVERGENT B0, `(.L_x_2831) ;  /* 0x0000024000007945 */ /* 0x000fe20003800200 */
[----:B------:R-:W-:Y:S01]  /*2ae50*/  FADD.FTZ R5, R6, R4 ;  /* 0x0000000406057221 */ /* 0x000fe20000010000 */
[----:B------:R-:W-:Y:S01]  /*2ae60*/  MOV R16, 0x3f800000 ;  /* 0x3f80000000107802 */ /* 0x000fe20000000f00 */
[----:B------:R-:W-:Y:S02]  /*2ae70*/  IMAD.MOV.U32 R13, RZ, RZ, RZ ;  /* 0x000000ffff0d7224 */ /* 0x000fe400078e00ff */
[----:B------:R-:W-:-:S04]  /*2ae80*/  FADD.FTZ R5, R5, 1 ;  /* 0x3f80000005057421 */ /* 0x000fc80000010000 */
[----:B------:R-:W-:-:S04]  /*2ae90*/  FMUL.FTZ R14, R6, R5 ;  /* 0x00000005060e7220 */ /* 0x000fc80000410000 */
[----:B------:R-:W0:Y:S02]  /*2aea0*/  MUFU.RCP R7, R14 ;  /* 0x0000000e00077308 */ /* 0x000e240000001000 */
[----:B0-----:R-:W-:-:S07]  /*2aeb0*/  FMUL.FTZ R7, R0, R7 ;  /* 0x0000000700077220 */ /* 0x001fce0000410000 */
.L_x_2832:
[----:B------:R-:W-:Y:S01]  /*2aec0*/  FADD.FTZ R13, R13, 1 ;  /* 0x3f8000000d0d7421 */ /* 0x000fe20000010000 */
[----:B------:R-:W-:Y:S01]  /*2aed0*/  FADD.FTZ R4, R4, 1 ;  /* 0x3f80000004047421 */ /* 0x000fe20000010000 */
[----:B------:R-:W-:Y:S01]  /*2aee0*/  FADD.FTZ R5, R5, 2 ;  /* 0x4000000005057421 */ /* 0x000fe20000010000 */
[C---:B------:R-:W-:Y:S01]  /*2aef0*/  ISETP.LT.U32.AND P2, PT, R15.reuse, 0x7cf, PT ;  /* 0x000007cf0f00780c */ /* 0x040fe20003f41070 */
[----:B------:R-:W-:Y:S02]  /*2af00*/  VIADD R15, R15, 0x1 ;  /* 0x000000010f0f7836 */ /* 0x000fe40000000000 */
[----:B------:R-:W-:-:S04]  /*2af10*/  FMUL.FTZ R17, R13, R4 ;  /* 0x000000040d117220 */ /* 0x000fc80000410000 */
        /* <DEDUP_REMOVED lines=13> */
[----:B------:R-:W-:Y:S01]  /*2aff0*/  @P0 FADD.FTZ R18, R7, -R6 ;  /* 0x8000000607120221 */ /* 0x000fe20000010000 */
[----:B------:R-:W-:Y:S02]  /*2b000*/  @P0 MOV R7, R6 ;  /* 0x0000000600070202 */ /* 0x000fe40000000f00 */
[----:B0-----:R-:W-:Y:S01]  /*2b010*/  MOV R6, R14 ;  /* 0x0000000e00067202 */ /* 0x001fe20000000f00 */
[----:B------:R-:W-:Y:S02]  /*2b020*/  IMAD.MOV.U32 R14, RZ, RZ, R12 ;  /* 0x000000ffff0e7224 */ /* 0x000fe400078e000c */
[----:B-1----:R-:W-:-:S05]  /*2b030*/  @P0 FMUL.FTZ R16, R18, R16 ;  /* 0x0000001012100220 */ /* 0x002fca0000410000 */
[----:B------:R-:W-:Y:S02]  /*2b040*/  FSETP.GTU.OR P0, PT, |R16|, 5.9604644775390625e-08, !P0 ;  /* 0x338000001000780b */ /* 0x000fe4000470c600 */
[----:B------:R-:W-:Y:S02]  /*2b050*/  MOV R16, R0 ;  /* 0x0000000000107202 */ /* 0x000fe40000000f00 */
[----:B------:R-:W-:-:S09]  /*2b060*/  MOV R0, R17 ;  /* 0x0000001100007202 */ /* 0x000fd20000000f00 */
[----:B------:R-:W-:Y:S05]  /*2b070*/  @P0 BRA P2, `(.L_x_2832) ;  /* 0xfffffffc00900947 */ /* 0x000fea000103ffff */
[----:B------:R-:W-:Y:S05]  /*2b080*/  BSYNC.RECONVERGENT B0 ;  /* 0x0000000000007941 */ /* 0x000fea0003800200 */
.L_x_2831:
[----:B------:R-:W-:Y:S01]  /*2b090*/  FMUL.FTZ R5, R7, R8 ;  /* 0x0000000807057220 */ /* 0x000fe20000410000 */
[----:B------:R-:W-:Y:S06]  /*2b0a0*/  BRA `(.L_x_2666) ;  /* 0x0000009000c47947 */ /* 0x000fec0003800000 */
.L_x_2791:
        /* <DEDUP_REMOVED lines=54> */
[----:B------:R-:W-:Y:S01]  /*2b410*/  IMAD.MOV.U32 R17, RZ, RZ, R15 ;  /* 0x000000ffff117224 */ /* 0x000fe200078e000f */
[----:B------:R-:W-:Y:S02]  /*2b420*/  MOV R20, 0x9999999a ;  /* 0x9999999a00147802 */ /* 0x000fe40000000f00 */
[----:B------:R-:W-:Y:S02]  /*2b430*/  MOV R21, 0xbfd99999 ;  /* 0xbfd9999900157802 */ /* 0x000fe40000000f00 */
[----:B------:R-:W-:-:S07]  /*2b440*/  MOV R0, 0x2b460 ;  /* 0x0002b46000007802 */ /* 0x000fce0000000f00 */
[----:B------:R-:W-:Y:S05]  /*2b450*/  CALL.REL.NOINC `($__internal_8_$__cuda_sm20_div_rn_f64_full) ;  /* 0x0000008c00ec7944 */ /* 0x000fea0003c00000 */
.L_x_2835:
[----:B------:R-:W-:Y:S05]  /*2b460*/  BSYNC.RECONVERGENT B1 ;  /* 0x0000000000017941 */ /* 0x000fea0003800200 */
.L_x_2834:
        /* <DEDUP_REMOVED lines=13> */
.L_x_2838:
[----:B------:R-:W-:Y:S02]  /*2b540*/  I2FP.F32.U32 R14, R7 ;  /* 0x00000007000e7245 */ /* 0x000fe40000201000 */
[C---:B------:R-:W-:Y:S01]  /*2b550*/  ISETP.LT.U32.AND P1, PT, R7.reuse, 0x7cf, PT ;  /* 0x000007cf0700780c */ /* 0x040fe20003f21070 */
[----:B------:R-:W-:Y:S01]  /*2b560*/  VIADD R7, R7, 0x1 ;  /* 0x0000000107077836 */ /* 0x000fe20000000000 */
[----:B------:R0:W1:Y:S02]  /*2b570*/  MUFU.RCP R13, R14 ;  /* 0x0000000e000d7308 */ /* 0x0000640000001000 */
[----:B0-----:R-:W-:-:S06]  /*2b580*/  FADD.FTZ R14, R4, R14 ;  /* 0x0000000e040e7221 */ /* 0x001fcc0000010000 */
[----:B------:R-:W0:Y:S01]  /*2b590*/  MUFU.RCP R14, R14 ;  /* 0x0000000e000e7308 */ /* 0x000e220000001000 */
[----:B-1----:R-:W-:-:S04]  /*2b5a0*/  FMUL.FTZ R13, R0, R13 ;  /* 0x0000000d000d7220 */ /* 0x002fc80000410000 */
[----:B------:R-:W-:-:S04]  /*2b5b0*/  FMUL.FTZ R12, R13, R12 ;  /* 0x0000000c0d0c7220 */ /* 0x000fc80000410000 */
[----:B0-----:R-:W-:-:S04]  /*2b5c0*/  FMUL.FTZ R14, R12, R14 ;  /* 0x0000000e0c0e7220 */ /* 0x001fc80000410000 */
[----:B------:R-:W-:-:S04]  /*2b5d0*/  FADD.FTZ R6, R14, R6 ;  /* 0x000000060e067221 */ /* 0x000fc80000010000 */
[----:B------:R-:W-:-:S05]  /*2b5e0*/  FMUL.FTZ R13, |R6|, 5.9604644775390625e-08 ;  /* 0x33800000060d7820 */ /* 0x000fca0000410200 */
[----:B------:R-:W-:-:S13]  /*2b5f0*/  FSETP.GTU.FTZ.AND P0, PT, |R14|, R13, PT ;  /* 0x0000000d0e00720b */ /* 0x000fda0003f1c200 */
[----:B------:R-:W-:Y:S05]  /*2b600*/  @P0 BRA P1, `(.L_x_2838) ;  /* 0xfffffffc00cc0947 */ /* 0x000fea000083ffff */
[----:B------:R-:W-:Y:S05]  /*2b610*/  BSYNC.RECONVERGENT B0 ;  /* 0x0000000000007941 */ /* 0x000fea0003800200 */
.L_x_2837:
        /* <DEDUP_REMOVED lines=30> */
[C---:B------:R-:W-:Y:S01]  /*2b800*/  @P0 FFMA.FTZ R14, |R7|.reuse, R13, +INF ;  /* 0x7f800000070e0423 */ /* 0x040fe2000001020d */
[----:B0-----:R-:W-:Y:S01]  /*2b810*/  FMUL.FTZ R16, R12, R12 ;  /* 0x0000000c0c107220 */ /* 0x001fe20000410000 */
[C---:B------:R-:W-:Y:S01]  /*2b820*/  FSETP.NEU.FTZ.AND P0, PT, |R7|.reuse, RZ, PT ;  /* 0x000000ff0700720b */ /* 0x040fe20003f1d200 */
[----:B------:R-:W-:Y:S01]  /*2b830*/  FADD.FTZ R13, |R7|, -0.5 ;  /* 0xbf000000070d7421 */ /* 0x000fe20000010200 */
[----:B------:R-:W-:Y:S01]  /*2b840*/  FMUL.FTZ R14, R14, 0.5 ;  /* 0x3f0000000e0e7820 */ /* 0x000fe20000410000 */
[----:B------:R-:W-:-:S04]  /*2b850*/  FFMA.FTZ R15, R16, R15, -0.0027776553761214017868 ;  /* 0xbb360953100f7423 */ /* 0x000fc8000001000f */
        /* <DEDUP_REMOVED lines=10> */
.L_x_2841:
        /* <DEDUP_REMOVED lines=13> */
.L_x_2840:
        /* <DEDUP_REMOVED lines=15> */
.L_x_2843:
        /* <DEDUP_REMOVED lines=16> */
.L_x_2844:
        /* <DEDUP_REMOVED lines=36> */
.L_x_2842:
[----:B------:R-:W-:Y:S05]  /*2be00*/  BSYNC.RECONVERGENT B0 ;  /* 0x0000000000007941 */ /* 0x000fea0003800200 */
.L_x_2839:
        /* <DEDUP_REMOVED lines=38> */
.L_x_2847:
        /* <DEDUP_REMOVED lines=15> */
[----:B------:R-:W-:-:S02]  /*2c160*/  FSEL R16, R16, -0.00019574658654164522886, !P0 ;  /* 0xb94d415310107808 */ /* 0x000fc40004000000 */
[----:B------:R-:W-:-:S03]  /*2c170*/  FSEL R17, -R18, -0.16666662693023681641, !P0 ;  /* 0xbe2aaaa812117808 */ /* 0x000fc60004000100 */
[C---:B------:R-:W-:Y:S01]  /*2c180*/  FFMA.FTZ R15, R14.reuse, R16, R15 ;  /* 0x000000100e0f7223 */ /* 0x040fe2000001000f */
[----:B------:R-:W-:-:S03]  /*2c190*/  FFMA.FTZ R16, R14, R0, RZ ;  /* 0x000000000e107223 */ /* 0x000fc600000100ff */
[----:B------:R-:W-:Y:S01]  /*2c1a0*/  FFMA.FTZ R15, R14, R15, R17 ;  /* 0x0000000f0e0f7223 */ /* 0x000fe20000010011 */
[----:B------:R-:W-:-:S03]  /*2c1b0*/  HFMA2 R14, -RZ, RZ, 1.5048828125, 33.21875 ;  /* 0x3e055027ff0e7431 */ /* 0x000fc600000001ff */
[----:B------:R-:W-:-:S04]  /*2c1c0*/  FFMA.FTZ R0, R16, R15, R0 ;  /* 0x0000000f10007223 */ /* 0x000fc80000010000 */
        /* <DEDUP_REMOVED lines=28> */
.L_x_2846:
[----:B------:R-:W-:Y:S05]  /*2c390*/  BSYNC.RECONVERGENT B0 ;  /* 0x0000000000007941 */ /* 0x000fea0003800200 */
.L_x_2845:
[----:B------:R-:W-:Y:S01]  /*2c3a0*/  FADD.FTZ R0, R5, -R13 ;  /* 0x8000000d05007221 */ /* 0x000fe20000010000 */
[----:B------:R-:W-:Y:S01]  /*2c3b0*/  MOV R14, 0x3ab5ebe6 ;  /* 0x3ab5ebe6000e7802 */ /* 0x000fe20000000f00 */
[----:B------:R-:W-:Y:S02]  /*2c3c0*/  BSSY.RECONVERGENT B0, `(.L_x_2848) ;  /* 0x0000091000007945 */ /* 0x000fe40003800200 */
[C---:B------:R-:W-:Y:S01]  /*2c3d0*/  FMUL.FTZ R7, R0.reuse, 1.4426950216293334961 ;  /* 0x3fb8aa3b00077820 */ /* 0x040fe20000410000 */
[C---:B------:R-:W-:Y:S02]  /*2c3e0*/  FSETP.GEU.FTZ.AND P0, PT, |R0|.reuse, 0.40999999642372131348, PT ;  /* 0x3ed1eb850000780b */ /* 0x040fe40003f1e200 */
[----:B------:R-:W-:-:S03]  /*2c3f0*/  FSETP.NEU.FTZ.AND P2, PT, R0, RZ, PT ;  /* 0x000000ff0000720b */ /* 0x000fc60003f5d000 */
[----:B------:R-:W0:Y:S02]  /*2c400*/  FRND R7, R7 ;  /* 0x0000000700077307 */ /* 0x000e240000201000 */
[----:B0-----:R-:W-:-:S04]  /*2c410*/  FSEL R12, R7, RZ, P0 ;  /* 0x000000ff070c7208 */ /* 0x001fc80000000000 */
        /* <DEDUP_REMOVED lines=42> */
[----:B------:R-:W-:-:S03]  /*2c6c0*/  IMAD.MOV.U32 R12, RZ, RZ, 0x7f800000 ;  /* 0x7f800000ff0c7424 */ /* 0x000fc600078e00ff */
[----:B------:R-:W-:Y:S01]  /*2c6d0*/  FFMA.FTZ R13, R14, 0.69314718246459960938, R13 ;  /* 0x3f3172180e0d7823 */ /* 0x000fe2000001000d */
[----:B------:R-:W-:Y:S01]  /*2c6e0*/  @P0 FFMA.FTZ R13, |R4|, R12, +INF ;  /* 0x7f800000040d0423 */ /* 0x000fe2000001020c */
[----:B------:R-:W-:Y:S01]  /*2c6f0*/  MOV R14, 0x3a4be755 ;  /* 0x3a4be755000e7802 */ /* 0x000fe20000000f00 */
[----:B0-----:R-:W-:Y:S01]  /*2c700*/  FMUL.FTZ R15, R0, R0 ;  /* 0x00000000000f7220 */ /* 0x001fe20000410000 */
[C---:B------:R-:W-:Y:S01]  /*2c710*/  FSETP.NEU.FTZ.AND P0, PT, |R4|.reuse, RZ, PT ;  /* 0x000000ff0400720b */ /* 0x040fe20003f1d200 */
        /* <DEDUP_REMOVED lines=11> */
.L_x_2850:
        /* <DEDUP_REMOVED lines=13> */
.L_x_2849:
        /* <DEDUP_REMOVED lines=15> */
.L_x_2852:
        /* <DEDUP_REMOVED lines=16> */
.L_x_2853:
        /* <DEDUP_REMOVED lines=32> */
[C---:B------:R-:W-:Y:S01]  /*2cc90*/  @P0 FFMA.FTZ R13, R0.reuse, R12, +INF ;  /* 0x7f800000000d0423 */ /* 0x040fe2000001000c */
[----:B------:R-:W-:-:S03]  /*2cca0*/  FSETP.NEU.FTZ.AND P0, PT, R0, RZ, PT ;  /* 0x000000ff0000720b */ /* 0x000fc60003f1d000 */
[----:B------:R-:W-:-:S05]  /*2ccb0*/  FADD.FTZ R13, -R13, -RZ ;  /* 0x800000ff0d0d7221 */ /* 0x000fca0000010100 */
[----:B------:R-:W-:-:S07]  /*2ccc0*/  FSEL R12, R13, +INF , P0 ;  /* 0x7f8000000d0c7808 */ /* 0x000fce0000000000 */
.L_x_2851:
[----:B------:R-:W-:Y:S05]  /*2ccd0*/  BSYNC.RECONVERGENT B0 ;  /* 0x0000000000007941 */ /* 0x000fea0003800200 */
.L_x_2848:
        /* <DEDUP_REMOVED lines=14> */
[----:B------:R-:W-:Y:S02]  /*2cdc0*/  FSEL R8, R0, R8, !P0 ;  /* 0x0000000800087208 */ /* 0x000fe40004000000 */
[----:B------:R-:W-:Y:S02]  /*2cdd0*/  FSEL R12, RZ, -23, P0 ;  /* 0xc1b80000ff0c7808 */ /* 0x000fe40000000000 */
        /* <DEDUP_REMOVED lines=23> */
.L_x_2856:
        /* <DEDUP_REMOVED lines=16> */
[----:B------:R-:W-:-:S03]  /*2d050*/  FSEL R16, -R17, -0.16666662693023681641, !P0 ;  /* 0xbe2aaaa811107808 */ /* 0x000fc60004000100 */
[C---:B------:R-:W-:Y:S01]  /*2d060*/  FFMA.FTZ R14, R8.reuse, R15, R14 ;  /* 0x0000000f080e7223 */ /* 0x040fe2000001000e */
[----:B------:R-:W-:-:S03]  /*2d070*/  FFMA.FTZ R15, R8, R0, RZ ;  /* 0x00000000080f7223 */ /* 0x000fc600000100ff */
[----:B------:R-:W-:Y:S01]  /*2d080*/  FFMA.FTZ R14, R8, R14, R16 ;  /* 0x0000000e080e7223 */ /* 0x000fe20000010010 */
[----:B------:R-:W-:-:S03]  /*2d090*/  IMAD.MOV.U32 R8, RZ, RZ, 0x3e055027 ;  /* 0x3e055027ff087424 */ /* 0x000fc600078e00ff */
        /* <DEDUP_REMOVED lines=29> */
.L_x_2855:
[----:B------:R-:W-:Y:S05]  /*2d270*/  BSYNC.RECONVERGENT B0 ;  /* 0x0000000000007941 */ /* 0x000fea0003800200 */
.L_x_2854:
[----:B------:R-:W-:-:S04]  /*2d280*/  FADD.FTZ R0, R5, -R0 ;  /* 0x8000000005007221 */ /* 0x000fc80000010000 */
[----:B------:R-:W-:-:S06]  /*2d290*/  FMUL.FTZ R0, R0, 1.4426950216293334961 ;  /* 0x3fb8aa3b00007820 */ /* 0x000fcc0000410000 */
[----:B------:R-:W0:Y:S02]  /*2d2a0*/  MUFU.EX2 R0, R0 ;  /* 0x0000000000007308 */ /* 0x000e240000000800 */
[----:B0-----:R-:W-:Y:S01]  /*2d2b0*/  FFMA.FTZ R5, -R6, R0, -R7 ;  /* 0x0000000006057223 */ /* 0x001fe20000010907 */
[----:B------:R-:W-:Y:S06]  /*2d2c0*/  BRA `(.L_x_2666) ;  /* 0x00000070003c7947 */ /* 0x000fec0003800000 */
.L_x_2836:
        /* <DEDUP_REMOVED lines=65> */
.L_x_2861:
        /* <DEDUP_REMOVED lines=13> */
.L_x_2860:
        /* <DEDUP_REMOVED lines=15> */
.L_x_2863:
        /* <DEDUP_REMOVED lines=16> */
.L_x_2864:
        /* <DEDUP_REMOVED lines=36> */
.L_x_2862:
[----:B------:R-:W-:Y:S05]  /*2dbe0*/  BSYNC.RECONVERGENT B0 ;  /* 0x0000000000007941 */ /* 0x000fea0003800200 */
.L_x_2859:
        /* <DEDUP_REMOVED lines=39> */
.L_x_2867:
        /* <DEDUP_REMOVED lines=50> */
.L_x_2866:
[----:B------:R-:W-:Y:S05]  /*2e180*/  BSYNC.RECONVERGENT B0 ;  /* 0x0000000000007941 */ /* 0x000fea0003800200 */
.L_x_2865:
[----:B------:R-:W-:-:S04]  /*2e190*/  FADD.FTZ R5, -R6, R5 ;  /* 0x0000000506057221 */ /* 0x000fc80000010100 */
[----:B------:R-:W-:Y:S01]  /*2e1a0*/  FADD.FTZ R7, R5, -R7 ;  /* 0x8000000705077221 */ /* 0x000fe20000010000 */
[----:B------:R-:W-:-:S04]  /*2e1b0*/  MOV R5, RZ ;  /* 0x000000ff00057202 */ /* 0x000fc80000000f00 */
[----:B------:R-:W-:-:S13]  /*2e1c0*/  FSETP.GEU.FTZ.AND P0, PT, R7, -88.72283935546875, PT ;  /* 0xc2b172180700780b */ /* 0x000fda0003f1e000 */
[----:B------:R-:W-:Y:S05]  /*2e1d0*/  @!P0 BRA `(.L_x_2868) ;  /* 0x0000001800248947 */ /* 0x000fea0003800000 */
[----:B------:R-:W-:-:S06]  /*2e1e0*/  FMUL.FTZ R5, R7, 1.4426950216293334961 ;  /* 0x3fb8aa3b07057820 */ /* 0x000fcc0000410000 */
[----:B------:R-:W0:Y:S01]  /*2e1f0*/  MUFU.EX2 R5, R5 ;  /* 0x0000000500057308 */ /* 0x000e220000000800 */
[----:B------:R-:W-:Y:S05]  /*2e200*/  BRA `(.L_x_2868) ;  /* 0x0000001800187947 */ /* 0x000fea0003800000 */
.L_x_2858:
        /* <DEDUP_REMOVED lines=15> */
[C---:B------:R-:W-:Y:S01]  /*2e300*/  IADD3 R5, PT, PT, R32.reuse, 0x9c4, RZ ;  /* 0x000009c420057810 */ /* 0x040fe20007ffe0ff */
[----:B------:R-:W-:Y:S01]  /*2e310*/  @P0 VIADD R5, R32, 0x9f4 ;  /* 0x000009f420050836 */ /* 0x000fe20000000000 */
[----:B------:R-:W-:Y:S01]  /*2e320*/  SEL R0, R0, 0x4, P0 ;  /* 0x0000000400007807 */ /* 0x000fe20000000000 */
[----:B------:R3:W-:Y:S01]  /*2e330*/  STL.64 [R1+0xa38], R22 ;  /* 0x000a381601007387 */ /* 0x0007e20000100a00 */
[----:B0-----:R-:W-:-:S02]  /*2e340*/  MOV R16, 0x4ca4b97f ;  /* 0x4ca4b97f00107802 */ /* 0x001fc40000000f00 */
[----:B------:R-:W-:Y:S01]  /*2e350*/  MOV R17, 0x4cc5f8af ;  /* 0x4cc5f8af00117802 */ /* 0x000fe20000000f00 */
[----:B-1----:R-:W-:Y:S01]  /*2e360*/  IMAD.MOV.U32 R18, RZ, RZ, 0x4c2f75b4 ;  /* 0x4c2f75b4ff127424 */ /* 0x002fe200078e00ff */
[----:B------:R-:W-:Y:S01]  /*2e370*/  MOV R19, 0x4cc8c38c ;  /* 0x4cc8c38c00137802 */ /* 0x000fe20000000f00 */
[----:B------:R0:W-:Y:S01]  /*2e380*/  STL.64 [R1+0xa40], R20 ;  /* 0x000a401401007387 */ /* 0x0001e20000100a00 */
[----:B------:R-:W-:Y:S01]  /*2e390*/  SEL R15, RZ, 0x30, !P0 ;  /* 0x00000030ff0f7807 */ /* 0x000fe20004000000 */
[----:B--2---:R-:W-:Y:S01]  /*2e3a0*/  IMAD.MOV.U32 R24, RZ, RZ, 0x42840000 ;  /* 0x42840000ff187424 */ /* 0x004fe200078e00ff */
[----:B------:R-:W-:Y:S01]  /*2e3b0*/  MOV R25, 0x44f0a000 ;  /* 0x44f0a00000197802 */ /* 0x000fe20000000f00 */
[----:B------:R1:W-:Y:S01]  /*2e3c0*/  STL.64 [R1+0xa50], R16 ;  /* 0x000a501001007387 */ /* 0x0003e20000100a00 */
[----:B------:R-:W-:Y:S01]  /*2e3d0*/  MOV R8, 0x3f800000 ;  /* 0x3f80000000087802 */ /* 0x000fe20000000f00 */
[----:B---3--:R-:W-:Y:S01]  /*2e3e0*/  IMAD.MOV.U32 R23, RZ, RZ, 0x48ae85e0 ;  /* 0x48ae85e0ff177424 */ /* 0x008fe200078e00ff */
[----:B------:R-:W-:Y:S01]  /*2e3f0*/  MOV R22, 0x46ff3c00 ;  /* 0x46ff3c0000167802 */ /* 0x000fe20000000f00 */
[----:B------:R2:W-:Y:S01]  /*2e400*/  STL.64 [R1+0x1408], R18 ;  /* 0x0014081201007387 */ /* 0x0005e20000100a00 */
[----:B------:R-:W-:Y:S01]  /*2e410*/  IADD3 R5, PT, PT, R5, R0, RZ ;  /* 0x0000000005057210 */ /* 0x000fe20007ffe0ff */
[----:B------:R-:W-:Y:S01]  /*2e420*/  IMAD.IADD R15, R32, 0x1, R15 ;  /* 0x00000001200f7824 */ /* 0x000fe200078e020f */
[----:B0-----:R-:W-:Y:S01]  /*2e430*/  MOV R20, 0x4a20fbd8 ;  /* 0x4a20fbd800147802 */ /* 0x001fe20000000f00 */
[----:B------:R-:W-:Y:S01]  /*2e440*/  STL.64 [R1+0x13f0], R24 ;  /* 0x0013f01801007387 */ /* 0x000fe20000100a00 */
[----:B------:R-:W-:-:S02]  /*2e450*/  MOV R21, 0x4b4b8b8f ;  /* 0x4b4b8b8f00157802 */ /* 0x000fc40000000f00 */
[----:B-1----:R-:W-:Y:S01]  /*2e460*/  MOV R16, 0x4d0fed36 ;  /* 0x4d0fed3600107802 */ /* 0x002fe20000000f00 */
[----:B------:R-:W-:Y:S01]  /*2e470*/  IMAD.MOV.U32 R17, RZ, RZ, 0x4ce5eb4c ;  /* 0x4ce5eb4cff117424 */ /* 0x000fe200078e00ff */
[----:B------:R-:W-:Y:S01]  /*2e480*/  STL.64 [R1+0x13f8], R22 ;  /* 0x0013f81601007387 */ /* 0x000fe20000100a00 */
[----:B--2---:R-:W-:-:S03]  /*2e490*/  MOV R18, 0x4c5914c6 ;  /* 0x4c5914c600127802 */ /* 0x004fc60000000f00 */
[----:B------:R0:W-:Y:S04]  /*2e4a0*/  STL.64 [R1+0x1410], R16 ;  /* 0x0014101001007387 */ /* 0x0001e80000100a00 */
[----:B------:R1:W-:Y:S04]  /*2e4b0*/  STL [R1+0xa58], R18 ;  /* 0x000a581201007387 */ /* 0x0003e80000100800 */
[----:B------:R2:W-:Y:S01]  /*2e4c0*/  STL.64 [R1+0x1400], R20 ;  /* 0x0014001401007387 */ /* 0x0005e20000100a00 */
[----:B0-----:R-:W-:-:S03]  /*2e4d0*/  MOV R16, 0x4c184540 ;  /* 0x4c18454000107802 */ /* 0x001fc60000000f00 */
[----:B------:R-:W-:Y:S01]  /*2e4e0*/  STL [R1+0x13ec], R8 ;  /* 0x0013ec0801007387 */ /* 0x000fe20000100800 */
[----:B------:R-:W-:Y:S02]  /*2e4f0*/  MOV R17, RZ ;  /* 0x000000ff00117202 */ /* 0x000fe40000000f00 */
[----:B-1----:R-:W-:-:S03]  /*2e500*/  IADD3 R18, PT, PT, R5, R0, RZ ;  /* 0x0000000005127210 */ /* 0x002fc60007ffe0ff */
[----:B------:R0:W-:Y:S01]  /*2e510*/  STL.64 [R1+0x1418], R16 ;  /* 0x0014181001007387 */ /* 0x0001e20000100a00 */
[----:B--2---:R-:W-:-:S03]  /*2e520*/  IADD3 R21, PT, PT, R18, R0, RZ ;  /* 0x0000000012157210 */ /* 0x004fc60007ffe0ff */
[----:B------:R-:W2:Y:S04]  /*2e530*/  LDL R5, [R5] ;  /* 0x0000000005057983 */ /* 0x000ea80000100800 */
[----:B------:R-:W2:Y:S04]  /*2e540*/  LDL R19, [R15+0x9c4] ;  /* 0x0009c4000f137983 */ /* 0x000ea80000100800 */
[----:B------:R-:W3:Y:S01]  /*2e550*/  LDL R18, [R18] ;  /* 0x0000000012127983 */ /* 0x000ee20000100800 */
[----:B------:R-:W-:-:S03]  /*2e560*/  IMAD.IADD R22, R0, 0x1, R15 ;  /* 0x0000000100167824 */ /* 0x000fc600078e020f */
[----:B0-----:R0:W4:Y:S04]  /*2e570*/  LDL R17, [R21] ;  /* 0x0000000015117983 */ /* 0x0011280000100800 */
[----:B------:R1:W5:Y:S01]  /*2e580*/  LDL R8, [R22] ;  /* 0x0000000016087983 */ /* 0x0003620000100800 */
[----:B0-----:R-:W-:-:S03]  /*2e590*/  IADD3 R21, PT, PT, R21, R0, RZ ;  /* 0x0000000015157210 */ /* 0x001fc60007ffe0ff */
[----:B------:R-:W5:Y:S01]  /*2e5a0*/  LDL R15, [R15] ;  /* 0x000000000f0f7983 */ /* 0x000f620000100800 */
[----:B-1----:R-:W-:-:S03]  /*2e5b0*/  IADD3 R22, PT, PT, R22, R0, RZ ;  /* 0x0000000016167210 */ /* 0x002fc60007ffe0ff */
[----:B------:R0:W5:Y:S04]  /*2e5c0*/  LDL R20, [R21] ;  /* 0x0000000015147983 */ /* 0x0001680000100800 */
[----:B------:R1:W5:Y:S01]  /*2e5d0*/  LDL R38, [R22] ;  /* 0x0000000016267983 */ /* 0x0003620000100800 */
[----:B0-----:R-:W-:-:S05]  /*2e5e0*/  IMAD.IADD R21, R21, 0x1, R0 ;  /* 0x0000000115157824 */ /* 0x001fca00078e0200 */
[----:B------:R0:W5:Y:S01]  /*2e5f0*/  LDL R37, [R21] ;  /* 0x0000000015257983 */ /* 0x0001620000100800 */
[----:B------:R-:W0:Y:S01]  /*2e600*/  MUFU.RCP R16, R4 ;  /* 0x0000000400107308 */ /* 0x000e220000001000 */
[-C--:B-1----:R-:W-:Y:S02]  /*2e610*/  IADD3 R22, PT, PT, R22, R0.reuse, RZ ;  /* 0x0000000016167210 */ /* 0x082fe40007ffe0ff */
[----:B0-----:R-:W-:-:S05]  /*2e620*/  IADD3 R21, PT, PT, R21, R0, RZ ;  /* 0x0000000015157210 */ /* 0x001fca0007ffe0ff */
[----:B------:R0:W5:Y:S01]  /*2e630*/  LDL R36, [R21] ;  /* 0x0000000015247983 */ /* 0x0001620000100800 */
[----:B------:R-:W-:Y:S01]  /*2e640*/  FSEL R16, R16, R4, P0 ;  /* 0x0000000410107208 */ /* 0x000fe20000000000 */
[----:B0-----:R-:W-:-:S05]  /*2e650*/  IMAD.IADD R21, R21, 0x1, R0 ;  /* 0x0000000115157824 */ /* 0x001fca00078e0200 */
[-C--:B------:R-:W-:Y:S02]  /*2e660*/  IADD3 R32, PT, PT, R21, R0.reuse, RZ ;  /* 0x0000000015207210 */ /* 0x080fe40007ffe0ff */
[----:B------:R-:W5:Y:S02]  /*2e670*/  LDL R21, [R21] ;  /* 0x0000000015157983 */ /* 0x000f640000100800 */
[----:B------:R-:W-:Y:S02]  /*2e680*/  IADD3 R24, PT, PT, R32, R0, RZ ;  /* 0x0000000020187210 */ /* 0x000fe40007ffe0ff */
[----:B------:R-:W5:Y:S01]  /*2e690*/  LDL R32, [R32] ;  /* 0x0000000020207983 */ /* 0x000f620000100800 */
[----:B--2---:R-:W-:-:S04]  /*2e6a0*/  FFMA.FTZ R5, R16, R19, R5 ;  /* 0x0000001310057223 */ /* 0x004fc80000010005 */
[----:B---3--:R-:W-:-:S04]  /*2e6b0*/  FFMA.FTZ R5, R16, R5, R18 ;  /* 0x0000000510057223 */ /* 0x008fc80000010012 */
[----:B----4-:R-:W-:Y:S02]  /*2e6c0*/  FFMA.FTZ R17, R16, R5, R17 ;  /* 0x0000000510117223 */ /* 0x010fe40000010011 */
[----:B------:R0:W2:Y:S02]  /*2e6d0*/  LDL R5, [R22] ;  /* 0x0000000016057983 */ /* 0x0000a40000100800 */
[----:B0-----:R-:W-:-:S05]  /*2e6e0*/  IADD3 R22, PT, PT, R22, R0, RZ ;  /* 0x0000000016167210 */ /* 0x001fca0007ffe0ff */
[----:B------:R-:W-:Y:S01]  /*2e6f0*/  IMAD.IADD R25, R22, 0x1, R0 ;  /* 0x0000000116197824 */ /* 0x000fe200078e0200 */
[----:B------:R0:W3:Y:S04]  /*2e700*/  LDL R33, [R22] ;  /* 0x0000000016217983 */ /* 0x0000e80000100800 */
[-C--:B------:R-:W-:Y:S01]  /*2e710*/  IADD3 R23, PT, PT, R25, R0.reuse, RZ ;  /* 0x0000000019177210 */ /* 0x080fe20007ffe0ff */
[----:B-----5:R-:W-:Y:S01]  /*2e720*/  FFMA.FTZ R8, R16, R15, R8 ;  /* 0x0000000f10087223 */ /* 0x020fe20000010008 */
[----:B------:R-:W4:Y:S01]  /*2e730*/  LDL R25, [R25] ;  /* 0x0000000019197983 */ /* 0x000f220000100800 */
[----:B0-----:R-:W-:Y:S01]  /*2e740*/  IMAD.IADD R22, R24, 0x1, R0 ;  /* 0x0000000118167824 */ /* 0x001fe200078e0200 */
[----:B------:R-:W-:Y:S02]  /*2e750*/  IADD3 R19, PT, PT, R23, R0, RZ ;  /* 0x0000000017137210 */ /* 0x000fe40007ffe0ff */
[----:B------:R-:W5:Y:S01]  /*2e760*/  LDL R24, [R24] ;  /* 0x0000000018187983 */ /* 0x000f620000100800 */
[C---:B------:R-:W-:Y:S01]  /*2e770*/  FFMA.FTZ R17, R16.reuse, R17, R20 ;  /* 0x0000001110117223 */ /* 0x040fe20000010014 */
[----:B------:R-:W-:Y:S01]  /*2e780*/  FFMA.FTZ R38, R16, R8, R38 ;  /* 0x0000000810267223 */ /* 0x000fe20000010026 */
[-C--:B------:R-:W-:Y:S01]  /*2e790*/  IADD3 R20, PT, PT, R22, R0.reuse, RZ ;  /* 0x0000000016147210 */ /* 0x080fe20007ffe0ff */
[----:B------:R-:W-:Y:S01]  /*2e7a0*/  IMAD.IADD R8, R19, 0x1, R0 ;  /* 0x0000000113087824 */ /* 0x000fe200078e0200 */
[----:B------:R-:W5:Y:S01]  /*2e7b0*/  LDL R23, [R23] ;  /* 0x0000000017177983 */ /* 0x000f620000100800 */
[----:B------:R-:W-:Y:S01]  /*2e7c0*/  FFMA.FTZ R37, R16, R17, R37 ;  /* 0x0000001110257223 */ /* 0x000fe20000010025 */
[----:B------:R-:W-:-:S02]  /*2e7d0*/  IADD3 R18, PT, PT, R20, R0, RZ ;  /* 0x0000000014127210 */ /* 0x000fc40007ffe0ff */
[----:B------:R-:W5:Y:S01]  /*2e7e0*/  LDL R22, [R22] ;  /* 0x0000000016167983 */ /* 0x000f620000100800 */
[----:B------:R-:W-:-:S03]  /*2e7f0*/  IADD3 R17, PT, PT, R8, R0, RZ ;  /* 0x0000000008117210 */ /* 0x000fc60007ffe0ff */
        /* <DEDUP_REMOVED lines=11> */
[C---:B------:R-:W-:Y:S02]  /*2e8b0*/  FFMA.FTZ R37, R16.reuse, R37, R36 ;  /* 0x0000002510257223 */ /* 0x040fe40000010024 */
[----:B------:R-:W0:Y:S02]  /*2e8c0*/  @P0 MUFU.LG2 R36, R4 ;  /* 0x0000000400240308 */ /* 0x000e240000000c00 */
[----:B------:R-:W-:-:S04]  /*2e8d0*/  FFMA.FTZ R21, R16, R37, R21 ;  /* 0x0000002510157223 */ /* 0x000fc80000010015 */
[----:B------:R-:W-:Y:S01]  /*2e8e0*/  FFMA.FTZ R21, R16, R21, R32 ;  /* 0x0000001510157223 */ /* 0x000fe20000010020 */
[----:B0-----:R-:W-:-:S06]  /*2e8f0*/  @P0 FMUL.FTZ R36, RZ, R36 ;  /* 0x00000024ff240220 */ /* 0x001fcc0000410000 */
[----:B------:R-:W0:Y:S01]  /*2e900*/  @P0 MUFU.EX2 R36, R36 ;  /* 0x0000002400240308 */ /* 0x000e220000000800 */
[----:B------:R-:W-:Y:S01]  /*2e910*/  FSETP.GEU.FTZ.AND P1, PT, R6, 200, PT ;  /* 0x434800000600780b */ /* 0x000fe20003f3e000 */
[----:B--2---:R-:W-:-:S04]  /*2e920*/  FFMA.FTZ R5, R16, R38, R5 ;  /* 0x0000002610057223 */ /* 0x004fc80000010005 */
        /* <DEDUP_REMOVED lines=36> */
.L_x_2869:
        /* <DEDUP_REMOVED lines=14> */
[----:B--2---:R-:W-:Y:S02]  /*2ec50*/  IMAD.MOV.U32 R12, RZ, RZ, 0x1 ;  /* 0x00000001ff0c7424 */ /* 0x004fe400078e00ff */
        /* <DEDUP_REMOVED lines=79> */
[----:B------:R-:W-:Y:S05]  /*2f150*/  CALL.REL.NOINC `($__internal_8_$__cuda_sm20_div_rn_f64_full) ;  /* 0x0000005000ac7944 */ /* 0x000fea0003c00000 */
[----:B------:R-:W-:Y:S01]  /*2f160*/  IMAD.MOV.U32 R18, RZ, RZ, R16 ;  /* 0x000000ffff127224 */ /* 0x000fe200078e0010 */
[----:B------:R-:W-:-:S07]  /*2f170*/  MOV R19, R17 ;  /* 0x0000001100137202 */ /* 0x000fce0000000f00 */
.L_x_2871:
[----:B------:R-:W-:Y:S05]  /*2f180*/  BSYNC.RECONVERGENT B2 ;  /* 0x0000000000027941 */ /* 0x000fea0003800200 */
.L_x_2870:
        /* <DEDUP_REMOVED lines=127> */
.L_x_2873:
[----:B------:R-:W-:Y:S05]  /*2f980*/  BSYNC.RECONVERGENT B0 ;  /* 0x0000000000007941 */ /* 0x000fea0003800200 */
.L_x_2872:
        /* <DEDUP_REMOVED lines=14> */
.L_x_2868:
[----:B------:R-:W-:Y:S05]  /*2fa70*/  BSYNC.RECONVERGENT B1 ;  /* 0x0000000000017941 */ /* 0x000fea0003800200 */
.L_x_2857:
        /* <DEDUP_REMOVED lines=9> */
.L_x_2877:
        /* <DEDUP_REMOVED lines=11> */
.L_x_2876:
[----:B------:R-:W0:Y:S01]  /*2fbc0*/  MUFU.RCP R0, R4 ;  /* 0x0000000400007308 */ /* 0x000e220000001000 */
[----:B------:R-:W-:-:S04]  /*2fbd0*/  FMUL.FTZ R5, R7, R5 ;  /* 0x0000000507057220 */ /* 0x000fc80000410000 */
[----:B0-----:R-:W-:-:S07]  /*2fbe0*/  FMUL.FTZ R0, R5, R0 ;  /* 0x0000000005007220 */ /* 0x001fce0000410000 */
.L_x_2875:
[----:B------:R-:W-:Y:S05]  /*2fbf0*/  BSYNC.RECONVERGENT B0 ;  /* 0x0000000000007941 */ /* 0x000fea0003800200 */
.L_x_2874:
[----:B------:R-:W-:Y:S01]  /*2fc00*/  FADD.FTZ R5, -R0, 1 ;  /* 0x3f80000000057421 */ /* 0x000fe20000010100 */
[----:B------:R-:W-:Y:S06]  /*2fc10*/  BRA `(.L_x_2666) ;  /* 0x0000004400e87947 */ /* 0x000fec0003800000 */
.L_x_2833:
        /* <DEDUP_REMOVED lines=18> */
.L_x_2880:
[----:B------:R-:W-:Y:S02]  /*2fd40*/  I2FP.F32.U32 R14, R7 ;  /* 0x00000007000e7245 */ /* 0x000fe40000201000 */
[C---:B------:R-:W-:Y:S02]  /*2fd50*/  ISETP.LT.U32.AND P1, PT, R7.reuse, 0x7cf, PT ;  /* 0x000007cf0700780c */ /* 0x040fe40003f21070 */
[----:B------:R0:W1:Y:S01]  /*2fd60*/  MUFU.RCP R13, R14 ;  /* 0x0000000e000d7308 */ /* 0x0000620000001000 */
[----:B------:R-:W-:Y:S01]  /*2fd70*/  IADD3 R7, PT, PT, R7, 0x1, RZ ;  /* 0x0000000107077810 */ /* 0x000fe20007ffe0ff */
        /* <DEDUP_REMOVED lines=10> */
.L_x_2879:
        /* <DEDUP_REMOVED lines=32> */
[----:B------:R-:W-:Y:S02]  /*30020*/  HFMA2 R15, -RZ, RZ, 0.78662109375, -1877 ;  /* 0x3a4be755ff0f7431 */ /* 0x000fe400000001ff */
[----:B0-----:R-:W-:Y:S01]  /*30030*/  FMUL.FTZ R16, R7, R7 ;  /* 0x0000000707107220 */ /* 0x001fe20000410000 */
[C---:B------:R-:W-:Y:S01]  /*30040*/  FSETP.NEU.FTZ.AND P0, PT, |R13|.reuse, RZ, PT ;  /* 0x000000ff0d00720b */ /* 0x040fe20003f1d200 */
[----:B------:R-:W-:Y:S01]  /*30050*/  FMUL.FTZ R14, R14, 0.5 ;  /* 0x3f0000000e0e7820 */ /* 0x000fe20000410000 */
[----:B------:R-:W-:Y:S01]  /*30060*/  FADD.FTZ R12, |R13|, -0.5 ;  /* 0xbf0000000d0c7421 */ /* 0x000fe20000010200 */
        /* <DEDUP_REMOVED lines=11> */
.L_x_2883:
        /* <DEDUP_REMOVED lines=13> */
.L_x_2882:
        /* <DEDUP_REMOVED lines=15> */
.L_x_2885:
        /* <DEDUP_REMOVED lines=16> */
.L_x_2886:
        /* <DEDUP_REMOVED lines=36> */
.L_x_2884:
[----:B------:R-:W-:Y:S05]  /*30620*/  BSYNC.RECONVERGENT B0 ;  /* 0x0000000000007941 */ /* 0x000fea0003800200 */
.L_x_2881:
        /* <DEDUP_REMOVED lines=11> */
[----:B------:R-:W-:-:S04]  /*306e0*/  FSETP.GEU.FTZ.AND P0, PT, |R13|, 1.175494350822287508e-38, PT ;  /* 0x008000000d00780b */ /* 0x000fc80003f1e200 */
[----:B------:R-:W-:-:S09]  /*306f0*/  FSEL R14, RZ, -23, P0 ;  /* 0xc1b80000ff0e7808 */ /* 0x000fd20000000000 */
[----:B------:R-:W-:Y:S01]  /*30700*/  @!P0 FMUL.FTZ R0, |R13|, 8388608 ;  /* 0x4b0000000d008820 */ /* 0x000fe20000410200 */
[----:B------:R-:W-:-:S04]  /*30710*/  IMAD.MOV.U32 R13, RZ, RZ, 0x3e055027 ;  /* 0x3e055027ff0d7424 */ /* 0x000fc800078e00ff */
        /* <DEDUP_REMOVED lines=23> */
.L_x_2889:
        /* <DEDUP_REMOVED lines=50> */
.L_x_2888:
[----:B------:R-:W-:Y:S05]  /*30bb0*/  BSYNC.RECONVERGENT B0 ;  /* 0x0000000000007941 */ /* 0x000fea0003800200 */
.L_x_2887:
[----:B------:R-:W-:Y:S01]  /*30bc0*/  FADD.FTZ R0, R6, -R12 ;  /* 0x8000000c06007221 */ /* 0x000fe20000010000 */
[----:B------:R-:W-:Y:S01]  /*30bd0*/  HFMA2 R14, -RZ, RZ, 0.83837890625, -4044 ;  /* 0x3ab5ebe6ff0e7431 */ /* 0x000fe200000001ff */
        /* <DEDUP_REMOVED lines=29> */
[----:B------:R-:W-:Y:S02]  /*30db0*/  IADD3 R12, PT, PT, R8, -0x3f2aaaab, RZ ;  /* 0xc0d55555080c7810 */ /* 0x000fe40007ffe0ff */
[----:B------:R-:W-:Y:S02]  /*30dc0*/  MOV R0, 0x3e055027 ;  /* 0x3e05502700007802 */ /* 0x000fe40000000f00 */
[----:B------:R-:W-:Y:S02]  /*30dd0*/  LOP3.LUT R12, R12, 0xff800000, RZ, 0xc0, !PT ;  /* 0xff8000000c0c7812 */ /* 0x000fe400078ec0ff */
[----:B------:R-:W-:-:S03]  /*30de0*/  ISETP.GT.U32.AND P0, PT, R8, 0x7f7fffff, PT ;  /* 0x7f7fffff0800780c */ /* 0x000fc60003f04070 */
        /* <DEDUP_REMOVED lines=32> */
.L_x_2892:
        /* <DEDUP_REMOVED lines=13> */
.L_x_2891:
        /* <DEDUP_REMOVED lines=15> */
.L_x_2894:
        /* <DEDUP_REMOVED lines=16> */
.L_x_2895:
        /* <DEDUP_REMOVED lines=36> */
.L_x_2893:
[----:B------:R-:W-:Y:S05]  /*314f0*/  BSYNC.RECONVERGENT B0 ;  /* 0x0000000000007941 */ /* 0x000fea0003800200 */
.L_x_2890:
        /* <DEDUP_REMOVED lines=39> */
.L_x_2898:
        /* <DEDUP_REMOVED lines=50> */
.L_x_2897:
[----:B------:R-:W-:Y:S05]  /*31a90*/  BSYNC.RECONVERGENT B0 ;  /* 0x0000000000007941 */ /* 0x000fea0003800200 */
.L_x_2896:
[----:B------:R-:W-:-:S04]  /*31aa0*/  FADD.FTZ R0, R6, -R0 ;  /* 0x8000000006007221 */ /* 0x000fc80000010000 */
[----:B------:R-:W-:-:S06]  /*31ab0*/  FMUL.FTZ R0, R0, 1.4426950216293334961 ;  /* 0x3fb8aa3b00007820 */ /* 0x000fcc0000410000 */
[----:B------:R-:W0:Y:S02]  /*31ac0*/  MUFU.EX2 R0, R0 ;  /* 0x0000000000007308 */ /* 0x000e240000000800 */
[----:B0-----:R-:W-:Y:S01]  /*31ad0*/  FFMA.FTZ R5, -R5, R0, -R7 ;  /* 0x0000000005057223 */ /* 0x001fe20000010907 */
[----:B------:R-:W-:Y:S06]  /*31ae0*/  BRA `(.L_x_2666) ;  /* 0x0000002800347947 */ /* 0x000fec0003800000 */
.L_x_2878:
        /* <DEDUP_REMOVED lines=64> */
.L_x_2903:
        /* <DEDUP_REMOVED lines=13> */
.L_x_2902:
        /* <DEDUP_REMOVED lines=15> */
.L_x_2905:
        /* <DEDUP_REMOVED lines=16> */
.L_x_2906:
        /* <DEDUP_REMOVED lines=36> */
.L_x_2904:
[----:B------:R-:W-:Y:S05]  /*323f0*/  BSYNC.RECONVERGENT B0 ;  /* 0x0000000000007941 */ /* 0x000fea0003800200 */
.L_x_2901:
        /* <DEDUP_REMOVED lines=38> */
.L_x_2909:
[--C-:B------:R-:W-:Y:S01]  /*32660*/  FADD.FTZ R12, |R4|, |R4|.reuse ;  /* 0x40000004040c7221 */ /* 0x100fe20000010200 */
[----:B------:R-:W-:Y:S01]  /*32670*/  HFMA2 R13, -RZ, RZ, 0.487060546875, -0.0625 ;  /* 0x37cbac00ff0d7431 */ /* 0x000fe200000001ff */
[----:B------:R-:W-:Y:S02]  /*32680*/  MOV R15, 0x3d2aaabb ;  /* 0x3d2aaabb000f7802 */ /* 0x000fe40000000f00 */
        /* <DEDUP_REMOVED lines=8> */
[----:B------:R-:W-:Y:S01]  /*32710*/  ISETP.NE.U32.AND P0, PT, R14, 0x1, PT ;  /* 0x000000010e00780c */ /* 0x000fe20003f05070 */
[----:B------:R-:W-:-:S03]  /*32720*/  IMAD.MOV.U32 R14, RZ, RZ, 0x3effffff ;  /* 0x3effffffff0e7424 */ /* 0x000fc600078e00ff */
        /* <DEDUP_REMOVED lines=37> */
.L_x_2908:
[----:B------:R-:W-:Y:S05]  /*32980*/  BSYNC.RECONVERGENT B0 ;  /* 0x0000000000007941 */ /* 0x000fea0003800200 */
.L_x_2907:
[----:B------:R-:W0:Y:S02]  /*32990*/  MUFU.LG2 R0, R6 ;  /* 0x0000000600007308 */ /* 0x000e240000000c00 */
[----:B0-----:R-:W-:-:S04]  /*329a0*/  FMUL.FTZ R0, R0, 0.69314718246459960938 ;  /* 0x3f31721800007820 */ /* 0x001fc80000410000 */
[----:B------:R-:W-:-:S04]  /*329b0*/  FFMA.FTZ R0, R4, R0, -R6 ;  /* 0x0000000004007223 */ /* 0x000fc80000010806 */
[----:B------:R-:W-:Y:S01]  /*329c0*/  FADD.FTZ R0, R0, -R5 ;  /* 0x8000000500007221 */ /* 0x000fe20000010000 */
[----:B------:R-:W-:-:S04]  /*329d0*/  HFMA2 R5, -RZ, RZ, 0, 0 ;  /* 0x00000000ff057431 */ /* 0x000fc800000001ff */
[----:B------:R-:W-:-:S13]  /*329e0*/  FSETP.GEU.FTZ.AND P0, PT, R0, -88.72283935546875, PT ;  /* 0xc2b172180000780b */ /* 0x000fda0003f1e000 */
[----:B------:R-:W-:Y:S05]  /*329f0*/  @!P0 BRA `(.L_x_2910) ;  /* 0x0000001800188947 */ /* 0x000fea0003800000 */
[----:B------:R-:W-:-:S04]  /*32a00*/  FMUL.FTZ R0, R0, 1.4426950216293334961 ;  /* 0x3fb8aa3b00007820 */ /* 0x000fc80000410000 */
[----:B------:R0:W1:Y:S01]  /*32a10*/  MUFU.EX2 R5, R0 ;  /* 0x0000000000057308 */ /* 0x0000620000000800 */
[----:B------:R-:W-:Y:S05]  /*32a20*/  BRA `(.L_x_2910) ;  /* 0x00000018000c7947 */ /* 0x000fea0003800000 */
.L_x_2900:
[----:B------:R-:W-:Y:S01]  /*32a30*/  FSETP.GT.FTZ.AND P1, PT, |R4|, 1, PT ;  /* 0x3f8000000400780b */ /* 0x000fe20003f34200 */
[----:B------:R-:W-:Y:S01]  /*32a40*/  IMAD.MOV.U32 R19, RZ, RZ, 0x4a5481c1 ;  /* 0x4a5481c1ff137424 */ /* 0x000fe200078e00ff */
[----:B------:R-:W-:Y:S01]  /*32a50*/  MOV R18, 0x4912f03a ;  /* 0x4912f03a00127802 */ /* 0x000fe20000000f00 */
[----:B------:R-:W-:Y:S01]  /*32a60*/  IMAD.MOV.U32 R20, RZ, RZ, 0x45d95fff ;  /* 0x45d95fffff147424 */ /* 0x000fe200078e00ff */
[----:B------:R-:W-:Y:S01]  /*32a70*/  MOV R16, 0x4b5edd0a ;  /* 0x4b5edd0a00107802 */ /* 0x000fe20000000f00 */
[----:B------:R0:W-:Y:S01]  /*32a80*/  STL [R1+0x13ec], R25 ;  /* 0x0013ec1901007387 */ /* 0x0001e20000100800 */
[----:B------:R-:W-:Y:S02]  /*32a90*/  MOV R17, 0x4c255322 ;  /* 0x4c25532200117802 */ /* 0x000fe40000000f00 */
[----:B------:R-:W-:Y:S01]  /*32aa0*/  MOV R21, 0x47946fa6 ;  /* 0x47946fa600157802 */ /* 0x000fe20000000f00 */
[----:B------:R1:W-:Y:S01]  /*32ab0*/  STL.64 [R1+0xa40], R18 ;  /* 0x000a401201007387 */ /* 0x0003e20000100a00 */
[----:B------:R-:W-:-:S02]  /*32ac0*/  MOV R0, 0xfffffffc ;  /* 0xfffffffc00007802 */ /* 0x000fc40000000f00 */
[C---:B------:R-:W-:Y:S01]  /*32ad0*/  IADD3 R5, PT, PT, R32.reuse, 0x9c4, RZ ;  /* 0x000009c420057810 */ /* 0x040fe20007ffe0ff */
[----:B------:R2:W-:Y:S01]  /*32ae0*/  STL.64 [R1+0xa48], R16 ;  /* 0x000a481001007387 */ /* 0x0005e20000100a00 */
[----:B------:R-:W-:Y:S01]  /*32af0*/  MOV R24, 0x3bc6a26b ;  /* 0x3bc6a26b00187802 */ /* 0x000fe20000000f00 */
[----:B0-----:R-:W-:Y:S01]  /*32b00*/  IMAD.MOV.U32 R25, RZ, RZ, 0x3f0284fc ;  /* 0x3f0284fcff197424 */ /* 0x001fe200078e00ff */
[----:B------:R-:W-:Y:S01]  /*32b10*/  MOV R22, 0x419c28d0 ;  /* 0x419c28d000167802 */ /* 0x000fe20000000f00 */
[----:B------:R0:W-:Y:S01]  /*32b20*/  STL.64 [R1+0xa38], R20 ;  /* 0x000a381401007387 */ /* 0x0001e20000100a00 */
[----:B------:R-:W-:Y:S02]  /*32b30*/  MOV R23, 0x43e0f8e7 ;  /* 0x43e0f8e700177802 */ /* 0x000fe40000000f00 */
[----:B------:R-:W-:Y:S01]  /*32b40*/  @P1 IADD3 R5, PT, PT, R32, 0x9f4, RZ ;  /* 0x000009f420051810 */ /* 0x000fe20007ffe0ff */
[----:B-1----:R-:W-:Y:S01]  /*32b50*/  IMAD.MOV.U32 R18, RZ, RZ, 0x4a20fbd8 ;  /* 0x4a20fbd8ff127424 */ /* 0x002fe200078e00ff */
[----:B------:R-:W-:Y:S01]  /*32b60*/  MOV R19, 0x4b4b8b8f ;  /* 0x4b4b8b8f00137802 */ /* 0x000fe20000000f00 */
[----:B------:R1:W-:Y:S01]  /*32b70*/  STL.64 [R1+0xa28], R24 ;  /* 0x000a281801007387 */ /* 0x0003e20000100a00 */
[----:B------:R-:W-:Y:S01]  /*32b80*/  SEL R0, R0, 0x4, P1 ;  /* 0x0000000400007807 */ /* 0x000fe20000800000 */
[----:B--2---:R-:W-:Y:S01]  /*32b90*/  IMAD.MOV.U32 R17, RZ, RZ, 0x4cc8c38c ;  /* 0x4cc8c38cff117424 */ /* 0x004fe200078e00ff */
[----:B------:R-:W-:Y:S01]  /*32ba0*/  MOV R16, 0x4c2f75b4 ;  /* 0x4c2f75b400107802 */ /* 0x000fe20000000f00 */
[----:B------:R2:W-:Y:S01]  /*32bb0*/  STL.64 [R1+0x1400], R18 ;  /* 0x0014001201007387 */ /* 0x0005e20000100a00 */
[----:B------:R-:W-:Y:S01]  /*32bc0*/  SEL R8, RZ, 0x30, !P1 ;  /* 0x00000030ff087807 */ /* 0x000fe20004800000 */
[----:B------:R-:W-:Y:S01]  /*32bd0*/  IMAD.IADD R5, R5, 0x1, R0 ;  /* 0x0000000105057824 */ /* 0x000fe200078e0200 */
[----:B0-----:R-:W-:Y:S01]  /*32be0*/  MOV R20, 0x46ff3c00 ;  /* 0x46ff3c0000147802 */ /* 0x001fe20000000f00 */
[----:B------:R0:W-:Y:S01]  /*32bf0*/  STL.64 [R1+0x1408], R16 ;  /* 0x0014081001007387 */ /* 0x0001e20000100a00 */
[----:B------:R-:W-:-:S03]  /*32c00*/  MOV R21, 0x48ae85e0 ;  /* 0x48ae85e000157802 */ /* 0x000fc60000000f00 */
[----:B------:R3:W-:Y:S01]  /*32c10*/  STL.64 [R1+0xa30], R22 ;  /* 0x000a301601007387 */ /* 0x0007e20000100a00 */
[----:B-1----:R-:W-:Y:S01]  /*32c20*/  IMAD.MOV.U32 R24, RZ, RZ, 0x4ca4b97f ;  /* 0x4ca4b97fff187424 */ /* 0x002fe200078e00ff */
[----:B------:R-:W-:Y:S01]  /*32c30*/  MOV R25, 0x4cc5f8af ;  /* 0x4cc5f8af00197802 */ /* 0x000fe20000000f00 */
[----:B--2---:R-:W-:Y:S01]  /*32c40*/  IMAD.MOV.U32 R18, RZ, RZ, 0x4d0fed36 ;  /* 0x4d0fed36ff127424 */ /* 0x004fe200078e00ff */
[----:B------:R-:W-:Y:S01]  /*32c50*/  MOV R19, 0x4ce5eb4c ;  /* 0x4ce5eb4c00137802 */ /* 0x000fe20000000f00 */
[----:B------:R1:W-:Y:S01]  /*32c60*/  STL.64 [R1+0x13f8], R20 ;  /* 0x0013f81401007387 */ /* 0x0003e20000100a00 */
[----:B0-----:R-:W-:Y:S01]  /*32c70*/  MOV R16, 0x4c184540 ;  /* 0x4c18454000107802 */ /* 0x001fe20000000f00 */
[----:B------:R-:W-:Y:S02]  /*32c80*/  IMAD.MOV.U32 R17, RZ, RZ, RZ ;  /* 0x000000ffff117224 */ /* 0x000fe400078e00ff */
[----:B------:R0:W-:Y:S01]  /*32c90*/  STL.64 [R1+0x1410], R18 ;  /* 0x0014101201007387 */ /* 0x0001e20000100a00 */
[----:B---3--:R-:W-:Y:S01]  /*32ca0*/  MOV R22, 0x42840000 ;  /* 0x4284000000167802 */ /* 0x008fe20000000f00 */
[----:B------:R-:W-:-:S02]  /*32cb0*/  IMAD.MOV.U32 R23, RZ, RZ, 0x44f0a000 ;  /* 0x44f0a000ff177424 */ /* 0x000fc400078e00ff */
[----:B------:R2:W-:Y:S01]  /*32cc0*/  STL.64 [R1+0x1418], R16 ;  /* 0x0014181001007387 */ /* 0x0005e20000100a00 */
[----:B-1----:R-:W-:-:S03]  /*32cd0*/  MOV R20, 0x4c5914c6 ;  /* 0x4c5914c600147802 */ /* 0x002fc60000000f00 */
[----:B------:R-:W-:Y:S01]  /*32ce0*/  STL.64 [R1+0xa50], R24 ;  /* 0x000a501801007387 */ /* 0x000fe20000100a00 */
[----:B0-----:R-:W-:-:S03]  /*32cf0*/  IADD3 R19, PT, PT, R32, R8, RZ ;  /* 0x0000000820137210 */ /* 0x001fc60007ffe0ff */
[----:B------:R0:W-:Y:S01]  /*32d00*/  STL.64 [R1+0x13f0], R22 ;  /* 0x0013f01601007387 */ /* 0x0001e20000100a00 */
[----:B--2---:R-:W-:-:S03]  /*32d10*/  IADD3 R17, PT, PT, R5, R0, RZ ;  /* 0x0000000005117210 */ /* 0x004fc60007ffe0ff */
[----:B------:R1:W-:Y:S04]  /*32d20*/  STL [R1+0xa58], R20 ;  /* 0x000a581401007387 */ /* 0x0003e80000100800 */
[----:B------:R-:W2:Y:S04]  /*32d30*/  LDL R5, [R5] ;  /* 0x0000000005057983 */ /* 0x000ea80000100800 */
[----:B------:R-:W2:Y:S01]  /*32d40*/  LDL R8, [R19+0x9c4] ;  /* 0x0009c40013087983 */ /* 0x000ea20000100800 */
[----:B0-----:R-:W-:Y:S01]  /*32d50*/  IMAD.IADD R23, R17, 0x1, R0 ;  /* 0x0000000111177824 */ /* 0x001fe200078e0200 */
[----:B------:R-:W-:-:S02]  /*32d60*/  IADD3 R21, PT, PT, R0, R19, RZ ;  /* 0x0000001300157210 */ /* 0x000fc40007ffe0ff */
[----:B------:R-:W3:Y:S04]  /*32d70*/  LDL R17, [R17] ;  /* 0x0000000011117983 */ /* 0x000ee80000100800 */
[----:B------:R0:W4:Y:S04]  /*32d80*/  LDL R18, [R23] ;  /* 0x0000000017127983 */ /* 0x0001280000100800 */
[----:B-1----:R1:W5:Y:S01]  /*32d90*/  LDL R20, [R21] ;  /* 0x0000000015147983 */ /* 0x0023620000100800 */
[----:B0-----:R-:W-:-:S03]  /*32da0*/  IADD3 R23, PT, PT, R23, R0, RZ ;  /* 0x0000000017177210 */ /* 0x001fc60007ffe0ff */
[----:B------:R-:W5:Y:S01]  /*32db0*/  LDL R19, [R19] ;  /* 0x0000000013137983 */ /* 0x000f620000100800 */
[----:B-1----:R-:W-:-:S03]  /*32dc0*/  IMAD.IADD R21, R21, 0x1, R0 ;  /* 0x0000000115157824 */ /* 0x002fc600078e0200 */
[----:B------:R0:W5:Y:S04]  /*32dd0*/  LDL R22, [R23] ;  /* 0x0000000017167983 */ /* 0x0001680000100800 */
[----:B------:R1:W5:Y:S01]  /*32de0*/  LDL R38, [R21] ;  /* 0x0000000015267983 */ /* 0x0003620000100800 */
[----:B0-----:R-:W-:-:S05]  /*32df0*/  IADD3 R23, PT, PT, R23, R0, RZ ;  /* 0x0000000017177210 */ /* 0x001fca0007ffe0ff */
[----:B------:R0:W5:Y:S01]  /*32e00*/  LDL R37, [R23] ;  /* 0x0000000017257983 */ /* 0x0001620000100800 */
[----:B------:R-:W-:Y:S02]  /*32e10*/  FSEL R16, R15, R4, P1 ;  /* 0x000000040f107208 */ /* 0x000fe40000800000 */
[----:B-1----:R-:W-:Y:S01]  /*32e20*/  IADD3 R21, PT, PT, R21, R0, RZ ;  /* 0x0000000015157210 */ /* 0x002fe20007ffe0ff */
[----:B0-----:R-:W-:-:S03]  /*32e30*/  IMAD.IADD R23, R23, 0x1, R0 ;  /* 0x0000000117177824 */ /* 0x001fc600078e0200 */
[-C--:B------:R-:W-:Y:S02]  /*32e40*/  IADD3 R33, PT, PT, R21, R0.reuse, RZ ;  /* 0x0000000015217210 */ /* 0x080fe40007ffe0ff */
[----:B------:R0:W5:Y:S02]  /*32e50*/  LDL R36, [R23] ;  /* 0x0000000017247983 */ /* 0x0001640000100800 */
[-C--:B------:R-:W-:Y:S02]  /*32e60*/  IADD3 R25, PT, PT, R33, R0.reuse, RZ ;  /* 0x0000000021197210 */ /* 0x080fe40007ffe0ff */
[----:B------:R-:W5:Y:S01]  /*32e70*/  LDL R33, [R33] ;  /* 0x0000000021217983 */ /* 0x000f620000100800 */
[----:B0-----:R-:W-:-:S05]  /*32e80*/  IADD3 R23, PT, PT, R23, R0, RZ ;  /* 0x0000000017177210 */ /* 0x001fca0007ffe0ff */
[----:B------:R-:W-:-:S05]  /*32e90*/  IMAD.IADD R32, R23, 0x1, R0 ;  /* 0x0000000117207824 */ /* 0x000fca00078e0200 */
[----:B------:R-:W-:Y:S02]  /*32ea0*/  IADD3 R24, PT, PT, R32, R0, RZ ;  /* 0x0000000020187210 */ /* 0x000fe40007ffe0ff */
        /* <DEDUP_REMOVED lines=8> */
[----:B------:R-:W-:Y:S02]  /*32f30*/  IADD3 R22, PT, PT, R24, R0, RZ ;  /* 0x0000000018167210 */ /* 0x000fe40007ffe0ff */
[----:B------:R-:W4:Y:S01]  /*32f40*/  LDL R24, [R24] ;  /* 0x0000000018187983 */ /* 0x000f220000100800 */
[----:B0-----:R-:W-:-:S02]  /*32f50*/  IMAD.IADD R23, R25, 0x1, R0 ;  /* 0x0000000119177824 */ /* 0x001fc400078e0200 */
[----:B------:R-:W-:Y:S01]  /*32f60*/  FFMA.FTZ R38, R16, R19, R38 ;  /* 0x0000001310267223 */ /* 0x000fe20000010026 */
[----:B------:R-:W5:Y:S01]  /*32f70*/  LDL R25, [R25] ;  /* 0x0000000019197983 */ /* 0x000f620000100800 */
[----:B------:R-:W-:Y:S01]  /*32f80*/  IMAD.IADD R20, R22, 0x1, R0 ;  /* 0x0000000116147824 */ /* 0x000fe200078e0200 */
[-C--:B------:R-:W-:Y:S02]  /*32f90*/  IADD3 R19, PT, PT, R23, R0.reuse, RZ ;  /* 0x0000000017137210 */ /* 0x080fe40007ffe0ff */
[----:B------:R-:W5:Y:S02]  /*32fa0*/  LDL R22, [R22] ;  /* 0x0000000016167983 */ /* 0x000f640000100800 */
[----:B------:R-:W-:Y:S02]  /*32fb0*/  IADD3 R8, PT, PT, R19, R0, RZ ;  /* 0x0000000013087210 */ /* 0x000fe40007ffe0ff */
[----:B------:R-:W5:Y:S01]  /*32fc0*/  LDL R23, [R23] ;  /* 0x0000000017177983 */ /* 0x000f620000100800 */
[----:B------:R-:W-:Y:S01]  /*32fd0*/  FFMA.FTZ R37, R16, R18, R37 ;  /* 0x0000001210257223 */ /* 0x000fe20000010025 */
[----:B------:R-:W-:-:S02]  /*32fe0*/  IADD3 R18, PT, PT, R20, R0, RZ ;  /* 0x0000000014127210 */ /* 0x000fc40007ffe0ff */
[----:B------:R-:W5:Y:S01]  /*32ff0*/  LDL R19, [R19] ;  /* 0x0000000013137983 */ /* 0x000f620000100800 */
[----:B------:R-:W-:-:S03]  /*33000*/  IMAD.IADD R17, R8, 0x1, R0 ;  /* 0x0000000108117824 */ /* 0x000fc600078e0200 */
[----:B------:R-:W5:Y:S02]  /*33010*/  LDL R20, [R20] ;  /* 0x0000000014147983 */ /* 0x000f640000100800 */
[-C--:B------:R-:W-:Y:S02]  /*33020*/  IADD3 R15, PT, PT, R17, R0.reuse, RZ ;  /* 0x00000000110f7210 */ /* 0x080fe40007ffe0ff */
[----:B------:R-:W5:Y:S04]  /*33030*/  LDL R8, [R8] ;  /* 0x0000000008087983 */ /* 0x000f680000100800 */
[----:B------:R-:W5:Y:S01]  /*33040*/  LDL R18, [R18] ;  /* 0x0000000012127983 */ /* 0x000f620000100800 */
[----:B------:R-:W-:-:S03]  /*33050*/  IADD3 R39, PT, PT, R15, R0, RZ ;  /* 0x000000000f277210 */ /* 0x000fc60007ffe0ff */
[----:B------:R-:W5:Y:S02]  /*33060*/  LDL R17, [R17] ;  /* 0x0000000011117983 */ /* 0x000f640000100800 */
[----:B------:R-:W-:Y:S02]  /*33070*/  IMAD.IADD R0, R39, 0x1, R0 ;  /* 0x0000000127007824 */ /* 0x000fe400078e0200 */
        /* <DEDUP_REMOVED lines=46> */
.L_x_2911:
[----:B------:R-:W0:Y:S01]  /*33360*/  MUFU.RCP R0, R8 ;  /* 0x0000000800007308 */ /* 0x000e220000001000 */
[----:B------:R-:W-:Y:S01]  /*33370*/  FADD.FTZ R7, R7, -6.0246801376342773438 ;  /* 0xc0c0ca2e07077421 */ /* 0x000fe20000010000 */
[----:B------:R-:W-:Y:S01]  /*33380*/  FMUL.FTZ R14, R8, 1 ;  /* 0x3f800000080e7820 */ /* 0x000fe20000410000 */
[----:B------:R-:W-:Y:S01]  /*33390*/  IMAD.MOV.U32 R23, RZ, RZ, 0x3e800000 ;  /* 0x3e800000ff177424 */ /* 0x000fe200078e00ff */
        /* <DEDUP_REMOVED lines=91> */
[----:B------:R-:W-:Y:S02]  /*33950*/  MOV R18, R16 ;  /* 0x0000001000127202 */ /* 0x000fe40000000f00 */
[----:B------:R-:W-:-:S07]  /*33960*/  MOV R19, R17 ;  /* 0x0000001100137202 */ /* 0x000fce0000000f00 */
.L_x_2913:
[----:B------:R-:W-:Y:S05]  /*33970*/  BSYNC.RECONVERGENT B2 ;  /* 0x0000000000027941 */ /* 0x000fea0003800200 */
.L_x_2912:
        /* <DEDUP_REMOVED lines=127> */
.L_x_2915:
[----:B------:R-:W-:Y:S05]  /*34170*/  BSYNC.RECONVERGENT B0 ;  /* 0x0000000000007941 */ /* 0x000fea0003800200 */
.L_x_2914:
        /* <DEDUP_REMOVED lines=14> */
.L_x_2910:
[----:B------:R-:W-:Y:S05]  /*34260*/  BSYNC.RECONVERGENT B1 ;  /* 0x0000000000017941 */ /* 0x000fea0003800200 */
.L_x_2899:
[----:B-1----:R-:W-:Y:S01]  /*34270*/  FSETP.NEU.FTZ.AND P0, PT, R5, RZ, PT ;  /* 0x000000ff0500720b */ /* 0x002fe20003f1d000 */
[----:B0-----:R-:W-:-:S12]  /*34280*/  IMAD.MOV.U32 R0, RZ, RZ, RZ ;  /* 0x000000ffff007224 */ /* 0x001fd800078e00ff */
[----:B------:R-:W-:Y:S05]  /*34290*/  @!P0 BRA `(.L_x_2916) ;  /* 0x0000000000448947 */ /* 0x000fea0003800000 */
[----:B------:R-:W-:Y:S01]  /*342a0*/  HFMA2 R12, -RZ, RZ, 1.875, 0 ;  /* 0x3f800000ff0c7431 */ /* 0x000fe200000001ff */
[----:B------:R-:W-:Y:S01]  /*342b0*/  MOV R0, RZ ;  /* 0x000000ff00007202 */ /* 0x000fe20000000f00 */
[----:B------:R-:W-:Y:S01]  /*342c0*/  IMAD.MOV.U32 R8, RZ, RZ, R4 ;  /* 0x000000ffff087224 */ /* 0x000fe200078e0004 */
[----:B------:R-:W-:-:S07]  /*342d0*/  MOV R7, 0x3f800000 ;  /* 0x3f80000000077802 */ /* 0x000fce0000000f00 */
.L_x_2917:
        /* <DEDUP_REMOVED lines=13> */
.L_x_2916:
[----:B------:R-:W-:-:S07]  /*343b0*/  FADD.FTZ R5, -R0, 1 ;  /* 0x3f80000000057421 */ /* 0x000fce0000010100 */
.L_x_2666:
[----:B------:R-:W-:Y:S05]  /*343c0*/  BSYNC.RECONVERGENT B5 ;  /* 0x0000000000057941 */ /* 0x000fea0003800200 */
.L_x_2665:
[----:B------:R-:W-:Y:S01]  /*343d0*/  IMAD.MOV.U32 R0, RZ, RZ, R5 ;  /* 0x000000ffff007224 */ /* 0x000fe200078e0005 */
[----:B------:R-:W-:Y:S01]  /*343e0*/  MOV R4, R2 ;  /* 0x0000000200047202 */ /* 0x000fe20000000f00 */
[----:B------:R-:W-:-:S04]  /*343f0*/  HFMA2 R5, -RZ, RZ, 0, 0 ;  /* 0x00000000ff057431 */ /* 0x000fc800000001ff */
[----:B0-----:R-:W-:Y:S05]  /*34400*/  RET.REL.NODEC R4 `(_ZN2at6native29vectorized_elementwise_kernelILi2EN48_GLOBAL__N__08322988_15_IGammaKernel_cu_cb51a28d10CalcIgammaIfEESt5arrayIPcLm3EEEEviT0_T1_) ;  /* 0xfffffcb804fc7950 */ /* 0x001fea0003c3ffff */
        .weak           $__internal_8_$__cuda_sm20_div_rn_f64_full
        .type           $__internal_8_$__cuda_sm20_div_rn_f64_full,@function
        .size           $__internal_8_$__cuda_sm20_div_rn_f64_full,($__internal_9_$__cuda_sm20_dsqrt_rn_f64_mediumpath_v1 - $__internal_8_$__cuda_sm20_div_rn_f64_full)
$__internal_8_$__cuda_sm20_div_rn_f64_full:
[C---:B------:R-:W-:Y:S01]  /*34410*/  FSETP.GEU.AND P2, PT, |R21|.reuse, 1.469367938527859385e-39, PT ;  /* 0x001000001500780b */ /* 0x040fe20003f4e200 */
[----:B------:R-:W-:Y:S01]  /*34420*/  IMAD.MOV.U32 R16, RZ, RZ, R14 ;  /* 0x000000ffff107224 */ /* 0x000fe200078e000e */
[----:B------:R-:W-:Y:S01]  /*34430*/  LOP3.LUT R40, R21, 0x7ff00000, RZ, 0xc0, !PT ;  /* 0x7ff0000015287812 */ /* 0x000fe200078ec0ff */
[----:B------:R-:W-:Y:S01]  /*34440*/  BSSY.RECONVERGENT B0, `(.L_x_2918) ;  /* 0x000007f000007945 */ /* 0x000fe20003800200 */
[C---:B------:R-:W-:Y:S02]  /*34450*/  LOP3.LUT R33, R17.reuse, 0x7ff00000, RZ, 0xc0, !PT ;  /* 0x7ff0000011217812 */ /* 0x040fe400078ec0ff */
[----:B------:R-:W-:Y:S02]  /*34460*/  MOV R19, 0x1ca00000 ;  /* 0x1ca0000000137802 */ /* 0x000fe40000000f00 */
[----:B------:R-:W-:Y:S02]  /*34470*/  ISETP.GE.U32.AND P1, PT, R40, R33, PT ;  /* 0x000000212800720c */ /* 0x000fe40003f26070 */
[----:B------:R-:W-:-:S02]  /*34480*/  FSETP.GEU.AND P0, PT, |R17|, 1.469367938527859385e-39, PT ;  /* 0x001000001100780b */ /* 0x000fc40003f0e200 */
[C---:B------:R-:W-:Y:S02]  /*34490*/  LOP3.LUT R15, R17.reuse, 0x800fffff, RZ, 0xc0, !PT ;  /* 0x800fffff110f7812 */ /* 0x040fe400078ec0ff */
[----:B------:R-:W-:Y:S02]  /*344a0*/  @!P2 LOP3.LUT R18, R17, 0x7ff00000, RZ, 0xc0, !PT ;  /* 0x7ff000001112a812 */ /* 0x000fe400078ec0ff */
[----:B------:R-:W-:Y:S02]  /*344b0*/  LOP3.LUT R15, R15, 0x3ff00000, RZ, 0xfc, !PT ;  /* 0x3ff000000f0f7812 */ /* 0x000fe400078efcff */
[----:B------:R-:W-:Y:S02]  /*344c0*/  @!P2 ISETP.GE.U32.AND P3, PT, R40, R18, PT ;  /* 0x000000122800a20c */ /* 0x000fe40003f66070 */
[C---:B------:R-:W-:Y:S02]  /*344d0*/  SEL R18, R19.reuse, 0x63400000, !P1 ;  /* 0x6340000013127807 */ /* 0x040fe40004800000 */
[----:B------:R-:W-:Y:S01]  /*344e0*/  @!P2 SEL R22, R19, 0x63400000, !P3 ;  /* 0x634000001316a807 */ /* 0x000fe20005800000 */
[----:B------:R-:W0:Y:S01]  /*344f0*/  @!P0 DMUL R14, R16, 8.98846567431157953865e+307 ;  /* 0x7fe00000100e8828 */ /* 0x000e220000000000 */
[----:B------:R-:W-:-:S02]  /*34500*/  LOP3.LUT R19, R18, 0x800fffff, R21, 0xf8, !PT ;  /* 0x800fffff12137812 */ /* 0x000fc400078ef815 */
[----:B------:R-:W-:Y:S02]  /*34510*/  @!P2 LOP3.LUT R22, R22, 0x80000000, R21, 0xf8, !PT ;  /* 0x800000001616a812 */ /* 0x000fe400078ef815 */
[----:B------:R-:W-:Y:S02]  /*34520*/  MOV R18, R20 ;  /* 0x0000001400127202 */ /* 0x000fe40000000f00 */
[----:B------:R-:W-:Y:S01]  /*34530*/  @!P2 LOP3.LUT R23, R22, 0x100000, RZ, 0xfc, !PT ;  /* 0x001000001617a812 */ /* 0x000fe200078efcff */
[----:B------:R-:W-:Y:S01]  /*34540*/  @!P2 IMAD.MOV.U32 R22, RZ, RZ, RZ ;  /* 0x000000ffff16a224 */ /* 0x000fe200078e00ff */
[----:B------:R-:W-:Y:S02]  /*34550*/  MOV R36, R40 ;  /* 0x0000002800247202 */ /* 0x000fe40000000f00 */
[----:B0-----:R-:W-:-:S15]  /*34560*/  @!P0 LOP3.LUT R33, R15, 0x7ff00000, RZ, 0xc0, !PT ;  /* 0x7ff000000f218812 */ /* 0x001fde00078ec0ff */
[----:B------:R-:W-:-:S15]  /*34570*/  NOP ;  /* 0x0000000000007918 */ /* 0x000fde0000000000 */
[----:B------:R-:W-:-:S15]  /*34580*/  NOP ;  /* 0x0000000000007918 */ /* 0x000fde0000000000 */
[----:B------:R-:W-:-:S08]  /*34590*/  NOP ;  /* 0x0000000000007918 */ /* 0x000fd00000000000 */
[----:B------:R-:W0:Y:S02]  /*345a0*/  @!P2 DFMA R18, R18, 2, -R22 ;  /* 0x400000001212a82b */ /* 0x000e240000000816 */
[----:B0-----:R-:W-:Y:S01]  /*345b0*/  @!P2 LOP3.LUT R36, R19, 0x7ff00000, RZ, 0xc0, !PT ;  /* 0x7ff000001324a812 */ /* 0x001fe200078ec0ff */
[----:B------:R-:W0:Y:S01]  /*345c0*/  MUFU.RCP64H R23, R15 ;  /* 0x0000000f00177308 */ /* 0x000e220000001800 */
[----:B------:R-:W-:-:S03]  /*345d0*/  MOV R22, 0x1 ;  /* 0x0000000100167802 */ /* 0x000fc60000000f00 */
[----:B------:R-:W-:-:S05]  /*345e0*/  VIADD R37, R36, 0xffffffff ;  /* 0xffffffff24257836 */ /* 0x000fca0000000000 */
[----:B------:R-:W-:Y:S02]  /*345f0*/  ISETP.GT.U32.AND P0, PT, R37, 0x7feffffe, PT ;  /* 0x7feffffe2500780c */ /* 0x000fe40003f04070 */
[----:B------:R-:W-:-:S04]  /*34600*/  IADD3 R37, PT, PT, R33, -0x1, RZ ;  /* 0xffffffff21257810 */ /* 0x000fc80007ffe0ff */
[----:B------:R-:W-:-:S15]  /*34610*/  ISETP.GT.U32.OR P0, PT, R37, 0x7feffffe, P0 ;  /* 0x7feffffe2500780c */ /* 0x000fde0000704470 */
        /* <DEDUP_REMOVED lines=40> */
[----:B------:R-:W-:Y:S02]  /*348a0*/  LOP3.LUT R20, R17, 0x7ff00000, RZ, 0xc0, !PT ;  /* 0x7ff0000011147812 */ /* 0x000fe400078ec0ff */
[----:B------:R-:W-:Y:S02]  /*348b0*/  MOV R37, 0x1ca00000 ;  /* 0x1ca0000000257802 */ /* 0x000fe40000000f00 */
[CC--:B------:R-:W-:Y:S02]  /*348c0*/  VIADDMNMX R21, R40.reuse, -R20.reuse, 0xb9600000, !PT ;  /* 0xb960000028157446 */ /* 0x0c0fe40007800914 */
[----:B------:R-:W-:Y:S02]  /*348d0*/  ISETP.GE.U32.AND P0, PT, R40, R20, PT ;  /* 0x000000142800720c */ /* 0x000fe40003f06070 */
[----:B------:R-:W-:Y:S02]  /*348e0*/  VIMNMX R21, PT, PT, R21, 0x46a00000, PT ;  /* 0x46a0000015157848 */ /* 0x000fe40003fe0100 */
[----:B------:R-:W-:-:S02]  /*348f0*/  SEL R33, R37, 0x63400000, !P0 ;  /* 0x6340000025217807 */ /* 0x000fc40004000000 */
[----:B------:R-:W-:-:S03]  /*34900*/  MOV R20, RZ ;  /* 0x000000ff00147202 */ /* 0x000fc60000000f00 */
[----:B------:R-:W-:-:S05]  /*34910*/  IMAD.IADD R33, R21, 0x1, -R33 ;  /* 0x0000000115217824 */ /* 0x000fca00078e0a21 */
[----:B------:R-:W-:-:S06]  /*34920*/  IADD3 R21, PT, PT, R33, 0x7fe00000, RZ ;  /* 0x7fe0000021157810 */ /* 0x000fcc0007ffe0ff */
[----:B------:R-:W0:Y:S02]  /*34930*/  DMUL R24, R22, R20 ;  /* 0x0000001416187228 */ /* 0x000e240000000000 */
[----:B0-----:R-:W-:-:S13]  /*34940*/  FSETP.GTU.AND P0, PT, |R25|, 1.469367938527859385e-39, PT ;  /* 0x001000001900780b */ /* 0x001fda0003f0c200 */
[----:B------:R-:W-:Y:S05]  /*34950*/  @P0 BRA `(.L_x_2920) ;  /* 0x0000000000b40947 */ /* 0x000fea0003800000 */
[----:B------:R-:W0:Y:S01]  /*34960*/  DFMA R14, R22, -R14, R18 ;  /* 0x8000000e160e722b */ /* 0x000e220000000012 */
[----:B------:R-:W-:Y:S01]  /*34970*/  IMAD.MOV.U32 R20, RZ, RZ, RZ ;  /* 0x000000ffff147224 */ /* 0x000fe200078e00ff */
[C---:B0-----:R-:W-:Y:S02]  /*34980*/  FSETP.NEU.AND P0, PT, R15.reuse, RZ, PT ;  /* 0x000000ff0f00720b */ /* 0x041fe40003f0d000 */
[----:B------:R-:W-:-:S04]  /*34990*/  LOP3.LUT R16, R15, 0x80000000, R17, 0x48, !PT ;  /* 0x800000000f107812 */ /* 0x000fc800078e4811 */
[----:B------:R-:W-:-:S07]  /*349a0*/  LOP3.LUT R21, R16, R21, RZ, 0xfc, !PT ;  /* 0x0000001510157212 */ /* 0x000fce00078efcff */
[----:B------:R-:W-:Y:S05]  /*349b0*/  @!P0 BRA `(.L_x_2920) ;  /* 0x00000000009c8947 */ /* 0x000fea0003800000 */
[C---:B------:R-:W-:Y:S01]  /*349c0*/  IADD3 R15, PT, PT, -R33.reuse, RZ, RZ ;  /* 0x000000ff210f7210 */ /* 0x040fe20007ffe1ff */
[----:B------:R-:W0:Y:S01]  /*349d0*/  DMUL.RP R20, R22, R20 ;  /* 0x0000001416147228 */ /* 0x000e220000008000 */
[----:B------:R-:W-:Y:S02]  /*349e0*/  MOV R14, RZ ;  /* 0x000000ff000e7202 */ /* 0x000fe40000000f00 */
[----:B------:R-:W-:Y:S02]  /*349f0*/  IADD3 R33, PT, PT, -R33, -0x43300000, RZ ;  /* 0xbcd0000021217810 */ /* 0x000fe40007ffe1ff */
[----:B0-----:R-:W-:-:S15]  /*34a00*/  LOP3.LUT R16, R21, R16, RZ, 0x3c, !PT ;  /* 0x0000001015107212 */ /* 0x001fde00078e3cff */
[----:B------:R-:W-:-:S15]  /*34a10*/  NOP ;  /* 0x0000000000007918 */ /* 0x000fde0000000000 */
[----:B------:R-:W-:-:S15]  /*34a20*/  NOP ;  /* 0x0000000000007918 */ /* 0x000fde0000000000 */
[----:B------:R-:W-:-:S14]  /*34a30*/  NOP ;  /* 0x0000000000007918 */ /* 0x000fdc0000000000 */
[----:B------:R-:W0:Y:S02]  /*34a40*/  DFMA R14, R24, -R14, R22 ;  /* 0x8000000e180e722b */ /* 0x000e240000000016 */
[----:B0-----:R-:W-:-:S04]  /*34a50*/  FSETP.NEU.AND P0, PT, |R15|, R33, PT ;  /* 0x000000210f00720b */ /* 0x001fc80003f0d200 */
[----:B------:R-:W-:Y:S02]  /*34a60*/  FSEL R20, R20, R24, !P0 ;  /* 0x0000001814147208 */ /* 0x000fe40004000000 */
[----:B------:R-:W-:-:S03]  /*34a70*/  FSEL R16, R16, R25, !P0 ;  /* 0x0000001910107208 */ /* 0x000fc60004000000 */
[----:B------:R-:W-:Y:S01]  /*34a80*/  IMAD.MOV.U32 R24, RZ, RZ, R20 ;  /* 0x000000ffff187224 */ /* 0x000fe200078e0014 */
[----:B------:R-:W-:Y:S01]  /*34a90*/  MOV R25, R16 ;  /* 0x0000001000197202 */ /* 0x000fe20000000f00 */
[----:B------:R-:W-:Y:S06]  /*34aa0*/  BRA `(.L_x_2920) ;  /* 0x0000000000607947 */ /* 0x000fec0003800000 */
.L_x_2919:
        /* <DEDUP_REMOVED lines=12> */
[----:B------:R-:W-:Y:S01]  /*34b70*/  @!P0 MOV R24, RZ ;  /* 0x000000ff00188202 */ /* 0x000fe20000000f00 */
[----:B------:R-:W-:Y:S01]  /*34b80*/  @P0 IMAD.MOV.U32 R24, RZ, RZ, RZ ;  /* 0x000000ffff180224 */ /* 0x000fe200078e00ff */
[----:B------:R-:W-:Y:S02]  /*34b90*/  @!P0 MOV R25, R16 ;  /* 0x0000001000198202 */ /* 0x000fe40000000f00 */
[----:B------:R-:W-:Y:S01]  /*34ba0*/  @P0 MOV R25, R14 ;  /* 0x0000000e00190202 */ /* 0x000fe20000000f00 */
[----:B------:R-:W-:Y:S06]  /*34bb0*/  BRA `(.L_x_2920) ;  /* 0x00000000001c7947 */ /* 0x000fec0003800000 */
.L_x_2922:
[----:B------:R-:W-:-:S04]  /*34bc0*/  LOP3.LUT R24, R17, 0x80000, RZ, 0xfc, !PT ;  /* 0x0008000011187812 */ /* 0x000fc800078efcff */
[----:B------:R-:W-:Y:S01]  /*34bd0*/  MOV R25, R24 ;  /* 0x0000001800197202 */ /* 0x000fe20000000f00 */
[----:B------:R-:W-:Y:S01]  /*34be0*/  IMAD.MOV.U32 R24, RZ, RZ, R16 ;  /* 0x000000ffff187224 */ /* 0x000fe200078e0010 */
[----:B------:R-:W-:Y:S06]  /*34bf0*/  BRA `(.L_x_2920) ;  /* 0x00000000000c7947 */ /* 0x000fec0003800000 */
.L_x_2921:
[----:B------:R-:W-:-:S04]  /*34c00*/  LOP3.LUT R24, R21, 0x80000, RZ, 0xfc, !PT ;  /* 0x0008000015187812 */ /* 0x000fc800078efcff */
[----:B------:R-:W-:Y:S02]  /*34c10*/  MOV R25, R24 ;  /* 0x0000001800197202 */ /* 0x000fe40000000f00 */
[----:B------:R-:W-:-:S07]  /*34c20*/  MOV R24, R20 ;  /* 0x0000001400187202 */ /* 0x000fce0000000f00 */
.L_x_2920:
[----:B------:R-:W-:Y:S05]  /*34c30*/  BSYNC.RECONVERGENT B0 ;  /* 0x0000000000007941 */ /* 0x000fea0003800200 */
.L_x_2918:
[----:B------:R-:W-:Y:S01]  /*34c40*/  MOV R14, R0 ;  /* 0x00000000000e7202 */ /* 0x000fe20000000f00 */
[----:B------:R-:W-:Y:S01]  /*34c50*/  IMAD.MOV.U32 R15, RZ, RZ, 0x0 ;  /* 0x00000000ff0f7424 */ /* 0x000fe200078e00ff */
[----:B------:R-:W-:Y:S01]  /*34c60*/  MOV R17, R25 ;  /* 0x0000001900117202 */ /* 0x000fe20000000f00 */
[----:B------:R-:W-:Y:S02]  /*34c70*/  IMAD.MOV.U32 R16, RZ, RZ, R24 ;  /* 0x000000ffff107224 */ /* 0x000fe400078e0018 */
[----:B------:R-:W-:Y:S05]  /*34c80*/  RET.REL.NODEC R14 `(_ZN2at6native29vectorized_elementwise_kernelILi2EN48_GLOBAL__N__08322988_15_IGammaKernel_cu_cb51a28d10CalcIgammaIfEESt5arrayIPcLm3EEEEviT0_T1_) ;  /* 0xfffffcb00edc7950 */ /* 0x000fea0003c3ffff */
        .weak           $__internal_9_$__cuda_sm20_dsqrt_rn_f64_mediumpath_v1
        .type           $__internal_9_$__cuda_sm20_dsqrt_rn_f64_mediumpath_v1,@function
        .size           $__internal_9_$__cuda_sm20_dsqrt_rn_f64_mediumpath_v1,(.L_x_10048 - $__internal_9_$__cuda_sm20_dsqrt_rn_f64_mediumpath_v1)
$__internal_9_$__cuda_sm20_dsqrt_rn_f64_mediumpath_v1:
[----:B------:R-:W-:Y:S01]  /*34c90*/  ISETP.GE.U32.AND P0, PT, R20, -0x3400000, PT ;  /* 0xfcc000001400780c */ /* 0x000fe20003f06070 */
[----:B------:R-:W-:Y:S01]  /*34ca0*/  BSSY.RECONVERGENT B0, `(.L_x_2923) ;  /* 0x0000050000007945 */ /* 0x000fe20003800200 */
[----:B------:R-:W-:Y:S02]  /*34cb0*/  LOP3.LUT R15, R15, R14, RZ, 0x3c, !PT ;  /* 0x0000000e0f0f7212 */ /* 0x000fe400078e3cff */
[----:B------:R-:W-:Y:S02]  /*34cc0*/  LOP3.LUT R19, R19, R18, RZ, 0x3c, !PT ;  /* 0x0000001213137212 */ /* 0x000fe400078e3cff */
[----:B------:R-:W-:Y:S02]  /*34cd0*/  LOP3.LUT R14, R15, R14, RZ, 0x3c, !PT ;  /* 0x0000000e0f0e7212 */ /* 0x000fe400078e3cff */
[----:B------:R-:W-:Y:S02]  /*34ce0*/  LOP3.LUT R18, R19, R18, RZ, 0x3c, !PT ;  /* 0x0000001213127212 */ /* 0x000fe400078e3cff */
[----:B------:R-:W-:-:S02]  /*34cf0*/  LOP3.LUT R15, R15, R14, RZ, 0x3c, !PT ;  /* 0x0000000e0f0f7212 */ /* 0x000fc400078e3cff */
        /* <DEDUP_REMOVED lines=17> */
.L_x_2924:
        /* <DEDUP_REMOVED lines=54> */
[----:B------:R-:W-:Y:S01]  /*35170*/  IMAD.MOV.U32 R14, RZ, RZ, R12 ;  /* 0x000000ffff0e7224 */ /* 0x000fe200078e000c */
[----:B------:R-:W-:Y:S06]  /*35180*/  BRA `(.L_x_2925) ;  /* 0x0000000000047947 */ /* 0x000fec0003800000 */
.L_x_2926:
[----:B------:R0:W1:Y:S02]  /*35190*/  DADD R14, R12, R12 ;  /* 0x000000000c0e7229 */ /* 0x000064000000000c */
.L_x_2925:
[----:B------:R-:W-:Y:S05]  /*351a0*/  BSYNC.RECONVERGENT B0 ;  /* 0x0000000000007941 */ /* 0x000fea0003800200 */
.L_x_2923:
[----:B0-----:R-:W-:Y:S01]  /*351b0*/  MOV R12, R0 ;  /* 0x00000000000c7202 */ /* 0x001fe20000000f00 */
[----:B------:R-:W-:-:S04]  /*351c0*/  HFMA2 R13, -RZ, RZ, 0, 0 ;  /* 0x00000000ff0d7431 */ /* 0x000fc800000001ff */
[----:B-1----:R-:W-:Y:S05]  /*351d0*/  RET.REL.NODEC R12 `(_ZN2at6native29vectorized_elementwise_kernelILi2EN48_GLOBAL__N__08322988_15_IGammaKernel_cu_cb51a28d10CalcIgammaIfEESt5arrayIPcLm3EEEEviT0_T1_) ;  /* 0xfffffcac0c887950 */ /* 0x002fea0003c3ffff */
.L_x_2927:
        /* <DEDUP_REMOVED lines=10> */
.L_x_10048:


//--------------------- .text._ZN2at6native29vectorized_elementwise_kernelILi4EN48_GLOBAL__N__08322988_15_IGammaKernel_cu_cb51a28d10CalcIgammaIfEESt5arrayIPcLm3EEEEviT0_T1_ --------------------------
	.section	.text._ZN2at6native29vectorized_elementwise_kernelILi4EN48_GLOBAL__N__08322988_15_IGammaKernel_cu_cb51a28d10CalcIgammaIfEESt5arrayIPcLm3EEEEviT0_T1_,"ax",@progbits
	.align	128
.text._ZN2at6native29vectorized_elementwise_kernelILi4EN48_GLOBAL__N__08322988_15_IGammaKernel_cu_cb51a28d10CalcIgammaIfEESt5arrayIPcLm3EEEEviT0_T1_:
        .type           _ZN2at6native29vectorized_elementwise_kernelILi4EN48_GLOBAL__N__08322988_15_IGammaKernel_cu_cb51a28d10CalcIgammaIfEESt5arrayIPcLm3EEEEviT0_T1_,@function
        .size           _ZN2at6native29vectorized_elementwise_kernelILi4EN48_GLOBAL__N__08322988_15_IGammaKernel_cu_cb51a28d10CalcIgammaIfEESt5arrayIPcLm3EEEEviT0_T1_,(.L_x_10053 - _ZN2at6native29vectorized_elementwise_kernelILi4EN48_GLOBAL__N__08322988_15_IGammaKernel_cu_cb51a28d10CalcIgammaIfEESt5arrayIPcLm3EEEEviT0_T1_)
        .other          _ZN2at6native29vectorized_elementwise_kernelILi4EN48_GLOBAL__N__08322988_15_IGammaKernel_cu_cb51a28d10CalcIgammaIfEESt5arrayIPcLm3EEEEviT0_T1_,@"STO_CUDA_ENTRY STV_DEFAULT"
_ZN2at6native29vectorized_elementwise_kernelILi4EN48_GLOBAL__N__08322988_15_IGammaKernel_cu_cb51a28d10CalcIgammaIfEESt5arrayIPcLm3EEEEviT0_T1_:
        /* <DEDUP_REMOVED lines=12> */
[----:B------:R-:W-:Y:S02]  /*00c0*/  CS2R R44, SRZ ;  /* 0x00000000002c7805 */ /* 0x000fe4000001ff00 */
[----:B------:R-:W-:-:S05]  /*00d0*/  CS2R R30, SRZ ;  /* 0x00000000001e7805 */ /* 0x000fca000001ff00 */
        /* <DEDUP_REMOVED lines=11> */
[----:B-1----:R-:W-:-:S04]  /*0190*/  @!P5 IMAD.WIDE.U32 R2, R9, 0x4, R2 ;  /* 0x000000040902d825 */ /* 0x002fc800078e0002 */
[----:B--2---:R-:W-:Y:S01]  /*01a0*/  @!P5 IMAD.WIDE.U32 R4, R9, 0x4, R4 ;  /* 0x000000040904d825 */ /* 0x004fe200078e0004 */
[----:B------:R-:W5:Y:S01]  /*01b0*/  @!P5 LDG.E R44, desc[UR4][R2.64] ;  /* 0x00000004022cd981 */ /* 0x000f62000c1e1900 */
[----:B------:R-:W1:Y:S03]  /*01c0*/  LDC.64 R42, c[0x0][0x390] ;  /* 0x0000e400ff2a7b82 */ /* 0x000e660000000a00 */
[----:B------:R2:W5:Y:S03]  /*01d0*/  @!P5 LDG.E R45, desc[UR4][R4.64] ;  /* 0x00000004042dd981 */ /* 0x000566000c1e1900 */
[----:B------:R-:W-:Y:S01]  /*01e0*/  @!P0 IADD3 R11, PT, PT, R0, R49, RZ ;  /* 0x00000031000b8210 */ /* 0x000fe20007ffe0ff */
[----:B------:R-:W-:Y:S01]  /*01f0*/  @!P0 VIADD R49, R49, 0x80 ;  /* 0x0000008031318836 */ /* 0x000fe20000000000 */
[----:B------:R-:W1:Y:S03]  /*0200*/  LDC.64 R20, c[0x0][0x398] ;  /* 0x0000e600ff147b82 */ /* 0x000e660000000a00 */
[----:B---3--:R-:W-:Y:S01]  /*0210*/  @!P0 IMAD.WIDE.U32 R6, R11, 0x4, R6 ;  /* 0x000000040b068825 */ /* 0x008fe200078e0006 */
[----:B------:R-:W-:-:S03]  /*0220*/  ISETP.GE.U32.AND P1, PT, R49, R36, PT ;  /* 0x000000243100720c */ /* 0x000fc60003f26070 */
[----:B----4-:R-:W-:Y:S01]  /*0230*/  @!P0 IMAD.WIDE.U32 R18, R11, 0x4, R18 ;  /* 0x000000040b128825 */ /* 0x010fe200078e0012 */
[----:B------:R-:W3:Y:S01]  /*0240*/  LDC.64 R14, c[0x0][0x398] ;  /* 0x0000e600ff0e7b82 */ /* 0x000ee20000000a00 */
[----:B------:R4:W5:Y:S04]  /*0250*/  @!P0 LDG.E R31, desc[UR4][R6.64] ;  /* 0x00000004061f8981 */ /* 0x000968000c1e1900 */
[----:B------:R1:W5:Y:S03]  /*0260*/  @!P0 LDG.E R30, desc[UR4][R18.64] ;  /* 0x00000004121e8981 */ /* 0x000366000c1e1900 */
[----:B------:R-:W3:Y:S01]  /*0270*/  LDC.64 R10, c[0x0][0x390] ;  /* 0x0000e400ff0a7b82 */ /* 0x000ee20000000a00 */
[----:B------:R-:W-:Y:S01]  /*0280*/  @!P1 IADD3 R13, PT, PT, R0, R49, RZ ;  /* 0x00000031000d9210 */ /* 0x000fe20007ffe0ff */
[----:B------:R-:W-:-:S05]  /*0290*/  @!P1 VIADD R49, R49, 0x80 ;  /* 0x0000008031319836 */ /* 0x000fca0000000000 */
[C---:B------:R-:W-:Y:S01]  /*02a0*/  ISETP.GE.U32.AND P2, PT, R49.reuse, R36, PT ;  /* 0x000000243100720c */ /* 0x040fe20003f46070 */
[----:B------:R-:W3:Y:S08]  /*02b0*/  LDC.64 R8, c[0x0][0x398] ;  /* 0x0000e600ff087b82 */ /* 0x000ef00000000a00 */
[----:B--2---:R-:W2:Y:S04]  /*02c0*/  LDC.64 R4, c[0x0][0x390] ;  /* 0x0000e400ff047b82 */ /* 0x004ea80000000a00 */
[----:B------:R-:W-:Y:S01]  /*02d0*/  @!P2 IADD3 R39, PT, PT, R0, R49, RZ ;  /* 0x000000310027a210 */ /* 0x000fe20007ffe0ff */
[----:B------:R-:W-:-:S03]  /*02e0*/  @!P2 VIADD R49, R49, 0x80 ;  /* 0x000000803131a836 */ /* 0x000fc60000000000 */
[----:B------:R-:W2:Y:S02]  /*02f0*/  LDC.64 R2, c[0x0][0x398] ;  /* 0x0000e600ff027b82 */ /* 0x000ea40000000a00 */
[----:B------:R-:W-:-:S06]  /*0300*/  ISETP.GE.U32.AND P3, PT, R49, R36, PT ;  /* 0x000000243100720c */ /* 0x000fcc0003f66070 */
[----:B----4-:R-:W4:Y:S07]  /*0310*/  LDC.64 R6, c[0x0][0x390] ;  /* 0x0000e400ff067b82 */ /* 0x010f2e0000000a00 */
[----:B------:R-:W-:Y:S01]  /*0320*/  @!P3 IMAD.IADD R23, R0, 0x1, R49 ;  /* 0x000000010017b824 */ /* 0x000fe200078e0231 */
[----:B------:R-:W-:-:S04]  /*0330*/  @!P3 IADD3 R49, PT, PT, R49, 0x80, RZ ;  /* 0x000000803131b810 */ /* 0x000fc80007ffe0ff */
[----:B------:R-:W-:-:S13]  /*0340*/  ISETP.GE.U32.AND P4, PT, R49, R36, PT ;  /* 0x000000243100720c */ /* 0x000fda0003f86070 */
[----:B------:R-:W-:Y:S01]  /*0350*/  @!P4 IMAD.IADD R51, R0, 0x1, R49 ;  /* 0x000000010033c824 */ /* 0x000fe200078e0231 */
[----:B------:R-:W-:-:S04]  /*0360*/  @!P4 IADD3 R49, PT, PT, R49, 0x80, RZ ;  /* 0x000000803131c810 */ /* 0x000fc80007ffe0ff */
[----:B------:R-:W-:Y:S01]  /*0370*/  ISETP.GE.U32.AND P5, PT, R49, R36, PT ;  /* 0x000000243100720c */ /* 0x000fe20003fa6070 */
[----:B0-----:R-:W-:-:S04]  /*0380*/  @!P1 IMAD.WIDE.U32 R32, R13, 0x4, R32 ;  /* 0x000000040d209825 */ /* 0x001fc800078e0020 */
[----:B------:R-:W-:Y:S02]  /*0390*/  @!P1 IMAD.WIDE.U32 R34, R13, 0x4, R34 ;  /* 0x000000040d229825 */ /* 0x000fe400078e0022 */
[----:B------:R-:W0:Y:S06]  /*03a0*/  LDC.64 R12, c[0x0][0x398] ;  /* 0x0000e600ff0c7b82 */ /* 0x000e2c0000000a00 */
[----:B------:R-:W-:Y:S01]  /*03b0*/  @!P5 IMAD.IADD R47, R0, 0x1, R49 ;  /* 0x00000001002fd824 */ /* 0x000fe200078e0231 */
[----:B------:R-:W-:-:S04]  /*03c0*/  @!P5 IADD3 R49, PT, PT, R49, 0x80, RZ ;  /* 0x000000803131d810 */ /* 0x000fc80007ffe0ff */
[----:B------:R-:W-:Y:S01]  /*03d0*/  ISETP.GE.U32.AND P0, PT, R49, R36, PT ;  /* 0x000000243100720c */ /* 0x000fe20003f06070 */
[----:B------:R-:W-:Y:S01]  /*03e0*/  @!P3 IMAD.WIDE.U32 R40, R23, 0x4, R16 ;  /* 0x000000041728b825 */ /* 0x000fe200078e0010 */
[----:B------:R-:W-:Y:S02]  /*03f0*/  CS2R R28, SRZ ;  /* 0x00000000001c7805 */ /* 0x000fe4000001ff00 */
[----:B------:R-:W-:Y:S01]  /*0400*/  CS2R R26, SRZ ;  /* 0x00000000001a7805 */ /* 0x000fe2000001ff00 */
[C---:B-1----:R-:W-:Y:S01]  /*0410*/  @!P2 IMAD.WIDE.U32 R42, R39.reuse, 0x4, R42 ;  /* 0x00000004272aa825 */ /* 0x042fe200078e002a */
[----:B------:R-:W-:Y:S02]  /*0420*/  CS2R R18, SRZ ;  /* 0x0000000000127805 */ /* 0x000fe4000001ff00 */
[----:B------:R1:W5:Y:S05]  /*0430*/  @!P1 LDG.E R29, desc[UR4][R32.64] ;  /* 0x00000004201d9981 */ /* 0x00036a000c1e1900 */
[----:B------:R-:W-:Y:S01]  /*0440*/  @!P0 IADD3 R17, PT, PT, R0, R49, RZ ;  /* 0x0000003100118210 */ /* 0x000fe20007ffe0ff */
[----:B------:R-:W-:Y:S01]  /*0450*/  @!P2 IMAD.WIDE.U32 R38, R39, 0x4, R20 ;  /* 0x000000042726a825 */ /* 0x000fe200078e0014 */
[----:B------:R1:W5:Y:S03]  /*0460*/  @!P1 LDG.E R28, desc[UR4][R34.64] ;  /* 0x00000004221c9981 */ /* 0x000366000c1e1900 */
[----:B---3--:R-:W-:Y:S01]  /*0470*/  @!P3 IMAD.WIDE.U32 R14, R23, 0x4, R14 ;  /* 0x00000004170eb825 */ /* 0x008fe200078e000e */
[----:B------:R-:W-:Y:S01]  /*0480*/  CS2R R22, SRZ ;  /* 0x0000000000167805 */ /* 0x000fe2000001ff00 */
[----:B------:R1:W5:Y:S02]  /*0490*/  @!P2 LDG.E R27, desc[UR4][R42.64] ;  /* 0x000000042a1ba981 */ /* 0x000364000c1e1900 */
[----:B------:R-:W-:-:S02]  /*04a0*/  @!P0 IMAD.WIDE.U32 R10, R17, 0x4, R10 ;  /* 0x00000004110a8825 */ /* 0x000fc400078e000a */
[----:B------:R1:W5:Y:S02]  /*04b0*/  @!P2 LDG.E R26, desc[UR4][R38.64] ;  /* 0x00000004261aa981 */ /* 0x000364000c1e1900 */
[----:B------:R-:W-:Y:S01]  /*04c0*/  @!P0 IMAD.WIDE.U32 R8, R17, 0x4, R8 ;  /* 0x0000000411088825 */ /* 0x000fe200078e0008 */
[----:B------:R-:W-:Y:S01]  /*04d0*/  CS2R R16, SRZ ;  /* 0x0000000000107805 */ /* 0x000fe2000001ff00 */
[----:B------:R1:W5:Y:S02]  /*04e0*/  @!P3 LDG.E R23, desc[UR4][R14.64] ;  /* 0x000000040e17b981 */ /* 0x000364000c1e1900 */
[----:B------:R-:W-:Y:S02]  /*04f0*/  IMAD.MOV.U32 R25, RZ, RZ, RZ ;  /* 0x000000ffff197224 */ /* 0x000fe400078e00ff */
[----:B------:R-:W-:Y:S01]  /*0500*/  IMAD.MOV.U32 R21, RZ, RZ, RZ ;  /* 0x000000ffff157224 */ /* 0x000fe200078e00ff */
[----:B------:R1:W5:Y:S01]  /*0510*/  @!P0 LDG.E R18, desc[UR4][R10.64] ;  /* 0x000000040a128981 */ /* 0x000362000c1e1900 */
[----:B--2---:R-:W-:-:S03]  /*0520*/  @!P4 IMAD.WIDE.U32 R4, R51, 0x4, R4 ;  /* 0x000000043304c825 */ /* 0x004fc600078e0004 */
[----:B------:R1:W5:Y:S01]  /*0530*/  @!P3 LDG.E R25, desc[UR4][R40.64] ;  /* 0x000000042819b981 */ /* 0x000362000c1e1900 */
[----:B------:R-:W-:-:S03]  /*0540*/  @!P4 IMAD.WIDE.U32 R2, R51, 0x4, R2 ;  /* 0x000000043302c825 */ /* 0x000fc600078e0002 */
[----:B------:R1:W5:Y:S01]  /*0550*/  @!P4 LDG.E R22, desc[UR4][R4.64] ;  /* 0x000000040416c981 */ /* 0x000362000c1e1900 */
[----:B----4-:R-:W-:-:S03]  /*0560*/  @!P5 IMAD.WIDE.U32 R6, R47, 0x4, R6 ;  /* 0x000000042f06d825 */ /* 0x010fc600078e0006 */
[----:B------:R1:W5:Y:S01]  /*0570*/  @!P4 LDG.E R21, desc[UR4][R2.64] ;  /* 0x000000040215c981 */ /* 0x000362000c1e1900 */
[----:B0-----:R-:W-:-:S03]  /*0580*/  @!P5 IMAD.WIDE.U32 R12, R47, 0x4, R12 ;  /* 0x000000042f0cd825 */ /* 0x001fc600078e000c */
[----:B------:R1:W5:Y:S04]  /*0590*/  @!P5 LDG.E R16, desc[UR4][R6.64] ;  /* 0x000000040610d981 */ /* 0x000368000c1e1900 */
[----:B------:R1:W5:Y:S04]  /*05a0*/  @!P5 LDG.E R17, desc[UR4][R12.64] ;  /* 0x000000040c11d981 */ /* 0x000368000c1e1900 */
[----:B------:R1:W5:Y:S01]  /*05b0*/  @!P0 LDG.E R19, desc[UR4][R8.64] ;  /* 0x0000000408138981 */ /* 0x000362000c1e1900 */
[----:B------:R-:W-:Y:S01]  /*05c0*/  UISETP.NE.AND UP0, UPT, UR6, URZ, UPT ;  /* 0x000000ff0600728c */ /* 0x000fe2000bf05270 */
[----:B------:R-:W-:Y:S08]  /*05d0*/  BSSY.RECONVERGENT B3, `(.L_x_2929) ;  /* 0x000009a000037945 */ /* 0x000ff00003800200 */
[----:B-1----:R-:W-:Y:S05]  /*05e0*/  BRA.U UP0, `(.L_x_2930) ;  /* 0x0000000500387547 */ /* 0x002fea000b800000 */
[----:B------:R-:W-:Y:S01]  /*05f0*/  ISETP.GE.U32.AND P0, PT, R37, R36, PT ;  /* 0x000000242500720c */ /* 0x000fe20003f06070 */
[----:B------:R-:W-:-:S12]  /*0600*/  BSSY.RECONVERGENT B7, `(.L_x_2931) ;  /* 0x0000005000077945 */ /* 0x000fd80003800200 */
[----:B------:R-:W-:Y:S05]  /*0610*/  @P0 BRA `(.L_x_2932) ;  /* 0x00000000000c0947 */ /* 0x000fea0003800000 */
[----:B------:R-:W-:-:S07]  /*0620*/  MOV R24, 0x640 ;  /* 0x0000064000187802 */ /* 0x000fce0000000f00 */
[----:B-----5:R-:W-:Y:S05]  /*0630*/  CALL.REL.NOINC `($_ZN2at6native29vectorized_elementwise_kernelILi4EN48_GLOBAL__N__08322988_15_IGammaKernel_cu_cb51a28d10CalcIgammaIfEESt5arrayIPcLm3EEEEviT0_T1_$_ZN46_INTERNAL_08322988_15_IGammaKernel_cu_cb51a28d48_GLOBAL__N__08322988_15_IGammaKernel_cu_cb51a28d11calc_igammaIfEET_S2_S2_) ;  /* 0x0000001400547944 */ /* 0x020fea0003c00000 */
[----:B------:R-:W-:-:S07]  /*0640*/  MOV R20, R4 ;  /* 0x0000000400147202 */ /* 0x000fce0000000f00 */
.L_x_2932:
[----:B------:R-:W-:Y:S05]  /*0650*/  BSYNC.RECONVERGENT B7 ;  /* 0x0000000000077941 */ /* 0x000fea0003800200 */
.L_x_2931:
[----:B------:R-:W-:Y:S01]  /*0660*/  VIADD R3, R37, 0x80 ;  /* 0x0000008025037836 */ /* 0x000fe20000000000 */
[----:B------:R-:W-:Y:S04]  /*0670*/  BSSY.RECONVERGENT B7, `(.L_x_2933) ;  /* 0x0000008000077945 */ /* 0x000fe80003800200 */
[----:B------:R-:W-:-:S13]  /*0680*/  ISETP.GE.U32.AND P0, PT, R3, R36, PT ;  /* 0x000000240300720c */ /* 0x000fda0003f06070 */
[----:B------:R-:W-:Y:S05]  /*0690*/  @P0 BRA `(.L_x_2934) ;  /* 0x0000000000140947 */ /* 0x000fea0003800000 */
[----:B-----5:R-:W-:Y:S01]  /*06a0*/  MOV R44, R31 ;  /* 0x0000001f002c7202 */ /* 0x020fe20000000f00 */
[----:B------:R-:W-:Y:S01]  /*06b0*/  IMAD.MOV.U32 R45, RZ, RZ, R30 ;  /* 0x000000ffff2d7224 */ /* 0x000fe200078e001e */
[----:B------:R-:W-:-:S07]  /*06c0*/  MOV R24, 0x6e0 ;  /* 0x000006e000187802 */ /* 0x000fce0000000f00 */
[----:B------:R-:W-:Y:S05]  /*06d0*/  CALL.REL.NOINC `($_ZN2at6native29vectorized_elementwise_kernelILi4EN48_GLOBAL__N__08322988_15_IGammaKernel_cu_cb51a28d10CalcIgammaIfEESt5arrayIPcLm3EEEEviT0_T1_$_ZN46_INTERNAL_08322988_15_IGammaKernel_cu_cb51a28d48_GLOBAL__N__08322988_15_IGammaKernel_cu_cb51a28d11calc_igammaIfEET_S2_S2_) ;  /* 0x00000014002c7944 */ /* 0x000fea0003c00000 */
[----:B------:R-:W-:-:S07]  /*06e0*/  MOV R30, R4 ;  /* 0x00000004001e7202 */ /* 0x000fce0000000f00 */
.L_x_2934:
[----:B------:R-:W-:Y:S05]  /*06f0*/  BSYNC.RECONVERGENT B7 ;  /* 0x0000000000077941 */ /* 0x000fea0003800200 */
.L_x_2933:
        /* <DEDUP_REMOVED lines=9> */
.L_x_2936:
[----:B------:R-:W-:Y:S05]  /*0790*/  BSYNC.RECONVERGENT B7 ;  /* 0x0000000000077941 */ /* 0x000fea0003800200 */
.L_x_2935:
        /* <DEDUP_REMOVED lines=9> */
.L_x_2938:
[----:B------:R-:W-:Y:S05]  /*0830*/  BSYNC.RECONVERGENT B7 ;  /* 0x0000000000077941 */ /* 0x000fea0003800200 */
.L_x_2937:
        /* <DEDUP_REMOVED lines=9> */
.L_x_2940:
[----:B------:R-:W-:Y:S05]  /*08d0*/  BSYNC.RECONVERGENT B7 ;  /* 0x0000000000077941 */ /* 0x000fea0003800200 */
.L_x_2939:
        /* <DEDUP_REMOVED lines=9> */
.L_x_2942:
[----:B------:R-:W-:Y:S05]  /*0970*/  BSYNC.RECONVERGENT B7 ;  /* 0x0000000000077941 */ /* 0x000fea0003800200 */
.L_x_2941:
        /* <DEDUP_REMOVED lines=9> */
.L_x_2944:
[----:B------:R-:W-:Y:S05]  /*0a10*/  BSYNC.RECONVERGENT B7 ;  /* 0x0000000000077941 */ /* 0x000fea0003800200 */
.L_x_2943:
[----:B------:R-:W-:-:S05]  /*0a20*/  VIADD R3, R37, 0x380 ;  /* 0x0000038025037836 */ /* 0x000fca0000000000 */
[----:B------:R-:W-:-:S13]  /*0a30*/  ISETP.GE.U32.AND P0, PT, R3, R36, PT ;  /* 0x000000240300720c */ /* 0x000fda0003f06070 */
[----:B------:R-:W-:Y:S05]  /*0a40*/  @P0 BRA `(.L_x_2945) ;  /* 0x0000000400480947 */ /* 0x000fea0003800000 */
[----:B------:R-:W-:Y:S01]  /*0a50*/  BSSY.RECONVERGENT B7, `(.L_x_2946) ;  /* 0x0000005000077945 */ /* 0x000fe20003800200 */
[----:B-----5:R-:W-:Y:S01]  /*0a60*/  MOV R44, R18 ;  /* 0x00000012002c7202 */ /* 0x020fe20000000f00 */
[----:B------:R-:W-:Y:S01]  /*0a70*/  IMAD.MOV.U32 R45, RZ, RZ, R19 ;  /* 0x000000ffff2d7224 */ /* 0x000fe200078e0013 */
[----:B------:R-:W-:-:S07]  /*0a80*/  MOV R24, 0xaa0 ;  /* 0x00000aa000187802 */ /* 0x000fce0000000f00 */
[----:B------:R-:W-:Y:S05]  /*0a90*/  CALL.REL.NOINC `($_ZN2at6native29vectorized_elementwise_kernelILi4EN48_GLOBAL__N__08322988_15_IGammaKernel_cu_cb51a28d10CalcIgammaIfEESt5arrayIPcLm3EEEEviT0_T1_$_ZN46_INTERNAL_08322988_15_IGammaKernel_cu_cb51a28d48_GLOBAL__N__08322988_15_IGammaKernel_cu_cb51a28d11calc_igammaIfEET_S2_S2_) ;  /* 0x00000010003c7944 */ /* 0x000fea0003c00000 */
[----:B------:R-:W-:Y:S05]  /*0aa0*/  BSYNC.RECONVERGENT B7 ;  /* 0x0000000000077941 */ /* 0x000fea0003800200 */
.L_x_2946:
[----:B------:R-:W-:Y:S01]  /*0ab0*/  MOV R39, R4 ;  /* 0x0000000400277202 */ /* 0x000fe20000000f00 */
[----:B------:R-:W-:Y:S06]  /*0ac0*/  BRA `(.L_x_2945) ;  /* 0x0000000400287947 */ /* 0x000fec0003800000 */
.L_x_2930:
[----:B------:R-:W-:Y:S01]  /*0ad0*/  ISETP.GE.U32.AND P0, PT, R37, R36, PT ;  /* 0x000000242500720c */ /* 0x000fe20003f06070 */
[----:B------:R-:W-:-:S12]  /*0ae0*/  BSSY.RECONVERGENT B4, `(.L_x_2947) ;  /* 0x0000005000047945 */ /* 0x000fd80003800200 */
[----:B------:R-:W-:Y:S05]  /*0af0*/  @P0 BRA `(.L_x_2948) ;  /* 0x00000000000c0947 */ /* 0x000fea0003800000 */
[----:B------:R-:W-:-:S07]  /*0b00*/  MOV R46, 0xb20 ;  /* 0x00000b20002e7802 */ /* 0x000fce0000000f00 */
[----:B-----5:R-:W-:Y:S05]  /*0b10*/  CALL.REL.NOINC `($_ZN2at6native29vectorized_elementwise_kernelILi4EN48_GLOBAL__N__08322988_15_IGammaKernel_cu_cb51a28d10CalcIgammaIfEESt5arrayIPcLm3EEEEviT0_T1_$_ZN46_INTERNAL_08322988_15_IGammaKernel_cu_cb51a28d48_GLOBAL__N__08322988_15_IGammaKernel_cu_cb51a28d12calc_igammacIfEET_S2_S2_) ;  /* 0x0000014400707944 */ /* 0x020fea0003c00000 */
[----:B------:R-:W-:-:S07]  /*0b20*/  MOV R20, R39 ;  /* 0x0000002700147202 */ /* 0x000fce0000000f00 */
.L_x_2948:
[----:B------:R-:W-:Y:S05]  /*0b30*/  BSYNC.RECONVERGENT B4 ;  /* 0x0000000000047941 */ /* 0x000fea0003800200 */
.L_x_2947:
[----:B------:R-:W-:Y:S01]  /*0b40*/  VIADD R3, R37, 0x80 ;  /* 0x0000008025037836 */ /* 0x000fe20000000000 */
[----:B------:R-:W-:Y:S04]  /*0b50*/  BSSY.RECONVERGENT B4, `(.L_x_2949) ;  /* 0x0000008000047945 */ /* 0x000fe80003800200 */
[----:B------:R-:W-:-:S13]  /*0b60*/  ISETP.GE.U32.AND P0, PT, R3, R36, PT ;  /* 0x000000240300720c */ /* 0x000fda0003f06070 */
[----:B------:R-:W-:Y:S05]  /*0b70*/  @P0 BRA `(.L_x_2950) ;  /* 0x0000000000140947 */ /* 0x000fea0003800000 */
[----:B-----5:R-:W-:Y:S02]  /*0b80*/  MOV R44, R31 ;  /* 0x0000001f002c7202 */ /* 0x020fe40000000f00 */
[----:B------:R-:W-:Y:S02]  /*0b90*/  MOV R45, R30 ;  /* 0x0000001e002d7202 */ /* 0x000fe40000000f00 */
[----:B------:R-:W-:-:S07]  /*0ba0*/  MOV R46, 0xbc0 ;  /* 0x00000bc0002e7802 */ /* 0x000fce0000000f00 */
[----:B------:R-:W-:Y:S05]  /*0bb0*/  CALL.REL.NOINC `($_ZN2at6native29vectorized_elementwise_kernelILi4EN48_GLOBAL__N__08322988_15_IGammaKernel_cu_cb51a28d10CalcIgammaIfEESt5arrayIPcLm3EEEEviT0_T1_$_ZN46_INTERNAL_08322988_15_IGammaKernel_cu_cb51a28d48_GLOBAL__N__08322988_15_IGammaKernel_cu_cb51a28d12calc_igammacIfEET_S2_S2_) ;  /* 0x0000014400487944 */ /* 0x000fea0003c00000 */
[----:B------:R-:W-:-:S07]  /*0bc0*/  IMAD.MOV.U32 R30, RZ, RZ, R39 ;  /* 0x000000ffff1e7224 */ /* 0x000fce00078e0027 */
.L_x_2950:
[----:B------:R-:W-:Y:S05]  /*0bd0*/  BSYNC.RECONVERGENT B4 ;  /* 0x0000000000047941 */ /* 0x000fea0003800200 */
.L_x_2949:
[----:B------:R-:W-:Y:S01]  /*0be0*/  IADD3 R3, PT, PT, R37, 0x100, RZ ;  /* 0x0000010025037810 */ /* 0x000fe20007ffe0ff */
[----:B------:R-:W-:Y:S03]  /*0bf0*/  BSSY.RECONVERGENT B4, `(.L_x_2951) ;  /* 0x0000008000047945 */ /* 0x000fe60003800200 */
[----:B------:R-:W-:-:S13]  /*0c00*/  ISETP.GE.U32.AND P0, PT, R3, R36, PT ;  /* 0x000000240300720c */ /* 0x000fda0003f06070 */
[----:B------:R-:W-:Y:S05]  /*0c10*/  @P0 BRA `(.L_x_2952) ;  /* 0x0000000000140947 */ /* 0x000fea0003800000 */
[----:B-----5:R-:W-:Y:S01]  /*0c20*/  MOV R44, R29 ;  /* 0x0000001d002c7202 */ /* 0x020fe20000000f00 */
[----:B------:R-:W-:Y:S01]  /*0c30*/  IMAD.MOV.U32 R45, RZ, RZ, R28 ;  /* 0x000000ffff2d7224 */ /* 0x000fe200078e001c */
[----:B------:R-:W-:-:S07]  /*0c40*/  MOV R46, 0xc60 ;  /* 0x00000c60002e7802 */ /* 0x000fce0000000f00 */
[----:B------:R-:W-:Y:S05]  /*0c50*/  CALL.REL.NOINC `($_ZN2at6native29vectorized_elementwise_kernelILi4EN48_GLOBAL__N__08322988_15_IGammaKernel_cu_cb51a28d10CalcIgammaIfEESt5arrayIPcLm3EEEEviT0_T1_$_ZN46_INTERNAL_08322988_15_IGammaKernel_cu_cb51a28d48_GLOBAL__N__08322988_15_IGammaKernel_cu_cb51a28d12calc_igammacIfEET_S2_S2_) ;  /* 0x0000014400207944 */ /* 0x000fea0003c00000 */
[----:B------:R-:W-:-:S07]  /*0c60*/  MOV R28, R39 ;  /* 0x00000027001c7202 */ /* 0x000fce0000000f00 */
.L_x_2952:
[----:B------:R-:W-:Y:S05]  /*0c70*/  BSYNC.RECONVERGENT B4 ;  /* 0x0000000000047941 */ /* 0x000fea0003800200 */
.L_x_2951:
[----:B------:R-:W-:Y:S01]  /*0c80*/  IADD3 R3, PT, PT, R37, 0x180, RZ ;  /* 0x0000018025037810 */ /* 0x000fe20007ffe0ff */
[----:B------:R-:W-:Y:S03]  /*0c90*/  BSSY.RECONVERGENT B4, `(.L_x_2953) ;  /* 0x0000008000047945 */ /* 0x000fe60003800200 */
[----:B------:R-:W-:-:S13]  /*0ca0*/  ISETP.GE.U32.AND P0, PT, R3, R36, PT ;  /* 0x000000240300720c */ /* 0x000fda0003f06070 */
[----:B------:R-:W-:Y:S05]  /*0cb0*/  @P0 BRA `(.L_x_2954) ;  /* 0x0000000000140947 */ /* 0x000fea0003800000 */
[----:B-----5:R-:W-:Y:S01]  /*0cc0*/  IMAD.MOV.U32 R44, RZ, RZ, R27 ;  /* 0x000000ffff2c7224 */ /* 0x020fe200078e001b */
[----:B------:R-:W-:Y:S02]  /*0cd0*/  MOV R45, R26 ;  /* 0x0000001a002d7202 */ /* 0x000fe40000000f00 */
[----:B------:R-:W-:-:S07]  /*0ce0*/  MOV R46, 0xd00 ;  /* 0x00000d00002e7802 */ /* 0x000fce0000000f00 */
[----:B------:R-:W-:Y:S05]  /*0cf0*/  CALL.REL.NOINC `($_ZN2at6native29vectorized_elementwise_kernelILi4EN48_GLOBAL__N__08322988_15_IGammaKernel_cu_cb51a28d10CalcIgammaIfEESt5arrayIPcLm3EEEEviT0_T1_$_ZN46_INTERNAL_08322988_15_IGammaKernel_cu_cb51a28d48_GLOBAL__N__08322988_15_IGammaKernel_cu_cb51a28d12calc_igammacIfEET_S2_S2_) ;  /* 0x0000014000f87944 */ /* 0x000fea0003c00000 */
[----:B------:R-:W-:-:S07]  /*0d00*/  MOV R26, R39 ;  /* 0x00000027001a7202 */ /* 0x000fce0000000f00 */
.L_x_2954:
[----:B------:R-:W-:Y:S05]  /*0d10*/  BSYNC.RECONVERGENT B4 ;  /* 0x0000000000047941 */ /* 0x000fea0003800200 */
.L_x_2953:
        /* <DEDUP_REMOVED lines=9> */
.L_x_2956:
[----:B------:R-:W-:Y:S05]  /*0db0*/  BSYNC.RECONVERGENT B4 ;  /* 0x0000000000047941 */ /* 0x000fea0003800200 */
.L_x_2955:
        /* <DEDUP_REMOVED lines=9> */
.L_x_2958:
[----:B------:R-:W-:Y:S05]  /*0e50*/  BSYNC.RECONVERGENT B4 ;  /* 0x0000000000047941 */ /* 0x000fea0003800200 */
.L_x_2957:
        /* <DEDUP_REMOVED lines=9> */
.L_x_2960:
[----:B------:R-:W-:Y:S05]  /*0ef0*/  BSYNC.RECONVERGENT B4 ;  /* 0x0000000000047941 */ /* 0x000fea0003800200 */
.L_x_2959:
[----:B------:R-:W-:-:S05]  /*0f00*/  VIADD R3, R37, 0x380 ;  /* 0x0000038025037836 */ /* 0x000fca0000000000 */
[----:B------:R-:W-:-:S13]  /*0f10*/  ISETP.GE.U32.AND P0, PT, R3, R36, PT ;  /* 0x000000240300720c */ /* 0x000fda0003f06070 */
[----:B------:R-:W-:Y:S05]  /*0f20*/  @P0 BRA `(.L_x_2945) ;  /* 0x0000000000100947 */ /* 0x000fea0003800000 */
[----:B-----5:R-:W-:Y:S02]  /*0f30*/  MOV R44, R18 ;  /* 0x00000012002c7202 */ /* 0x020fe40000000f00 */
[----:B------:R-:W-:Y:S02]  /*0f40*/  MOV R45, R19 ;  /* 0x00000013002d7202 */ /* 0x000fe40000000f00 */
[----:B------:R-:W-:-:S07]  /*0f50*/  MOV R46, 0xf70 ;  /* 0x00000f70002e7802 */ /* 0x000fce0000000f00 */
[----:B------:R-:W-:Y:S05]  /*0f60*/  CALL.REL.NOINC `($_ZN2at6native29vectorized_elementwise_kernelILi4EN48_GLOBAL__N__08322988_15_IGammaKernel_cu_cb51a28d10CalcIgammaIfEESt5arrayIPcLm3EEEEviT0_T1_$_ZN46_INTERNAL_08322988_15_IGammaKernel_cu_cb51a28d48_GLOBAL__N__08322988_15_IGammaKernel_cu_cb51a28d12calc_igammacIfEET_S2_S2_) ;  /* 0x00000140005c7944 */ /* 0x000fea0003c00000 */
.L_x_2945:
[----:B------:R-:W-:Y:S05]  /*0f70*/  BSYNC.RECONVERGENT B3 ;  /* 0x0000000000037941 */ /* 0x000fea0003800200 */
.L_x_2929:
[----:B------:R-:W-:Y:S01]  /*0f80*/  ISETP.GE.U32.AND P0, PT, R37, R36, PT ;  /* 0x000000242500720c */ /* 0x000fe20003f06070 */
[----:B------:R-:W-:Y:S04]  /*0f90*/  BSSY.RECONVERGENT B0, `(.L_x_2961) ;  /* 0x0000033000007945 */ /* 0x000fe80003800200 */
[----:B------:R-:W-:Y:S08]  /*0fa0*/  BSSY.RELIABLE B1, `(.L_x_2962) ;  /* 0x000002b000017945 */ /* 0x000ff00003800100 */
[----:B------:R-:W-:Y:S05]  /*0fb0*/  @P0 BRA `(.L_x_2963) ;  /* 0x0000000000300947 */ /* 0x000fea0003800000 */
[----:B------:R-:W0:Y:S01]  /*0fc0*/  LDC.64 R2, c[0x0][0x388] ;  /* 0x0000e200ff027b82 */ /* 0x000e220000000a00 */
[----:B------:R-:W-:Y:S01]  /*0fd0*/  IMAD.IADD R5, R0, 0x1, R37 ;  /* 0x0000000100057824 */ /* 0x000fe200078e0225 */
[----:B------:R-:W-:-:S04]  /*0fe0*/  IADD3 R37, PT, PT, R37, 0x80, RZ ;  /* 0x0000008025257810 */ /* 0x000fc80007ffe0ff */
[----:B------:R-:W-:Y:S01]  /*0ff0*/  ISETP.GE.U32.AND P0, PT, R37, R36, PT ;  /* 0x000000242500720c */ /* 0x000fe20003f06070 */
[----:B0-----:R-:W-:-:S05]  /*1000*/  IMAD.WIDE.U32 R2, R5, 0x4, R2 ;  /* 0x0000000405027825 */ /* 0x001fca00078e0002 */
[----:B------:R0:W-:Y:S07]  /*1010*/  STG.E desc[UR4][R2.64], R20 ;  /* 0x0000001402007986 */ /* 0x0001ee000c101904 */
[----:B------:R-:W-:Y:S05]  /*1020*/  @P0 BRA `(.L_x_2964) ;  /* 0x0000000000300947 */ /* 0x000fea0003800000 */
[----:B0-----:R-:W0:Y:S01]  /*1030*/  LDC.64 R2, c[0x0][0x388] ;  /* 0x0000e200ff027b82 */ /* 0x001e220000000a00 */
[----:B------:R-:W-:Y:S01]  /*1040*/  IADD3 R5, PT, PT, R0, R37, RZ ;  /* 0x0000002500057210 */ /* 0x000fe20007ffe0ff */
[----:B------:R-:W-:-:S04]  /*1050*/  VIADD R37, R37, 0x80 ;  /* 0x0000008025257836 */ /* 0x000fc80000000000 */
[----:B0-----:R-:W-:-:S05]  /*1060*/  IMAD.WIDE.U32 R2, R5, 0x4, R2 ;  /* 0x0000000405027825 */ /* 0x001fca00078e0002 */
[----:B-----5:R0:W-:Y:S02]  /*1070*/  STG.E desc[UR4][R2.64], R30 ;  /* 0x0000001e02007986 */ /* 0x0201e4000c101904 */
.L_x_2963:
[----:B------:R-:W-:-:S13]  /*1080*/  ISETP.GE.U32.AND P0, PT, R37, R36, PT ;  /* 0x000000242500720c */ /* 0x000fda0003f06070 */
[----:B------:R-:W-:Y:S05]  /*1090*/  @P0 BRA `(.L_x_2965) ;  /* 0x0000000000300947 */ /* 0x000fea0003800000 */
[----:B0-----:R-:W0:Y:S01]  /*10a0*/  LDC.64 R2, c[0x0][0x388] ;  /* 0x0000e200ff027b82 */ /* 0x001e220000000a00 */
[----:B------:R-:W-:Y:S02]  /*10b0*/  IADD3 R5, PT, PT, R0, R37, RZ ;  /* 0x0000002500057210 */ /* 0x000fe40007ffe0ff */
[----:B------:R-:W-:-:S03]  /*10c0*/  IADD3 R37, PT, PT, R37, 0x80, RZ ;  /* 0x0000008025257810 */ /* 0x000fc60007ffe0ff */
[----:B0-----:R-:W-:-:S05]  /*10d0*/  IMAD.WIDE.U32 R2, R5, 0x4, R2 ;  /* 0x0000000405027825 */ /* 0x001fca00078e0002 */
[----:B-----5:R1:W-:Y:S02]  /*10e0*/  STG.E desc[UR4][R2.64], R28 ;  /* 0x0000001c02007986 */ /* 0x0203e4000c101904 */
.L_x_2964:
[----:B------:R-:W-:-:S13]  /*10f0*/  ISETP.GE.U32.AND P0, PT, R37, R36, PT ;  /* 0x000000242500720c */ /* 0x000fda0003f06070 */
[----:B------:R-:W-:Y:S05]  /*1100*/  @P0 BRA `(.L_x_2966) ;  /* 0x0000000000300947 */ /* 0x000fea0003800000 */
[----:B01----:R-:W0:Y:S01]  /*1110*/  LDC.64 R2, c[0x0][0x388] ;  /* 0x0000e200ff027b82 */ /* 0x003e220000000a00 */
[----:B------:R-:W-:Y:S01]  /*1120*/  IMAD.IADD R5, R0, 0x1, R37 ;  /* 0x0000000100057824 */ /* 0x000fe200078e0225 */
[----:B------:R-:W-:-:S03]  /*1130*/  IADD3 R37, PT, PT, R37, 0x80, RZ ;  /* 0x0000008025257810 */ /* 0x000fc60007ffe0ff */
[----:B0-----:R-:W-:-:S05]  /*1140*/  IMAD.WIDE.U32 R2, R5, 0x4, R2 ;  /* 0x0000000405027825 */ /* 0x001fca00078e0002 */
[----:B-----5:R1:W-:Y:S02]  /*1150*/  STG.E desc[UR4][R2.64], R26 ;  /* 0x0000001a02007986 */ /* 0x0203e4000c101904 */
.L_x_2965:
[----:B------:R-:W-:-:S13]  /*1160*/  ISETP.GE.U32.AND P0, PT, R37, R36, PT ;  /* 0x000000242500720c */ /* 0x000fda0003f06070 */
[----:B------:R-:W-:Y:S05]  /*1170*/  @P0 BRA `(.L_x_2967) ;  /* 0x0000000000340947 */ /* 0x000fea0003800000 */
[----:B01----:R-:W0:Y:S01]  /*1180*/  LDC.64 R2, c[0x0][0x388] ;  /* 0x0000e200ff027b82 */ /* 0x003e220000000a00 */
[----:B------:R-:W-:Y:S01]  /*1190*/  IADD3 R5, PT, PT, R0, R37, RZ ;  /* 0x0000002500057210 */ /* 0x000fe20007ffe0ff */
[----:B------:R-:W-:-:S04]  /*11a0*/  VIADD R37, R37, 0x80 ;  /* 0x0000008025257836 */ /* 0x000fc80000000000 */
[----:B0-----:R-:W-:-:S05]  /*11b0*/  IMAD.WIDE.U32 R2, R5, 0x4, R2 ;  /* 0x0000000405027825 */ /* 0x001fca00078e0002 */
[----:B-----5:R2:W-:Y:S02]  /*11c0*/  STG.E desc[UR4][R2.64], R23 ;  /* 0x0000001702007986 */ /* 0x0205e4000c101904 */
.L_x_2966:
[----:B------:R-:W-:-:S13]  /*11d0*/  ISETP.GE.U32.AND P0, PT, R37, R36, PT ;  /* 0x000000242500720c */ /* 0x000fda0003f06070 */
[----:B------:R-:W-:Y:S05]  /*11e0*/  @P0 BREAK.RELIABLE B1 ;  /* 0x0000000000010942 */ /* 0x000fea0003800100 */
[----:B------:R-:W-:Y:S05]  /*11f0*/  @P0 BRA `(.L_x_2968) ;  /* 0x0000000000300947 */ /* 0x000fea0003800000 */
[----:B012---:R-:W0:Y:S01]  /*1200*/  LDC.64 R2, c[0x0][0x388] ;  /* 0x0000e200ff027b82 */ /* 0x007e220000000a00 */
[----:B------:R-:W-:Y:S02]  /*1210*/  IADD3 R5, PT, PT, R0, R37, RZ ;  /* 0x0000002500057210 */ /* 0x000fe40007ffe0ff */
[----:B------:R-:W-:-:S03]  /*1220*/  IADD3 R37, PT, PT, R37, 0x80, RZ ;  /* 0x0000008025257810 */ /* 0x000fc60007ffe0ff */
[----:B0-----:R-:W-:-:S05]  /*1230*/  IMAD.WIDE.U32 R2, R5, 0x4, R2 ;  /* 0x0000000405027825 */ /* 0x001fca00078e0002 */
[----:B-----5:R2:W-:Y:S02]  /*1240*/  STG.E desc[UR4][R2.64], R21 ;  /* 0x0000001502007986 */ /* 0x0205e4000c101904 */
.L_x_2967:
[----:B------:R-:W-:Y:S05]  /*1250*/  BSYNC.RELIABLE B1 ;  /* 0x0000000000017941 */ /* 0x000fea0003800100 */
.L_x_2962:
[----:B------:R-:W-:-:S13]  /*1260*/  ISETP.GE.U32.AND P0, PT, R37, R36, PT ;  /* 0x000000242500720c */ /* 0x000fda0003f06070 */
[----:B012---:R-:W0:Y:S01]  /*1270*/  @!P0 LDC.64 R2, c[0x0][0x388] ;  /* 0x0000e200ff028b82 */ /* 0x007e220000000a00 */
[----:B------:R-:W-:Y:S01]  /*1280*/  @!P0 IMAD.IADD R5, R0, 0x1, R37 ;  /* 0x0000000100058824 */ /* 0x000fe200078e0225 */
[----:B------:R-:W-:-:S03]  /*1290*/  @!P0 IADD3 R37, PT, PT, R37, 0x80, RZ ;  /* 0x0000008025258810 */ /* 0x000fc60007ffe0ff */
[----:B0-----:R-:W-:-:S05]  /*12a0*/  @!P0 IMAD.WIDE.U32 R2, R5, 0x4, R2 ;  /* 0x0000000405028825 */ /* 0x001fca00078e0002 */
[----:B-----5:R3:W-:Y:S02]  /*12b0*/  @!P0 STG.E desc[UR4][R2.64], R16 ;  /* 0x0000001002008986 */ /* 0x0207e4000c101904 */
.L_x_2968:
[----:B------:R-:W-:Y:S05]  /*12c0*/  BSYNC.RECONVERGENT B0 ;  /* 0x0000000000007941 */ /* 0x000fea0003800200 */
.L_x_2961:
[----:B------:R-:W-:Y:S05]  /*12d0*/  WARPSYNC.ALL ;  /* 0x0000000000007948 */ /* 0x000fea0003800000 */
[----:B------:R-:W-:-:S13]  /*12e0*/  ISETP.GE.U32.AND P0, PT, R37, R36, PT ;  /* 0x000000242500720c */ /* 0x000fda0003f06070 */
[----:B------:R-:W-:Y:S05]  /*12f0*/  @P0 EXIT ;  /* 0x000000000000094d */ /* 0x000fea0003800000 */
[----:B0123--:R-:W0:Y:S01]  /*1300*/  LDC.64 R2, c[0x0][0x388] ;  /* 0x0000e200ff027b82 */ /* 0x00fe220000000a00 */
[----:B------:R-:W-:-:S05]  /*1310*/  IADD3 R37, PT, PT, R0, R37, RZ ;  /* 0x0000002500257210 */ /* 0x000fca0007ffe0ff */
[----:B0-----:R-:W-:-:S05]  /*1320*/  IMAD.WIDE.U32 R2, R37, 0x4, R2 ;  /* 0x0000000425027825 */ /* 0x001fca00078e0002 */
[----:B------:R-:W-:Y:S01]  /*1330*/  STG.E desc[UR4][R2.64], R39 ;  /* 0x0000002702007986 */ /* 0x000fe2000c101904 */
[----:B------:R-:W-:Y:S05]  /*1340*/  EXIT ;  /* 0x000000000000794d */ /* 0x000fea0003800000 */
.L_x_2928:
[----:B------:R-:W0:Y:S01]  /*1350*/  S2R R36, SR_TID.X ;  /* 0x0000000000247919 */ /* 0x000e220000002100 */
[----:B------:R-:W1:Y:S08]  /*1360*/  LDC.64 R2, c[0x0][0x390] ;  /* 0x0000e400ff027b82 */ /* 0x000e700000000a00 */
[----:B------:R-:W2:Y:S01]  /*1370*/  LDC.64 R4, c[0x0][0x398] ;  /* 0x0000e600ff047b82 */ /* 0x000ea20000000a00 */
[----:B-1----:R-:W-:-:S04]  /*1380*/  IMAD.WIDE.U32 R2, R0, 0x4, R2 ;  /* 0x0000000400027825 */ /* 0x002fc800078e0002 */
[----:B0-----:R-:W-:-:S04]  /*1390*/  IMAD.WIDE.U32 R2, R36, 0x10, R2 ;  /* 0x0000001024027825 */ /* 0x001fc800078e0002 */
[----:B--2---:R-:W-:Y:S01]  /*13a0*/  IMAD.WIDE.U32 R4, R0, 0x4, R4 ;  /* 0x0000000400047825 */ /* 0x004fe200078e0004 */
[----:B------:R0:W5:Y:S04]  /*13b0*/  LDG.E.128 R16, desc[UR4][R2.64] ;  /* 0x0000000402107981 */ /* 0x000168000c1e1d00 */
[----:B------:R0:W5:Y:S01]  /*13c0*/  LDG.E.128 R20, desc[UR4][R2.64+0x800] ;  /* 0x0008000402147981 */ /* 0x000162000c1e1d00 */
[----:B------:R-:W-:-:S05]  /*13d0*/  IMAD.WIDE.U32 R4, R36, 0x10, R4 ;  /* 0x0000001024047825 */ /* 0x000fca00078e0004 */
[----:B------:R0:W5:Y:S04]  /*13e0*/  LDG.E.128 R24, desc[UR4][R4.64] ;  /* 0x0000000404187981 */ /* 0x000168000c1e1d00 */
[----:B------:R0:W5:Y:S01]  /*13f0*/  LDG.E.128 R28, desc[UR4][R4.64+0x800] ;  /* 0x00080004041c7981 */ /* 0x000162000c1e1d00 */
[----:B------:R-:W-:-:S09]  /*1400*/  UISETP.NE.AND UP0, UPT, UR6, URZ, UPT ;  /* 0x000000ff0600728c */ /* 0x000fd2000bf05270 */
[----:B0-----:R-:W-:Y:S05]  /*1410*/  BRA.U UP0, `(.L_x_2969) ;  /* 0x0000000100e47547 */ /* 0x001fea000b800000 */
[----:B------:R-:W-:Y:S01]  /*1420*/  BSSY.RECONVERGENT B3, `(.L_x_2970) ;  /* 0x0000005000037945 */ /* 0x000fe20003800200 */
[----:B-----5:R-:W-:Y:S01]  /*1430*/  MOV R45, R24 ;  /* 0x00000018002d7202 */ /* 0x020fe20000000f00 */
[----:B------:R-:W-:Y:S01]  /*1440*/  IMAD.MOV.U32 R44, RZ, RZ, R16 ;  /* 0x000000ffff2c7224 */ /* 0x000fe200078e0010 */
[----:B------:R-:W-:-:S07]  /*1450*/  MOV R24, 0x1470 ;  /* 0x0000147000187802 */ /* 0x000fce0000000f00 */
[----:B------:R-:W-:Y:S05]  /*1460*/  CALL.REL.NOINC `($_ZN2at6native29vectorized_elementwise_kernelILi4EN48_GLOBAL__N__08322988_15_IGammaKernel_cu_cb51a28d10CalcIgammaIfEESt5arrayIPcLm3EEEEviT0_T1_$_ZN46_INTERNAL_08322988_15_IGammaKernel_cu_cb51a28d48_GLOBAL__N__08322988_15_IGammaKernel_cu_cb51a28d11calc_igammaIfEET_S2_S2_) ;  /* 0x0000000400c87944 */ /* 0x000fea0003c00000 */
[----:B------:R-:W-:Y:S05]  /*1470*/  BSYNC.RECONVERGENT B3 ;  /* 0x0000000000037941 */ /* 0x000fea0003800200 */
.L_x_2970:
[----:B------:R-:W-:Y:S01]  /*1480*/  BSSY.RECONVERGENT B3, `(.L_x_2971) ;  /* 0x0000006000037945 */ /* 0x000fe20003800200 */
[----:B------:R-:W-:Y:S01]  /*1490*/  MOV R44, R17 ;  /* 0x00000011002c7202 */ /* 0x000fe20000000f00 */
[----:B------:R-:W-:Y:S01]  /*14a0*/  IMAD.MOV.U32 R45, RZ, RZ, R25 ;  /* 0x000000ffff2d7224 */ /* 0x000fe200078e0019 */
[----:B------:R-:W-:Y:S02]  /*14b0*/  MOV R16, R4 ;  /* 0x0000000400107202 */ /* 0x000fe40000000f00 */
[----:B------:R-:W-:-:S07]  /*14c0*/  MOV R24, 0x14e0 ;  /* 0x000014e000187802 */ /* 0x000fce0000000f00 */
[----:B------:R-:W-:Y:S05]  /*14d0*/  CALL.REL.NOINC `($_ZN2at6native29vectorized_elementwise_kernelILi4EN48_GLOBAL__N__08322988_15_IGammaKernel_cu_cb51a28d10CalcIgammaIfEESt5arrayIPcLm3EEEEviT0_T1_$_ZN46_INTERNAL_08322988_15_IGammaKernel_cu_cb51a28d48_GLOBAL__N__08322988_15_IGammaKernel_cu_cb51a28d11calc_igammaIfEET_S2_S2_) ;  /* 0x0000000400ac7944 */ /* 0x000fea0003c00000 */
[----:B------:R-:W-:Y:S05]  /*14e0*/  BSYNC.RECONVERGENT B3 ;  /* 0x0000000000037941 */ /* 0x000fea0003800200 */
.L_x_2971:
[----:B------:R-:W-:Y:S01]  /*14f0*/  BSSY.RECONVERGENT B3, `(.L_x_2972) ;  /* 0x0000006000037945 */ /* 0x000fe20003800200 */
[----:B------:R-:W-:Y:S01]  /*1500*/  MOV R44, R18 ;  /* 0x00000012002c7202 */ /* 0x000fe20000000f00 */
[----:B------:R-:W-:Y:S01]  /*1510*/  IMAD.MOV.U32 R45, RZ, RZ, R26 ;  /* 0x000000ffff2d7224 */ /* 0x000fe200078e001a */
[----:B------:R-:W-:Y:S02]  /*1520*/  MOV R17, R4 ;  /* 0x0000000400117202 */ /* 0x000fe40000000f00 */
[----:B------:R-:W-:-:S07]  /*1530*/  MOV R24, 0x1550 ;  /* 0x0000155000187802 */ /* 0x000fce0000000f00 */
[----:B------:R-:W-:Y:S05]  /*1540*/  CALL.REL.NOINC `($_ZN2at6native29vectorized_elementwise_kernelILi4EN48_GLOBAL__N__08322988_15_IGammaKernel_cu_cb51a28d10CalcIgammaIfEESt5arrayIPcLm3EEEEviT0_T1_$_ZN46_INTERNAL_08322988_15_IGammaKernel_cu_cb51a28d48_GLOBAL__N__08322988_15_IGammaKernel_cu_cb51a28d11calc_igammaIfEET_S2_S2_) ;  /* 0x0000000400907944 */ /* 0x000fea0003c00000 */
[----:B------:R-:W-:Y:S05]  /*1550*/  BSYNC.RECONVERGENT B3 ;  /* 0x0000000000037941 */ /* 0x000fea0003800200 */
.L_x_2972:
[----:B------:R-:W-:Y:S01]  /*1560*/  BSSY.RECONVERGENT B3, `(.L_x_2973) ;  /* 0x0000006000037945 */ /* 0x000fe20003800200 */
[----:B------:R-:W-:Y:S01]  /*1570*/  MOV R44, R19 ;  /* 0x00000013002c7202 */ /* 0x000fe20000000f00 */
[----:B------:R-:W-:Y:S01]  /*1580*/  IMAD.MOV.U32 R45, RZ, RZ, R27 ;  /* 0x000000ffff2d7224 */ /* 0x000fe200078e001b */
[----:B------:R-:W-:Y:S02]  /*1590*/  MOV R18, R4 ;  /* 0x0000000400127202 */ /* 0x000fe40000000f00 */
[----:B------:R-:W-:-:S07]  /*15a0*/  MOV R24, 0x15c0 ;  /* 0x000015c000187802 */ /* 0x000fce0000000f00 */
[----:B------:R-:W-:Y:S05]  /*15b0*/  CALL.REL.NOINC `($_ZN2at6native29vectorized_elementwise_kernelILi4EN48_GLOBAL__N__08322988_15_IGammaKernel_cu_cb51a28d10CalcIgammaIfEESt5arrayIPcLm3EEEEviT0_T1_$_ZN46_INTERNAL_08322988_15_IGammaKernel_cu_cb51a28d48_GLOBAL__N__08322988_15_IGammaKernel_cu_cb51a28d11calc_igammaIfEET_S2_S2_) ;  /* 0x0000000400747944 */ /* 0x000fea0003c00000 */
[----:B------:R-:W-:Y:S05]  /*15c0*/  BSYNC.RECONVERGENT B3 ;  /* 0x0000000000037941 */ /* 0x000fea0003800200 */
.L_x_2973:
[----:B------:R-:W-:Y:S01]  /*15d0*/  BSSY.RECONVERGENT B3, `(.L_x_2974) ;  /* 0x0000006000037945 */ /* 0x000fe20003800200 */
[----:B------:R-:W-:Y:S01]  /*15e0*/  MOV R44, R20 ;  /* 0x00000014002c7202 */ /* 0x000fe20000000f00 */
[----:B------:R-:W-:Y:S01]  /*15f0*/  IMAD.MOV.U32 R45, RZ, RZ, R28 ;  /* 0x000000ffff2d7224 */ /* 0x000fe200078e001c */
[----:B------:R-:W-:Y:S02]  /*1600*/  MOV R19, R4 ;  /* 0x0000000400137202 */ /* 0x000fe40000000f00 */
[----:B------:R-:W-:-:S07]  /*1610*/  MOV R24, 0x1630 ;  /* 0x0000163000187802 */ /* 0x000fce0000000f00 */
[----:B------:R-:W-:Y:S05]  /*1620*/  CALL.REL.NOINC `($_ZN2at6native29vectorized_elementwise_kernelILi4EN48_GLOBAL__N__08322988_15_IGammaKernel_cu_cb51a28d10CalcIgammaIfEESt5arrayIPcLm3EEEEviT0_T1_$_ZN46_INTERNAL_08322988_15_IGammaKernel_cu_cb51a28d48_GLOBAL__N__08322988_15_IGammaKernel_cu_cb51a28d11calc_igammaIfEET_S2_S2_) ;  /* 0x0000000400587944 */ /* 0x000fea0003c00000 */
[----:B------:R-:W-:Y:S05]  /*1630*/  BSYNC.RECONVERGENT B3 ;  /* 0x0000000000037941 */ /* 0x000fea0003800200 */
.L_x_2974:
[----:B------:R-:W-:Y:S01]  /*1640*/  BSSY.RECONVERGENT B3, `(.L_x_2975) ;  /* 0x0000006000037945 */ /* 0x000fe20003800200 */
[----:B------:R-:W-:Y:S01]  /*1650*/  MOV R44, R21 ;  /* 0x00000015002c7202 */ /* 0x000fe20000000f00 */
[----:B------:R-:W-:Y:S01]  /*1660*/  IMAD.MOV.U32 R45, RZ, RZ, R29 ;  /* 0x000000ffff2d7224 */ /* 0x000fe200078e001d */
[----:B------:R-:W-:Y:S02]  /*1670*/  MOV R20, R4 ;  /* 0x0000000400147202 */ /* 0x000fe40000000f00 */
[----:B------:R-:W-:-:S07]  /*1680*/  MOV R24, 0x16a0 ;  /* 0x000016a000187802 */ /* 0x000fce0000000f00 */
[----:B------:R-:W-:Y:S05]  /*1690*/  CALL.REL.NOINC `($_ZN2at6native29vectorized_elementwise_kernelILi4EN48_GLOBAL__N__08322988_15_IGammaKernel_cu_cb51a28d10CalcIgammaIfEESt5arrayIPcLm3EEEEviT0_T1_$_ZN46_INTERNAL_08322988_15_IGammaKernel_cu_cb51a28d48_GLOBAL__N__08322988_15_IGammaKernel_cu_cb51a28d11calc_igammaIfEET_S2_S2_) ;  /* 0x00000004003c7944 */ /* 0x000fea0003c00000 */
[----:B------:R-:W-:Y:S05]  /*16a0*/  BSYNC.RECONVERGENT B3 ;  /* 0x0000000000037941 */ /* 0x000fea0003800200 */
.L_x_2975:
[----:B------:R-:W-:Y:S01]  /*16b0*/  BSSY.RECONVERGENT B3, `(.L_x_2976) ;  /* 0x0000006000037945 */ /* 0x000fe20003800200 */
[----:B------:R-:W-:Y:S01]  /*16c0*/  MOV R44, R22 ;  /* 0x00000016002c7202 */ /* 0x000fe20000000f00 */
[----:B------:R-:W-:Y:S01]  /*16d0*/  IMAD.MOV.U32 R45, RZ, RZ, R30 ;  /* 0x000000ffff2d7224 */ /* 0x000fe200078e001e */
[----:B------:R-:W-:Y:S02]  /*16e0*/  MOV R21, R4 ;  /* 0x0000000400157202 */ /* 0x000fe40000000f00 */
[----:B------:R-:W-:-:S07]  /*16f0*/  MOV R24, 0x1710 ;  /* 0x0000171000187802 */ /* 0x000fce0000000f00 */
[----:B------:R-:W-:Y:S05]  /*1700*/  CALL.REL.NOINC `($_ZN2at6native29vectorized_elementwise_kernelILi4EN48_GLOBAL__N__08322988_15_IGammaKernel_cu_cb51a28d10CalcIgammaIfEESt5arrayIPcLm3EEEEviT0_T1_$_ZN46_INTERNAL_08322988_15_IGammaKernel_cu_cb51a28d48_GLOBAL__N__08322988_15_IGammaKernel_cu_cb51a28d11calc_igammaIfEET_S2_S2_) ;  /* 0x0000000400207944 */ /* 0x000fea0003c00000 */
[----:B------:R-:W-:Y:S05]  /*1710*/  BSYNC.RECONVERGENT B3 ;  /* 0x0000000000037941 */ /* 0x000fea0003800200 */
.L_x_2976:
[----:B------:R-:W-:Y:S01]  /*1720*/  BSSY.RECONVERGENT B3, `(.L_x_2977) ;  /* 0x0000006000037945 */ /* 0x000fe20003800200 */
[----:B------:R-:W-:Y:S01]  /*1730*/  MOV R44, R23 ;  /* 0x00000017002c7202 */ /* 0x000fe20000000f00 */
[----:B------:R-:W-:Y:S01]  /*1740*/  IMAD.MOV.U32 R45, RZ, RZ, R31 ;  /* 0x000000ffff2d7224 */ /* 0x000fe200078e001f */
[----:B------:R-:W-:Y:S02]  /*1750*/  MOV R22, R4 ;  /* 0x0000000400167202 */ /* 0x000fe40000000f00 */
[----:B------:R-:W-:-:S07]  /*1760*/  MOV R24, 0x1780 ;  /* 0x0000178000187802 */ /* 0x000fce0000000f00 */
[----:B------:R-:W-:Y:S05]  /*1770*/  CALL.REL.NOINC `($_ZN2at6native29vectorized_elementwise_kernelILi4EN48_GLOBAL__N__08322988_15_IGammaKernel_cu_cb51a28d10CalcIgammaIfEESt5arrayIPcLm3EEEEviT0_T1_$_ZN46_INTERNAL_08322988_15_IGammaKernel_cu_cb51a28d48_GLOBAL__N__08322988_15_IGammaKernel_cu_cb51a28d11calc_igammaIfEET_S2_S2_) ;  /* 0x0000000400047944 */ /* 0x000fea0003c00000 */
[----:B------:R-:W-:Y:S05]  /*1780*/  BSYNC.RECONVERGENT B3 ;  /* 0x0000000000037941 */ /* 0x000fea0003800200 */
.L_x_2977:
[----:B------:R-:W-:Y:S01]  /*1790*/  MOV R23, R4 ;  /* 0x0000000400177202 */ /* 0x000fe20000000f00 */
[----:B------:R-:W-:Y:S06]  /*17a0*/  BRA `(.L_x_2978) ;  /* 0x0000000000e07947 */ /* 0x000fec0003800000 */
.L_x_2969:
[----:B------:R-:W-:Y:S01]  /*17b0*/  BSSY.RECONVERGENT B3, `(.L_x_2979) ;  /* 0x0000005000037945 */ /* 0x000fe20003800200 */
[----:B-----5:R-:W-:Y:S01]  /*17c0*/  IMAD.MOV.U32 R44, RZ, RZ, R16 ;  /* 0x000000ffff2c7224 */ /* 0x020fe200078e0010 */
[----:B------:R-:W-:Y:S02]  /*17d0*/  MOV R45, R24 ;  /* 0x00000018002d7202 */ /* 0x000fe40000000f00 */
[----:B------:R-:W-:-:S07]  /*17e0*/  MOV R46, 0x1800 ;  /* 0x00001800002e7802 */ /* 0x000fce0000000f00 */
[----:B------:R-:W-:Y:S05]  /*17f0*/  CALL.REL.NOINC `($_ZN2at6native29vectorized_elementwise_kernelILi4EN48_GLOBAL__N__08322988_15_IGammaKernel_cu_cb51a28d10CalcIgammaIfEESt5arrayIPcLm3EEEEviT0_T1_$_ZN46_INTERNAL_08322988_15_IGammaKernel_cu_cb51a28d48_GLOBAL__N__08322988_15_IGammaKernel_cu_cb51a28d12calc_igammacIfEET_S2_S2_) ;  /* 0x0000013800387944 */ /* 0x000fea0003c00000 */
[----:B------:R-:W-:Y:S05]  /*1800*/  BSYNC.RECONVERGENT B3 ;  /* 0x0000000000037941 */ /* 0x000fea0003800200 */
.L_x_2979:
[----:B------:R-:W-:Y:S01]  /*1810*/  BSSY.RECONVERGENT B3, `(.L_x_2980) ;  /* 0x0000006000037945 */ /* 0x000fe20003800200 */
[----:B------:R-:W-:Y:S01]  /*1820*/  MOV R44, R17 ;  /* 0x00000011002c7202 */ /* 0x000fe20000000f00 */
[----:B------:R-:W-:Y:S01]  /*1830*/  IMAD.MOV.U32 R45, RZ, RZ, R25 ;  /* 0x000000ffff2d7224 */ /* 0x000fe200078e0019 */
[----:B------:R-:W-:Y:S02]  /*1840*/  MOV R16, R39 ;  /* 0x0000002700107202 */ /* 0x000fe40000000f00 */
[----:B------:R-:W-:-:S07]  /*1850*/  MOV R46, 0x1870 ;  /* 0x00001870002e7802 */ /* 0x000fce0000000f00 */
[----:B------:R-:W-:Y:S05]  /*1860*/  CALL.REL.NOINC `($_ZN2at6native29vectorized_elementwise_kernelILi4EN48_GLOBAL__N__08322988_15_IGammaKernel_cu_cb51a28d10CalcIgammaIfEESt5arrayIPcLm3EEEEviT0_T1_$_ZN46_INTERNAL_08322988_15_IGammaKernel_cu_cb51a28d48_GLOBAL__N__08322988_15_IGammaKernel_cu_cb51a28d12calc_igammacIfEET_S2_S2_) ;  /* 0x00000138001c7944 */ /* 0x000fea0003c00000 */
[----:B------:R-:W-:Y:S05]  /*1870*/  BSYNC.RECONVERGENT B3 ;  /* 0x0000000000037941 */ /* 0x000fea0003800200 */
.L_x_2980:
[----:B------:R-:W-:Y:S01]  /*1880*/  BSSY.RECONVERGENT B3, `(.L_x_2981) ;  /* 0x0000006000037945 */ /* 0x000fe20003800200 */
[----:B------:R-:W-:Y:S01]  /*1890*/  MOV R44, R18 ;  /* 0x00000012002c7202 */ /* 0x000fe20000000f00 */
[----:B------:R-:W-:Y:S01]  /*18a0*/  IMAD.MOV.U32 R45, RZ, RZ, R26 ;  /* 0x000000ffff2d7224 */ /* 0x000fe200078e001a */
[----:B------:R-:W-:Y:S02]  /*18b0*/  MOV R17, R39 ;  /* 0x0000002700117202 */ /* 0x000fe40000000f00 */
[----:B------:R-:W-:-:S07]  /*18c0*/  MOV R46, 0x18e0 ;  /* 0x000018e0002e7802 */ /* 0x000fce0000000f00 */
[----:B------:R-:W-:Y:S05]  /*18d0*/  CALL.REL.NOINC `($_ZN2at6native29vectorized_elementwise_kernelILi4EN48_GLOBAL__N__08322988_15_IGammaKernel_cu_cb51a28d10CalcIgammaIfEESt5arrayIPcLm3EEEEviT0_T1_$_ZN46_INTERNAL_08322988_15_IGammaKernel_cu_cb51a28d48_GLOBAL__N__08322988_15_IGammaKernel_cu_cb51a28d12calc_igammacIfEET_S2_S2_) ;  /* 0x0000013800007944 */ /* 0x000fea0003c00000 */
[----:B------:R-:W-:Y:S05]  /*18e0*/  BSYNC.RECONVERGENT B3 ;  /* 0x0000000000037941 */ /* 0x000fea0003800200 */
.L_x_2981:
[----:B------:R-:W-:Y:S01]  /*18f0*/  BSSY.RECONVERGENT B3, `(.L_x_2982) ;  /* 0x0000006000037945 */ /* 0x000fe20003800200 */
[----:B------:R-:W-:Y:S01]  /*1900*/  MOV R44, R19 ;  /* 0x00000013002c7202 */ /* 0x000fe20000000f00 */
[----:B------:R-:W-:Y:S01]  /*1910*/  IMAD.MOV.U32 R45, RZ, RZ, R27 ;  /* 0x000000ffff2d7224 */ /* 0x000fe200078e001b */
[----:B------:R-:W-:Y:S02]  /*1920*/  MOV R18, R39 ;  /* 0x0000002700127202 */ /* 0x000fe40000000f00 */
[----:B------:R-:W-:-:S07]  /*1930*/  MOV R46, 0x1950 ;  /* 0x00001950002e7802 */ /* 0x000fce0000000f00 */
[----:B------:R-:W-:Y:S05]  /*1940*/  CALL.REL.NOINC `($_ZN2at6native29vectorized_elementwise_kernelILi4EN48_GLOBAL__N__08322988_15_IGammaKernel_cu_cb51a28d10CalcIgammaIfEESt5arrayIPcLm3EEEEviT0_T1_$_ZN46_INTERNAL_08322988_15_IGammaKernel_cu_cb51a28d48_GLOBAL__N__08322988_15_IGammaKernel_cu_cb51a28d12calc_igammacIfEET_S2_S2_) ;  /* 0x0000013400e47944 */ /* 0x000fea0003c00000 */
[----:B------:R-:W-:Y:S05]  /*1950*/  BSYNC.RECONVERGENT B3 ;  /* 0x0000000000037941 */ /* 0x000fea0003800200 */
.L_x_2982:
[----:B------:R-:W-:Y:S01]  /*1960*/  BSSY.RECONVERGENT B3, `(.L_x_2983) ;  /* 0x0000006000037945 */ /* 0x000fe20003800200 */
[----:B------:R-:W-:Y:S01]  /*1970*/  MOV R44, R20 ;  /* 0x00000014002c7202 */ /* 0x000fe20000000f00 */
[----:B------:R-:W-:Y:S01]  /*1980*/  IMAD.MOV.U32 R45, RZ, RZ, R28 ;  /* 0x000000ffff2d7224 */ /* 0x000fe200078e001c */
[----:B------:R-:W-:Y:S02]  /*1990*/  MOV R19, R39 ;  /* 0x0000002700137202 */ /* 0x000fe40000000f00 */
[----:B------:R-:W-:-:S07]  /*19a0*/  MOV R46, 0x19c0 ;  /* 0x000019c0002e7802 */ /* 0x000fce0000000f00 */
[----:B------:R-:W-:Y:S05]  /*19b0*/  CALL.REL.NOINC `($_ZN2at6native29vectorized_elementwise_kernelILi4EN48_GLOBAL__N__08322988_15_IGammaKernel_cu_cb51a28d10CalcIgammaIfEESt5arrayIPcLm3EEEEviT0_T1_$_ZN46_INTERNAL_08322988_15_IGammaKernel_cu_cb51a28d48_GLOBAL__N__08322988_15_IGammaKernel_cu_cb51a28d12calc_igammacIfEET_S2_S2_) ;  /* 0x0000013400c87944 */ /* 0x000fea0003c00000 */
[----:B------:R-:W-:Y:S05]  /*19c0*/  BSYNC.RECONVERGENT B3 ;  /* 0x0000000000037941 */ /* 0x000fea0003800200 */
.L_x_2983:
[----:B------:R-:W-:Y:S01]  /*19d0*/  BSSY.RECONVERGENT B3, `(.L_x_2984) ;  /* 0x0000006000037945 */ /* 0x000fe20003800200 */
[----:B------:R-:W-:Y:S01]  /*19e0*/  MOV R44, R21 ;  /* 0x00000015002c7202 */ /* 0x000fe20000000f00 */
[----:B------:R-:W-:Y:S01]  /*19f0*/  IMAD.MOV.U32 R45, RZ, RZ, R29 ;  /* 0x000000ffff2d7224 */ /* 0x000fe200078e001d */
[----:B------:R-:W-:Y:S02]  /*1a00*/  MOV R20, R39 ;  /* 0x0000002700147202 */ /* 0x000fe40000000f00 */
[----:B------:R-:W-:-:S07]  /*1a10*/  MOV R46, 0x1a30 ;  /* 0x00001a30002e7802 */ /* 0x000fce0000000f00 */
[----:B------:R-:W-:Y:S05]  /*1a20*/  CALL.REL.NOINC `($_ZN2at6native29vectorized_elementwise_kernelILi4EN48_GLOBAL__N__08322988_15_IGammaKernel_cu_cb51a28d10CalcIgammaIfEESt5arrayIPcLm3EEEEviT0_T1_$_ZN46_INTERNAL_08322988_15_IGammaKernel_cu_cb51a28d48_GLOBAL__N__08322988_15_IGammaKernel_cu_cb51a28d12calc_igammacIfEET_S2_S2_) ;  /* 0x0000013400ac7944 */ /* 0x000fea0003c00000 */
[----:B------:R-:W-:Y:S05]  /*1a30*/  BSYNC.RECONVERGENT B3 ;  /* 0x0000000000037941 */ /* 0x000fea0003800200 */
.L_x_2984:
[----:B------:R-:W-:Y:S01]  /*1a40*/  BSSY.RECONVERGENT B3, `(.L_x_2985) ;  /* 0x0000006000037945 */ /* 0x000fe20003800200 */
[----:B------:R-:W-:Y:S01]  /*1a50*/  MOV R44, R22 ;  /* 0x00000016002c7202 */ /* 0x000fe20000000f00 */
[----:B------:R-:W-:Y:S01]  /*1a60*/  IMAD.MOV.U32 R45, RZ, RZ, R30 ;  /* 0x000000ffff2d7224 */ /* 0x000fe200078e001e */
[----:B------:R-:W-:Y:S02]  /*1a70*/  MOV R21, R39 ;  /* 0x0000002700157202 */ /* 0x000fe40000000f00 */
[----:B------:R-:W-:-:S07]  /*1a80*/  MOV R46, 0x1aa0 ;  /* 0x00001aa0002e7802 */ /* 0x000fce0000000f00 */
[----:B------:R-:W-:Y:S05]  /*1a90*/  CALL.REL.NOINC `($_ZN2at6native29vectorized_elementwise_kernelILi4EN48_GLOBAL__N__08322988_15_IGammaKernel_cu_cb51a28d10CalcIgammaIfEESt5arrayIPcLm3EEEEviT0_T1_$_ZN46_INTERNAL_08322988_15_IGammaKernel_cu_cb51a28d48_GLOBAL__N__08322988_15_IGammaKernel_cu_cb51a28d12calc_igammacIfEET_S2_S2_) ;  /* 0x0000013400907944 */ /* 0x000fea0003c00000 */
[----:B------:R-:W-:Y:S05]  /*1aa0*/  BSYNC.RECONVERGENT B3 ;  /* 0x0000000000037941 */ /* 0x000fea0003800200 */
.L_x_2985:
[----:B------:R-:W-:Y:S01]  /*1ab0*/  BSSY.RECONVERGENT B3, `(.L_x_2986) ;  /* 0x0000006000037945 */ /* 0x000fe20003800200 */
[----:B------:R-:W-:Y:S01]  /*1ac0*/  MOV R44, R23 ;  /* 0x00000017002c7202 */ /* 0x000fe20000000f00 */
[----:B------:R-:W-:Y:S01]  /*1ad0*/  IMAD.MOV.U32 R45, RZ, RZ, R31 ;  /* 0x000000ffff2d7224 */ /* 0x000fe200078e001f */
[----:B------:R-:W-:Y:S02]  /*1ae0*/  MOV R22, R39 ;  /* 0x0000002700167202 */ /* 0x000fe40000000f00 */
[----:B------:R-:W-:-:S07]  /*1af0*/  MOV R46, 0x1b10 ;  /* 0x00001b10002e7802 */ /* 0x000fce0000000f00 */
[----:B------:R-:W-:Y:S05]  /*1b00*/  CALL.REL.NOINC `($_ZN2at6native29vectorized_elementwise_kernelILi4EN48_GLOBAL__N__08322988_15_IGammaKernel_cu_cb51a28d10CalcIgammaIfEESt5arrayIPcLm3EEEEviT0_T1_$_ZN46_INTERNAL_08322988_15_IGammaKernel_cu_cb51a28d48_GLOBAL__N__08322988_15_IGammaKernel_cu_cb51a28d12calc_igammacIfEET_S2_S2_) ;  /* 0x0000013400747944 */ /* 0x000fea0003c00000 */
[----:B------:R-:W-:Y:S05]  /*1b10*/  BSYNC.RECONVERGENT B3 ;  /* 0x0000000000037941 */ /* 0x000fea0003800200 */
.L_x_2986:
[----:B------:R-:W-:-:S07]  /*1b20*/  MOV R23, R39 ;  /* 0x0000002700177202 */ /* 0x000fce0000000f00 */
.L_x_2978:
[----:B------:R-:W0:Y:S02]  /*1b30*/  LDC.64 R2, c[0x0][0x388] ;  /* 0x0000e200ff027b82 */ /* 0x000e240000000a00 */
[----:B0-----:R-:W-:-:S04]  /*1b40*/  IMAD.WIDE.U32 R2, R0, 0x4, R2 ;  /* 0x0000000400027825 */ /* 0x001fc800078e0002 */
[----:B------:R-:W-:-:S05]  /*1b50*/  IMAD.WIDE.U32 R2, R36, 0x10, R2 ;  /* 0x0000001024027825 */ /* 0x000fca00078e0002 */
[----:B------:R-:W-:Y:S04]  /*1b60*/  STG.E.128 desc[UR4][R2.64], R16 ;  /* 0x0000001002007986 */ /* 0x000fe8000c101d04 */
[----:B------:R-:W-:Y:S01]  /*1b70*/  STG.E.128 desc[UR4][R2.64+0x800], R20 ;  /* 0x0008001402007986 */ /* 0x000fe2000c101d04 */
[----:B------:R-:W-:Y:S05]  /*1b80*/  EXIT ;  /* 0x000000000000794d */ /* 0x000fea0003800000 */
        .type           $_ZN2at6native29vectorized_elementwise_kernelILi4EN48_GLOBAL__N__08322988_15_IGammaKernel_cu_cb51a28d10CalcIgammaIfEESt5arrayIPcLm3EEEEviT0_T1_$_ZN46_INTERNAL_08322988_15_IGammaKernel_cu_cb51a28d48_GLOBAL__N__08322988_15_IGammaKernel_cu_cb51a28d11calc_igammaIfEET_S2_S2_,@function
        .size           $_ZN2at6native29vectorized_elementwise_kernelILi4EN48_GLOBAL__N__08322988_15_IGammaKernel_cu_cb51a28d10CalcIgammaIfEESt5arrayIPcLm3EEEEviT0_T1_$_ZN46_INTERNAL_08322988_15_IGammaKernel_cu_cb51a28d48_GLOBAL__N__08322988_15_IGammaKernel_cu_cb51a28d11calc_igammaIfEET_S2_S2_,($_ZN2at6native29vectorized_elementwise_kernelILi4EN48_GLOBAL__N__08322988_15_IGammaKernel_cu_cb51a28d10CalcIgammaIfEESt5arrayIPcLm3EEEEviT0_T1_$_ZN46_INTERNAL_08322988_15_IGammaKernel_cu_cb51a28d48_GLOBAL__N__08322988_15_IGammaKernel_cu_cb51a28d12calc_igammacIfEET_S2_S2_ - $_ZN2at6native29vectorized_elementwise_kernelILi4EN48_GLOBAL__N__08322988_15_IGammaKernel_cu_cb51a28d10CalcIgammaIfEESt5arrayIPcLm3EEEEviT0_T1_$_ZN46_INTERNAL_08322988_15_IGammaKernel_cu_cb51a28d48_GLOBAL__N__08322988_15_IGammaKernel_cu_cb51a28d11calc_igammaIfEET_S2_S2_)
$_ZN2at6native29vectorized_elementwise_kernelILi4EN48_GLOBAL__N__08322988_15_IGammaKernel_cu_cb51a28d10CalcIgammaIfEESt5arrayIPcLm3EEEEviT0_T1_$_ZN46_INTERNAL_08322988_15_IGammaKernel_cu_cb51a28d48_GLOBAL__N__08322988_15_IGammaKernel_cu_cb51a28d11calc_igammaIfEET_S2_S2_:
        /* <DEDUP_REMOVED lines=33> */
[----:B------:R-:W-:Y:S01]  /*1da0*/  HFMA2 R15, -RZ, RZ, 0.82373046875, -0.25927734375 ;  /* 0x3a97b426ff0f7431 */ /* 0x000fe200000001ff */
[----:B------:R-:W-:Y:S01]  /*1db0*/  MOV R4, 0xb5f8d918 ;  /* 0xb5f8d91800047802 */ /* 0x000fe20000000f00 */
[----:B------:R-:W-:Y:S02]  /*1dc0*/  HFMA2 R5, -RZ, RZ, 0.33544921875, -0.410400390625 ;  /* 0x355eb691ff057431 */ /* 0x000fe400000001ff */
[----:B------:R-:W-:Y:S01]  /*1dd0*/  IMAD.MOV.U32 R6, RZ, RZ, -0x4bc25033 ;  /* 0xb43dafcdff067424 */ /* 0x000fe200078e00ff */
[----:B------:R-:W-:Y:S01]  /*1de0*/  MOV R7, 0x31e67ae7 ;  /* 0x31e67ae700077802 */ /* 0x000fe20000000f00 */
[----:B------:R-:W-:-:S02]  /*1df0*/  HFMA2 R8, -RZ, RZ, 0.193359375, 15.8359375 ;  /* 0x32304bebff087431 */ /* 0x000fc400000001ff */
[----:B------:R-:W-:Y:S01]  /*1e00*/  IMAD.MOV.U32 R9, RZ, RZ, -0x4e696f34 ;  /* 0xb19690ccff097424 */ /* 0x000fe200078e00ff */
[----:B------:R0:W-:Y:S01]  /*1e10*/  STL.64 [R1], R12 ;  /* 0x0000000c01007387 */ /* 0x0001e20000100a00 */
[----:B------:R-:W-:Y:S01]  /*1e20*/  MOV R10, 0x307b7337 ;  /* 0x307b7337000a7802 */ /* 0x000fe20000000f00 */
[----:B------:R-:W-:Y:S02]  /*1e30*/  HFMA2 R11, -RZ, RZ, -0.091796875, 4972 ;  /* 0xade06cdbff0b7431 */ /* 0x000fe400000001ff */
[----:B------:R-:W-:Y:S01]  /*1e40*/  IMAD.MOV.U32 R32, RZ, RZ, 0x39b8ef1d ;  /* 0x39b8ef1dff207424 */ /* 0x000fe200078e00ff */
[----:B------:R1:W-:Y:S01]  /*1e50*/  STL.64 [R1+0x8], R14 ;  /* 0x0000080e01007387 */ /* 0x0003e20000100a00 */
[----:B------:R-:W-:Y:S01]  /*1e60*/  MOV R33, 0xb93b7038 ;  /* 0xb93b703800217802 */ /* 0x000fe20000000f00 */
[----:B------:R-:W-:Y:S02]  /*1e70*/  HFMA2 R34, -RZ, RZ, 0.517578125, 866.5 ;  /* 0x382462c5ff227431 */ /* 0x000fe400000001ff */
[----:B------:R-:W-:Y:S01]  /*1e80*/  IMAD.MOV.U32 R35, RZ, RZ, -0x49ed5648 ;  /* 0xb612a9b8ff237424 */ /* 0x000fe200078e00ff */
[----:B------:R2:W-:Y:S01]  /*1e90*/  STL.64 [R1+0x20], R4 ;  /* 0x0000200401007387 */ /* 0x0005e20000100a00 */
[----:B------:R-:W-:Y:S01]  /*1ea0*/  MOV R38, 0xb3f53521 ;  /* 0xb3f5352100267802 */ /* 0x000fe20000000f00 */
[----:B------:R-:W-:-:S02]  /*1eb0*/  HFMA2 R39, -RZ, RZ, 0.220703125, -0.00022685527801513671875 ;  /* 0x33108b6fff277431 */ /* 0x000fc400000001ff */
[----:B------:R-:W-:Y:S01]  /*1ec0*/  IMAD.MOV.U32 R40, RZ, RZ, -0x423524bd ;  /* 0xbdcadb43ff287424 */ /* 0x000fe200078e00ff */
[----:B0-----:R-:W-:Y:S01]  /*1ed0*/  MOV R13, 0x2dd64a3b ;  /* 0x2dd64a3b000d7802 */ /* 0x001fe20000000f00 */
[----:B------:R-:W-:Y:S01]  /*1ee0*/  IMAD.MOV.U32 R12, RZ, RZ, -0x517fc7ac ;  /* 0xae803854ff0c7424 */ /* 0x000fe200078e00ff */
[----:B------:R0:W-:Y:S01]  /*1ef0*/  STL.64 [R1+0x28], R6 ;  /* 0x0000280601007387 */ /* 0x0001e20000100a00 */
[----:B------:R-:W-:Y:S01]  /*1f00*/  MOV R41, 0x3e37d95d ;  /* 0x3e37d95d00297802 */ /* 0x000fe20000000f00 */
[----:B-1----:R-:W-:Y:S02]  /*1f10*/  HFMA2 R14, -RZ, RZ, -0.0732421875, -1336 ;  /* 0xacb0e538ff0e7431 */ /* 0x002fe400000001ff */
[----:B------:R-:W-:Y:S01]  /*1f20*/  IMAD.MOV.U32 R15, RZ, RZ, 0x29f7cc00 ;  /* 0x29f7cc00ff0f7424 */ /* 0x000fe200078e00ff */
[----:B------:R1:W-:Y:S01]  /*1f30*/  STL.64 [R1+0x30], R8 ;  /* 0x0000300801007387 */ /* 0x0003e20000100a00 */
[----:B------:R-:W-:Y:S02]  /*1f40*/  HFMA2 R42, -RZ, RZ, -1.5048828125, 5.2988529205322265625e-05 ;  /* 0xbe050379ff2a7431 */ /* 0x000fe400000001ff */
[----:B--2---:R-:W-:-:S02]  /*1f50*/  IMAD.MOV.U32 R5, RZ, RZ, -0x450d462a ;  /* 0xbaf2b9d6ff057424 */ /* 0x004fc400078e00ff */
[----:B------:R-:W-:Y:S01]  /*1f60*/  HFMA2 R4, -RZ, RZ, -0.027557373046875, 72.625 ;  /* 0xa70e548aff047431 */ /* 0x000fe200000001ff */
[----:B------:R2:W-:Y:S01]  /*1f70*/  STL.64 [R1+0x38], R10 ;  /* 0x0000380a01007387 */ /* 0x0005e20000100a00 */
[----:B------:R-:W-:Y:S01]  /*1f80*/  IMAD.MOV.U32 R43, RZ, RZ, -0x47fbf7d1 ;  /* 0xb804082fff2b7424 */ /* 0x000fe200078e00ff */
[----:B------:R-:W-:Y:S01]  /*1f90*/  MOV R2, 0x3ef9425d ;  /* 0x3ef9425d00027802 */ /* 0x000fe20000000f00 */
[----:B------:R-:W-:Y:S01]  /*1fa0*/  BSSY.RECONVERGENT B0, `(.L_x_2990) ;  /* 0x00003da000007945 */ /* 0x000fe20003800200 */
[----:B0-----:R-:W-:Y:S01]  /*1fb0*/  MOV R6, 0xbb638e39 ;  /* 0xbb638e3900067802 */ /* 0x001fe20000000f00 */
[----:B------:R-:W-:Y:S01]  /*1fc0*/  HFMA2 R7, -RZ, RZ, 0.89697265625, 533.5 ;  /* 0x3b2d602bff077431 */ /* 0x000fe200000001ff */
[----:B------:R0:W-:Y:S01]  /*1fd0*/  STL.64 [R1+0x40], R12 ;  /* 0x0000400c01007387 */ /* 0x0001e20000100a00 */
[----:B------:R-:W-:Y:S01]  /*1fe0*/  FMUL.FTZ R46, R46, R47 ;  /* 0x0000002f2e2e7220 */ /* 0x000fe20000410000 */
[----:B-1----:R-:W-:Y:S01]  /*1ff0*/  IMAD.MOV.U32 R8, RZ, RZ, -0x457e3585 ;  /* 0xba81ca7bff087424 */ /* 0x002fe200078e00ff */
[----:B------:R-:W-:Y:S01]  /*2000*/  MOV R9, 0x3957c1a2 ;  /* 0x3957c1a200097802 */ /* 0x000fe20000000f00 */
[----:B------:R1:W-:Y:S01]  /*2010*/  STL.64 [R1+0x48], R14 ;  /* 0x0000480e01007387 */ /* 0x0003e20000100a00 */
[----:B--2---:R-:W-:-:S02]  /*2020*/  HFMA2 R10, -RZ, RZ, -0.302490234375, -2.81640625 ;  /* 0xb4d7c1a2ff0a7431 */ /* 0x004fc400000001ff */
[----:B------:R-:W-:Y:S01]  /*2030*/  IMAD.MOV.U32 R11, RZ, RZ, -0x48682da9 ;  /* 0xb797d257ff0b7424 */ /* 0x000fe200078e00ff */
[----:B------:R2:W-:Y:S01]  /*2040*/  STL.64 [R1+0x60], R4 ;  /* 0x0000600401007387 */ /* 0x0005e20000100a00 */
[----:B0-----:R-:W-:Y:S01]  /*2050*/  MOV R12, 0x370054e5 ;  /* 0x370054e5000c7802 */ /* 0x001fe20000000f00 */
[----:B------:R-:W-:Y:S02]  /*2060*/  HFMA2 R13, -RZ, RZ, -0.365234375, 447.5 ;  /* 0xb5d85efeff0d7431 */ /* 0x000fe400000001ff */
[----:B------:R0:W-:Y:S01]  /*2070*/  STL.64 [R1+0x68], R6 ;  /* 0x0000680601007387 */ /* 0x0001e20000100a00 */
[----:B-1----:R-:W-:Y:S01]  /*2080*/  IMAD.MOV.U32 R14, RZ, RZ, 0x319fac92 ;  /* 0x319fac92ff0e7424 */ /* 0x002fe200078e00ff */
[----:B------:R-:W-:Y:S02]  /*2090*/  MOV R15, 0x34140796 ;  /* 0x34140796000f7802 */ /* 0x000fe40000000f00 */
[----:B------:R1:W-:Y:S01]  /*20a0*/  STL.64 [R1+0x70], R8 ;  /* 0x0000700801007387 */ /* 0x0003e20000100a00 */
[----:B--2---:R-:W-:Y:S01]  /*20b0*/  MOV R4, 0xad9a4fde ;  /* 0xad9a4fde00047802 */ /* 0x004fe20000000f00 */
[----:B------:R-:W-:-:S02]  /*20c0*/  HFMA2 R5, -RZ, RZ, -0.141845703125, -0.201904296875 ;  /* 0xb08ab276ff057431 */ /* 0x000fc400000001ff */
[----:B------:R2:W-:Y:S01]  /*20d0*/  STL.64 [R1+0x78], R10 ;  /* 0x0000780a01007387 */ /* 0x0005e20000100a00 */
[----:B0-----:R-:W-:Y:S01]  /*20e0*/  IMAD.MOV.U32 R6, RZ, RZ, 0x2fe4da1a ;  /* 0x2fe4da1aff067424 */ /* 0x001fe200078e00ff */
[----:B------:R-:W-:Y:S02]  /*20f0*/  MOV R7, 0xaebc5283 ;  /* 0xaebc528300077802 */ /* 0x000fe40000000f00 */
[----:B------:R0:W-:Y:S01]  /*2100*/  STL.64 [R1+0x80], R12 ;  /* 0x0000800c01007387 */ /* 0x0001e20000100a00 */
[----:B-1----:R-:W-:Y:S01]  /*2110*/  MOV R8, 0xac4e6798 ;  /* 0xac4e679800087802 */ /* 0x002fe20000000f00 */
[----:B------:R-:W-:Y:S02]  /*2120*/  HFMA2 R9, -RZ, RZ, 0.055908203125, -13.5 ;  /* 0x2b28cac0ff097431 */ /* 0x000fe400000001ff */
[----:B------:R1:W-:Y:S01]  /*2130*/  STL.64 [R1+0x88], R14 ;  /* 0x0000880e01007387 */ /* 0x0003e20000100a00 */
[----:B--2---:R-:W-:Y:S01]  /*2140*/  IMAD.MOV.U32 R10, RZ, RZ, -0x5a86242d ;  /* 0xa579dbd3ff0a7424 */ /* 0x004fe200078e00ff */
[----:B------:R-:W-:-:S02]  /*2150*/  MOV R11, 0xa960345a ;  /* 0xa960345a000b7802 */ /* 0x000fc40000000f00 */
[----:B------:R2:W-:Y:S01]  /*2160*/  STL.64 [R1+0x98], R4 ;  /* 0x0000980401007387 */ /* 0x0005e20000100a00 */
[----:B0-----:R-:W-:Y:S02]  /*2170*/  HFMA2 R12, -RZ, RZ, 0.03680419921875, -5.30859375 ;  /* 0x28b6c54fff0c7431 */ /* 0x001fe400000001ff */
[----:B------:R-:W-:Y:S01]  /*2180*/  IMAD.MOV.U32 R13, RZ, RZ, -0x586b27e4 ;  /* 0xa794d81cff0d7424 */ /* 0x000fe200078e00ff */
[----:B------:R0:W-:Y:S01]  /*2190*/  STL.64 [R1+0xa0], R6 ;  /* 0x0000a00601007387 */ /* 0x0001e20000100a00 */
[----:B-1----:R-:W-:Y:S01]  /*21a0*/  MOV R14, 0x3b877322 ;  /* 0x3b877322000e7802 */ /* 0x002fe20000000f00 */
[----:B------:R-:W-:Y:S02]  /*21b0*/  HFMA2 R15, -RZ, RZ, -0.89794921875, -0.650390625 ;  /* 0xbb2fb934ff0f7431 */ /* 0x000fe400000001ff */
[----:B------:R1:W-:Y:S01]  /*21c0*/  STL.64 [R1+0xb0], R8 ;  /* 0x0000b00801007387 */ /* 0x0003e20000100a00 */
[----:B--2---:R-:W-:Y:S02]  /*21d0*/  HFMA2 R4, -RZ, RZ, -0.60986328125, 0.046630859375 ;  /* 0xb8e129f8ff047431 */ /* 0x004fe400000001ff */
        /* <DEDUP_REMOVED lines=8> */
[----:B--2---:R-:W-:Y:S02]  /*2260*/  HFMA2 R10, -RZ, RZ, 0.256103515625, 100.0625 ;  /* 0x34195641ff0a7431 */ /* 0x004fe400000001ff */
[----:B------:R-:W-:Y:S01]  /*2270*/  IMAD.MOV.U32 R11, RZ, RZ, -0x509eda18 ;  /* 0xaf6125e8ff0b7424 */ /* 0x000fe200078e00ff */
[----:B------:R2:W-:Y:S01]  /*2280*/  STL.64 [R1+0xd8], R4 ;  /* 0x0000d80401007387 */ /* 0x0005e20000100a00 */
[----:B0-----:R-:W-:Y:S01]  /*2290*/  IMAD.MOV.U32 R12, RZ, RZ, -0x4f441d3f ;  /* 0xb0bbe2c1ff0c7424 */ /* 0x001fe200078e00ff */
[----:B------:R-:W-:-:S02]  /*22a0*/  MOV R13, 0x2b84b13c ;  /* 0x2b84b13c000d7802 */ /* 0x000fc40000000f00 */
[----:B------:R0:W-:Y:S01]  /*22b0*/  STL.64 [R1+0xe0], R6 ;  /* 0x0000e00601007387 */ /* 0x0001e20000100a00 */
[----:B-1----:R-:W-:Y:S02]  /*22c0*/  HFMA2 R14, -RZ, RZ, 0.11016845703125, -0.00012719631195068359375 ;  /* 0x2f0d882bff0e7431 */ /* 0x002fe400000001ff */
[----:B------:R-:W-:Y:S01]  /*22d0*/  IMAD.MOV.U32 R15, RZ, RZ, -0x518b4439 ;  /* 0xae74bbc7ff0f7424 */ /* 0x000fe200078e00ff */
[----:B------:R1:W-:Y:S01]  /*22e0*/  STL.64 [R1+0xe8], R8 ;  /* 0x0000e80801007387 */ /* 0x0003e20000100a00 */
[----:B--2---:R-:W-:Y:S01]  /*22f0*/  MOV R4, 0x2d52aed2 ;  /* 0x2d52aed200047802 */ /* 0x004fe20000000f00 */
[----:B------:R-:W-:Y:S02]  /*2300*/  HFMA2 R5, -RZ, RZ, -0.029632568359375, 0.25244140625 ;  /* 0xa796340aff057431 */ /* 0x000fe400000001ff */
[----:B------:R2:W-:Y:S01]  /*2310*/  STL.64 [R1+0xf0], R10 ;  /* 0x0000f00a01007387 */ /* 0x0005e20000100a00 */
[----:B0-----:R-:W-:Y:S01]  /*2320*/  IMAD.MOV.U32 R6, RZ, RZ, -0x54660630 ;  /* 0xab99f9d0ff067424 */ /* 0x001fe200078e00ff */
[----:B------:R-:W-:-:S02]  /*2330*/  MOV R7, 0x2b033afb ;  /* 0x2b033afb00077802 */ /* 0x000fc40000000f00 */
[----:B------:R0:W-:Y:S01]  /*2340*/  STL.64 [R1+0x100], R12 ;  /* 0x0001000c01007387 */ /* 0x0001e20000100a00 */
[----:B-1----:R-:W-:Y:S01]  /*2350*/  MOV R8, 0x281f97f3 ;  /* 0x281f97f300087802 */ /* 0x002fe20000000f00 */
[----:B------:R-:W-:Y:S02]  /*2360*/  HFMA2 R9, -RZ, RZ, 0.7705078125, 1.697265625 ;  /* 0x3a2a3ecaff097431 */ /* 0x000fe400000001ff */
[----:B------:R1:W-:Y:S01]  /*2370*/  STL.64 [R1+0x108], R14 ;  /* 0x0001080e01007387 */ /* 0x0003e20000100a00 */
[----:B--2---:R-:W-:Y:S01]  /*2380*/  IMAD.MOV.U32 R10, RZ, RZ, 0x39709e72 ;  /* 0x39709e72ff0a7424 */ /* 0x004fe200078e00ff */
[----:B------:R-:W-:Y:S02]  /*2390*/  MOV R11, 0xb9f5fd8c ;  /* 0xb9f5fd8c000b7802 */ /* 0x000fe40000000f00 */
[----:B------:R2:W-:Y:S01]  /*23a0*/  STL.64 [R1+0x110], R4 ;  /* 0x0001100401007387 */ /* 0x0005e20000100a00 */
[----:B0-----:R-:W-:Y:S02]  /*23b0*/  HFMA2 R12, -RZ, RZ, 0.693359375, 310.75 ;  /* 0x398c5cdbff0c7431 */ /* 0x001fe400000001ff */
[----:B------:R-:W-:Y:S01]  /*23c0*/  IMAD.MOV.U32 R13, RZ, RZ, -0x47616ae3 ;  /* 0xb89e951dff0d7424 */ /* 0x000fe200078e00ff */
[----:B------:R0:W-:Y:S01]  /*23d0*/  STL.64 [R1+0x118], R6 ;  /* 0x0001180601007387 */ /* 0x0001e20000100a00 */
[----:B-1----:R-:W-:Y:S01]  /*23e0*/  MOV R14, 0xb480a951 ;  /* 0xb480a951000e7802 */ /* 0x002fe20000000f00 */
[----:B------:R-:W-:-:S02]  /*23f0*/  HFMA2 R15, -RZ, RZ, 0.451416015625, -7820 ;  /* 0x3739efa3ff0f7431 */ /* 0x000fc400000001ff */
[----:B------:R1:W-:Y:S01]  /*2400*/  STL.64 [R1+0x128], R8 ;  /* 0x0001280801007387 */ /* 0x0003e20000100a00 */
[----:B--2---:R-:W-:Y:S02]  /*2410*/  HFMA2 R4, -RZ, RZ, -0.09307861328125, 0.000680446624755859375 ;  /* 0xadf51193ff047431 */ /* 0x004fe400000001ff */
[----:B------:R-:W-:Y:S01]  /*2420*/  IMAD.MOV.U32 R5, RZ, RZ, -0x4bc9e918 ;  /* 0xb43616e8ff057424 */ /* 0x000fe200078e00ff */
[----:B------:R2:W-:Y:S01]  /*2430*/  STL.64 [R1+0x130], R10 ;  /* 0x0001300a01007387 */ /* 0x0005e20000100a00 */
[----:B0-----:R-:W-:Y:S01]  /*2440*/  MOV R6, 0x33adef47 ;  /* 0x33adef4700067802 */ /* 0x001fe20000000f00 */
[----:B------:R-:W-:Y:S02]  /*2450*/  HFMA2 R7, -RZ, RZ, -0.20751953125, 0.046112060546875 ;  /* 0xb2a429e7ff077431 */ /* 0x000fe400000001ff */
[----:B------:R0:W-:Y:S01]  /*2460*/  STL.64 [R1+0x138], R12 ;  /* 0x0001380c01007387 */ /* 0x0001e20000100a00 */
[----:B-1----:R-:W-:Y:S01]  /*2470*/  IMAD.MOV.U32 R8, RZ, RZ, 0x2c2861f8 ;  /* 0x2c2861f8ff087424 */ /* 0x002fe200078e00ff */
[----:B------:R-:W-:-:S02]  /*2480*/  MOV R9, 0x310db352 ;  /* 0x310db35200097802 */ /* 0x000fc40000000f00 */
[----:B------:R1:W-:Y:S01]  /*2490*/  STL.64 [R1+0x140], R14 ;  /* 0x0001400e01007387 */ /* 0x0003e20000100a00 */
[----:B--2---:R-:W-:Y:S02]  /*24a0*/  HFMA2 R10, -RZ, RZ, -0.140869140625, 9.405612945556640625e-05 ;  /* 0xb082062aff0a7431 */ /* 0x004fe400000001ff */
[----:B------:R-:W-:Y:S01]  /*24b0*/  IMAD.MOV.U32 R11, RZ, RZ, 0x2f6cd8aa ;  /* 0x2f6cd8aaff0b7424 */ /* 0x000fe200078e00ff */
[----:B------:R2:W-:Y:S01]  /*24c0*/  STL.64 [R1+0x150], R4 ;  /* 0x0001500401007387 */ /* 0x0005e20000100a00 */
[----:B0-----:R-:W-:Y:S01]  /*24d0*/  IMAD.MOV.U32 R12, RZ, RZ, 0x2d2c3ebd ;  /* 0x2d2c3ebdff0c7424 */ /* 0x001fe200078e00ff */
[----:B------:R-:W-:Y:S02]  /*24e0*/  MOV R13, 0xac19474f ;  /* 0xac19474f000d7802 */ /* 0x000fe40000000f00 */
[----:B------:R0:W-:Y:S01]  /*24f0*/  STL.64 [R1+0x158], R6 ;  /* 0x0001580601007387 */ /* 0x0001e20000100a00 */
[----:B-1----:R-:W-:Y:S02]  /*2500*/  HFMA2 R14, -RZ, RZ, 0.0178070068359375, 0.050018310546875 ;  /* 0x248f2a67ff0e7431 */ /* 0x002fe400000001ff */
[----:B------:R-:W-:Y:S01]  /*2510*/  IMAD.MOV.U32 R15, RZ, RZ, 0x2a6f79fa ;  /* 0x2a6f79faff0f7424 */ /* 0x000fe200078e00ff */
[----:B------:R1:W-:Y:S01]  /*2520*/  STL.64 [R1+0x160], R8 ;  /* 0x0001600801007387 */ /* 0x0003e20000100a00 */
[----:B--2---:R-:W-:Y:S01]  /*2530*/  MOV R4, 0xa9d26c77 ;  /* 0xa9d26c7700047802 */ /* 0x004fe20000000f00 */
[----:B------:R-:W-:-:S02]  /*2540*/  HFMA2 R5, -RZ, RZ, 0.036865234375, 0.869140625 ;  /* 0x28b83af4ff057431 */ /* 0x000fc400000001ff */
[----:B------:R2:W-:Y:S01]  /*2550*/  STL.64 [R1+0x10], R32 ;  /* 0x0000102001007387 */ /* 0x0005e20000100a00 */
[----:B0-----:R-:W-:Y:S01]  /*2560*/  IMAD.MOV.U32 R6, RZ, RZ, -0x459e0fa8 ;  /* 0xba61f058ff067424 */ /* 0x001fe200078e00ff */
[----:B------:R-:W-:Y:S02]  /*2570*/  MOV R7, 0x3a4d87fb ;  /* 0x3a4d87fb00077802 */ /* 0x000fe40000000f00 */
[----:B------:R0:W-:Y:S01]  /*2580*/  STL.64 [R1+0x168], R10 ;  /* 0x0001680a01007387 */ /* 0x0001e20000100a00 */
[----:B-1----:R-:W-:Y:S01]  /*2590*/  MOV R8, 0x388b4846 ;  /* 0x388b484600087802 */ /* 0x002fe20000000f00 */
[----:B------:R-:W-:Y:S02]  /*25a0*/  HFMA2 R9, -RZ, RZ, -0.5185546875, 12280 ;  /* 0xb82671ffff097431 */ /* 0x000fe400000001ff */
[----:B------:R1:W-:Y:S01]  /*25b0*/  STL.64 [R1+0x178], R12 ;  /* 0x0001780c01007387 */ /* 0x0003e20000100a00 */
[----:B--2---:R-:W-:Y:S01]  /*25c0*/  MOV R32, 0x2abdd03b ;  /* 0x2abdd03b00207802 */ /* 0x004fe20000000f00 */
[----:B------:R-:W-:-:S02]  /*25d0*/  HFMA2 R33, -RZ, RZ, -0.0477294921875, -4.87109375 ;  /* 0xaa1cc4dfff217431 */ /* 0x000fc400000001ff */
[----:B------:R2:W-:Y:S01]  /*25e0*/  STL.64 [R1+0x180], R14 ;  /* 0x0001800e01007387 */ /* 0x0005e20000100a00 */
[----:B0-----:R-:W-:Y:S01]  /*25f0*/  IMAD.MOV.U32 R10, RZ, RZ, 0x373eda60 ;  /* 0x373eda60ff0a7424 */ /* 0x001fe200078e00ff */
[----:B------:R-:W-:Y:S02]  /*2600*/  MOV R11, 0x2f89d9e3 ;  /* 0x2f89d9e3000b7802 */ /* 0x000fe40000000f00 */
[----:B------:R0:W-:Y:S01]  /*2610*/  STL.64 [R1+0x188], R4 ;  /* 0x0001880401007387 */ /* 0x0001e20000100a00 */
[----:B-1----:R-:W-:Y:S02]  /*2620*/  HFMA2 R12, -RZ, RZ, -0.367919921875, -0.00036716461181640625 ;  /* 0xb5e38e04ff0c7431 */ /* 0x002fe400000001ff */
[----:B------:R-:W-:Y:S01]  /*2630*/  IMAD.MOV.U32 R13, RZ, RZ, 0x356f1bed ;  /* 0x356f1bedff0d7424 */ /* 0x000fe200078e00ff */
[----:B------:R1:W-:Y:S01]  /*2640*/  STL.64 [R1+0x190], R6 ;  /* 0x0001900601007387 */ /* 0x0003e20000100a00 */
[----:B--2---:R-:W-:Y:S01]  /*2650*/  MOV R14, 0xb47633b6 ;  /* 0xb47633b6000e7802 */ /* 0x004fe20000000f00 */
[----:B------:R-:W-:-:S02]  /*2660*/  HFMA2 R15, -RZ, RZ, 0.0938720703125, 0.00019967555999755859375 ;  /* 0x2e020a8bff0f7431 */ /* 0x000fc400000001ff */
[----:B------:R2:W-:Y:S01]  /*2670*/  STL.64 [R1+0x1a0], R8 ;  /* 0x0001a00801007387 */ /* 0x0005e20000100a00 */
[----:B0-----:R-:W-:Y:S02]  /*2680*/  HFMA2 R4, -RZ, RZ, 0.16943359375, -79.5625 ;  /* 0x316cd4f9ff047431 */ /* 0x001fe400000001ff */
[----:B------:R-:W-:Y:S01]  /*2690*/  IMAD.MOV.U32 R5, RZ, RZ, -0x557e622c ;  /* 0xaa819dd4ff057424 */ /* 0x000fe200078e00ff */
[----:B------:R0:W-:Y:S01]  /*26a0*/  STL.64 [R1+0x18], R34 ;  /* 0x0000182201007387 */ /* 0x0001e20000100a00 */
[----:B-1----:R-:W-:Y:S01]  /*26b0*/  MOV R6, 0xafd8a791 ;  /* 0xafd8a79100067802 */ /* 0x002fe20000000f00 */
[----:B------:R-:W-:Y:S02]  /*26c0*/  HFMA2 R7, -RZ, RZ, 0.114013671875, -0.0001504421234130859375 ;  /* 0x2f4c88eeff077431 */ /* 0x000fe400000001ff */
[----:B------:R1:W-:Y:S01]  /*26d0*/  STL.64 [R1+0x50], R32 ;  /* 0x0000502001007387 */ /* 0x0003e20000100a00 */
[----:B--2---:R-:W-:Y:S01]  /*26e0*/  IMAD.MOV.U32 R8, RZ, RZ, -0x51c0682a ;  /* 0xae3f97d6ff087424 */ /* 0x004fe200078e00ff */
[----:B------:R-:W-:-:S02]  /*26f0*/  MOV R9, 0x26b84405 ;  /* 0x26b8440500097802 */ /* 0x000fc40000000f00 */
[----:B------:R2:W-:Y:S04]  /*2700*/  STL.64 [R1+0x1a8], R10 ;  /* 0x0001a80a01007387 */ /* 0x0005e80000100a00 */
[----:B------:R3:W-:Y:S01]  /*2710*/  STL.64 [R1+0x1b0], R12 ;  /* 0x0001b00c01007387 */ /* 0x0007e20000100a00 */
[----:B0-----:R-:W-:Y:S01]  /*2720*/  IMAD.MOV.U32 R34, RZ, RZ, 0x2900827e ;  /* 0x2900827eff227424 */ /* 0x001fe200078e00ff */
[----:B------:R-:W-:Y:S02]  /*2730*/  MOV R35, 0xa6141ff4 ;  /* 0xa6141ff400237802 */ /* 0x000fe40000000f00 */
[----:B------:R0:W-:Y:S01]  /*2740*/  STL.64 [R1+0x1b8], R14 ;  /* 0x0001b80e01007387 */ /* 0x0001e20000100a00 */
[----:B-1----:R-:W-:Y:S02]  /*2750*/  HFMA2 R32, -RZ, RZ, -0.2332763671875, 0.000720977783203125 ;  /* 0xb37711e8ff207431 */ /* 0x002fe400000001ff */
[----:B------:R-:W-:-:S02]  /*2760*/  IMAD.MOV.U32 R33, RZ, RZ, 0x324d53d2 ;  /* 0x324d53d2ff217424 */ /* 0x000fc400078e00ff */
[----:B--2---:R-:W-:Y:S02]  /*2770*/  HFMA2 R10, -RZ, RZ, 0.072509765625, -0.0139923095703125 ;  /* 0x2ca4a32aff0a7431 */ /* 0x004fe400000001ff */
[----:B------:R-:W-:Y:S01]  /*2780*/  IMAD.MOV.U32 R11, RZ, RZ, -0x53e8c29e ;  /* 0xac173d62ff0b7424 */ /* 0x000fe200078e00ff */
[----:B------:R1:W-:Y:S01]  /*2790*/  STL.64 [R1+0x1c8], R4 ;  /* 0x0001c80401007387 */ /* 0x0003e20000100a00 */
[----:B---3--:R-:W-:Y:S01]  /*27a0*/  IMAD.MOV.U32 R12, RZ, RZ, -0x569cc748 ;  /* 0xa96338b8ff0c7424 */ /* 0x008fe200078e00ff */
        /* <DEDUP_REMOVED lines=8> */
[----:B--2---:R-:W-:Y:S01]  /*2830*/  IMAD.MOV.U32 R6, RZ, RZ, 0x34185ee8 ;  /* 0x34185ee8ff067424 */ /* 0x004fe200078e00ff */
[----:B------:R-:W-:Y:S02]  /*2840*/  MOV R7, 0xb76411fe ;  /* 0xb76411fe00077802 */ /* 0x000fe40000000f00 */
[----:B------:R2:W-:Y:S01]  /*2850*/  STL.64 [R1+0x90], R32 ;  /* 0x0000902001007387 */ /* 0x0005e20000100a00 */
[----:B0-----:R-:W-:Y:S01]  /*2860*/  MOV R8, 0xafb2ce7f ;  /* 0xafb2ce7f00087802 */ /* 0x001fe20000000f00 */
[----:B------:R-:W-:Y:S02]  /*2870*/  HFMA2 R9, -RZ, RZ, 0.29541015625, 0.0001986026763916015625 ;  /* 0x34ba0a82ff097431 */ /* 0x000fe400000001ff */
[----:B------:R0:W-:Y:S04]  /*2880*/  STL.64 [R1+0x1e0], R10 ;  /* 0x0001e00a01007387 */ /* 0x0001e80000100a00 */
[----:B------:R3:W-:Y:S01]  /*2890*/  STL.64 [R1+0x1f0], R12 ;  /* 0x0001f00c01007387 */ /* 0x0007e20000100a00 */
[----:B-1----:R-:W-:-:S02]  /*28a0*/  HFMA2 R34, -RZ, RZ, 0.043212890625, -0.006946563720703125 ;  /* 0x29889f1dff227431 */ /* 0x002fc400000001ff */
[----:B------:R-:W-:Y:S01]  /*28b0*/  IMAD.MOV.U32 R35, RZ, RZ, 0x2cfc020e ;  /* 0x2cfc020eff237424 */ /* 0x000fe200078e00ff */
[----:B------:R1:W-:Y:S01]  /*28c0*/  STL.64 [R1+0x1f8], R14 ;  /* 0x0001f80e01007387 */ /* 0x0003e20000100a00 */
[----:B--2---:R-:W-:Y:S01]  /*28d0*/  IMAD.MOV.U32 R32, RZ, RZ, 0x3a4a4588 ;  /* 0x3a4a4588ff207424 */ /* 0x004fe200078e00ff */
[----:B------:R-:W-:Y:S01]  /*28e0*/  MOV R33, 0x3606d905 ;  /* 0x3606d90500217802 */ /* 0x000fe20000000f00 */
[----:B0-----:R-:W-:Y:S01]  /*28f0*/  IMAD.MOV.U32 R10, RZ, RZ, -0x4bb9ecc2 ;  /* 0xb446133eff0a7424 */ /* 0x001fe200078e00ff */
[----:B------:R-:W-:Y:S01]  /*2900*/  MOV R11, 0x334f3181 ;  /* 0x334f3181000b7802 */ /* 0x000fe20000000f00 */
[----:B------:R0:W-:Y:S01]  /*2910*/  STL.64 [R1+0x200], R4 ;  /* 0x0002000401007387 */ /* 0x0001e20000100a00 */
[----:B---3--:R-:W-:Y:S02]  /*2920*/  HFMA2 R12, -RZ, RZ, -0.03619384765625, 0.00014913082122802734375 ;  /* 0xa8a208e3ff0c7431 */ /* 0x008fe400000001ff */
[----:B------:R-:W-:Y:S01]  /*2930*/  IMAD.MOV.U32 R13, RZ, RZ, -0x4e275220 ;  /* 0xb1d8ade0ff0d7424 */ /* 0x000fe200078e00ff */
[----:B------:R2:W-:Y:S01]  /*2940*/  STL.64 [R1+0x208], R6 ;  /* 0x0002080601007387 */ /* 0x0005e20000100a00 */
[----:B-1----:R-:W-:Y:S01]  /*2950*/  MOV R14, 0x315951d7 ;  /* 0x315951d7000e7802 */ /* 0x002fe20000000f00 */
[----:B------:R-:W-:-:S02]  /*2960*/  HFMA2 R15, -RZ, RZ, -0.1356201171875, -0.00011593103408813476562 ;  /* 0xb0578799ff0f7431 */ /* 0x000fc400000001ff */
[----:B------:R1:W-:Y:S01]  /*2970*/  STL.64 [R1+0x218], R8 ;  /* 0x0002180801007387 */ /* 0x0003e20000100a00 */
[----:B0-----:R-:W-:Y:S02]  /*2980*/  HFMA2 R4, -RZ, RZ, -0.0980224609375, -1.0073184967041015625e-05 ;  /* 0xae4680a9ff047431 */ /* 0x001fe400000001ff */
[----:B------:R-:W-:Y:S01]  /*2990*/  IMAD.MOV.U32 R5, RZ, RZ, 0x2d3dfaf5 ;  /* 0x2d3dfaf5ff057424 */ /* 0x000fe200078e00ff */
[----:B------:R0:W-:Y:S01]  /*29a0*/  STL.64 [R1+0xa8], R34 ;  /* 0x0000a82201007387 */ /* 0x0001e20000100a00 */
[----:B--2---:R-:W-:Y:S01]  /*29b0*/  MOV R6, 0xa428dfed ;  /* 0xa428dfed00067802 */ /* 0x004fe20000000f00 */
[----:B------:R-:W-:Y:S02]  /*29c0*/  HFMA2 R7, -RZ, RZ, -0.05987548828125, 3760 ;  /* 0xabaa6b58ff077431 */ /* 0x000fe400000001ff */
[----:B------:R2:W-:Y:S01]  /*29d0*/  STL.64 [R1+0xd0], R32 ;  /* 0x0000d02001007387 */ /* 0x0005e20000100a00 */
[----:B-1----:R-:W-:Y:S01]  /*29e0*/  IMAD.MOV.U32 R8, RZ, RZ, 0x2b1fe612 ;  /* 0x2b1fe612ff087424 */ /* 0x002fe200078e00ff */
[----:B------:R-:W-:-:S02]  /*29f0*/  MOV R9, 0xaa152d8b ;  /* 0xaa152d8b00097802 */ /* 0x000fc40000000f00 */
[----:B------:R1:W-:Y:S04]  /*2a00*/  STL.64 [R1+0x220], R10 ;  /* 0x0002200a01007387 */ /* 0x0003e80000100a00 */
[----:B------:R3:W-:Y:S01]  /*2a10*/  STL.64 [R1+0x228], R12 ;  /* 0x0002280c01007387 */ /* 0x0007e20000100a00 */
[----:B0-----:R-:W-:Y:S01]  /*2a20*/  MOV R34, 0xb2721b9a ;  /* 0xb2721b9a00227802 */ /* 0x001fe20000000f00 */
[----:B------:R-:W-:Y:S02]  /*2a30*/  HFMA2 R35, -RZ, RZ, 0.182373046875, 0.00010126829147338867188 ;  /* 0x31d606a3ff237431 */ /* 0x000fe400000001ff */
[----:B------:R0:W-:Y:S01]  /*2a40*/  STL.64 [R1+0x230], R14 ;  /* 0x0002300e01007387 */ /* 0x0001e20000100a00 */
[----:B--2---:R-:W-:Y:S02]  /*2a50*/  HFMA2 R32, -RZ, RZ, -0.045867919921875, 0.000215053558349609375 ;  /* 0xa9df0b0cff207431 */ /* 0x004fe400000001ff */
[----:B------:R-:W-:-:S02]  /*2a60*/  IMAD.MOV.U32 R33, RZ, RZ, 0x23ae9da1 ;  /* 0x23ae9da1ff217424 */ /* 0x000fc400078e00ff */
[----:B-1----:R-:W-:Y:S02]  /*2a70*/  HFMA2 R10, -RZ, RZ, 0.75537109375, 7.47265625 ;  /* 0x3a0b4779ff0a7431 */ /* 0x002fe400000001ff */
[----:B------:R-:W-:Y:S01]  /*2a80*/  IMAD.MOV.U32 R11, RZ, RZ, -0x45e4c462 ;  /* 0xba1b3b9eff0b7424 */ /* 0x000fe200078e00ff */
[----:B------:R1:W-:Y:S01]  /*2a90*/  STL.64 [R1+0x240], R4 ;  /* 0x0002400401007387 */ /* 0x0003e20000100a00 */
[----:B---3--:R-:W-:Y:S01]  /*2aa0*/  IMAD.MOV.U32 R12, RZ, RZ, -0x4754ffb6 ;  /* 0xb8ab004aff0c7424 */ /* 0x008fe200078e00ff */
[----:B------:R-:W-:Y:S02]  /*2ab0*/  MOV R13, 0x386b5efc ;  /* 0x386b5efc000d7802 */ /* 0x000fe40000000f00 */
[----:B------:R2:W-:Y:S01]  /*2ac0*/  STL.64 [R1+0x248], R6 ;  /* 0x0002480601007387 */ /* 0x0005e20000100a00 */
[----:B0-----:R-:W-:Y:S02]  /*2ad0*/  HFMA2 R14, -RZ, RZ, -0.474853515625, -2.73828125 ;  /* 0xb799c17aff0e7431 */ /* 0x001fe400000001ff */
[----:B------:R-:W-:Y:S01]  /*2ae0*/  IMAD.MOV.U32 R15, RZ, RZ, -0x4eac5ede ;  /* 0xb153a122ff0f7424 */ /* 0x000fe200078e00ff */
[----:B------:R0:W-:Y:S01]  /*2af0*/  STL.64 [R1+0x250], R8 ;  /* 0x0002500801007387 */ /* 0x0001e20000100a00 */
[----:B-1----:R-:W-:Y:S01]  /*2b00*/  MOV R4, 0x36688aea ;  /* 0x36688aea00047802 */ /* 0x002fe20000000f00 */
[----:B------:R-:W-:-:S02]  /*2b10*/  HFMA2 R5, -RZ, RZ, -0.376953125, 0.066162109375 ;  /* 0xb6082c3cff057431 */ /* 0x000fc400000001ff */
[----:B------:R1:W-:Y:S01]  /*2b20*/  STL.64 [R1+0xf8], R34 ;  /* 0x0000f82201007387 */ /* 0x0003e20000100a00 */
[----:B--2---:R-:W-:Y:S01]  /*2b30*/  IMAD.MOV.U32 R6, RZ, RZ, 0x351b6448 ;  /* 0x351b6448ff067424 */ /* 0x004fe200078e00ff */
[----:B------:R-:W-:Y:S02]  /*2b40*/  MOV R7, 0x2a83a738 ;  /* 0x2a83a73800077802 */ /* 0x000fe40000000f00 */
[----:B------:R2:W-:Y:S01]  /*2b50*/  STL.64 [R1+0x120], R32 ;  /* 0x0001202001007387 */ /* 0x0005e20000100a00 */
[----:B0-----:R-:W-:Y:S01]  /*2b60*/  MOV R8, 0xb2578752 ;  /* 0xb257875200087802 */ /* 0x001fe20000000f00 */
[----:B------:R-:W-:Y:S02]  /*2b70*/  HFMA2 R9, -RZ, RZ, 0.04498291015625, -5.83203125 ;  /* 0x29c2c5d5ff097431 */ /* 0x000fe400000001ff */
[----:B------:R0:W-:Y:S04]  /*2b80*/  STL.64 [R1+0x258], R10 ;  /* 0x0002580a01007387 */ /* 0x0001e80000100a00 */
[----:B------:R3:W-:Y:S01]  /*2b90*/  STL.64 [R1+0x268], R12 ;  /* 0x0002680c01007387 */ /* 0x0007e20000100a00 */
[----:B-1----:R-:W-:Y:S01]  /*2ba0*/  IMAD.MOV.U32 R34, RZ, RZ, -0x49419487 ;  /* 0xb6be6b79ff227424 */ /* 0x002fe200078e00ff */
[----:B------:R-:W-:-:S02]  /*2bb0*/  MOV R35, 0x35bf0101 ;  /* 0x35bf010100237802 */ /* 0x000fc40000000f00 */
[----:B------:R1:W-:Y:S01]  /*2bc0*/  STL.64 [R1+0x270], R14 ;  /* 0x0002700e01007387 */ /* 0x0003e20000100a00 */
[----:B--2---:R-:W-:Y:S01]  /*2bd0*/  MOV R32, 0xa87a302c ;  /* 0xa87a302c00207802 */ /* 0x004fe20000000f00 */
[----:B------:R-:W-:Y:S02]  /*2be0*/  HFMA2 R33, -RZ, RZ, -0.08984375, -0.00161647796630859375 ;  /* 0xadc0969fff217431 */ /* 0x000fe400000001ff */
[----:B0-----:R-:W-:Y:S01]  /*2bf0*/  IMAD.MOV.U32 R10, RZ, RZ, 0x30e787cd ;  /* 0x30e787cdff0a7424 */ /* 0x001fe200078e00ff */
[----:B------:R-:W-:Y:S01]  /*2c00*/  MOV R11, 0xb06bb8ab ;  /* 0xb06bb8ab000b7802 */ /* 0x000fe20000000f00 */
[----:B------:R0:W-:Y:S01]  /*2c10*/  STL.64 [R1+0x278], R4 ;  /* 0x0002780401007387 */ /* 0x0001e20000100a00 */
[----:B---3--:R-:W-:Y:S02]  /*2c20*/  HFMA2 R12, -RZ, RZ, 0.11602783203125, 45856 ;  /* 0x2f6d7999ff0c7431 */ /* 0x008fe400000001ff */
[----:B------:R-:W-:Y:S01]  /*2c30*/  IMAD.MOV.U32 R13, RZ, RZ, -0x59a49046 ;  /* 0xa65b6fbaff0d7424 */ /* 0x000fe200078e00ff */
[----:B------:R2:W-:Y:S01]  /*2c40*/  STL.64 [R1+0x280], R6 ;  /* 0x0002800601007387 */ /* 0x0005e20000100a00 */
[----:B-1----:R-:W-:Y:S01]  /*2c50*/  MOV R14, 0xadea538c ;  /* 0xadea538c000e7802 */ /* 0x002fe20000000f00 */
[----:B------:R-:W-:-:S02]  /*2c60*/  HFMA2 R15, -RZ, RZ, 0.08428955078125, -213.875 ;  /* 0x2d65daafff0f7431 */ /* 0x000fc400000001ff */
[----:B------:R1:W-:Y:S01]  /*2c70*/  STL.64 [R1+0x290], R8 ;  /* 0x0002900801007387 */ /* 0x0003e20000100a00 */
[----:B0-----:R-:W-:Y:S02]  /*2c80*/  HFMA2 R4, -RZ, RZ, 0.053192138671875, -1.634765625 ;  /* 0x2acfbe8aff047431 */ /* 0x001fe400000001ff */
[----:B------:R-:W-:Y:S01]  /*2c90*/  IMAD.MOV.U32 R5, RZ, RZ, 0x39b48c3d ;  /* 0x39b48c3dff057424 */ /* 0x000fe200078e00ff */
[----:B------:R0:W-:Y:S01]  /*2ca0*/  STL.64 [R1+0x148], R34 ;  /* 0x0001482201007387 */ /* 0x0001e20000100a00 */
[----:B--2---:R-:W-:Y:S01]  /*2cb0*/  MOV R6, 0x3858ebaf ;  /* 0x3858ebaf00067802 */ /* 0x004fe20000000f00 */
[----:B------:R-:W-:Y:S02]  /*2cc0*/  HFMA2 R7, -RZ, RZ, -0.71044921875, -0.0028133392333984375 ;  /* 0xb9af99c3ff077431 */ /* 0x000fe400000001ff */
[----:B------:R2:W-:Y:S01]  /*2cd0*/  STL.64 [R1+0x170], R32 ;  /* 0x0001702001007387 */ /* 0x0005e20000100a00 */
[----:B-1----:R-:W-:Y:S01]  /*2ce0*/  IMAD.MOV.U32 R8, RZ, RZ, 0x3993775b ;  /* 0x3993775bff087424 */ /* 0x002fe200078e00ff */
[----:B------:R-:W-:-:S02]  /*2cf0*/  MOV R9, 0xb8e63214 ;  /* 0xb8e6321400097802 */ /* 0x000fc40000000f00 */
[----:B------:R1:W-:Y:S04]  /*2d00*/  STL.64 [R1+0x298], R10 ;  /* 0x0002980a01007387 */ /* 0x0003e80000100a00 */
[----:B------:R3:W-:Y:S01]  /*2d10*/  STL.64 [R1+0x2a0], R12 ;  /* 0x0002a00c01007387 */ /* 0x0007e20000100a00 */
[----:B0-----:R-:W-:Y:S02]  /*2d20*/  HFMA2 R34, -RZ, RZ, -0.701171875, -19.3125 ;  /* 0xb99cccd4ff227431 */ /* 0x001fe400000001ff */
[----:B------:R-:W-:Y:S01]  /*2d30*/  IMAD.MOV.U32 R35, RZ, RZ, -0x4a3b86a9 ;  /* 0xb5c47957ff237424 */ /* 0x000fe200078e00ff */
[----:B------:R0:W-:Y:S01]  /*2d40*/  STL.64 [R1+0x2a8], R14 ;  /* 0x0002a80e01007387 */ /* 0x0001e20000100a00 */
[----:B--2---:R-:W-:Y:S01]  /*2d50*/  IMAD.MOV.U32 R32, RZ, RZ, 0x32f7f4a2 ;  /* 0x32f7f4a2ff207424 */ /* 0x004fe200078e00ff */
[----:B------:R-:W-:Y:S01]  /*2d60*/  MOV R33, 0xb273c722 ;  /* 0xb273c72200217802 */ /* 0x000fe20000000f00 */
[----:B-1----:R-:W-:-:S02]  /*2d70*/  HFMA2 R10, -RZ, RZ, -0.251953125, -24.875 ;  /* 0xb408ce38ff0a7431 */ /* 0x002fc400000001ff */
[----:B------:R-:W-:Y:S01]  /*2d80*/  IMAD.MOV.U32 R11, RZ, RZ, 0x37e8bcc2 ;  /* 0x37e8bcc2ff0b7424 */ /* 0x000fe200078e00ff */
[----:B------:R1:W-:Y:S01]  /*2d90*/  STL.64 [R1+0x2b8], R4 ;  /* 0x0002b80401007387 */ /* 0x0003e20000100a00 */
[----:B---3--:R-:W-:Y:S01]  /*2da0*/  IMAD.MOV.U32 R12, RZ, RZ, 0x3007c16d ;  /* 0x3007c16dff0c7424 */ /* 0x008fe200078e00ff */
[----:B------:R-:W-:Y:S02]  /*2db0*/  MOV R13, 0xb58e3567 ;  /* 0xb58e3567000d7802 */ /* 0x000fe40000000f00 */
[----:B------:R2:W-:Y:S01]  /*2dc0*/  STL.64 [R1+0x2c0], R6 ;  /* 0x0002c00601007387 */ /* 0x0005e20000100a00 */
[----:B0-----:R-:W-:Y:S02]  /*2dd0*/  HFMA2 R14, -RZ, RZ, 0.321533203125, -0.00016295909881591796875 ;  /* 0x35258957ff0e7431 */ /* 0x001fe400000001ff */
[----:B------:R-:W-:Y:S01]  /*2de0*/  IMAD.MOV.U32 R15, RZ, RZ, -0x4bc36b44 ;  /* 0xb43c94bcff0f7424 */ /* 0x000fe200078e00ff */
[----:B------:R0:W-:Y:S01]  /*2df0*/  STL.64 [R1+0x2c8], R8 ;  /* 0x0002c80801007387 */ /* 0x0001e20000100a00 */
[----:B-1----:R-:W-:Y:S01]  /*2e00*/  MOV R4, 0xabb69977 ;  /* 0xabb6997700047802 */ /* 0x002fe20000000f00 */
[----:B------:R-:W-:-:S02]  /*2e10*/  HFMA2 R5, -RZ, RZ, 0.2156982421875, -0.0001523494720458984375 ;  /* 0x32e788feff057431 */ /* 0x000fc400000001ff */
[----:B------:R1:W-:Y:S01]  /*2e20*/  STL.64 [R1+0x198], R34 ;  /* 0x0001982201007387 */ /* 0x0003e20000100a00 */
[----:B--2---:R-:W-:Y:S01]  /*2e30*/  IMAD.MOV.U32 R6, RZ, RZ, -0x4d858bba ;  /* 0xb27a7446ff067424 */ /* 0x004fe200078e00ff */
[----:B------:R-:W-:Y:S02]  /*2e40*/  MOV R7, 0x31859418 ;  /* 0x3185941800077802 */ /* 0x000fe40000000f00 */
[----:B------:R2:W-:Y:S01]  /*2e50*/  STL.64 [R1+0x1c0], R32 ;  /* 0x0001c02001007387 */ /* 0x0005e20000100a00 */
[----:B0-----:R-:W-:Y:S01]  /*2e60*/  MOV R8, 0x2f96d785 ;  /* 0x2f96d78500087802 */ /* 0x001fe20000000f00 */
[----:B------:R-:W-:Y:S02]  /*2e70*/  HFMA2 R9, -RZ, RZ, -0.10308837890625, -109.3125 ;  /* 0xae99d6d5ff097431 */ /* 0x000fe400000001ff */
[----:B------:R0:W-:Y:S04]  /*2e80*/  STL.64 [R1+0x2d0], R10 ;  /* 0x0002d00a01007387 */ /* 0x0001e80000100a00 */
[----:B------:R3:W-:Y:S01]  /*2e90*/  STL.64 [R1+0x2e0], R12 ;  /* 0x0002e00c01007387 */ /* 0x0007e20000100a00 */
[----:B-1----:R-:W-:Y:S01]  /*2ea0*/  MOV R34, 0x2b0a2bbf ;  /* 0x2b0a2bbf00227802 */ /* 0x002fe20000000f00 */
[----:B------:R-:W-:-:S02]  /*2eb0*/  HFMA2 R35, -RZ, RZ, -0.01349639892578125, -201.75 ;  /* 0xa2e9da4eff237431 */ /* 0x000fc400000001ff */
[----:B------:R1:W-:Y:S01]  /*2ec0*/  STL.64 [R1+0x2e8], R14 ;  /* 0x0002e80e01007387 */ /* 0x0003e20000100a00 */
[----:B--2---:R-:W-:Y:S02]  /*2ed0*/  HFMA2 R32, -RZ, RZ, 0.43896484375, -0.00010782480239868164062 ;  /* 0x37068711ff207431 */ /* 0x004fe400000001ff */
[----:B------:R-:W-:Y:S02]  /*2ee0*/  IMAD.MOV.U32 R33, RZ, RZ, -0x49e638a7 ;  /* 0xb619c759ff217424 */ /* 0x000fe400078e00ff */
[----:B0-----:R-:W-:Y:S01]  /*2ef0*/  IMAD.MOV.U32 R10, RZ, RZ, 0x23eee253 ;  /* 0x23eee253ff0a7424 */ /* 0x001fe200078e00ff */
[----:B------:R-:W-:Y:S01]  /*2f00*/  MOV R11, 0x2d1bcefb ;  /* 0x2d1bcefb000b7802 */ /* 0x000fe20000000f00 */
[----:B------:R0:W-:Y:S01]  /*2f10*/  STL.64 [R1+0x2f0], R4 ;  /* 0x0002f00401007387 */ /* 0x0001e20000100a00 */
[----:B---3--:R-:W-:Y:S02]  /*2f20*/  HFMA2 R12, -RZ, RZ, -0.0718994140625, -4320 ;  /* 0xac9aec38ff0c7431 */ /* 0x008fe400000001ff */
[----:B------:R-:W-:Y:S01]  /*2f30*/  IMAD.MOV.U32 R13, RZ, RZ, 0x2b98eb50 ;  /* 0x2b98eb50ff0d7424 */ /* 0x000fe200078e00ff */
[----:B------:R2:W-:Y:S01]  /*2f40*/  STL.64 [R1+0x2f8], R6 ;  /* 0x0002f80601007387 */ /* 0x0005e20000100a00 */
[----:B-1----:R-:W-:Y:S01]  /*2f50*/  MOV R14, 0xba2b14da ;  /* 0xba2b14da000e7802 */ /* 0x002fe20000000f00 */
[----:B------:R-:W-:-:S02]  /*2f60*/  HFMA2 R15, -RZ, RZ, 0.794921875, 0.00070858001708984375 ;  /* 0x3a5c11ceff0f7431 */ /* 0x000fc400000001ff */
[----:B------:R1:W-:Y:S01]  /*2f70*/  STL.64 [R1+0x308], R8 ;  /* 0x0003080801007387 */ /* 0x0003e20000100a00 */
[----:B0-----:R-:W-:Y:S02]  /*2f80*/  HFMA2 R4, -RZ, RZ, 0.6474609375, -0.000142574310302734375 ;  /* 0x392e88acff047431 */ /* 0x001fe400000001ff */
[----:B------:R-:W-:Y:S01]  /*2f90*/  IMAD.MOV.U32 R5, RZ, RZ, -0x46f9f482 ;  /* 0xb9060b7eff057424 */ /* 0x000fe200078e00ff */
[----:B------:R0:W-:Y:S01]  /*2fa0*/  STL.64 [R1+0x1e8], R34 ;  /* 0x0001e82201007387 */ /* 0x0001e20000100a00 */
[----:B--2---:R-:W-:Y:S01]  /*2fb0*/  MOV R6, 0x384231bf ;  /* 0x384231bf00067802 */ /* 0x004fe20000000f00 */
[----:B------:R-:W-:Y:S02]  /*2fc0*/  HFMA2 R7, -RZ, RZ, 0.17529296875, -0.0038089752197265625 ;  /* 0x319c9bcdff077431 */ /* 0x000fe400000001ff */
[----:B------:R2:W-:Y:S01]  /*2fd0*/  STL.64 [R1+0x210], R32 ;  /* 0x0002102001007387 */ /* 0x0005e20000100a00 */
[----:B-1----:R-:W-:Y:S01]  /*2fe0*/  IMAD.MOV.U32 R8, RZ, RZ, -0x48ce3da8 ;  /* 0xb731c258ff087424 */ /* 0x002fe200078e00ff */
[----:B------:R-:W-:-:S02]  /*2ff0*/  MOV R9, 0x36e39c79 ;  /* 0x36e39c7900097802 */ /* 0x000fc40000000f00 */
[----:B------:R1:W-:Y:S04]  /*3000*/  STL.64 [R1+0x310], R10 ;  /* 0x0003100a01007387 */ /* 0x0003e80000100a00 */
[----:B------:R3:W-:Y:S01]  /*3010*/  STL.64 [R1+0x318], R12 ;  /* 0x0003180c01007387 */ /* 0x0007e20000100a00 */
[----:B0-----:R-:W-:Y:S01]  /*3020*/  IMAD.MOV.U32 R34, RZ, RZ, 0x27bb1603 ;  /* 0x27bb1603ff227424 */ /* 0x001fe200078e00ff */
[----:B------:R-:W-:Y:S02]  /*3030*/  MOV R35, 0x2ecdce2c ;  /* 0x2ecdce2c00237802 */ /* 0x000fe40000000f00 */
[----:B------:R0:W-:Y:S01]  /*3040*/  STL.64 [R1+0x320], R14 ;  /* 0x0003200e01007387 */ /* 0x0001e20000100a00 */
[----:B--2---:R-:W-:Y:S01]  /*3050*/  MOV R32, 0x398e04a8 ;  /* 0x398e04a800207802 */ /* 0x004fe20000000f00 */
[----:B------:R-:W-:-:S02]  /*3060*/  HFMA2 R33, -RZ, RZ, 0.3330078125, 0.00890350341796875 ;  /* 0x3554208fff217431 */ /* 0x000fc400000001ff */
[----:B-1----:R-:W-:Y:S02]  /*3070*/  HFMA2 R10, -RZ, RZ, -0.378173828125, 7572 ;  /* 0xb60d6f65ff0a7431 */ /* 0x002fe400000001ff */
[----:B------:R-:W-:Y:S01]  /*3080*/  IMAD.MOV.U32 R11, RZ, RZ, -0x5268961f ;  /* 0xad9769e1ff0b7424 */ /* 0x000fe200078e00ff */
[----:B------:R1:W-:Y:S01]  /*3090*/  STL.64 [R1+0x330], R4 ;  /* 0x0003300401007387 */ /* 0x0003e20000100a00 */
[----:B---3--:R-:W-:Y:S01]  /*30a0*/  IMAD.MOV.U32 R12, RZ, RZ, 0x33859412 ;  /* 0x33859412ff0c7424 */ /* 0x008fe200078e00ff */
[----:B------:R-:W-:Y:S02]  /*30b0*/  MOV R13, 0x263e2a76 ;  /* 0x263e2a76000d7802 */ /* 0x000fe40000000f00 */
[----:B------:R2:W-:Y:S01]  /*30c0*/  STL.64 [R1+0x338], R6 ;  /* 0x0003380601007387 */ /* 0x0005e20000100a00 */
[----:B0-----:R-:W-:Y:S02]  /*30d0*/  HFMA2 R14, -RZ, RZ, -0.19189453125, -3.482421875 ;  /* 0xb224c2f7ff0e7431 */ /* 0x001fe400000001ff */
[----:B------:R-:W-:Y:S01]  /*30e0*/  IMAD.MOV.U32 R15, RZ, RZ, 0x31b31feb ;  /* 0x31b31febff0f7424 */ /* 0x000fe200078e00ff */
[----:B------:R0:W-:Y:S01]  /*30f0*/  STL.64 [R1+0x340], R8 ;  /* 0x0003400801007387 */ /* 0x0001e20000100a00 */
[----:B-1----:R-:W-:Y:S01]  /*3100*/  MOV R4, 0xb0c04c88 ;  /* 0xb0c04c8800047802 */ /* 0x002fe20000000f00 */
[----:B------:R-:W-:-:S02]  /*3110*/  HFMA2 R5, -RZ, RZ, 0.0238494873046875, 0.0089569091796875 ;  /* 0x261b2096ff057431 */ /* 0x000fc400000001ff */
[----:B------:R1:W-:Y:S01]  /*3120*/  STL.64 [R1+0x238], R34 ;  /* 0x0002382201007387 */ /* 0x0003e20000100a00 */
[----:B--2---:R-:W-:Y:S01]  /*3130*/  IMAD.MOV.U32 R6, RZ, RZ, 0x2f563c98 ;  /* 0x2f563c98ff067424 */ /* 0x004fe200078e00ff */
[----:B------:R-:W-:Y:S02]  /*3140*/  MOV R7, 0xaedeb390 ;  /* 0xaedeb39000077802 */ /* 0x000fe40000000f00 */
[----:B------:R2:W-:Y:S01]  /*3150*/  STL.64 [R1+0x260], R32 ;  /* 0x0002602001007387 */ /* 0x0005e20000100a00 */
[----:B0-----:R-:W-:Y:S01]  /*3160*/  MOV R8, 0xac6d4b31 ;  /* 0xac6d4b3100087802 */ /* 0x001fe20000000f00 */
[----:B------:R-:W-:Y:S02]  /*3170*/  HFMA2 R9, -RZ, RZ, -0.763671875, 8164 ;  /* 0xba1c6ff9ff097431 */ /* 0x000fe400000001ff */
[----:B------:R0:W-:Y:S04]  /*3180*/  STL.64 [R1+0x348], R10 ;  /* 0x0003480a01007387 */ /* 0x0001e80000100a00 */
[----:B------:R3:W-:Y:S01]  /*3190*/  STL.64 [R1+0x358], R12 ;  /* 0x0003580c01007387 */ /* 0x0007e20000100a00 */
[----:B-1----:R-:W-:-:S02]  /*31a0*/  HFMA2 R34, -RZ, RZ, -0.2418212890625, -0.00189113616943359375 ;  /* 0xb3bd97bfff227431 */ /* 0x002fc400000001ff */
[----:B------:R-:W-:Y:S01]  /*31b0*/  IMAD.MOV.U32 R35, RZ, RZ, 0x334bbc63 ;  /* 0x334bbc63ff237424 */ /* 0x000fe200078e00ff */
[----:B------:R1:W-:Y:S01]  /*31c0*/  STL.64 [R1+0x360], R14 ;  /* 0x0003600e01007387 */ /* 0x0003e20000100a00 */
[----:B--2---:R-:W-:Y:S01]  /*31d0*/  IMAD.MOV.U32 R32, RZ, RZ, -0x53a03bb8 ;  /* 0xac5fc448ff207424 */ /* 0x004fe200078e00ff */
[----:B------:R-:W-:Y:S01]  /*31e0*/  MOV R33, 0x22adcde9 ;  /* 0x22adcde900217802 */ /* 0x000fe20000000f00 */
[----:B0-----:R-:W-:Y:S01]  /*31f0*/  IMAD.MOV.U32 R10, RZ, RZ, -0x4768e703 ;  /* 0xb89718fdff0a7424 */ /* 0x001fe200078e00ff */
[----:B------:R-:W-:Y:S01]  /*3200*/  MOV R11, 0x3a31cb4e ;  /* 0x3a31cb4e000b7802 */ /* 0x000fe20000000f00 */
[----:B------:R0:W-:Y:S01]  /*3210*/  STL.64 [R1+0x368], R4 ;  /* 0x0003680401007387 */ /* 0x0001e20000100a00 */
[----:B---3--:R-:W-:Y:S02]  /*3220*/  HFMA2 R12, -RZ, RZ, -0.76904296875, -30.296875 ;  /* 0xba27cf93ff0c7431 */ /* 0x008fe400000001ff */
[----:B------:R-:W-:Y:S01]  /*3230*/  IMAD.MOV.U32 R13, RZ, RZ, 0x39917d90 ;  /* 0x39917d90ff0d7424 */ /* 0x000fe200078e00ff */
[----:B------:R2:W-:Y:S01]  /*3240*/  STL.64 [R1+0x370], R6 ;  /* 0x0003700601007387 */ /* 0x0005e20000100a00 */
[----:B-1----:R-:W-:Y:S01]  /*3250*/  MOV R14, 0x3443638e ;  /* 0x3443638e000e7802 */ /* 0x002fe20000000f00 */
[----:B------:R-:W-:-:S02]  /*3260*/  HFMA2 R15, -RZ, RZ, -0.58642578125, -64.125 ;  /* 0xb8b1d402ff0f7431 */ /* 0x000fc400000001ff */
[----:B------:R1:W-:Y:S01]  /*3270*/  STL.64 [R1+0x380], R8 ;  /* 0x0003800801007387 */ /* 0x0003e20000100a00 */
[----:B0-----:R-:W-:Y:S02]  /*3280*/  HFMA2 R4, -RZ, RZ, -0.1390380859375, -1.1861324310302734375e-05 ;  /* 0xb07380c7ff047431 */ /* 0x001fe400000001ff */
[----:B------:R-:W-:Y:S01]  /*3290*/  IMAD.MOV.U32 R5, RZ, RZ, 0x3697f31f ;  /* 0x3697f31fff057424 */ /* 0x000fe200078e00ff */
[----:B------:R0:W-:Y:S01]  /*32a0*/  STL.64 [R1+0x288], R34 ;  /* 0x0002882201007387 */ /* 0x0001e20000100a00 */
[----:B--2---:R-:W-:Y:S01]  /*32b0*/  MOV R6, 0xb63ec69d ;  /* 0xb63ec69d00067802 */ /* 0x004fe20000000f00 */
[----:B------:R-:W-:Y:S02]  /*32c0*/  HFMA2 R7, -RZ, RZ, 0.338134765625, -3.265625 ;  /* 0x3569c288ff077431 */ /* 0x000fe400000001ff */
[----:B------:R2:W-:Y:S01]  /*32d0*/  STL.64 [R1+0x2b0], R32 ;  /* 0x0002b02001007387 */ /* 0x0005e20000100a00 */
[----:B-1----:R-:W-:Y:S01]  /*32e0*/  IMAD.MOV.U32 R8, RZ, RZ, 0x2c81c80c ;  /* 0x2c81c80cff087424 */ /* 0x002fe200078e00ff */
[----:B------:R-:W-:-:S02]  /*32f0*/  MOV R9, 0xb424c32d ;  /* 0xb424c32d00097802 */ /* 0x000fc40000000f00 */
[----:B------:R1:W-:Y:S04]  /*3300*/  STL.64 [R1+0x388], R10 ;  /* 0x0003880a01007387 */ /* 0x0003e80000100a00 */
[----:B------:R3:W-:Y:S01]  /*3310*/  STL.64 [R1+0x390], R12 ;  /* 0x0003900c01007387 */ /* 0x0007e20000100a00 */
[----:B0-----:R-:W-:Y:S01]  /*3320*/  MOV R34, 0xb799348b ;  /* 0xb799348b00227802 */ /* 0x001fe20000000f00 */
[----:B------:R-:W-:Y:S02]  /*3330*/  HFMA2 R35, -RZ, RZ, 0.42236328125, 0.24755859375 ;  /* 0x36c233ecff237431 */ /* 0x000fe400000001ff */
[----:B------:R0:W-:Y:S01]  /*3340*/  STL.64 [R1+0x398], R14 ;  /* 0x0003980e01007387 */ /* 0x0001e20000100a00 */
[----:B--2---:R-:W-:Y:S02]  /*3350*/  HFMA2 R32, -RZ, RZ, -0.016387939453125, -55616 ;  /* 0xa432facaff207431 */ /* 0x004fe400000001ff */
[----:B------:R-:W-:-:S02]  /*3360*/  IMAD.MOV.U32 R33, RZ, RZ, -0x4fed8b93 ;  /* 0xb012746dff217424 */ /* 0x000fc400078e00ff */
[----:B-1----:R-:W-:Y:S02]  /*3370*/  HFMA2 R10, -RZ, RZ, 0.241943359375, 47.40625 ;  /* 0x33be51edff0a7431 */ /* 0x002fe400000001ff */
[----:B------:R-:W-:Y:S01]  /*3380*/  IMAD.MOV.U32 R11, RZ, RZ, -0x4d27aa03 ;  /* 0xb2d855fdff0b7424 */ /* 0x000fe200078e00ff */
[----:B------:R1:W-:Y:S01]  /*3390*/  STL.64 [R1+0x3a8], R4 ;  /* 0x0003a80401007387 */ /* 0x0003e20000100a00 */
[----:B---3--:R-:W-:Y:S01]  /*33a0*/  IMAD.MOV.U32 R12, RZ, RZ, -0x4eedda29 ;  /* 0xb11225d7ff0c7424 */ /* 0x008fe200078e00ff */
[----:B------:R-:W-:Y:S02]  /*33b0*/  MOV R13, 0x301db2a5 ;  /* 0x301db2a5000d7802 */ /* 0x000fe40000000f00 */
[----:B------:R2:W-:Y:S01]  /*33c0*/  STL.64 [R1+0x3b0], R6 ;  /* 0x0003b00601007387 */ /* 0x0005e20000100a00 */
[----:B0-----:R-:W-:Y:S02]  /*33d0*/  HFMA2 R14, -RZ, RZ, -0.0085296630859375, -367.25 ;  /* 0xa05eddbdff0e7431 */ /* 0x001fe400000001ff */
[----:B------:R-:W-:Y:S01]  /*33e0*/  IMAD.MOV.U32 R15, RZ, RZ, -0x514e0798 ;  /* 0xaeb1f868ff0f7424 */ /* 0x000fe200078e00ff */
[----:B------:R0:W-:Y:S01]  /*33f0*/  STL.64 [R1+0x3b8], R8 ;  /* 0x0003b80801007387 */ /* 0x0001e20000100a00 */
[----:B-1----:R-:W-:Y:S01]  /*3400*/  MOV R4, 0x2e3a66b4 ;  /* 0x2e3a66b400047802 */ /* 0x002fe20000000f00 */
[----:B------:R-:W-:-:S02]  /*3410*/  HFMA2 R5, -RZ, RZ, -0.08209228515625, -0.0003426074981689453125 ;  /* 0xad418d9dff057431 */ /* 0x000fc400000001ff */
[----:B------:R1:W-:Y:S01]  /*3420*/  STL.64 [R1+0x2d8], R34 ;  /* 0x0002d82201007387 */ /* 0x0003e20000100a00 */
[----:B--2---:R-:W-:Y:S01]  /*3430*/  IMAD.MOV.U32 R6, RZ, RZ, 0x3aaea573 ;  /* 0x3aaea573ff067424 */ /* 0x004fe200078e00ff */
[----:B------:R-:W-:Y:S02]  /*3440*/  MOV R7, 0xbafaede5 ;  /* 0xbafaede500077802 */ /* 0x000fe40000000f00 */
[----:B------:R2:W-:Y:S01]  /*3450*/  STL.64 [R1+0x300], R32 ;  /* 0x0003002001007387 */ /* 0x0005e20000100a00 */
[----:B0-----:R-:W-:Y:S01]  /*3460*/  MOV R8, 0xba055d4d ;  /* 0xba055d4d00087802 */ /* 0x001fe20000000f00 */
[----:B------:R-:W-:Y:S02]  /*3470*/  HFMA2 R9, -RZ, RZ, 0.734375, 0.000367641448974609375 ;  /* 0x39e00e06ff097431 */ /* 0x000fe400000001ff */
[----:B------:R0:W-:Y:S04]  /*3480*/  STL.64 [R1+0x3c0], R10 ;  /* 0x0003c00a01007387 */ /* 0x0001e80000100a00 */
[----:B------:R3:W-:Y:S01]  /*3490*/  STL.64 [R1+0x3d0], R12 ;  /* 0x0003d00c01007387 */ /* 0x0007e20000100a00 */
[----:B-1----:R-:W-:Y:S01]  /*34a0*/  IMAD.MOV.U32 R34, RZ, RZ, -0x461a34c2 ;  /* 0xb9e5cb3eff227424 */ /* 0x002fe200078e00ff */
[----:B------:R-:W-:-:S02]  /*34b0*/  MOV R35, 0xb53b133b ;  /* 0xb53b133b00237802 */ /* 0x000fc40000000f00 */
[----:B------:R1:W-:Y:S01]  /*34c0*/  STL.64 [R1+0x3d8], R14 ;  /* 0x0003d80e01007387 */ /* 0x0003e20000100a00 */
[----:B--2---:R-:W-:Y:S01]  /*34d0*/  MOV R32, 0x34ca97cc ;  /* 0x34ca97cc00207802 */ /* 0x004fe20000000f00 */
[----:B------:R-:W-:Y:S02]  /*34e0*/  HFMA2 R33, -RZ, RZ, -0.27587890625, -19.78125 ;  /* 0xb46accf2ff217431 */ /* 0x000fe400000001ff */
[----:B0-----:R-:W-:Y:S01]  /*34f0*/  IMAD.MOV.U32 R10, RZ, RZ, -0x46cf38dc ;  /* 0xb930c724ff0a7424 */ /* 0x001fe200078e00ff */
[----:B------:R-:W-:Y:S01]  /*3500*/  MOV R11, 0xb20bacf3 ;  /* 0xb20bacf3000b7802 */ /* 0x000fe20000000f00 */
[----:B------:R0:W-:Y:S01]  /*3510*/  STL.64 [R1+0x3e0], R4 ;  /* 0x0003e00401007387 */ /* 0x0001e20000100a00 */
[----:B---3--:R-:W-:Y:S02]  /*3520*/  HFMA2 R12, -RZ, RZ, 0.52978515625, -7944 ;  /* 0x383defc2ff0c7431 */ /* 0x008fe400000001ff */
[----:B------:R-:W-:Y:S01]  /*3530*/  IMAD.MOV.U32 R13, RZ, RZ, -0x47fcd784 ;  /* 0xb803287cff0d7424 */ /* 0x000fe200078e00ff */
[----:B------:R2:W-:Y:S01]  /*3540*/  STL.64 [R1+0x3e8], R6 ;  /* 0x0003e80601007387 */ /* 0x0005e20000100a00 */
[----:B-1----:R-:W-:Y:S01]  /*3550*/  MOV R14, 0x372f51d8 ;  /* 0x372f51d8000e7802 */ /* 0x002fe20000000f00 */
[----:B------:R-:W-:-:S02]  /*3560*/  HFMA2 R15, -RZ, RZ, 0.09893798828125, 7.9572200775146484375e-05 ;  /* 0x2e550537ff0f7431 */ /* 0x000fc400000001ff */
[----:B------:R1:W-:Y:S01]  /*3570*/  STL.64 [R1+0x3f8], R8 ;  /* 0x0003f80801007387 */ /* 0x0003e20000100a00 */
[----:B0-----:R-:W-:Y:S02]  /*3580*/  HFMA2 R4, -RZ, RZ, -0.302734375, 95.6875 ;  /* 0xb4d855fbff047431 */ /* 0x001fe400000001ff */
[----:B------:R-:W-:Y:S01]  /*3590*/  IMAD.MOV.U32 R5, RZ, RZ, -0x55ba340a ;  /* 0xaa45cbf6ff057424 */ /* 0x000fe200078e00ff */
[----:B------:R0:W-:Y:S01]  /*35a0*/  STL.64 [R1+0x328], R34 ;  /* 0x0003282201007387 */ /* 0x0001e20000100a00 */
[----:B--2---:R-:W-:Y:S01]  /*35b0*/  MOV R6, 0x3396a2a5 ;  /* 0x3396a2a500067802 */ /* 0x004fe20000000f00 */
[----:B------:R-:W-:Y:S02]  /*35c0*/  HFMA2 R7, -RZ, RZ, -0.2242431640625, -0.000300884246826171875 ;  /* 0xb32d8ceeff077431 */ /* 0x000fe400000001ff */
[----:B------:R2:W-:Y:S01]  /*35d0*/  STL.64 [R1+0x350], R32 ;  /* 0x0003502001007387 */ /* 0x0005e20000100a00 */
[----:B-1----:R-:W-:Y:S01]  /*35e0*/  IMAD.MOV.U32 R8, RZ, RZ, 0x32451f4e ;  /* 0x32451f4eff087424 */ /* 0x002fe200078e00ff */
[----:B------:R-:W-:-:S02]  /*35f0*/  MOV R9, 0x22924184 ;  /* 0x2292418400097802 */ /* 0x000fc40000000f00 */
[----:B------:R1:W-:Y:S04]  /*3600*/  STL.64 [R1+0x400], R10 ;  /* 0x0004000a01007387 */ /* 0x0003e80000100a00 */
[----:B------:R3:W-:Y:S01]  /*3610*/  STL.64 [R1+0x408], R12 ;  /* 0x0004080c01007387 */ /* 0x0007e20000100a00 */
[----:B0-----:R-:W-:Y:S02]  /*3620*/  HFMA2 R34, -RZ, RZ, 0.09210205078125, 635.5 ;  /* 0x2de560f7ff227431 */ /* 0x001fe400000001ff */
[----:B------:R-:W-:Y:S01]  /*3630*/  IMAD.MOV.U32 R35, RZ, RZ, -0x5d44325b ;  /* 0xa2bbcda5ff237424 */ /* 0x000fe200078e00ff */
[----:B------:R0:W-:Y:S01]  /*3640*/  STL.64 [R1+0x410], R14 ;  /* 0x0004100e01007387 */ /* 0x0001e20000100a00 */
[----:B--2---:R-:W-:Y:S01]  /*3650*/  IMAD.MOV.U32 R32, RZ, RZ, 0x38800900 ;  /* 0x38800900ff207424 */ /* 0x004fe200078e00ff */
[----:B------:R-:W-:Y:S01]  /*3660*/  MOV R33, 0xb7b0c7e6 ;  /* 0xb7b0c7e600217802 */ /* 0x000fe20000000f00 */
[----:B-1----:R-:W-:-:S02]  /*3670*/  HFMA2 R10, -RZ, RZ, -0.15478515625, -0.347412109375 ;  /* 0xb0f4b58fff0a7431 */ /* 0x002fc400000001ff */
[----:B------:R-:W-:Y:S01]  /*3680*/  IMAD.MOV.U32 R11, RZ, RZ, 0x3085f9d1 ;  /* 0x3085f9d1ff0b7424 */ /* 0x000fe200078e00ff */
[----:B------:R1:W-:Y:S01]  /*3690*/  STL.64 [R1+0x420], R4 ;  /* 0x0004200401007387 */ /* 0x0003e20000100a00 */
[----:B---3--:R-:W-:Y:S01]  /*36a0*/  IMAD.MOV.U32 R12, RZ, RZ, 0x2e259399 ;  /* 0x2e259399ff0c7424 */ /* 0x008fe200078e00ff */
[----:B------:R-:W-:Y:S02]  /*36b0*/  MOV R13, 0x3acf0edd ;  /* 0x3acf0edd000d7802 */ /* 0x000fe40000000f00 */
[----:B------:R2:W-:Y:S01]  /*36c0*/  STL.64 [R1+0x428], R6 ;  /* 0x0004280601007387 */ /* 0x0005e20000100a00 */
[----:B0-----:R-:W-:Y:S02]  /*36d0*/  HFMA2 R14, -RZ, RZ, 0.6455078125, 2626 ;  /* 0x392a6921ff0e7431 */ /* 0x001fe400000001ff */
[----:B------:R-:W-:Y:S01]  /*36e0*/  IMAD.MOV.U32 R15, RZ, RZ, -0x44f8c6dd ;  /* 0xbb073923ff0f7424 */ /* 0x000fe200078e00ff */
[----:B------:R0:W-:Y:S01]  /*36f0*/  STL.64 [R1+0x430], R8 ;  /* 0x0004300801007387 */ /* 0x0001e20000100a00 */
[----:B-1----:R-:W-:-:S03]  /*3700*/  MOV R4, 0x3b0c2df0 ;  /* 0x3b0c2df000047802 */ /* 0x002fc60000000f00 */
[----:B------:R1:W-:Y:S01]  /*3710*/  STL.64 [R1+0x378], R34 ;  /* 0x0003782201007387 */ /* 0x0003e20000100a00 */
[----:B------:R-:W-:Y:S01]  /*3720*/  MOV R5, 0xba847eb2 ;  /* 0xba847eb200057802 */ /* 0x000fe20000000f00 */
[----:B--2---:R-:W-:Y:S02]  /*3730*/  IMAD.MOV.U32 R6, RZ, RZ, -0x4b29b865 ;  /* 0xb4d6479bff067424 */ /* 0x004fe400078e00ff */
[----:B------:R-:W-:Y:S01]  /*3740*/  HFMA2 R7, -RZ, RZ, 0.71728515625, -47744 ;  /* 0x39bdf9d4ff077431 */ /* 0x000fe200000001ff */
[----:B------:R2:W-:Y:S01]  /*3750*/  STL.64 [R1+0x3a0], R32 ;  /* 0x0003a02001007387 */ /* 0x0005e20000100a00 */
[----:B0-----:R-:W-:Y:S01]  /*3760*/  HFMA2 R8, -RZ, RZ, 0.1583251953125, -3.76171875 ;  /* 0x3111c386ff087431 */ /* 0x001fe200000001ff */
[----:B------:R-:W-:Y:S02]  /*3770*/  MOV R9, 0xb7d840e1 ;  /* 0xb7d840e100097802 */ /* 0x000fe40000000f00 */
[----:B------:R0:W-:Y:S01]  /*3780*/  STL.64 [R1+0x438], R10 ;  /* 0x0004380a01007387 */ /* 0x0001e20000100a00 */
[----:B-1----:R-:W-:-:S03]  /*3790*/  MOV R34, 0xa83836b2 ;  /* 0xa83836b200227802 */ /* 0x002fc60000000f00 */
[----:B------:R1:W-:Y:S01]  /*37a0*/  STL.64 [R1+0x448], R12 ;  /* 0x0004480c01007387 */ /* 0x0003e20000100a00 */
[----:B------:R-:W-:-:S03]  /*37b0*/  HFMA2 R35, -RZ, RZ, 0.1724853515625, -1513 ;  /* 0x3185e5e9ff237431 */ /* 0x000fc600000001ff */
[----:B------:R3:W-:Y:S01]  /*37c0*/  STL.64 [R1+0x450], R14 ;  /* 0x0004500e01007387 */ /* 0x0007e20000100a00 */
[----:B--2---:R-:W-:Y:S02]  /*37d0*/  HFMA2 R32, -RZ, RZ, 0.82080078125, 184 ;  /* 0x3a9159c0ff207431 */ /* 0x004fe400000001ff */
[----:B------:R-:W-:Y:S02]  /*37e0*/  IMAD.MOV.U32 R33, RZ, RZ, 0x35854f7b ;  /* 0x35854f7bff217424 */ /* 0x000fe400078e00ff */
[----:B0-----:R-:W-:Y:S02]  /*37f0*/  IMAD.MOV.U32 R10, RZ, RZ, 0x3790f86c ;  /* 0x3790f86cff0a7424 */ /* 0x001fe400078e00ff */
[----:B------:R-:W-:Y:S01]  /*3800*/  HFMA2 R11, -RZ, RZ, -0.421142578125, 14.125 ;  /* 0xb6bd4b10ff0b7431 */ /* 0x000fe200000001ff */
[----:B------:R0:W-:Y:S01]  /*3810*/  STL.64 [R1+0x458], R4 ;  /* 0x0004580401007387 */ /* 0x0001e20000100a00 */
[----:B-1----:R-:W-:Y:S01]  /*3820*/  MOV R12, 0xad41f120 ;  /* 0xad41f120000c7802 */ /* 0x002fe20000000f00 */
[----:B------:R-:W-:-:S02]  /*3830*/  IMAD.MOV.U32 R13, RZ, RZ, 0x3596a2b5 ;  /* 0x3596a2b5ff0d7424 */ /* 0x000fc400078e00ff */
[----:B------:R1:W-:Y:S01]  /*3840*/  STL.64 [R1+0x460], R6 ;  /* 0x0004600601007387 */ /* 0x0003e20000100a00 */
[----:B---3--:R-:W-:Y:S01]  /*3850*/  HFMA2 R14, -RZ, RZ, -0.326171875, 1470 ;  /* 0xb53865beff0e7431 */ /* 0x008fe200000001ff */
[----:B------:R-:W-:Y:S02]  /*3860*/  MOV R15, 0x345dc32f ;  /* 0x345dc32f000f7802 */ /* 0x000fe40000000f00 */
[----:B------:R2:W-:Y:S01]  /*3870*/  STL.64 [R1+0x470], R8 ;  /* 0x0004700801007387 */ /* 0x0005e20000100a00 */
[----:B0-----:R-:W-:Y:S01]  /*3880*/  MOV R4, 0x32afd7e3 ;  /* 0x32afd7e300047802 */ /* 0x001fe20000000f00 */
[----:B------:R-:W-:Y:S02]  /*3890*/  IMAD.MOV.U32 R5, RZ, RZ, -0x4e3865f7 ;  /* 0xb1c79a09ff057424 */ /* 0x000fe400078e00ff */
[----:B------:R0:W-:Y:S01]  /*38a0*/  STL.64 [R1+0x3c8], R34 ;  /* 0x0003c82201007387 */ /* 0x0001e20000100a00 */
[----:B-1----:R-:W-:Y:S01]  /*38b0*/  HFMA2 R6, -RZ, RZ, -0.0199127197265625, -0.046417236328125 ;  /* 0xa519a9f1ff067431 */ /* 0x002fe200000001ff */
[----:B------:R-:W-:-:S02]  /*38c0*/  MOV R7, 0x30785d67 ;  /* 0x30785d6700077802 */ /* 0x000fc40000000f00 */
[----:B------:R1:W-:Y:S01]  /*38d0*/  STL.64 [R1+0x3f0], R32 ;  /* 0x0003f02001007387 */ /* 0x0003e20000100a00 */
[----:B--2---:R-:W-:Y:S02]  /*38e0*/  IMAD.MOV.U32 R8, RZ, RZ, -0x4ff7a9f6 ;  /* 0xb008560aff087424 */ /* 0x004fe400078e00ff */
[----:B------:R-:W-:Y:S01]  /*38f0*/  HFMA2 R9, -RZ, RZ, 0.110595703125, 0.9189453125 ;  /* 0x2f143b5aff097431 */ /* 0x000fe200000001ff */
[----:B------:R2:W-:Y:S04]  /*3900*/  STL.64 [R1+0x478], R10 ;  /* 0x0004780a01007387 */ /* 0x0005e80000100a00 */
[----:B------:R3:W-:Y:S01]  /*3910*/  STL.64 [R1+0x480], R12 ;  /* 0x0004800c01007387 */ /* 0x0007e20000100a00 */
[----:B0-----:R-:W-:Y:S01]  /*3920*/  IMAD.MOV.U32 R34, RZ, RZ, -0x49efd53c ;  /* 0xb6102ac4ff227424 */ /* 0x001fe200078e00ff */
[----:B------:R-:W-:-:S02]  /*3930*/  MOV R35, 0x35b26ccc ;  /* 0x35b26ccc00237802 */ /* 0x000fc40000000f00 */
[----:B------:R0:W-:Y:S01]  /*3940*/  STL.64 [R1+0x488], R14 ;  /* 0x0004880e01007387 */ /* 0x0001e20000100a00 */
[----:B-1----:R-:W-:Y:S01]  /*3950*/  MOV R32, 0xaf912a36 ;  /* 0xaf912a3600207802 */ /* 0x002fe20000000f00 */
[----:B------:R-:W-:Y:S01]  /*3960*/  HFMA2 R33, -RZ, RZ, 0.01334381103515625, -14.09375 ;  /* 0x22d5cb0cff217431 */ /* 0x000fe200000001ff */
[----:B--2---:R-:W-:Y:S01]  /*3970*/  MOV R10, 0xbb8572b5 ;  /* 0xbb8572b5000a7802 */ /* 0x004fe20000000f00 */
[----:B------:R-:W-:Y:S01]  /*3980*/  IMAD.MOV.U32 R11, RZ, RZ, 0x3bd1d34d ;  /* 0x3bd1d34dff0b7424 */ /* 0x000fe200078e00ff */
[----:B------:R1:W-:Y:S01]  /*3990*/  STL.64 [R1+0x498], R4 ;  /* 0x0004980401007387 */ /* 0x0003e20000100a00 */
[----:B---3--:R-:W-:Y:S02]  /*39a0*/  IMAD.MOV.U32 R12, RZ, RZ, 0x3b0e7a69 ;  /* 0x3b0e7a69ff0c7424 */ /* 0x008fe400078e00ff */
[----:B------:R-:W-:Y:S01]  /*39b0*/  HFMA2 R13, -RZ, RZ, -0.87548828125, 0.0038356781005859375 ;  /* 0xbb011bdbff0d7431 */ /* 0x000fe200000001ff */
[----:B------:R2:W-:Y:S01]  /*39c0*/  STL.64 [R1+0x4a0], R6 ;  /* 0x0004a00601007387 */ /* 0x0005e20000100a00 */
[----:B0-----:R-:W-:Y:S01]  /*39d0*/  MOV R14, 0x3a5b23f8 ;  /* 0x3a5b23f8000e7802 */ /* 0x001fe20000000f00 */
[----:B------:R-:W-:-:S02]  /*39e0*/  IMAD.MOV.U32 R15, RZ, RZ, 0x32a708fe ;  /* 0x32a708feff0f7424 */ /* 0x000fc400078e00ff */
[----:B------:R0:W-:Y:S01]  /*39f0*/  STL.64 [R1+0x4a8], R8 ;  /* 0x0004a80801007387 */ /* 0x0001e20000100a00 */
[----:B-1----:R-:W-:Y:S01]  /*3a00*/  HFMA2 R4, -RZ, RZ, -0.69091796875, 0.03521728515625 ;  /* 0xb9872882ff047431 */ /* 0x002fe200000001ff */
[----:B------:R-:W-:Y:S02]  /*3a10*/  MOV R5, 0x3947558c ;  /* 0x3947558c00057802 */ /* 0x000fe40000000f00 */
[----:B------:R1:W-:Y:S01]  /*3a20*/  STL.64 [R1+0x418], R34 ;  /* 0x0004182201007387 */ /* 0x0003e20000100a00 */
[----:B--2---:R-:W-:Y:S02]  /*3a30*/  IMAD.MOV.U32 R6, RZ, RZ, -0x477207b8 ;  /* 0xb88df848ff067424 */ /* 0x004fe400078e00ff */
[----:B------:R-:W-:Y:S01]  /*3a40*/  HFMA2 R7, -RZ, RZ, -0.1112060546875, -6.7578125 ;  /* 0xaf1ec6c2ff077431 */ /* 0x000fe200000001ff */
[----:B------:R2:W-:Y:S01]  /*3a50*/  STL.64 [R1+0x440], R32 ;  /* 0x0004402001007387 */ /* 0x0005e20000100a00 */
[----:B0-----:R-:W-:Y:S01]  /*3a60*/  HFMA2 R8, -RZ, RZ, 0.397705078125, -3.591796875 ;  /* 0x365dc32fff087431 */ /* 0x001fe200000001ff */
[----:B------:R-:W-:-:S02]  /*3a70*/  MOV R9, 0x2b60b368 ;  /* 0x2b60b36800097802 */ /* 0x000fc40000000f00 */
[----:B------:R0:W-:Y:S04]  /*3a80*/  STL.64 [R1+0x4b0], R10 ;  /* 0x0004b00a01007387 */ /* 0x0001e80000100a00 */
[----:B------:R3:W-:Y:S01]  /*3a90*/  STL.64 [R1+0x4c0], R12 ;  /* 0x0004c00c01007387 */ /* 0x0007e20000100a00 */
[----:B-1----:R-:W-:Y:S01]  /*3aa0*/  MOV R34, 0xb9938e1b ;  /* 0xb9938e1b00227802 */ /* 0x002fe20000000f00 */
[----:B------:R-:W-:Y:S02]  /*3ab0*/  IMAD.MOV.U32 R35, RZ, RZ, 0x38db2466 ;  /* 0x38db2466ff237424 */ /* 0x000fe400078e00ff */
[----:B------:R1:W-:Y:S01]  /*3ac0*/  STL.64 [R1+0x4c8], R14 ;  /* 0x0004c80e01007387 */ /* 0x0003e20000100a00 */
[----:B--2---:R-:W-:Y:S02]  /*3ad0*/  IMAD.MOV.U32 R32, RZ, RZ, 0x29526277 ;  /* 0x29526277ff207424 */ /* 0x004fe400078e00ff */
[----:B------:R-:W-:-:S02]  /*3ae0*/  HFMA2 R33, -RZ, RZ, -0.2216796875, -11232 ;  /* 0xb318f17cff217431 */ /* 0x000fc400000001ff */
[----:B0-----:R-:W-:Y:S02]  /*3af0*/  IMAD.MOV.U32 R10, RZ, RZ, -0x4ad3f055 ;  /* 0xb52c0fabff0a7424 */ /* 0x001fe400078e00ff */
[----:B------:R-:W-:Y:S01]  /*3b00*/  HFMA2 R11, -RZ, RZ, 0.30078125, -34.90625 ;  /* 0x34d0d05dff0b7431 */ /* 0x000fe200000001ff */
[----:B------:R0:W-:Y:S01]  /*3b10*/  STL.64 [R1+0x4d0], R4 ;  /* 0x0004d00401007387 */ /* 0x0001e20000100a00 */
[----:B---3--:R-:W-:Y:S01]  /*3b20*/  MOV R12, 0xb3f9808b ;  /* 0xb3f9808b000c7802 */ /* 0x008fe20000000f00 */
[----:B------:R-:W-:Y:S02]  /*3b30*/  IMAD.MOV.U32 R13, RZ, RZ, -0x58b5070d ;  /* 0xa74af8f3ff0d7424 */ /* 0x000fe400078e00ff */
[----:B------:R2:W-:Y:S01]  /*3b40*/  STL.64 [R1+0x4d8], R6 ;  /* 0x0004d80601007387 */ /* 0x0005e20000100a00 */
[----:B-1----:R-:W-:Y:S01]  /*3b50*/  HFMA2 R14, -RZ, RZ, 0.208251953125, -2.10546875 ;  /* 0x32aac036ff0e7431 */ /* 0x002fe200000001ff */
[----:B------:R-:W-:Y:S02]  /*3b60*/  MOV R15, 0xb243fbaf ;  /* 0xb243fbaf000f7802 */ /* 0x000fe40000000f00 */
[----:B------:R1:W-:Y:S01]  /*3b70*/  STL.64 [R1+0x4e8], R8 ;  /* 0x0004e80801007387 */ /* 0x0003e20000100a00 */
[----:B0-----:R-:W-:Y:S01]  /*3b80*/  MOV R4, 0xb00a9a1c ;  /* 0xb00a9a1c00047802 */ /* 0x001fe20000000f00 */
[----:B------:R-:W-:-:S02]  /*3b90*/  IMAD.MOV.U32 R5, RZ, RZ, -0x443d1c1a ;  /* 0xbbc2e3e6ff057424 */ /* 0x000fc400078e00ff */
[----:B------:R0:W-:Y:S01]  /*3ba0*/  STL.64 [R1+0x468], R34 ;  /* 0x0004682201007387 */ /* 0x0001e20000100a00 */
[----:B--2---:R-:W-:Y:S01]  /*3bb0*/  HFMA2 R6, -RZ, RZ, -0.75634765625, -0.0028533935546875 ;  /* 0xba0d99d8ff067431 */ /* 0x004fe200000001ff */
[----:B------:R-:W-:Y:S02]  /*3bc0*/  MOV R7, 0x3c10084d ;  /* 0x3c10084d00077802 */ /* 0x000fe40000000f00 */
[----:B------:R2:W-:Y:S01]  /*3bd0*/  STL.64 [R1+0x490], R32 ;  /* 0x0004902001007387 */ /* 0x0005e20000100a00 */
[----:B-1----:R-:W-:Y:S02]  /*3be0*/  IMAD.MOV.U32 R8, RZ, RZ, -0x43de7e19 ;  /* 0xbc2181e7ff087424 */ /* 0x002fe400078e00ff */
[----:B------:R-:W-:Y:S01]  /*3bf0*/  HFMA2 R9, -RZ, RZ, 0.955078125, 8.0625 ;  /* 0x3ba44808ff097431 */ /* 0x000fe200000001ff */
[----:B------:R1:W-:Y:S04]  /*3c00*/  STL.64 [R1+0x4f0], R10 ;  /* 0x0004f00a01007387 */ /* 0x0003e80000100a00 */
[----:B------:R3:W-:Y:S01]  /*3c10*/  STL.64 [R1+0x4f8], R12 ;  /* 0x0004f80c01007387 */ /* 0x0007e20000100a00 */
[----:B0-----:R-:W-:Y:S01]  /*3c20*/  HFMA2 R34, -RZ, RZ, -0.939453125, 3328 ;  /* 0xbb846a80ff227431 */ /* 0x001fe200000001ff */
[----:B------:R-:W-:-:S02]  /*3c30*/  MOV R35, 0xb6128c3e ;  /* 0xb6128c3e00237802 */ /* 0x000fc40000000f00 */
[----:B------:R0:W-:Y:S01]  /*3c40*/  STL.64 [R1+0x500], R14 ;  /* 0x0005000e01007387 */ /* 0x0001e20000100a00 */
[----:B--2---:R-:W-:Y:S01]  /*3c50*/  MOV R32, 0x3783ce5d ;  /* 0x3783ce5d00207802 */ /* 0x004fe20000000f00 */
[----:B------:R-:W-:Y:S01]  /*3c60*/  IMAD.MOV.U32 R33, RZ, RZ, -0x48d3209f ;  /* 0xb72cdf61ff217424 */ /* 0x000fe200078e00ff */
[----:B-1----:R-:W-:Y:S01]  /*3c70*/  MOV R10, 0x35abe64f ;  /* 0x35abe64f000a7802 */ /* 0x002fe20000000f00 */
[----:B------:R-:W-:Y:S01]  /*3c80*/  IMAD.MOV.U32 R11, RZ, RZ, -0x44f8d348 ;  /* 0xbb072cb8ff0b7424 */ /* 0x000fe200078e00ff */
[----:B------:R1:W-:Y:S01]  /*3c90*/  STL.64 [R1+0x510], R4 ;  /* 0x0005100401007387 */ /* 0x0003e20000100a00 */
[----:B---3--:R-:W-:Y:S02]  /*3ca0*/  IMAD.MOV.U32 R12, RZ, RZ, -0x4e12e0cd ;  /* 0xb1ed1f33ff0c7424 */ /* 0x008fe400078e00ff */
        /* <DEDUP_REMOVED lines=8> */
[----:B--2---:R-:W-:Y:S02]  /*3d30*/  IMAD.MOV.U32 R6, RZ, RZ, 0x36dddd64 ;  /* 0x36dddd64ff067424 */ /* 0x004fe400078e00ff */
[----:B------:R-:W-:Y:S01]  /*3d40*/  HFMA2 R7, -RZ, RZ, -0.3779296875, 137.5 ;  /* 0xb60c584cff077431 */ /* 0x000fe200000001ff */
[----:B------:R2:W-:Y:S01]  /*3d50*/  STL.64 [R1+0x4e0], R32 ;  /* 0x0004e02001007387 */ /* 0x0005e20000100a00 */
[----:B0-----:R-:W-:Y:S01]  /*3d60*/  HFMA2 R8, -RZ, RZ, -0.28125, -0.005046844482421875 ;  /* 0xb4809d2bff087431 */ /* 0x001fe200000001ff */
[----:B------:R-:W-:-:S02]  /*3d70*/  MOV R9, 0x3398dd34 ;  /* 0x3398dd3400097802 */ /* 0x000fc40000000f00 */
[----:B------:R0:W-:Y:S04]  /*3d80*/  STL.64 [R1+0x528], R10 ;  /* 0x0005280a01007387 */ /* 0x0001e80000100a00 */
[----:B------:R3:W-:Y:S01]  /*3d90*/  STL.64 [R1+0x538], R12 ;  /* 0x0005380c01007387 */ /* 0x0007e20000100a00 */
[----:B-1----:R-:W-:Y:S02]  /*3da0*/  IMAD.MOV.U32 R34, RZ, RZ, 0x315e5907 ;  /* 0x315e5907ff227424 */ /* 0x002fe400078e00ff */
[----:B------:R-:W-:Y:S01]  /*3db0*/  HFMA2 R35, -RZ, RZ, 0.007099151611328125, 0.256103515625 ;  /* 0x1f453419ff237431 */ /* 0x000fe200000001ff */
[----:B------:R1:W-:Y:S01]  /*3dc0*/  STL.64 [R1+0x540], R14 ;  /* 0x0005400e01007387 */ /* 0x0003e20000100a00 */
[----:B--2---:R-:W-:Y:S01]  /*3dd0*/  HFMA2 R32, -RZ, RZ, 0.859375, 2.35546875 ;  /* 0x3ae040b6ff207431 */ /* 0x004fe200000001ff */
[----:B------:R-:W-:Y:S01]  /*3de0*/  MOV R33, 0xba31758e ;  /* 0xba31758e00217802 */ /* 0x000fe20000000f00 */
[----:B0-----:R-:W-:-:S02]  /*3df0*/  IMAD.MOV.U32 R10, RZ, RZ, 0x2680a18f ;  /* 0x2680a18fff0a7424 */ /* 0x001fc400078e00ff */
[----:B------:R-:W-:Y:S01]  /*3e00*/  HFMA2 R11, -RZ, RZ, -0.1971435546875, -1835 ;  /* 0xb24fe72bff0b7431 */ /* 0x000fe200000001ff */
[----:B------:R0:W-:Y:S01]  /*3e10*/  STL.64 [R1+0x548], R4 ;  /* 0x0005480401007387 */ /* 0x0001e20000100a00 */
[----:B---3--:R-:W-:Y:S01]  /*3e20*/  MOV R12, 0x31ee4973 ;  /* 0x31ee4973000c7802 */ /* 0x008fe20000000f00 */
[----:B------:R-:W-:Y:S02]  /*3e30*/  IMAD.MOV.U32 R13, RZ, RZ, -0x4ef8e330 ;  /* 0xb1071cd0ff0d7424 */ /* 0x000fe400078e00ff */
[----:B------:R2:W-:Y:S01]  /*3e40*/  STL.64 [R1+0x550], R6 ;  /* 0x0005500601007387 */ /* 0x0005e20000100a00 */
[----:B-1----:R-:W-:Y:S01]  /*3e50*/  HFMA2 R14, -RZ, RZ, 1.138671875, -0.0004088878631591796875 ;  /* 0x3c8e8eb3ff0e7431 */ /* 0x002fe200000001ff */
[----:B------:R-:W-:Y:S02]  /*3e60*/  MOV R15, 0xbcf1e474 ;  /* 0xbcf1e474000f7802 */ /* 0x000fe40000000f00 */
[----:B------:R1:W-:Y:S01]  /*3e70*/  STL.64 [R1+0x560], R8 ;  /* 0x0005600801007387 */ /* 0x0003e20000100a00 */
[----:B0-----:R-:W-:Y:S01]  /*3e80*/  MOV R4, 0xbc4ac247 ;  /* 0xbc4ac24700047802 */ /* 0x001fe20000000f00 */
[----:B------:R-:W-:-:S02]  /*3e90*/  IMAD.MOV.U32 R5, RZ, RZ, 0x3c443837 ;  /* 0x3c443837ff057424 */ /* 0x000fc400078e00ff */
[----:B------:R0:W-:Y:S01]  /*3ea0*/  STL.64 [R1+0x508], R34 ;  /* 0x0005082201007387 */ /* 0x0001e20000100a00 */
[----:B--2---:R-:W-:Y:S01]  /*3eb0*/  HFMA2 R6, -RZ, RZ, -0.96142578125, 22032 ;  /* 0xbbb17561ff067431 */ /* 0x004fe200000001ff */
[----:B------:R-:W-:Y:S02]  /*3ec0*/  MOV R7, 0xb387ea89 ;  /* 0xb387ea8900077802 */ /* 0x000fe40000000f00 */
[----:B------:R2:W-:Y:S01]  /*3ed0*/  STL.64 [R1+0x530], R32 ;  /* 0x0005302001007387 */ /* 0x0005e20000100a00 */
[----:B-1----:R-:W-:Y:S02]  /*3ee0*/  IMAD.MOV.U32 R8, RZ, RZ, 0x3af72347 ;  /* 0x3af72347ff087424 */ /* 0x002fe400078e00ff */
[----:B------:R-:W-:Y:S01]  /*3ef0*/  HFMA2 R9, -RZ, RZ, -0.84423828125, 0.01085662841796875 ;  /* 0xbac1218fff097431 */ /* 0x000fe200000001ff */
[----:B------:R1:W-:Y:S04]  /*3f00*/  STL.64 [R1+0x568], R10 ;  /* 0x0005680a01007387 */ /* 0x0003e80000100a00 */
[----:B------:R3:W-:Y:S01]  /*3f10*/  STL.64 [R1+0x570], R12 ;  /* 0x0005700c01007387 */ /* 0x0007e20000100a00 */
[----:B0-----:R-:W-:Y:S01]  /*3f20*/  MOV R34, 0xaa6be562 ;  /* 0xaa6be56200227802 */ /* 0x001fe20000000f00 */
[----:B------:R-:W-:-:S02]  /*3f30*/  IMAD.MOV.U32 R35, RZ, RZ, 0x34d57045 ;  /* 0x34d57045ff237424 */ /* 0x000fc400078e00ff */
[----:B------:R0:W-:Y:S01]  /*3f40*/  STL.64 [R1+0x578], R14 ;  /* 0x0005780e01007387 */ /* 0x0001e20000100a00 */
[----:B--2---:R-:W-:Y:S02]  /*3f50*/  IMAD.MOV.U32 R32, RZ, RZ, 0x3ca4373f ;  /* 0x3ca4373fff207424 */ /* 0x004fe400078e00ff */
[----:B------:R-:W-:Y:S01]  /*3f60*/  HFMA2 R33, -RZ, RZ, 0.432373046875, -199.5 ;  /* 0x36ebda3cff217431 */ /* 0x000fe200000001ff */
[----:B-1----:R-:W-:Y:S01]  /*3f70*/  MOV R10, 0x3a118808 ;  /* 0x3a118808000a7802 */ /* 0x002fe20000000f00 */
[----:B------:R-:W-:Y:S01]  /*3f80*/  IMAD.MOV.U32 R11, RZ, RZ, 0x30100e08 ;  /* 0x30100e08ff0b7424 */ /* 0x000fe200078e00ff */
[----:B------:R1:W-:Y:S01]  /*3f90*/  STL.64 [R1+0x588], R4 ;  /* 0x0005880401007387 */ /* 0x0003e20000100a00 */
[----:B---3--:R-:W-:Y:S02]  /*3fa0*/  IMAD.MOV.U32 R12, RZ, RZ, -0x47f3a7b4 ;  /* 0xb80c584cff0c7424 */ /* 0x008fe400078e00ff */
[----:B------:R-:W-:Y:S01]  /*3fb0*/  HFMA2 R13, -RZ, RZ, -0.07000732421875, -0.0039005279541015625 ;  /* 0xac7b9bfdff0d7431 */ /* 0x000fe200000001ff */
[----:B------:R2:W-:Y:S01]  /*3fc0*/  STL.64 [R1+0x590], R6 ;  /* 0x0005900601007387 */ /* 0x0005e20000100a00 */
[----:B0-----:R-:W-:Y:S01]  /*3fd0*/  MOV R14, 0x36f01e4e ;  /* 0x36f01e4e000e7802 */ /* 0x001fe20000000f00 */
[----:B------:R-:W-:-:S02]  /*3fe0*/  IMAD.MOV.U32 R15, RZ, RZ, -0x4967455d ;  /* 0xb698baa3ff0f7424 */ /* 0x000fc400078e00ff */
[----:B------:R0:W-:Y:S01]  /*3ff0*/  STL.64 [R1+0x598], R8 ;  /* 0x0005980801007387 */ /* 0x0001e20000100a00 */
[----:B-1----:R-:W-:Y:S01]  /*4000*/  HFMA2 R4, -RZ, RZ, 0.359130859375, 0.00109958648681640625 ;  /* 0x35bf1481ff047431 */ /* 0x002fe200000001ff */
[----:B------:R-:W-:Y:S02]  /*4010*/  MOV R5, 0x28a95d1c ;  /* 0x28a95d1c00057802 */ /* 0x000fe40000000f00 */
[----:B------:R1:W-:Y:S01]  /*4020*/  STL.64 [R1+0x558], R34 ;  /* 0x0005582201007387 */ /* 0x0003e20000100a00 */
[----:B--2---:R-:W-:Y:S02]  /*4030*/  IMAD.MOV.U32 R6, RZ, RZ, -0x4b711113 ;  /* 0xb48eeeedff067424 */ /* 0x004fe400078e00ff */
[----:B------:R-:W-:Y:S01]  /*4040*/  HFMA2 R7, -RZ, RZ, 0.260498046875, 4.79296875 ;  /* 0x342b44cbff077431 */ /* 0x000fe200000001ff */
[----:B------:R2:W-:Y:S01]  /*4050*/  STL.64 [R1+0x580], R32 ;  /* 0x0005802001007387 */ /* 0x0005e20000100a00 */
[----:B0-----:R-:W-:Y:S01]  /*4060*/  HFMA2 R8, -RZ, RZ, 0.1885986328125, 0.00152683258056640625 ;  /* 0x32091641ff087431 */ /* 0x001fe200000001ff */
[----:B------:R-:W-:-:S02]  /*4070*/  MOV R9, 0x3cf7cd03 ;  /* 0x3cf7cd0300097802 */ /* 0x000fc40000000f00 */
[----:B------:R0:W-:Y:S04]  /*4080*/  STL.64 [R1+0x5a0], R10 ;  /* 0x0005a00a01007387 */ /* 0x0001e80000100a00 */
[----:B------:R3:W-:Y:S01]  /*4090*/  STL.64 [R1+0x5b0], R12 ;  /* 0x0005b00c01007387 */ /* 0x0007e20000100a00 */
[----:B-1----:R-:W-:Y:S01]  /*40a0*/  HFMA2 R34, -RZ, RZ, -0.6357421875, -0.0003497600555419921875 ;  /* 0xb9168dbbff227431 */ /* 0x002fe200000001ff */
[----:B------:R-:W-:Y:S02]  /*40b0*/  MOV R35, 0x38cfff8d ;  /* 0x38cfff8d00237802 */ /* 0x000fe40000000f00 */
[----:B------:R1:W-:Y:S01]  /*40c0*/  STL.64 [R1+0x5b8], R14 ;  /* 0x0005b80e01007387 */ /* 0x0003e20000100a00 */
[----:B--2---:R-:W-:Y:S01]  /*40d0*/  MOV R32, 0xb34aab39 ;  /* 0xb34aab3900207802 */ /* 0x004fe20000000f00 */
[----:B------:R-:W-:-:S02]  /*40e0*/  IMAD.MOV.U32 R33, RZ, RZ, -0x5b69df18 ;  /* 0xa49620e8ff217424 */ /* 0x000fc400078e00ff */
[----:B0-----:R-:W-:Y:S02]  /*40f0*/  IMAD.MOV.U32 R10, RZ, RZ, 0x3b22a4c0 ;  /* 0x3b22a4c0ff0a7424 */ /* 0x001fe400078e00ff */
[----:B------:R-:W-:Y:S01]  /*4100*/  HFMA2 R11, -RZ, RZ, -1.32421875, -0.000303745269775390625 ;  /* 0xbd4c8cfaff0b7431 */ /* 0x000fe200000001ff */
[----:B------:R0:W-:Y:S01]  /*4110*/  STL.64 [R1+0x5c0], R4 ;  /* 0x0005c00401007387 */ /* 0x0001e20000100a00 */
[----:B---3--:R-:W-:Y:S01]  /*4120*/  MOV R12, 0x3d756a1b ;  /* 0x3d756a1b000c7802 */ /* 0x008fe20000000f00 */
[----:B------:R-:W-:Y:S02]  /*4130*/  IMAD.MOV.U32 R13, RZ, RZ, -0x42faf2e3 ;  /* 0xbd050d1dff0d7424 */ /* 0x000fe400078e00ff */
[----:B------:R2:W-:Y:S01]  /*4140*/  STL.64 [R1+0x5c8], R6 ;  /* 0x0005c80601007387 */ /* 0x0005e20000100a00 */
[----:B-1----:R-:W-:Y:S01]  /*4150*/  HFMA2 R14, -RZ, RZ, -0.421630859375, -45600 ;  /* 0xb6bff991ff0e7431 */ /* 0x002fe200000001ff */
[----:B------:R-:W-:Y:S02]  /*4160*/  MOV R15, 0x3c772822 ;  /* 0x3c772822000f7802 */ /* 0x000fe40000000f00 */
[----:B------:R1:W-:Y:S01]  /*4170*/  STL.64 [R1+0x5d8], R8 ;  /* 0x0005d80801007387 */ /* 0x0003e20000100a00 */
[----:B0-----:R-:W-:Y:S01]  /*4180*/  MOV R4, 0x3301fab9 ;  /* 0x3301fab900047802 */ /* 0x001fe20000000f00 */
[----:B------:R-:W-:-:S02]  /*4190*/  IMAD.MOV.U32 R5, RZ, RZ, -0x451e2b3b ;  /* 0xbae1d4c5ff057424 */ /* 0x000fc400078e00ff */
[----:B------:R0:W-:Y:S01]  /*41a0*/  STL.64 [R1+0x5a8], R34 ;  /* 0x0005a82201007387 */ /* 0x0001e20000100a00 */
[----:B--2---:R-:W-:Y:S01]  /*41b0*/  MOV R6, 0x3aa8ffa4 ;  /* 0x3aa8ffa400067802 */ /* 0x004fe20000000f00 */
[----:B------:R-:W-:Y:S02]  /*41c0*/  HFMA2 R7, -RZ, RZ, -0.74462890625, -0.0031642913818359375 ;  /* 0xb9f59a7bff077431 */ /* 0x000fe400000001ff */
[----:B------:R2:W-:Y:S01]  /*41d0*/  STL.64 [R1+0x5d0], R32 ;  /* 0x0005d02001007387 */ /* 0x0005e20000100a00 */
[----:B-1----:R-:W-:Y:S01]  /*41e0*/  IMAD.MOV.U32 R8, RZ, RZ, -0x50b6c2c3 ;  /* 0xaf493d3dff087424 */ /* 0x002fe200078e00ff */
[----:B------:R-:W-:Y:S02]  /*41f0*/  MOV R9, 0x38f01e51 ;  /* 0x38f01e5100097802 */ /* 0x000fe40000000f00 */
[----:B------:R1:W-:Y:S04]  /*4200*/  STL.64 [R1+0x5e0], R10 ;  /* 0x0005e00a01007387 */ /* 0x0003e80000100a00 */
[----:B------:R3:W-:Y:S01]  /*4210*/  STL.64 [R1+0x5e8], R12 ;  /* 0x0005e80c01007387 */ /* 0x0007e20000100a00 */
[----:B0-----:R-:W-:-:S02]  /*4220*/  IMAD.MOV.U32 R34, RZ, RZ, -0x43a6b9fa ;  /* 0xbc594606ff227424 */ /* 0x001fc400078e00ff */
[----:B------:R-:W-:Y:S01]  /*4230*/  HFMA2 R35, -RZ, RZ, 0.96337890625, -2856 ;  /* 0x3bb5e994ff237431 */ /* 0x000fe200000001ff */
[----:B------:R0:W-:Y:S01]  /*4240*/  STL.64 [R1+0x5f0], R14 ;  /* 0x0005f00e01007387 */ /* 0x0001e20000100a00 */
[----:B--2---:R-:W-:Y:S01]  /*4250*/  MOV R32, 0x2b978533 ;  /* 0x2b97853300207802 */ /* 0x004fe20000000f00 */
[----:B------:R-:W-:Y:S02]  /*4260*/  HFMA2 R33, -RZ, RZ, -0.41845703125, -0.052032470703125 ;  /* 0xb6b2aaa9ff217431 */ /* 0x000fe400000001ff */
[----:B-1----:R-:W-:Y:S02]  /*4270*/  HFMA2 R10, -RZ, RZ, -0.5791015625, 6.30078125 ;  /* 0xb8a2464dff0a7431 */ /* 0x002fe400000001ff */
[----:B------:R-:W-:Y:S01]  /*4280*/  IMAD.MOV.U32 R11, RZ, RZ, 0x37d6f710 ;  /* 0x37d6f710ff0b7424 */ /* 0x000fe200078e00ff */
[----:B------:R1:W-:Y:S01]  /*4290*/  STL.64 [R1+0x600], R4 ;  /* 0x0006000401007387 */ /* 0x0003e20000100a00 */
[----:B---3--:R-:W-:Y:S01]  /*42a0*/  IMAD.MOV.U32 R12, RZ, RZ, 0x3660ca4a ;  /* 0x3660ca4aff0c7424 */ /* 0x008fe200078e00ff */
[----:B------:R-:W-:-:S02]  /*42b0*/  MOV R13, 0xb58b55b7 ;  /* 0xb58b55b7000d7802 */ /* 0x000fc40000000f00 */
[----:B------:R2:W-:Y:S01]  /*42c0*/  STL.64 [R1+0x608], R6 ;  /* 0x0006080601007387 */ /* 0x0005e20000100a00 */
[----:B0-----:R-:W-:Y:S02]  /*42d0*/  HFMA2 R14, -RZ, RZ, -0.030426025390625, 0.0012359619140625 ;  /* 0xa7ca1510ff0e7431 */ /* 0x001fe400000001ff */
[----:B------:R-:W-:Y:S01]  /*42e0*/  IMAD.MOV.U32 R15, RZ, RZ, 0x344da161 ;  /* 0x344da161ff0f7424 */ /* 0x000fe200078e00ff */
[----:B------:R0:W-:Y:S01]  /*42f0*/  STL.64 [R1+0x610], R8 ;  /* 0x0006100801007387 */ /* 0x0001e20000100a00 */
[----:B-1----:R-:W-:Y:S01]  /*4300*/  IMAD.MOV.U32 R4, RZ, RZ, 0x3d35e97a ;  /* 0x3d35e97aff047424 */ /* 0x002fe200078e00ff */
[----:B------:R-:W-:Y:S02]  /*4310*/  MOV R5, 0x3495237e ;  /* 0x3495237e00057802 */ /* 0x000fe40000000f00 */
[----:B------:R1:W-:Y:S01]  /*4320*/  STL.64 [R1+0x5f8], R34 ;  /* 0x0005f82201007387 */ /* 0x0003e20000100a00 */
[----:B--2---:R-:W-:Y:S02]  /*4330*/  HFMA2 R6, -RZ, RZ, -1.1376953125, 0.0194244384765625 ;  /* 0xbc8d24f9ff067431 */ /* 0x004fe400000001ff */
[----:B------:R-:W-:Y:S01]  /*4340*/  IMAD.MOV.U32 R7, RZ, RZ, 0x3c685f80 ;  /* 0x3c685f80ff077424 */ /* 0x000fe200078e00ff */
[----:B------:R2:W-:Y:S01]  /*4350*/  STL.64 [R1+0x618], R10 ;  /* 0x0006180a01007387 */ /* 0x0005e20000100a00 */
[----:B0-----:R-:W-:Y:S01]  /*4360*/  MOV R8, 0xbbb833db ;  /* 0xbbb833db00087802 */ /* 0x001fe20000000f00 */
[----:B------:R-:W-:-:S02]  /*4370*/  HFMA2 R9, -RZ, RZ, -0.16064453125, -0.025848388671875 ;  /* 0xb124a69eff097431 */ /* 0x000fc400000001ff */
[----:B------:R0:W-:Y:S04]  /*4380*/  STL.64 [R1+0x620], R32 ;  /* 0x0006202001007387 */ /* 0x0001e80000100a00 */
[----:B------:R3:W-:Y:S01]  /*4390*/  STL.64 [R1+0x628], R12 ;  /* 0x0006280c01007387 */ /* 0x0007e20000100a00 */
[----:B-1----:R-:W-:Y:S01]  /*43a0*/  MOV R34, 0x3db95da4 ;  /* 0x3db95da400227802 */ /* 0x002fe20000000f00 */
[----:B------:R-:W-:Y:S02]  /*43b0*/  HFMA2 R35, -RZ, RZ, -1.435546875, 0.00492095947265625 ;  /* 0xbdbe1d0aff237431 */ /* 0x000fe400000001ff */
[----:B------:R1:W-:Y:S01]  /*43c0*/  STL.64 [R1+0x630], R14 ;  /* 0x0006300e01007387 */ /* 0x0003e20000100a00 */
[----:B--2---:R-:W-:Y:S01]  /*43d0*/  IMAD.MOV.U32 R10, RZ, RZ, 0x3ad21a87 ;  /* 0x3ad21a87ff0a7424 */ /* 0x004fe200078e00ff */
[----:B------:R-:W-:-:S02]  /*43e0*/  MOV R11, 0xba9821e8 ;  /* 0xba9821e8000b7802 */ /* 0x000fc40000000f00 */
[----:B------:R-:W-:Y:S01]  /*43f0*/  STL.64 [R1+0x638], R38 ;  /* 0x0006382601007387 */ /* 0x000fe20000100a00 */
[----:B0-----:R-:W-:Y:S01]  /*4400*/  IMAD.MOV.U32 R32, RZ, RZ, -0x4851d4db ;  /* 0xb7ae2b25ff207424 */ /* 0x001fe200078e00ff */
[----:B------:R-:W-:Y:S02]  /*4410*/  MOV R33, 0xaa04ec8a ;  /* 0xaa04ec8a00217802 */ /* 0x000fe40000000f00 */
[----:B------:R-:W-:Y:S01]  /*4420*/  STL.64 [R1+0x640], R40 ;  /* 0x0006402801007387 */ /* 0x000fe20000100a00 */
[----:B---3--:R-:W-:Y:S02]  /*4430*/  HFMA2 R12, -RZ, RZ, 0.7294921875, -28928 ;  /* 0x39d6f710ff0c7431 */ /* 0x008fe400000001ff */
[----:B------:R-:W-:Y:S01]  /*4440*/  IMAD.MOV.U32 R13, RZ, RZ, 0x2da18c1b ;  /* 0x2da18c1bff0d7424 */ /* 0x000fe200078e00ff */
[----:B------:R0:W-:Y:S01]  /*4450*/  STL.64 [R1+0x658], R4 ;  /* 0x0006580401007387 */ /* 0x0001e20000100a00 */
[----:B-1----:R-:W-:Y:S01]  /*4460*/  MOV R14, 0xb8c8fffe ;  /* 0xb8c8fffe000e7802 */ /* 0x002fe20000000f00 */
[----:B------:R-:W-:-:S02]  /*4470*/  HFMA2 R15, -RZ, RZ, 0.56494140625, 33664 ;  /* 0x3885781cff0f7431 */ /* 0x000fc400000001ff */
[----:B------:R1:W-:Y:S04]  /*4480*/  STL.64 [R1+0x660], R6 ;  /* 0x0006600601007387 */ /* 0x0003e80000100a00 */
[----:B------:R2:W-:Y:S01]  /*4490*/  STL.64 [R1+0x668], R8 ;  /* 0x0006680801007387 */ /* 0x0005e20000100a00 */
[----:B0-----:R-:W-:Y:S01]  /*44a0*/  MOV R4, 0x3558d126 ;  /* 0x3558d12600047802 */ /* 0x001fe20000000f00 */
[----:B------:R-:W-:Y:S02]  /*44b0*/  HFMA2 R5, -RZ, RZ, 0.0241241455078125, 20.375 ;  /* 0x262d4d18ff057431 */ /* 0x000fe400000001ff */
        /* <DEDUP_REMOVED lines=11> */
[----:B-1----:R-:W-:Y:S01]  /*4570*/  IMAD.MOV.U32 R4, RZ, RZ, -0x4388c8e6 ;  /* 0xbc77371aff047424 */ /* 0x002fe200078e00ff */
[----:B------:R-:W-:Y:S02]  /*4580*/  MOV R5, 0x3bbc182a ;  /* 0x3bbc182a00057802 */ /* 0x000fe40000000f00 */
[----:B------:R1:W-:Y:S01]  /*4590*/  STL.64 [R1+0x6a8], R8 ;  /* 0x0006a80801007387 */ /* 0x0003e20000100a00 */
[----:B--2---:R-:W-:Y:S01]  /*45a0*/  IMAD.MOV.U32 R12, RZ, RZ, 0x380ec44f ;  /* 0x380ec44fff0c7424 */ /* 0x004fe200078e00ff */
[----:B------:R-:W-:Y:S01]  /*45b0*/  MOV R13, 0xbe0d26d1 ;  /* 0xbe0d26d1000d7802 */ /* 0x000fe20000000f00 */
[----:B---3--:R-:W-:Y:S02]  /*45c0*/  HFMA2 R14, -RZ, RZ, 1.501953125, -0.36376953125 ;  /* 0x3e02b5d2ff0e7431 */ /* 0x008fe400000001ff */
[----:B------:R-:W-:Y:S01]  /*45d0*/  IMAD.MOV.U32 R15, RZ, RZ, -0x4299bf87 ;  /* 0xbd664079ff0f7424 */ /* 0x000fe200078e00ff */
        /* <DEDUP_REMOVED lines=8> */
[----:B--2---:R-:W-:Y:S01]  /*4660*/  HFMA2 R4, -RZ, RZ, 1.8828125, 479.75 ;  /* 0x3f885f7fff047431 */ /* 0x004fe200000001ff */
[----:B------:R-:W-:-:S02]  /*4670*/  MOV R5, 0x3944bb29 ;  /* 0x3944bb2900057802 */ /* 0x000fc40000000f00 */
[----:B------:R2:W-:Y:S01]  /*4680*/  STL.64 [R1+0x6d8], R6 ;  /* 0x0006d80601007387 */ /* 0x0005e20000100a00 */
[----:B0-----:R-:W-:Y:S01]  /*4690*/  MOV R10, 0xb867519f ;  /* 0xb867519f000a7802 */ /* 0x001fe20000000f00 */
[----:B------:R-:W-:Y:S02]  /*46a0*/  IMAD.MOV.U32 R11, RZ, RZ, 0x37950fca ;  /* 0x37950fcaff0b7424 */ /* 0x000fe400078e00ff */
[----:B------:R0:W-:Y:S01]  /*46b0*/  STL.64 [R1+0x6e8], R8 ;  /* 0x0006e80801007387 */ /* 0x0001e20000100a00 */
[----:B-1----:R-:W-:Y:S01]  /*46c0*/  HFMA2 R12, -RZ, RZ, 0.04046630859375, -355 ;  /* 0x292edd8cff0c7431 */ /* 0x002fe200000001ff */
[----:B------:R-:W-:Y:S01]  /*46d0*/  MOV R13, 0xb66d3d31 ;  /* 0xb66d3d31000d7802 */ /* 0x000fe20000000f00 */
[----:B---3--:R-:W-:Y:S02]  /*46e0*/  IMAD.MOV.U32 R14, RZ, RZ, 0x3612bd37 ;  /* 0x3612bd37ff0e7424 */ /* 0x008fe400078e00ff */
[----:B------:R-:W-:Y:S01]  /*46f0*/  HFMA2 R15, -RZ, RZ, -0.324951171875, 174.125 ;  /* 0xb5335971ff0f7431 */ /* 0x000fe200000001ff */
        /* <DEDUP_REMOVED lines=8> */
[----:B-1----:R-:W-:-:S02]  /*4780*/  IMAD.MOV.U32 R4, RZ, RZ, 0x3ac6cd85 ;  /* 0x3ac6cd85ff047424 */ /* 0x002fc400078e00ff */
[----:B------:R-:W-:Y:S01]  /*4790*/  HFMA2 R5, -RZ, RZ, -0.81689453125, 142.75 ;  /* 0xba895876ff057431 */ /* 0x000fe200000001ff */
[----:B------:R1:W-:Y:S01]  /*47a0*/  STL.64 [R1+0x700], R14 ;  /* 0x0007000e01007387 */ /* 0x0003e20000100a00 */
[----:B--2---:R-:W-:Y:S02]  /*47b0*/  HFMA2 R34, -RZ, RZ, 0.409423828125, 444.75 ;  /* 0x368d5ef3ff227431 */ /* 0x004fe400000001ff */
[----:B------:R-:W-:Y:S01]  /*47c0*/  IMAD.MOV.U32 R35, RZ, RZ, -0x49cfc1d0 ;  /* 0xb6303e30ff237424 */ /* 0x000fe200078e00ff */
[----:B------:R2:W-:Y:S01]  /*47d0*/  STL.64 [R1+0x718], R6 ;  /* 0x0007180601007387 */ /* 0x0005e20000100a00 */
[----:B0-----:R-:W-:Y:S01]  /*47e0*/  HFMA2 R10, -RZ, RZ, 1.56640625, -40512 ;  /* 0x3e44f8f2ff0a7431 */ /* 0x001fe200000001ff */
[----:B------:R-:W-:Y:S02]  /*47f0*/  MOV R11, 0xbe29f5e1 ;  /* 0xbe29f5e1000b7802 */ /* 0x000fe40000000f00 */
[----:B------:R0:W-:Y:S01]  /*4800*/  STL.64 [R1+0x720], R8 ;  /* 0x0007200801007387 */ /* 0x0001e20000100a00 */
[----:B---3--:R-:W-:Y:S01]  /*4810*/  MOV R12, 0xbcafe000 ;  /* 0xbcafe000000c7802 */ /* 0x008fe20000000f00 */
[----:B------:R-:W-:-:S02]  /*4820*/  IMAD.MOV.U32 R13, RZ, RZ, 0x3c84f2a4 ;  /* 0x3c84f2a4ff0d7424 */ /* 0x000fc400078e00ff */
[----:B-1----:R-:W-:Y:S01]  /*4830*/  HFMA2 R14, -RZ, RZ, -0.97021484375, -9288 ;  /* 0xbbc3f089ff0e7431 */ /* 0x002fe200000001ff */
[----:B------:R-:W-:Y:S01]  /*4840*/  MOV R15, 0xaef836cd ;  /* 0xaef836cd000f7802 */ /* 0x000fe20000000f00 */
        /* <DEDUP_REMOVED lines=8> */
[----:B-1----:R-:W-:Y:S01]  /*48d0*/  HFMA2 R4, -RZ, RZ, -1.9365234375, 0.294677734375 ;  /* 0xbfbf34b7ff047431 */ /* 0x002fe200000001ff */
[----:B------:R-:W-:-:S02]  /*48e0*/  MOV R5, 0x3f30567c ;  /* 0x3f30567c00057802 */ /* 0x000fc40000000f00 */
[----:B------:R1:W-:Y:S01]  /*48f0*/  STL.64 [R1+0x738], R12 ;  /* 0x0007380c01007387 */ /* 0x0003e20000100a00 */
[----:B--2---:R-:W-:Y:S01]  /*4900*/  MOV R32, 0xb43c3e3f ;  /* 0xb43c3e3f00207802 */ /* 0x004fe20000000f00 */
[----:B------:R-:W-:Y:S02]  /*4910*/  HFMA2 R33, -RZ, RZ, 1.1533203125, -0.00097179412841796875 ;  /* 0x3c9d93f6ff217431 */ /* 0x000fe400000001ff */
[----:B------:R2:W-:Y:S01]  /*4920*/  STL.64 [R1+0x740], R14 ;  /* 0x0007400e01007387 */ /* 0x0005e20000100a00 */
[----:B0-----:R-:W-:Y:S01]  /*4930*/  HFMA2 R34, -RZ, RZ, 0.81884765625, -30.46875 ;  /* 0x3a8dcf9eff227431 */ /* 0x001fe200000001ff */
[----:B------:R-:W-:Y:S02]  /*4940*/  MOV R35, 0xb9c3f089 ;  /* 0xb9c3f08900237802 */ /* 0x000fe40000000f00 */
[----:B------:R0:W-:Y:S01]  /*4950*/  STL.64 [R1+0x750], R6 ;  /* 0x0007500601007387 */ /* 0x0001e20000100a00 */
[----:B---3--:R-:W-:Y:S01]  /*4960*/  MOV R10, 0x365283b7 ;  /* 0x365283b7000a7802 */ /* 0x008fe20000000f00 */
[----:B------:R-:W-:-:S02]  /*4970*/  IMAD.MOV.U32 R11, RZ, RZ, 0x3fd55cd1 ;  /* 0x3fd55cd1ff0b7424 */ /* 0x000fc400078e00ff */
[----:B------:R3:W-:Y:S01]  /*4980*/  STL.64 [R1+0x760], R8 ;  /* 0x0007600801007387 */ /* 0x0007e20000100a00 */
[----:B-1----:R-:W-:Y:S01]  /*4990*/  HFMA2 R12, -RZ, RZ, 1.482421875, -0.1220703125 ;  /* 0x3deeafd0ff0c7431 */ /* 0x002fe200000001ff */
[----:B------:R-:W-:Y:S01]  /*49a0*/  MOV R13, 0xc0550bb4 ;  /* 0xc0550bb4000d7802 */ /* 0x000fe20000000f00 */
[----:B--2---:R-:W-:Y:S02]  /*49b0*/  IMAD.MOV.U32 R14, RZ, RZ, 0x408f03f4 ;  /* 0x408f03f4ff0e7424 */ /* 0x004fe400078e00ff */
[----:B------:R-:W-:Y:S01]  /*49c0*/  HFMA2 R15, -RZ, RZ, -2.0859375, -0.033233642578125 ;  /* 0xc02ca841ff0f7431 */ /* 0x000fe200000001ff */
        /* <DEDUP_REMOVED lines=8> */
[----:B-1----:R-:W-:Y:S02]  /*4a50*/  IMAD.MOV.U32 R4, RZ, RZ, 0x29d16c32 ;  /* 0x29d16c32ff047424 */ /* 0x002fe400078e00ff */
[----:B------:R-:W-:Y:S01]  /*4a60*/  HFMA2 R5, -RZ, RZ, 0.57666015625, -868.5 ;  /* 0x389de2c9ff057431 */ /* 0x000fe200000001ff */
        /* <DEDUP_REMOVED lines=10> */
[----:B-1----:R-:W-:Y:S01]  /*4b10*/  MOV R12, 0x2e596624 ;  /* 0x2e596624000c7802 */ /* 0x002fe20000000f00 */
[----:B------:R-:W-:-:S02]  /*4b20*/  IMAD.MOV.U32 R13, RZ, RZ, -0x45341f6a ;  /* 0xbacbe096ff0d7424 */ /* 0x000fc400078e00ff */
[----:B0-----:R-:W-:Y:S01]  /*4b30*/  HFMA2 R14, -RZ, RZ, 0.8173828125, 5628 ;  /* 0x3a8a6d7fff0e7431 */ /* 0x001fe200000001ff */
[----:B------:R-:W-:Y:S01]  /*4b40*/  MOV R15, 0xb9b8f43c ;  /* 0xb9b8f43c000f7802 */ /* 0x000fe20000000f00 */
        /* <DEDUP_REMOVED lines=8> */
[----:B0-----:R-:W-:Y:S01]  /*4bd0*/  HFMA2 R4, -RZ, RZ, 1.6689453125, -16040 ;  /* 0x3eadf3d5ff047431 */ /* 0x001fe200000001ff */
        /* <DEDUP_REMOVED lines=11> */
[----:B0-----:R-:W-:Y:S01]  /*4c90*/  HFMA2 R12, -RZ, RZ, 2.34375, 103.125 ;  /* 0x40b05672ff0c7431 */ /* 0x001fe200000001ff */
[----:B------:R-:W-:Y:S01]  /*4ca0*/  MOV R13, 0x3749bc93 ;  /* 0x3749bc93000d7802 */ /* 0x000fe20000000f00 */
[----:B-1----:R-:W-:Y:S02]  /*4cb0*/  IMAD.MOV.U32 R14, RZ, RZ, -0x3fdb1df7 ;  /* 0xc024e209ff0e7424 */ /* 0x002fe400078e00ff */
[----:B------:R-:W-:Y:S01]  /*4cc0*/  HFMA2 R15, -RZ, RZ, 2.0390625, -0.00010794401168823242188 ;  /* 0x40148713ff0f7431 */ /* 0x000fe200000001ff */
        /* <DEDUP_REMOVED lines=8> */
[----:B0-----:R-:W-:Y:S02]  /*4d50*/  IMAD.MOV.U32 R4, RZ, RZ, -0x4070897b ;  /* 0xbf8f7685ff047424 */ /* 0x001fe400078e00ff */
[----:B------:R-:W-:Y:S01]  /*4d60*/  HFMA2 R5, -RZ, RZ, 3.0390625, -0.00010883808135986328125 ;  /* 0x42148722ff057431 */ /* 0x000fe200000001ff */
        /* <DEDUP_REMOVED lines=10> */
[----:B0-----:R-:W-:Y:S01]  /*4e10*/  MOV R12, 0x39bf9a7a ;  /* 0x39bf9a7a000c7802 */ /* 0x001fe20000000f00 */
[----:B------:R-:W-:Y:S02]  /*4e20*/  IMAD.MOV.U32 R13, RZ, RZ, -0x519e6c8f ;  /* 0xae619371ff0d7424 */ /* 0x000fe400078e00ff */
[----:B-1----:R-:W-:Y:S01]  /*4e30*/  HFMA2 R14, -RZ, RZ, -0.578125, 0.0023345947265625 ;  /* 0xb8a018c8ff0e7431 */ /* 0x002fe200000001ff */
[----:B------:R-:W-:Y:S01]  /*4e40*/  MOV R15, 0xc188e6d2 ;  /* 0xc188e6d2000f7802 */ /* 0x000fe20000000f00 */
        /* <DEDUP_REMOVED lines=8> */
[----:B0-----:R-:W-:Y:S01]  /*4ed0*/  HFMA2 R4, -RZ, RZ, -0.11907958984375, 0.0731201171875 ;  /* 0xaf9f2caeff047431 */ /* 0x001fe200000001ff */
        /* <DEDUP_REMOVED lines=11> */
[----:B0-----:R-:W-:Y:S01]  /*4f90*/  HFMA2 R12, -RZ, RZ, -2.18359375, 36.53125 ;  /* 0xc05e5091ff0c7431 */ /* 0x001fe200000001ff */
[----:B------:R-:W-:Y:S01]  /*4fa0*/  MOV R13, 0x3fb76a6c ;  /* 0x3fb76a6c000d7802 */ /* 0x000fe20000000f00 */
[----:B-1----:R-:W-:Y:S02]  /*4fb0*/  IMAD.MOV.U32 R14, RZ, RZ, 0x33993e87 ;  /* 0x33993e87ff0e7424 */ /* 0x002fe400078e00ff */
[----:B------:R-:W-:Y:S01]  /*4fc0*/  HFMA2 R15, -RZ, RZ, -1.7236328125, 298.25 ;  /* 0xbee55ca9ff0f7431 */ /* 0x000fe200000001ff */
        /* <DEDUP_REMOVED lines=8> */
[----:B0-----:R-:W-:Y:S02]  /*5050*/  IMAD.MOV.U32 R4, RZ, RZ, -0x3d5f44d2 ;  /* 0xc2a0bb2eff047424 */ /* 0x001fe400078e00ff */
[----:B------:R-:W-:Y:S01]  /*5060*/  HFMA2 R5, -RZ, RZ, -0.615234375, 0.0134124755859375 ;  /* 0xb8ec22deff057431 */ /* 0x000fe200000001ff */
        /* <DEDUP_REMOVED lines=10> */
[----:B0-----:R-:W-:Y:S01]  /*5110*/  MOV R12, 0x430437bf ;  /* 0x430437bf000c7802 */ /* 0x001fe20000000f00 */
[----:B------:R-:W-:-:S02]  /*5120*/  IMAD.MOV.U32 R13, RZ, RZ, 0x3c605817 ;  /* 0x3c605817ff0d7424 */ /* 0x000fc400078e00ff */
[----:B-1----:R-:W-:Y:S01]  /*5130*/  HFMA2 R14, -RZ, RZ, -3.482421875, 71.4375 ;  /* 0xc2f75477ff0e7431 */ /* 0x002fe200000001ff */
[----:B------:R-:W-:Y:S01]  /*5140*/  MOV R15, 0x431234f7 ;  /* 0x431234f7000f7802 */ /* 0x000fe20000000f00 */
        /* <DEDUP_REMOVED lines=8> */
[----:B0-----:R-:W-:Y:S01]  /*51d0*/  HFMA2 R4, -RZ, RZ, -1.0263671875, 1.4521484375 ;  /* 0xbc1b3dcfff047431 */ /* 0x001fe200000001ff */
        /* <DEDUP_REMOVED lines=11> */
[----:B0-----:R-:W-:Y:S01]  /*5290*/  HFMA2 R12, -RZ, RZ, 1.7734375, -0.0185699462890625 ;  /* 0x3f18a4c1ff0c7431 */ /* 0x001fe200000001ff */
[----:B------:R-:W-:Y:S01]  /*52a0*/  MOV R13, 0xbee2690b ;  /* 0xbee2690b000d7802 */ /* 0x000fe20000000f00 */
[----:B-1----:R-:W-:Y:S02]  /*52b0*/  IMAD.MOV.U32 R14, RZ, RZ, 0x3e24a8c0 ;  /* 0x3e24a8c0ff0e7424 */ /* 0x002fe400078e00ff */
[----:B------:R-:W-:Y:S01]  /*52c0*/  HFMA2 R15, -RZ, RZ, -0.21337890625, 25280 ;  /* 0xb2d4762cff0f7431 */ /* 0x000fe200000001ff */
        /* <DEDUP_REMOVED lines=8> */
[----:B0-----:R-:W-:Y:S02]  /*5350*/  IMAD.MOV.U32 R4, RZ, RZ, 0x42850a16 ;  /* 0x42850a16ff047424 */ /* 0x001fe400078e00ff */
[----:B------:R-:W-:Y:S01]  /*5360*/  HFMA2 R5, -RZ, RZ, -2.943359375, -0.00110340118408203125 ;  /* 0xc1e39485ff057431 */ /* 0x000fe200000001ff */
        /* <DEDUP_REMOVED lines=10> */
[----:B0-----:R-:W-:Y:S01]  /*5410*/  MOV R12, 0xc3abf25b ;  /* 0xc3abf25b000c7802 */ /* 0x001fe20000000f00 */
[----:B------:R-:W-:-:S02]  /*5420*/  IMAD.MOV.U32 R13, RZ, RZ, 0x432bf3b2 ;  /* 0x432bf3b2ff0d7424 */ /* 0x000fc400078e00ff */
[----:B-1----:R-:W-:Y:S01]  /*5430*/  HFMA2 R14, -RZ, RZ, 0.63427734375, 0.2242431640625 ;  /* 0x3913332dff0e7431 */ /* 0x002fe200000001ff */
[----:B------:R-:W-:Y:S01]  /*5440*/  MOV R15, 0xc29684d3 ;  /* 0xc29684d3000f7802 */ /* 0x000fe20000000f00 */
        /* <DEDUP_REMOVED lines=8> */
[----:B0-----:R-:W-:Y:S01]  /*54d0*/  HFMA2 R4, -RZ, RZ, -4.94140625, 0.0002281665802001953125 ;  /* 0xc4f10b7aff047431 */ /* 0x001fe200000001ff */
        /* <DEDUP_REMOVED lines=11> */
[----:B0-----:R-:W-:Y:S01]  /*5590*/  HFMA2 R12, -RZ, RZ, 0.6376953125, -75.125 ;  /* 0x391ad4b2ff0c7431 */ /* 0x001fe200000001ff */
[----:B------:R-:W-:Y:S01]  /*55a0*/  MOV R13, 0x3d50e5d5 ;  /* 0x3d50e5d5000d7802 */ /* 0x000fe20000000f00 */
[----:B-1----:R-:W-:Y:S02]  /*55b0*/  IMAD.MOV.U32 R14, RZ, RZ, -0x42f88f86 ;  /* 0xbd07707aff0e7424 */ /* 0x002fe400078e00ff */
[----:B------:R-:W-:Y:S01]  /*55c0*/  HFMA2 R15, -RZ, RZ, 1.1162109375, -0.000296115875244140625 ;  /* 0x3c778cdaff0f7431 */ /* 0x000fe200000001ff */
        /* <DEDUP_REMOVED lines=8> */
[----:B0-----:R-:W-:Y:S02]  /*5650*/  IMAD.MOV.U32 R4, RZ, RZ, -0x3e97d410 ;  /* 0xc1682bf0ff047424 */ /* 0x001fe400078e00ff */
[----:B------:R-:W-:Y:S01]  /*5660*/  HFMA2 R5, -RZ, RZ, 2.595703125, -11.6328125 ;  /* 0x4131c9d1ff057431 */ /* 0x000fe200000001ff */
[----:B------:R0:W-:Y:S01]  /*5670*/  STL.64 [R1+0x958], R14 ;  /* 0x0009580e01007387 */ /* 0x0001e20000100a00 */
[----:B-1----:R-:W-:Y:S02]  /*5680*/  IMAD.MOV.U32 R32, RZ, RZ, -0x3c55509c ;  /* 0xc3aaaf64ff207424 */ /* 0x002fe400078e00ff */
[----:B------:R-:W-:Y:S01]  /*5690*/  HFMA2 R33, -RZ, RZ, -0.447021484375, -0.000134944915771484375 ;  /* 0xb727886cff217431 */ /* 0x000fe200000001ff */
[----:B------:R1:W-:Y:S01]  /*56a0*/  STL.64 [R1+0x960], R34 ;  /* 0x0009602201007387 */ /* 0x0003e20000100a00 */
[----:B--2---:R-:W-:Y:S01]  /*56b0*/  HFMA2 R10, -RZ, RZ, -4.234375, 0.0235443115234375 ;  /* 0xc43c2607ff0a7431 */ /* 0x004fe200000001ff */
[----:B------:R-:W-:-:S02]  /*56c0*/  MOV R11, 0x4436edde ;  /* 0x4436edde000b7802 */ /* 0x000fc40000000f00 */
[----:B------:R2:W-:Y:S01]  /*56d0*/  STL.64 [R1+0x970], R6 ;  /* 0x0009700601007387 */ /* 0x0005e20000100a00 */
[----:B---3--:R-:W-:Y:S01]  /*56e0*/  MOV R12, 0x43059029 ;  /* 0x43059029000c7802 */ /* 0x008fe20000000f00 */
[----:B------:R-:W-:Y:S02]  /*56f0*/  IMAD.MOV.U32 R13, RZ, RZ, -0x3d1e795e ;  /* 0xc2e186a2ff0d7424 */ /* 0x000fe400078e00ff */
[----:B------:R3:W-:Y:S01]  /*5700*/  STL.64 [R1+0x978], R8 ;  /* 0x0009780801007387 */ /* 0x0007e20000100a00 */
[----:B0-----:R-:W-:Y:S01]  /*5710*/  HFMA2 R14, -RZ, RZ, 3.111328125, 1.4609375 ;  /* 0x42393dd8ff0e7431 */ /* 0x001fe200000001ff */
[----:B------:R-:W-:Y:S01]  /*5720*/  MOV R15, 0xb704f033 ;  /* 0xb704f033000f7802 */ /* 0x000fe20000000f00 */
[----:B-1----:R-:W-:Y:S01]  /*5730*/  HFMA2 R34, -RZ, RZ, 1.8896484375, -0.00586700439453125 ;  /* 0x3f8f9e02ff227431 */ /* 0x002fe200000001ff */
[----:B------:R-:W-:Y:S01]  /*5740*/  MOV R35, 0xbf42b1b0 ;  /* 0xbf42b1b000237802 */ /* 0x000fe20000000f00 */
        /* <DEDUP_REMOVED lines=8> */
[----:B0-----:R-:W-:-:S03]  /*57d0*/  FMUL.FTZ R4, R45, R47 ;  /* 0x0000002f2d047220 */ /* 0x001fc60000410000 */
[----:B------:R-:W-:Y:S02]  /*57e0*/  STL.64 [R1+0x990], R12 ;  /* 0x0009900c01007387 */ /* 0x000fe40000100a00 */
[----:B------:R-:W-:Y:S02]  /*57f0*/  FSETP.GT.FTZ.AND P0, PT, R4, 1, PT ;  /* 0x3f8000000400780b */ /* 0x000fe40003f14000 */
        /* <DEDUP_REMOVED lines=17> */
[----:B0-----:R-:W-:Y:S01]  /*5910*/  VIADD R2, R1, 0x9c4 ;  /* 0x000009c401027836 */ /* 0x001fe20000000000 */
        /* <DEDUP_REMOVED lines=32> */
.L_x_2991:
        /* <DEDUP_REMOVED lines=34> */
.L_x_2992:
[----:B------:R-:W-:Y:S05]  /*5d40*/  BSYNC.RECONVERGENT B0 ;  /* 0x0000000000007941 */ /* 0x000fea0003800200 */
.L_x_2990:
[----:B------:R-:W-:Y:S01]  /*5d50*/  HFMA2 R3, -RZ, RZ, 0, 5.9604644775390625e-08 ;  /* 0x00000001ff037431 */ /* 0x000fe200000001ff */
[----:B------:R-:W-:Y:S01]  /*5d60*/  BSSY.RECONVERGENT B0, `(.L_x_2993) ;  /* 0x0000015000007945 */ /* 0x000fe20003800200 */
[----:B------:R-:W-:Y:S01]  /*5d70*/  MOV R10, RZ ;  /* 0x000000ff000a7202 */ /* 0x000fe20000000f00 */
[----:B0-----:R-:W-:-:S07]  /*5d80*/  IMAD.MOV.U32 R5, RZ, RZ, -0x41555555 ;  /* 0xbeaaaaabff057424 */ /* 0x001fce00078e00ff */
.L_x_2994:
        /* <DEDUP_REMOVED lines=19> */
.L_x_2993:
        /* <DEDUP_REMOVED lines=9> */
.L_x_2998:
        /* <DEDUP_REMOVED lines=19> */
.L_x_2997:
        /* <DEDUP_REMOVED lines=12> */
.L_x_3000:
        /* <DEDUP_REMOVED lines=19> */
.L_x_2999:
        /* <DEDUP_REMOVED lines=12> */
.L_x_3002:
        /* <DEDUP_REMOVED lines=19> */
.L_x_3001:
        /* <DEDUP_REMOVED lines=12> */
.L_x_3004:
[----:B------:R-:W-:-:S13]  /*6520*/  ISETP.GT.AND P1, PT, R9, R10, PT ;  /* 0x0000000a0900720c */ /* 0x000fda0003f24270 */
[C---:B------:R-:W-:Y:S01]  /*6530*/  @P1 VIADD R5, R9.reuse, 0xffffffff ;  /* 0xffffffff09051836 */ /* 0x040fe20000000000 */
[----:B------:R-:W-:-:S04]  /*6540*/  @!P1 LEA R14, R9, R2, 0x2 ;  /* 0x00000002090e9211 */ /* 0x000fc800078e10ff */
[----:B------:R-:W-:Y:S01]  /*6550*/  @P1 LEA R6, R5, R2, 0x2 ;  /* 0x0000000205061211 */ /* 0x000fe200078e10ff */
        /* <DEDUP_REMOVED lines=15> */
.L_x_3003:
        /* <DEDUP_REMOVED lines=12> */
.L_x_3006:
        /* <DEDUP_REMOVED lines=19> */
.L_x_3005:
        /* <DEDUP_REMOVED lines=12> */
.L_x_3008:
        /* <DEDUP_REMOVED lines=19> */
.L_x_3007:
        /* <DEDUP_REMOVED lines=12> */
.L_x_3010:
        /* <DEDUP_REMOVED lines=19> */
.L_x_3009:
        /* <DEDUP_REMOVED lines=12> */
.L_x_3012:
        /* <DEDUP_REMOVED lines=19> */
.L_x_3011:
        /* <DEDUP_REMOVED lines=12> */
.L_x_3014:
        /* <DEDUP_REMOVED lines=19> */
.L_x_3013:
        /* <DEDUP_REMOVED lines=12> */
.L_x_3016:
        /* <DEDUP_REMOVED lines=19> */
.L_x_3015:
        /* <DEDUP_REMOVED lines=12> */
.L_x_3018:
        /* <DEDUP_REMOVED lines=19> */
.L_x_3017:
        /* <DEDUP_REMOVED lines=12> */
.L_x_3020:
        /* <DEDUP_REMOVED lines=19> */
.L_x_3019:
        /* <DEDUP_REMOVED lines=12> */
.L_x_3022:
        /* <DEDUP_REMOVED lines=19> */
.L_x_3021:
        /* <DEDUP_REMOVED lines=12> */
.L_x_3024:
        /* <DEDUP_REMOVED lines=19> */
.L_x_3023:
        /* <DEDUP_REMOVED lines=12> */
.L_x_3026:
        /* <DEDUP_REMOVED lines=19> */
.L_x_3025:
        /* <DEDUP_REMOVED lines=12> */
.L_x_3028:
        /* <DEDUP_REMOVED lines=19> */
.L_x_3027:
        /* <DEDUP_REMOVED lines=12> */
.L_x_3030:
        /* <DEDUP_REMOVED lines=19> */
.L_x_3029:
        /* <DEDUP_REMOVED lines=12> */
.L_x_3032:
        /* <DEDUP_REMOVED lines=19> */
.L_x_3031:
        /* <DEDUP_REMOVED lines=12> */
.L_x_3034:
        /* <DEDUP_REMOVED lines=19> */
.L_x_3033:
        /* <DEDUP_REMOVED lines=12> */
.L_x_3036:
        /* <DEDUP_REMOVED lines=19> */
.L_x_3035:
        /* <DEDUP_REMOVED lines=12> */
.L_x_3038:
        /* <DEDUP_REMOVED lines=19> */
.L_x_3037:
        /* <DEDUP_REMOVED lines=12> */
.L_x_3040:
        /* <DEDUP_REMOVED lines=19> */
.L_x_3039:
        /* <DEDUP_REMOVED lines=12> */
.L_x_3042:
        /* <DEDUP_REMOVED lines=19> */
.L_x_3041:
        /* <DEDUP_REMOVED lines=10> */
.L_x_3044:
        /* <DEDUP_REMOVED lines=19> */
.L_x_3043:
[----:B------:R-:W1:Y:S02]  /*8cf0*/  MUFU.RCP R2, R44 ;  /* 0x0000002c00027308 */ /* 0x000e640000001000 */
[----:B-1----:R-:W-:-:S04]  /*8d00*/  FMUL.FTZ R3, R3, R2 ;  /* 0x0000000203037220 */ /* 0x002fc80000410000 */
[----:B------:R-:W-:-:S05]  /*8d10*/  FMUL.FTZ R3, R8, R3 ;  /* 0x0000000308037220 */ /* 0x000fca0000410000 */
[----:B------:R-:W-:-:S13]  /*8d20*/  FSETP.GT.FTZ.AND P0, PT, |R3|, |R4|, PT ;  /* 0x400000040300720b */ /* 0x000fda0003f14200 */
[----:B------:R-:W-:-:S07]  /*8d30*/  @!P0 FADD.FTZ R13, R13, R3 ;  /* 0x000000030d0d8221 */ /* 0x000fce0000010000 */
.L_x_2996:
[----:B------:R-:W-:Y:S05]  /*8d40*/  BSYNC.RECONVERGENT B0 ;  /* 0x0000000000007941 */ /* 0x000fea0003800200 */
.L_x_2995:
        /* <DEDUP_REMOVED lines=125> */
[----:B-1----:R1:W2:-:S15]  /*9520*/  DFMA R4, R8, R4, 1 ;  /* 0x3ff000000804742b */ /* 0x00229e0000000004 */
[----:B------:R-:W-:-:S15]  /*9530*/  NOP ;  /* 0x0000000000007918 */ /* 0x000fde0000000000 */
[----:B------:R-:W-:-:S15]  /*9540*/  NOP ;  /* 0x0000000000007918 */ /* 0x000fde0000000000 */
[----:B------:R-:W-:-:S15]  /*9550*/  NOP ;  /* 0x0000000000007918 */ /* 0x000fde0000000000 */
[----:B------:R-:W-:-:S04]  /*9560*/  NOP ;  /* 0x0000000000007918 */ /* 0x000fc80000000000 */
[----:B-1----:R1:W3:Y:S01]  /*9570*/  F2F.F64.F32 R8, R13 ;  /* 0x0000000d00087310 */ /* 0x0022e20000201800 */
[----:B--2---:R-:W-:Y:S01]  /*9580*/  LEA R15, R6, R5, 0x14 ;  /* 0x00000005060f7211 */ /* 0x004fe200078ea0ff */
[----:B------:R-:W-:Y:S01]  /*9590*/  IMAD.MOV.U32 R14, RZ, RZ, R4 ;  /* 0x000000ffff0e7224 */ /* 0x000fe200078e0004 */
[----:B-1-3--:R-:W-:Y:S06]  /*95a0*/  @!P0 BRA `(.L_x_3046) ;  /* 0x00000000004c8947 */ /* 0x00afec0003800000 */
[----:B------:R-:W-:Y:S01]  /*95b0*/  FSETP.GEU.FTZ.AND P0, PT, |R3|, 4.2275390625, PT ;  /* 0x408748000300780b */ /* 0x000fe20003f1e200 */
[----:B------:R-:W-:-:S15]  /*95c0*/  DSETP.GEU.AND P1, PT, R2, RZ, PT ;  /* 0x000000ff0200722a */ /* 0x000fde0003f2e000 */
[----:B------:R-:W-:-:S15]  /*95d0*/  NOP ;  /* 0x0000000000007918 */ /* 0x000fde0000000000 */
[----:B------:R-:W-:-:S15]  /*95e0*/  NOP ;  /* 0x0000000000007918 */ /* 0x000fde0000000000 */
[----:B------:R-:W-:-:S15]  /*95f0*/  NOP ;  /* 0x0000000000007918 */ /* 0x000fde0000000000 */
[----:B------:R-:W-:-:S04]  /*9600*/  NOP ;  /* 0x0000000000007918 */ /* 0x000fc80000000000 */
[----:B------:R1:W2:Y:S02]  /*9610*/  DADD R12, R2, +INF ;  /* 0x7ff00000020c7429 */ /* 0x0002a40000000000 */
[----:B-1----:R-:W-:Y:S02]  /*9620*/  @!P0 LEA.HI R2, R6, R6, RZ, 0x1 ;  /* 0x0000000606028211 */ /* 0x002fe400078f08ff */
[----:B--2---:R-:W-:Y:S02]  /*9630*/  FSEL R14, R12, RZ, P1 ;  /* 0x000000ff0c0e7208 */ /* 0x004fe40000800000 */
[----:B------:R-:W-:Y:S02]  /*9640*/  @!P0 SHF.R.S32.HI R2, RZ, 0x1, R2 ;  /* 0x00000001ff028819 */ /* 0x000fe40000011402 */
[----:B------:R-:W-:Y:S02]  /*9650*/  FSEL R15, R13, RZ, P1 ;  /* 0x000000ff0d0f7208 */ /* 0x000fe40000800000 */
[----:B------:R-:W-:-:S02]  /*9660*/  @!P0 LEA R5, R2, R5, 0x14 ;  /* 0x0000000502058211 */ /* 0x000fc400078ea0ff */
[----:B------:R-:W-:-:S04]  /*9670*/  @!P0 IADD3 R2, PT, PT, R6, -R2, RZ ;  /* 0x8000000206028210 */ /* 0x000fc80007ffe0ff */
[----:B------:R-:W-:Y:S01]  /*9680*/  @!P0 LEA R3, R2, 0x3ff00000, 0x14 ;  /* 0x3ff0000002038811 */ /* 0x000fe200078ea0ff */
[----:B------:R-:W-:-:S15]  /*9690*/  @!P0 IMAD.MOV.U32 R2, RZ, RZ, RZ ;  /* 0x000000ffff028224 */ /* 0x000fde00078e00ff */
[----:B------:R-:W-:-:S15]  /*96a0*/  NOP ;  /* 0x0000000000007918 */ /* 0x000fde0000000000 */
[----:B------:R-:W-:-:S15]  /*96b0*/  NOP ;  /* 0x0000000000007918 */ /* 0x000fde0000000000 */
[----:B------:R-:W-:-:S02]  /*96c0*/  NOP ;  /* 0x0000000000007918 */ /* 0x000fc40000000000 */
[----:B------:R1:W2:Y:S02]  /*96d0*/  @!P0 DMUL R14, R4, R2 ;  /* 0x00000002040e8228 */ /* 0x0002a40000000000 */
.L_x_3046:
[----:B------:R-:W-:Y:S05]  /*96e0*/  BSYNC.RECONVERGENT B0 ;  /* 0x0000000000007941 */ /* 0x000fea0003800200 */
.L_x_3045:
[----:B------:R-:W-:Y:S01]  /*96f0*/  UMOV UR6, 0x54411744 ;  /* 0x5441174400067882 */ /* 0x000fe20000000000 */
[----:B------:R-:W-:Y:S01]  /*9700*/  UMOV UR7, 0x401921fb ;  /* 0x401921fb00077882 */ /* 0x000fe20000000000 */
[----:B-1----:R-:W-:Y:S01]  /*9710*/  MOV R2, 0x0 ;  /* 0x0000000000027802 */ /* 0x002fe20000000f00 */
[----:B------:R-:W1:Y:S01]  /*9720*/  DMUL R32, R32, UR6 ;  /* 0x0000000620207c28 */ /* 0x000e620008000000 */
[----:B------:R-:W-:Y:S01]  /*9730*/  IMAD.MOV.U32 R3, RZ, RZ, 0x3fd80000 ;  /* 0x3fd80000ff037424 */ /* 0x000fe200078e00ff */
[----:B-1----:R-:W1:Y:S01]  /*9740*/  MUFU.RSQ64H R35, R33 ;  /* 0x0000002100237308 */ /* 0x002e620000001c00 */
[----:B------:R-:W-:Y:S01]  /*9750*/  IADD3 R34, PT, PT, R33, -0x3500000, RZ ;  /* 0xfcb0000021227810 */ /* 0x000fe20007ffe0ff */
[----:B------:R-:W-:Y:S03]  /*9760*/  BSSY.RECONVERGENT B1, `(.L_x_3047) ;  /* 0x0000061000017945 */ /* 0x000fe60003800200 */
        /* <DEDUP_REMOVED lines=9> */
[----:B--2---:R-:W-:-:S15]  /*9800*/  DMUL R8, R8, R14 ;  /* 0x0000000e08087228 */ /* 0x004fde0000000000 */
        /* <DEDUP_REMOVED lines=14> */
[----:B------:R1:W2:Y:S02]  /*98f0*/  DMUL R14, R34, R4 ;  /* 0x00000004220e7228 */ /* 0x0002a40000000000 */
[----:B-1----:R-:W-:Y:S01]  /*9900*/  FMUL.FTZ R4, R44, 0.5 ;  /* 0x3f0000002c047820 */ /* 0x002fe20000410000 */
[----:B------:R-:W-:-:S15]  /*9910*/  MOV R5, 0x3a69a091 ;  /* 0x3a69a09100057802 */ /* 0x000fde0000000f00 */
[----:B------:R-:W-:-:S15]  /*9920*/  NOP ;  /* 0x0000000000007918 */ /* 0x000fde0000000000 */
[----:B------:R-:W-:-:S15]  /*9930*/  NOP ;  /* 0x0000000000007918 */ /* 0x000fde0000000000 */
[----:B------:R-:W-:-:S15]  /*9940*/  NOP ;  /* 0x0000000000007918 */ /* 0x000fde0000000000 */
[----:B------:R-:W-:-:S01]  /*9950*/  NOP ;  /* 0x0000000000007918 */ /* 0x000fc20000000000 */
[----:B--2---:R1:W2:Y:S02]  /*9960*/  DFMA R14, R2, R14, R34 ;  /* 0x0000000e020e722b */ /* 0x0042a40000000022 */
[----:B-1----:R1:W3:Y:S02]  /*9970*/  MUFU.SQRT R2, R4 ;  /* 0x0000000400027308 */ /* 0x0022e40000002000 */
[----:B-1----:R-:W-:Y:S01]  /*9980*/  MOV R4, 0x42fc0000 ;  /* 0x42fc000000047802 */ /* 0x002fe20000000f00 */
[----:B---3--:R-:W-:-:S04]  /*9990*/  FMUL.FTZ R11, R2, -R11 ;  /* 0x8000000b020b7220 */ /* 0x008fc80000410000 */
[C---:B------:R-:W-:Y:S01]  /*99a0*/  FADD.FTZ R7, |R11|.reuse, 4 ;  /* 0x408000000b077421 */ /* 0x040fe20000010200 */
[C---:B------:R-:W-:Y:S01]  /*99b0*/  FADD.FTZ R2, |R11|.reuse, -4 ;  /* 0xc08000000b027421 */ /* 0x040fe20000010200 */
[C---:B------:R-:W-:Y:S01]  /*99c0*/  FADD.FTZ R12, |R11|.reuse, -RZ ;  /* 0x800000ff0b0c7221 */ /* 0x040fe20000010200 */
[----:B------:R-:W-:-:S03]  /*99d0*/  FSETP.GEU.FTZ.AND P1, PT, R11, RZ, PT ;  /* 0x000000ff0b00720b */ /* 0x000fc60003f3e000 */
[----:B------:R-:W1:Y:S01]  /*99e0*/  MUFU.RCP R7, R7 ;  /* 0x0000000700077308 */ /* 0x000e620000001000 */
[----:B------:R-:W-:-:S04]  /*99f0*/  FMUL.FTZ R3, |R11|, -R12 ;  /* 0x8000000c0b037220 */ /* 0x000fc80000410200 */
[----:B------:R-:W-:-:S06]  /*9a00*/  FMUL.FTZ R13, R3, 1.4426950216293334961 ;  /* 0x3fb8aa3b030d7820 */ /* 0x000fcc0000410000 */
[----:B------:R-:W3:Y:S01]  /*9a10*/  FRND.TRUNC R13, R13 ;  /* 0x0000000d000d7307 */ /* 0x000ee2000020d000 */
[----:B-1----:R-:W-:-:S04]  /*9a20*/  FMUL.FTZ R2, R2, R7 ;  /* 0x0000000702027220 */ /* 0x002fc80000410000 */
[----:B------:R-:W-:-:S04]  /*9a30*/  FADD.FTZ R10, R2, 1 ;  /* 0x3f800000020a7421 */ /* 0x000fc80000010000 */
[----:B------:R-:W-:Y:S01]  /*9a40*/  FFMA.FTZ R10, R10, -4, |R11| ;  /* 0xc08000000a0a7823 */ /* 0x000fe2000001040b */
[----:B---3--:R-:W-:Y:S02]  /*9a50*/  FSETP.GT.FTZ.AND P0, PT, |R13|, 126, PT ;  /* 0x42fc00000d00780b */ /* 0x008fe40003f14200 */
[----:B------:R-:W-:Y:S01]  /*9a60*/  LOP3.LUT R4, R4, 0x80000000, R13, 0xb8, !PT ;  /* 0x8000000004047812 */ /* 0x000fe200078eb80d */
[----:B------:R-:W-:-:S03]  /*9a70*/  FFMA.FTZ R10, |R11|, -R2, R10 ;  /* 0x800000020b0a7223 */ /* 0x000fc6000001020a */
[----:B------:R-:W-:Y:S01]  /*9a80*/  FSEL R4, R4, R13, P0 ;  /* 0x0000000d04047208 */ /* 0x000fe20000000000 */
[----:B------:R-:W-:Y:S01]  /*9a90*/  FFMA.FTZ R10, R7, R10, R2 ;  /* 0x0000000a070a7223 */ /* 0x000fe20000010002 */
[----:B------:R-:W-:Y:S01]  /*9aa0*/  IMAD.MOV.U32 R2, RZ, RZ, 0x40000000 ;  /* 0x40000000ff027424 */ /* 0x000fe200078e00ff */
[----:B------:R-:W-:-:S15]  /*9ab0*/  FSETP.GT.FTZ.AND P0, PT, |R11|, 10.05500030517578125, PT ;  /* 0x4120e1480b00780b */ /* 0x000fde0003f14200 */
[----:B------:R-:W-:-:S04]  /*9ac0*/  NOP ;  /* 0x0000000000007918 */ /* 0x000fc80000000000 */
[----:B--2---:R-:W1:Y:S01]  /*9ad0*/  DMUL R42, R32, R14 ;  /* 0x0000000e202a7228 */ /* 0x004e620000000000 */
[----:B------:R-:W-:Y:S01]  /*9ae0*/  FFMA.FTZ R5, R10, R5, 0.0070457882247865200043 ;  /* 0x3be6e05b0a057423 */ /* 0x000fe20000010005 */
[C---:B------:R-:W-:Y:S01]  /*9af0*/  FFMA.FTZ R7, |R11|.reuse, R2, 1 ;  /* 0x3f8000000b077423 */ /* 0x040fe20000010202 */
[--C-:B------:R-:W-:Y:S01]  /*9b00*/  FFMA.FTZ R13, R4, -0.69314718246459960938, R3.reuse ;  /* 0xbf317218040d7823 */ /* 0x100fe20000010003 */
[----:B------:R-:W-:Y:S01]  /*9b10*/  FFMA.FTZ R3, |R11|, -R12, -R3 ;  /* 0x8000000c0b037223 */ /* 0x000fe20000010a03 */
[----:B------:R-:W-:Y:S02]  /*9b20*/  FFMA.FTZ R5, R10, R5, -0.015866896137595176697 ;  /* 0xbc81fb4b0a057423 */ /* 0x000fe40000010005 */
[----:B------:R-:W-:Y:S01]  /*9b30*/  FFMA.FTZ R2, R4, 1.9046542121259335545e-09, R13 ;  /* 0x3102e30804027823 */ /* 0x000fe2000001000d */
[----:B------:R-:W2:Y:S01]  /*9b40*/  MUFU.RCP R7, R7 ;  /* 0x0000000700077308 */ /* 0x000ea20000001000 */
[----:B------:R-:W-:Y:S02]  /*9b50*/  FFMA.FTZ R5, R10, R5, 0.036429625004529953003 ;  /* 0x3d15373b0a057423 */ /* 0x000fe40000010005 */
[----:B------:R-:W-:-:S02]  /*9b60*/  FMUL.FTZ R2, R2, 1.4426950216293334961 ;  /* 0x3fb8aa3b02027820 */ /* 0x000fc40000410000 */
[----:B------:R-:W-:-:S04]  /*9b70*/  FFMA.FTZ R5, R10, R5, -0.066643431782722473145 ;  /* 0xbd887c5a0a057423 */ /* 0x000fc80000010005 */
[C---:B------:R-:W-:Y:S01]  /*9b80*/  FFMA.FTZ R5, R10.reuse, R5, 0.093814529478549957275 ;  /* 0x3dc021d50a057423 */ /* 0x040fe20000010005 */
[----:B------:R-:W3:Y:S03]  /*9b90*/  MUFU.EX2 R2, R2 ;  /* 0x0000000200027308 */ /* 0x000ee60000000800 */
[----:B------:R-:W-:-:S04]  /*9ba0*/  FFMA.FTZ R5, R10, R5, -0.10099056363105773926 ;  /* 0xbdced4240a057423 */ /* 0x000fc80000010005 */
[----:B------:R-:W-:-:S04]  /*9bb0*/  FFMA.FTZ R5, R10, R5, 0.06809400022029876709 ;  /* 0x3d8b74de0a057423 */ /* 0x000fc80000010005 */
[----:B------:R-:W-:-:S04]  /*9bc0*/  FFMA.FTZ R5, R10, R5, 0.015377387404441833496 ;  /* 0x3c7bf1700a057423 */ /* 0x000fc80000010005 */
[----:B------:R-:W-:-:S04]  /*9bd0*/  FFMA.FTZ R5, R10, R5, -0.1396210789680480957 ;  /* 0xbe0ef8d40a057423 */ /* 0x000fc80000010005 */
[----:B------:R-:W-:Y:S01]  /*9be0*/  FFMA.FTZ R10, R10, R5, 1.232995152473449707 ;  /* 0x3f9dd2c90a0a7423 */ /* 0x000fe20000010005 */
[----:B------:R-:W-:-:S03]  /*9bf0*/  FADD.FTZ R5, R4, 12583039 ;  /* 0x4b40007f04057421 */ /* 0x000fc60000010000 */
[----:B--2---:R-:W-:Y:S02]  /*9c00*/  FMUL.FTZ R6, R10, R7 ;  /* 0x000000070a067220 */ /* 0x004fe40000410000 */
[----:B------:R-:W-:Y:S02]  /*9c10*/  SHF.L.U32 R5, R5, 0x17, RZ ;  /* 0x0000001705057819 */ /* 0x000fe400000006ff */
[----:B------:R-:W-:-:S04]  /*9c20*/  FMUL.FTZ R4, R6, -2 ;  /* 0xc000000006047820 */ /* 0x000fc80000410000 */
[----:B------:R-:W-:Y:S01]  /*9c30*/  FFMA.FTZ R13, |R11|, R4, R10 ;  /* 0x000000040b0d7223 */ /* 0x000fe2000001020a */
[----:B---3--:R-:W-:Y:S01]  /*9c40*/  FMUL.FTZ R4, R5, R2 ;  /* 0x0000000205047220 */ /* 0x008fe20000410000 */
[----:B------:R-:W-:Y:S02]  /*9c50*/  IADD3 R5, PT, PT, R15, -0x100000, RZ ;  /* 0xfff000000f057810 */ /* 0x000fe40007ffe0ff */
[----:B------:R-:W-:Y:S01]  /*9c60*/  FADD.FTZ R13, -R6, R13 ;  /* 0x0000000d060d7221 */ /* 0x000fe20000010100 */
[----:B------:R-:W-:Y:S01]  /*9c70*/  FFMA.FTZ R3, R4, R3, R4 ;  /* 0x0000000304037223 */ /* 0x000fe20000010004 */
[----:B------:R-:W-:Y:S02]  /*9c80*/  IMAD.MOV.U32 R4, RZ, RZ, R14 ;  /* 0x000000ffff047224 */ /* 0x000fe400078e000e */
[----:B------:R-:W-:-:S04]  /*9c90*/  FFMA.FTZ R6, R7, R13, R6 ;  /* 0x0000000d07067223 */ /* 0x000fc80000010006 */
[----:B------:R-:W-:-:S03]  /*9ca0*/  FMUL.FTZ R3, R6, R3 ;  /* 0x0000000306037220 */ /* 0x000fc60000410000 */
[----:B-1----:R-:W1:Y:S02]  /*9cb0*/  DFMA R38, R42, -R42, R32 ;  /* 0x8000002a2a26722b */ /* 0x002e640000000020 */
[----:B------:R-:W-:-:S05]  /*9cc0*/  FSEL R2, R3, RZ, !P0 ;  /* 0x000000ff03027208 */ /* 0x000fca0004000000 */
[----:B------:R-:W-:-:S15]  /*9cd0*/  @!P1 FADD.FTZ R2, -R2, 2 ;  /* 0x4000000002029421 */ /* 0x000fde0000010100 */
[----:B------:R-:W-:-:S15]  /*9ce0*/  NOP ;  /* 0x0000000000007918 */ /* 0x000fde0000000000 */
[----:B------:R-:W-:-:S15]  /*9cf0*/  NOP ;  /* 0x0000000000007918 */ /* 0x000fde0000000000 */
[----:B------:R-:W-:-:S12]  /*9d00*/  NOP ;  /* 0x0000000000007918 */ /* 0x000fd80000000000 */
[----:B-1----:R1:W2:Y:S02]  /*9d10*/  DFMA R6, R38, R4, R42 ;  /* 0x000000042606722b */ /* 0x0022a4000000002a */
[----:B-12---:R-:W-:Y:S05]  /*9d20*/  @!P2 BRA `(.L_x_3048) ;  /* 0x000000000010a947 */ /* 0x006fea0003800000 */
[----:B------:R-:W-:Y:S02]  /*9d30*/  MOV R15, R5 ;  /* 0x00000005000f7202 */ /* 0x000fe40000000f00 */
[----:B------:R-:W-:-:S07]  /*9d40*/  MOV R4, 0x9d60 ;  /* 0x00009d6000047802 */ /* 0x000fce0000000f00 */
[----:B0-----:R-:W-:Y:S05]  /*9d50*/  CALL.REL.NOINC `($__internal_11_$__cuda_sm20_dsqrt_rn_f64_mediumpath_v1) ;  /* 0x000002ac00b47944 */ /* 0x001fea0003c00000 */
[----:B------:R-:W-:-:S07]  /*9d60*/  MOV R7, R3 ;  /* 0x0000000300077202 */ /* 0x000fce0000000f00 */
.L_x_3048:
[----:B------:R-:W-:Y:S05]  /*9d70*/  BSYNC.RECONVERGENT B1 ;  /* 0x0000000000017941 */ /* 0x000fea0003800200 */
.L_x_3047:
[----:B------:R-:W1:Y:S01]  /*9d80*/  MUFU.RCP64H R11, R7 ;  /* 0x00000007000b7308 */ /* 0x000e620000001800 */
[----:B------:R-:W-:Y:S01]  /*9d90*/  IMAD.MOV.U32 R10, RZ, RZ, 0x1 ;  /* 0x00000001ff0a7424 */ /* 0x000fe200078e00ff */
[----:B------:R-:W-:Y:S01]  /*9da0*/  FSETP.GEU.AND P1, PT, |R9|, 6.5827683646048100446e-37, PT ;  /* 0x036000000900780b */ /* 0x000fe20003f2e200 */
[----:B------:R-:W-:Y:S04]  /*9db0*/  BSSY.RECONVERGENT B1, `(.L_x_3049) ;  /* 0x000002e000017945 */ /* 0x000fe80003800200 */
[----:B-1----:R-:W1:-:S15]  /*9dc0*/  DFMA R4, R10, -R6, 1 ;  /* 0x3ff000000a04742b */ /* 0x002e5e0000000806 */
[----:B------:R-:W-:-:S15]  /*9dd0*/  NOP ;  /* 0x0000000000007918 */ /* 0x000fde0000000000 */
[----:B------:R-:W-:-:S15]  /*9de0*/  NOP ;  /* 0x0000000000007918 */ /* 0x000fde0000000000 */
[----:B------:R-:W-:-:S15]  /*9df0*/  NOP ;  /* 0x0000000000007918 */ /* 0x000fde0000000000 */
[----:B------:R-:W-:-:S04]  /*9e00*/  NOP ;  /* 0x0000000000007918 */ /* 0x000fc80000000000 */
[----:B-1----:R-:W1:-:S15]  /*9e10*/  DFMA R4, R4, R4, R4 ;  /* 0x000000040404722b */ /* 0x002e5e0000000004 */
        /* <DEDUP_REMOVED lines=24> */
[----:B-1----:R-:W1:-:S15]  /*9fa0*/  DFMA R4, R10, -R6, R8 ;  /* 0x800000060a04722b */ /* 0x002e5e0000000008 */
[----:B------:R-:W-:-:S15]  /*9fb0*/  NOP ;  /* 0x0000000000007918 */ /* 0x000fde0000000000 */
[----:B------:R-:W-:-:S15]  /*9fc0*/  NOP ;  /* 0x0000000000007918 */ /* 0x000fde0000000000 */
[----:B------:R-:W-:-:S15]  /*9fd0*/  NOP ;  /* 0x0000000000007918 */ /* 0x000fde0000000000 */
[----:B------:R-:W-:-:S04]  /*9fe0*/  NOP ;  /* 0x0000000000007918 */ /* 0x000fc80000000000 */
[----:B-1----:R-:W1:Y:S02]  /*9ff0*/  DFMA R4, R12, R4, R10 ;  /* 0x000000040c04722b */ /* 0x002e64000000000a */
[----:B-1----:R-:W-:-:S05]  /*a000*/  FFMA R3, RZ, R7, R5 ;  /* 0x00000007ff037223 */ /* 0x002fca0000000005 */
[----:B------:R-:W-:-:S13]  /*a010*/  FSETP.GT.AND P0, PT, |R3|, 1.469367938527859385e-39, PT ;  /* 0x001000000300780b */ /* 0x000fda0003f04200 */
[----:B------:R-:W-:Y:S05]  /*a020*/  @P0 BRA P1, `(.L_x_3050) ;  /* 0x0000000000180947 */ /* 0x000fea0000800000 */
[----:B------:R-:W-:Y:S01]  /*a030*/  MOV R4, R6 ;  /* 0x0000000600047202 */ /* 0x000fe20000000f00 */
[----:B------:R-:W-:Y:S01]  /*a040*/  IMAD.MOV.U32 R5, RZ, RZ, R7 ;  /* 0x000000ffff057224 */ /* 0x000fe200078e0007 */
[----:B------:R-:W-:Y:S02]  /*a050*/  MOV R3, R9 ;  /* 0x0000000900037202 */ /* 0x000fe40000000f00 */
[----:B------:R-:W-:-:S07]  /*a060*/  MOV R6, 0xa080 ;  /* 0x0000a08000067802 */ /* 0x000fce0000000f00 */
[----:B0-----:R-:W-:Y:S05]  /*a070*/  CALL.REL.NOINC `($__internal_10_$__cuda_sm20_div_rn_f64_full) ;  /* 0x000002a000c07944 */ /* 0x001fea0003c00000 */
[----:B------:R-:W-:-:S07]  /*a080*/  MOV R5, R3 ;  /* 0x0000000300057202 */ /* 0x000fce0000000f00 */
.L_x_3050:
[----:B------:R-:W-:Y:S05]  /*a090*/  BSYNC.RECONVERGENT B1 ;  /* 0x0000000000017941 */ /* 0x000fea0003800200 */
.L_x_3049:
[----:B------:R-:W-:Y:S01]  /*a0a0*/  FMUL.FTZ R6, R2, 0.5 ;  /* 0x3f00000002067820 */ /* 0x000fe20000410000 */
[----:B------:R-:W-:Y:S01]  /*a0b0*/  UMOV UR6, 0xf0000000 ;  /* 0xf000000000067882 */ /* 0x000fe20000000000 */
[----:B------:R-:W-:Y:S02]  /*a0c0*/  UMOV UR7, 0x380fffff ;  /* 0x380fffff00077882 */ /* 0x000fe40000000000 */
[----:B------:R-:W1:-:S15]  /*a0d0*/  F2F.F64.F32 R2, R6 ;  /* 0x0000000600027310 */ /* 0x000e5e0000201800 */
[----:B------:R-:W-:-:S15]  /*a0e0*/  NOP ;  /* 0x0000000000007918 */ /* 0x000fde0000000000 */
[----:B------:R-:W-:-:S15]  /*a0f0*/  NOP ;  /* 0x0000000000007918 */ /* 0x000fde0000000000 */
[----:B------:R-:W-:-:S15]  /*a100*/  NOP ;  /* 0x0000000000007918 */ /* 0x000fde0000000000 */
[----:B------:R-:W-:-:S04]  /*a110*/  NOP ;  /* 0x0000000000007918 */ /* 0x000fc80000000000 */
[----:B-1----:R-:W1:-:S15]  /*a120*/  DADD R2, R2, -R4 ;  /* 0x0000000002027229 */ /* 0x002e5e0000000804 */
[----:B------:R-:W-:-:S15]  /*a130*/  NOP ;  /* 0x0000000000007918 */ /* 0x000fde0000000000 */
[----:B------:R-:W-:-:S15]  /*a140*/  NOP ;  /* 0x0000000000007918 */ /* 0x000fde0000000000 */
[----:B------:R-:W-:-:S15]  /*a150*/  NOP ;  /* 0x0000000000007918 */ /* 0x000fde0000000000 */
[----:B------:R-:W-:-:S04]  /*a160*/  NOP ;  /* 0x0000000000007918 */ /* 0x000fc80000000000 */
[----:B-1----:R-:W1:-:S15]  /*a170*/  F2F.F32.F64 R4, R2 ;  /* 0x0000000200047310 */ /* 0x002e5e0000301000 */
[----:B------:R-:W-:-:S15]  /*a180*/  NOP ;  /* 0x0000000000007918 */ /* 0x000fde0000000000 */
[----:B------:R-:W-:-:S15]  /*a190*/  NOP ;  /* 0x0000000000007918 */ /* 0x000fde0000000000 */
[----:B------:R-:W-:-:S15]  /*a1a0*/  NOP ;  /* 0x0000000000007918 */ /* 0x000fde0000000000 */
[----:B------:R-:W-:-:S04]  /*a1b0*/  NOP ;  /* 0x0000000000007918 */ /* 0x000fc80000000000 */
[----:B------:R-:W1:Y:S02]  /*a1c0*/  DSETP.GEU.AND P0, PT, |R2|, UR6, PT ;  /* 0x0000000602007e2a */ /* 0x000e64000bf0e200 */
[----:B-1----:R-:W-:Y:S01]  /*a1d0*/  @!P0 FMUL R4, R4, 1.175494350822287508e-38 ;  /* 0x0080000004048820 */ /* 0x002fe20000400000 */
[----:B------:R-:W-:Y:S06]  /*a1e0*/  BRA `(.L_x_2988) ;  /* 0x000000ac00ac7947 */ /* 0x000fec0003800000 */
.L_x_2989:
        /* <DEDUP_REMOVED lines=11> */
[----:B------:R-:W-:Y:S01]  /*a2a0*/  HFMA2 R4, -RZ, RZ, -0.373046875, -163 ;  /* 0xb5f8d918ff047431 */ /* 0x000fe200000001ff */
[----:B------:R-:W-:Y:S01]  /*a2b0*/  MOV R5, 0x355eb691 ;  /* 0x355eb69100057802 */ /* 0x000fe20000000f00 */
[----:B------:R-:W-:Y:S02]  /*a2c0*/  IMAD.MOV.U32 R6, RZ, RZ, -0x4bc25033 ;  /* 0xb43dafcdff067424 */ /* 0x000fe400078e00ff */
[----:B------:R-:W-:Y:S01]  /*a2d0*/  HFMA2 R7, -RZ, RZ, 0.184326171875, 56544 ;  /* 0x31e67ae7ff077431 */ /* 0x000fe200000001ff */
[----:B------:R-:W-:Y:S01]  /*a2e0*/  MOV R8, 0x32304beb ;  /* 0x32304beb00087802 */ /* 0x000fe20000000f00 */
[----:B------:R-:W-:-:S02]  /*a2f0*/  IMAD.MOV.U32 R9, RZ, RZ, -0x4e696f34 ;  /* 0xb19690ccff097424 */ /* 0x000fc400078e00ff */
[----:B------:R-:W-:Y:S01]  /*a300*/  HFMA2 R10, -RZ, RZ, 0.1400146484375, 14776 ;  /* 0x307b7337ff0a7431 */ /* 0x000fe200000001ff */
[----:B------:R-:W-:Y:S01]  /*a310*/  MOV R11, 0xade06cdb ;  /* 0xade06cdb000b7802 */ /* 0x000fe20000000f00 */
[----:B------:R0:W-:Y:S01]  /*a320*/  STL.64 [R1], R12 ;  /* 0x0000000c01007387 */ /* 0x0001e20000100a00 */
[----:B------:R-:W-:Y:S02]  /*a330*/  IMAD.MOV.U32 R32, RZ, RZ, 0x39b8ef1d ;  /* 0x39b8ef1dff207424 */ /* 0x000fe400078e00ff */
[----:B------:R-:W-:Y:S01]  /*a340*/  HFMA2 R33, -RZ, RZ, -0.65380859375, 8640 ;  /* 0xb93b7038ff217431 */ /* 0x000fe200000001ff */
[----:B------:R-:W-:Y:S01]  /*a350*/  MOV R34, 0x382462c5 ;  /* 0x382462c500227802 */ /* 0x000fe20000000f00 */
[----:B------:R1:W-:Y:S01]  /*a360*/  STL.64 [R1+0x8], R14 ;  /* 0x0000080e01007387 */ /* 0x0003e20000100a00 */
[----:B------:R-:W-:Y:S01]  /*a370*/  IMAD.MOV.U32 R35, RZ, RZ, -0x49ed5648 ;  /* 0xb612a9b8ff237424 */ /* 0x000fe200078e00ff */
[----:B------:R-:W-:Y:S01]  /*a380*/  MOV R38, 0xb3f53521 ;  /* 0xb3f5352100267802 */ /* 0x000fe20000000f00 */
[----:B------:R-:W-:Y:S01]  /*a390*/  HFMA2 R39, -RZ, RZ, 0.220703125, -0.00022685527801513671875 ;  /* 0x33108b6fff277431 */ /* 0x000fe200000001ff */
[----:B------:R2:W-:Y:S01]  /*a3a0*/  STL.64 [R1+0x20], R4 ;  /* 0x0000200401007387 */ /* 0x0005e20000100a00 */
[----:B------:R-:W-:Y:S01]  /*a3b0*/  IMAD.MOV.U32 R40, RZ, RZ, -0x423524bd ;  /* 0xbdcadb43ff287424 */ /* 0x000fe200078e00ff */
[----:B------:R-:W-:Y:S01]  /*a3c0*/  MOV R41, 0x3e37d95d ;  /* 0x3e37d95d00297802 */ /* 0x000fe20000000f00 */
[----:B------:R-:W-:-:S02]  /*a3d0*/  HFMA2 R42, -RZ, RZ, -1.5048828125, 5.2988529205322265625e-05 ;  /* 0xbe050379ff2a7431 */ /* 0x000fc400000001ff */
[----:B0-----:R-:W-:Y:S02]  /*a3e0*/  IMAD.MOV.U32 R12, RZ, RZ, -0x517fc7ac ;  /* 0xae803854ff0c7424 */ /* 0x001fe400078e00ff */
[----:B------:R-:W-:Y:S01]  /*a3f0*/  HFMA2 R13, -RZ, RZ, 0.0911865234375, 12.4609375 ;  /* 0x2dd64a3bff0d7431 */ /* 0x000fe200000001ff */
[----:B------:R0:W-:Y:S01]  /*a400*/  STL.64 [R1+0x28], R6 ;  /* 0x0000280601007387 */ /* 0x0001e20000100a00 */
[----:B------:R-:W-:Y:S01]  /*a410*/  IMAD.MOV.U32 R43, RZ, RZ, -0x47fbf7d1 ;  /* 0xb804082fff2b7424 */ /* 0x000fe200078e00ff */
[----:B-1----:R-:W-:Y:S01]  /*a420*/  MOV R14, 0xacb0e538 ;  /* 0xacb0e538000e7802 */ /* 0x002fe20000000f00 */
[----:B------:R-:W-:Y:S01]  /*a430*/  IMAD.MOV.U32 R15, RZ, RZ, 0x29f7cc00 ;  /* 0x29f7cc00ff0f7424 */ /* 0x000fe200078e00ff */
[----:B------:R1:W-:Y:S01]  /*a440*/  STL.64 [R1+0x30], R8 ;  /* 0x0000300801007387 */ /* 0x0003e20000100a00 */
[----:B------:R-:W-:Y:S01]  /*a450*/  BSSY.RECONVERGENT B0, `(.L_x_3052) ;  /* 0x00003df000007945 */ /* 0x000fe20003800200 */
[----:B--2---:R-:W-:Y:S01]  /*a460*/  MOV R4, 0xa70e548a ;  /* 0xa70e548a00047802 */ /* 0x004fe20000000f00 */
[----:B------:R-:W-:Y:S01]  /*a470*/  IMAD.MOV.U32 R5, RZ, RZ, -0x450d462a ;  /* 0xbaf2b9d6ff057424 */ /* 0x000fe200078e00ff */
[----:B------:R2:W-:Y:S01]  /*a480*/  STL.64 [R1+0x38], R10 ;  /* 0x0000380a01007387 */ /* 0x0005e20000100a00 */
[----:B------:R-:W-:Y:S01]  /*a490*/  FMUL.FTZ R46, R46, R47 ;  /* 0x0000002f2e2e7220 */ /* 0x000fe20000410000 */
[----:B------:R-:W-:Y:S01]  /*a4a0*/  IADD3 R2, PT, PT, R1, 0x9c4, RZ ;  /* 0x000009c401027810 */ /* 0x000fe20007ffe0ff */
[----:B0-----:R-:W-:Y:S01]  /*a4b0*/  HFMA2 R6, -RZ, RZ, -0.92333984375, -0.0003798007965087890625 ;  /* 0xbb638e39ff067431 */ /* 0x001fe200000001ff */
[----:B------:R-:W-:Y:S01]  /*a4c0*/  MOV R7, 0x3b2d602b ;  /* 0x3b2d602b00077802 */ /* 0x000fe20000000f00 */
[----:B------:R0:W-:Y:S01]  /*a4d0*/  STL.64 [R1+0x40], R12 ;  /* 0x0000400c01007387 */ /* 0x0001e20000100a00 */
[----:B-1----:R-:W-:-:S02]  /*a4e0*/  IMAD.MOV.U32 R8, RZ, RZ, -0x457e3585 ;  /* 0xba81ca7bff087424 */ /* 0x002fc400078e00ff */
[----:B------:R-:W-:Y:S01]  /*a4f0*/  HFMA2 R9, -RZ, RZ, 0.66748046875, -2.81640625 ;  /* 0x3957c1a2ff097431 */ /* 0x000fe200000001ff */
[----:B------:R1:W-:Y:S01]  /*a500*/  STL.64 [R1+0x48], R14 ;  /* 0x0000480e01007387 */ /* 0x0003e20000100a00 */
[----:B--2---:R-:W-:Y:S01]  /*a510*/  MOV R10, 0xb4d7c1a2 ;  /* 0xb4d7c1a2000a7802 */ /* 0x004fe20000000f00 */
[----:B------:R-:W-:Y:S02]  /*a520*/  IMAD.MOV.U32 R11, RZ, RZ, -0x48682da9 ;  /* 0xb797d257ff0b7424 */ /* 0x000fe400078e00ff */
[----:B------:R2:W-:Y:S01]  /*a530*/  STL.64 [R1+0x60], R4 ;  /* 0x0000600401007387 */ /* 0x0005e20000100a00 */
[----:B0-----:R-:W-:Y:S01]  /*a540*/  HFMA2 R12, -RZ, RZ, 0.4375, 78.3125 ;  /* 0x370054e5ff0c7431 */ /* 0x001fe200000001ff */
[----:B------:R-:W-:Y:S02]  /*a550*/  MOV R13, 0xb5d85efe ;  /* 0xb5d85efe000d7802 */ /* 0x000fe40000000f00 */
[----:B------:R0:W-:Y:S01]  /*a560*/  STL.64 [R1+0x68], R6 ;  /* 0x0000680601007387 */ /* 0x0001e20000100a00 */
[----:B-1----:R-:W-:-:S02]  /*a570*/  IMAD.MOV.U32 R14, RZ, RZ, 0x319fac92 ;  /* 0x319fac92ff0e7424 */ /* 0x002fc400078e00ff */
[----:B------:R-:W-:Y:S01]  /*a580*/  HFMA2 R15, -RZ, RZ, 0.2548828125, 0.00011575222015380859375 ;  /* 0x34140796ff0f7431 */ /* 0x000fe200000001ff */
[----:B------:R1:W-:Y:S01]  /*a590*/  STL.64 [R1+0x70], R8 ;  /* 0x0000700801007387 */ /* 0x0003e20000100a00 */
[----:B--2---:R-:W-:Y:S01]  /*a5a0*/  HFMA2 R4, -RZ, RZ, -0.0875244140625, 31.46875 ;  /* 0xad9a4fdeff047431 */ /* 0x004fe200000001ff */
[----:B------:R-:W-:Y:S02]  /*a5b0*/  MOV R5, 0xb08ab276 ;  /* 0xb08ab27600057802 */ /* 0x000fe40000000f00 */
[----:B------:R2:W-:Y:S01]  /*a5c0*/  STL.64 [R1+0x78], R10 ;  /* 0x0000780a01007387 */ /* 0x0005e20000100a00 */
[----:B0-----:R-:W-:Y:S02]  /*a5d0*/  IMAD.MOV.U32 R6, RZ, RZ, 0x2fe4da1a ;  /* 0x2fe4da1aff067424 */ /* 0x001fe400078e00ff */
[----:B------:R-:W-:Y:S01]  /*a5e0*/  HFMA2 R7, -RZ, RZ, -0.105224609375, 52.09375 ;  /* 0xaebc5283ff077431 */ /* 0x000fe200000001ff */
[----:B------:R0:W-:Y:S01]  /*a5f0*/  STL.64 [R1+0x80], R12 ;  /* 0x0000800c01007387 */ /* 0x0001e20000100a00 */
[----:B-1----:R-:W-:Y:S01]  /*a600*/  HFMA2 R8, -RZ, RZ, -0.0672607421875, 1944 ;  /* 0xac4e6798ff087431 */ /* 0x002fe200000001ff */
[----:B------:R-:W-:-:S02]  /*a610*/  MOV R9, 0x2b28cac0 ;  /* 0x2b28cac000097802 */ /* 0x000fc40000000f00 */
[----:B------:R1:W-:Y:S01]  /*a620*/  STL.64 [R1+0x88], R14 ;  /* 0x0000880e01007387 */ /* 0x0003e20000100a00 */
[----:B--2---:R-:W-:Y:S02]  /*a630*/  IMAD.MOV.U32 R10, RZ, RZ, -0x5a86242d ;  /* 0xa579dbd3ff0a7424 */ /* 0x004fe400078e00ff */
[----:B------:R-:W-:Y:S01]  /*a640*/  HFMA2 R11, -RZ, RZ, -0.0419921875, 0.27197265625 ;  /* 0xa960345aff0b7431 */ /* 0x000fe200000001ff */
[----:B------:R2:W-:Y:S01]  /*a650*/  STL.64 [R1+0x98], R4 ;  /* 0x0000980401007387 */ /* 0x0005e20000100a00 */
[----:B0-----:R-:W-:Y:S01]  /*a660*/  MOV R12, 0x28b6c54f ;  /* 0x28b6c54f000c7802 */ /* 0x001fe20000000f00 */
[----:B------:R-:W-:Y:S02]  /*a670*/  IMAD.MOV.U32 R13, RZ, RZ, -0x586b27e4 ;  /* 0xa794d81cff0d7424 */ /* 0x000fe400078e00ff */
[----:B------:R0:W-:Y:S01]  /*a680*/  STL.64 [R1+0xa0], R6 ;  /* 0x0000a00601007387 */ /* 0x0001e20000100a00 */
[----:B-1----:R-:W-:Y:S01]  /*a690*/  HFMA2 R14, -RZ, RZ, 0.94091796875, 14608 ;  /* 0x3b877322ff0e7431 */ /* 0x002fe200000001ff */
[----:B------:R-:W-:-:S02]  /*a6a0*/  MOV R15, 0xbb2fb934 ;  /* 0xbb2fb934000f7802 */ /* 0x000fc40000000f00 */
[----:B------:R1:W-:Y:S01]  /*a6b0*/  STL.64 [R1+0xb0], R8 ;  /* 0x0000b00801007387 */ /* 0x0003e20000100a00 */
[----:B--2---:R-:W-:Y:S01]  /*a6c0*/  MOV R4, 0xb8e129f8 ;  /* 0xb8e129f800047802 */ /* 0x004fe20000000f00 */
[----:B------:R-:W-:Y:S02]  /*a6d0*/  IMAD.MOV.U32 R5, RZ, RZ, 0x385dfa1f ;  /* 0x385dfa1fff057424 */ /* 0x000fe400078e00ff */
[----:B------:R2:W-:Y:S01]  /*a6e0*/  STL.64 [R1+0xb8], R10 ;  /* 0x0000b80a01007387 */ /* 0x0005e20000100a00 */
[----:B0-----:R-:W-:Y:S01]  /*a6f0*/  HFMA2 R6, -RZ, RZ, -0.45849609375, 0.00158977508544921875 ;  /* 0xb7561683ff067431 */ /* 0x001fe200000001ff */
[----:B------:R-:W-:Y:S02]  /*a700*/  MOV R7, 0x33130aa5 ;  /* 0x33130aa500077802 */ /* 0x000fe40000000f00 */
[----:B------:R0:W-:Y:S01]  /*a710*/  STL.64 [R1+0xc0], R12 ;  /* 0x0000c00c01007387 */ /* 0x0001e20000100a00 */
[----:B-1----:R-:W-:Y:S02]  /*a720*/  IMAD.MOV.U32 R8, RZ, RZ, 0x35b82c49 ;  /* 0x35b82c49ff087424 */ /* 0x002fe400078e00ff */
[----:B------:R-:W-:Y:S01]  /*a730*/  HFMA2 R9, -RZ, RZ, -0.322509765625, 0.00154876708984375 ;  /* 0xb5291658ff097431 */ /* 0x000fe200000001ff */
[----:B------:R1:W-:Y:S01]  /*a740*/  STL.64 [R1+0xc8], R14 ;  /* 0x0000c80e01007387 */ /* 0x0003e20000100a00 */
[----:B--2---:R-:W-:Y:S01]  /*a750*/  MOV R10, 0x34195641 ;  /* 0x34195641000a7802 */ /* 0x004fe20000000f00 */
[----:B------:R-:W-:-:S02]  /*a760*/  IMAD.MOV.U32 R11, RZ, RZ, -0x509eda18 ;  /* 0xaf6125e8ff0b7424 */ /* 0x000fc400078e00ff */
[----:B------:R2:W-:Y:S01]  /*a770*/  STL.64 [R1+0xd8], R4 ;  /* 0x0000d80401007387 */ /* 0x0005e20000100a00 */
[----:B0-----:R-:W-:Y:S02]  /*a780*/  IMAD.MOV.U32 R12, RZ, RZ, -0x4f441d3f ;  /* 0xb0bbe2c1ff0c7424 */ /* 0x001fe400078e00ff */
[----:B------:R-:W-:Y:S01]  /*a790*/  HFMA2 R13, -RZ, RZ, 0.0587158203125, -0.16357421875 ;  /* 0x2b84b13cff0d7431 */ /* 0x000fe200000001ff */
[----:B------:R0:W-:Y:S01]  /*a7a0*/  STL.64 [R1+0xe0], R6 ;  /* 0x0000e00601007387 */ /* 0x0001e20000100a00 */
[----:B-1----:R-:W-:Y:S01]  /*a7b0*/  MOV R14, 0x2f0d882b ;  /* 0x2f0d882b000e7802 */ /* 0x002fe20000000f00 */
[----:B------:R-:W-:Y:S02]  /*a7c0*/  IMAD.MOV.U32 R15, RZ, RZ, -0x518b4439 ;  /* 0xae74bbc7ff0f7424 */ /* 0x000fe400078e00ff */
[----:B------:R1:W-:Y:S01]  /*a7d0*/  STL.64 [R1+0xe8], R8 ;  /* 0x0000e80801007387 */ /* 0x0003e20000100a00 */
[----:B--2---:R-:W-:Y:S01]  /*a7e0*/  HFMA2 R4, -RZ, RZ, 0.0831298828125, -0.1065673828125 ;  /* 0x2d52aed2ff047431 */ /* 0x004fe200000001ff */
[----:B------:R-:W-:-:S02]  /*a7f0*/  MOV R5, 0xa796340a ;  /* 0xa796340a00057802 */ /* 0x000fc40000000f00 */
[----:B------:R2:W-:Y:S01]  /*a800*/  STL.64 [R1+0xf0], R10 ;  /* 0x0000f00a01007387 */ /* 0x0005e20000100a00 */
[----:B0-----:R-:W-:Y:S02]  /*a810*/  IMAD.MOV.U32 R6, RZ, RZ, -0x54660630 ;  /* 0xab99f9d0ff067424 */ /* 0x001fe400078e00ff */
[----:B------:R-:W-:Y:S01]  /*a820*/  HFMA2 R7, -RZ, RZ, 0.054779052734375, 0.87255859375 ;  /* 0x2b033afbff077431 */ /* 0x000fe200000001ff */
[----:B------:R0:W-:Y:S01]  /*a830*/  STL.64 [R1+0x100], R12 ;  /* 0x0001000c01007387 */ /* 0x0001e20000100a00 */
[----:B-1----:R-:W-:Y:S01]  /*a840*/  HFMA2 R8, -RZ, RZ, 0.032196044921875, -0.00194072723388671875 ;  /* 0x281f97f3ff087431 */ /* 0x002fe200000001ff */
[----:B------:R-:W-:Y:S02]  /*a850*/  MOV R9, 0x3a2a3eca ;  /* 0x3a2a3eca00097802 */ /* 0x000fe40000000f00 */
[----:B------:R1:W-:Y:S01]  /*a860*/  STL.64 [R1+0x108], R14 ;  /* 0x0001080e01007387 */ /* 0x0003e20000100a00 */
[----:B--2---:R-:W-:Y:S01]  /*a870*/  IMAD.MOV.U32 R10, RZ, RZ, 0x39709e72 ;  /* 0x39709e72ff0a7424 */ /* 0x004fe200078e00ff */
[----:B------:R-:W-:-:S02]  /*a880*/  MOV R11, 0xb9f5fd8c ;  /* 0xb9f5fd8c000b7802 */ /* 0x000fc40000000f00 */
[----:B------:R2:W-:Y:S01]  /*a890*/  STL.64 [R1+0x110], R4 ;  /* 0x0001100401007387 */ /* 0x0005e20000100a00 */
[----:B0-----:R-:W-:Y:S02]  /*a8a0*/  HFMA2 R12, -RZ, RZ, 0.693359375, 310.75 ;  /* 0x398c5cdbff0c7431 */ /* 0x001fe400000001ff */
[----:B------:R-:W-:Y:S01]  /*a8b0*/  IMAD.MOV.U32 R13, RZ, RZ, -0x47616ae3 ;  /* 0xb89e951dff0d7424 */ /* 0x000fe200078e00ff */
[----:B------:R0:W-:Y:S01]  /*a8c0*/  STL.64 [R1+0x118], R6 ;  /* 0x0001180601007387 */ /* 0x0001e20000100a00 */
[----:B-1----:R-:W-:Y:S01]  /*a8d0*/  MOV R14, 0xb480a951 ;  /* 0xb480a951000e7802 */ /* 0x002fe20000000f00 */
[----:B------:R-:W-:Y:S02]  /*a8e0*/  HFMA2 R15, -RZ, RZ, 0.451416015625, -7820 ;  /* 0x3739efa3ff0f7431 */ /* 0x000fe400000001ff */
[----:B------:R1:W-:Y:S01]  /*a8f0*/  STL.64 [R1+0x128], R8 ;  /* 0x0001280801007387 */ /* 0x0003e20000100a00 */
[----:B--2---:R-:W-:Y:S02]  /*a900*/  HFMA2 R4, -RZ, RZ, -0.09307861328125, 0.000680446624755859375 ;  /* 0xadf51193ff047431 */ /* 0x004fe400000001ff */
[----:B------:R-:W-:Y:S01]  /*a910*/  IMAD.MOV.U32 R5, RZ, RZ, -0x4bc9e918 ;  /* 0xb43616e8ff057424 */ /* 0x000fe200078e00ff */
[----:B------:R2:W-:Y:S01]  /*a920*/  STL.64 [R1+0x130], R10 ;  /* 0x0001300a01007387 */ /* 0x0005e20000100a00 */
[----:B0-----:R-:W-:Y:S01]  /*a930*/  MOV R6, 0x33adef47 ;  /* 0x33adef4700067802 */ /* 0x001fe20000000f00 */
[----:B------:R-:W-:-:S02]  /*a940*/  HFMA2 R7, -RZ, RZ, -0.20751953125, 0.046112060546875 ;  /* 0xb2a429e7ff077431 */ /* 0x000fc400000001ff */
[----:B------:R0:W-:Y:S01]  /*a950*/  STL.64 [R1+0x138], R12 ;  /* 0x0001380c01007387 */ /* 0x0001e20000100a00 */
[----:B-1----:R-:W-:Y:S01]  /*a960*/  IMAD.MOV.U32 R8, RZ, RZ, 0x2c2861f8 ;  /* 0x2c2861f8ff087424 */ /* 0x002fe200078e00ff */
[----:B------:R-:W-:Y:S02]  /*a970*/  MOV R9, 0x310db352 ;  /* 0x310db35200097802 */ /* 0x000fe40000000f00 */
        /* <DEDUP_REMOVED lines=13> */
[----:B0-----:R-:W-:Y:S01]  /*aa50*/  IMAD.MOV.U32 R6, RZ, RZ, -0x459e0fa8 ;  /* 0xba61f058ff067424 */ /* 0x001fe200078e00ff */
[----:B------:R-:W-:-:S02]  /*aa60*/  MOV R7, 0x3a4d87fb ;  /* 0x3a4d87fb00077802 */ /* 0x000fc40000000f00 */
[----:B------:R0:W-:Y:S01]  /*aa70*/  STL.64 [R1+0x10], R32 ;  /* 0x0000102001007387 */ /* 0x0001e20000100a00 */
[----:B-1----:R-:W-:Y:S01]  /*aa80*/  MOV R8, 0x388b4846 ;  /* 0x388b484600087802 */ /* 0x002fe20000000f00 */
[----:B------:R-:W-:Y:S02]  /*aa90*/  HFMA2 R9, -RZ, RZ, -0.5185546875, 12280 ;  /* 0xb82671ffff097431 */ /* 0x000fe400000001ff */
[----:B------:R1:W-:Y:S01]  /*aaa0*/  STL.64 [R1+0x178], R12 ;  /* 0x0001780c01007387 */ /* 0x0003e20000100a00 */
[----:B--2---:R-:W-:Y:S01]  /*aab0*/  IMAD.MOV.U32 R10, RZ, RZ, 0x373eda60 ;  /* 0x373eda60ff0a7424 */ /* 0x004fe200078e00ff */
[----:B------:R-:W-:Y:S02]  /*aac0*/  MOV R11, 0x2f89d9e3 ;  /* 0x2f89d9e3000b7802 */ /* 0x000fe40000000f00 */
[----:B------:R2:W-:Y:S01]  /*aad0*/  STL.64 [R1+0x180], R14 ;  /* 0x0001800e01007387 */ /* 0x0005e20000100a00 */
[----:B0-----:R-:W-:Y:S01]  /*aae0*/  HFMA2 R32, -RZ, RZ, 0.052642822265625, -33.84375 ;  /* 0x2abdd03bff207431 */ /* 0x001fe200000001ff */
[----:B------:R-:W-:-:S02]  /*aaf0*/  MOV R33, 0xaa1cc4df ;  /* 0xaa1cc4df00217802 */ /* 0x000fc40000000f00 */
[----:B------:R0:W-:Y:S01]  /*ab00*/  STL.64 [R1+0x188], R4 ;  /* 0x0001880401007387 */ /* 0x0001e20000100a00 */
[----:B-1----:R-:W-:Y:S02]  /*ab10*/  HFMA2 R12, -RZ, RZ, -0.367919921875, -0.00036716461181640625 ;  /* 0xb5e38e04ff0c7431 */ /* 0x002fe400000001ff */
[----:B------:R-:W-:Y:S01]  /*ab20*/  IMAD.MOV.U32 R13, RZ, RZ, 0x356f1bed ;  /* 0x356f1bedff0d7424 */ /* 0x000fe200078e00ff */
[----:B------:R1:W-:Y:S01]  /*ab30*/  STL.64 [R1+0x190], R6 ;  /* 0x0001900601007387 */ /* 0x0003e20000100a00 */
[----:B--2---:R-:W-:Y:S01]  /*ab40*/  MOV R14, 0xb47633b6 ;  /* 0xb47633b6000e7802 */ /* 0x004fe20000000f00 */
[----:B------:R-:W-:Y:S02]  /*ab50*/  HFMA2 R15, -RZ, RZ, 0.0938720703125, 0.00019967555999755859375 ;  /* 0x2e020a8bff0f7431 */ /* 0x000fe400000001ff */
[----:B------:R2:W-:Y:S04]  /*ab60*/  STL.64 [R1+0x1a0], R8 ;  /* 0x0001a00801007387 */ /* 0x0005e80000100a00 */
[----:B------:R3:W-:Y:S01]  /*ab70*/  STL.64 [R1+0x1a8], R10 ;  /* 0x0001a80a01007387 */ /* 0x0007e20000100a00 */
[----:B0-----:R-:W-:-:S02]  /*ab80*/  HFMA2 R4, -RZ, RZ, 0.16943359375, -79.5625 ;  /* 0x316cd4f9ff047431 */ /* 0x001fc400000001ff */
[----:B------:R-:W-:Y:S01]  /*ab90*/  IMAD.MOV.U32 R5, RZ, RZ, -0x557e622c ;  /* 0xaa819dd4ff057424 */ /* 0x000fe200078e00ff */
[----:B-1----:R-:W-:Y:S01]  /*aba0*/  MOV R6, 0xafd8a791 ;  /* 0xafd8a79100067802 */ /* 0x002fe20000000f00 */
[----:B------:R-:W-:Y:S01]  /*abb0*/  HFMA2 R7, -RZ, RZ, 0.114013671875, -0.0001504421234130859375 ;  /* 0x2f4c88eeff077431 */ /* 0x000fe200000001ff */
[----:B------:R0:W-:Y:S01]  /*abc0*/  STL.64 [R1+0x18], R34 ;  /* 0x0000182201007387 */ /* 0x0001e20000100a00 */
[----:B--2---:R-:W-:Y:S01]  /*abd0*/  IMAD.MOV.U32 R8, RZ, RZ, -0x51c0682a ;  /* 0xae3f97d6ff087424 */ /* 0x004fe200078e00ff */
[----:B------:R-:W-:Y:S02]  /*abe0*/  MOV R9, 0x26b84405 ;  /* 0x26b8440500097802 */ /* 0x000fe40000000f00 */
[----:B------:R1:W-:Y:S01]  /*abf0*/  STL.64 [R1+0x50], R32 ;  /* 0x0000502001007387 */ /* 0x0003e20000100a00 */
[----:B---3--:R-:W-:Y:S02]  /*ac00*/  HFMA2 R10, -RZ, RZ, 0.072509765625, -0.0139923095703125 ;  /* 0x2ca4a32aff0a7431 */ /* 0x008fe400000001ff */
[----:B------:R-:W-:Y:S01]  /*ac10*/  IMAD.MOV.U32 R11, RZ, RZ, -0x53e8c29e ;  /* 0xac173d62ff0b7424 */ /* 0x000fe200078e00ff */
[----:B------:R2:W-:Y:S04]  /*ac20*/  STL.64 [R1+0x1b0], R12 ;  /* 0x0001b00c01007387 */ /* 0x0005e80000100a00 */
[----:B------:R3:W-:Y:S01]  /*ac30*/  STL.64 [R1+0x1b8], R14 ;  /* 0x0001b80e01007387 */ /* 0x0007e20000100a00 */
[----:B0-----:R-:W-:-:S02]  /*ac40*/  IMAD.MOV.U32 R34, RZ, RZ, 0x2900827e ;  /* 0x2900827eff227424 */ /* 0x001fc400078e00ff */
[----:B------:R-:W-:Y:S01]  /*ac50*/  HFMA2 R35, -RZ, RZ, -0.02374267578125, 0.0077667236328125 ;  /* 0xa6141ff4ff237431 */ /* 0x000fe200000001ff */
[----:B-1----:R-:W-:Y:S01]  /*ac60*/  MOV R32, 0xb37711e8 ;  /* 0xb37711e800207802 */ /* 0x002fe20000000f00 */
[----:B------:R-:W-:Y:S01]  /*ac70*/  IMAD.MOV.U32 R33, RZ, RZ, 0x324d53d2 ;  /* 0x324d53d2ff217424 */ /* 0x000fe200078e00ff */
[----:B------:R0:W-:Y:S01]  /*ac80*/  STL.64 [R1+0x1c8], R4 ;  /* 0x0001c80401007387 */ /* 0x0001e20000100a00 */
[----:B--2---:R-:W-:Y:S01]  /*ac90*/  IMAD.MOV.U32 R12, RZ, RZ, -0x569cc748 ;  /* 0xa96338b8ff0c7424 */ /* 0x004fe200078e00ff */
[----:B------:R-:W-:Y:S02]  /*aca0*/  MOV R13, 0xb9b09456 ;  /* 0xb9b09456000d7802 */ /* 0x000fe40000000f00 */
[----:B------:R1:W-:Y:S01]  /*acb0*/  STL.64 [R1+0x1d0], R6 ;  /* 0x0001d00601007387 */ /* 0x0003e20000100a00 */
[----:B---3--:R-:W-:Y:S02]  /*acc0*/  HFMA2 R14, -RZ, RZ, -0.5712890625, 0.8759765625 ;  /* 0xb8923b02ff0e7431 */ /* 0x008fe400000001ff */
[----:B------:R-:W-:Y:S01]  /*acd0*/  IMAD.MOV.U32 R15, RZ, RZ, 0x39915f44 ;  /* 0x39915f44ff0f7424 */ /* 0x000fe200078e00ff */
[----:B------:R2:W-:Y:S04]  /*ace0*/  STL.64 [R1+0x1d8], R8 ;  /* 0x0001d80801007387 */ /* 0x0005e80000100a00 */
[----:B------:R3:W-:Y:S01]  /*acf0*/  STL.64 [R1+0x1e0], R10 ;  /* 0x0001e00a01007387 */ /* 0x0007e20000100a00 */
[----:B0-----:R-:W-:Y:S01]  /*ad00*/  MOV R4, 0xb9510216 ;  /* 0xb951021600047802 */ /* 0x001fe20000000f00 */
[----:B------:R-:W-:-:S02]  /*ad10*/  HFMA2 R5, -RZ, RZ, 0.5693359375, -0.000445842742919921875 ;  /* 0x388e8f4eff057431 */ /* 0x000fc400000001ff */
[----:B-1----:R-:W-:Y:S01]  /*ad20*/  IMAD.MOV.U32 R6, RZ, RZ, 0x34185ee8 ;  /* 0x34185ee8ff067424 */ /* 0x002fe200078e00ff */
[----:B------:R-:W-:Y:S01]  /*ad30*/  MOV R7, 0xb76411fe ;  /* 0xb76411fe00077802 */ /* 0x000fe20000000f00 */
[----:B------:R0:W-:Y:S01]  /*ad40*/  STL.64 [R1+0x58], R34 ;  /* 0x0000582201007387 */ /* 0x0001e20000100a00 */
[----:B--2---:R-:W-:Y:S01]  /*ad50*/  MOV R8, 0xafb2ce7f ;  /* 0xafb2ce7f00087802 */ /* 0x004fe20000000f00 */
[----:B------:R-:W-:Y:S02]  /*ad60*/  HFMA2 R9, -RZ, RZ, 0.29541015625, 0.0001986026763916015625 ;  /* 0x34ba0a82ff097431 */ /* 0x000fe400000001ff */
[----:B------:R1:W-:Y:S01]  /*ad70*/  STL.64 [R1+0x90], R32 ;  /* 0x0000902001007387 */ /* 0x0003e20000100a00 */
[----:B---3--:R-:W-:Y:S01]  /*ad80*/  IMAD.MOV.U32 R10, RZ, RZ, -0x4bb9ecc2 ;  /* 0xb446133eff0a7424 */ /* 0x008fe200078e00ff */
[----:B------:R-:W-:Y:S02]  /*ad90*/  MOV R11, 0x334f3181 ;  /* 0x334f3181000b7802 */ /* 0x000fe40000000f00 */
[----:B------:R2:W-:Y:S04]  /*ada0*/  STL.64 [R1+0x1f0], R12 ;  /* 0x0001f00c01007387 */ /* 0x0005e80000100a00 */
[----:B------:R3:W-:Y:S01]  /*adb0*/  STL.64 [R1+0x1f8], R14 ;  /* 0x0001f80e01007387 */ /* 0x0007e20000100a00 */
[----:B0-----:R-:W-:Y:S01]  /*adc0*/  MOV R34, 0x29889f1d ;  /* 0x29889f1d00227802 */ /* 0x001fe20000000f00 */
[----:B------:R-:W-:-:S02]  /*add0*/  IMAD.MOV.U32 R35, RZ, RZ, 0x2cfc020e ;  /* 0x2cfc020eff237424 */ /* 0x000fc400078e00ff */
[----:B-1----:R-:W-:Y:S02]  /*ade0*/  IMAD.MOV.U32 R32, RZ, RZ, 0x3a4a4588 ;  /* 0x3a4a4588ff207424 */ /* 0x002fe400078e00ff */
[----:B------:R-:W-:Y:S01]  /*adf0*/  HFMA2 R33, -RZ, RZ, 0.37646484375, -160.625 ;  /* 0x3606d905ff217431 */ /* 0x000fe200000001ff */
[----:B------:R0:W-:Y:S01]  /*ae00*/  STL.64 [R1+0x200], R4 ;  /* 0x0002000401007387 */ /* 0x0001e20000100a00 */
[----:B--2---:R-:W-:Y:S02]  /*ae10*/  HFMA2 R12, -RZ, RZ, -0.03619384765625, 0.00014913082122802734375 ;  /* 0xa8a208e3ff0c7431 */ /* 0x004fe400000001ff */
[----:B------:R-:W-:Y:S01]  /*ae20*/  IMAD.MOV.U32 R13, RZ, RZ, -0x4e275220 ;  /* 0xb1d8ade0ff0d7424 */ /* 0x000fe200078e00ff */
[----:B------:R1:W-:Y:S01]  /*ae30*/  STL.64 [R1+0x208], R6 ;  /* 0x0002080601007387 */ /* 0x0003e20000100a00 */
[----:B---3--:R-:W-:Y:S01]  /*ae40*/  MOV R14, 0x315951d7 ;  /* 0x315951d7000e7802 */ /* 0x008fe20000000f00 */
[----:B------:R-:W-:Y:S02]  /*ae50*/  HFMA2 R15, -RZ, RZ, -0.1356201171875, -0.00011593103408813476562 ;  /* 0xb0578799ff0f7431 */ /* 0x000fe400000001ff */
[----:B------:R2:W-:Y:S04]  /*ae60*/  STL.64 [R1+0x218], R8 ;  /* 0x0002180801007387 */ /* 0x0005e80000100a00 */
[----:B------:R3:W-:Y:S01]  /*ae70*/  STL.64 [R1+0x220], R10 ;  /* 0x0002200a01007387 */ /* 0x0007e20000100a00 */
[----:B0-----:R-:W-:-:S02]  /*ae80*/  HFMA2 R4, -RZ, RZ, -0.0980224609375, -1.0073184967041015625e-05 ;  /* 0xae4680a9ff047431 */ /* 0x001fc400000001ff */
[----:B------:R-:W-:Y:S01]  /*ae90*/  IMAD.MOV.U32 R5, RZ, RZ, 0x2d3dfaf5 ;  /* 0x2d3dfaf5ff057424 */ /* 0x000fe200078e00ff */
[----:B-1----:R-:W-:Y:S01]  /*aea0*/  MOV R6, 0xa428dfed ;  /* 0xa428dfed00067802 */ /* 0x002fe20000000f00 */
[----:B------:R-:W-:Y:S01]  /*aeb0*/  HFMA2 R7, -RZ, RZ, -0.05987548828125, 3760 ;  /* 0xabaa6b58ff077431 */ /* 0x000fe200000001ff */
[----:B------:R0:W-:Y:S01]  /*aec0*/  STL.64 [R1+0xa8], R34 ;  /* 0x0000a82201007387 */ /* 0x0001e20000100a00 */
[----:B--2---:R-:W-:Y:S01]  /*aed0*/  IMAD.MOV.U32 R8, RZ, RZ, 0x2b1fe612 ;  /* 0x2b1fe612ff087424 */ /* 0x004fe200078e00ff */
[----:B------:R-:W-:Y:S02]  /*aee0*/  MOV R9, 0xaa152d8b ;  /* 0xaa152d8b00097802 */ /* 0x000fe40000000f00 */
[----:B------:R1:W-:Y:S01]  /*aef0*/  STL.64 [R1+0xd0], R32 ;  /* 0x0000d02001007387 */ /* 0x0003e20000100a00 */
[----:B---3--:R-:W-:Y:S02]  /*af00*/  HFMA2 R10, -RZ, RZ, 0.75537109375, 7.47265625 ;  /* 0x3a0b4779ff0a7431 */ /* 0x008fe400000001ff */
[----:B------:R-:W-:Y:S01]  /*af10*/  IMAD.MOV.U32 R11, RZ, RZ, -0x45e4c462 ;  /* 0xba1b3b9eff0b7424 */ /* 0x000fe200078e00ff */
[----:B------:R2:W-:Y:S04]  /*af20*/  STL.64 [R1+0x228], R12 ;  /* 0x0002280c01007387 */ /* 0x0005e80000100a00 */
[----:B------:R3:W-:Y:S01]  /*af30*/  STL.64 [R1+0x230], R14 ;  /* 0x0002300e01007387 */ /* 0x0007e20000100a00 */
[----:B0-----:R-:W-:Y:S01]  /*af40*/  HFMA2 R34, -RZ, RZ, -0.201416015625, 0.003711700439453125 ;  /* 0xb2721b9aff227431 */ /* 0x001fe200000001ff */
[----:B------:R-:W-:-:S02]  /*af50*/  MOV R35, 0x31d606a3 ;  /* 0x31d606a300237802 */ /* 0x000fc40000000f00 */
[----:B-1----:R-:W-:Y:S01]  /*af60*/  MOV R32, 0xa9df0b0c ;  /* 0xa9df0b0c00207802 */ /* 0x002fe20000000f00 */
[----:B------:R-:W-:Y:S01]  /*af70*/  IMAD.MOV.U32 R33, RZ, RZ, 0x23ae9da1 ;  /* 0x23ae9da1ff217424 */ /* 0x000fe200078e00ff */
[----:B------:R0:W-:Y:S01]  /*af80*/  STL.64 [R1+0x240], R4 ;  /* 0x0002400401007387 */ /* 0x0001e20000100a00 */
[----:B--2---:R-:W-:Y:S01]  /*af90*/  IMAD.MOV.U32 R12, RZ, RZ, -0x4754ffb6 ;  /* 0xb8ab004aff0c7424 */ /* 0x004fe200078e00ff */
[----:B------:R-:W-:Y:S02]  /*afa0*/  MOV R13, 0x386b5efc ;  /* 0x386b5efc000d7802 */ /* 0x000fe40000000f00 */
[----:B------:R1:W-:Y:S01]  /*afb0*/  STL.64 [R1+0x248], R6 ;  /* 0x0002480601007387 */ /* 0x0003e20000100a00 */
[----:B---3--:R-:W-:Y:S02]  /*afc0*/  HFMA2 R14, -RZ, RZ, -0.474853515625, -2.73828125 ;  /* 0xb799c17aff0e7431 */ /* 0x008fe400000001ff */
[----:B------:R-:W-:Y:S01]  /*afd0*/  IMAD.MOV.U32 R15, RZ, RZ, -0x4eac5ede ;  /* 0xb153a122ff0f7424 */ /* 0x000fe200078e00ff */
[----:B------:R2:W-:Y:S04]  /*afe0*/  STL.64 [R1+0x250], R8 ;  /* 0x0002500801007387 */ /* 0x0005e80000100a00 */
[----:B------:R3:W-:Y:S01]  /*aff0*/  STL.64 [R1+0x258], R10 ;  /* 0x0002580a01007387 */ /* 0x0007e20000100a00 */
[----:B0-----:R-:W-:Y:S01]  /*b000*/  MOV R4, 0x36688aea ;  /* 0x36688aea00047802 */ /* 0x001fe20000000f00 */
[----:B------:R-:W-:-:S02]  /*b010*/  HFMA2 R5, -RZ, RZ, -0.376953125, 0.066162109375 ;  /* 0xb6082c3cff057431 */ /* 0x000fc400000001ff */
[----:B-1----:R-:W-:Y:S01]  /*b020*/  IMAD.MOV.U32 R6, RZ, RZ, 0x351b6448 ;  /* 0x351b6448ff067424 */ /* 0x002fe200078e00ff */
[----:B------:R-:W-:Y:S01]  /*b030*/  MOV R7, 0x2a83a738 ;  /* 0x2a83a73800077802 */ /* 0x000fe20000000f00 */
[----:B------:R0:W-:Y:S01]  /*b040*/  STL.64 [R1+0xf8], R34 ;  /* 0x0000f82201007387 */ /* 0x0001e20000100a00 */
[----:B--2---:R-:W-:Y:S01]  /*b050*/  MOV R8, 0xb2578752 ;  /* 0xb257875200087802 */ /* 0x004fe20000000f00 */
[----:B------:R-:W-:Y:S02]  /*b060*/  HFMA2 R9, -RZ, RZ, 0.04498291015625, -5.83203125 ;  /* 0x29c2c5d5ff097431 */ /* 0x000fe400000001ff */
[----:B------:R1:W-:Y:S01]  /*b070*/  STL.64 [R1+0x120], R32 ;  /* 0x0001202001007387 */ /* 0x0003e20000100a00 */
[----:B---3--:R-:W-:Y:S01]  /*b080*/  IMAD.MOV.U32 R10, RZ, RZ, 0x30e787cd ;  /* 0x30e787cdff0a7424 */ /* 0x008fe200078e00ff */
[----:B------:R-:W-:Y:S02]  /*b090*/  MOV R11, 0xb06bb8ab ;  /* 0xb06bb8ab000b7802 */ /* 0x000fe40000000f00 */
[----:B------:R2:W-:Y:S04]  /*b0a0*/  STL.64 [R1+0x268], R12 ;  /* 0x0002680c01007387 */ /* 0x0005e80000100a00 */
[----:B------:R3:W-:Y:S01]  /*b0b0*/  STL.64 [R1+0x270], R14 ;  /* 0x0002700e01007387 */ /* 0x0007e20000100a00 */
[----:B0-----:R-:W-:Y:S01]  /*b0c0*/  IMAD.MOV.U32 R34, RZ, RZ, -0x49419487 ;  /* 0xb6be6b79ff227424 */ /* 0x001fe200078e00ff */
[----:B------:R-:W-:-:S02]  /*b0d0*/  MOV R35, 0x35bf0101 ;  /* 0x35bf010100237802 */ /* 0x000fc40000000f00 */
[----:B-1----:R-:W-:Y:S01]  /*b0e0*/  MOV R32, 0xa87a302c ;  /* 0xa87a302c00207802 */ /* 0x002fe20000000f00 */
[----:B------:R-:W-:Y:S01]  /*b0f0*/  HFMA2 R33, -RZ, RZ, -0.08984375, -0.00161647796630859375 ;  /* 0xadc0969fff217431 */ /* 0x000fe200000001ff */
[----:B------:R0:W-:Y:S01]  /*b100*/  STL.64 [R1+0x278], R4 ;  /* 0x0002780401007387 */ /* 0x0001e20000100a00 */
[----:B--2---:R-:W-:Y:S02]  /*b110*/  HFMA2 R12, -RZ, RZ, 0.11602783203125, 45856 ;  /* 0x2f6d7999ff0c7431 */ /* 0x004fe400000001ff */
[----:B------:R-:W-:Y:S01]  /*b120*/  IMAD.MOV.U32 R13, RZ, RZ, -0x59a49046 ;  /* 0xa65b6fbaff0d7424 */ /* 0x000fe200078e00ff */
[----:B------:R1:W-:Y:S01]  /*b130*/  STL.64 [R1+0x280], R6 ;  /* 0x0002800601007387 */ /* 0x0003e20000100a00 */
[----:B---3--:R-:W-:Y:S01]  /*b140*/  MOV R14, 0xadea538c ;  /* 0xadea538c000e7802 */ /* 0x008fe20000000f00 */
[----:B------:R-:W-:Y:S02]  /*b150*/  HFMA2 R15, -RZ, RZ, 0.08428955078125, -213.875 ;  /* 0x2d65daafff0f7431 */ /* 0x000fe400000001ff */
[----:B------:R2:W-:Y:S04]  /*b160*/  STL.64 [R1+0x290], R8 ;  /* 0x0002900801007387 */ /* 0x0005e80000100a00 */
[----:B------:R3:W-:Y:S01]  /*b170*/  STL.64 [R1+0x298], R10 ;  /* 0x0002980a01007387 */ /* 0x0007e20000100a00 */
[----:B0-----:R-:W-:-:S02]  /*b180*/  HFMA2 R4, -RZ, RZ, 0.053192138671875, -1.634765625 ;  /* 0x2acfbe8aff047431 */ /* 0x001fc400000001ff */
[----:B------:R-:W-:Y:S01]  /*b190*/  IMAD.MOV.U32 R5, RZ, RZ, 0x39b48c3d ;  /* 0x39b48c3dff057424 */ /* 0x000fe200078e00ff */
[----:B-1----:R-:W-:Y:S01]  /*b1a0*/  MOV R6, 0x3858ebaf ;  /* 0x3858ebaf00067802 */ /* 0x002fe20000000f00 */
[----:B------:R-:W-:Y:S01]  /*b1b0*/  HFMA2 R7, -RZ, RZ, -0.71044921875, -0.0028133392333984375 ;  /* 0xb9af99c3ff077431 */ /* 0x000fe200000001ff */
[----:B------:R0:W-:Y:S01]  /*b1c0*/  STL.64 [R1+0x148], R34 ;  /* 0x0001482201007387 */ /* 0x0001e20000100a00 */
[----:B--2---:R-:W-:Y:S01]  /*b1d0*/  IMAD.MOV.U32 R8, RZ, RZ, 0x3993775b ;  /* 0x3993775bff087424 */ /* 0x004fe200078e00ff */
[----:B------:R-:W-:Y:S02]  /*b1e0*/  MOV R9, 0xb8e63214 ;  /* 0xb8e6321400097802 */ /* 0x000fe40000000f00 */
[----:B------:R1:W-:Y:S01]  /*b1f0*/  STL.64 [R1+0x170], R32 ;  /* 0x0001702001007387 */ /* 0x0003e20000100a00 */
[----:B---3--:R-:W-:Y:S02]  /*b200*/  HFMA2 R10, -RZ, RZ, -0.251953125, -24.875 ;  /* 0xb408ce38ff0a7431 */ /* 0x008fe400000001ff */
[----:B------:R-:W-:Y:S01]  /*b210*/  IMAD.MOV.U32 R11, RZ, RZ, 0x37e8bcc2 ;  /* 0x37e8bcc2ff0b7424 */ /* 0x000fe200078e00ff */
[----:B------:R2:W-:Y:S04]  /*b220*/  STL.64 [R1+0x2a0], R12 ;  /* 0x0002a00c01007387 */ /* 0x0005e80000100a00 */
[----:B------:R3:W-:Y:S01]  /*b230*/  STL.64 [R1+0x2a8], R14 ;  /* 0x0002a80e01007387 */ /* 0x0007e20000100a00 */
[----:B0-----:R-:W-:-:S02]  /*b240*/  HFMA2 R34, -RZ, RZ, -0.701171875, -19.3125 ;  /* 0xb99cccd4ff227431 */ /* 0x001fc400000001ff */
[----:B------:R-:W-:Y:S02]  /*b250*/  IMAD.MOV.U32 R35, RZ, RZ, -0x4a3b86a9 ;  /* 0xb5c47957ff237424 */ /* 0x000fe400078e00ff */
[----:B-1----:R-:W-:Y:S01]  /*b260*/  IMAD.MOV.U32 R32, RZ, RZ, 0x32f7f4a2 ;  /* 0x32f7f4a2ff207424 */ /* 0x002fe200078e00ff */
[----:B------:R-:W-:Y:S01]  /*b270*/  MOV R33, 0xb273c722 ;  /* 0xb273c72200217802 */ /* 0x000fe20000000f00 */
[----:B------:R0:W-:Y:S01]  /*b280*/  STL.64 [R1+0x2b8], R4 ;  /* 0x0002b80401007387 */ /* 0x0001e20000100a00 */
[----:B--2---:R-:W-:Y:S01]  /*b290*/  IMAD.MOV.U32 R12, RZ, RZ, 0x3007c16d ;  /* 0x3007c16dff0c7424 */ /* 0x004fe200078e00ff */
[----:B------:R-:W-:Y:S02]  /*b2a0*/  MOV R13, 0xb58e3567 ;  /* 0xb58e3567000d7802 */ /* 0x000fe40000000f00 */
[----:B------:R1:W-:Y:S01]  /*b2b0*/  STL.64 [R1+0x2c0], R6 ;  /* 0x0002c00601007387 */ /* 0x0003e20000100a00 */
[----:B---3--:R-:W-:Y:S02]  /*b2c0*/  HFMA2 R14, -RZ, RZ, 0.321533203125, -0.00016295909881591796875 ;  /* 0x35258957ff0e7431 */ /* 0x008fe400000001ff */
[----:B------:R-:W-:Y:S01]  /*b2d0*/  IMAD.MOV.U32 R15, RZ, RZ, -0x4bc36b44 ;  /* 0xb43c94bcff0f7424 */ /* 0x000fe200078e00ff */
[----:B------:R2:W-:Y:S04]  /*b2e0*/  STL.64 [R1+0x2c8], R8 ;  /* 0x0002c80801007387 */ /* 0x0005e80000100a00 */
[----:B------:R3:W-:Y:S01]  /*b2f0*/  STL.64 [R1+0x2d0], R10 ;  /* 0x0002d00a01007387 */ /* 0x0007e20000100a00 */
[----:B0-----:R-:W-:Y:S01]  /*b300*/  MOV R4, 0xabb69977 ;  /* 0xabb6997700047802 */ /* 0x001fe20000000f00 */
[----:B------:R-:W-:-:S02]  /*b310*/  HFMA2 R5, -RZ, RZ, 0.2156982421875, -0.0001523494720458984375 ;  /* 0x32e788feff057431 */ /* 0x000fc400000001ff */
[----:B-1----:R-:W-:Y:S01]  /*b320*/  IMAD.MOV.U32 R6, RZ, RZ, -0x4d858bba ;  /* 0xb27a7446ff067424 */ /* 0x002fe200078e00ff */
[----:B------:R-:W-:Y:S01]  /*b330*/  MOV R7, 0x31859418 ;  /* 0x3185941800077802 */ /* 0x000fe20000000f00 */
[----:B------:R0:W-:Y:S01]  /*b340*/  STL.64 [R1+0x198], R34 ;  /* 0x0001982201007387 */ /* 0x0001e20000100a00 */
[----:B--2---:R-:W-:Y:S01]  /*b350*/  MOV R8, 0x2f96d785 ;  /* 0x2f96d78500087802 */ /* 0x004fe20000000f00 */
[----:B------:R-:W-:Y:S02]  /*b360*/  HFMA2 R9, -RZ, RZ, -0.10308837890625, -109.3125 ;  /* 0xae99d6d5ff097431 */ /* 0x000fe400000001ff */
[----:B------:R1:W-:Y:S01]  /*b370*/  STL.64 [R1+0x1c0], R32 ;  /* 0x0001c02001007387 */ /* 0x0003e20000100a00 */
[----:B---3--:R-:W-:Y:S01]  /*b380*/  IMAD.MOV.U32 R10, RZ, RZ, 0x23eee253 ;  /* 0x23eee253ff0a7424 */ /* 0x008fe200078e00ff */
[----:B------:R-:W-:Y:S02]  /*b390*/  MOV R11, 0x2d1bcefb ;  /* 0x2d1bcefb000b7802 */ /* 0x000fe40000000f00 */
[----:B------:R2:W-:Y:S04]  /*b3a0*/  STL.64 [R1+0x2e0], R12 ;  /* 0x0002e00c01007387 */ /* 0x0005e80000100a00 */
[----:B------:R3:W-:Y:S01]  /*b3b0*/  STL.64 [R1+0x2e8], R14 ;  /* 0x0002e80e01007387 */ /* 0x0007e20000100a00 */
[----:B0-----:R-:W-:Y:S01]  /*b3c0*/  MOV R34, 0x2b0a2bbf ;  /* 0x2b0a2bbf00227802 */ /* 0x001fe20000000f00 */
[----:B------:R-:W-:-:S02]  /*b3d0*/  HFMA2 R35, -RZ, RZ, -0.01349639892578125, -201.75 ;  /* 0xa2e9da4eff237431 */ /* 0x000fc400000001ff */
[----:B-1----:R-:W-:Y:S02]  /*b3e0*/  HFMA2 R32, -RZ, RZ, 0.43896484375, -0.00010782480239868164062 ;  /* 0x37068711ff207431 */ /* 0x002fe400000001ff */
[----:B------:R-:W-:Y:S01]  /*b3f0*/  IMAD.MOV.U32 R33, RZ, RZ, -0x49e638a7 ;  /* 0xb619c759ff217424 */ /* 0x000fe200078e00ff */
[----:B------:R0:W-:Y:S01]  /*b400*/  STL.64 [R1+0x2f0], R4 ;  /* 0x0002f00401007387 */ /* 0x0001e20000100a00 */
[----:B--2---:R-:W-:Y:S02]  /*b410*/  HFMA2 R12, -RZ, RZ, -0.0718994140625, -4320 ;  /* 0xac9aec38ff0c7431 */ /* 0x004fe400000001ff */
[----:B------:R-:W-:Y:S01]  /*b420*/  IMAD.MOV.U32 R13, RZ, RZ, 0x2b98eb50 ;  /* 0x2b98eb50ff0d7424 */ /* 0x000fe200078e00ff */
[----:B------:R1:W-:Y:S01]  /*b430*/  STL.64 [R1+0x2f8], R6 ;  /* 0x0002f80601007387 */ /* 0x0003e20000100a00 */
[----:B---3--:R-:W-:Y:S01]  /*b440*/  MOV R14, 0xba2b14da ;  /* 0xba2b14da000e7802 */ /* 0x008fe20000000f00 */
[----:B------:R-:W-:Y:S02]  /*b450*/  HFMA2 R15, -RZ, RZ, 0.794921875, 0.00070858001708984375 ;  /* 0x3a5c11ceff0f7431 */ /* 0x000fe400000001ff */
[----:B------:R2:W-:Y:S04]  /*b460*/  STL.64 [R1+0x308], R8 ;  /* 0x0003080801007387 */ /* 0x0005e80000100a00 */
[----:B------:R3:W-:Y:S01]  /*b470*/  STL.64 [R1+0x310], R10 ;  /* 0x0003100a01007387 */ /* 0x0007e20000100a00 */
[----:B0-----:R-:W-:-:S02]  /*b480*/  HFMA2 R4, -RZ, RZ, 0.6474609375, -0.000142574310302734375 ;  /* 0x392e88acff047431 */ /* 0x001fc400000001ff */
[----:B------:R-:W-:Y:S01]  /*b490*/  IMAD.MOV.U32 R5, RZ, RZ, -0x46f9f482 ;  /* 0xb9060b7eff057424 */ /* 0x000fe200078e00ff */
[----:B-1----:R-:W-:Y:S01]  /*b4a0*/  MOV R6, 0x384231bf ;  /* 0x384231bf00067802 */ /* 0x002fe20000000f00 */
[----:B------:R-:W-:Y:S01]  /*b4b0*/  HFMA2 R7, -RZ, RZ, 0.17529296875, -0.0038089752197265625 ;  /* 0x319c9bcdff077431 */ /* 0x000fe200000001ff */
[----:B------:R0:W-:Y:S01]  /*b4c0*/  STL.64 [R1+0x1e8], R34 ;  /* 0x0001e82201007387 */ /* 0x0001e20000100a00 */
[----:B--2---:R-:W-:Y:S01]  /*b4d0*/  IMAD.MOV.U32 R8, RZ, RZ, -0x48ce3da8 ;  /* 0xb731c258ff087424 */ /* 0x004fe200078e00ff */
[----:B------:R-:W-:Y:S02]  /*b4e0*/  MOV R9, 0x36e39c79 ;  /* 0x36e39c7900097802 */ /* 0x000fe40000000f00 */
[----:B------:R1:W-:Y:S01]  /*b4f0*/  STL.64 [R1+0x210], R32 ;  /* 0x0002102001007387 */ /* 0x0003e20000100a00 */
[----:B---3--:R-:W-:Y:S02]  /*b500*/  HFMA2 R10, -RZ, RZ, -0.378173828125, 7572 ;  /* 0xb60d6f65ff0a7431 */ /* 0x008fe400000001ff */
[----:B------:R-:W-:Y:S01]  /*b510*/  IMAD.MOV.U32 R11, RZ, RZ, -0x5268961f ;  /* 0xad9769e1ff0b7424 */ /* 0x000fe200078e00ff */
[----:B------:R2:W-:Y:S04]  /*b520*/  STL.64 [R1+0x318], R12 ;  /* 0x0003180c01007387 */ /* 0x0005e80000100a00 */
[----:B------:R3:W-:Y:S01]  /*b530*/  STL.64 [R1+0x320], R14 ;  /* 0x0003200e01007387 */ /* 0x0007e20000100a00 */
[----:B0-----:R-:W-:Y:S01]  /*b540*/  IMAD.MOV.U32 R34, RZ, RZ, 0x27bb1603 ;  /* 0x27bb1603ff227424 */ /* 0x001fe200078e00ff */
[----:B------:R-:W-:-:S02]  /*b550*/  MOV R35, 0x2ecdce2c ;  /* 0x2ecdce2c00237802 */ /* 0x000fc40000000f00 */
[----:B-1----:R-:W-:Y:S01]  /*b560*/  MOV R32, 0x398e04a8 ;  /* 0x398e04a800207802 */ /* 0x002fe20000000f00 */
[----:B------:R-:W-:Y:S01]  /*b570*/  HFMA2 R33, -RZ, RZ, 0.3330078125, 0.00890350341796875 ;  /* 0x3554208fff217431 */ /* 0x000fe200000001ff */
[----:B------:R0:W-:Y:S01]  /*b580*/  STL.64 [R1+0x330], R4 ;  /* 0x0003300401007387 */ /* 0x0001e20000100a00 */
[----:B--2---:R-:W-:Y:S01]  /*b590*/  IMAD.MOV.U32 R12, RZ, RZ, 0x33859412 ;  /* 0x33859412ff0c7424 */ /* 0x004fe200078e00ff */
[----:B------:R-:W-:Y:S02]  /*b5a0*/  MOV R13, 0x263e2a76 ;  /* 0x263e2a76000d7802 */ /* 0x000fe40000000f00 */
[----:B------:R1:W-:Y:S01]  /*b5b0*/  STL.64 [R1+0x338], R6 ;  /* 0x0003380601007387 */ /* 0x0003e20000100a00 */
[----:B---3--:R-:W-:Y:S02]  /*b5c0*/  HFMA2 R14, -RZ, RZ, -0.19189453125, -3.482421875 ;  /* 0xb224c2f7ff0e7431 */ /* 0x008fe400000001ff */
[----:B------:R-:W-:Y:S01]  /*b5d0*/  IMAD.MOV.U32 R15, RZ, RZ, 0x31b31feb ;  /* 0x31b31febff0f7424 */ /* 0x000fe200078e00ff */
[----:B------:R2:W-:Y:S04]  /*b5e0*/  STL.64 [R1+0x340], R8 ;  /* 0x0003400801007387 */ /* 0x0005e80000100a00 */
[----:B------:R3:W-:Y:S01]  /*b5f0*/  STL.64 [R1+0x348], R10 ;  /* 0x0003480a01007387 */ /* 0x0007e20000100a00 */
[----:B0-----:R-:W-:Y:S01]  /*b600*/  MOV R4, 0xb0c04c88 ;  /* 0xb0c04c8800047802 */ /* 0x001fe20000000f00 */
[----:B------:R-:W-:-:S02]  /*b610*/  HFMA2 R5, -RZ, RZ, 0.0238494873046875, 0.0089569091796875 ;  /* 0x261b2096ff057431 */ /* 0x000fc400000001ff */
[----:B-1----:R-:W-:Y:S01]  /*b620*/  IMAD.MOV.U32 R6, RZ, RZ, 0x2f563c98 ;  /* 0x2f563c98ff067424 */ /* 0x002fe200078e00ff */
[----:B------:R-:W-:Y:S01]  /*b630*/  MOV R7, 0xaedeb390 ;  /* 0xaedeb39000077802 */ /* 0x000fe20000000f00 */
[----:B------:R0:W-:Y:S01]  /*b640*/  STL.64 [R1+0x238], R34 ;  /* 0x0002382201007387 */ /* 0x0001e20000100a00 */
[----:B--2---:R-:W-:Y:S01]  /*b650*/  MOV R8, 0xac6d4b31 ;  /* 0xac6d4b3100087802 */ /* 0x004fe20000000f00 */
[----:B------:R-:W-:Y:S02]  /*b660*/  HFMA2 R9, -RZ, RZ, -0.763671875, 8164 ;  /* 0xba1c6ff9ff097431 */ /* 0x000fe400000001ff */
[----:B------:R1:W-:Y:S01]  /*b670*/  STL.64 [R1+0x260], R32 ;  /* 0x0002602001007387 */ /* 0x0003e20000100a00 */
[----:B---3--:R-:W-:Y:S01]  /*b680*/  IMAD.MOV.U32 R10, RZ, RZ, -0x4768e703 ;  /* 0xb89718fdff0a7424 */ /* 0x008fe200078e00ff */
[----:B------:R-:W-:Y:S02]  /*b690*/  MOV R11, 0x3a31cb4e ;  /* 0x3a31cb4e000b7802 */ /* 0x000fe40000000f00 */
[----:B------:R2:W-:Y:S04]  /*b6a0*/  STL.64 [R1+0x358], R12 ;  /* 0x0003580c01007387 */ /* 0x0005e80000100a00 */
[----:B------:R3:W-:Y:S01]  /*b6b0*/  STL.64 [R1+0x360], R14 ;  /* 0x0003600e01007387 */ /* 0x0007e20000100a00 */
[----:B0-----:R-:W-:-:S02]  /*b6c0*/  HFMA2 R34, -RZ, RZ, -0.2418212890625, -0.00189113616943359375 ;  /* 0xb3bd97bfff227431 */ /* 0x001fc400000001ff */
[----:B------:R-:W-:Y:S02]  /*b6d0*/  IMAD.MOV.U32 R35, RZ, RZ, 0x334bbc63 ;  /* 0x334bbc63ff237424 */ /* 0x000fe400078e00ff */
[----:B-1----:R-:W-:Y:S01]  /*b6e0*/  IMAD.MOV.U32 R32, RZ, RZ, -0x53a03bb8 ;  /* 0xac5fc448ff207424 */ /* 0x002fe200078e00ff */
[----:B------:R-:W-:Y:S01]  /*b6f0*/  MOV R33, 0x22adcde9 ;  /* 0x22adcde900217802 */ /* 0x000fe20000000f00 */
[----:B------:R0:W-:Y:S01]  /*b700*/  STL.64 [R1+0x368], R4 ;  /* 0x0003680401007387 */ /* 0x0001e20000100a00 */
[----:B--2---:R-:W-:Y:S02]  /*b710*/  HFMA2 R12, -RZ, RZ, -0.76904296875, -30.296875 ;  /* 0xba27cf93ff0c7431 */ /* 0x004fe400000001ff */
[----:B------:R-:W-:Y:S01]  /*b720*/  IMAD.MOV.U32 R13, RZ, RZ, 0x39917d90 ;  /* 0x39917d90ff0d7424 */ /* 0x000fe200078e00ff */
[----:B------:R1:W-:Y:S01]  /*b730*/  STL.64 [R1+0x370], R6 ;  /* 0x0003700601007387 */ /* 0x0003e20000100a00 */
[----:B---3--:R-:W-:Y:S01]  /*b740*/  MOV R14, 0x3443638e ;  /* 0x3443638e000e7802 */ /* 0x008fe20000000f00 */
[----:B------:R-:W-:-:S02]  /*b750*/  HFMA2 R15, -RZ, RZ, -0.58642578125, -64.125 ;  /* 0xb8b1d402ff0f7431 */ /* 0x000fc400000001ff */
[----:B------:R2:W-:Y:S04]  /*b760*/  STL.64 [R1+0x380], R8 ;  /* 0x0003800801007387 */ /* 0x0005e80000100a00 */
[----:B------:R3:W-:Y:S01]  /*b770*/  STL.64 [R1+0x388], R10 ;  /* 0x0003880a01007387 */ /* 0x0007e20000100a00 */
[----:B0-----:R-:W-:Y:S02]  /*b780*/  HFMA2 R4, -RZ, RZ, -0.1390380859375, -1.1861324310302734375e-05 ;  /* 0xb07380c7ff047431 */ /* 0x001fe400000001ff */
[----:B------:R-:W-:Y:S01]  /*b790*/  IMAD.MOV.U32 R5, RZ, RZ, 0x3697f31f ;  /* 0x3697f31fff057424 */ /* 0x000fe200078e00ff */
[----:B-1----:R-:W-:Y:S01]  /*b7a0*/  MOV R6, 0xb63ec69d ;  /* 0xb63ec69d00067802 */ /* 0x002fe20000000f00 */
[----:B------:R-:W-:Y:S01]  /*b7b0*/  HFMA2 R7, -RZ, RZ, 0.338134765625, -3.265625 ;  /* 0x3569c288ff077431 */ /* 0x000fe200000001ff */
[----:B------:R0:W-:Y:S01]  /*b7c0*/  STL.64 [R1+0x288], R34 ;  /* 0x0002882201007387 */ /* 0x0001e20000100a00 */
[----:B--2---:R-:W-:Y:S01]  /*b7d0*/  IMAD.MOV.U32 R8, RZ, RZ, 0x2c81c80c ;  /* 0x2c81c80cff087424 */ /* 0x004fe200078e00ff */
[----:B------:R-:W-:-:S02]  /*b7e0*/  MOV R9, 0xb424c32d ;  /* 0xb424c32d00097802 */ /* 0x000fc40000000f00 */
[----:B------:R1:W-:Y:S01]  /*b7f0*/  STL.64 [R1+0x2b0], R32 ;  /* 0x0002b02001007387 */ /* 0x0003e20000100a00 */
[----:B---3--:R-:W-:Y:S02]  /*b800*/  HFMA2 R10, -RZ, RZ, 0.241943359375, 47.40625 ;  /* 0x33be51edff0a7431 */ /* 0x008fe400000001ff */
[----:B------:R-:W-:Y:S01]  /*b810*/  IMAD.MOV.U32 R11, RZ, RZ, -0x4d27aa03 ;  /* 0xb2d855fdff0b7424 */ /* 0x000fe200078e00ff */
[----:B------:R2:W-:Y:S04]  /*b820*/  STL.64 [R1+0x390], R12 ;  /* 0x0003900c01007387 */ /* 0x0005e80000100a00 */
[----:B------:R3:W-:Y:S01]  /*b830*/  STL.64 [R1+0x398], R14 ;  /* 0x0003980e01007387 */ /* 0x0007e20000100a00 */
[----:B0-----:R-:W-:Y:S01]  /*b840*/  MOV R34, 0xb799348b ;  /* 0xb799348b00227802 */ /* 0x001fe20000000f00 */
[----:B------:R-:W-:-:S02]  /*b850*/  HFMA2 R35, -RZ, RZ, 0.42236328125, 0.24755859375 ;  /* 0x36c233ecff237431 */ /* 0x000fc400000001ff */
[----:B-1----:R-:W-:Y:S02]  /*b860*/  HFMA2 R32, -RZ, RZ, -0.016387939453125, -55616 ;  /* 0xa432facaff207431 */ /* 0x002fe400000001ff */
[----:B------:R-:W-:Y:S01]  /*b870*/  IMAD.MOV.U32 R33, RZ, RZ, -0x4fed8b93 ;  /* 0xb012746dff217424 */ /* 0x000fe200078e00ff */
[----:B------:R0:W-:Y:S01]  /*b880*/  STL.64 [R1+0x3a8], R4 ;  /* 0x0003a80401007387 */ /* 0x0001e20000100a00 */
[----:B--2---:R-:W-:Y:S01]  /*b890*/  IMAD.MOV.U32 R12, RZ, RZ, -0x4eedda29 ;  /* 0xb11225d7ff0c7424 */ /* 0x004fe200078e00ff */
[----:B------:R-:W-:Y:S02]  /*b8a0*/  MOV R13, 0x301db2a5 ;  /* 0x301db2a5000d7802 */ /* 0x000fe40000000f00 */
[----:B------:R1:W-:Y:S01]  /*b8b0*/  STL.64 [R1+0x3b0], R6 ;  /* 0x0003b00601007387 */ /* 0x0003e20000100a00 */
[----:B---3--:R-:W-:Y:S02]  /*b8c0*/  HFMA2 R14, -RZ, RZ, -0.0085296630859375, -367.25 ;  /* 0xa05eddbdff0e7431 */ /* 0x008fe400000001ff */
[----:B------:R-:W-:Y:S01]  /*b8d0*/  IMAD.MOV.U32 R15, RZ, RZ, -0x514e0798 ;  /* 0xaeb1f868ff0f7424 */ /* 0x000fe200078e00ff */
[----:B------:R2:W-:Y:S04]  /*b8e0*/  STL.64 [R1+0x3b8], R8 ;  /* 0x0003b80801007387 */ /* 0x0005e80000100a00 */
[----:B------:R3:W-:Y:S01]  /*b8f0*/  STL.64 [R1+0x3c0], R10 ;  /* 0x0003c00a01007387 */ /* 0x0007e20000100a00 */
[----:B0-----:R-:W-:Y:S01]  /*b900*/  MOV R4, 0x2e3a66b4 ;  /* 0x2e3a66b400047802 */ /* 0x001fe20000000f00 */
[----:B------:R-:W-:-:S02]  /*b910*/  HFMA2 R5, -RZ, RZ, -0.08209228515625, -0.0003426074981689453125 ;  /* 0xad418d9dff057431 */ /* 0x000fc400000001ff */
[----:B-1----:R-:W-:Y:S01]  /*b920*/  IMAD.MOV.U32 R6, RZ, RZ, 0x3aaea573 ;  /* 0x3aaea573ff067424 */ /* 0x002fe200078e00ff */
[----:B------:R-:W-:Y:S01]  /*b930*/  MOV R7, 0xbafaede5 ;  /* 0xbafaede500077802 */ /* 0x000fe20000000f00 */
[----:B------:R0:W-:Y:S01]  /*b940*/  STL.64 [R1+0x2d8], R34 ;  /* 0x0002d82201007387 */ /* 0x0001e20000100a00 */
[----:B--2---:R-:W-:Y:S01]  /*b950*/  MOV R8, 0xba055d4d ;  /* 0xba055d4d00087802 */ /* 0x004fe20000000f00 */
[----:B------:R-:W-:Y:S02]  /*b960*/  HFMA2 R9, -RZ, RZ, 0.734375, 0.000367641448974609375 ;  /* 0x39e00e06ff097431 */ /* 0x000fe400000001ff */
[----:B------:R1:W-:Y:S01]  /*b970*/  STL.64 [R1+0x300], R32 ;  /* 0x0003002001007387 */ /* 0x0003e20000100a00 */
[----:B---3--:R-:W-:Y:S01]  /*b980*/  IMAD.MOV.U32 R10, RZ, RZ, -0x46cf38dc ;  /* 0xb930c724ff0a7424 */ /* 0x008fe200078e00ff */
[----:B------:R-:W-:Y:S02]  /*b990*/  MOV R11, 0xb20bacf3 ;  /* 0xb20bacf3000b7802 */ /* 0x000fe40000000f00 */
[----:B------:R2:W-:Y:S04]  /*b9a0*/  STL.64 [R1+0x3d0], R12 ;  /* 0x0003d00c01007387 */ /* 0x0005e80000100a00 */
[----:B------:R3:W-:Y:S01]  /*b9b0*/  STL.64 [R1+0x3d8], R14 ;  /* 0x0003d80e01007387 */ /* 0x0007e20000100a00 */
[----:B0-----:R-:W-:Y:S01]  /*b9c0*/  IMAD.MOV.U32 R34, RZ, RZ, -0x461a34c2 ;  /* 0xb9e5cb3eff227424 */ /* 0x001fe200078e00ff */
[----:B------:R-:W-:-:S02]  /*b9d0*/  MOV R35, 0xb53b133b ;  /* 0xb53b133b00237802 */ /* 0x000fc40000000f00 */
[----:B-1----:R-:W-:Y:S01]  /*b9e0*/  MOV R32, 0x34ca97cc ;  /* 0x34ca97cc00207802 */ /* 0x002fe20000000f00 */
[----:B------:R-:W-:Y:S01]  /*b9f0*/  HFMA2 R33, -RZ, RZ, -0.27587890625, -19.78125 ;  /* 0xb46accf2ff217431 */ /* 0x000fe200000001ff */
[----:B------:R0:W-:Y:S01]  /*ba00*/  STL.64 [R1+0x3e0], R4 ;  /* 0x0003e00401007387 */ /* 0x0001e20000100a00 */
[----:B--2---:R-:W-:Y:S02]  /*ba10*/  HFMA2 R12, -RZ, RZ, 0.52978515625, -7944 ;  /* 0x383defc2ff0c7431 */ /* 0x004fe400000001ff */
[----:B------:R-:W-:Y:S01]  /*ba20*/  IMAD.MOV.U32 R13, RZ, RZ, -0x47fcd784 ;  /* 0xb803287cff0d7424 */ /* 0x000fe200078e00ff */
[----:B------:R1:W-:Y:S01]  /*ba30*/  STL.64 [R1+0x3e8], R6 ;  /* 0x0003e80601007387 */ /* 0x0003e20000100a00 */
[----:B---3--:R-:W-:Y:S01]  /*ba40*/  MOV R14, 0x372f51d8 ;  /* 0x372f51d8000e7802 */ /* 0x008fe20000000f00 */
[----:B------:R-:W-:Y:S02]  /*ba50*/  HFMA2 R15, -RZ, RZ, 0.09893798828125, 7.9572200775146484375e-05 ;  /* 0x2e550537ff0f7431 */ /* 0x000fe400000001ff */
[----:B------:R2:W-:Y:S04]  /*ba60*/  STL.64 [R1+0x3f8], R8 ;  /* 0x0003f80801007387 */ /* 0x0005e80000100a00 */
[----:B------:R3:W-:Y:S01]  /*ba70*/  STL.64 [R1+0x400], R10 ;  /* 0x0004000a01007387 */ /* 0x0007e20000100a00 */
[----:B0-----:R-:W-:-:S02]  /*ba80*/  HFMA2 R4, -RZ, RZ, -0.302734375, 95.6875 ;  /* 0xb4d855fbff047431 */ /* 0x001fc400000001ff */
[----:B------:R-:W-:Y:S01]  /*ba90*/  IMAD.MOV.U32 R5, RZ, RZ, -0x55ba340a ;  /* 0xaa45cbf6ff057424 */ /* 0x000fe200078e00ff */
[----:B-1----:R-:W-:Y:S01]  /*baa0*/  MOV R6, 0x3396a2a5 ;  /* 0x3396a2a500067802 */ /* 0x002fe20000000f00 */
[----:B------:R-:W-:Y:S01]  /*bab0*/  HFMA2 R7, -RZ, RZ, -0.2242431640625, -0.000300884246826171875 ;  /* 0xb32d8ceeff077431 */ /* 0x000fe200000001ff */
[----:B------:R0:W-:Y:S01]  /*bac0*/  STL.64 [R1+0x328], R34 ;  /* 0x0003282201007387 */ /* 0x0001e20000100a00 */
[----:B--2---:R-:W-:Y:S01]  /*bad0*/  IMAD.MOV.U32 R8, RZ, RZ, 0x32451f4e ;  /* 0x32451f4eff087424 */ /* 0x004fe200078e00ff */
[----:B------:R-:W-:Y:S02]  /*bae0*/  MOV R9, 0x22924184 ;  /* 0x2292418400097802 */ /* 0x000fe40000000f00 */
[----:B------:R1:W-:Y:S01]  /*baf0*/  STL.64 [R1+0x350], R32 ;  /* 0x0003502001007387 */ /* 0x0003e20000100a00 */
[----:B---3--:R-:W-:Y:S02]  /*bb00*/  HFMA2 R10, -RZ, RZ, -0.15478515625, -0.347412109375 ;  /* 0xb0f4b58fff0a7431 */ /* 0x008fe400000001ff */
[----:B------:R-:W-:Y:S01]  /*bb10*/  IMAD.MOV.U32 R11, RZ, RZ, 0x3085f9d1 ;  /* 0x3085f9d1ff0b7424 */ /* 0x000fe200078e00ff */
[----:B------:R2:W-:Y:S04]  /*bb20*/  STL.64 [R1+0x408], R12 ;  /* 0x0004080c01007387 */ /* 0x0005e80000100a00 */
[----:B------:R3:W-:Y:S01]  /*bb30*/  STL.64 [R1+0x410], R14 ;  /* 0x0004100e01007387 */ /* 0x0007e20000100a00 */
[----:B0-----:R-:W-:-:S02]  /*bb40*/  HFMA2 R34, -RZ, RZ, 0.09210205078125, 635.5 ;  /* 0x2de560f7ff227431 */ /* 0x001fc400000001ff */
[----:B------:R-:W-:Y:S02]  /*bb50*/  IMAD.MOV.U32 R35, RZ, RZ, -0x5d44325b ;  /* 0xa2bbcda5ff237424 */ /* 0x000fe400078e00ff */
[----:B-1----:R-:W-:Y:S01]  /*bb60*/  IMAD.MOV.U32 R32, RZ, RZ, 0x38800900 ;  /* 0x38800900ff207424 */ /* 0x002fe200078e00ff */
[----:B------:R-:W-:Y:S01]  /*bb70*/  MOV R33, 0xb7b0c7e6 ;  /* 0xb7b0c7e600217802 */ /* 0x000fe20000000f00 */
[----:B------:R0:W-:Y:S01]  /*bb80*/  STL.64 [R1+0x420], R4 ;  /* 0x0004200401007387 */ /* 0x0001e20000100a00 */
[----:B--2---:R-:W-:Y:S01]  /*bb90*/  IMAD.MOV.U32 R12, RZ, RZ, 0x2e259399 ;  /* 0x2e259399ff0c7424 */ /* 0x004fe200078e00ff */
[----:B------:R-:W-:Y:S02]  /*bba0*/  MOV R13, 0x3acf0edd ;  /* 0x3acf0edd000d7802 */ /* 0x000fe40000000f00 */
[----:B------:R1:W-:Y:S01]  /*bbb0*/  STL.64 [R1+0x428], R6 ;  /* 0x0004280601007387 */ /* 0x0003e20000100a00 */
[----:B---3--:R-:W-:Y:S02]  /*bbc0*/  HFMA2 R14, -RZ, RZ, 0.6455078125, 2626 ;  /* 0x392a6921ff0e7431 */ /* 0x008fe400000001ff */
[----:B------:R-:W-:Y:S01]  /*bbd0*/  IMAD.MOV.U32 R15, RZ, RZ, -0x44f8c6dd ;  /* 0xbb073923ff0f7424 */ /* 0x000fe200078e00ff */
[----:B------:R2:W-:Y:S04]  /*bbe0*/  STL.64 [R1+0x430], R8 ;  /* 0x0004300801007387 */ /* 0x0005e80000100a00 */
[----:B------:R3:W-:Y:S01]  /*bbf0*/  STL.64 [R1+0x438], R10 ;  /* 0x0004380a01007387 */ /* 0x0007e20000100a00 */
[----:B0-----:R-:W-:-:S02]  /*bc00*/  MOV R4, 0x3b0c2df0 ;  /* 0x3b0c2df000047802 */ /* 0x001fc40000000f00 */
[----:B------:R-:W-:Y:S01]  /*bc10*/  MOV R5, 0xba847eb2 ;  /* 0xba847eb200057802 */ /* 0x000fe20000000f00 */
[----:B-1----:R-:W-:Y:S02]  /*bc20*/  IMAD.MOV.U32 R6, RZ, RZ, -0x4b29b865 ;  /* 0xb4d6479bff067424 */ /* 0x002fe400078e00ff */
[----:B------:R-:W-:Y:S01]  /*bc30*/  HFMA2 R7, -RZ, RZ, 0.71728515625, -47744 ;  /* 0x39bdf9d4ff077431 */ /* 0x000fe200000001ff */
[----:B------:R0:W-:Y:S01]  /*bc40*/  STL.64 [R1+0x378], R34 ;  /* 0x0003782201007387 */ /* 0x0001e20000100a00 */
[----:B--2---:R-:W-:Y:S01]  /*bc50*/  HFMA2 R8, -RZ, RZ, 0.1583251953125, -3.76171875 ;  /* 0x3111c386ff087431 */ /* 0x004fe200000001ff */
[----:B------:R-:W-:Y:S02]  /*bc60*/  MOV R9, 0xb7d840e1 ;  /* 0xb7d840e100097802 */ /* 0x000fe40000000f00 */
[----:B------:R1:W-:Y:S01]  /*bc70*/  STL.64 [R1+0x3a0], R32 ;  /* 0x0003a02001007387 */ /* 0x0003e20000100a00 */
[----:B---3--:R-:W-:Y:S02]  /*bc80*/  IMAD.MOV.U32 R10, RZ, RZ, 0x3790f86c ;  /* 0x3790f86cff0a7424 */ /* 0x008fe400078e00ff */
[----:B------:R-:W-:Y:S01]  /*bc90*/  HFMA2 R11, -RZ, RZ, -0.421142578125, 14.125 ;  /* 0xb6bd4b10ff0b7431 */ /* 0x000fe200000001ff */
[----:B------:R2:W-:Y:S04]  /*bca0*/  STL.64 [R1+0x448], R12 ;  /* 0x0004480c01007387 */ /* 0x0005e80000100a00 */
[----:B------:R3:W-:Y:S01]  /*bcb0*/  STL.64 [R1+0x450], R14 ;  /* 0x0004500e01007387 */ /* 0x0007e20000100a00 */
[----:B0-----:R-:W-:Y:S01]  /*bcc0*/  MOV R34, 0xa83836b2 ;  /* 0xa83836b200227802 */ /* 0x001fe20000000f00 */
[----:B------:R-:W-:-:S02]  /*bcd0*/  HFMA2 R35, -RZ, RZ, 0.1724853515625, -1513 ;  /* 0x3185e5e9ff237431 */ /* 0x000fc400000001ff */
[----:B-1----:R-:W-:Y:S02]  /*bce0*/  HFMA2 R32, -RZ, RZ, 0.82080078125, 184 ;  /* 0x3a9159c0ff207431 */ /* 0x002fe400000001ff */
[----:B------:R-:W-:Y:S01]  /*bcf0*/  IMAD.MOV.U32 R33, RZ, RZ, 0x35854f7b ;  /* 0x35854f7bff217424 */ /* 0x000fe200078e00ff */
[----:B------:R0:W-:Y:S01]  /*bd00*/  STL.64 [R1+0x458], R4 ;  /* 0x0004580401007387 */ /* 0x0001e20000100a00 */
[----:B--2---:R-:W-:Y:S01]  /*bd10*/  MOV R12, 0xad41f120 ;  /* 0xad41f120000c7802 */ /* 0x004fe20000000f00 */
[----:B------:R-:W-:Y:S02]  /*bd20*/  IMAD.MOV.U32 R13, RZ, RZ, 0x3596a2b5 ;  /* 0x3596a2b5ff0d7424 */ /* 0x000fe400078e00ff */
[----:B------:R1:W-:Y:S01]  /*bd30*/  STL.64 [R1+0x460], R6 ;  /* 0x0004600601007387 */ /* 0x0003e20000100a00 */
[----:B---3--:R-:W-:Y:S01]  /*bd40*/  HFMA2 R14, -RZ, RZ, -0.326171875, 1470 ;  /* 0xb53865beff0e7431 */ /* 0x008fe200000001ff */
[----:B------:R-:W-:Y:S02]  /*bd50*/  MOV R15, 0x345dc32f ;  /* 0x345dc32f000f7802 */ /* 0x000fe40000000f00 */
[----:B------:R2:W-:Y:S04]  /*bd60*/  STL.64 [R1+0x470], R8 ;  /* 0x0004700801007387 */ /* 0x0005e80000100a00 */
[----:B------:R3:W-:Y:S01]  /*bd70*/  STL.64 [R1+0x478], R10 ;  /* 0x0004780a01007387 */ /* 0x0007e20000100a00 */
[----:B0-----:R-:W-:Y:S01]  /*bd80*/  MOV R4, 0x32afd7e3 ;  /* 0x32afd7e300047802 */ /* 0x001fe20000000f00 */
[----:B------:R-:W-:-:S02]  /*bd90*/  IMAD.MOV.U32 R5, RZ, RZ, -0x4e3865f7 ;  /* 0xb1c79a09ff057424 */ /* 0x000fc400078e00ff */
[----:B-1----:R-:W-:Y:S01]  /*bda0*/  HFMA2 R6, -RZ, RZ, -0.0199127197265625, -0.046417236328125 ;  /* 0xa519a9f1ff067431 */ /* 0x002fe200000001ff */
[----:B------:R-:W-:Y:S01]  /*bdb0*/  MOV R7, 0x30785d67 ;  /* 0x30785d6700077802 */ /* 0x000fe20000000f00 */
[----:B------:R0:W-:Y:S01]  /*bdc0*/  STL.64 [R1+0x3c8], R34 ;  /* 0x0003c82201007387 */ /* 0x0001e20000100a00 */
[----:B--2---:R-:W-:Y:S02]  /*bdd0*/  IMAD.MOV.U32 R8, RZ, RZ, -0x4ff7a9f6 ;  /* 0xb008560aff087424 */ /* 0x004fe400078e00ff */
[----:B------:R-:W-:Y:S01]  /*bde0*/  HFMA2 R9, -RZ, RZ, 0.110595703125, 0.9189453125 ;  /* 0x2f143b5aff097431 */ /* 0x000fe200000001ff */
[----:B------:R1:W-:Y:S01]  /*bdf0*/  STL.64 [R1+0x3f0], R32 ;  /* 0x0003f02001007387 */ /* 0x0003e20000100a00 */
[----:B---3--:R-:W-:Y:S01]  /*be00*/  MOV R10, 0xbb8572b5 ;  /* 0xbb8572b5000a7802 */ /* 0x008fe20000000f00 */
[----:B------:R-:W-:Y:S02]  /*be10*/  IMAD.MOV.U32 R11, RZ, RZ, 0x3bd1d34d ;  /* 0x3bd1d34dff0b7424 */ /* 0x000fe400078e00ff */
[----:B------:R2:W-:Y:S04]  /*be20*/  STL.64 [R1+0x480], R12 ;  /* 0x0004800c01007387 */ /* 0x0005e80000100a00 */
[----:B------:R3:W-:Y:S01]  /*be30*/  STL.64 [R1+0x488], R14 ;  /* 0x0004880e01007387 */ /* 0x0007e20000100a00 */
[----:B0-----:R-:W-:Y:S01]  /*be40*/  IMAD.MOV.U32 R34, RZ, RZ, -0x49efd53c ;  /* 0xb6102ac4ff227424 */ /* 0x001fe200078e00ff */
[----:B------:R-:W-:-:S02]  /*be50*/  MOV R35, 0x35b26ccc ;  /* 0x35b26ccc00237802 */ /* 0x000fc40000000f00 */
[----:B-1----:R-:W-:Y:S01]  /*be60*/  MOV R32, 0xaf912a36 ;  /* 0xaf912a3600207802 */ /* 0x002fe20000000f00 */
[----:B------:R-:W-:Y:S01]  /*be70*/  HFMA2 R33, -RZ, RZ, 0.01334381103515625, -14.09375 ;  /* 0x22d5cb0cff217431 */ /* 0x000fe200000001ff */
[----:B------:R0:W-:Y:S01]  /*be80*/  STL.64 [R1+0x498], R4 ;  /* 0x0004980401007387 */ /* 0x0001e20000100a00 */
[----:B--2---:R-:W-:Y:S02]  /*be90*/  IMAD.MOV.U32 R12, RZ, RZ, 0x3b0e7a69 ;  /* 0x3b0e7a69ff0c7424 */ /* 0x004fe400078e00ff */
[----:B------:R-:W-:Y:S01]  /*bea0*/  HFMA2 R13, -RZ, RZ, -0.87548828125, 0.0038356781005859375 ;  /* 0xbb011bdbff0d7431 */ /* 0x000fe200000001ff */
[----:B------:R1:W-:Y:S01]  /*beb0*/  STL.64 [R1+0x4a0], R6 ;  /* 0x0004a00601007387 */ /* 0x0003e20000100a00 */
[----:B---3--:R-:W-:Y:S01]  /*bec0*/  MOV R14, 0x3a5b23f8 ;  /* 0x3a5b23f8000e7802 */ /* 0x008fe20000000f00 */
[----:B------:R-:W-:Y:S02]  /*bed0*/  IMAD.MOV.U32 R15, RZ, RZ, 0x32a708fe ;  /* 0x32a708feff0f7424 */ /* 0x000fe400078e00ff */
[----:B------:R2:W-:Y:S04]  /*bee0*/  STL.64 [R1+0x4a8], R8 ;  /* 0x0004a80801007387 */ /* 0x0005e80000100a00 */
[----:B------:R3:W-:Y:S01]  /*bef0*/  STL.64 [R1+0x4b0], R10 ;  /* 0x0004b00a01007387 */ /* 0x0007e20000100a00 */
[----:B0-----:R-:W-:Y:S01]  /*bf00*/  HFMA2 R4, -RZ, RZ, -0.69091796875, 0.03521728515625 ;  /* 0xb9872882ff047431 */ /* 0x001fe200000001ff */
[----:B------:R-:W-:Y:S01]  /*bf10*/  MOV R5, 0x3947558c ;  /* 0x3947558c00057802 */ /* 0x000fe20000000f00 */
[----:B-1----:R-:W-:-:S02]  /*bf20*/  IMAD.MOV.U32 R6, RZ, RZ, -0x477207b8 ;  /* 0xb88df848ff067424 */ /* 0x002fc400078e00ff */
[----:B------:R-:W-:Y:S01]  /*bf30*/  HFMA2 R7, -RZ, RZ, -0.1112060546875, -6.7578125 ;  /* 0xaf1ec6c2ff077431 */ /* 0x000fe200000001ff */
[----:B------:R0:W-:Y:S01]  /*bf40*/  STL.64 [R1+0x418], R34 ;  /* 0x0004182201007387 */ /* 0x0001e20000100a00 */
[----:B--2---:R-:W-:Y:S01]  /*bf50*/  HFMA2 R8, -RZ, RZ, 0.397705078125, -3.591796875 ;  /* 0x365dc32fff087431 */ /* 0x004fe200000001ff */
[----:B------:R-:W-:Y:S02]  /*bf60*/  MOV R9, 0x2b60b368 ;  /* 0x2b60b36800097802 */ /* 0x000fe40000000f00 */
[----:B------:R1:W-:Y:S01]  /*bf70*/  STL.64 [R1+0x440], R32 ;  /* 0x0004402001007387 */ /* 0x0003e20000100a00 */
[----:B---3--:R-:W-:Y:S02]  /*bf80*/  IMAD.MOV.U32 R10, RZ, RZ, -0x4ad3f055 ;  /* 0xb52c0fabff0a7424 */ /* 0x008fe400078e00ff */
[----:B------:R-:W-:Y:S01]  /*bf90*/  HFMA2 R11, -RZ, RZ, 0.30078125, -34.90625 ;  /* 0x34d0d05dff0b7431 */ /* 0x000fe200000001ff */
[----:B------:R2:W-:Y:S04]  /*bfa0*/  STL.64 [R1+0x4c0], R12 ;  /* 0x0004c00c01007387 */ /* 0x0005e80000100a00 */
[----:B------:R3:W-:Y:S01]  /*bfb0*/  STL.64 [R1+0x4c8], R14 ;  /* 0x0004c80e01007387 */ /* 0x0007e20000100a00 */
[----:B0-----:R-:W-:Y:S01]  /*bfc0*/  MOV R34, 0xb9938e1b ;  /* 0xb9938e1b00227802 */ /* 0x001fe20000000f00 */
[----:B------:R-:W-:-:S02]  /*bfd0*/  IMAD.MOV.U32 R35, RZ, RZ, 0x38db2466 ;  /* 0x38db2466ff237424 */ /* 0x000fc400078e00ff */
[----:B-1----:R-:W-:Y:S02]  /*bfe0*/  IMAD.MOV.U32 R32, RZ, RZ, 0x29526277 ;  /* 0x29526277ff207424 */ /* 0x002fe400078e00ff */
[----:B------:R-:W-:Y:S01]  /*bff0*/  HFMA2 R33, -RZ, RZ, -0.2216796875, -11232 ;  /* 0xb318f17cff217431 */ /* 0x000fe200000001ff */
[----:B------:R0:W-:Y:S01]  /*c000*/  STL.64 [R1+0x4d0], R4 ;  /* 0x0004d00401007387 */ /* 0x0001e20000100a00 */
[----:B--2---:R-:W-:Y:S01]  /*c010*/  MOV R12, 0xb3f9808b ;  /* 0xb3f9808b000c7802 */ /* 0x004fe20000000f00 */
[----:B------:R-:W-:Y:S02]  /*c020*/  IMAD.MOV.U32 R13, RZ, RZ, -0x58b5070d ;  /* 0xa74af8f3ff0d7424 */ /* 0x000fe400078e00ff */
[----:B------:R1:W-:Y:S01]  /*c030*/  STL.64 [R1+0x4d8], R6 ;  /* 0x0004d80601007387 */ /* 0x0003e20000100a00 */
[----:B---3--:R-:W-:Y:S01]  /*c040*/  HFMA2 R14, -RZ, RZ, 0.208251953125, -2.10546875 ;  /* 0x32aac036ff0e7431 */ /* 0x008fe200000001ff */
[----:B------:R-:W-:Y:S02]  /*c050*/  MOV R15, 0xb243fbaf ;  /* 0xb243fbaf000f7802 */ /* 0x000fe40000000f00 */
[----:B------:R2:W-:Y:S04]  /*c060*/  STL.64 [R1+0x4e8], R8 ;  /* 0x0004e80801007387 */ /* 0x0005e80000100a00 */
[----:B------:R3:W-:Y:S01]  /*c070*/  STL.64 [R1+0x4f0], R10 ;  /* 0x0004f00a01007387 */ /* 0x0007e20000100a00 */
[----:B0-----:R-:W-:Y:S01]  /*c080*/  MOV R4, 0xb00a9a1c ;  /* 0xb00a9a1c00047802 */ /* 0x001fe20000000f00 */
[----:B------:R-:W-:-:S02]  /*c090*/  IMAD.MOV.U32 R5, RZ, RZ, -0x443d1c1a ;  /* 0xbbc2e3e6ff057424 */ /* 0x000fc400078e00ff */
[----:B-1----:R-:W-:Y:S01]  /*c0a0*/  HFMA2 R6, -RZ, RZ, -0.75634765625, -0.0028533935546875 ;  /* 0xba0d99d8ff067431 */ /* 0x002fe200000001ff */
[----:B------:R-:W-:Y:S01]  /*c0b0*/  MOV R7, 0x3c10084d ;  /* 0x3c10084d00077802 */ /* 0x000fe20000000f00 */
[----:B------:R0:W-:Y:S01]  /*c0c0*/  STL.64 [R1+0x468], R34 ;  /* 0x0004682201007387 */ /* 0x0001e20000100a00 */
[----:B--2---:R-:W-:Y:S02]  /*c0d0*/  IMAD.MOV.U32 R8, RZ, RZ, -0x43de7e19 ;  /* 0xbc2181e7ff087424 */ /* 0x004fe400078e00ff */
[----:B------:R-:W-:Y:S01]  /*c0e0*/  HFMA2 R9, -RZ, RZ, 0.955078125, 8.0625 ;  /* 0x3ba44808ff097431 */ /* 0x000fe200000001ff */
[----:B------:R1:W-:Y:S01]  /*c0f0*/  STL.64 [R1+0x490], R32 ;  /* 0x0004902001007387 */ /* 0x0003e20000100a00 */
[----:B---3--:R-:W-:Y:S01]  /*c100*/  MOV R10, 0x35abe64f ;  /* 0x35abe64f000a7802 */ /* 0x008fe20000000f00 */
[----:B------:R-:W-:Y:S02]  /*c110*/  IMAD.MOV.U32 R11, RZ, RZ, -0x44f8d348 ;  /* 0xbb072cb8ff0b7424 */ /* 0x000fe400078e00ff */
[----:B------:R2:W-:Y:S04]  /*c120*/  STL.64 [R1+0x4f8], R12 ;  /* 0x0004f80c01007387 */ /* 0x0005e80000100a00 */
[----:B------:R3:W-:Y:S01]  /*c130*/  STL.64 [R1+0x500], R14 ;  /* 0x0005000e01007387 */ /* 0x0007e20000100a00 */
[----:B0-----:R-:W-:Y:S01]  /*c140*/  HFMA2 R34, -RZ, RZ, -0.939453125, 3328 ;  /* 0xbb846a80ff227431 */ /* 0x001fe200000001ff */
[----:B------:R-:W-:-:S02]  /*c150*/  MOV R35, 0xb6128c3e ;  /* 0xb6128c3e00237802 */ /* 0x000fc40000000f00 */
[----:B-1----:R-:W-:Y:S01]  /*c160*/  MOV R32, 0x3783ce5d ;  /* 0x3783ce5d00207802 */ /* 0x002fe20000000f00 */
[----:B------:R-:W-:Y:S01]  /*c170*/  IMAD.MOV.U32 R33, RZ, RZ, -0x48d3209f ;  /* 0xb72cdf61ff217424 */ /* 0x000fe200078e00ff */
[----:B------:R0:W-:Y:S01]  /*c180*/  STL.64 [R1+0x510], R4 ;  /* 0x0005100401007387 */ /* 0x0001e20000100a00 */
[----:B--2---:R-:W-:Y:S02]  /*c190*/  IMAD.MOV.U32 R12, RZ, RZ, -0x4e12e0cd ;  /* 0xb1ed1f33ff0c7424 */ /* 0x004fe400078e00ff */
[----:B------:R-:W-:Y:S01]  /*c1a0*/  HFMA2 R13, -RZ, RZ, 0.65869140625, -0.365478515625 ;  /* 0x3945b5d9ff0d7431 */ /* 0x000fe200000001ff */
[----:B------:R1:W-:Y:S01]  /*c1b0*/  STL.64 [R1+0x518], R6 ;  /* 0x0005180601007387 */ /* 0x0003e20000100a00 */
[----:B---3--:R-:W-:Y:S01]  /*c1c0*/  MOV R14, 0xb90c7582 ;  /* 0xb90c7582000e7802 */ /* 0x008fe20000000f00 */
[----:B------:R-:W-:Y:S02]  /*c1d0*/  IMAD.MOV.U32 R15, RZ, RZ, 0x38420ab7 ;  /* 0x38420ab7ff0f7424 */ /* 0x000fe400078e00ff */
[----:B------:R2:W-:Y:S04]  /*c1e0*/  STL.64 [R1+0x520], R8 ;  /* 0x0005200801007387 */ /* 0x0005e80000100a00 */
[----:B------:R3:W-:Y:S01]  /*c1f0*/  STL.64 [R1+0x528], R10 ;  /* 0x0005280a01007387 */ /* 0x0007e20000100a00 */
[----:B0-----:R-:W-:Y:S01]  /*c200*/  HFMA2 R4, -RZ, RZ, 0.0966796875, 0.000797748565673828125 ;  /* 0x2e301289ff047431 */ /* 0x001fe200000001ff */
[----:B------:R-:W-:Y:S01]  /*c210*/  MOV R5, 0xb72c0fb2 ;  /* 0xb72c0fb200057802 */ /* 0x000fe20000000f00 */
[----:B-1----:R-:W-:-:S02]  /*c220*/  IMAD.MOV.U32 R6, RZ, RZ, 0x36dddd64 ;  /* 0x36dddd64ff067424 */ /* 0x002fc400078e00ff */
[----:B------:R-:W-:Y:S01]  /*c230*/  HFMA2 R7, -RZ, RZ, -0.3779296875, 137.5 ;  /* 0xb60c584cff077431 */ /* 0x000fe200000001ff */
[----:B------:R0:W-:Y:S01]  /*c240*/  STL.64 [R1+0x4b8], R34 ;  /* 0x0004b82201007387 */ /* 0x0001e20000100a00 */
[----:B--2---:R-:W-:Y:S01]  /*c250*/  HFMA2 R8, -RZ, RZ, -0.28125, -0.005046844482421875 ;  /* 0xb4809d2bff087431 */ /* 0x004fe200000001ff */
[----:B------:R-:W-:Y:S02]  /*c260*/  MOV R9, 0x3398dd34 ;  /* 0x3398dd3400097802 */ /* 0x000fe40000000f00 */
[----:B------:R1:W-:Y:S01]  /*c270*/  STL.64 [R1+0x4e0], R32 ;  /* 0x0004e02001007387 */ /* 0x0003e20000100a00 */
[----:B---3--:R-:W-:Y:S02]  /*c280*/  IMAD.MOV.U32 R10, RZ, RZ, 0x2680a18f ;  /* 0x2680a18fff0a7424 */ /* 0x008fe400078e00ff */
[----:B------:R-:W-:Y:S01]  /*c290*/  HFMA2 R11, -RZ, RZ, -0.1971435546875, -1835 ;  /* 0xb24fe72bff0b7431 */ /* 0x000fe200000001ff */
[----:B------:R2:W-:Y:S04]  /*c2a0*/  STL.64 [R1+0x538], R12 ;  /* 0x0005380c01007387 */ /* 0x0005e80000100a00 */
[----:B------:R3:W-:Y:S01]  /*c2b0*/  STL.64 [R1+0x540], R14 ;  /* 0x0005400e01007387 */ /* 0x0007e20000100a00 */
[----:B0-----:R-:W-:-:S02]  /*c2c0*/  IMAD.MOV.U32 R34, RZ, RZ, 0x315e5907 ;  /* 0x315e5907ff227424 */ /* 0x001fc400078e00ff */
[----:B------:R-:W-:Y:S02]  /*c2d0*/  HFMA2 R35, -RZ, RZ, 0.007099151611328125, 0.256103515625 ;  /* 0x1f453419ff237431 */ /* 0x000fe400000001ff */
[----:B-1----:R-:W-:Y:S01]  /*c2e0*/  HFMA2 R32, -RZ, RZ, 0.859375, 2.35546875 ;  /* 0x3ae040b6ff207431 */ /* 0x002fe200000001ff */
[----:B------:R-:W-:Y:S01]  /*c2f0*/  MOV R33, 0xba31758e ;  /* 0xba31758e00217802 */ /* 0x000fe20000000f00 */
[----:B------:R0:W-:Y:S01]  /*c300*/  STL.64 [R1+0x548], R4 ;  /* 0x0005480401007387 */ /* 0x0001e20000100a00 */
[----:B--2---:R-:W-:Y:S01]  /*c310*/  MOV R12, 0x31ee4973 ;  /* 0x31ee4973000c7802 */ /* 0x004fe20000000f00 */
[----:B------:R-:W-:Y:S02]  /*c320*/  IMAD.MOV.U32 R13, RZ, RZ, -0x4ef8e330 ;  /* 0xb1071cd0ff0d7424 */ /* 0x000fe400078e00ff */
[----:B------:R1:W-:Y:S01]  /*c330*/  STL.64 [R1+0x550], R6 ;  /* 0x0005500601007387 */ /* 0x0003e20000100a00 */
[----:B---3--:R-:W-:Y:S01]  /*c340*/  HFMA2 R14, -RZ, RZ, 1.138671875, -0.0004088878631591796875 ;  /* 0x3c8e8eb3ff0e7431 */ /* 0x008fe200000001ff */
[----:B------:R-:W-:-:S02]  /*c350*/  MOV R15, 0xbcf1e474 ;  /* 0xbcf1e474000f7802 */ /* 0x000fc40000000f00 */
[----:B------:R2:W-:Y:S04]  /*c360*/  STL.64 [R1+0x560], R8 ;  /* 0x0005600801007387 */ /* 0x0005e80000100a00 */
[----:B------:R3:W-:Y:S01]  /*c370*/  STL.64 [R1+0x568], R10 ;  /* 0x0005680a01007387 */ /* 0x0007e20000100a00 */
[----:B0-----:R-:W-:Y:S01]  /*c380*/  MOV R4, 0xbc4ac247 ;  /* 0xbc4ac24700047802 */ /* 0x001fe20000000f00 */
[----:B------:R-:W-:Y:S02]  /*c390*/  IMAD.MOV.U32 R5, RZ, RZ, 0x3c443837 ;  /* 0x3c443837ff057424 */ /* 0x000fe400078e00ff */
[----:B-1----:R-:W-:Y:S01]  /*c3a0*/  HFMA2 R6, -RZ, RZ, -0.96142578125, 22032 ;  /* 0xbbb17561ff067431 */ /* 0x002fe200000001ff */
[----:B------:R-:W-:Y:S01]  /*c3b0*/  MOV R7, 0xb387ea89 ;  /* 0xb387ea8900077802 */ /* 0x000fe20000000f00 */
[----:B------:R0:W-:Y:S01]  /*c3c0*/  STL.64 [R1+0x508], R34 ;  /* 0x0005082201007387 */ /* 0x0001e20000100a00 */
[----:B--2---:R-:W-:-:S02]  /*c3d0*/  IMAD.MOV.U32 R8, RZ, RZ, 0x3af72347 ;  /* 0x3af72347ff087424 */ /* 0x004fc400078e00ff */
[----:B------:R-:W-:Y:S01]  /*c3e0*/  HFMA2 R9, -RZ, RZ, -0.84423828125, 0.01085662841796875 ;  /* 0xbac1218fff097431 */ /* 0x000fe200000001ff */
[----:B------:R1:W-:Y:S01]  /*c3f0*/  STL.64 [R1+0x530], R32 ;  /* 0x0005302001007387 */ /* 0x0003e20000100a00 */
[----:B---3--:R-:W-:Y:S01]  /*c400*/  MOV R10, 0x3a118808 ;  /* 0x3a118808000a7802 */ /* 0x008fe20000000f00 */
[----:B------:R-:W-:Y:S02]  /*c410*/  IMAD.MOV.U32 R11, RZ, RZ, 0x30100e08 ;  /* 0x30100e08ff0b7424 */ /* 0x000fe400078e00ff */
[----:B------:R2:W-:Y:S04]  /*c420*/  STL.64 [R1+0x570], R12 ;  /* 0x0005700c01007387 */ /* 0x0005e80000100a00 */
[----:B------:R3:W-:Y:S01]  /*c430*/  STL.64 [R1+0x578], R14 ;  /* 0x0005780e01007387 */ /* 0x0007e20000100a00 */
[----:B0-----:R-:W-:Y:S01]  /*c440*/  MOV R34, 0xaa6be562 ;  /* 0xaa6be56200227802 */ /* 0x001fe20000000f00 */
[----:B------:R-:W-:-:S02]  /*c450*/  IMAD.MOV.U32 R35, RZ, RZ, 0x34d57045 ;  /* 0x34d57045ff237424 */ /* 0x000fc400078e00ff */
[----:B-1----:R-:W-:Y:S02]  /*c460*/  IMAD.MOV.U32 R32, RZ, RZ, 0x3ca4373f ;  /* 0x3ca4373fff207424 */ /* 0x002fe400078e00ff */
[----:B------:R-:W-:Y:S01]  /*c470*/  HFMA2 R33, -RZ, RZ, 0.432373046875, -199.5 ;  /* 0x36ebda3cff217431 */ /* 0x000fe200000001ff */
[----:B------:R0:W-:Y:S01]  /*c480*/  STL.64 [R1+0x588], R4 ;  /* 0x0005880401007387 */ /* 0x0001e20000100a00 */
[----:B--2---:R-:W-:Y:S02]  /*c490*/  IMAD.MOV.U32 R12, RZ, RZ, -0x47f3a7b4 ;  /* 0xb80c584cff0c7424 */ /* 0x004fe400078e00ff */
[----:B------:R-:W-:Y:S01]  /*c4a0*/  HFMA2 R13, -RZ, RZ, -0.07000732421875, -0.0039005279541015625 ;  /* 0xac7b9bfdff0d7431 */ /* 0x000fe200000001ff */
[----:B------:R1:W-:Y:S01]  /*c4b0*/  STL.64 [R1+0x590], R6 ;  /* 0x0005900601007387 */ /* 0x0003e20000100a00 */
[----:B---3--:R-:W-:Y:S01]  /*c4c0*/  MOV R14, 0x36f01e4e ;  /* 0x36f01e4e000e7802 */ /* 0x008fe20000000f00 */
[----:B------:R-:W-:Y:S02]  /*c4d0*/  IMAD.MOV.U32 R15, RZ, RZ, -0x4967455d ;  /* 0xb698baa3ff0f7424 */ /* 0x000fe400078e00ff */
[----:B------:R2:W-:Y:S04]  /*c4e0*/  STL.64 [R1+0x598], R8 ;  /* 0x0005980801007387 */ /* 0x0005e80000100a00 */
[----:B------:R3:W-:Y:S01]  /*c4f0*/  STL.64 [R1+0x5a0], R10 ;  /* 0x0005a00a01007387 */ /* 0x0007e20000100a00 */
[----:B0-----:R-:W-:Y:S01]  /*c500*/  HFMA2 R4, -RZ, RZ, 0.359130859375, 0.00109958648681640625 ;  /* 0x35bf1481ff047431 */ /* 0x001fe200000001ff */
[----:B------:R-:W-:Y:S01]  /*c510*/  MOV R5, 0x28a95d1c ;  /* 0x28a95d1c00057802 */ /* 0x000fe20000000f00 */
[----:B-1----:R-:W-:-:S02]  /*c520*/  IMAD.MOV.U32 R6, RZ, RZ, -0x4b711113 ;  /* 0xb48eeeedff067424 */ /* 0x002fc400078e00ff */
[----:B------:R-:W-:Y:S01]  /*c530*/  HFMA2 R7, -RZ, RZ, 0.260498046875, 4.79296875 ;  /* 0x342b44cbff077431 */ /* 0x000fe200000001ff */
[----:B------:R0:W-:Y:S01]  /*c540*/  STL.64 [R1+0x558], R34 ;  /* 0x0005582201007387 */ /* 0x0001e20000100a00 */
[----:B--2---:R-:W-:Y:S01]  /*c550*/  HFMA2 R8, -RZ, RZ, 0.1885986328125, 0.00152683258056640625 ;  /* 0x32091641ff087431 */ /* 0x004fe200000001ff */
[----:B------:R-:W-:Y:S02]  /*c560*/  MOV R9, 0x3cf7cd03 ;  /* 0x3cf7cd0300097802 */ /* 0x000fe40000000f00 */
[----:B------:R1:W-:Y:S01]  /*c570*/  STL.64 [R1+0x580], R32 ;  /* 0x0005802001007387 */ /* 0x0003e20000100a00 */
[----:B---3--:R-:W-:Y:S02]  /*c580*/  IMAD.MOV.U32 R10, RZ, RZ, 0x3b22a4c0 ;  /* 0x3b22a4c0ff0a7424 */ /* 0x008fe400078e00ff */
[----:B------:R-:W-:Y:S01]  /*c590*/  HFMA2 R11, -RZ, RZ, -1.32421875, -0.000303745269775390625 ;  /* 0xbd4c8cfaff0b7431 */ /* 0x000fe200000001ff */
[----:B------:R2:W-:Y:S04]  /*c5a0*/  STL.64 [R1+0x5b0], R12 ;  /* 0x0005b00c01007387 */ /* 0x0005e80000100a00 */
[----:B------:R3:W-:Y:S01]  /*c5b0*/  STL.64 [R1+0x5b8], R14 ;  /* 0x0005b80e01007387 */ /* 0x0007e20000100a00 */
[----:B0-----:R-:W-:Y:S01]  /*c5c0*/  HFMA2 R34, -RZ, RZ, -0.6357421875, -0.0003497600555419921875 ;  /* 0xb9168dbbff227431 */ /* 0x001fe200000001ff */
[----:B------:R-:W-:-:S02]  /*c5d0*/  MOV R35, 0x38cfff8d ;  /* 0x38cfff8d00237802 */ /* 0x000fc40000000f00 */
[----:B-1----:R-:W-:Y:S01]  /*c5e0*/  MOV R32, 0xb34aab39 ;  /* 0xb34aab3900207802 */ /* 0x002fe20000000f00 */
[----:B------:R-:W-:Y:S01]  /*c5f0*/  IMAD.MOV.U32 R33, RZ, RZ, -0x5b69df18 ;  /* 0xa49620e8ff217424 */ /* 0x000fe200078e00ff */
[----:B------:R0:W-:Y:S01]  /*c600*/  STL.64 [R1+0x5c0], R4 ;  /* 0x0005c00401007387 */ /* 0x0001e20000100a00 */
[----:B--2---:R-:W-:Y:S01]  /*c610*/  MOV R12, 0x3d756a1b ;  /* 0x3d756a1b000c7802 */ /* 0x004fe20000000f00 */
[----:B------:R-:W-:Y:S02]  /*c620*/  IMAD.MOV.U32 R13, RZ, RZ, -0x42faf2e3 ;  /* 0xbd050d1dff0d7424 */ /* 0x000fe400078e00ff */
[----:B------:R1:W-:Y:S01]  /*c630*/  STL.64 [R1+0x5c8], R6 ;  /* 0x0005c80601007387 */ /* 0x0003e20000100a00 */
[----:B---3--:R-:W-:Y:S01]  /*c640*/  HFMA2 R14, -RZ, RZ, -0.421630859375, -45600 ;  /* 0xb6bff991ff0e7431 */ /* 0x008fe200000001ff */
[----:B------:R-:W-:Y:S02]  /*c650*/  MOV R15, 0x3c772822 ;  /* 0x3c772822000f7802 */ /* 0x000fe40000000f00 */
[----:B------:R2:W-:Y:S04]  /*c660*/  STL.64 [R1+0x5d8], R8 ;  /* 0x0005d80801007387 */ /* 0x0005e80000100a00 */
[----:B------:R3:W-:Y:S01]  /*c670*/  STL.64 [R1+0x5e0], R10 ;  /* 0x0005e00a01007387 */ /* 0x0007e20000100a00 */
[----:B0-----:R-:W-:Y:S01]  /*c680*/  MOV R4, 0x3301fab9 ;  /* 0x3301fab900047802 */ /* 0x001fe20000000f00 */
[----:B------:R-:W-:Y:S01]  /*c690*/  IMAD.MOV.U32 R5, RZ, RZ, -0x451e2b3b ;  /* 0xbae1d4c5ff057424 */ /* 0x000fe200078e00ff */
[----:B-1----:R-:W-:Y:S01]  /*c6a0*/  MOV R6, 0x3aa8ffa4 ;  /* 0x3aa8ffa400067802 */ /* 0x002fe20000000f00 */
[----:B------:R-:W-:Y:S01]  /*c6b0*/  HFMA2 R7, -RZ, RZ, -0.74462890625, -0.0031642913818359375 ;  /* 0xb9f59a7bff077431 */ /* 0x000fe200000001ff */
[----:B------:R0:W-:Y:S01]  /*c6c0*/  STL.64 [R1+0x5a8], R34 ;  /* 0x0005a82201007387 */ /* 0x0001e20000100a00 */
[----:B--2---:R-:W-:Y:S01]  /*c6d0*/  IMAD.MOV.U32 R8, RZ, RZ, -0x50b6c2c3 ;  /* 0xaf493d3dff087424 */ /* 0x004fe200078e00ff */
[----:B------:R-:W-:-:S02]  /*c6e0*/  MOV R9, 0x38f01e51 ;  /* 0x38f01e5100097802 */ /* 0x000fc40000000f00 */
[----:B------:R1:W-:Y:S01]  /*c6f0*/  STL.64 [R1+0x5d0], R32 ;  /* 0x0005d02001007387 */ /* 0x0003e20000100a00 */
[----:B---3--:R-:W-:Y:S02]  /*c700*/  HFMA2 R10, -RZ, RZ, -0.5791015625, 6.30078125 ;  /* 0xb8a2464dff0a7431 */ /* 0x008fe400000001ff */
[----:B------:R-:W-:Y:S01]  /*c710*/  IMAD.MOV.U32 R11, RZ, RZ, 0x37d6f710 ;  /* 0x37d6f710ff0b7424 */ /* 0x000fe200078e00ff */
[----:B------:R2:W-:Y:S04]  /*c720*/  STL.64 [R1+0x5e8], R12 ;  /* 0x0005e80c01007387 */ /* 0x0005e80000100a00 */
[----:B------:R3:W-:Y:S01]  /*c730*/  STL.64 [R1+0x5f0], R14 ;  /* 0x0005f00e01007387 */ /* 0x0007e20000100a00 */
[----:B0-----:R-:W-:Y:S02]  /*c740*/  IMAD.MOV.U32 R34, RZ, RZ, -0x43a6b9fa ;  /* 0xbc594606ff227424 */ /* 0x001fe400078e00ff */
[----:B------:R-:W-:Y:S01]  /*c750*/  HFMA2 R35, -RZ, RZ, 0.96337890625, -2856 ;  /* 0x3bb5e994ff237431 */ /* 0x000fe200000001ff */
[----:B-1----:R-:W-:Y:S01]  /*c760*/  MOV R32, 0x2b978533 ;  /* 0x2b97853300207802 */ /* 0x002fe20000000f00 */
[----:B------:R-:W-:Y:S01]  /*c770*/  HFMA2 R33, -RZ, RZ, -0.41845703125, -0.052032470703125 ;  /* 0xb6b2aaa9ff217431 */ /* 0x000fe200000001ff */
[----:B------:R0:W-:Y:S01]  /*c780*/  STL.64 [R1+0x600], R4 ;  /* 0x0006000401007387 */ /* 0x0001e20000100a00 */
[----:B--2---:R-:W-:Y:S01]  /*c790*/  IMAD.MOV.U32 R12, RZ, RZ, 0x3660ca4a ;  /* 0x3660ca4aff0c7424 */ /* 0x004fe200078e00ff */
[----:B------:R-:W-:-:S02]  /*c7a0*/  MOV R13, 0xb58b55b7 ;  /* 0xb58b55b7000d7802 */ /* 0x000fc40000000f00 */
[----:B------:R1:W-:Y:S01]  /*c7b0*/  STL.64 [R1+0x608], R6 ;  /* 0x0006080601007387 */ /* 0x0003e20000100a00 */
[----:B---3--:R-:W-:Y:S02]  /*c7c0*/  HFMA2 R14, -RZ, RZ, -0.030426025390625, 0.0012359619140625 ;  /* 0xa7ca1510ff0e7431 */ /* 0x008fe400000001ff */
[----:B------:R-:W-:Y:S01]  /*c7d0*/  IMAD.MOV.U32 R15, RZ, RZ, 0x344da161 ;  /* 0x344da161ff0f7424 */ /* 0x000fe200078e00ff */
[----:B------:R2:W-:Y:S04]  /*c7e0*/  STL.64 [R1+0x610], R8 ;  /* 0x0006100801007387 */ /* 0x0005e80000100a00 */
[----:B------:R3:W-:Y:S01]  /*c7f0*/  STL.64 [R1+0x618], R10 ;  /* 0x0006180a01007387 */ /* 0x0007e20000100a00 */
[----:B0-----:R-:W-:Y:S01]  /*c800*/  IMAD.MOV.U32 R4, RZ, RZ, 0x3d35e97a ;  /* 0x3d35e97aff047424 */ /* 0x001fe200078e00ff */
[----:B------:R-:W-:Y:S01]  /*c810*/  MOV R5, 0x3495237e ;  /* 0x3495237e00057802 */ /* 0x000fe20000000f00 */
[----:B-1----:R-:W-:-:S02]  /*c820*/  HFMA2 R6, -RZ, RZ, -1.1376953125, 0.0194244384765625 ;  /* 0xbc8d24f9ff067431 */ /* 0x002fc400000001ff */
[----:B------:R-:W-:Y:S01]  /*c830*/  IMAD.MOV.U32 R7, RZ, RZ, 0x3c685f80 ;  /* 0x3c685f80ff077424 */ /* 0x000fe200078e00ff */
[----:B------:R0:W-:Y:S01]  /*c840*/  STL.64 [R1+0x5f8], R34 ;  /* 0x0005f82201007387 */ /* 0x0001e20000100a00 */
[----:B--2---:R-:W-:Y:S01]  /*c850*/  MOV R8, 0xbbb833db ;  /* 0xbbb833db00087802 */ /* 0x004fe20000000f00 */
[----:B------:R-:W-:Y:S02]  /*c860*/  HFMA2 R9, -RZ, RZ, -0.16064453125, -0.025848388671875 ;  /* 0xb124a69eff097431 */ /* 0x000fe400000001ff */
[----:B------:R1:W-:Y:S01]  /*c870*/  STL.64 [R1+0x620], R32 ;  /* 0x0006202001007387 */ /* 0x0003e20000100a00 */
[----:B---3--:R-:W-:Y:S01]  /*c880*/  IMAD.MOV.U32 R10, RZ, RZ, 0x3ad21a87 ;  /* 0x3ad21a87ff0a7424 */ /* 0x008fe200078e00ff */
[----:B------:R-:W-:Y:S02]  /*c890*/  MOV R11, 0xba9821e8 ;  /* 0xba9821e8000b7802 */ /* 0x000fe40000000f00 */
[----:B------:R2:W-:Y:S04]  /*c8a0*/  STL.64 [R1+0x628], R12 ;  /* 0x0006280c01007387 */ /* 0x0005e80000100a00 */
[----:B------:R3:W-:Y:S01]  /*c8b0*/  STL.64 [R1+0x630], R14 ;  /* 0x0006300e01007387 */ /* 0x0007e20000100a00 */
[----:B0-----:R-:W-:Y:S01]  /*c8c0*/  MOV R34, 0x3db95da4 ;  /* 0x3db95da400227802 */ /* 0x001fe20000000f00 */
[----:B------:R-:W-:-:S02]  /*c8d0*/  HFMA2 R35, -RZ, RZ, -1.435546875, 0.00492095947265625 ;  /* 0xbdbe1d0aff237431 */ /* 0x000fc400000001ff */
[----:B------:R-:W-:Y:S01]  /*c8e0*/  STL.64 [R1+0x638], R38 ;  /* 0x0006382601007387 */ /* 0x000fe20000100a00 */
[----:B-1----:R-:W-:Y:S01]  /*c8f0*/  IMAD.MOV.U32 R32, RZ, RZ, -0x4851d4db ;  /* 0xb7ae2b25ff207424 */ /* 0x002fe200078e00ff */
[----:B------:R-:W-:Y:S02]  /*c900*/  MOV R33, 0xaa04ec8a ;  /* 0xaa04ec8a00217802 */ /* 0x000fe40000000f00 */
[----:B------:R-:W-:Y:S01]  /*c910*/  STL.64 [R1+0x640], R40 ;  /* 0x0006402801007387 */ /* 0x000fe20000100a00 */
[----:B--2---:R-:W-:Y:S02]  /*c920*/  HFMA2 R12, -RZ, RZ, 0.7294921875, -28928 ;  /* 0x39d6f710ff0c7431 */ /* 0x004fe400000001ff */
[----:B------:R-:W-:Y:S01]  /*c930*/  IMAD.MOV.U32 R13, RZ, RZ, 0x2da18c1b ;  /* 0x2da18c1bff0d7424 */ /* 0x000fe200078e00ff */
[----:B------:R0:W-:Y:S01]  /*c940*/  STL.64 [R1+0x658], R4 ;  /* 0x0006580401007387 */ /* 0x0001e20000100a00 */
[----:B---3--:R-:W-:Y:S01]  /*c950*/  MOV R14, 0xb8c8fffe ;  /* 0xb8c8fffe000e7802 */ /* 0x008fe20000000f00 */
[----:B------:R-:W-:-:S02]  /*c960*/  HFMA2 R15, -RZ, RZ, 0.56494140625, 33664 ;  /* 0x3885781cff0f7431 */ /* 0x000fc400000001ff */
[----:B------:R1:W-:Y:S04]  /*c970*/  STL.64 [R1+0x660], R6 ;  /* 0x0006600601007387 */ /* 0x0003e80000100a00 */
[----:B------:R2:W-:Y:S04]  /*c980*/  STL.64 [R1+0x668], R8 ;  /* 0x0006680801007387 */ /* 0x0005e80000100a00 */
[----:B------:R3:W-:Y:S01]  /*c990*/  STL.64 [R1+0x670], R10 ;  /* 0x0006700a01007387 */ /* 0x0007e20000100a00 */
[----:B0-----:R-:W-:Y:S01]  /*c9a0*/  MOV R4, 0x3558d126 ;  /* 0x3558d12600047802 */ /* 0x001fe20000000f00 */
[----:B------:R-:W-:-:S02]  /*c9b0*/  HFMA2 R5, -RZ, RZ, 0.0241241455078125, 20.375 ;  /* 0x262d4d18ff057431 */ /* 0x000fc400000001ff */
[----:B-1----:R-:W-:Y:S01]  /*c9c0*/  IMAD.MOV.U32 R6, RZ, RZ, -0x4be1d735 ;  /* 0xb41e28cbff067424 */ /* 0x002fe200078e00ff */
[----:B------:R-:W-:Y:S01]  /*c9d0*/  MOV R7, 0xbe4cbe7e ;  /* 0xbe4cbe7e00077802 */ /* 0x000fe20000000f00 */
[----:B------:R0:W-:Y:S01]  /*c9e0*/  STL.64 [R1+0x678], R12 ;  /* 0x0006780c01007387 */ /* 0x0001e20000100a00 */
[----:B--2---:R-:W-:Y:S02]  /*c9f0*/  HFMA2 R8, -RZ, RZ, -1.115234375, -0.0924072265625 ;  /* 0xbc76adeaff087431 */ /* 0x004fe400000001ff */
[----:B------:R-:W-:Y:S01]  /*ca00*/  IMAD.MOV.U32 R9, RZ, RZ, 0x3ebaba46 ;  /* 0x3ebaba46ff097424 */ /* 0x000fe200078e00ff */
[----:B------:R1:W-:Y:S01]  /*ca10*/  STL.64 [R1+0x698], R4 ;  /* 0x0006980401007387 */ /* 0x0003e20000100a00 */
[----:B---3--:R-:W-:Y:S01]  /*ca20*/  MOV R10, 0xbeedbf89 ;  /* 0xbeedbf89000a7802 */ /* 0x008fe20000000f00 */
[----:B------:R-:W-:Y:S02]  /*ca30*/  HFMA2 R11, -RZ, RZ, 1.6328125, 1742 ;  /* 0x3e8866ceff0b7431 */ /* 0x000fe400000001ff */
[----:B------:R2:W-:Y:S04]  /*ca40*/  STL.64 [R1+0x680], R14 ;  /* 0x0006800e01007387 */ /* 0x0005e80000100a00 */
[----:B------:R3:W-:Y:S01]  /*ca50*/  STL.64 [R1+0x6a0], R6 ;  /* 0x0006a00601007387 */ /* 0x0007e20000100a00 */
[----:B0-----:R-:W-:Y:S01]  /*ca60*/  IMAD.MOV.U32 R12, RZ, RZ, 0x380ec44f ;  /* 0x380ec44fff0c7424 */ /* 0x001fe200078e00ff */
[----:B------:R-:W-:-:S02]  /*ca70*/  MOV R13, 0xbe0d26d1 ;  /* 0xbe0d26d1000d7802 */ /* 0x000fc40000000f00 */
[----:B------:R0:W-:Y:S01]  /*ca80*/  STL.64 [R1+0x6a8], R8 ;  /* 0x0006a80801007387 */ /* 0x0001e20000100a00 */
[----:B-1----:R-:W-:Y:S01]  /*ca90*/  IMAD.MOV.U32 R4, RZ, RZ, -0x4388c8e6 ;  /* 0xbc77371aff047424 */ /* 0x002fe200078e00ff */
[----:B------:R-:W-:Y:S02]  /*caa0*/  MOV R5, 0x3bbc182a ;  /* 0x3bbc182a00057802 */ /* 0x000fe40000000f00 */
[----:B------:R1:W-:Y:S01]  /*cab0*/  STL.64 [R1+0x6b0], R10 ;  /* 0x0006b00a01007387 */ /* 0x0003e20000100a00 */
[----:B--2---:R-:W-:Y:S02]  /*cac0*/  HFMA2 R14, -RZ, RZ, 1.501953125, -0.36376953125 ;  /* 0x3e02b5d2ff0e7431 */ /* 0x004fe400000001ff */
[----:B------:R-:W-:Y:S01]  /*cad0*/  IMAD.MOV.U32 R15, RZ, RZ, -0x4299bf87 ;  /* 0xbd664079ff0f7424 */ /* 0x000fe200078e00ff */
[----:B---3--:R-:W-:Y:S01]  /*cae0*/  MOV R6, 0x3091fe30 ;  /* 0x3091fe3000067802 */ /* 0x008fe20000000f00 */
[----:B------:R-:W-:Y:S01]  /*caf0*/  IMAD.MOV.U32 R7, RZ, RZ, -0x45370000 ;  /* 0xbac90000ff077424 */ /* 0x000fe200078e00ff */
[----:B------:R2:W-:Y:S01]  /*cb00*/  STL.64 [R1+0x6d0], R4 ;  /* 0x0006d00401007387 */ /* 0x0005e20000100a00 */
[----:B0-----:R-:W-:-:S02]  /*cb10*/  IMAD.MOV.U32 R8, RZ, RZ, -0x53172e8b ;  /* 0xace8d175ff087424 */ /* 0x001fc400078e00ff */
[----:B------:R-:W-:Y:S01]  /*cb20*/  HFMA2 R9, -RZ, RZ, 0.5859375, -0.417724609375 ;  /* 0x38b0b6afff097431 */ /* 0x000fe200000001ff */
[----:B------:R0:W-:Y:S01]  /*cb30*/  STL.64 [R1+0x6b8], R12 ;  /* 0x0006b80c01007387 */ /* 0x0001e20000100a00 */
[----:B-1----:R-:W-:Y:S01]  /*cb40*/  MOV R10, 0xb867519f ;  /* 0xb867519f000a7802 */ /* 0x002fe20000000f00 */
[----:B------:R-:W-:Y:S02]  /*cb50*/  IMAD.MOV.U32 R11, RZ, RZ, 0x37950fca ;  /* 0x37950fcaff0b7424 */ /* 0x000fe400078e00ff */
[----:B------:R1:W-:Y:S04]  /*cb60*/  STL.64 [R1+0x6c0], R14 ;  /* 0x0006c00e01007387 */ /* 0x0003e80000100a00 */
[----:B------:R3:W-:Y:S01]  /*cb70*/  STL.64 [R1+0x6d8], R6 ;  /* 0x0006d80601007387 */ /* 0x0007e20000100a00 */
[----:B--2---:R-:W-:Y:S01]  /*cb80*/  HFMA2 R4, -RZ, RZ, 1.8828125, 479.75 ;  /* 0x3f885f7fff047431 */ /* 0x004fe200000001ff */
[----:B------:R-:W-:-:S02]  /*cb90*/  MOV R5, 0x3944bb29 ;  /* 0x3944bb2900057802 */ /* 0x000fc40000000f00 */
[----:B------:R2:W-:Y:S01]  /*cba0*/  STL.64 [R1+0x6e8], R8 ;  /* 0x0006e80801007387 */ /* 0x0005e20000100a00 */
[----:B0-----:R-:W-:Y:S01]  /*cbb0*/  HFMA2 R12, -RZ, RZ, 0.04046630859375, -355 ;  /* 0x292edd8cff0c7431 */ /* 0x001fe200000001ff */
[----:B------:R-:W-:Y:S02]  /*cbc0*/  MOV R13, 0xb66d3d31 ;  /* 0xb66d3d31000d7802 */ /* 0x000fe40000000f00 */
[----:B------:R0:W-:Y:S01]  /*cbd0*/  STL.64 [R1+0x6f0], R10 ;  /* 0x0006f00a01007387 */ /* 0x0001e20000100a00 */
[----:B-1----:R-:W-:Y:S02]  /*cbe0*/  IMAD.MOV.U32 R14, RZ, RZ, 0x3612bd37 ;  /* 0x3612bd37ff0e7424 */ /* 0x002fe400078e00ff */
[----:B------:R-:W-:Y:S02]  /*cbf0*/  HFMA2 R15, -RZ, RZ, -0.324951171875, 174.125 ;  /* 0xb5335971ff0f7431 */ /* 0x000fe400000001ff */
[----:B---3--:R-:W-:Y:S02]  /*cc00*/  IMAD.MOV.U32 R6, RZ, RZ, -0x40ac461f ;  /* 0xbf53b9e1ff067424 */ /* 0x008fe400078e00ff */
[----:B------:R-:W-:Y:S01]  /*cc10*/  HFMA2 R7, -RZ, RZ, 1.84765625, -1.5029296875 ;  /* 0x3f64be03ff077431 */ /* 0x000fe200000001ff */
[----:B------:R1:W-:Y:S01]  /*cc20*/  STL.64 [R1+0x710], R4 ;  /* 0x0007100401007387 */ /* 0x0003e20000100a00 */
[----:B--2---:R-:W-:Y:S01]  /*cc30*/  MOV R8, 0xbee64065 ;  /* 0xbee6406500087802 */ /* 0x004fe20000000f00 */
[----:B------:R-:W-:-:S02]  /*cc40*/  IMAD.MOV.U32 R9, RZ, RZ, -0x4a27cf64 ;  /* 0xb5d8309cff097424 */ /* 0x000fc400078e00ff */
[----:B------:R2:W-:Y:S01]  /*cc50*/  STL.64 [R1+0x650], R34 ;  /* 0x0006502201007387 */ /* 0x0005e20000100a00 */
[----:B0-----:R-:W-:Y:S01]  /*cc60*/  HFMA2 R10, -RZ, RZ, 1.56640625, -40512 ;  /* 0x3e44f8f2ff0a7431 */ /* 0x001fe200000001ff */
[----:B------:R-:W-:Y:S02]  /*cc70*/  MOV R11, 0xbe29f5e1 ;  /* 0xbe29f5e1000b7802 */ /* 0x000fe40000000f00 */
[----:B------:R0:W-:Y:S04]  /*cc80*/  STL.64 [R1+0x6f8], R12 ;  /* 0x0006f80c01007387 */ /* 0x0001e80000100a00 */
[----:B------:R3:W-:Y:S01]  /*cc90*/  STL.64 [R1+0x700], R14 ;  /* 0x0007000e01007387 */ /* 0x0007e20000100a00 */
[----:B-1----:R-:W-:Y:S02]  /*cca0*/  IMAD.MOV.U32 R4, RZ, RZ, 0x3ac6cd85 ;  /* 0x3ac6cd85ff047424 */ /* 0x002fe400078e00ff */
[----:B------:R-:W-:Y:S01]  /*ccb0*/  HFMA2 R5, -RZ, RZ, -0.81689453125, 142.75 ;  /* 0xba895876ff057431 */ /* 0x000fe200000001ff */
[----:B------:R1:W-:Y:S01]  /*ccc0*/  STL.64 [R1+0x718], R6 ;  /* 0x0007180601007387 */ /* 0x0003e20000100a00 */
[----:B--2---:R-:W-:-:S02]  /*ccd0*/  HFMA2 R34, -RZ, RZ, 0.409423828125, 444.75 ;  /* 0x368d5ef3ff227431 */ /* 0x004fc400000001ff */
[----:B------:R-:W-:Y:S01]  /*cce0*/  IMAD.MOV.U32 R35, RZ, RZ, -0x49cfc1d0 ;  /* 0xb6303e30ff237424 */ /* 0x000fe200078e00ff */
[----:B------:R2:W-:Y:S01]  /*ccf0*/  STL.64 [R1+0x720], R8 ;  /* 0x0007200801007387 */ /* 0x0005e20000100a00 */
[----:B0-----:R-:W-:Y:S01]  /*cd00*/  MOV R12, 0xbcafe000 ;  /* 0xbcafe000000c7802 */ /* 0x001fe20000000f00 */
[----:B------:R-:W-:Y:S02]  /*cd10*/  IMAD.MOV.U32 R13, RZ, RZ, 0x3c84f2a4 ;  /* 0x3c84f2a4ff0d7424 */ /* 0x000fe400078e00ff */
[----:B------:R0:W-:Y:S01]  /*cd20*/  STL.64 [R1+0x728], R10 ;  /* 0x0007280a01007387 */ /* 0x0001e20000100a00 */
[----:B---3--:R-:W-:Y:S01]  /*cd30*/  HFMA2 R14, -RZ, RZ, -0.97021484375, -9288 ;  /* 0xbbc3f089ff0e7431 */ /* 0x008fe200000001ff */
[----:B------:R-:W-:Y:S02]  /*cd40*/  MOV R15, 0xaef836cd ;  /* 0xaef836cd000f7802 */ /* 0x000fe40000000f00 */
[----:B-1----:R-:W-:Y:S01]  /*cd50*/  MOV R6, 0x39ba53bc ;  /* 0x39ba53bc00067802 */ /* 0x002fe20000000f00 */
[----:B------:R-:W-:Y:S01]  /*cd60*/  IMAD.MOV.U32 R7, RZ, RZ, 0x2b65fa2b ;  /* 0x2b65fa2bff077424 */ /* 0x000fe200078e00ff */
[----:B------:R1:W-:Y:S01]  /*cd70*/  STL.64 [R1+0x748], R4 ;  /* 0x0007480401007387 */ /* 0x0003e20000100a00 */
[----:B--2---:R-:W-:-:S02]  /*cd80*/  IMAD.MOV.U32 R8, RZ, RZ, -0x48797ceb ;  /* 0xb7868315ff087424 */ /* 0x004fc400078e00ff */
[----:B------:R-:W-:Y:S01]  /*cd90*/  HFMA2 R9, -RZ, RZ, 0.0341796875, -0.00926971435546875 ;  /* 0x2860a0bfff097431 */ /* 0x000fe200000001ff */
[----:B------:R2:W-:Y:S01]  /*cda0*/  STL.64 [R1+0x688], R32 ;  /* 0x0006882001007387 */ /* 0x0005e20000100a00 */
[----:B0-----:R-:W-:Y:S01]  /*cdb0*/  MOV R10, 0x365283b7 ;  /* 0x365283b7000a7802 */ /* 0x001fe20000000f00 */
[----:B------:R-:W-:Y:S02]  /*cdc0*/  IMAD.MOV.U32 R11, RZ, RZ, 0x3fd55cd1 ;  /* 0x3fd55cd1ff0b7424 */ /* 0x000fe400078e00ff */
        /* <DEDUP_REMOVED lines=11> */
[----:B---3--:R-:W-:Y:S01]  /*ce80*/  HFMA2 R12, -RZ, RZ, 1.482421875, -0.1220703125 ;  /* 0x3deeafd0ff0c7431 */ /* 0x008fe200000001ff */
[----:B------:R-:W-:-:S02]  /*ce90*/  MOV R13, 0xc0550bb4 ;  /* 0xc0550bb4000d7802 */ /* 0x000fc40000000f00 */
[----:B------:R3:W-:Y:S01]  /*cea0*/  STL.64 [R1+0x768], R10 ;  /* 0x0007680a01007387 */ /* 0x0007e20000100a00 */
[----:B-1----:R-:W-:Y:S02]  /*ceb0*/  IMAD.MOV.U32 R14, RZ, RZ, 0x408f03f4 ;  /* 0x408f03f4ff0e7424 */ /* 0x002fe400078e00ff */
[----:B------:R-:W-:Y:S02]  /*cec0*/  HFMA2 R15, -RZ, RZ, -2.0859375, -0.033233642578125 ;  /* 0xc02ca841ff0f7431 */ /* 0x000fe400000001ff */
[----:B--2---:R-:W-:Y:S02]  /*ced0*/  IMAD.MOV.U32 R6, RZ, RZ, 0x35af85e3 ;  /* 0x35af85e3ff067424 */ /* 0x004fe400078e00ff */
[----:B------:R-:W-:Y:S01]  /*cee0*/  HFMA2 R7, -RZ, RZ, -1.6279296875, -2064 ;  /* 0xbe83e808ff077431 */ /* 0x000fe200000001ff */
[----:B------:R1:W-:Y:S01]  /*cef0*/  STL.64 [R1+0x788], R4 ;  /* 0x0007880401007387 */ /* 0x0003e20000100a00 */
[----:B0-----:R-:W-:Y:S01]  /*cf00*/  MOV R8, 0x3e580a4b ;  /* 0x3e580a4b00087802 */ /* 0x001fe20000000f00 */
[----:B------:R-:W-:-:S02]  /*cf10*/  IMAD.MOV.U32 R9, RZ, RZ, -0x42548d8a ;  /* 0xbdab7276ff097424 */ /* 0x000fc400078e00ff */
[----:B------:R0:W-:Y:S01]  /*cf20*/  STL.64 [R1+0x6c8], R32 ;  /* 0x0006c82001007387 */ /* 0x0001e20000100a00 */
[----:B---3--:R-:W-:Y:S01]  /*cf30*/  HFMA2 R10, -RZ, RZ, -0.1881103515625, -369 ;  /* 0xb205ddc4ff0a7431 */ /* 0x008fe200000001ff */
[----:B------:R-:W-:Y:S02]  /*cf40*/  MOV R11, 0x3cc6cd86 ;  /* 0x3cc6cd86000b7802 */ /* 0x000fe40000000f00 */
        /* <DEDUP_REMOVED lines=11> */
[----:B---3--:R-:W-:Y:S01]  /*d000*/  MOV R12, 0x2e596624 ;  /* 0x2e596624000c7802 */ /* 0x008fe20000000f00 */
[----:B------:R-:W-:Y:S02]  /*d010*/  IMAD.MOV.U32 R13, RZ, RZ, -0x45341f6a ;  /* 0xbacbe096ff0d7424 */ /* 0x000fe400078e00ff */
[----:B------:R3:W-:Y:S01]  /*d020*/  STL.64 [R1+0x7a0], R10 ;  /* 0x0007a00a01007387 */ /* 0x0007e20000100a00 */
[----:B-1----:R-:W-:Y:S01]  /*d030*/  HFMA2 R14, -RZ, RZ, 0.8173828125, 5628 ;  /* 0x3a8a6d7fff0e7431 */ /* 0x002fe200000001ff */
[----:B------:R-:W-:-:S02]  /*d040*/  MOV R15, 0xb9b8f43c ;  /* 0xb9b8f43c000f7802 */ /* 0x000fc40000000f00 */
[----:B0-----:R-:W-:Y:S01]  /*d050*/  MOV R6, 0xb84a1be1 ;  /* 0xb84a1be100067802 */ /* 0x001fe20000000f00 */
[----:B------:R-:W-:Y:S01]  /*d060*/  IMAD.MOV.U32 R7, RZ, RZ, 0x377f78a2 ;  /* 0x377f78a2ff077424 */ /* 0x000fe200078e00ff */
[----:B------:R0:W-:Y:S01]  /*d070*/  STL.64 [R1+0x7c0], R4 ;  /* 0x0007c00401007387 */ /* 0x0001e20000100a00 */
[----:B--2---:R-:W-:Y:S02]  /*d080*/  IMAD.MOV.U32 R8, RZ, RZ, -0x3ed35ed2 ;  /* 0xc12ca12eff087424 */ /* 0x004fe400078e00ff */
[----:B------:R-:W-:Y:S01]  /*d090*/  HFMA2 R9, -RZ, RZ, -0.841796875, 0.006031036376953125 ;  /* 0xbabc1e2dff097431 */ /* 0x000fe200000001ff */
[----:B------:R1:W-:Y:S01]  /*d0a0*/  STL.64 [R1+0x708], R32 ;  /* 0x0007082001007387 */ /* 0x0003e20000100a00 */
[----:B---3--:R-:W-:Y:S01]  /*d0b0*/  MOV R10, 0x4113bbe2 ;  /* 0x4113bbe2000a7802 */ /* 0x008fe20000000f00 */
[----:B------:R-:W-:Y:S02]  /*d0c0*/  IMAD.MOV.U32 R11, RZ, RZ, -0x3ed8b1f6 ;  /* 0xc1274e0aff0b7424 */ /* 0x000fe400078e00ff */
        /* <DEDUP_REMOVED lines=11> */
[----:B---3--:R-:W-:Y:S01]  /*d180*/  HFMA2 R12, -RZ, RZ, 2.34375, 103.125 ;  /* 0x40b05672ff0c7431 */ /* 0x008fe200000001ff */
[----:B------:R-:W-:-:S02]  /*d190*/  MOV R13, 0x3749bc93 ;  /* 0x3749bc93000d7802 */ /* 0x000fc40000000f00 */
[----:B------:R3:W-:Y:S01]  /*d1a0*/  STL.64 [R1+0x7e0], R10 ;  /* 0x0007e00a01007387 */ /* 0x0007e20000100a00 */
[----:B0-----:R-:W-:Y:S02]  /*d1b0*/  IMAD.MOV.U32 R14, RZ, RZ, -0x3fdb1df7 ;  /* 0xc024e209ff0e7424 */ /* 0x001fe400078e00ff */
[----:B------:R-:W-:Y:S02]  /*d1c0*/  HFMA2 R15, -RZ, RZ, 2.0390625, -0.00010794401168823242188 ;  /* 0x40148713ff0f7431 */ /* 0x000fe400000001ff */
[----:B-1----:R-:W-:Y:S02]  /*d1d0*/  IMAD.MOV.U32 R6, RZ, RZ, 0x3dd19e34 ;  /* 0x3dd19e34ff067424 */ /* 0x002fe400078e00ff */
[----:B------:R-:W-:Y:S01]  /*d1e0*/  HFMA2 R7, -RZ, RZ, 0.1375732421875, -23.09375 ;  /* 0x3067cdc6ff077431 */ /* 0x000fe200000001ff */
[----:B------:R0:W-:Y:S01]  /*d1f0*/  STL.64 [R1+0x800], R4 ;  /* 0x0008000401007387 */ /* 0x0001e20000100a00 */
[----:B--2---:R-:W-:Y:S01]  /*d200*/  MOV R8, 0xbce55ca9 ;  /* 0xbce55ca900087802 */ /* 0x004fe20000000f00 */
[----:B------:R-:W-:-:S02]  /*d210*/  IMAD.MOV.U32 R9, RZ, RZ, 0x3ca46207 ;  /* 0x3ca46207ff097424 */ /* 0x000fc400078e00ff */
[----:B------:R1:W-:Y:S01]  /*d220*/  STL.64 [R1+0x758], R32 ;  /* 0x0007582001007387 */ /* 0x0003e20000100a00 */
[----:B---3--:R-:W-:Y:S01]  /*d230*/  HFMA2 R10, -RZ, RZ, -0.98779296875, 0.1654052734375 ;  /* 0xbbe7314bff0a7431 */ /* 0x008fe200000001ff */
[----:B------:R-:W-:Y:S02]  /*d240*/  MOV R11, 0x2c0887f7 ;  /* 0x2c0887f7000b7802 */ /* 0x000fe40000000f00 */
[----:B------:R2:W-:Y:S04]  /*d250*/  STL.64 [R1+0x780], R34 ;  /* 0x0007802201007387 */ /* 0x0005e80000100a00 */
[----:B------:R3:W-:Y:S01]  /*d260*/  STL.64 [R1+0x7e8], R12 ;  /* 0x0007e80c01007387 */ /* 0x0007e20000100a00 */
[----:B0-----:R-:W-:Y:S02]  /*d270*/  IMAD.MOV.U32 R4, RZ, RZ, -0x4070897b ;  /* 0xbf8f7685ff047424 */ /* 0x001fe400078e00ff */
[----:B------:R-:W-:Y:S01]  /*d280*/  HFMA2 R5, -RZ, RZ, 3.0390625, -0.00010883808135986328125 ;  /* 0x42148722ff057431 */ /* 0x000fe200000001ff */
[----:B------:R0:W-:Y:S01]  /*d290*/  STL.64 [R1+0x7f0], R14 ;  /* 0x0007f00e01007387 */ /* 0x0001e20000100a00 */
[----:B-1----:R-:W-:-:S02]  /*d2a0*/  IMAD.MOV.U32 R32, RZ, RZ, -0x436e1202 ;  /* 0xbc91edfeff207424 */ /* 0x002fc400078e00ff */
[----:B------:R-:W-:Y:S01]  /*d2b0*/  HFMA2 R33, -RZ, RZ, 0.97705078125, -0.0060577392578125 ;  /* 0x3bd19e34ff217431 */ /* 0x000fe200000001ff */
[----:B------:R1:W-:Y:S01]  /*d2c0*/  STL.64 [R1+0x808], R6 ;  /* 0x0008080601007387 */ /* 0x0003e20000100a00 */
[----:B--2---:R-:W-:Y:S01]  /*d2d0*/  HFMA2 R34, -RZ, RZ, -2.412109375, -21.8125 ;  /* 0xc0d3cd74ff227431 */ /* 0x004fe200000001ff */
[----:B------:R-:W-:Y:S02]  /*d2e0*/  MOV R35, 0x41565e26 ;  /* 0x41565e2600237802 */ /* 0x000fe40000000f00 */
[----:B------:R2:W-:Y:S01]  /*d2f0*/  STL.64 [R1+0x810], R8 ;  /* 0x0008100801007387 */ /* 0x0005e20000100a00 */
[----:B---3--:R-:W-:Y:S01]  /*d300*/  MOV R12, 0x39bf9a7a ;  /* 0x39bf9a7a000c7802 */ /* 0x008fe20000000f00 */
[----:B------:R-:W-:Y:S02]  /*d310*/  IMAD.MOV.U32 R13, RZ, RZ, -0x519e6c8f ;  /* 0xae619371ff0d7424 */ /* 0x000fe400078e00ff */
[----:B------:R3:W-:Y:S01]  /*d320*/  STL.64 [R1+0x818], R10 ;  /* 0x0008180a01007387 */ /* 0x0007e20000100a00 */
[----:B0-----:R-:W-:Y:S01]  /*d330*/  HFMA2 R14, -RZ, RZ, -0.578125, 0.0023345947265625 ;  /* 0xb8a018c8ff0e7431 */ /* 0x001fe200000001ff */
[----:B------:R-:W-:-:S02]  /*d340*/  MOV R15, 0xc188e6d2 ;  /* 0xc188e6d2000f7802 */ /* 0x000fc40000000f00 */
[----:B-1----:R-:W-:Y:S01]  /*d350*/  MOV R6, 0xc251316e ;  /* 0xc251316e00067802 */ /* 0x002fe20000000f00 */
[----:B------:R-:W-:Y:S01]  /*d360*/  IMAD.MOV.U32 R7, RZ, RZ, 0x42043bff ;  /* 0x42043bffff077424 */ /* 0x000fe200078e00ff */
[----:B------:R0:W-:Y:S01]  /*d370*/  STL.64 [R1+0x838], R4 ;  /* 0x0008380401007387 */ /* 0x0001e20000100a00 */
[----:B--2---:R-:W-:Y:S02]  /*d380*/  IMAD.MOV.U32 R8, RZ, RZ, 0x41a71805 ;  /* 0x41a71805ff087424 */ /* 0x004fe400078e00ff */
[----:B------:R-:W-:Y:S01]  /*d390*/  HFMA2 R9, -RZ, RZ, -2.5625, -0.900390625 ;  /* 0xc120bb34ff097431 */ /* 0x000fe200000001ff */
[----:B------:R1:W-:Y:S01]  /*d3a0*/  STL.64 [R1+0x7a8], R32 ;  /* 0x0007a82001007387 */ /* 0x0003e20000100a00 */
[----:B---3--:R-:W-:Y:S01]  /*d3b0*/  MOV R10, 0xb74d552d ;  /* 0xb74d552d000a7802 */ /* 0x008fe20000000f00 */
[----:B------:R-:W-:Y:S02]  /*d3c0*/  IMAD.MOV.U32 R11, RZ, RZ, 0x408276e5 ;  /* 0x408276e5ff0b7424 */ /* 0x000fe400078e00ff */
        /* <DEDUP_REMOVED lines=11> */
[----:B---3--:R-:W-:Y:S01]  /*d480*/  HFMA2 R12, -RZ, RZ, -2.18359375, 36.53125 ;  /* 0xc05e5091ff0c7431 */ /* 0x008fe200000001ff */
[----:B------:R-:W-:-:S02]  /*d490*/  MOV R13, 0x3fb76a6c ;  /* 0x3fb76a6c000d7802 */ /* 0x000fc40000000f00 */
[----:B------:R3:W-:Y:S01]  /*d4a0*/  STL.64 [R1+0x858], R10 ;  /* 0x0008580a01007387 */ /* 0x0007e20000100a00 */
[----:B0-----:R-:W-:Y:S02]  /*d4b0*/  IMAD.MOV.U32 R14, RZ, RZ, 0x33993e87 ;  /* 0x33993e87ff0e7424 */ /* 0x001fe400078e00ff */
[----:B------:R-:W-:Y:S02]  /*d4c0*/  HFMA2 R15, -RZ, RZ, -1.7236328125, 298.25 ;  /* 0xbee55ca9ff0f7431 */ /* 0x000fe400000001ff */
[----:B-1----:R-:W-:Y:S02]  /*d4d0*/  IMAD.MOV.U32 R6, RZ, RZ, -0x434156b4 ;  /* 0xbcbea94cff067424 */ /* 0x002fe400078e00ff */
[----:B------:R-:W-:Y:S01]  /*d4e0*/  HFMA2 R7, -RZ, RZ, 1.0029296875, -0.775390625 ;  /* 0x3c03ba34ff077431 */ /* 0x000fe200000001ff */
[----:B------:R0:W-:Y:S01]  /*d4f0*/  STL.64 [R1+0x878], R4 ;  /* 0x0008780401007387 */ /* 0x0001e20000100a00 */
[----:B--2---:R-:W-:Y:S01]  /*d500*/  MOV R8, 0xb0a1e056 ;  /* 0xb0a1e05600087802 */ /* 0x004fe20000000f00 */
[----:B------:R-:W-:-:S02]  /*d510*/  IMAD.MOV.U32 R9, RZ, RZ, -0x450fdad4 ;  /* 0xbaf0252cff097424 */ /* 0x000fc400078e00ff */
[----:B------:R1:W-:Y:S01]  /*d520*/  STL.64 [R1+0x7f8], R32 ;  /* 0x0007f82001007387 */ /* 0x0003e20000100a00 */
[----:B---3--:R-:W-:Y:S01]  /*d530*/  HFMA2 R10, -RZ, RZ, 0.8271484375, -0.291015625 ;  /* 0x3a9eb4a8ff0a7431 */ /* 0x008fe200000001ff */
[----:B------:R-:W-:Y:S02]  /*d540*/  MOV R11, 0xb9cefd15 ;  /* 0xb9cefd15000b7802 */ /* 0x000fe40000000f00 */
        /* <DEDUP_REMOVED lines=11> */
[----:B---3--:R-:W-:Y:S01]  /*d600*/  MOV R12, 0x430437bf ;  /* 0x430437bf000c7802 */ /* 0x008fe20000000f00 */
[----:B------:R-:W-:Y:S02]  /*d610*/  IMAD.MOV.U32 R13, RZ, RZ, 0x3c605817 ;  /* 0x3c605817ff0d7424 */ /* 0x000fe400078e00ff */
[----:B------:R3:W-:Y:S01]  /*d620*/  STL.64 [R1+0x890], R10 ;  /* 0x0008900a01007387 */ /* 0x0007e20000100a00 */
[----:B0-----:R-:W-:Y:S01]  /*d630*/  HFMA2 R14, -RZ, RZ, -3.482421875, 71.4375 ;  /* 0xc2f75477ff0e7431 */ /* 0x001fe200000001ff */
[----:B------:R-:W-:-:S02]  /*d640*/  MOV R15, 0x431234f7 ;  /* 0x431234f7000f7802 */ /* 0x000fc40000000f00 */
[----:B-1----:R-:W-:Y:S01]  /*d650*/  MOV R6, 0x4223149e ;  /* 0x4223149e00067802 */ /* 0x002fe20000000f00 */
[----:B------:R-:W-:Y:S01]  /*d660*/  IMAD.MOV.U32 R7, RZ, RZ, -0x3de7289d ;  /* 0xc218d763ff077424 */ /* 0x000fe200078e00ff */
[----:B------:R0:W-:Y:S01]  /*d670*/  STL.64 [R1+0x8b0], R4 ;  /* 0x0008b00401007387 */ /* 0x0001e20000100a00 */
[----:B--2---:R-:W-:Y:S02]  /*d680*/  IMAD.MOV.U32 R8, RZ, RZ, -0x3f374eec ;  /* 0xc0c8b114ff087424 */ /* 0x004fe400078e00ff */
[----:B------:R-:W-:Y:S01]  /*d690*/  HFMA2 R9, -RZ, RZ, 2.318359375, -1.4111328125 ;  /* 0x40a3bda5ff097431 */ /* 0x000fe200000001ff */
[----:B------:R1:W-:Y:S01]  /*d6a0*/  STL.64 [R1+0x848], R32 ;  /* 0x0008482001007387 */ /* 0x0003e20000100a00 */
[----:B---3--:R-:W-:Y:S01]  /*d6b0*/  MOV R10, 0xc0020bba ;  /* 0xc0020bba000a7802 */ /* 0x008fe20000000f00 */
[----:B------:R-:W-:Y:S02]  /*d6c0*/  IMAD.MOV.U32 R11, RZ, RZ, -0x4e55e4fe ;  /* 0xb1aa1b02ff0b7424 */ /* 0x000fe400078e00ff */
        /* <DEDUP_REMOVED lines=11> */
[----:B---3--:R-:W-:Y:S01]  /*d780*/  HFMA2 R12, -RZ, RZ, 1.7734375, -0.0185699462890625 ;  /* 0x3f18a4c1ff0c7431 */ /* 0x008fe200000001ff */
[----:B------:R-:W-:-:S02]  /*d790*/  MOV R13, 0xbee2690b ;  /* 0xbee2690b000d7802 */ /* 0x000fc40000000f00 */
[----:B------:R3:W-:Y:S01]  /*d7a0*/  STL.64 [R1+0x8d0], R10 ;  /* 0x0008d00a01007387 */ /* 0x0007e20000100a00 */
[----:B0-----:R-:W-:Y:S02]  /*d7b0*/  IMAD.MOV.U32 R14, RZ, RZ, 0x3e24a8c0 ;  /* 0x3e24a8c0ff0e7424 */ /* 0x001fe400078e00ff */
[----:B------:R-:W-:Y:S02]  /*d7c0*/  HFMA2 R15, -RZ, RZ, -0.21337890625, 25280 ;  /* 0xb2d4762cff0f7431 */ /* 0x000fe400000001ff */
[----:B-1----:R-:W-:Y:S02]  /*d7d0*/  IMAD.MOV.U32 R6, RZ, RZ, 0x3b0b43e3 ;  /* 0x3b0b43e3ff067424 */ /* 0x002fe400078e00ff */
[----:B------:R-:W-:Y:S01]  /*d7e0*/  HFMA2 R7, -RZ, RZ, 3.6640625, 0.05548095703125 ;  /* 0x43542b1aff077431 */ /* 0x000fe200000001ff */
[----:B------:R0:W-:Y:S01]  /*d7f0*/  STL.64 [R1+0x8f0], R4 ;  /* 0x0008f00401007387 */ /* 0x0001e20000100a00 */
[----:B--2---:R-:W-:Y:S01]  /*d800*/  MOV R8, 0x4151b9cf ;  /* 0x4151b9cf00087802 */ /* 0x004fe20000000f00 */
[----:B------:R-:W-:-:S02]  /*d810*/  IMAD.MOV.U32 R9, RZ, RZ, -0x3c078232 ;  /* 0xc3f87dceff097424 */ /* 0x000fc400078e00ff */
[----:B------:R1:W-:Y:S01]  /*d820*/  STL.64 [R1+0x898], R32 ;  /* 0x0008982001007387 */ /* 0x0003e20000100a00 */
[----:B---3--:R-:W-:Y:S01]  /*d830*/  HFMA2 R10, -RZ, RZ, 4.2109375, -23.28125 ;  /* 0x4436cdd2ff0a7431 */ /* 0x008fe200000001ff */
[----:B------:R-:W-:Y:S02]  /*d840*/  MOV R11, 0xc3f111b1 ;  /* 0xc3f111b1000b7802 */ /* 0x000fe40000000f00 */
        /* <DEDUP_REMOVED lines=11> */
[----:B---3--:R-:W-:Y:S01]  /*d900*/  MOV R12, 0xc3abf25b ;  /* 0xc3abf25b000c7802 */ /* 0x008fe20000000f00 */
[----:B------:R-:W-:Y:S02]  /*d910*/  IMAD.MOV.U32 R13, RZ, RZ, 0x432bf3b2 ;  /* 0x432bf3b2ff0d7424 */ /* 0x000fe400078e00ff */
[----:B------:R3:W-:Y:S01]  /*d920*/  STL.64 [R1+0x908], R10 ;  /* 0x0009080a01007387 */ /* 0x0007e20000100a00 */
[----:B0-----:R-:W-:Y:S01]  /*d930*/  HFMA2 R14, -RZ, RZ, 0.63427734375, 0.2242431640625 ;  /* 0x3913332dff0e7431 */ /* 0x001fe200000001ff */
[----:B------:R-:W-:-:S02]  /*d940*/  MOV R15, 0xc29684d3 ;  /* 0xc29684d3000f7802 */ /* 0x000fc40000000f00 */
[----:B-1----:R-:W-:Y:S01]  /*d950*/  MOV R6, 0xb54c60f7 ;  /* 0xb54c60f700067802 */ /* 0x002fe20000000f00 */
[----:B------:R-:W-:Y:S01]  /*d960*/  IMAD.MOV.U32 R7, RZ, RZ, 0x4118a4c2 ;  /* 0x4118a4c2ff077424 */ /* 0x000fe200078e00ff */
[----:B------:R0:W-:Y:S01]  /*d970*/  STL.64 [R1+0x928], R4 ;  /* 0x0009280401007387 */ /* 0x0001e20000100a00 */
[----:B--2---:R-:W-:Y:S02]  /*d980*/  IMAD.MOV.U32 R8, RZ, RZ, -0x4b05c0b0 ;  /* 0xb4fa3f50ff087424 */ /* 0x004fe400078e00ff */
[----:B------:R-:W-:Y:S01]  /*d990*/  HFMA2 R9, -RZ, RZ, -1.826171875, 508.5 ;  /* 0xbf4e5ff2ff097431 */ /* 0x000fe200000001ff */
[----:B------:R1:W-:Y:S01]  /*d9a0*/  STL.64 [R1+0x8e8], R32 ;  /* 0x0008e82001007387 */ /* 0x0003e20000100a00 */
[----:B---3--:R-:W-:Y:S01]  /*d9b0*/  MOV R10, 0x3f15b76c ;  /* 0x3f15b76c000a7802 */ /* 0x008fe20000000f00 */
[----:B------:R-:W-:Y:S02]  /*d9c0*/  IMAD.MOV.U32 R11, RZ, RZ, -0x41aa8b03 ;  /* 0xbe5574fdff0b7424 */ /* 0x000fe400078e00ff */
        /* <DEDUP_REMOVED lines=9> */
[----:B------:R-:W-:Y:S02]  /*da60*/  IMAD.MOV.U32 R35, RZ, RZ, 0x450908e3 ;  /* 0x450908e3ff237424 */ /* 0x000fe400078e00ff */
[----:B------:R2:W-:Y:S01]  /*da70*/  STL.64 [R1+0x940], R8 ;  /* 0x0009400801007387 */ /* 0x0005e20000100a00 */
[----:B---3--:R-:W-:Y:S01]  /*da80*/  HFMA2 R12, -RZ, RZ, 0.6376953125, -75.125 ;  /* 0x391ad4b2ff0c7431 */ /* 0x008fe200000001ff */
[----:B------:R-:W-:-:S02]  /*da90*/  MOV R13, 0x3d50e5d5 ;  /* 0x3d50e5d5000d7802 */ /* 0x000fc40000000f00 */
[----:B------:R3:W-:Y:S01]  /*daa0*/  STL.64 [R1+0x948], R10 ;  /* 0x0009480a01007387 */ /* 0x0007e20000100a00 */
[----:B0-----:R-:W-:Y:S02]  /*dab0*/  IMAD.MOV.U32 R14, RZ, RZ, -0x42f88f86 ;  /* 0xbd07707aff0e7424 */ /* 0x001fe400078e00ff */
[----:B------:R-:W-:Y:S02]  /*dac0*/  HFMA2 R15, -RZ, RZ, 1.1162109375, -0.000296115875244140625 ;  /* 0x3c778cdaff0f7431 */ /* 0x000fe400000001ff */
[----:B-1----:R-:W-:Y:S02]  /*dad0*/  IMAD.MOV.U32 R6, RZ, RZ, 0x44f49ff4 ;  /* 0x44f49ff4ff067424 */ /* 0x002fe400078e00ff */
[----:B------:R-:W-:Y:S01]  /*dae0*/  HFMA2 R7, -RZ, RZ, -5.0859375, 16480 ;  /* 0xc5167406ff077431 */ /* 0x000fe200000001ff */
[----:B------:R0:W-:Y:S01]  /*daf0*/  STL.64 [R1+0x968], R4 ;  /* 0x0009680401007387 */ /* 0x0001e20000100a00 */
[----:B--2---:R-:W-:Y:S01]  /*db00*/  MOV R8, 0x44abf3ae ;  /* 0x44abf3ae00087802 */ /* 0x004fe20000000f00 */
[----:B------:R-:W-:-:S02]  /*db10*/  IMAD.MOV.U32 R9, RZ, RZ, 0x3aa95acb ;  /* 0x3aa95acbff097424 */ /* 0x000fc400078e00ff */
[----:B------:R1:W-:Y:S01]  /*db20*/  STL.64 [R1+0x938], R32 ;  /* 0x0009382001007387 */ /* 0x0003e20000100a00 */
[----:B---3--:R-:W-:Y:S01]  /*db30*/  HFMA2 R10, -RZ, RZ, -4.234375, 0.0235443115234375 ;  /* 0xc43c2607ff0a7431 */ /* 0x008fe200000001ff */
[----:B------:R-:W-:Y:S02]  /*db40*/  MOV R11, 0x4436edde ;  /* 0x4436edde000b7802 */ /* 0x000fe40000000f00 */
[----:B------:R2:W-:Y:S04]  /*db50*/  STL.64 [R1+0x950], R12 ;  /* 0x0009500c01007387 */ /* 0x0005e80000100a00 */
[----:B------:R3:W-:Y:S01]  /*db60*/  STL.64 [R1+0x958], R14 ;  /* 0x0009580e01007387 */ /* 0x0007e20000100a00 */
[----:B0-----:R-:W-:Y:S02]  /*db70*/  IMAD.MOV.U32 R4, RZ, RZ, -0x3e97d410 ;  /* 0xc1682bf0ff047424 */ /* 0x001fe400078e00ff */
[----:B------:R-:W-:Y:S01]  /*db80*/  HFMA2 R5, -RZ, RZ, 2.595703125, -11.6328125 ;  /* 0x4131c9d1ff057431 */ /* 0x000fe200000001ff */
[----:B------:R0:W-:Y:S01]  /*db90*/  STL.64 [R1+0x960], R34 ;  /* 0x0009602201007387 */ /* 0x0001e20000100a00 */
[----:B-1----:R-:W-:-:S02]  /*dba0*/  IMAD.MOV.U32 R32, RZ, RZ, -0x3c55509c ;  /* 0xc3aaaf64ff207424 */ /* 0x002fc400078e00ff */
[----:B------:R-:W-:Y:S01]  /*dbb0*/  HFMA2 R33, -RZ, RZ, -0.447021484375, -0.000134944915771484375 ;  /* 0xb727886cff217431 */ /* 0x000fe200000001ff */
[----:B------:R1:W-:Y:S01]  /*dbc0*/  STL.64 [R1+0x970], R6 ;  /* 0x0009700601007387 */ /* 0x0003e20000100a00 */
[----:B--2---:R-:W-:Y:S01]  /*dbd0*/  MOV R12, 0x43059029 ;  /* 0x43059029000c7802 */ /* 0x004fe20000000f00 */
[----:B------:R-:W-:Y:S02]  /*dbe0*/  IMAD.MOV.U32 R13, RZ, RZ, -0x3d1e795e ;  /* 0xc2e186a2ff0d7424 */ /* 0x000fe400078e00ff */
[----:B------:R2:W-:Y:S01]  /*dbf0*/  STL.64 [R1+0x978], R8 ;  /* 0x0009780801007387 */ /* 0x0005e20000100a00 */
[----:B---3--:R-:W-:Y:S01]  /*dc00*/  HFMA2 R14, -RZ, RZ, 3.111328125, 1.4609375 ;  /* 0x42393dd8ff0e7431 */ /* 0x008fe200000001ff */
[----:B------:R-:W-:Y:S02]  /*dc10*/  MOV R15, 0xb704f033 ;  /* 0xb704f033000f7802 */ /* 0x000fe40000000f00 */
[----:B------:R3:W-:Y:S01]  /*dc20*/  STL.64 [R1+0x980], R10 ;  /* 0x0009800a01007387 */ /* 0x0007e20000100a00 */
[----:B0-----:R-:W-:Y:S01]  /*dc30*/  HFMA2 R34, -RZ, RZ, 1.8896484375, -0.00586700439453125 ;  /* 0x3f8f9e02ff227431 */ /* 0x001fe200000001ff */
[----:B------:R-:W-:-:S02]  /*dc40*/  MOV R35, 0xbf42b1b0 ;  /* 0xbf42b1b000237802 */ /* 0x000fc40000000f00 */
[----:B-1----:R-:W-:Y:S01]  /*dc50*/  MOV R6, 0xc085691e ;  /* 0xc085691e00067802 */ /* 0x002fe20000000f00 */
[----:B------:R-:W-:Y:S01]  /*dc60*/  IMAD.MOV.U32 R7, RZ, RZ, 0x3b4b3729 ;  /* 0x3b4b3729ff077424 */ /* 0x000fe200078e00ff */
[----:B------:R0:W-:Y:S01]  /*dc70*/  STL.64 [R1+0x9a0], R4 ;  /* 0x0009a00401007387 */ /* 0x0001e20000100a00 */
[----:B--2---:R-:W-:Y:S02]  /*dc80*/  IMAD.MOV.U32 R8, RZ, RZ, 0x3eb9a9a3 ;  /* 0x3eb9a9a3ff087424 */ /* 0x004fe400078e00ff */
[----:B------:R-:W-:Y:S01]  /*dc90*/  HFMA2 R9, -RZ, RZ, 1.5966796875, 2.83718109130859375e-05 ;  /* 0x3e6301dcff097431 */ /* 0x000fe200000001ff */
[----:B------:R1:W-:Y:S01]  /*dca0*/  STL.64 [R1+0x648], R42 ;  /* 0x0006482a01007387 */ /* 0x0003e20000100a00 */
[----:B---3--:R-:W-:Y:S01]  /*dcb0*/  MOV R10, 0x3ef9425d ;  /* 0x3ef9425d000a7802 */ /* 0x008fe20000000f00 */
[----:B------:R-:W-:Y:S02]  /*dcc0*/  IMAD.MOV.U32 R11, RZ, RZ, 0x3f800000 ;  /* 0x3f800000ff0b7424 */ /* 0x000fe400078e00ff */
[----:B------:R1:W-:Y:S04]  /*dcd0*/  STL.64 [R1+0x988], R32 ;  /* 0x0009882001007387 */ /* 0x0003e80000100a00 */
[----:B------:R1:W-:Y:S01]  /*dce0*/  STL.64 [R1+0x990], R12 ;  /* 0x0009900c01007387 */ /* 0x0003e20000100a00 */
[----:B0-----:R-:W-:-:S03]  /*dcf0*/  FMUL.FTZ R4, R45, R47 ;  /* 0x0000002f2d047220 */ /* 0x001fc60000410000 */
[----:B------:R1:W-:Y:S02]  /*dd00*/  STL.64 [R1+0x998], R14 ;  /* 0x0009980e01007387 */ /* 0x0003e40000100a00 */
[----:B------:R-:W-:Y:S02]  /*dd10*/  FSETP.GT.FTZ.AND P0, PT, R4, 1, PT ;  /* 0x3f8000000400780b */ /* 0x000fe40003f14000 */
        /* <DEDUP_REMOVED lines=22> */
[----:B-1----:R-:W-:Y:S01]  /*de80*/  IADD3 R6, PT, PT, -R5, 0x40800000, RZ ;  /* 0x4080000005067810 */ /* 0x002fe20007ffe1ff */
[----:B------:R-:W-:Y:S01]  /*de90*/  IMAD.IADD R4, R46, 0x1, -R5 ;  /* 0x000000012e047824 */ /* 0x000fe200078e0a05 */
[----:B------:R-:W-:-:S03]  /*dea0*/  I2FP.F32.S32 R5, R5 ;  /* 0x0000000500057245 */ /* 0x000fc60000201400 */
[----:B------:R-:W-:Y:S01]  /*deb0*/  FFMA.FTZ R7, R6, 0.25, -R3 ;  /* 0x3e80000006077823 */ /* 0x000fe20000010803 */
[----:B------:R-:W-:Y:S01]  /*dec0*/  MOV R3, 0x3d39bf78 ;  /* 0x3d39bf7800037802 */ /* 0x000fe20000000f00 */
        /* <DEDUP_REMOVED lines=21> */
.L_x_3053:
[----:B------:R-:W-:Y:S01]  /*e020*/  FSETP.GEU.FTZ.AND P0, PT, R4, 1, PT ;  /* 0x3f8000000400780b */ /* 0x000fe20003f1e000 */
[----:B-1----:R-:W-:-:S12]  /*e030*/  IMAD.MOV.U32 R11, RZ, RZ, RZ ;  /* 0x000000ffff0b7224 */ /* 0x002fd800078e00ff */
[----:B------:R-:W-:Y:S05]  /*e040*/  @P0 BRA `(.L_x_3054) ;  /* 0x00000000007c0947 */ /* 0x000fea0003800000 */
        /* <DEDUP_REMOVED lines=31> */
.L_x_3054:
[----:B------:R-:W-:Y:S05]  /*e240*/  BSYNC.RECONVERGENT B0 ;  /* 0x0000000000007941 */ /* 0x000fea0003800200 */
.L_x_3052:
[----:B------:R-:W-:Y:S01]  /*e250*/  HFMA2 R10, -RZ, RZ, 0, 0 ;  /* 0x00000000ff0a7431 */ /* 0x000fe200000001ff */
[----:B------:R-:W-:Y:S01]  /*e260*/  BSSY.RECONVERGENT B0, `(.L_x_3055) ;  /* 0x0000015000007945 */ /* 0x000fe20003800200 */
[----:B------:R-:W-:Y:S01]  /*e270*/  IMAD.MOV.U32 R3, RZ, RZ, 0x1 ;  /* 0x00000001ff037424 */ /* 0x000fe200078e00ff */
[----:B0-----:R-:W-:-:S07]  /*e280*/  MOV R5, 0xbeaaaaab ;  /* 0xbeaaaaab00057802 */ /* 0x001fce0000000f00 */
.L_x_3056:
[----:B------:R-:W-:-:S13]  /*e290*/  ISETP.GT.AND P1, PT, R3, R10, PT ;  /* 0x0000000a0300720c */ /* 0x000fda0003f24270 */
[C---:B------:R-:W-:Y:S01]  /*e2a0*/  @P1 IADD3 R7, PT, PT, R3.reuse, -0x1, RZ ;  /* 0xffffffff03071810 */ /* 0x040fe20007ffe0ff */
[----:B------:R-:W-:-:S03]  /*e2b0*/  @!P1 IMAD R12, R3, 0x4, R2 ;  /* 0x00000004030c9824 */ /* 0x000fc600078e0202 */
[----:B------:R-:W-:Y:S02]  /*e2c0*/  @P1 LEA R6, R7, R2, 0x2 ;  /* 0x0000000207061211 */ /* 0x000fe400078e10ff */
        /* <DEDUP_REMOVED lines=13> */
[----:B0-----:R-:W-:Y:S05]  /*e3a0*/  @P0 BRA P2, `(.L_x_3056) ;  /* 0xfffffffc00b80947 */ /* 0x001fea000103ffff */
[----:B------:R-:W-:Y:S05]  /*e3b0*/  BSYNC.RECONVERGENT B0 ;  /* 0x0000000000007941 */ /* 0x000fea0003800200 */
.L_x_3055:
        /* <DEDUP_REMOVED lines=9> */
.L_x_3060:
        /* <DEDUP_REMOVED lines=19> */
.L_x_3059:
        /* <DEDUP_REMOVED lines=12> */
.L_x_3062:
        /* <DEDUP_REMOVED lines=19> */
.L_x_3061:
        /* <DEDUP_REMOVED lines=12> */
.L_x_3064:
        /* <DEDUP_REMOVED lines=19> */
.L_x_3063:
        /* <DEDUP_REMOVED lines=12> */
.L_x_3066:
        /* <DEDUP_REMOVED lines=19> */
.L_x_3065:
        /* <DEDUP_REMOVED lines=12> */
.L_x_3068:
        /* <DEDUP_REMOVED lines=19> */
.L_x_3067:
        /* <DEDUP_REMOVED lines=12> */
.L_x_3070:
        /* <DEDUP_REMOVED lines=19> */
.L_x_3069:
        /* <DEDUP_REMOVED lines=12> */
.L_x_3072:
        /* <DEDUP_REMOVED lines=19> */
.L_x_3071:
        /* <DEDUP_REMOVED lines=12> */
.L_x_3074:
        /* <DEDUP_REMOVED lines=19> */
.L_x_3073:
        /* <DEDUP_REMOVED lines=12> */
.L_x_3076:
        /* <DEDUP_REMOVED lines=19> */
.L_x_3075:
        /* <DEDUP_REMOVED lines=12> */
.L_x_3078:
        /* <DEDUP_REMOVED lines=19> */
.L_x_3077:
        /* <DEDUP_REMOVED lines=12> */
.L_x_3080:
        /* <DEDUP_REMOVED lines=19> */
.L_x_3079:
        /* <DEDUP_REMOVED lines=12> */
.L_x_3082:
        /* <DEDUP_REMOVED lines=19> */
.L_x_3081:
        /* <DEDUP_REMOVED lines=12> */
.L_x_3084:
        /* <DEDUP_REMOVED lines=19> */
.L_x_3083:
        /* <DEDUP_REMOVED lines=12> */
.L_x_3086:
        /* <DEDUP_REMOVED lines=19> */
.L_x_3085:
        /* <DEDUP_REMOVED lines=12> */
.L_x_3088:
        /* <DEDUP_REMOVED lines=19> */
.L_x_3087:
        /* <DEDUP_REMOVED lines=12> */
.L_x_3090:
        /* <DEDUP_REMOVED lines=19> */
.L_x_3089:
        /* <DEDUP_REMOVED lines=12> */
.L_x_3092:
        /* <DEDUP_REMOVED lines=19> */
.L_x_3091:
        /* <DEDUP_REMOVED lines=12> */
.L_x_3094:
        /* <DEDUP_REMOVED lines=19> */
.L_x_3093:
        /* <DEDUP_REMOVED lines=12> */
.L_x_3096:
        /* <DEDUP_REMOVED lines=19> */
.L_x_3095:
        /* <DEDUP_REMOVED lines=12> */
.L_x_3098:
        /* <DEDUP_REMOVED lines=19> */
.L_x_3097:
        /* <DEDUP_REMOVED lines=12> */
.L_x_3100:
        /* <DEDUP_REMOVED lines=19> */
.L_x_3099:
        /* <DEDUP_REMOVED lines=12> */
.L_x_3102:
        /* <DEDUP_REMOVED lines=19> */
.L_x_3101:
        /* <DEDUP_REMOVED lines=12> */
.L_x_3104:
        /* <DEDUP_REMOVED lines=19> */
.L_x_3103:
        /* <DEDUP_REMOVED lines=10> */
.L_x_3106:
        /* <DEDUP_REMOVED lines=19> */
.L_x_3105:
[----:B------:R-:W1:Y:S02]  /*111f0*/  MUFU.RCP R2, R44 ;  /* 0x0000002c00027308 */ /* 0x000e640000001000 */
[----:B-1----:R-:W-:-:S04]  /*11200*/  FMUL.FTZ R3, R3, R2 ;  /* 0x0000000203037220 */ /* 0x002fc80000410000 */
[----:B------:R-:W-:-:S05]  /*11210*/  FMUL.FTZ R3, R8, R3 ;  /* 0x0000000308037220 */ /* 0x000fca0000410000 */
[----:B------:R-:W-:-:S13]  /*11220*/  FSETP.GT.FTZ.AND P0, PT, |R3|, |R4|, PT ;  /* 0x400000040300720b */ /* 0x000fda0003f14200 */
[----:B------:R-:W-:-:S07]  /*11230*/  @!P0 FADD.FTZ R13, R13, R3 ;  /* 0x000000030d0d8221 */ /* 0x000fce0000010000 */
.L_x_3058:
[----:B------:R-:W-:Y:S05]  /*11240*/  BSYNC.RECONVERGENT B0 ;  /* 0x0000000000007941 */ /* 0x000fea0003800200 */
.L_x_3057:
        /* <DEDUP_REMOVED lines=131> */
[----:B--2---:R-:W-:Y:S01]  /*11a80*/  IMAD R15, R6, 0x100000, R5 ;  /* 0x00100000060f7824 */ /* 0x004fe200078e0205 */
[----:B------:R-:W-:Y:S01]  /*11a90*/  MOV R14, R4 ;  /* 0x00000004000e7202 */ /* 0x000fe20000000f00 */
        /* <DEDUP_REMOVED lines=12> */
[----:B------:R-:W-:Y:S01]  /*11b60*/  @!P0 LEA R5, R2, R5, 0x14 ;  /* 0x0000000502058211 */ /* 0x000fe200078ea0ff */
[----:B------:R-:W-:-:S05]  /*11b70*/  @!P0 IMAD.IADD R2, R6, 0x1, -R2 ;  /* 0x0000000106028824 */ /* 0x000fca00078e0a02 */
[----:B------:R-:W-:Y:S02]  /*11b80*/  @!P0 LEA R3, R2, 0x3ff00000, 0x14 ;  /* 0x3ff0000002038811 */ /* 0x000fe400078ea0ff */
[----:B------:R-:W-:-:S15]  /*11b90*/  @!P0 MOV R2, RZ ;  /* 0x000000ff00028202 */ /* 0x000fde0000000f00 */
[----:B------:R-:W-:-:S15]  /*11ba0*/  NOP ;  /* 0x0000000000007918 */ /* 0x000fde0000000000 */
[----:B------:R-:W-:-:S15]  /*11bb0*/  NOP ;  /* 0x0000000000007918 */ /* 0x000fde0000000000 */
[----:B------:R-:W-:-:S01]  /*11bc0*/  NOP ;  /* 0x0000000000007918 */ /* 0x000fc20000000000 */
[----:B------:R1:W2:Y:S02]  /*11bd0*/  @!P0 DMUL R14, R4, R2 ;  /* 0x00000002040e8228 */ /* 0x0002a40000000000 */
.L_x_3108:
[----:B------:R-:W-:Y:S05]  /*11be0*/  BSYNC.RECONVERGENT B0 ;  /* 0x0000000000007941 */ /* 0x000fea0003800200 */
.L_x_3107:
[----:B------:R-:W-:Y:S01]  /*11bf0*/  UMOV UR6, 0x54411744 ;  /* 0x5441174400067882 */ /* 0x000fe20000000000 */
[----:B------:R-:W-:Y:S01]  /*11c00*/  UMOV UR7, 0x401921fb ;  /* 0x401921fb00077882 */ /* 0x000fe20000000000 */
[----:B-1----:R-:W-:Y:S01]  /*11c10*/  IMAD.MOV.U32 R2, RZ, RZ, 0x0 ;  /* 0x00000000ff027424 */ /* 0x002fe200078e00ff */
[----:B------:R-:W1:Y:S01]  /*11c20*/  DMUL R32, R32, UR6 ;  /* 0x0000000620207c28 */ /* 0x000e620008000000 */
[----:B------:R-:W-:Y:S01]  /*11c30*/  MOV R3, 0x3fd80000 ;  /* 0x3fd8000000037802 */ /* 0x000fe20000000f00 */
        /* <DEDUP_REMOVED lines=36> */
[----:B-1----:R-:W-:Y:S02]  /*11e80*/  IMAD.MOV.U32 R4, RZ, RZ, 0x42fc0000 ;  /* 0x42fc0000ff047424 */ /* 0x002fe400078e00ff */
        /* <DEDUP_REMOVED lines=17> */
[----:B------:R-:W-:-:S15]  /*11fa0*/  MOV R2, 0x40000000 ;  /* 0x4000000000027802 */ /* 0x000fde0000000f00 */
[----:B------:R-:W-:-:S04]  /*11fb0*/  NOP ;  /* 0x0000000000007918 */ /* 0x000fc80000000000 */
[----:B--2---:R-:W1:Y:S01]  /*11fc0*/  DMUL R42, R32, R14 ;  /* 0x0000000e202a7228 */ /* 0x004e620000000000 */
[C---:B------:R-:W-:Y:S01]  /*11fd0*/  FSETP.GT.FTZ.AND P0, PT, |R11|.reuse, 10.05500030517578125, PT ;  /* 0x4120e1480b00780b */ /* 0x040fe20003f14200 */
[----:B------:R-:W-:Y:S01]  /*11fe0*/  FFMA.FTZ R5, R10, R5, 0.0070457882247865200043 ;  /* 0x3be6e05b0a057423 */ /* 0x000fe20000010005 */
[--C-:B------:R-:W-:Y:S01]  /*11ff0*/  FFMA.FTZ R13, R4, -0.69314718246459960938, R3.reuse ;  /* 0xbf317218040d7823 */ /* 0x100fe20000010003 */
[C---:B------:R-:W-:Y:S01]  /*12000*/  FFMA.FTZ R7, |R11|.reuse, R2, 1 ;  /* 0x3f8000000b077423 */ /* 0x040fe20000010202 */
[----:B------:R-:W-:Y:S01]  /*12010*/  FFMA.FTZ R3, |R11|, -R12, -R3 ;  /* 0x8000000c0b037223 */ /* 0x000fe20000010a03 */
[----:B------:R-:W-:Y:S01]  /*12020*/  FFMA.FTZ R5, R10, R5, -0.015866896137595176697 ;  /* 0xbc81fb4b0a057423 */ /* 0x000fe20000010005 */
[----:B------:R-:W-:-:S03]  /*12030*/  FFMA.FTZ R2, R4, 1.9046542121259335545e-09, R13 ;  /* 0x3102e30804027823 */ /* 0x000fc6000001000d */
[----:B------:R-:W-:Y:S01]  /*12040*/  FFMA.FTZ R5, R10, R5, 0.036429625004529953003 ;  /* 0x3d15373b0a057423 */ /* 0x000fe20000010005 */
[----:B------:R-:W2:Y:S01]  /*12050*/  MUFU.RCP R7, R7 ;  /* 0x0000000700077308 */ /* 0x000ea20000001000 */
[----:B------:R-:W-:Y:S02]  /*12060*/  FMUL.FTZ R2, R2, 1.4426950216293334961 ;  /* 0x3fb8aa3b02027820 */ /* 0x000fe40000410000 */
        /* <DEDUP_REMOVED lines=14> */
[----:B------:R-:W-:Y:S02]  /*12150*/  VIADD R5, R15, 0xfff00000 ;  /* 0xfff000000f057836 */ /* 0x000fe40000000000 */
[----:B------:R-:W-:Y:S01]  /*12160*/  FADD.FTZ R13, -R6, R13 ;  /* 0x0000000d060d7221 */ /* 0x000fe20000010100 */
[----:B------:R-:W-:Y:S01]  /*12170*/  FFMA.FTZ R3, R4, R3, R4 ;  /* 0x0000000304037223 */ /* 0x000fe20000010004 */
[----:B------:R-:W-:Y:S02]  /*12180*/  MOV R4, R14 ;  /* 0x0000000e00047202 */ /* 0x000fe40000000f00 */
[----:B------:R-:W-:-:S04]  /*12190*/  FFMA.FTZ R6, R7, R13, R6 ;  /* 0x0000000d07067223 */ /* 0x000fc80000010006 */
[----:B------:R-:W-:Y:S02]  /*121a0*/  FMUL.FTZ R3, R6, R3 ;  /* 0x0000000306037220 */ /* 0x000fe40000410000 */
[----:B-1----:R-:W1:Y:S03]  /*121b0*/  DFMA R38, R42, -R42, R32 ;  /* 0x8000002a2a26722b */ /* 0x002e660000000020 */
[----:B------:R-:W-:-:S05]  /*121c0*/  FSEL R2, R3, RZ, !P0 ;  /* 0x000000ff03027208 */ /* 0x000fca0004000000 */
[----:B------:R-:W-:-:S15]  /*121d0*/  @!P1 FADD.FTZ R2, -R2, 2 ;  /* 0x4000000002029421 */ /* 0x000fde0000010100 */
[----:B------:R-:W-:-:S15]  /*121e0*/  NOP ;  /* 0x0000000000007918 */ /* 0x000fde0000000000 */
[----:B------:R-:W-:-:S15]  /*121f0*/  NOP ;  /* 0x0000000000007918 */ /* 0x000fde0000000000 */
[----:B------:R-:W-:-:S11]  /*12200*/  NOP ;  /* 0x0000000000007918 */ /* 0x000fd60000000000 */
[----:B-1----:R1:W2:Y:S02]  /*12210*/  DFMA R6, R38, R4, R42 ;  /* 0x000000042606722b */ /* 0x0022a4000000002a */
[----:B-12---:R-:W-:Y:S05]  /*12220*/  @!P2 BRA `(.L_x_3110) ;  /* 0x000000000010a947 */ /* 0x006fea0003800000 */
[----:B------:R-:W-:Y:S02]  /*12230*/  MOV R15, R5 ;  /* 0x00000005000f7202 */ /* 0x000fe40000000f00 */
[----:B------:R-:W-:-:S07]  /*12240*/  MOV R4, 0x12260 ;  /* 0x0001226000047802 */ /* 0x000fce0000000f00 */
[----:B0-----:R-:W-:Y:S05]  /*12250*/  CALL.REL.NOINC `($__internal_11_$__cuda_sm20_dsqrt_rn_f64_mediumpath_v1) ;  /* 0x0000022800747944 */ /* 0x001fea0003c00000 */
[----:B------:R-:W-:-:S07]  /*12260*/  IMAD.MOV.U32 R7, RZ, RZ, R3 ;  /* 0x000000ffff077224 */ /* 0x000fce00078e0003 */
.L_x_3110:
[----:B------:R-:W-:Y:S05]  /*12270*/  BSYNC.RECONVERGENT B1 ;  /* 0x0000000000017941 */ /* 0x000fea0003800200 */
.L_x_3109:
[----:B------:R-:W1:Y:S01]  /*12280*/  MUFU.RCP64H R11, R7 ;  /* 0x00000007000b7308 */ /* 0x000e620000001800 */
[----:B------:R-:W-:Y:S01]  /*12290*/  MOV R10, 0x1 ;  /* 0x00000001000a7802 */ /* 0x000fe20000000f00 */
[----:B------:R-:W-:Y:S01]  /*122a0*/  BSSY.RECONVERGENT B1, `(.L_x_3111) ;  /* 0x000002f000017945 */ /* 0x000fe20003800200 */
[----:B------:R-:W-:-:S04]  /*122b0*/  FSETP.GEU.AND P1, PT, |R9|, 6.5827683646048100446e-37, PT ;  /* 0x036000000900780b */ /* 0x000fc80003f2e200 */
        /* <DEDUP_REMOVED lines=39> */
[----:B------:R-:W-:Y:S01]  /*12530*/  IMAD.MOV.U32 R4, RZ, RZ, R6 ;  /* 0x000000ffff047224 */ /* 0x000fe200078e0006 */
[----:B------:R-:W-:Y:S02]  /*12540*/  MOV R3, R9 ;  /* 0x0000000900037202 */ /* 0x000fe40000000f00 */
[----:B------:R-:W-:Y:S02]  /*12550*/  MOV R5, R7 ;  /* 0x0000000700057202 */ /* 0x000fe40000000f00 */
[----:B------:R-:W-:-:S07]  /*12560*/  MOV R6, 0x12580 ;  /* 0x0001258000067802 */ /* 0x000fce0000000f00 */
[----:B0-----:R-:W-:Y:S05]  /*12570*/  CALL.REL.NOINC `($__internal_10_$__cuda_sm20_div_rn_f64_full) ;  /* 0x0000021c00807944 */ /* 0x001fea0003c00000 */
[----:B------:R-:W-:-:S07]  /*12580*/  MOV R5, R3 ;  /* 0x0000000300057202 */ /* 0x000fce0000000f00 */
.L_x_3112:
[----:B------:R-:W-:Y:S05]  /*12590*/  BSYNC.RECONVERGENT B1 ;  /* 0x0000000000017941 */ /* 0x000fea0003800200 */
.L_x_3111:
        /* <DEDUP_REMOVED lines=21> */
.L_x_3051:
[C---:B------:R-:W-:Y:S02]  /*126f0*/  FSETP.GT.FTZ.AND P1, PT, R45.reuse, 1, PT ;  /* 0x3f8000002d00780b */ /* 0x040fe40003f34000 */
[----:B------:R-:W-:-:S04]  /*12700*/  FSETP.GT.FTZ.AND P2, PT, R45, R44, PT ;  /* 0x0000002c2d00720b */ /* 0x000fc80003f54000 */
[----:B------:R-:W-:-:S13]  /*12710*/  PLOP3.LUT P1, PT, P1, P2, PT, 0x2f, 0xf2 ;  /* 0x0000000000f2781c */ /* 0x000fda0000f24577 */
[----:B------:R-:W-:Y:S05]  /*12720*/  @P1 BRA `(.L_x_3113) ;  /* 0x0000000000181947 */ /* 0x000fea0003800000 */
[----:B------:R-:W-:Y:S01]  /*12730*/  BSSY.RECONVERGENT B6, `(.L_x_3114) ;  /* 0x0000003000067945 */ /* 0x000fe20003800200 */
[----:B------:R-:W-:-:S07]  /*12740*/  MOV R46, 0x12760 ;  /* 0x00012760002e7802 */ /* 0x000fce0000000f00 */
[----:B------:R-:W-:Y:S05]  /*12750*/  CALL.REL.NOINC `($_ZN2at6native29vectorized_elementwise_kernelILi4EN48_GLOBAL__N__08322988_15_IGammaKernel_cu_cb51a28d10CalcIgammaIfEESt5arrayIPcLm3EEEEviT0_T1_$_ZN46_INTERNAL_08322988_15_IGammaKernel_cu_cb51a28d48_GLOBAL__N__08322988_15_IGammaKernel_cu_cb51a28d12calc_igammacIfEET_S2_S2_) ;  /* 0x0000002800607944 */ /* 0x000fea0003c00000 */
[----:B------:R-:W-:Y:S05]  /*12760*/  BSYNC.RECONVERGENT B6 ;  /* 0x0000000000067941 */ /* 0x000fea0003800200 */
.L_x_3114:
[----:B------:R-:W-:Y:S01]  /*12770*/  FADD.FTZ R4, -R39, 1 ;  /* 0x3f80000027047421 */ /* 0x000fe20000010100 */
[----:B------:R-:W-:Y:S06]  /*12780*/  BRA `(.L_x_2988) ;  /* 0x0000002800447947 */ /* 0x000fec0003800000 */
.L_x_3113:
        /* <DEDUP_REMOVED lines=33> */
[-C--:B------:R-:W-:Y:S02]  /*129a0*/  IADD3 R7, PT, PT, R5, -R4.reuse, RZ ;  /* 0x8000000405077210 */ /* 0x080fe40007ffe0ff */
[----:B------:R-:W-:-:S03]  /*129b0*/  I2FP.F32.S32 R3, R4 ;  /* 0x0000000400037245 */ /* 0x000fc60000201400 */
[----:B------:R-:W-:Y:S02]  /*129c0*/  FADD.FTZ R7, R7, -1 ;  /* 0xbf80000007077421 */ /* 0x000fe40000010000 */
[----:B------:R-:W-:Y:S02]  /*129d0*/  FFMA.FTZ R3, R3, 1.1920928955078125e-07, RZ ;  /* 0x3400000003037823 */ /* 0x000fe400000100ff */
[----:B------:R-:W-:Y:S01]  /*129e0*/  FFMA.FTZ R2, R7, -R2, 0.14084610342979431152 ;  /* 0x3e1039f607027423 */ /* 0x000fe20000010802 */
[----:B0-----:R-:W-:-:S03]  /*129f0*/  FMUL.FTZ R4, R6, R6 ;  /* 0x0000000606047220 */ /* 0x001fc60000410000 */
        /* <DEDUP_REMOVED lines=12> */
[----:B------:R-:W-:Y:S01]  /*12ac0*/  HFMA2 R3, -RZ, RZ, 0.78662109375, -1877 ;  /* 0x3a4be755ff037431 */ /* 0x000fe200000001ff */
[----:B------:R-:W-:Y:S02]  /*12ad0*/  FSETP.NEU.FTZ.AND P0, PT, |R44|, RZ, PT ;  /* 0x000000ff2c00720b */ /* 0x000fe40003f1d200 */
        /* <DEDUP_REMOVED lines=11> */
.L_x_3119:
[----:B------:R-:W-:Y:S01]  /*12b90*/  FADD.FTZ R9, |R44|, -3 ;  /* 0xc04000002c097421 */ /* 0x000fe20000010200 */
[----:B------:R-:W-:-:S03]  /*12ba0*/  MOV R4, 0x443b38fb ;  /* 0x443b38fb00047802 */ /* 0x000fc60000000f00 */
[C---:B------:R-:W-:Y:S02]  /*12bb0*/  FADD.FTZ R2, R9.reuse, -259.2509765625 ;  /* 0xc381a02009027421 */ /* 0x040fe40000010000 */
[C---:B------:R-:W-:Y:S02]  /*12bc0*/  FFMA.FTZ R4, R9.reuse, -R4, -12349.7421875 ;  /* 0xc640f6f809047423 */ /* 0x040fe40000010804 */
[C---:B------:R-:W-:Y:S02]  /*12bd0*/  FFMA.FTZ R2, R9.reuse, R2, -10777.1796875 ;  /* 0xc62864b809027423 */ /* 0x040fe40000010002 */
[C---:B------:R-:W-:Y:S02]  /*12be0*/  FFMA.FTZ R4, R9.reuse, R4, -41061.375 ;  /* 0xc720656009047423 */ /* 0x040fe40000010004 */
[C---:B------:R-:W-:Y:S02]  /*12bf0*/  FFMA.FTZ R2, R9.reuse, R2, -92685.046875 ;  /* 0xc7b5068609027423 */ /* 0x040fe40000010002 */
[----:B------:R-:W-:-:S02]  /*12c00*/  FFMA.FTZ R4, R9, R4, -48310.6640625 ;  /* 0xc73cb6aa09047423 */ /* 0x000fc40000010004 */
[C---:B------:R-:W-:Y:S02]  /*12c10*/  FFMA.FTZ R2, R9.reuse, R2, -206353.578125 ;  /* 0xc849846509027423 */ /* 0x040fe40000010002 */
[----:B------:R-:W-:-:S04]  /*12c20*/  FFMA.FTZ R4, R9, R4, -143033.40625 ;  /* 0xc80bae5a09047423 */ /* 0x000fc80000010004 */
[----:B------:R-:W0:Y:S02]  /*12c30*/  MUFU.RCP R2, R2 ;  /* 0x0000000200027308 */ /* 0x000e240000001000 */
[----:B0-----:R-:W-:Y:S01]  /*12c40*/  FFMA.FTZ R9, R4, R2, R9 ;  /* 0x0000000204097223 */ /* 0x001fe20000010009 */
[----:B------:R-:W-:Y:S06]  /*12c50*/  BRA `(.L_x_3120) ;  /* 0x00000004000c7947 */ /* 0x000fec0003800000 */
.L_x_3118:
        /* <DEDUP_REMOVED lines=15> */
.L_x_3121:
        /* <DEDUP_REMOVED lines=16> */
.L_x_3122:
        /* <DEDUP_REMOVED lines=36> */
.L_x_3120:
[----:B------:R-:W-:Y:S05]  /*13090*/  BSYNC.RECONVERGENT B0 ;  /* 0x0000000000007941 */ /* 0x000fea0003800200 */
.L_x_3117:
        /* <DEDUP_REMOVED lines=38> */
.L_x_3125:
[----:B------:R-:W-:Y:S01]  /*13300*/  FADD.FTZ R10, |R44|, |R44| ;  /* 0x4000002c2c0a7221 */ /* 0x000fe20000010200 */
[----:B------:R-:W-:-:S03]  /*13310*/  HFMA2 R5, -RZ, RZ, 0.487060546875, -0.0625 ;  /* 0x37cbac00ff057431 */ /* 0x000fc600000001ff */
        /* <DEDUP_REMOVED lines=9> */
[----:B------:R-:W-:Y:S01]  /*133b0*/  MOV R3, 0x3d2aaabb ;  /* 0x3d2aaabb00037802 */ /* 0x000fe20000000f00 */
[----:B------:R-:W-:Y:S01]  /*133c0*/  IMAD.MOV.U32 R5, RZ, RZ, 0x3effffff ;  /* 0x3effffffff057424 */ /* 0x000fe200078e00ff */
        /* <DEDUP_REMOVED lines=37> */
.L_x_3124:
[----:B------:R-:W-:Y:S05]  /*13620*/  BSYNC.RECONVERGENT B0 ;  /* 0x0000000000007941 */ /* 0x000fea0003800200 */
.L_x_3123:
        /* <DEDUP_REMOVED lines=10> */
.L_x_3116:
[----:B------:R-:W-:Y:S01]  /*136d0*/  FSETP.GT.FTZ.AND P1, PT, |R44|, 1, PT ;  /* 0x3f8000002c00780b */ /* 0x000fe20003f34200 */
[----:B------:R0:W-:Y:S01]  /*136e0*/  STL [R1+0x9c4], R3 ;  /* 0x0009c40301007387 */ /* 0x0001e20000100800 */
[----:B------:R-:W-:Y:S01]  /*136f0*/  MOV R12, 0x4b5edd0a ;  /* 0x4b5edd0a000c7802 */ /* 0x000fe20000000f00 */
        /* <DEDUP_REMOVED lines=9> */
[----:B0-----:R-:W-:Y:S01]  /*13790*/  MOV R3, 0x4cc5f8af ;  /* 0x4cc5f8af00037802 */ /* 0x001fe20000000f00 */
[----:B------:R-:W-:Y:S01]  /*137a0*/  IMAD.MOV.U32 R15, RZ, RZ, 0x44f0a000 ;  /* 0x44f0a000ff0f7424 */ /* 0x000fe200078e00ff */
[----:B------:R-:W-:Y:S01]  /*137b0*/  MOV R9, 0x47946fa6 ;  /* 0x47946fa600097802 */ /* 0x000fe20000000f00 */
[----:B------:R0:W-:Y:S01]  /*137c0*/  STL.64 [R1], R4 ;  /* 0x0000000401007387 */ /* 0x0001e20000100a00 */
[----:B------:R-:W-:-:S02]  /*137d0*/  MOV R10, 0x4912f03a ;  /* 0x4912f03a000a7802 */ /* 0x000fc40000000f00 */
[----:B------:R-:W-:Y:S01]  /*137e0*/  MOV R14, 0x42840000 ;  /* 0x42840000000e7802 */ /* 0x000fe20000000f00 */
[----:B------:R2:W-:Y:S01]  /*137f0*/  STL.64 [R1+0x28], R2 ;  /* 0x0000280201007387 */ /* 0x0005e20000100a00 */
[C---:B------:R-:W-:Y:S01]  /*13800*/  IADD3 R39, PT, PT, R1.reuse, 0x9c4, RZ ;  /* 0x000009c401277810 */ /* 0x040fe20007ffe0ff */
[----:B------:R-:W-:Y:S01]  /*13810*/  @P1 VIADD R39, R1, 0x9f4 ;  /* 0x000009f401271836 */ /* 0x000fe20000000000 */
[----:B-1----:R-:W-:Y:S01]  /*13820*/  MOV R12, 0xfffffffc ;  /* 0xfffffffc000c7802 */ /* 0x002fe20000000f00 */
[----:B------:R1:W-:Y:S01]  /*13830*/  STL.64 [R1+0x8], R6 ;  /* 0x0000080601007387 */ /* 0x0003e20000100a00 */
[----:B------:R-:W-:Y:S02]  /*13840*/  MOV R32, 0x46ff3c00 ;  /* 0x46ff3c0000207802 */ /* 0x000fe40000000f00 */
[----:B------:R-:W-:Y:S01]  /*13850*/  SEL R12, R12, 0x4, P1 ;  /* 0x000000040c0c7807 */ /* 0x000fe20000800000 */
[----:B------:R3:W-:Y:S01]  /*13860*/  STL.64 [R1+0x10], R8 ;  /* 0x0000100801007387 */ /* 0x0007e20000100a00 */
[----:B------:R-:W-:Y:S01]  /*13870*/  MOV R33, 0x48ae85e0 ;  /* 0x48ae85e000217802 */ /* 0x000fe20000000f00 */
[----:B0-----:R-:W-:Y:S01]  /*13880*/  IMAD.MOV.U32 R4, RZ, RZ, 0x4a20fbd8 ;  /* 0x4a20fbd8ff047424 */ /* 0x001fe200078e00ff */
[----:B------:R-:W-:Y:S01]  /*13890*/  MOV R5, 0x4b4b8b8f ;  /* 0x4b4b8b8f00057802 */ /* 0x000fe20000000f00 */
[----:B------:R0:W-:Y:S01]  /*138a0*/  STL.64 [R1+0x18], R10 ;  /* 0x0000180a01007387 */ /* 0x0001e20000100a00 */
[----:B--2---:R-:W-:Y:S01]  /*138b0*/  SEL R2, RZ, 0x30, !P1 ;  /* 0x00000030ff027807 */ /* 0x004fe20004800000 */
[----:B------:R-:W-:-:S02]  /*138c0*/  IMAD.IADD R39, R39, 0x1, R12 ;  /* 0x0000000127277824 */ /* 0x000fc400078e020c */
[----:B------:R2:W-:Y:S01]  /*138d0*/  STL.64 [R1+0x9c8], R14 ;  /* 0x0009c80e01007387 */ /* 0x0005e20000100a00 */
[----:B-1----:R-:W-:Y:S01]  /*138e0*/  MOV R6, 0x4c2f75b4 ;  /* 0x4c2f75b400067802 */ /* 0x002fe20000000f00 */
[----:B------:R-:W-:Y:S01]  /*138f0*/  IMAD.MOV.U32 R7, RZ, RZ, 0x4cc8c38c ;  /* 0x4cc8c38cff077424 */ /* 0x000fe200078e00ff */
[----:B------:R-:W-:Y:S01]  /*13900*/  IADD3 R35, PT, PT, R1, R2, RZ ;  /* 0x0000000201237210 */ /* 0x000fe20007ffe0ff */
[----:B---3--:R-:W-:Y:S01]  /*13910*/  IMAD.MOV.U32 R8, RZ, RZ, 0x4d0fed36 ;  /* 0x4d0fed36ff087424 */ /* 0x008fe200078e00ff */
[----:B------:R-:W-:Y:S01]  /*13920*/  MOV R9, 0x4ce5eb4c ;  /* 0x4ce5eb4c00097802 */ /* 0x000fe20000000f00 */
[----:B------:R-:W-:Y:S01]  /*13930*/  STL.64 [R1+0x9d0], R32 ;  /* 0x0009d02001007387 */ /* 0x000fe20000100a00 */
[----:B0-----:R-:W-:Y:S02]  /*13940*/  MOV R10, 0x4c184540 ;  /* 0x4c184540000a7802 */ /* 0x001fe40000000f00 */
[----:B------:R-:W-:Y:S01]  /*13950*/  MOV R11, RZ ;  /* 0x000000ff000b7202 */ /* 0x000fe20000000f00 */
[----:B------:R0:W-:Y:S01]  /*13960*/  STL.64 [R1+0x9d8], R4 ;  /* 0x0009d80401007387 */ /* 0x0001e20000100a00 */
[----:B--2---:R-:W-:-:S02]  /*13970*/  MOV R14, 0x4c5914c6 ;  /* 0x4c5914c6000e7802 */ /* 0x004fc40000000f00 */
[-C--:B------:R-:W-:Y:S01]  /*13980*/  IADD3 R43, PT, PT, R39, R12.reuse, RZ ;  /* 0x0000000c272b7210 */ /* 0x080fe20007ffe0ff */
[----:B------:R1:W-:Y:S04]  /*13990*/  STL.64 [R1+0x9e0], R6 ;  /* 0x0009e00601007387 */ /* 0x0003e80000100a00 */
[----:B------:R2:W-:Y:S04]  /*139a0*/  STL.64 [R1+0x9e8], R8 ;  /* 0x0009e80801007387 */ /* 0x0005e80000100a00 */
[----:B------:R3:W-:Y:S04]  /*139b0*/  STL.64 [R1+0x9f0], R10 ;  /* 0x0009f00a01007387 */ /* 0x0007e80000100a00 */
[----:B------:R4:W-:Y:S04]  /*139c0*/  STL [R1+0x30], R14 ;  /* 0x0000300e01007387 */ /* 0x0009e80000100800 */
[----:B------:R-:W5:Y:S04]  /*139d0*/  LDL R13, [R39] ;  /* 0x00000000270d7983 */ /* 0x000f680000100800 */
[----:B0-----:R-:W5:Y:S01]  /*139e0*/  LDL R4, [R35+0x9c4] ;  /* 0x0009c40023047983 */ /* 0x001f620000100800 */
[----:B------:R-:W-:Y:S01]  /*139f0*/  IADD3 R33, PT, PT, R43, R12, RZ ;  /* 0x0000000c2b217210 */ /* 0x000fe20007ffe0ff */
[----:B------:R-:W-:-:S02]  /*13a00*/  IMAD.IADD R15, R12, 0x1, R35 ;  /* 0x000000010c0f7824 */ /* 0x000fc400078e0223 */
[----:B-1----:R-:W4:Y:S01]  /*13a10*/  LDL R7, [R43] ;  /* 0x000000002b077983 */ /* 0x002f220000100800 */
[----:B--2---:R-:W-:-:S03]  /*13a20*/  IADD3 R9, PT, PT, R33, R12, RZ ;  /* 0x0000000c21097210 */ /* 0x004fc60007ffe0ff */
[----:B------:R-:W2:Y:S04]  /*13a30*/  LDL R5, [R33] ;  /* 0x0000000021057983 */ /* 0x000ea80000100800 */
[----:B------:R0:W2:Y:S04]  /*13a40*/  LDL R3, [R9] ;  /* 0x0000000009037983 */ /* 0x0000a80000100800 */
[----:B------:R1:W2:Y:S04]  /*13a50*/  LDL R2, [R35] ;  /* 0x0000000023027983 */ /* 0x0002a80000100800 */
[----:B------:R-:W2:Y:S01]  /*13a60*/  LDL R41, [R15] ;  /* 0x000000000f297983 */ /* 0x000ea20000100800 */
[----:B------:R-:W-:Y:S01]  /*13a70*/  FSEL R42, R47, R44, P1 ;  /* 0x0000002c2f2a7208 */ /* 0x000fe20000800000 */
[----:B---3--:R-:W-:-:S04]  /*13a80*/  IMAD.IADD R11, R9, 0x1, R12 ;  /* 0x00000001090b7824 */ /* 0x008fc800078e020c */
[C---:B-----5:R-:W-:Y:S01]  /*13a90*/  FFMA.FTZ R4, R42.reuse, R4, R13 ;  /* 0x000000042a047223 */ /* 0x060fe2000001000d */
[----:B------:R-:W-:Y:S02]  /*13aa0*/  IADD3 R13, PT, PT, R11, R12, RZ ;  /* 0x0000000c0b0d7210 */ /* 0x000fe40007ffe0ff */
[----:B------:R-:W3:Y:S01]  /*13ab0*/  LDL R11, [R11] ;  /* 0x000000000b0b7983 */ /* 0x000ee20000100800 */
[C---:B----4-:R-:W-:Y:S01]  /*13ac0*/  FFMA.FTZ R14, R42.reuse, R4, R7 ;  /* 0x000000042a0e7223 */ /* 0x050fe20000010007 */
[-C--:B------:R-:W-:Y:S02]  /*13ad0*/  IADD3 R7, PT, PT, R15, R12.reuse, RZ ;  /* 0x0000000c0f077210 */ /* 0x080fe40007ffe0ff */
[----:B0-----:R-:W-:Y:S01]  /*13ae0*/  IADD3 R9, PT, PT, R13, R12, RZ ;  /* 0x0000000c0d097210 */ /* 0x001fe20007ffe0ff */
[----:B--2---:R-:W-:Y:S01]  /*13af0*/  FFMA.FTZ R14, R42, R14, R5 ;  /* 0x0000000e2a0e7223 */ /* 0x004fe20000010005 */
[----:B------:R-:W2:Y:S01]  /*13b00*/  LDL R10, [R13] ;  /* 0x000000000d0a7983 */ /* 0x000ea20000100800 */
[----:B------:R-:W-:-:S02]  /*13b10*/  IMAD.IADD R39, R7, 0x1, R12 ;  /* 0x0000000107277824 */ /* 0x000fc400078e020c */
[----:B------:R-:W-:Y:S01]  /*13b20*/  FFMA.FTZ R14, R42, R14, R3 ;  /* 0x0000000e2a0e7223 */ /* 0x000fe20000010003 */
[----:B------:R-:W-:Y:S01]  /*13b30*/  IMAD.IADD R3, R9, 0x1, R12 ;  /* 0x0000000109037824 */ /* 0x000fe200078e020c */
[----:B------:R0:W4:Y:S01]  /*13b40*/  LDL R40, [R7] ;  /* 0x0000000007287983 */ /* 0x0001220000100800 */
[----:B------:R-:W-:-:S03]  /*13b50*/  IADD3 R5, PT, PT, R39, R12, RZ ;  /* 0x0000000c27057210 */ /* 0x000fc60007ffe0ff */
[----:B------:R-:W5:Y:S01]  /*13b60*/  LDL R39, [R39] ;  /* 0x0000000027277983 */ /* 0x000f620000100800 */
[----:B-1----:R-:W-:-:S03]  /*13b70*/  IADD3 R35, PT, PT, R5, R12, RZ ;  /* 0x0000000c05237210 */ /* 0x002fc60007ffe0ff */
[----:B------:R-:W5:Y:S01]  /*13b80*/  LDL R9, [R9] ;  /* 0x0000000009097983 */ /* 0x000f620000100800 */
[-C--:B0-----:R-:W-:Y:S01]  /*13b90*/  IADD3 R7, PT, PT, R3, R12.reuse, RZ ;  /* 0x0000000c03077210 */ /* 0x081fe20007ffe0ff */
[----:B------:R-:W-:Y:S02]  /*13ba0*/  IMAD.IADD R33, R35, 0x1, R12 ;  /* 0x0000000123217824 */ /* 0x000fe400078e020c */
[----:B------:R-:W5:Y:S01]  /*13bb0*/  LDL R38, [R5] ;  /* 0x0000000005267983 */ /* 0x000f620000100800 */
[----:B------:R-:W-:-:S03]  /*13bc0*/  IADD3 R49, PT, PT, R7, R12, RZ ;  /* 0x0000000c07317210 */ /* 0x000fc60007ffe0ff */
[----:B------:R0:W5:Y:S01]  /*13bd0*/  LDL R8, [R3] ;  /* 0x0000000003087983 */ /* 0x0001620000100800 */
[-C--:B------:R-:W-:Y:S01]  /*13be0*/  IADD3 R43, PT, PT, R33, R12.reuse, RZ ;  /* 0x0000000c212b7210 */ /* 0x080fe20007ffe0ff */
[----:B------:R-:W-:Y:S02]  /*13bf0*/  IMAD.IADD R47, R49, 0x1, R12 ;  /* 0x00000001312f7824 */ /* 0x000fe400078e020c */
[----:B------:R-:W5:Y:S04]  /*13c00*/  LDL R35, [R35] ;  /* 0x0000000023237983 */ /* 0x000f680000100800 */
[----:B------:R-:W5:Y:S01]  /*13c10*/  LDL R7, [R7] ;  /* 0x0000000007077983 */ /* 0x000f620000100800 */
[----:B------:R-:W-:Y:S01]  /*13c20*/  IADD3 R15, PT, PT, R43, R12, RZ ;  /* 0x0000000c2b0f7210 */ /* 0x000fe20007ffe0ff */
[----:B------:R-:W-:-:S02]  /*13c30*/  FFMA.FTZ R41, R42, R2, R41 ;  /* 0x000000022a297223 */ /* 0x000fc40000010029 */
[----:B------:R-:W5:Y:S01]  /*13c40*/  LDL R33, [R33] ;  /* 0x0000000021217983 */ /* 0x000f620000100800 */
[----:B------:R-:W-:-:S03]  /*13c50*/  IADD3 R2, PT, PT, R47, R12, RZ ;  /* 0x0000000c2f027210 */ /* 0x000fc60007ffe0ff */
[----:B------:R-:W5:Y:S01]  /*13c60*/  LDL R6, [R49] ;  /* 0x0000000031067983 */ /* 0x000f620000100800 */
[----:B------:R-:W-:-:S03]  /*13c70*/  IMAD.IADD R13, R15, 0x1, R12 ;  /* 0x000000010f0d7824 */ /* 0x000fc600078e020c */
[----:B------:R-:W5:Y:S04]  /*13c80*/  LDL R32, [R43] ;  /* 0x000000002b207983 */ /* 0x000f680000100800 */
[----:B------:R-:W5:Y:S01]  /*13c90*/  LDL R4, [R47] ;  /* 0x000000002f047983 */ /* 0x000f620000100800 */
[----:B0-----:R-:W-:-:S03]  /*13ca0*/  IADD3 R3, PT, PT, R13, R12, RZ ;  /* 0x0000000c0d037210 */ /* 0x001fc60007ffe0ff */
[----:B------:R-:W5:Y:S04]  /*13cb0*/  LDL R15, [R15] ;  /* 0x000000000f0f7983 */ /* 0x000f680000100800 */
[----:B------:R-:W5:Y:S01]  /*13cc0*/  LDL R2, [R2] ;  /* 0x0000000002027983 */ /* 0x000f620000100800 */
[----:B------:R-:W-:-:S03]  /*13cd0*/  IADD3 R5, PT, PT, R3, R12, RZ ;  /* 0x0000000c03057210 */ /* 0x000fc60007ffe0ff */
[----:B------:R-:W5:Y:S04]  /*13ce0*/  LDL R13, [R13] ;  /* 0x000000000d0d7983 */ /* 0x000f680000100800 */
[----:B------:R-:W5:Y:S01]  /*13cf0*/  LDL R3, [R3] ;  /* 0x0000000003037983 */ /* 0x000f620000100800 */
[----:B------:R-:W-:-:S03]  /*13d00*/  IMAD.IADD R12, R5, 0x1, R12 ;  /* 0x00000001050c7824 */ /* 0x000fc600078e020c */
[----:B------:R-:W5:Y:S04]  /*13d10*/  LDL R5, [R5] ;  /* 0x0000000005057983 */ /* 0x000f680000100800 */
[----:B------:R-:W5:Y:S01]  /*13d20*/  LDL R43, [R12] ;  /* 0x000000000c2b7983 */ /* 0x000f620000100800 */
[----:B---3--:R-:W-:-:S04]  /*13d30*/  FFMA.FTZ R11, R42, R14, R11 ;  /* 0x0000000e2a0b7223 */ /* 0x008fc8000001000b */
[C---:B--2---:R-:W-:Y:S01]  /*13d40*/  FFMA.FTZ R14, R42.reuse, R11, R10 ;  /* 0x0000000b2a0e7223 */ /* 0x044fe2000001000a */
[C---:B----4-:R-:W-:Y:S01]  /*13d50*/  FFMA.FTZ R40, R42.reuse, R41, R40 ;  /* 0x000000292a287223 */ /* 0x050fe20000010028 */
[----:B------:R-:W0:Y:S03]  /*13d60*/  @P1 MUFU.LG2 R10, R44 ;  /* 0x0000002c000a1308 */ /* 0x000e260000000c00 */
[C---:B-----5:R-:W-:Y:S01]  /*13d70*/  FFMA.FTZ R39, R42.reuse, R40, R39 ;  /* 0x000000282a277223 */ /* 0x060fe20000010027 */
[----:B------:R-:W-:-:S03]  /*13d80*/  FFMA.FTZ R9, R42, R14, R9 ;  /* 0x0000000e2a097223 */ /* 0x000fc60000010009 */
[C---:B------:R-:W-:Y:S01]  /*13d90*/  FFMA.FTZ R38, R42.reuse, R39, R38 ;  /* 0x000000272a267223 */ /* 0x040fe20000010026 */
[----:B------:R-:W-:-:S03]  /*13da0*/  FFMA.FTZ R8, R42, R9, R8 ;  /* 0x000000092a087223 */ /* 0x000fc60000010008 */
[C---:B------:R-:W-:Y:S01]  /*13db0*/  FFMA.FTZ R38, R42.reuse, R38, R35 ;  /* 0x000000262a267223 */ /* 0x040fe20000010023 */
[----:B------:R-:W-:-:S03]  /*13dc0*/  FFMA.FTZ R7, R42, R8, R7 ;  /* 0x000000082a077223 */ /* 0x000fc60000010007 */
[C---:B------:R-:W-:Y:S01]  /*13dd0*/  FFMA.FTZ R33, R42.reuse, R38, R33 ;  /* 0x000000262a217223 */ /* 0x040fe20000010021 */
[----:B------:R-:W-:-:S03]  /*13de0*/  FFMA.FTZ R7, R42, R7, R6 ;  /* 0x000000072a077223 */ /* 0x000fc60000010006 */
[C---:B------:R-:W-:Y:S01]  /*13df0*/  FFMA.FTZ R32, R42.reuse, R33, R32 ;  /* 0x000000212a207223 */ /* 0x040fe20000010020 */
[C---:B------:R-:W-:Y:S01]  /*13e00*/  FFMA.FTZ R7, R42.reuse, R7, R4 ;  /* 0x000000072a077223 */ /* 0x040fe20000010004 */
[----:B0-----:R-:W-:Y:S02]  /*13e10*/  @P1 FMUL.FTZ R10, RZ, R10 ;  /* 0x0000000aff0a1220 */ /* 0x001fe40000410000 */
[C---:B------:R-:W-:Y:S01]  /*13e20*/  FFMA.FTZ R32, R42.reuse, R32, R15 ;  /* 0x000000202a207223 */ /* 0x040fe2000001000f */
        /* <DEDUP_REMOVED lines=19> */
[----:B------:R-:W0:Y:S02]  /*13f60*/  MUFU.RCP R4, R35 ;  /* 0x0000002300047308 */ /* 0x000e240000001000 */
[----:B0-----:R-:W-:Y:S01]  /*13f70*/  FMUL.FTZ R3, R45, R4 ;  /* 0x000000042d037220 */ /* 0x001fe20000410000 */
[----:B------:R-:W-:-:S05]  /*13f80*/  FMUL.FTZ R4, R34, 1.4426950216293334961 ;  /* 0x3fb8aa3b22047820 */ /* 0x000fca0000410000 */
[----:B------:R-:W0:Y:S08]  /*13f90*/  MUFU.LG2 R3, R3 ;  /* 0x0000000300037308 */ /* 0x000e300000000c00 */
[----:B------:R-:W-:Y:S01]  /*13fa0*/  MUFU.EX2 R4, R4 ;  /* 0x0000000400047308 */ /* 0x000fe20000000800 */
[----:B0-----:R-:W-:-:S06]  /*13fb0*/  FMUL.FTZ R5, R44, R3 ;  /* 0x000000032c057220 */ /* 0x001fcc0000410000 */
[----:B------:R-:W0:Y:S02]  /*13fc0*/  MUFU.EX2 R5, R5 ;  /* 0x0000000500057308 */ /* 0x000e240000000800 */
[----:B0-----:R-:W-:-:S04]  /*13fd0*/  FMUL.FTZ R7, R4, R5 ;  /* 0x0000000504077220 */ /* 0x001fc80000410000 */
[----:B------:R-:W-:Y:S01]  /*13fe0*/  FMUL.FTZ R8, R2, R7 ;  /* 0x0000000702087220 */ /* 0x000fe20000410000 */
[----:B------:R-:W-:Y:S06]  /*13ff0*/  BRA `(.L_x_3126) ;  /* 0x0000000c00d47947 */ /* 0x000fec0003800000 */
.L_x_3127:
[----:B------:R-:W-:Y:S01]  /*14000*/  FMUL.FTZ R10, R35, 1 ;  /* 0x3f800000230a7820 */ /* 0x000fe20000410000 */
[----:B------:R-:W-:Y:S01]  /*14010*/  FMUL.FTZ R3, R45, 1 ;  /* 0x3f8000002d037820 */ /* 0x000fe20000410000 */
[----:B------:R-:W-:Y:S01]  /*14020*/  MOV R6, 0x1 ;  /* 0x0000000100067802 */ /* 0x000fe20000000f00 */
        /* <DEDUP_REMOVED lines=8> */
[----:B0-----:R-:W-:-:S15]  /*140b0*/  DMUL R8, R8, -UR6 ;  /* 0x8000000608087c28 */ /* 0x001fde0008000000 */
[----:B------:R-:W-:-:S15]  /*140c0*/  NOP ;  /* 0x0000000000007918 */ /* 0x000fde0000000000 */
[----:B------:R-:W-:-:S15]  /*140d0*/  NOP ;  /* 0x0000000000007918 */ /* 0x000fde0000000000 */
[----:B------:R-:W-:-:S15]  /*140e0*/  NOP ;  /* 0x0000000000007918 */ /* 0x000fde0000000000 */
[----:B------:R-:W-:-:S04]  /*140f0*/  NOP ;  /* 0x0000000000007918 */ /* 0x000fc80000000000 */
[----:B------:R-:W0:Y:S02]  /*14100*/  F2F.F64.F32 R10, R10 ;  /* 0x0000000a000a7310 */ /* 0x000e240000201800 */
[----:B0-----:R-:W0:Y:S08]  /*14110*/  MUFU.RCP64H R7, R11 ;  /* 0x0000000b00077308 */ /* 0x001e300000001800 */
[----:B------:R-:W1:-:S15]  /*14120*/  MUFU.RCP R3, R35 ;  /* 0x0000002300037308 */ /* 0x000e5e0000001000 */
[----:B------:R-:W-:-:S15]  /*14130*/  NOP ;  /* 0x0000000000007918 */ /* 0x000fde0000000000 */
[----:B------:R-:W-:-:S15]  /*14140*/  NOP ;  /* 0x0000000000007918 */ /* 0x000fde0000000000 */
[----:B------:R-:W-:-:S09]  /*14150*/  NOP ;  /* 0x0000000000007918 */ /* 0x000fd20000000000 */
        /* <DEDUP_REMOVED lines=20> */
[----:B0-----:R0:W2:Y:S02]  /*142a0*/  DFMA R14, R4, R14, R4 ;  /* 0x0000000e040e722b */ /* 0x0010a40000000004 */
[----:B0-----:R-:W-:-:S04]  /*142b0*/  FADD.FTZ R4, R46, -6.0246801376342773438 ;  /* 0xc0c0ca2e2e047421 */ /* 0x001fc80000010000 */
[----:B------:R-:W-:-:S04]  /*142c0*/  FADD.FTZ R4, R4, 0.5 ;  /* 0x3f00000004047421 */ /* 0x000fc80000010000 */
[----:B-1----:R-:W-:Y:S01]  /*142d0*/  FMUL.FTZ R3, R4, R3 ;  /* 0x0000000304037220 */ /* 0x002fe20000410000 */
[----:B------:R-:W-:-:S03]  /*142e0*/  IMAD.MOV.U32 R4, RZ, RZ, 0x3e800000 ;  /* 0x3e800000ff047424 */ /* 0x000fc600078e00ff */
        /* <DEDUP_REMOVED lines=19> */
[----:B--2---:R-:W0:Y:S03]  /*14420*/  DMUL R12, R8, R14 ;  /* 0x0000000e080c7228 */ /* 0x004e260000000000 */
        /* <DEDUP_REMOVED lines=8> */
[----:B------:R-:W-:-:S03]  /*144b0*/  FSETP.GEU.AND P1, PT, |R9|, 6.5827683646048100446e-37, PT ;  /* 0x036000000900780b */ /* 0x000fc60003f2e200 */
[----:B------:R-:W-:-:S04]  /*144c0*/  FADD.FTZ R3, -R3, R6 ;  /* 0x0000000603037221 */ /* 0x000fc80000010100 */
[----:B------:R-:W-:-:S15]  /*144d0*/  FMUL.FTZ R34, R44, R3 ;  /* 0x000000032c227220 */ /* 0x000fde0000410000 */
[----:B------:R-:W-:-:S15]  /*144e0*/  NOP ;  /* 0x0000000000007918 */ /* 0x000fde0000000000 */
[----:B------:R-:W-:-:S04]  /*144f0*/  NOP ;  /* 0x0000000000007918 */ /* 0x000fc80000000000 */
[----:B------:R-:W1:-:S15]  /*14500*/  F2F.F64.F32 R34, R34 ;  /* 0x0000002200227310 */ /* 0x000e5e0000201800 */
        /* <DEDUP_REMOVED lines=12> */
[----:B-1----:R-:W-:Y:S05]  /*145d0*/  @P0 BRA P1, `(.L_x_3129) ;  /* 0x00000000001c0947 */ /* 0x002fea0000800000 */
[----:B------:R-:W-:Y:S01]  /*145e0*/  MOV R3, R9 ;  /* 0x0000000900037202 */ /* 0x000fe20000000f00 */
[----:B------:R-:W-:Y:S01]  /*145f0*/  IMAD.MOV.U32 R5, RZ, RZ, R11 ;  /* 0x000000ffff057224 */ /* 0x000fe200078e000b */
[----:B------:R-:W-:Y:S02]  /*14600*/  MOV R4, R10 ;  /* 0x0000000a00047202 */ /* 0x000fe40000000f00 */
[----:B------:R-:W-:-:S07]  /*14610*/  MOV R6, 0x14630 ;  /* 0x0001463000067802 */ /* 0x000fce0000000f00 */
[----:B------:R-:W-:Y:S05]  /*14620*/  CALL.REL.NOINC `($__internal_10_$__cuda_sm20_div_rn_f64_full) ;  /* 0x000001fc00547944 */ /* 0x000fea0003c00000 */
[----:B------:R-:W-:Y:S02]  /*14630*/  MOV R12, R4 ;  /* 0x00000004000c7202 */ /* 0x000fe40000000f00 */
[----:B------:R-:W-:-:S07]  /*14640*/  MOV R13, R3 ;  /* 0x00000003000d7202 */ /* 0x000fce0000000f00 */
.L_x_3129:
[----:B------:R-:W-:Y:S05]  /*14650*/  BSYNC.RECONVERGENT B2 ;  /* 0x0000000000027941 */ /* 0x000fea0003800200 */
.L_x_3128:
        /* <DEDUP_REMOVED lines=102> */
[----:B0-----:R0:W1:-:S15]  /*14cc0*/  DFMA R4, R8, R4, 1 ;  /* 0x3ff000000804742b */ /* 0x00105e0000000004 */
[----:B------:R-:W-:-:S15]  /*14cd0*/  NOP ;  /* 0x0000000000007918 */ /* 0x000fde0000000000 */
[----:B------:R-:W-:-:S15]  /*14ce0*/  NOP ;  /* 0x0000000000007918 */ /* 0x000fde0000000000 */
[----:B------:R-:W-:-:S15]  /*14cf0*/  NOP ;  /* 0x0000000000007918 */ /* 0x000fde0000000000 */
[----:B------:R-:W-:-:S04]  /*14d00*/  NOP ;  /* 0x0000000000007918 */ /* 0x000fc80000000000 */
[----:B0-----:R0:W2:Y:S01]  /*14d10*/  F2F.F64.F32 R8, R2 ;  /* 0x0000000200087310 */ /* 0x0010a20000201800 */
[----:B-1----:R-:W-:Y:S02]  /*14d20*/  LEA R11, R6, R5, 0x14 ;  /* 0x00000005060b7211 */ /* 0x002fe400078ea0ff */
[----:B------:R-:W-:Y:S01]  /*14d30*/  MOV R10, R4 ;  /* 0x00000004000a7202 */ /* 0x000fe20000000f00 */
[----:B0-2---:R-:W-:Y:S06]  /*14d40*/  @!P0 BRA `(.L_x_3131) ;  /* 0x0000000000448947 */ /* 0x005fec0003800000 */
[----:B------:R-:W-:Y:S01]  /*14d50*/  FSETP.GEU.FTZ.AND P0, PT, |R35|, 4.2275390625, PT ;  /* 0x408748002300780b */ /* 0x000fe20003f1e200 */
[----:B------:R-:W-:-:S12]  /*14d60*/  DSETP.GEU.AND P1, PT, R34, RZ, PT ;  /* 0x000000ff2200722a */ /* 0x000fd80003f2e000 */
[----:B------:R-:W-:-:S04]  /*14d70*/  @!P0 LEA.HI R2, R6, R6, RZ, 0x1 ;  /* 0x0000000606028211 */ /* 0x000fc800078f08ff */
[----:B------:R-:W-:Y:S02]  /*14d80*/  @!P0 SHF.R.S32.HI R3, RZ, 0x1, R2 ;  /* 0x00000001ff038819 */ /* 0x000fe40000011402 */
[----:B------:R-:W-:-:S03]  /*14d90*/  @!P0 MOV R2, RZ ;  /* 0x000000ff00028202 */ /* 0x000fc60000000f00 */
[----:B------:R-:W-:Y:S01]  /*14da0*/  @!P0 IMAD R5, R3, 0x100000, R5 ;  /* 0x0010000003058824 */ /* 0x000fe200078e0205 */
[----:B------:R-:W-:-:S04]  /*14db0*/  @!P0 IADD3 R3, PT, PT, R6, -R3, RZ ;  /* 0x8000000306038210 */ /* 0x000fc80007ffe0ff */
[----:B------:R-:W-:-:S15]  /*14dc0*/  @!P0 LEA R3, R3, 0x3ff00000, 0x14 ;  /* 0x3ff0000003038811 */ /* 0x000fde00078ea0ff */
        /* <DEDUP_REMOVED lines=9> */
.L_x_3131:
[----:B------:R-:W-:Y:S05]  /*14e60*/  BSYNC.RECONVERGENT B0 ;  /* 0x0000000000007941 */ /* 0x000fea0003800200 */
.L_x_3130:
        /* <DEDUP_REMOVED lines=14> */
.L_x_3126:
[----:B------:R-:W-:Y:S05]  /*14f50*/  BSYNC.RECONVERGENT B1 ;  /* 0x0000000000017941 */ /* 0x000fea0003800200 */
.L_x_3115:
[----:B-1----:R-:W-:Y:S01]  /*14f60*/  FSETP.NEU.FTZ.AND P0, PT, R8, RZ, PT ;  /* 0x000000ff0800720b */ /* 0x002fe20003f1d000 */
[----:B0-----:R-:W-:-:S12]  /*14f70*/  IMAD.MOV.U32 R4, RZ, RZ, RZ ;  /* 0x000000ffff047224 */ /* 0x001fd800078e00ff */
[----:B------:R-:W-:Y:S05]  /*14f80*/  @!P0 BRA `(.L_x_2988) ;  /* 0x0000000000448947 */ /* 0x000fea0003800000 */
[----:B------:R-:W-:Y:S01]  /*14f90*/  HFMA2 R2, -RZ, RZ, 1.875, 0 ;  /* 0x3f800000ff027431 */ /* 0x000fe200000001ff */
[----:B------:R-:W-:Y:S01]  /*14fa0*/  MOV R6, RZ ;  /* 0x000000ff00067202 */ /* 0x000fe20000000f00 */
[----:B------:R-:W-:Y:S01]  /*14fb0*/  IMAD.MOV.U32 R3, RZ, RZ, R44 ;  /* 0x000000ffff037224 */ /* 0x000fe200078e002c */
[----:B------:R-:W-:-:S07]  /*14fc0*/  MOV R5, 0x3f800000 ;  /* 0x3f80000000057802 */ /* 0x000fce0000000f00 */
.L_x_3132:
        /* <DEDUP_REMOVED lines=13> */
.L_x_2988:
[----:B------:R-:W-:Y:S05]  /*150a0*/  BSYNC.RECONVERGENT B4 ;  /* 0x0000000000047941 */ /* 0x000fea0003800200 */
.L_x_2987:
[----:B------:R-:W-:Y:S02]  /*150b0*/  IMAD.MOV.U32 R2, RZ, RZ, R24 ;  /* 0x000000ffff027224 */ /* 0x000fe400078e0018 */
[----:B------:R-:W-:-:S04]  /*150c0*/  HFMA2 R3, -RZ, RZ, 0, 0 ;  /* 0x00000000ff037431 */ /* 0x000fc800000001ff */
[----:B0-----:R-:W-:Y:S05]  /*150d0*/  RET.REL.NODEC R2 `(_ZN2at6native29vectorized_elementwise_kernelILi4EN48_GLOBAL__N__08322988_15_IGammaKernel_cu_cb51a28d10CalcIgammaIfEESt5arrayIPcLm3EEEEviT0_T1_) ;  /* 0xfffffeac02c87950 */ /* 0x001fea0003c3ffff */
        .type           $_ZN2at6native29vectorized_elementwise_kernelILi4EN48_GLOBAL__N__08322988_15_IGammaKernel_cu_cb51a28d10CalcIgammaIfEESt5arrayIPcLm3EEEEviT0_T1_$_ZN46_INTERNAL_08322988_15_IGammaKernel_cu_cb51a28d48_GLOBAL__N__08322988_15_IGammaKernel_cu_cb51a28d12calc_igammacIfEET_S2_S2_,@function
        .size           $_ZN2at6native29vectorized_elementwise_kernelILi4EN48_GLOBAL__N__08322988_15_IGammaKernel_cu_cb51a28d10CalcIgammaIfEESt5arrayIPcLm3EEEEviT0_T1_$_ZN46_INTERNAL_08322988_15_IGammaKernel_cu_cb51a28d48_GLOBAL__N__08322988_15_IGammaKernel_cu_cb51a28d12calc_igammacIfEET_S2_S2_,($__internal_10_$__cuda_sm20_div_rn_f64_full - $_ZN2at6native29vectorized_elementwise_kernelILi4EN48_GLOBAL__N__08322988_15_IGammaKernel_cu_cb51a28d10CalcIgammaIfEESt5arrayIPcLm3EEEEviT0_T1_$_ZN46_INTERNAL_08322988_15_IGammaKernel_cu_cb51a28d48_GLOBAL__N__08322988_15_IGammaKernel_cu_cb51a28d12calc_igammacIfEET_S2_S2_)
$_ZN2at6native29vectorized_elementwise_kernelILi4EN48_GLOBAL__N__08322988_15_IGammaKernel_cu_cb51a28d10CalcIgammaIfEESt5arrayIPcLm3EEEEviT0_T1_$_ZN46_INTERNAL_08322988_15_IGammaKernel_cu_cb51a28d48_GLOBAL__N__08322988_15_IGammaKernel_cu_cb51a28d12calc_igammacIfEET_S2_S2_:
        /* <DEDUP_REMOVED lines=40> */
[----:B------:R-:W-:Y:S01]  /*15360*/  IMAD.MOV.U32 R9, RZ, RZ, -0x4e696f34 ;  /* 0xb19690ccff097424 */ /* 0x000fe200078e00ff */
[----:B------:R0:W-:Y:S01]  /*15370*/  STL.64 [R1+0xa28], R12 ;  /* 0x000a280c01007387 */ /* 0x0001e20000100a00 */
[----:B------:R-:W-:Y:S01]  /*15380*/  HFMA2 R10, -RZ, RZ, 0.1400146484375, 14776 ;  /* 0x307b7337ff0a7431 */ /* 0x000fe200000001ff */
[----:B------:R-:W-:Y:S01]  /*15390*/  MOV R11, 0xade06cdb ;  /* 0xade06cdb000b7802 */ /* 0x000fe20000000f00 */
[----:B------:R-:W-:Y:S01]  /*153a0*/  IMAD.MOV.U32 R32, RZ, RZ, 0x39b8ef1d ;  /* 0x39b8ef1dff207424 */ /* 0x000fe200078e00ff */
[----:B------:R1:W-:Y:S01]  /*153b0*/  STL.64 [R1+0xa30], R14 ;  /* 0x000a300e01007387 */ /* 0x0003e20000100a00 */
[----:B------:R-:W-:Y:S01]  /*153c0*/  HFMA2 R33, -RZ, RZ, -0.65380859375, 8640 ;  /* 0xb93b7038ff217431 */ /* 0x000fe200000001ff */
[----:B------:R-:W-:Y:S01]  /*153d0*/  MOV R34, 0x382462c5 ;  /* 0x382462c500227802 */ /* 0x000fe20000000f00 */
[----:B------:R-:W-:Y:S01]  /*153e0*/  IMAD.MOV.U32 R35, RZ, RZ, -0x49ed5648 ;  /* 0xb612a9b8ff237424 */ /* 0x000fe200078e00ff */
[----:B------:R2:W-:Y:S01]  /*153f0*/  STL.64 [R1+0xa48], R4 ;  /* 0x000a480401007387 */ /* 0x0005e20000100a00 */
[----:B------:R-:W-:Y:S01]  /*15400*/  MOV R38, 0xb3f53521 ;  /* 0xb3f5352100267802 */ /* 0x000fe20000000f00 */
[----:B------:R-:W-:-:S02]  /*15410*/  HFMA2 R39, -RZ, RZ, 0.220703125, -0.00022685527801513671875 ;  /* 0x33108b6fff277431 */ /* 0x000fc400000001ff */
[----:B------:R-:W-:Y:S02]  /*15420*/  IMAD.MOV.U32 R40, RZ, RZ, -0x423524bd ;  /* 0xbdcadb43ff287424 */ /* 0x000fe400078e00ff */
[----:B0-----:R-:W-:Y:S02]  /*15430*/  HFMA2 R13, -RZ, RZ, 0.0911865234375, 12.4609375 ;  /* 0x2dd64a3bff0d7431 */ /* 0x001fe400000001ff */
[----:B------:R-:W-:Y:S01]  /*15440*/  IMAD.MOV.U32 R12, RZ, RZ, -0x517fc7ac ;  /* 0xae803854ff0c7424 */ /* 0x000fe200078e00ff */
[----:B------:R0:W-:Y:S01]  /*15450*/  STL.64 [R1+0xa50], R6 ;  /* 0x000a500601007387 */ /* 0x0001e20000100a00 */
[----:B------:R-:W-:Y:S01]  /*15460*/  MOV R41, 0x3e37d95d ;  /* 0x3e37d95d00297802 */ /* 0x000fe20000000f00 */
[----:B-1----:R-:W-:Y:S01]  /*15470*/  IMAD.MOV.U32 R15, RZ, RZ, 0x29f7cc00 ;  /* 0x29f7cc00ff0f7424 */ /* 0x002fe200078e00ff */
[----:B------:R-:W-:Y:S01]  /*15480*/  MOV R14, 0xacb0e538 ;  /* 0xacb0e538000e7802 */ /* 0x000fe20000000f00 */
[----:B------:R1:W-:Y:S01]  /*15490*/  STL.64 [R1+0xa58], R8 ;  /* 0x000a580801007387 */ /* 0x0003e20000100a00 */
[----:B------:R-:W-:Y:S01]  /*154a0*/  HFMA2 R42, -RZ, RZ, -1.5048828125, 5.2988529205322265625e-05 ;  /* 0xbe050379ff2a7431 */ /* 0x000fe200000001ff */
[----:B--2---:R-:W-:Y:S01]  /*154b0*/  MOV R4, 0xa70e548a ;  /* 0xa70e548a00047802 */ /* 0x004fe20000000f00 */
[----:B------:R-:W-:Y:S01]  /*154c0*/  IMAD.MOV.U32 R5, RZ, RZ, -0x450d462a ;  /* 0xbaf2b9d6ff057424 */ /* 0x000fe200078e00ff */
[----:B------:R2:W-:Y:S01]  /*154d0*/  STL.64 [R1+0xa60], R10 ;  /* 0x000a600a01007387 */ /* 0x0005e20000100a00 */
[----:B------:R-:W-:-:S02]  /*154e0*/  IMAD.MOV.U32 R43, RZ, RZ, -0x47fbf7d1 ;  /* 0xb804082fff2b7424 */ /* 0x000fc400078e00ff */
[-C--:B------:R-:W-:Y:S01]  /*154f0*/  FMUL.FTZ R49, R49, R48.reuse ;  /* 0x0000003031317220 */ /* 0x080fe20000410000 */
[----:B------:R-:W-:Y:S01]  /*15500*/  MOV R2, 0x3ef9425d ;  /* 0x3ef9425d00027802 */ /* 0x000fe20000000f00 */
[----:B0-----:R-:W-:Y:S01]  /*15510*/  HFMA2 R6, -RZ, RZ, -0.92333984375, -0.0003798007965087890625 ;  /* 0xbb638e39ff067431 */ /* 0x001fe200000001ff */
[----:B------:R-:W-:Y:S01]  /*15520*/  MOV R7, 0x3b2d602b ;  /* 0x3b2d602b00077802 */ /* 0x000fe20000000f00 */
[----:B------:R0:W-:Y:S01]  /*15530*/  STL.64 [R1+0xa68], R12 ;  /* 0x000a680c01007387 */ /* 0x0001e20000100a00 */
[----:B------:R-:W-:Y:S01]  /*15540*/  FSETP.GT.FTZ.AND P0, PT, R49, 1, PT ;  /* 0x3f8000003100780b */ /* 0x000fe20003f14000 */
[----:B-1----:R-:W-:Y:S02]  /*15550*/  IMAD.MOV.U32 R8, RZ, RZ, -0x457e3585 ;  /* 0xba81ca7bff087424 */ /* 0x002fe400078e00ff */
[----:B------:R-:W-:Y:S01]  /*15560*/  HFMA2 R9, -RZ, RZ, 0.66748046875, -2.81640625 ;  /* 0x3957c1a2ff097431 */ /* 0x000fe200000001ff */
[----:B------:R1:W-:Y:S01]  /*15570*/  STL.64 [R1+0xa70], R14 ;  /* 0x000a700e01007387 */ /* 0x0003e20000100a00 */
[----:B------:R-:W-:Y:S01]  /*15580*/  BSSY.RECONVERGENT B0, `(.L_x_3136) ;  /* 0x00003d2000007945 */ /* 0x000fe20003800200 */
[----:B--2---:R-:W-:Y:S01]  /*15590*/  MOV R10, 0xb4d7c1a2 ;  /* 0xb4d7c1a2000a7802 */ /* 0x004fe20000000f00 */
[----:B------:R-:W-:Y:S01]  /*155a0*/  IMAD.MOV.U32 R11, RZ, RZ, -0x48682da9 ;  /* 0xb797d257ff0b7424 */ /* 0x000fe200078e00ff */
[----:B------:R2:W-:Y:S01]  /*155b0*/  STL.64 [R1+0xa88], R4 ;  /* 0x000a880401007387 */ /* 0x0005e20000100a00 */
[----:B------:R-:W-:Y:S01]  /*155c0*/  FMUL.FTZ R45, R45, R48 ;  /* 0x000000302d2d7220 */ /* 0x000fe20000410000 */
[----:B0-----:R-:W-:Y:S01]  /*155d0*/  HFMA2 R12, -RZ, RZ, 0.4375, 78.3125 ;  /* 0x370054e5ff0c7431 */ /* 0x001fe200000001ff */
[----:B------:R-:W-:Y:S01]  /*155e0*/  MOV R13, 0xb5d85efe ;  /* 0xb5d85efe000d7802 */ /* 0x000fe20000000f00 */
        /* <DEDUP_REMOVED lines=85> */
[----:B--2---:R-:W-:Y:S01]  /*15b40*/  HFMA2 R32, -RZ, RZ, 0.052642822265625, -33.84375 ;  /* 0x2abdd03bff207431 */ /* 0x004fe200000001ff */
[----:B------:R-:W-:Y:S02]  /*15b50*/  MOV R33, 0xaa1cc4df ;  /* 0xaa1cc4df00217802 */ /* 0x000fe40000000f00 */
[----:B------:R2:W-:Y:S01]  /*15b60*/  STL.64 [R1+0xba8], R14 ;  /* 0x000ba80e01007387 */ /* 0x0005e20000100a00 */
[----:B0-----:R-:W-:Y:S01]  /*15b70*/  IMAD.MOV.U32 R10, RZ, RZ, 0x373eda60 ;  /* 0x373eda60ff0a7424 */ /* 0x001fe200078e00ff */
[----:B------:R-:W-:-:S02]  /*15b80*/  MOV R11, 0x2f89d9e3 ;  /* 0x2f89d9e3000b7802 */ /* 0x000fc40000000f00 */
[----:B------:R0:W-:Y:S01]  /*15b90*/  STL.64 [R1+0xbb0], R4 ;  /* 0x000bb00401007387 */ /* 0x0001e20000100a00 */
[----:B-1----:R-:W-:Y:S02]  /*15ba0*/  HFMA2 R12, -RZ, RZ, -0.367919921875, -0.00036716461181640625 ;  /* 0xb5e38e04ff0c7431 */ /* 0x002fe400000001ff */
[----:B------:R-:W-:Y:S01]  /*15bb0*/  IMAD.MOV.U32 R13, RZ, RZ, 0x356f1bed ;  /* 0x356f1bedff0d7424 */ /* 0x000fe200078e00ff */
[----:B------:R1:W-:Y:S01]  /*15bc0*/  STL.64 [R1+0xbb8], R6 ;  /* 0x000bb80601007387 */ /* 0x0003e20000100a00 */
[----:B--2---:R-:W-:Y:S01]  /*15bd0*/  MOV R14, 0xb47633b6 ;  /* 0xb47633b6000e7802 */ /* 0x004fe20000000f00 */
[----:B------:R-:W-:Y:S02]  /*15be0*/  HFMA2 R15, -RZ, RZ, 0.0938720703125, 0.00019967555999755859375 ;  /* 0x2e020a8bff0f7431 */ /* 0x000fe400000001ff */
[----:B------:R2:W-:Y:S01]  /*15bf0*/  STL.64 [R1+0xbc8], R8 ;  /* 0x000bc80801007387 */ /* 0x0005e20000100a00 */
[----:B0-----:R-:W-:Y:S02]  /*15c00*/  HFMA2 R4, -RZ, RZ, 0.16943359375, -79.5625 ;  /* 0x316cd4f9ff047431 */ /* 0x001fe400000001ff */
[----:B------:R-:W-:Y:S01]  /*15c10*/  IMAD.MOV.U32 R5, RZ, RZ, -0x557e622c ;  /* 0xaa819dd4ff057424 */ /* 0x000fe200078e00ff */
[----:B------:R0:W-:Y:S01]  /*15c20*/  STL.64 [R1+0xa40], R34 ;  /* 0x000a402201007387 */ /* 0x0001e20000100a00 */
[----:B-1----:R-:W-:Y:S01]  /*15c30*/  MOV R6, 0xafd8a791 ;  /* 0xafd8a79100067802 */ /* 0x002fe20000000f00 */
[----:B------:R-:W-:-:S02]  /*15c40*/  HFMA2 R7, -RZ, RZ, 0.114013671875, -0.0001504421234130859375 ;  /* 0x2f4c88eeff077431 */ /* 0x000fc400000001ff */
[----:B------:R1:W-:Y:S01]  /*15c50*/  STL.64 [R1+0xa78], R32 ;  /* 0x000a782001007387 */ /* 0x0003e20000100a00 */
[----:B--2---:R-:W-:Y:S01]  /*15c60*/  IMAD.MOV.U32 R8, RZ, RZ, -0x51c0682a ;  /* 0xae3f97d6ff087424 */ /* 0x004fe200078e00ff */
[----:B------:R-:W-:Y:S02]  /*15c70*/  MOV R9, 0x26b84405 ;  /* 0x26b8440500097802 */ /* 0x000fe40000000f00 */
[----:B------:R2:W-:Y:S04]  /*15c80*/  STL.64 [R1+0xbd0], R10 ;  /* 0x000bd00a01007387 */ /* 0x0005e80000100a00 */
[----:B------:R3:W-:Y:S01]  /*15c90*/  STL.64 [R1+0xbd8], R12 ;  /* 0x000bd80c01007387 */ /* 0x0007e20000100a00 */
[----:B0-----:R-:W-:Y:S02]  /*15ca0*/  IMAD.MOV.U32 R34, RZ, RZ, 0x2900827e ;  /* 0x2900827eff227424 */ /* 0x001fe400078e00ff */
[----:B------:R-:W-:Y:S01]  /*15cb0*/  HFMA2 R35, -RZ, RZ, -0.02374267578125, 0.0077667236328125 ;  /* 0xa6141ff4ff237431 */ /* 0x000fe200000001ff */
[----:B------:R0:W-:Y:S01]  /*15cc0*/  STL.64 [R1+0xbe0], R14 ;  /* 0x000be00e01007387 */ /* 0x0001e20000100a00 */
[----:B-1----:R-:W-:Y:S01]  /*15cd0*/  MOV R32, 0xb37711e8 ;  /* 0xb37711e800207802 */ /* 0x002fe20000000f00 */
        /* <DEDUP_REMOVED lines=20> */
[----:B-1----:R-:W-:Y:S01]  /*15e20*/  MOV R34, 0x29889f1d ;  /* 0x29889f1d00227802 */ /* 0x002fe20000000f00 */
[----:B------:R-:W-:-:S02]  /*15e30*/  IMAD.MOV.U32 R35, RZ, RZ, 0x2cfc020e ;  /* 0x2cfc020eff237424 */ /* 0x000fc400078e00ff */
[----:B------:R1:W-:Y:S01]  /*15e40*/  STL.64 [R1+0xc20], R14 ;  /* 0x000c200e01007387 */ /* 0x0003e20000100a00 */
[----:B--2---:R-:W-:Y:S02]  /*15e50*/  IMAD.MOV.U32 R32, RZ, RZ, 0x3a4a4588 ;  /* 0x3a4a4588ff207424 */ /* 0x004fe400078e00ff */
[----:B------:R-:W-:Y:S02]  /*15e60*/  HFMA2 R33, -RZ, RZ, 0.37646484375, -160.625 ;  /* 0x3606d905ff217431 */ /* 0x000fe400000001ff */
        /* <DEDUP_REMOVED lines=19> */
[----:B0-----:R-:W-:Y:S01]  /*15fa0*/  HFMA2 R34, -RZ, RZ, -0.201416015625, 0.003711700439453125 ;  /* 0xb2721b9aff227431 */ /* 0x001fe200000001ff */
[----:B------:R-:W-:Y:S02]  /*15fb0*/  MOV R35, 0x31d606a3 ;  /* 0x31d606a300237802 */ /* 0x000fe40000000f00 */
[----:B------:R0:W-:Y:S01]  /*15fc0*/  STL.64 [R1+0xc58], R14 ;  /* 0x000c580e01007387 */ /* 0x0001e20000100a00 */
[----:B--2---:R-:W-:Y:S01]  /*15fd0*/  MOV R32, 0xa9df0b0c ;  /* 0xa9df0b0c00207802 */ /* 0x004fe20000000f00 */
        /* <DEDUP_REMOVED lines=433> */
[----:B-1----:R-:W-:Y:S01]  /*17af0*/  IMAD.MOV.U32 R12, RZ, RZ, 0x380ec44f ;  /* 0x380ec44fff0c7424 */ /* 0x002fe200078e00ff */
[----:B------:R-:W-:Y:S02]  /*17b00*/  MOV R13, 0xbe0d26d1 ;  /* 0xbe0d26d1000d7802 */ /* 0x000fe40000000f00 */
[----:B------:R1:W-:Y:S01]  /*17b10*/  STL.64 [R1+0x10d0], R8 ;  /* 0x0010d00801007387 */ /* 0x0003e20000100a00 */
[----:B--2---:R-:W-:Y:S02]  /*17b20*/  HFMA2 R14, -RZ, RZ, 1.501953125, -0.36376953125 ;  /* 0x3e02b5d2ff0e7431 */ /* 0x004fe400000001ff */
[----:B------:R-:W-:Y:S02]  /*17b30*/  IMAD.MOV.U32 R15, RZ, RZ, -0x4299bf87 ;  /* 0xbd664079ff0f7424 */ /* 0x000fe400078e00ff */
        /* <DEDUP_REMOVED lines=10> */
[----:B--2---:R-:W-:Y:S01]  /*17be0*/  MOV R10, 0xb867519f ;  /* 0xb867519f000a7802 */ /* 0x004fe20000000f00 */
[----:B------:R-:W-:-:S02]  /*17bf0*/  IMAD.MOV.U32 R11, RZ, RZ, 0x37950fca ;  /* 0x37950fcaff0b7424 */ /* 0x000fc400078e00ff */
[----:B------:R2:W-:Y:S01]  /*17c00*/  STL.64 [R1+0x1100], R6 ;  /* 0x0011000601007387 */ /* 0x0005e20000100a00 */
[----:B0-----:R-:W-:Y:S01]  /*17c10*/  HFMA2 R12, -RZ, RZ, 0.04046630859375, -355 ;  /* 0x292edd8cff0c7431 */ /* 0x001fe200000001ff */
[----:B------:R-:W-:Y:S02]  /*17c20*/  MOV R13, 0xb66d3d31 ;  /* 0xb66d3d31000d7802 */ /* 0x000fe40000000f00 */
        /* <DEDUP_REMOVED lines=13> */
[----:B-1----:R-:W-:-:S02]  /*17d00*/  HFMA2 R34, -RZ, RZ, 0.409423828125, 444.75 ;  /* 0x368d5ef3ff227431 */ /* 0x002fc400000001ff */
[----:B------:R-:W-:Y:S01]  /*17d10*/  IMAD.MOV.U32 R35, RZ, RZ, -0x49cfc1d0 ;  /* 0xb6303e30ff237424 */ /* 0x000fe200078e00ff */
[----:B------:R1:W-:Y:S01]  /*17d20*/  STL.64 [R1+0x1138], R4 ;  /* 0x0011380401007387 */ /* 0x0003e20000100a00 */
[----:B--2---:R-:W-:Y:S01]  /*17d30*/  HFMA2 R10, -RZ, RZ, 1.56640625, -40512 ;  /* 0x3e44f8f2ff0a7431 */ /* 0x004fe200000001ff */
[----:B------:R-:W-:Y:S02]  /*17d40*/  MOV R11, 0xbe29f5e1 ;  /* 0xbe29f5e1000b7802 */ /* 0x000fe40000000f00 */
[----:B------:R2:W-:Y:S01]  /*17d50*/  STL.64 [R1+0x1140], R6 ;  /* 0x0011400601007387 */ /* 0x0005e20000100a00 */
[----:B0-----:R-:W-:Y:S01]  /*17d60*/  MOV R12, 0xbcafe000 ;  /* 0xbcafe000000c7802 */ /* 0x001fe20000000f00 */
[----:B------:R-:W-:Y:S02]  /*17d70*/  IMAD.MOV.U32 R13, RZ, RZ, 0x3c84f2a4 ;  /* 0x3c84f2a4ff0d7424 */ /* 0x000fe400078e00ff */
        /* <DEDUP_REMOVED lines=13> */
[----:B-1----:R-:W-:Y:S01]  /*17e50*/  MOV R32, 0xb43c3e3f ;  /* 0xb43c3e3f00207802 */ /* 0x002fe20000000f00 */
[----:B------:R-:W-:-:S02]  /*17e60*/  HFMA2 R33, -RZ, RZ, 1.1533203125, -0.00097179412841796875 ;  /* 0x3c9d93f6ff217431 */ /* 0x000fc400000001ff */
[----:B------:R1:W-:Y:S01]  /*17e70*/  STL.64 [R1+0x1168], R14 ;  /* 0x0011680e01007387 */ /* 0x0003e20000100a00 */
[----:B--2---:R-:W-:Y:S01]  /*17e80*/  HFMA2 R34, -RZ, RZ, 0.81884765625, -30.46875 ;  /* 0x3a8dcf9eff227431 */ /* 0x004fe200000001ff */
[----:B------:R-:W-:Y:S02]  /*17e90*/  MOV R35, 0xb9c3f089 ;  /* 0xb9c3f08900237802 */ /* 0x000fe40000000f00 */
[----:B------:R2:W-:Y:S01]  /*17ea0*/  STL.64 [R1+0x1170], R4 ;  /* 0x0011700401007387 */ /* 0x0005e20000100a00 */
[----:B0-----:R-:W-:Y:S01]  /*17eb0*/  MOV R10, 0x365283b7 ;  /* 0x365283b7000a7802 */ /* 0x001fe20000000f00 */
[----:B------:R-:W-:Y:S02]  /*17ec0*/  IMAD.MOV.U32 R11, RZ, RZ, 0x3fd55cd1 ;  /* 0x3fd55cd1ff0b7424 */ /* 0x000fe400078e00ff */
[----:B------:R0:W-:Y:S01]  /*17ed0*/  STL.64 [R1+0x1178], R6 ;  /* 0x0011780601007387 */ /* 0x0001e20000100a00 */
[----:B---3--:R-:W-:Y:S01]  /*17ee0*/  HFMA2 R12, -RZ, RZ, 1.482421875, -0.1220703125 ;  /* 0x3deeafd0ff0c7431 */ /* 0x008fe200000001ff */
[----:B------:R-:W-:-:S02]  /*17ef0*/  MOV R13, 0xc0550bb4 ;  /* 0xc0550bb4000d7802 */ /* 0x000fc40000000f00 */
        /* <DEDUP_REMOVED lines=16> */
[----:B0-----:R-:W-:Y:S02]  /*18000*/  IMAD.MOV.U32 R34, RZ, RZ, 0x3d8d121f ;  /* 0x3d8d121fff227424 */ /* 0x001fe400078e00ff */
[----:B------:R-:W-:Y:S01]  /*18010*/  HFMA2 R35, -RZ, RZ, 0.200927734375, -42848 ;  /* 0x326ef93bff237431 */ /* 0x000fe200000001ff */
[----:B------:R0:W-:Y:S01]  /*18020*/  STL.64 [R1+0x11b0], R4 ;  /* 0x0011b00401007387 */ /* 0x0001e20000100a00 */
[----:B--2---:R-:W-:Y:S01]  /*18030*/  HFMA2 R10, -RZ, RZ, -0.1881103515625, -369 ;  /* 0xb205ddc4ff0a7431 */ /* 0x004fe200000001ff */
[----:B------:R-:W-:-:S02]  /*18040*/  MOV R11, 0x3cc6cd86 ;  /* 0x3cc6cd86000b7802 */ /* 0x000fc40000000f00 */
[----:B------:R2:W-:Y:S01]  /*18050*/  STL.64 [R1+0x11b8], R6 ;  /* 0x0011b80601007387 */ /* 0x0005e20000100a00 */
[----:B---3--:R-:W-:Y:S01]  /*18060*/  MOV R12, 0x2e596624 ;  /* 0x2e596624000c7802 */ /* 0x008fe20000000f00 */
[----:B------:R-:W-:Y:S02]  /*18070*/  IMAD.MOV.U32 R13, RZ, RZ, -0x45341f6a ;  /* 0xbacbe096ff0d7424 */ /* 0x000fe400078e00ff */
[----:B------:R3:W-:Y:S01]  /*18080*/  STL.64 [R1+0x11c0], R8 ;  /* 0x0011c00801007387 */ /* 0x0007e20000100a00 */
[----:B-1----:R-:W-:Y:S01]  /*18090*/  HFMA2 R14, -RZ, RZ, 0.8173828125, 5628 ;  /* 0x3a8a6d7fff0e7431 */ /* 0x002fe200000001ff */
[----:B------:R-:W-:Y:S01]  /*180a0*/  MOV R15, 0xb9b8f43c ;  /* 0xb9b8f43c000f7802 */ /* 0x000fe20000000f00 */
[----:B0-----:R-:W-:Y:S02]  /*180b0*/  IMAD.MOV.U32 R4, RZ, RZ, 0x29d16c32 ;  /* 0x29d16c32ff047424 */ /* 0x001fe400078e00ff */
[----:B------:R-:W-:Y:S01]  /*180c0*/  HFMA2 R5, -RZ, RZ, 0.57666015625, -868.5 ;  /* 0x389de2c9ff057431 */ /* 0x000fe200000001ff */
[----:B------:R0:W-:Y:S01]  /*180d0*/  STL.64 [R1+0x1130], R32 ;  /* 0x0011302001007387 */ /* 0x0001e20000100a00 */
[----:B--2---:R-:W-:Y:S01]  /*180e0*/  MOV R6, 0xb84a1be1 ;  /* 0xb84a1be100067802 */ /* 0x004fe20000000f00 */
[----:B------:R-:W-:-:S02]  /*180f0*/  IMAD.MOV.U32 R7, RZ, RZ, 0x377f78a2 ;  /* 0x377f78a2ff077424 */ /* 0x000fc400078e00ff */
[----:B------:R1:W-:Y:S01]  /*18100*/  STL.64 [R1+0x1158], R34 ;  /* 0x0011582201007387 */ /* 0x0003e20000100a00 */
[----:B---3--:R-:W-:Y:S02]  /*18110*/  IMAD.MOV.U32 R8, RZ, RZ, -0x3ed35ed2 ;  /* 0xc12ca12eff087424 */ /* 0x008fe400078e00ff */
[----:B------:R-:W-:Y:S01]  /*18120*/  HFMA2 R9, -RZ, RZ, -0.841796875, 0.006031036376953125 ;  /* 0xbabc1e2dff097431 */ /* 0x000fe200000001ff */
[----:B------:R2:W-:Y:S04]  /*18130*/  STL.64 [R1+0x11c8], R10 ;  /* 0x0011c80a01007387 */ /* 0x0005e80000100a00 */
[----:B------:R3:W-:Y:S01]  /*18140*/  STL.64 [R1+0x11d8], R12 ;  /* 0x0011d80c01007387 */ /* 0x0007e20000100a00 */
[----:B0-----:R-:W-:Y:S01]  /*18150*/  HFMA2 R32, -RZ, RZ, -0.57958984375, 0.002964019775390625 ;  /* 0xb8a31a12ff207431 */ /* 0x001fe200000001ff */
[----:B------:R-:W-:-:S02]  /*18160*/  MOV R33, 0x3852efff ;  /* 0x3852efff00217802 */ /* 0x000fc40000000f00 */
[----:B------:R0:W-:Y:S01]  /*18170*/  STL.64 [R1+0x11e0], R14 ;  /* 0x0011e00e01007387 */ /* 0x0001e20000100a00 */
[----:B-1----:R-:W-:Y:S01]  /*18180*/  MOV R34, 0xb9885993 ;  /* 0xb988599300227802 */ /* 0x002fe20000000f00 */
[----:B------:R-:W-:Y:S02]  /*18190*/  IMAD.MOV.U32 R35, RZ, RZ, 0x3fc4fabc ;  /* 0x3fc4fabcff237424 */ /* 0x000fe400078e00ff */
[----:B------:R1:W-:Y:S01]  /*181a0*/  STL.64 [R1+0x11e8], R4 ;  /* 0x0011e80401007387 */ /* 0x0003e20000100a00 */
[----:B--2---:R-:W-:Y:S01]  /*181b0*/  MOV R10, 0x4113bbe2 ;  /* 0x4113bbe2000a7802 */ /* 0x004fe20000000f00 */
[----:B------:R-:W-:Y:S02]  /*181c0*/  IMAD.MOV.U32 R11, RZ, RZ, -0x3ed8b1f6 ;  /* 0xc1274e0aff0b7424 */ /* 0x000fe400078e00ff */
[----:B------:R2:W-:Y:S01]  /*181d0*/  STL.64 [R1+0x11f0], R6 ;  /* 0x0011f00601007387 */ /* 0x0005e20000100a00 */
[----:B---3--:R-:W-:Y:S01]  /*181e0*/  HFMA2 R12, -RZ, RZ, 2.34375, 103.125 ;  /* 0x40b05672ff0c7431 */ /* 0x008fe200000001ff */
[----:B------:R-:W-:-:S02]  /*181f0*/  MOV R13, 0x3749bc93 ;  /* 0x3749bc93000d7802 */ /* 0x000fc40000000f00 */
        /* <DEDUP_REMOVED lines=14> */
[----:B------:R-:W-:Y:S01]  /*182e0*/  HFMA2 R33, -RZ, RZ, 0.97705078125, -0.0060577392578125 ;  /* 0x3bd19e34ff217431 */ /* 0x000fe200000001ff */
[----:B------:R0:W-:Y:S01]  /*182f0*/  STL.64 [R1+0x1218], R14 ;  /* 0x0012180e01007387 */ /* 0x0001e20000100a00 */
[----:B-1----:R-:W-:Y:S01]  /*18300*/  HFMA2 R34, -RZ, RZ, -2.412109375, -21.8125 ;  /* 0xc0d3cd74ff227431 */ /* 0x002fe200000001ff */
[----:B------:R-:W-:-:S02]  /*18310*/  MOV R35, 0x41565e26 ;  /* 0x41565e2600237802 */ /* 0x000fc40000000f00 */
[----:B------:R1:W-:Y:S01]  /*18320*/  STL.64 [R1+0x1228], R4 ;  /* 0x0012280401007387 */ /* 0x0003e20000100a00 */
[----:B--2---:R-:W-:Y:S01]  /*18330*/  HFMA2 R10, -RZ, RZ, -0.98779296875, 0.1654052734375 ;  /* 0xbbe7314bff0a7431 */ /* 0x004fe200000001ff */
[----:B------:R-:W-:Y:S02]  /*18340*/  MOV R11, 0x2c0887f7 ;  /* 0x2c0887f7000b7802 */ /* 0x000fe40000000f00 */
[----:B------:R2:W-:Y:S01]  /*18350*/  STL.64 [R1+0x1230], R6 ;  /* 0x0012300601007387 */ /* 0x0005e20000100a00 */
[----:B---3--:R-:W-:Y:S01]  /*18360*/  MOV R12, 0x39bf9a7a ;  /* 0x39bf9a7a000c7802 */ /* 0x008fe20000000f00 */
[----:B------:R-:W-:Y:S02]  /*18370*/  IMAD.MOV.U32 R13, RZ, RZ, -0x519e6c8f ;  /* 0xae619371ff0d7424 */ /* 0x000fe400078e00ff */
[----:B------:R3:W-:Y:S01]  /*18380*/  STL.64 [R1+0x1238], R8 ;  /* 0x0012380801007387 */ /* 0x0007e20000100a00 */
[----:B0-----:R-:W-:Y:S01]  /*18390*/  HFMA2 R14, -RZ, RZ, -0.578125, 0.0023345947265625 ;  /* 0xb8a018c8ff0e7431 */ /* 0x001fe200000001ff */
[----:B------:R-:W-:Y:S01]  /*183a0*/  MOV R15, 0xc188e6d2 ;  /* 0xc188e6d2000f7802 */ /* 0x000fe20000000f00 */
[----:B-1----:R-:W-:-:S02]  /*183b0*/  IMAD.MOV.U32 R4, RZ, RZ, -0x4070897b ;  /* 0xbf8f7685ff047424 */ /* 0x002fc400078e00ff */
[----:B------:R-:W-:Y:S01]  /*183c0*/  HFMA2 R5, -RZ, RZ, 3.0390625, -0.00010883808135986328125 ;  /* 0x42148722ff057431 */ /* 0x000fe200000001ff */
[----:B------:R0:W-:Y:S01]  /*183d0*/  STL.64 [R1+0x11d0], R32 ;  /* 0x0011d02001007387 */ /* 0x0001e20000100a00 */
[----:B--2---:R-:W-:Y:S01]  /*183e0*/  MOV R6, 0xc251316e ;  /* 0xc251316e00067802 */ /* 0x004fe20000000f00 */
[----:B------:R-:W-:Y:S02]  /*183f0*/  IMAD.MOV.U32 R7, RZ, RZ, 0x42043bff ;  /* 0x42043bffff077424 */ /* 0x000fe400078e00ff */
[----:B------:R1:W-:Y:S01]  /*18400*/  STL.64 [R1+0x11f8], R34 ;  /* 0x0011f82201007387 */ /* 0x0003e20000100a00 */
[----:B---3--:R-:W-:Y:S02]  /*18410*/  IMAD.MOV.U32 R8, RZ, RZ, 0x41a71805 ;  /* 0x41a71805ff087424 */ /* 0x008fe400078e00ff */
[----:B------:R-:W-:Y:S01]  /*18420*/  HFMA2 R9, -RZ, RZ, -2.5625, -0.900390625 ;  /* 0xc120bb34ff097431 */ /* 0x000fe200000001ff */
[----:B------:R2:W-:Y:S04]  /*18430*/  STL.64 [R1+0x1240], R10 ;  /* 0x0012400a01007387 */ /* 0x0005e80000100a00 */
[----:B------:R3:W-:Y:S01]  /*18440*/  STL.64 [R1+0x1250], R12 ;  /* 0x0012500c01007387 */ /* 0x0007e20000100a00 */
[----:B0-----:R-:W-:Y:S01]  /*18450*/  MOV R32, 0xbf8095d8 ;  /* 0xbf8095d800207802 */ /* 0x001fe20000000f00 */
[----:B------:R-:W-:-:S02]  /*18460*/  IMAD.MOV.U32 R33, RZ, RZ, -0x4c24c9d8 ;  /* 0xb3db3628ff217424 */ /* 0x000fc400078e00ff */
[----:B------:R0:W-:Y:S01]  /*18470*/  STL.64 [R1+0x1258], R14 ;  /* 0x0012580e01007387 */ /* 0x0001e20000100a00 */
[----:B-1----:R-:W-:Y:S02]  /*18480*/  IMAD.MOV.U32 R34, RZ, RZ, 0x3ad917d5 ;  /* 0x3ad917d5ff227424 */ /* 0x002fe400078e00ff */
[----:B------:R-:W-:Y:S01]  /*18490*/  HFMA2 R35, -RZ, RZ, -0.82080078125, 4.03515625 ;  /* 0xba914409ff237431 */ /* 0x000fe200000001ff */
[----:B------:R1:W-:Y:S01]  /*184a0*/  STL.64 [R1+0x1260], R4 ;  /* 0x0012600401007387 */ /* 0x0003e20000100a00 */
[----:B--2---:R-:W-:Y:S01]  /*184b0*/  MOV R10, 0xb74d552d ;  /* 0xb74d552d000a7802 */ /* 0x004fe20000000f00 */
[----:B------:R-:W-:Y:S02]  /*184c0*/  IMAD.MOV.U32 R11, RZ, RZ, 0x408276e5 ;  /* 0x408276e5ff0b7424 */ /* 0x000fe400078e00ff */
[----:B------:R2:W-:Y:S01]  /*184d0*/  STL.64 [R1+0x1268], R6 ;  /* 0x0012680601007387 */ /* 0x0005e20000100a00 */
[----:B---3--:R-:W-:Y:S01]  /*184e0*/  HFMA2 R12, -RZ, RZ, -2.18359375, 36.53125 ;  /* 0xc05e5091ff0c7431 */ /* 0x008fe200000001ff */
[----:B------:R-:W-:-:S02]  /*184f0*/  MOV R13, 0x3fb76a6c ;  /* 0x3fb76a6c000d7802 */ /* 0x000fc40000000f00 */
        /* <DEDUP_REMOVED lines=13> */
[----:B0-----:R-:W-:Y:S01]  /*185d0*/  HFMA2 R32, -RZ, RZ, 0.8916015625, 40128 ;  /* 0x3b2278e6ff207431 */ /* 0x001fe200000001ff */
[----:B------:R-:W-:Y:S02]  /*185e0*/  MOV R33, 0xc1a4e31c ;  /* 0xc1a4e31c00217802 */ /* 0x000fe40000000f00 */
[----:B------:R0:W-:Y:S01]  /*185f0*/  STL.64 [R1+0x1290], R14 ;  /* 0x0012900e01007387 */ /* 0x0001e20000100a00 */
[----:B-1----:R-:W-:Y:S01]  /*18600*/  MOV R34, 0x3eaea827 ;  /* 0x3eaea82700227802 */ /* 0x002fe20000000f00 */
[----:B------:R-:W-:-:S02]  /*18610*/  IMAD.MOV.U32 R35, RZ, RZ, -0x41fdf446 ;  /* 0xbe020bbaff237424 */ /* 0x000fc400078e00ff */
[----:B------:R1:W-:Y:S01]  /*18620*/  STL.64 [R1+0x12a0], R4 ;  /* 0x0012a00401007387 */ /* 0x0003e20000100a00 */
[----:B--2---:R-:W-:Y:S01]  /*18630*/  HFMA2 R10, -RZ, RZ, 0.8271484375, -0.291015625 ;  /* 0x3a9eb4a8ff0a7431 */ /* 0x004fe200000001ff */
[----:B------:R-:W-:Y:S02]  /*18640*/  MOV R11, 0xb9cefd15 ;  /* 0xb9cefd15000b7802 */ /* 0x000fe40000000f00 */
[----:B------:R2:W-:Y:S01]  /*18650*/  STL.64 [R1+0x12a8], R6 ;  /* 0x0012a80601007387 */ /* 0x0005e20000100a00 */
[----:B---3--:R-:W-:Y:S01]  /*18660*/  MOV R12, 0x430437bf ;  /* 0x430437bf000c7802 */ /* 0x008fe20000000f00 */
[----:B------:R-:W-:Y:S02]  /*18670*/  IMAD.MOV.U32 R13, RZ, RZ, 0x3c605817 ;  /* 0x3c605817ff0d7424 */ /* 0x000fe400078e00ff */
        /* <DEDUP_REMOVED lines=13> */
[----:B0-----:R-:W-:-:S02]  /*18750*/  IMAD.MOV.U32 R32, RZ, RZ, 0x4293c7da ;  /* 0x4293c7daff207424 */ /* 0x001fc400078e00ff */
[----:B------:R-:W-:Y:S01]  /*18760*/  HFMA2 R33, -RZ, RZ, -3.5546875, -20.640625 ;  /* 0xc31ccd29ff217431 */ /* 0x000fe200000001ff */
[----:B------:R0:W-:Y:S01]  /*18770*/  STL.64 [R1+0x12d0], R14 ;  /* 0x0012d00e01007387 */ /* 0x0001e20000100a00 */
[----:B-1----:R-:W-:Y:S01]  /*18780*/  HFMA2 R34, -RZ, RZ, 2.767578125, -0.0004770755767822265625 ;  /* 0x41898fd1ff227431 */ /* 0x002fe200000001ff */
[----:B------:R-:W-:Y:S02]  /*18790*/  MOV R35, 0x357b0a41 ;  /* 0x357b0a4100237802 */ /* 0x000fe40000000f00 */
[----:B------:R1:W-:Y:S01]  /*187a0*/  STL.64 [R1+0x12d8], R4 ;  /* 0x0012d80401007387 */ /* 0x0003e20000100a00 */
[----:B--2---:R-:W-:Y:S01]  /*187b0*/  MOV R10, 0xc0020bba ;  /* 0xc0020bba000a7802 */ /* 0x004fe20000000f00 */
[----:B------:R-:W-:Y:S02]  /*187c0*/  IMAD.MOV.U32 R11, RZ, RZ, -0x4e55e4fe ;  /* 0xb1aa1b02ff0b7424 */ /* 0x000fe400078e00ff */
[----:B------:R2:W-:Y:S01]  /*187d0*/  STL.64 [R1+0x12e0], R6 ;  /* 0x0012e00601007387 */ /* 0x0005e20000100a00 */
[----:B---3--:R-:W-:Y:S01]  /*187e0*/  HFMA2 R12, -RZ, RZ, 1.7734375, -0.0185699462890625 ;  /* 0x3f18a4c1ff0c7431 */ /* 0x008fe200000001ff */
[----:B------:R-:W-:-:S02]  /*187f0*/  MOV R13, 0xbee2690b ;  /* 0xbee2690b000d7802 */ /* 0x000fc40000000f00 */
        /* <DEDUP_REMOVED lines=16> */
[----:B-1----:R-:W-:Y:S02]  /*18900*/  IMAD.MOV.U32 R34, RZ, RZ, -0x4313edd9 ;  /* 0xbcec1227ff227424 */ /* 0x002fe400078e00ff */
[----:B------:R-:W-:Y:S01]  /*18910*/  HFMA2 R35, -RZ, RZ, 3.818359375, 0.00131893157958984375 ;  /* 0x43a31567ff237431 */ /* 0x000fe200000001ff */
[----:B------:R1:W-:Y:S01]  /*18920*/  STL.64 [R1+0x1318], R4 ;  /* 0x0013180401007387 */ /* 0x0003e20000100a00 */
[----:B--2---:R-:W-:Y:S01]  /*18930*/  HFMA2 R10, -RZ, RZ, 4.2109375, -23.28125 ;  /* 0x4436cdd2ff0a7431 */ /* 0x004fe200000001ff */
[----:B------:R-:W-:-:S02]  /*18940*/  MOV R11, 0xc3f111b1 ;  /* 0xc3f111b1000b7802 */ /* 0x000fc40000000f00 */
[----:B------:R2:W-:Y:S01]  /*18950*/  STL.64 [R1+0x1320], R6 ;  /* 0x0013200601007387 */ /* 0x0005e20000100a00 */
[----:B---3--:R-:W-:Y:S01]  /*18960*/  MOV R12, 0xc3abf25b ;  /* 0xc3abf25b000c7802 */ /* 0x008fe20000000f00 */
[----:B------:R-:W-:Y:S02]  /*18970*/  IMAD.MOV.U32 R13, RZ, RZ, 0x432bf3b2 ;  /* 0x432bf3b2ff0d7424 */ /* 0x000fe400078e00ff */
[----:B------:R3:W-:Y:S01]  /*18980*/  STL.64 [R1+0x1328], R8 ;  /* 0x0013280801007387 */ /* 0x0007e20000100a00 */
[----:B0-----:R-:W-:Y:S01]  /*18990*/  HFMA2 R14, -RZ, RZ, 0.63427734375, 0.2242431640625 ;  /* 0x3913332dff0e7431 */ /* 0x001fe200000001ff */
[----:B------:R-:W-:Y:S01]  /*189a0*/  MOV R15, 0xc29684d3 ;  /* 0xc29684d3000f7802 */ /* 0x000fe20000000f00 */
[----:B-1----:R-:W-:Y:S02]  /*189b0*/  IMAD.MOV.U32 R4, RZ, RZ, 0x42850a16 ;  /* 0x42850a16ff047424 */ /* 0x002fe400078e00ff */
[----:B------:R-:W-:Y:S01]  /*189c0*/  HFMA2 R5, -RZ, RZ, -2.943359375, -0.00110340118408203125 ;  /* 0xc1e39485ff057431 */ /* 0x000fe200000001ff */
[----:B------:R0:W-:Y:S01]  /*189d0*/  STL.64 [R1+0x1310], R32 ;  /* 0x0013102001007387 */ /* 0x0001e20000100a00 */
[----:B--2---:R-:W-:Y:S01]  /*189e0*/  MOV R6, 0xb54c60f7 ;  /* 0xb54c60f700067802 */ /* 0x004fe20000000f00 */
[----:B------:R-:W-:-:S02]  /*189f0*/  IMAD.MOV.U32 R7, RZ, RZ, 0x4118a4c2 ;  /* 0x4118a4c2ff077424 */ /* 0x000fc400078e00ff */
[----:B------:R1:W-:Y:S01]  /*18a00*/  STL.64 [R1+0x1330], R10 ;  /* 0x0013300a01007387 */ /* 0x0003e20000100a00 */
[----:B---3--:R-:W-:Y:S02]  /*18a10*/  IMAD.MOV.U32 R8, RZ, RZ, -0x4b05c0b0 ;  /* 0xb4fa3f50ff087424 */ /* 0x008fe400078e00ff */
[----:B------:R-:W-:Y:S01]  /*18a20*/  HFMA2 R9, -RZ, RZ, -1.826171875, 508.5 ;  /* 0xbf4e5ff2ff097431 */ /* 0x000fe200000001ff */
[----:B------:R2:W-:Y:S04]  /*18a30*/  STL.64 [R1+0x1338], R34 ;  /* 0x0013382201007387 */ /* 0x0005e80000100a00 */
[----:B------:R3:W-:Y:S01]  /*18a40*/  STL.64 [R1+0x1340], R12 ;  /* 0x0013400c01007387 */ /* 0x0007e20000100a00 */
[----:B0-----:R-:W-:Y:S01]  /*18a50*/  HFMA2 R32, -RZ, RZ, -2.46875, -0.0004642009735107421875 ;  /* 0xc0f08f9bff207431 */ /* 0x001fe200000001ff */
[----:B------:R-:W-:-:S02]  /*18a60*/  MOV R33, 0x40393dd8 ;  /* 0x40393dd800217802 */ /* 0x000fc40000000f00 */
[----:B------:R0:W-:Y:S01]  /*18a70*/  STL.64 [R1+0x1348], R14 ;  /* 0x0013480e01007387 */ /* 0x0001e20000100a00 */
[----:B-1----:R-:W-:Y:S01]  /*18a80*/  MOV R10, 0x3f15b76c ;  /* 0x3f15b76c000a7802 */ /* 0x002fe20000000f00 */
[----:B------:R-:W-:Y:S02]  /*18a90*/  IMAD.MOV.U32 R11, RZ, RZ, -0x41aa8b03 ;  /* 0xbe5574fdff0b7424 */ /* 0x000fe400078e00ff */
        /* <DEDUP_REMOVED lines=20> */
[----:B------:R-:W-:Y:S01]  /*18be0*/  HFMA2 R33, -RZ, RZ, -0.447021484375, -0.000134944915771484375 ;  /* 0xb727886cff217431 */ /* 0x000fe200000001ff */
[----:B------:R0:W-:Y:S01]  /*18bf0*/  STL.64 [R1+0x1388], R34 ;  /* 0x0013882201007387 */ /* 0x0001e20000100a00 */
[----:B-1----:R-:W-:Y:S01]  /*18c00*/  HFMA2 R10, -RZ, RZ, -4.234375, 0.0235443115234375 ;  /* 0xc43c2607ff0a7431 */ /* 0x002fe200000001ff */
[----:B------:R-:W-:-:S02]  /*18c10*/  MOV R11, 0x4436edde ;  /* 0x4436edde000b7802 */ /* 0x000fc40000000f00 */
        /* <DEDUP_REMOVED lines=8> */
[----:B------:R-:W-:Y:S01]  /*18ca0*/  MOV R35, 0xbf42b1b0 ;  /* 0xbf42b1b000237802 */ /* 0x000fe20000000f00 */
[----:B-1----:R-:W-:-:S02]  /*18cb0*/  IMAD.MOV.U32 R4, RZ, RZ, -0x3e97d410 ;  /* 0xc1682bf0ff047424 */ /* 0x002fc400078e00ff */
[----:B------:R-:W-:Y:S01]  /*18cc0*/  HFMA2 R5, -RZ, RZ, 2.595703125, -11.6328125 ;  /* 0x4131c9d1ff057431 */ /* 0x000fe200000001ff */
[----:B------:R-:W-:Y:S01]  /*18cd0*/  STL.64 [R1+0x1070], R42 ;  /* 0x0010702a01007387 */ /* 0x000fe20000100a00 */
[----:B--2---:R-:W-:Y:S01]  /*18ce0*/  MOV R6, 0xc085691e ;  /* 0xc085691e00067802 */ /* 0x004fe20000000f00 */
[----:B------:R-:W-:Y:S02]  /*18cf0*/  IMAD.MOV.U32 R7, RZ, RZ, 0x3b4b3729 ;  /* 0x3b4b3729ff077424 */ /* 0x000fe400078e00ff */
[----:B------:R-:W-:Y:S01]  /*18d00*/  STL.64 [R1+0x13a8], R10 ;  /* 0x0013a80a01007387 */ /* 0x000fe20000100a00 */
[----:B---3--:R-:W-:Y:S02]  /*18d10*/  IMAD.MOV.U32 R8, RZ, RZ, 0x3eb9a9a3 ;  /* 0x3eb9a9a3ff087424 */ /* 0x008fe400078e00ff */
[----:B------:R-:W-:Y:S01]  /*18d20*/  HFMA2 R9, -RZ, RZ, 1.5966796875, 2.83718109130859375e-05 ;  /* 0x3e6301dcff097431 */ /* 0x000fe200000001ff */
[----:B------:R-:W-:Y:S04]  /*18d30*/  STL.64 [R1+0x13b0], R32 ;  /* 0x0013b02001007387 */ /* 0x000fe80000100a00 */
        /* <DEDUP_REMOVED lines=52> */
.L_x_3137:
        /* <DEDUP_REMOVED lines=34> */
.L_x_3138:
[----:B------:R-:W-:Y:S05]  /*192a0*/  BSYNC.RECONVERGENT B0 ;  /* 0x0000000000007941 */ /* 0x000fea0003800200 */
.L_x_3136:
[----:B------:R-:W-:Y:S01]  /*192b0*/  HFMA2 R3, -RZ, RZ, 0, 5.9604644775390625e-08 ;  /* 0x00000001ff037431 */ /* 0x000fe200000001ff */
[----:B------:R-:W-:Y:S01]  /*192c0*/  BSSY.RECONVERGENT B0, `(.L_x_3139) ;  /* 0x0000015000007945 */ /* 0x000fe20003800200 */
[----:B------:R-:W-:Y:S01]  /*192d0*/  MOV R12, RZ ;  /* 0x000000ff000c7202 */ /* 0x000fe20000000f00 */
[----:B0-----:R-:W-:-:S07]  /*192e0*/  IMAD.MOV.U32 R6, RZ, RZ, -0x41555555 ;  /* 0xbeaaaaabff067424 */ /* 0x001fce00078e00ff */
.L_x_3140:
        /* <DEDUP_REMOVED lines=19> */
.L_x_3139:
        /* <DEDUP_REMOVED lines=9> */
.L_x_3144:
        /* <DEDUP_REMOVED lines=19> */
.L_x_3143:
        /* <DEDUP_REMOVED lines=12> */
.L_x_3146:
        /* <DEDUP_REMOVED lines=19> */
.L_x_3145:
        /* <DEDUP_REMOVED lines=12> */
.L_x_3148:
        /* <DEDUP_REMOVED lines=19> */
.L_x_3147:
        /* <DEDUP_REMOVED lines=12> */
.L_x_3150:
        /* <DEDUP_REMOVED lines=19> */
.L_x_3149:
        /* <DEDUP_REMOVED lines=12> */
.L_x_3152:
        /* <DEDUP_REMOVED lines=19> */
.L_x_3151:
        /* <DEDUP_REMOVED lines=12> */
.L_x_3154:
        /* <DEDUP_REMOVED lines=19> */
.L_x_3153:
        /* <DEDUP_REMOVED lines=12> */
.L_x_3156:
        /* <DEDUP_REMOVED lines=19> */
.L_x_3155:
        /* <DEDUP_REMOVED lines=12> */
.L_x_3158:
        /* <DEDUP_REMOVED lines=19> */
.L_x_3157:
        /* <DEDUP_REMOVED lines=12> */
.L_x_3160:
        /* <DEDUP_REMOVED lines=19> */
.L_x_3159:
        /* <DEDUP_REMOVED lines=12> */
.L_x_3162:
        /* <DEDUP_REMOVED lines=19> */
.L_x_3161:
        /* <DEDUP_REMOVED lines=12> */
.L_x_3164:
        /* <DEDUP_REMOVED lines=19> */
.L_x_3163:
        /* <DEDUP_REMOVED lines=12> */
.L_x_3166:
        /* <DEDUP_REMOVED lines=19> */
.L_x_3165:
        /* <DEDUP_REMOVED lines=12> */
.L_x_3168:
        /* <DEDUP_REMOVED lines=19> */
.L_x_3167:
        /* <DEDUP_REMOVED lines=12> */
.L_x_3170:
        /* <DEDUP_REMOVED lines=19> */
.L_x_3169:
        /* <DEDUP_REMOVED lines=12> */
.L_x_3172:
        /* <DEDUP_REMOVED lines=19> */
.L_x_3171:
        /* <DEDUP_REMOVED lines=12> */
.L_x_3174:
        /* <DEDUP_REMOVED lines=19> */
.L_x_3173:
        /* <DEDUP_REMOVED lines=12> */
.L_x_3176:
        /* <DEDUP_REMOVED lines=19> */
.L_x_3175:
        /* <DEDUP_REMOVED lines=12> */
.L_x_3178:
        /* <DEDUP_REMOVED lines=19> */
.L_x_3177:
        /* <DEDUP_REMOVED lines=12> */
.L_x_3180:
        /* <DEDUP_REMOVED lines=19> */
.L_x_3179:
        /* <DEDUP_REMOVED lines=12> */
.L_x_3182:
        /* <DEDUP_REMOVED lines=19> */
.L_x_3181:
        /* <DEDUP_REMOVED lines=12> */
.L_x_3184:
        /* <DEDUP_REMOVED lines=19> */
.L_x_3183:
        /* <DEDUP_REMOVED lines=12> */
.L_x_3186:
        /* <DEDUP_REMOVED lines=19> */
.L_x_3185:
        /* <DEDUP_REMOVED lines=12> */
.L_x_3188:
        /* <DEDUP_REMOVED lines=19> */
.L_x_3187:
        /* <DEDUP_REMOVED lines=10> */
.L_x_3190:
        /* <DEDUP_REMOVED lines=19> */
.L_x_3189:
[----:B------:R-:W1:Y:S02]  /*1c250*/  MUFU.RCP R5, R44 ;  /* 0x0000002c00057308 */ /* 0x000e640000001000 */
[----:B-1----:R-:W-:-:S04]  /*1c260*/  FMUL.FTZ R5, R4, R5 ;  /* 0x0000000504057220 */ /* 0x002fc80000410000 */
[----:B------:R-:W-:-:S05]  /*1c270*/  FMUL.FTZ R5, R8, R5 ;  /* 0x0000000508057220 */ /* 0x000fca0000410000 */
[----:B------:R-:W-:-:S13]  /*1c280*/  FSETP.GT.FTZ.AND P0, PT, |R5|, |R3|, PT ;  /* 0x400000030500720b */ /* 0x000fda0003f14200 */
[----:B------:R-:W-:-:S07]  /*1c290*/  @!P0 FADD.FTZ R10, R10, R5 ;  /* 0x000000050a0a8221 */ /* 0x000fce0000010000 */
.L_x_3142:
[----:B------:R-:W-:Y:S05]  /*1c2a0*/  BSYNC.RECONVERGENT B0 ;  /* 0x0000000000007941 */ /* 0x000fea0003800200 */
.L_x_3141:
        /* <DEDUP_REMOVED lines=28> */
[----:B------:R2:W3:-:S15]  /*1c470*/  F2F.F64.F32 R12, R10 ;  /* 0x0000000a000c7310 */ /* 0x0004de0000201800 */
        /* <DEDUP_REMOVED lines=27> */
[----:B-1----:R1:W4:Y:S01]  /*1c630*/  DFMA R8, R4, -UR6, R8 ;  /* 0x8000000604087c2b */ /* 0x0023220008000008 */
[----:B------:R-:W-:Y:S01]  /*1c640*/  UMOV UR6, 0x69ce2bdf ;  /* 0x69ce2bdf00067882 */ /* 0x000fe20000000000 */
[----:B-1----:R-:W-:Y:S01]  /*1c650*/  IMAD.MOV.U32 R4, RZ, RZ, -0x35dec16 ;  /* 0xfca213eaff047424 */ /* 0x002fe200078e00ff */
[----:B------:R-:W-:Y:S01]  /*1c660*/  MOV R5, 0x3e928af3 ;  /* 0x3e928af300057802 */ /* 0x000fe20000000f00 */
[----:B------:R-:W-:-:S15]  /*1c670*/  UMOV UR7, 0x3e5ade15 ;  /* 0x3e5ade1500077882 */ /* 0x000fde0000000000 */
[----:B------:R-:W-:-:S15]  /*1c680*/  NOP ;  /* 0x0000000000007918 */ /* 0x000fde0000000000 */
[----:B------:R-:W-:-:S15]  /*1c690*/  NOP ;  /* 0x0000000000007918 */ /* 0x000fde0000000000 */
[----:B------:R-:W-:-:S15]  /*1c6a0*/  NOP ;  /* 0x0000000000007918 */ /* 0x000fde0000000000 */
[----:B----4-:R-:W1:Y:S01]  /*1c6b0*/  DFMA R4, R8, UR6, R4 ;  /* 0x0000000608047c2b */ /* 0x010e620008000004 */
        /* <DEDUP_REMOVED lines=68> */
[----:B--23--:R-:W-:Y:S06]  /*1cb00*/  @!P0 BRA `(.L_x_3192) ;  /* 0x0000000000448947 */ /* 0x00cfec0003800000 */
[----:B------:R-:W-:Y:S01]  /*1cb10*/  FSETP.GEU.FTZ.AND P0, PT, |R15|, 4.2275390625, PT ;  /* 0x408748000f00780b */ /* 0x000fe20003f1e200 */
[----:B------:R-:W-:-:S12]  /*1cb20*/  DSETP.GEU.AND P1, PT, R14, RZ, PT ;  /* 0x000000ff0e00722a */ /* 0x000fd80003f2e000 */
[----:B------:R-:W-:-:S04]  /*1cb30*/  @!P0 LEA.HI R2, R6, R6, RZ, 0x1 ;  /* 0x0000000606028211 */ /* 0x000fc800078f08ff */
[----:B------:R-:W-:-:S04]  /*1cb40*/  @!P0 SHF.R.S32.HI R2, RZ, 0x1, R2 ;  /* 0x00000001ff028819 */ /* 0x000fc80000011402 */
[----:B------:R-:W-:Y:S02]  /*1cb50*/  @!P0 LEA R5, R2, R5, 0x14 ;  /* 0x0000000502058211 */ /* 0x000fe400078ea0ff */
[----:B------:R-:W-:-:S04]  /*1cb60*/  @!P0 IADD3 R2, PT, PT, R6, -R2, RZ ;  /* 0x8000000206028210 */ /* 0x000fc80007ffe0ff */
[----:B------:R-:W-:Y:S01]  /*1cb70*/  @!P0 LEA R3, R2, 0x3ff00000, 0x14 ;  /* 0x3ff0000002038811 */ /* 0x000fe200078ea0ff */
[----:B------:R-:W-:-:S15]  /*1cb80*/  @!P0 IMAD.MOV.U32 R2, RZ, RZ, RZ ;  /* 0x000000ffff028224 */ /* 0x000fde00078e00ff */
[----:B------:R-:W-:-:S15]  /*1cb90*/  NOP ;  /* 0x0000000000007918 */ /* 0x000fde0000000000 */
[----:B------:R-:W-:-:S07]  /*1cba0*/  NOP ;  /* 0x0000000000007918 */ /* 0x000fce0000000000 */
[----:B------:R-:W1:Y:S02]  /*1cbb0*/  DADD R8, R14, +INF ;  /* 0x7ff000000e087429 */ /* 0x000e640000000000 */
[----:B-1----:R-:W-:Y:S02]  /*1cbc0*/  FSEL R8, R8, RZ, P1 ;  /* 0x000000ff08087208 */ /* 0x002fe40000800000 */
[----:B------:R-:W-:-:S15]  /*1cbd0*/  FSEL R9, R9, RZ, P1 ;  /* 0x000000ff09097208 */ /* 0x000fde0000800000 */
[----:B------:R-:W-:-:S15]  /*1cbe0*/  NOP ;  /* 0x0000000000007918 */ /* 0x000fde0000000000 */
[----:B------:R-:W-:-:S15]  /*1cbf0*/  NOP ;  /* 0x0000000000007918 */ /* 0x000fde0000000000 */
[----:B------:R-:W-:-:S15]  /*1cc00*/  NOP ;  /* 0x0000000000007918 */ /* 0x000fde0000000000 */
[----:B------:R1:W2:Y:S02]  /*1cc10*/  @!P0 DMUL R8, R4, R2 ;  /* 0x0000000204088228 */ /* 0x0002a40000000000 */
.L_x_3192:
[----:B------:R-:W-:Y:S05]  /*1cc20*/  BSYNC.RECONVERGENT B0 ;  /* 0x0000000000007941 */ /* 0x000fea0003800200 */
.L_x_3191:
        /* <DEDUP_REMOVED lines=34> */
[----:B------:R1:W4:Y:S02]  /*1ce50*/  MUFU.SQRT R2, R3 ;  /* 0x0000000300027308 */ /* 0x0003240000002000 */
[----:B-1----:R-:W-:Y:S01]  /*1ce60*/  MOV R3, 0x3a69a091 ;  /* 0x3a69a09100037802 */ /* 0x002fe20000000f00 */
[----:B----4-:R-:W-:-:S04]  /*1ce70*/  FMUL.FTZ R11, R2, R11 ;  /* 0x0000000b020b7220 */ /* 0x010fc80000410000 */
[C---:B------:R-:W-:Y:S01]  /*1ce80*/  FADD.FTZ R6, |R11|.reuse, 4 ;  /* 0x408000000b067421 */ /* 0x040fe20000010200 */
[C---:B------:R-:W-:Y:S01]  /*1ce90*/  FADD.FTZ R5, |R11|.reuse, -4 ;  /* 0xc08000000b057421 */ /* 0x040fe20000010200 */
[----:B------:R-:W-:-:S04]  /*1cea0*/  FSETP.GEU.FTZ.AND P1, PT, R11, RZ, PT ;  /* 0x000000ff0b00720b */ /* 0x000fc80003f3e000 */
[----:B------:R-:W1:Y:S02]  /*1ceb0*/  MUFU.RCP R6, R6 ;  /* 0x0000000600067308 */ /* 0x000e640000001000 */
[----:B-1----:R-:W-:-:S15]  /*1cec0*/  FMUL.FTZ R5, R5, R6 ;  /* 0x0000000605057220 */ /* 0x002fde0000410000 */
[----:B------:R-:W-:-:S15]  /*1ced0*/  NOP ;  /* 0x0000000000007918 */ /* 0x000fde0000000000 */
[----:B------:R-:W-:-:S13]  /*1cee0*/  NOP ;  /* 0x0000000000007918 */ /* 0x000fda0000000000 */
[----:B--2---:R1:W-:Y:S02]  /*1cef0*/  DMUL R12, R12, R8 ;  /* 0x000000080c0c7228 */ /* 0x0043e40000000000 */
[----:B-1----:R-:W-:Y:S01]  /*1cf00*/  FADD.FTZ R8, R5, 1 ;  /* 0x3f80000005087421 */ /* 0x002fe20000010000 */
[----:B------:R-:W-:-:S03]  /*1cf10*/  FADD.FTZ R9, |R11|, -RZ ;  /* 0x800000ff0b097221 */ /* 0x000fc60000010200 */
[----:B------:R-:W-:Y:S01]  /*1cf20*/  FFMA.FTZ R8, R8, -4, |R11| ;  /* 0xc080000008087823 */ /* 0x000fe2000001040b */
[----:B------:R-:W-:-:S03]  /*1cf30*/  FMUL.FTZ R2, |R11|, -R9 ;  /* 0x800000090b027220 */ /* 0x000fc60000410200 */
[----:B------:R-:W-:Y:S01]  /*1cf40*/  FFMA.FTZ R8, |R11|, -R5, R8 ;  /* 0x800000050b087223 */ /* 0x000fe20000010208 */
[----:B------:R-:W-:-:S03]  /*1cf50*/  FMUL.FTZ R4, R2, 1.4426950216293334961 ;  /* 0x3fb8aa3b02047820 */ /* 0x000fc60000410000 */
[----:B------:R-:W-:Y:S01]  /*1cf60*/  FFMA.FTZ R8, R6, R8, R5 ;  /* 0x0000000806087223 */ /* 0x000fe20000010005 */
[----:B------:R-:W-:Y:S01]  /*1cf70*/  MOV R5, 0x42fc0000 ;  /* 0x42fc000000057802 */ /* 0x000fe20000000f00 */
[----:B------:R-:W-:Y:S01]  /*1cf80*/  IMAD.MOV.U32 R6, RZ, RZ, 0x40000000 ;  /* 0x40000000ff067424 */ /* 0x000fe200078e00ff */
[----:B------:R-:W1:Y:S01]  /*1cf90*/  FRND.TRUNC R4, R4 ;  /* 0x0000000400047307 */ /* 0x000e62000020d000 */
[C---:B------:R-:W-:Y:S02]  /*1cfa0*/  FFMA.FTZ R3, R8.reuse, R3, 0.0070457882247865200043 ;  /* 0x3be6e05b08037423 */ /* 0x040fe40000010003 */
[----:B------:R-:W-:Y:S02]  /*1cfb0*/  FFMA.FTZ R7, |R11|, R6, 1 ;  /* 0x3f8000000b077423 */ /* 0x000fe40000010206 */
[----:B------:R-:W-:-:S04]  /*1cfc0*/  FFMA.FTZ R3, R8, R3, -0.015866896137595176697 ;  /* 0xbc81fb4b08037423 */ /* 0x000fc80000010003 */
[C---:B------:R-:W-:Y:S01]  /*1cfd0*/  FFMA.FTZ R3, R8.reuse, R3, 0.036429625004529953003 ;  /* 0x3d15373b08037423 */ /* 0x040fe20000010003 */
[----:B------:R-:W2:Y:S03]  /*1cfe0*/  MUFU.RCP R7, R7 ;  /* 0x0000000700077308 */ /* 0x000ea60000001000 */
[----:B------:R-:W-:Y:S01]  /*1cff0*/  FFMA.FTZ R3, R8, R3, -0.066643431782722473145 ;  /* 0xbd887c5a08037423 */ /* 0x000fe20000010003 */
[----:B-1----:R-:W-:Y:S02]  /*1d000*/  FSETP.GT.FTZ.AND P0, PT, |R4|, 126, PT ;  /* 0x42fc00000400780b */ /* 0x002fe40003f14200 */
[----:B------:R-:W-:Y:S01]  /*1d010*/  LOP3.LUT R5, R5, 0x80000000, R4, 0xb8, !PT ;  /* 0x8000000005057812 */ /* 0x000fe200078eb804 */
[----:B------:R-:W-:-:S03]  /*1d020*/  FFMA.FTZ R3, R8, R3, 0.093814529478549957275 ;  /* 0x3dc021d508037423 */ /* 0x000fc60000010003 */
[----:B------:R-:W-:Y:S01]  /*1d030*/  FSEL R5, R5, R4, P0 ;  /* 0x0000000405057208 */ /* 0x000fe20000000000 */
[----:B------:R-:W-:Y:S01]  /*1d040*/  FFMA.FTZ R3, R8, R3, -0.10099056363105773926 ;  /* 0xbdced42408037423 */ /* 0x000fe20000010003 */
[----:B------:R-:W-:-:S03]  /*1d050*/  FSETP.GT.FTZ.AND P0, PT, |R11|, 10.05500030517578125, PT ;  /* 0x4120e1480b00780b */ /* 0x000fc60003f14200 */
[C---:B------:R-:W-:Y:S01]  /*1d060*/  FFMA.FTZ R41, R8.reuse, R3, 0.06809400022029876709 ;  /* 0x3d8b74de08297423 */ /* 0x040fe20000010003 */
[C-C-:B------:R-:W-:Y:S01]  /*1d070*/  FFMA.FTZ R4, R5.reuse, -0.69314718246459960938, R2.reuse ;  /* 0xbf31721805047823 */ /* 0x140fe20000010002 */
[----:B------:R-:W-:Y:S01]  /*1d080*/  FADD.FTZ R6, R5, 12583039 ;  /* 0x4b40007f05067421 */ /* 0x000fe20000010000 */
[----:B------:R-:W-:Y:S01]  /*1d090*/  FFMA.FTZ R2, |R11|, -R9, -R2 ;  /* 0x800000090b027223 */ /* 0x000fe20000010a02 */
[----:B------:R-:W-:Y:S01]  /*1d0a0*/  FFMA.FTZ R41, R8, R41, 0.015377387404441833496 ;  /* 0x3c7bf17008297423 */ /* 0x000fe20000010029 */
[----:B------:R-:W-:Y:S02]  /*1d0b0*/  FFMA.FTZ R3, R5, 1.9046542121259335545e-09, R4 ;  /* 0x3102e30805037823 */ /* 0x000fe40000010004 */
[----:B------:R-:W-:Y:S01]  /*1d0c0*/  SHF.L.U32 R6, R6, 0x17, RZ ;  /* 0x0000001706067819 */ /* 0x000fe200000006ff */
[----:B------:R-:W-:Y:S01]  /*1d0d0*/  FFMA.FTZ R41, R8, R41, -0.1396210789680480957 ;  /* 0xbe0ef8d408297423 */ /* 0x000fe20000010029 */
[----:B------:R-:W-:-:S03]  /*1d0e0*/  FMUL.FTZ R3, R3, 1.4426950216293334961 ;  /* 0x3fb8aa3b03037820 */ /* 0x000fc60000410000 */
[----:B------:R-:W-:-:S03]  /*1d0f0*/  FFMA.FTZ R8, R8, R41, 1.232995152473449707 ;  /* 0x3f9dd2c908087423 */ /* 0x000fc60000010029 */
[----:B------:R-:W1:Y:S01]  /*1d100*/  MUFU.EX2 R3, R3 ;  /* 0x0000000300037308 */ /* 0x000e620000000800 */
[----:B--2---:R-:W-:-:S04]  /*1d110*/  FMUL.FTZ R4, R8, R7 ;  /* 0x0000000708047220 */ /* 0x004fc80000410000 */
[----:B------:R-:W-:Y:S02]  /*1d120*/  FMUL.FTZ R5, R4, -2 ;  /* 0xc000000004057820 */ /* 0x000fe40000410000 */
[----:B---3--:R-:W2:Y:S02]  /*1d130*/  DMUL R42, R32, R14 ;  /* 0x0000000e202a7228 */ /* 0x008ea40000000000 */
[----:B------:R-:W-:-:S04]  /*1d140*/  FFMA.FTZ R5, |R11|, R5, R8 ;  /* 0x000000050b057223 */ /* 0x000fc80000010208 */
[----:B------:R-:W-:Y:S01]  /*1d150*/  FADD.FTZ R5, -R4, R5 ;  /* 0x0000000504057221 */ /* 0x000fe20000010100 */
[----:B-1----:R-:W-:-:S03]  /*1d160*/  FMUL.FTZ R9, R6, R3 ;  /* 0x0000000306097220 */ /* 0x002fc60000410000 */
[----:B------:R-:W-:Y:S01]  /*1d170*/  FFMA.FTZ R5, R7, R5, R4 ;  /* 0x0000000507057223 */ /* 0x000fe20000010004 */
[----:B------:R-:W-:Y:S01]  /*1d180*/  FFMA.FTZ R2, R9, R2, R9 ;  /* 0x0000000209027223 */ /* 0x000fe20000010009 */
[----:B------:R-:W-:-:S03]  /*1d190*/  IMAD.MOV.U32 R4, RZ, RZ, R14 ;  /* 0x000000ffff047224 */ /* 0x000fc600078e000e */
[----:B------:R-:W-:Y:S01]  /*1d1a0*/  FMUL.FTZ R2, R5, R2 ;  /* 0x0000000205027220 */ /* 0x000fe20000410000 */
[----:B------:R-:W-:-:S04]  /*1d1b0*/  IADD3 R5, PT, PT, R15, -0x100000, RZ ;  /* 0xfff000000f057810 */ /* 0x000fc80007ffe0ff */
[----:B------:R-:W-:-:S05]  /*1d1c0*/  FSEL R2, R2, RZ, !P0 ;  /* 0x000000ff02027208 */ /* 0x000fca0004000000 */
[----:B------:R-:W-:-:S15]  /*1d1d0*/  @!P1 FADD.FTZ R2, -R2, 2 ;  /* 0x4000000002029421 */ /* 0x000fde0000010100 */
[----:B------:R-:W-:-:S15]  /*1d1e0*/  NOP ;  /* 0x0000000000007918 */ /* 0x000fde0000000000 */
[----:B------:R-:W-:-:S09]  /*1d1f0*/  NOP ;  /* 0x0000000000007918 */ /* 0x000fd20000000000 */
[----:B--2---:R-:W1:-:S15]  /*1d200*/  DFMA R38, R42, -R42, R32 ;  /* 0x8000002a2a26722b */ /* 0x004e5e0000000020 */
[----:B------:R-:W-:-:S15]  /*1d210*/  NOP ;  /* 0x0000000000007918 */ /* 0x000fde0000000000 */
[----:B------:R-:W-:-:S15]  /*1d220*/  NOP ;  /* 0x0000000000007918 */ /* 0x000fde0000000000 */
[----:B------:R-:W-:-:S15]  /*1d230*/  NOP ;  /* 0x0000000000007918 */ /* 0x000fde0000000000 */
[----:B------:R-:W-:-:S04]  /*1d240*/  NOP ;  /* 0x0000000000007918 */ /* 0x000fc80000000000 */
[----:B-1----:R1:W2:Y:S02]  /*1d250*/  DFMA R6, R38, R4, R42 ;  /* 0x000000042606722b */ /* 0x0022a4000000002a */
[----:B-12---:R-:W-:Y:S05]  /*1d260*/  @!P2 BRA `(.L_x_3194) ;  /* 0x000000000010a947 */ /* 0x006fea0003800000 */
[----:B------:R-:W-:Y:S02]  /*1d270*/  MOV R15, R5 ;  /* 0x00000005000f7202 */ /* 0x000fe40000000f00 */
[----:B------:R-:W-:-:S07]  /*1d280*/  MOV R4, 0x1d2a0 ;  /* 0x0001d2a000047802 */ /* 0x000fce0000000f00 */
[----:B0-----:R-:W-:Y:S05]  /*1d290*/  CALL.REL.NOINC `($__internal_11_$__cuda_sm20_dsqrt_rn_f64_mediumpath_v1) ;  /* 0x0000017800647944 */ /* 0x001fea0003c00000 */
[----:B------:R-:W-:-:S07]  /*1d2a0*/  MOV R7, R3 ;  /* 0x0000000300077202 */ /* 0x000fce0000000f00 */
.L_x_3194:
[----:B------:R-:W-:Y:S05]  /*1d2b0*/  BSYNC.RECONVERGENT B1 ;  /* 0x0000000000017941 */ /* 0x000fea0003800200 */
.L_x_3193:
        /* <DEDUP_REMOVED lines=46> */
[----:B------:R-:W-:Y:S02]  /*1d5a0*/  MOV R5, R7 ;  /* 0x0000000700057202 */ /* 0x000fe40000000f00 */
[----:B------:R-:W-:-:S07]  /*1d5b0*/  MOV R6, 0x1d5d0 ;  /* 0x0001d5d000067802 */ /* 0x000fce0000000f00 */
[----:B0-----:R-:W-:Y:S05]  /*1d5c0*/  CALL.REL.NOINC `($__internal_10_$__cuda_sm20_div_rn_f64_full) ;  /* 0x0000016c006c7944 */ /* 0x001fea0003c00000 */
[----:B------:R-:W-:-:S07]  /*1d5d0*/  MOV R5, R3 ;  /* 0x0000000300057202 */ /* 0x000fce0000000f00 */
.L_x_3196:
[----:B------:R-:W-:Y:S05]  /*1d5e0*/  BSYNC.RECONVERGENT B1 ;  /* 0x0000000000017941 */ /* 0x000fea0003800200 */
.L_x_3195:
        /* <DEDUP_REMOVED lines=8> */
[----:B-1----:R-:W1:-:S15]  /*1d670*/  DADD R2, R2, R4 ;  /* 0x0000000002027229 */ /* 0x002e5e0000000004 */
        /* <DEDUP_REMOVED lines=12> */
.L_x_3135:
        /* <DEDUP_REMOVED lines=10> */
[----:B------:R-:W-:Y:S02]  /*1d7e0*/  IMAD.MOV.U32 R15, RZ, RZ, 0x3a97b426 ;  /* 0x3a97b426ff0f7424 */ /* 0x000fe400078e00ff */
[----:B------:R-:W-:Y:S02]  /*1d7f0*/  HFMA2 R4, -RZ, RZ, -0.373046875, -163 ;  /* 0xb5f8d918ff047431 */ /* 0x000fe400000001ff */
[----:B------:R-:W-:Y:S01]  /*1d800*/  IMAD.MOV.U32 R5, RZ, RZ, 0x355eb691 ;  /* 0x355eb691ff057424 */ /* 0x000fe200078e00ff */
[----:B------:R-:W-:Y:S01]  /*1d810*/  MOV R6, 0xb43dafcd ;  /* 0xb43dafcd00067802 */ /* 0x000fe20000000f00 */
[----:B------:R-:W-:-:S02]  /*1d820*/  HFMA2 R7, -RZ, RZ, 0.184326171875, 56544 ;  /* 0x31e67ae7ff077431 */ /* 0x000fc400000001ff */
[----:B------:R-:W-:Y:S01]  /*1d830*/  IMAD.MOV.U32 R8, RZ, RZ, 0x32304beb ;  /* 0x32304bebff087424 */ /* 0x000fe200078e00ff */
[----:B------:R-:W-:Y:S01]  /*1d840*/  MOV R9, 0xb19690cc ;  /* 0xb19690cc00097802 */ /* 0x000fe20000000f00 */
[----:B------:R-:W-:Y:S02]  /*1d850*/  HFMA2 R10, -RZ, RZ, 0.1400146484375, 14776 ;  /* 0x307b7337ff0a7431 */ /* 0x000fe400000001ff */
[----:B------:R-:W-:Y:S01]  /*1d860*/  IMAD.MOV.U32 R11, RZ, RZ, -0x521f9325 ;  /* 0xade06cdbff0b7424 */ /* 0x000fe200078e00ff */
[----:B------:R0:W-:Y:S01]  /*1d870*/  STL.64 [R1+0xa28], R12 ;  /* 0x000a280c01007387 */ /* 0x0001e20000100a00 */
[----:B------:R-:W-:Y:S01]  /*1d880*/  MOV R32, 0x39b8ef1d ;  /* 0x39b8ef1d00207802 */ /* 0x000fe20000000f00 */
[----:B------:R-:W-:Y:S02]  /*1d890*/  HFMA2 R33, -RZ, RZ, -0.65380859375, 8640 ;  /* 0xb93b7038ff217431 */ /* 0x000fe400000001ff */
[----:B------:R-:W-:Y:S01]  /*1d8a0*/  IMAD.MOV.U32 R34, RZ, RZ, 0x382462c5 ;  /* 0x382462c5ff227424 */ /* 0x000fe200078e00ff */
[----:B------:R1:W-:Y:S01]  /*1d8b0*/  STL.64 [R1+0xa30], R14 ;  /* 0x000a300e01007387 */ /* 0x0003e20000100a00 */
[----:B------:R-:W-:Y:S01]  /*1d8c0*/  MOV R35, 0xb612a9b8 ;  /* 0xb612a9b800237802 */ /* 0x000fe20000000f00 */
[----:B------:R-:W-:Y:S01]  /*1d8d0*/  IMAD.MOV.U32 R39, RZ, RZ, 0x33108b6f ;  /* 0x33108b6fff277424 */ /* 0x000fe200078e00ff */
[----:B------:R-:W-:Y:S01]  /*1d8e0*/  MOV R38, 0xb3f53521 ;  /* 0xb3f5352100267802 */ /* 0x000fe20000000f00 */
[----:B------:R2:W-:Y:S01]  /*1d8f0*/  STL.64 [R1+0xa48], R4 ;  /* 0x000a480401007387 */ /* 0x0005e20000100a00 */
[----:B------:R-:W-:Y:S01]  /*1d900*/  HFMA2 R40, -RZ, RZ, -1.447265625, -232.375 ;  /* 0xbdcadb43ff287431 */ /* 0x000fe200000001ff */
[----:B------:R-:W-:Y:S01]  /*1d910*/  MOV R41, 0x3e37d95d ;  /* 0x3e37d95d00297802 */ /* 0x000fe20000000f00 */
[----:B------:R-:W-:Y:S01]  /*1d920*/  IMAD.MOV.U32 R42, RZ, RZ, -0x41fafc87 ;  /* 0xbe050379ff2a7424 */ /* 0x000fe200078e00ff */
[----:B0-----:R-:W-:Y:S01]  /*1d930*/  MOV R12, 0xae803854 ;  /* 0xae803854000c7802 */ /* 0x001fe20000000f00 */
[----:B------:R-:W-:Y:S01]  /*1d940*/  HFMA2 R13, -RZ, RZ, 0.0911865234375, 12.4609375 ;  /* 0x2dd64a3bff0d7431 */ /* 0x000fe200000001ff */
[----:B------:R0:W-:Y:S01]  /*1d950*/  STL.64 [R1+0xa50], R6 ;  /* 0x000a500601007387 */ /* 0x0001e20000100a00 */
[----:B------:R-:W-:-:S02]  /*1d960*/  HFMA2 R43, -RZ, RZ, -0.501953125, 0.00012767314910888671875 ;  /* 0xb804082fff2b7431 */ /* 0x000fc400000001ff */
[----:B-1----:R-:W-:Y:S01]  /*1d970*/  IMAD.MOV.U32 R14, RZ, RZ, -0x534f1ac8 ;  /* 0xacb0e538ff0e7424 */ /* 0x002fe200078e00ff */
[----:B------:R-:W-:Y:S01]  /*1d980*/  MOV R15, 0x29f7cc00 ;  /* 0x29f7cc00000f7802 */ /* 0x000fe20000000f00 */
[----:B------:R1:W-:Y:S01]  /*1d990*/  STL.64 [R1+0xa58], R8 ;  /* 0x000a580801007387 */ /* 0x0003e20000100a00 */
[-C--:B------:R-:W-:Y:S01]  /*1d9a0*/  FMUL.FTZ R49, R49, R48.reuse ;  /* 0x0000003031317220 */ /* 0x080fe20000410000 */
[----:B--2---:R-:W-:Y:S01]  /*1d9b0*/  IMAD.MOV.U32 R4, RZ, RZ, -0x58f1ab76 ;  /* 0xa70e548aff047424 */ /* 0x004fe200078e00ff */
[----:B------:R-:W-:Y:S01]  /*1d9c0*/  MOV R5, 0xbaf2b9d6 ;  /* 0xbaf2b9d600057802 */ /* 0x000fe20000000f00 */
[----:B------:R2:W-:Y:S01]  /*1d9d0*/  STL.64 [R1+0xa60], R10 ;  /* 0x000a600a01007387 */ /* 0x0005e20000100a00 */
[----:B------:R-:W-:Y:S01]  /*1d9e0*/  BSSY.RECONVERGENT B0, `(.L_x_3198) ;  /* 0x00003db000007945 */ /* 0x000fe20003800200 */
[----:B------:R-:W-:Y:S01]  /*1d9f0*/  FSETP.GT.FTZ.AND P0, PT, R49, 1, PT ;  /* 0x3f8000003100780b */ /* 0x000fe20003f14000 */
[----:B------:R-:W-:Y:S01]  /*1da00*/  FMUL.FTZ R45, R45, R48 ;  /* 0x000000302d2d7220 */ /* 0x000fe20000410000 */
[----:B0-----:R-:W-:-:S02]  /*1da10*/  HFMA2 R6, -RZ, RZ, -0.92333984375, -0.0003798007965087890625 ;  /* 0xbb638e39ff067431 */ /* 0x001fc400000001ff */
[----:B------:R-:W-:Y:S01]  /*1da20*/  IMAD.MOV.U32 R7, RZ, RZ, 0x3b2d602b ;  /* 0x3b2d602bff077424 */ /* 0x000fe200078e00ff */
[----:B------:R0:W-:Y:S01]  /*1da30*/  STL.64 [R1+0xa68], R12 ;  /* 0x000a680c01007387 */ /* 0x0001e20000100a00 */
[----:B------:R-:W-:Y:S01]  /*1da40*/  IADD3 R2, PT, PT, R47, 0x9c4, RZ ;  /* 0x000009c42f027810 */ /* 0x000fe20007ffe0ff */
[----:B-1----:R-:W-:Y:S01]  /*1da50*/  HFMA2 R9, -RZ, RZ, 0.66748046875, -2.81640625 ;  /* 0x3957c1a2ff097431 */ /* 0x002fe200000001ff */
[----:B------:R-:W-:Y:S01]  /*1da60*/  MOV R8, 0xba81ca7b ;  /* 0xba81ca7b00087802 */ /* 0x000fe20000000f00 */
[----:B------:R1:W-:Y:S01]  /*1da70*/  STL.64 [R1+0xa70], R14 ;  /* 0x000a700e01007387 */ /* 0x0003e20000100a00 */
[----:B--2---:R-:W-:Y:S01]  /*1da80*/  IMAD.MOV.U32 R10, RZ, RZ, -0x4b283e5e ;  /* 0xb4d7c1a2ff0a7424 */ /* 0x004fe200078e00ff */
[----:B------:R-:W-:Y:S02]  /*1da90*/  MOV R11, 0xb797d257 ;  /* 0xb797d257000b7802 */ /* 0x000fe40000000f00 */
[----:B------:R2:W-:Y:S01]  /*1daa0*/  STL.64 [R1+0xa88], R4 ;  /* 0x000a880401007387 */ /* 0x0005e20000100a00 */
[----:B0-----:R-:W-:-:S02]  /*1dab0*/  HFMA2 R12, -RZ, RZ, 0.4375, 78.3125 ;  /* 0x370054e5ff0c7431 */ /* 0x001fc400000001ff */
[----:B------:R-:W-:Y:S01]  /*1dac0*/  IMAD.MOV.U32 R13, RZ, RZ, -0x4a27a102 ;  /* 0xb5d85efeff0d7424 */ /* 0x000fe200078e00ff */
[----:B------:R0:W-:Y:S01]  /*1dad0*/  STL.64 [R1+0xa90], R6 ;  /* 0x000a900601007387 */ /* 0x0001e20000100a00 */
[----:B-1----:R-:W-:Y:S01]  /*1dae0*/  MOV R14, 0x319fac92 ;  /* 0x319fac92000e7802 */ /* 0x002fe20000000f00 */
[----:B------:R-:W-:Y:S02]  /*1daf0*/  HFMA2 R15, -RZ, RZ, 0.2548828125, 0.00011575222015380859375 ;  /* 0x34140796ff0f7431 */ /* 0x000fe400000001ff */
[----:B------:R1:W-:Y:S01]  /*1db00*/  STL.64 [R1+0xa98], R8 ;  /* 0x000a980801007387 */ /* 0x0003e20000100a00 */
[----:B--2---:R-:W-:Y:S02]  /*1db10*/  HFMA2 R4, -RZ, RZ, -0.0875244140625, 31.46875 ;  /* 0xad9a4fdeff047431 */ /* 0x004fe400000001ff */
[----:B------:R-:W-:Y:S01]  /*1db20*/  IMAD.MOV.U32 R5, RZ, RZ, -0x4f754d8a ;  /* 0xb08ab276ff057424 */ /* 0x000fe200078e00ff */
[----:B------:R2:W-:Y:S01]  /*1db30*/  STL.64 [R1+0xaa0], R10 ;  /* 0x000aa00a01007387 */ /* 0x0005e20000100a00 */
[----:B0-----:R-:W-:Y:S01]  /*1db40*/  MOV R6, 0x2fe4da1a ;  /* 0x2fe4da1a00067802 */ /* 0x001fe20000000f00 */
[----:B------:R-:W-:-:S02]  /*1db50*/  HFMA2 R7, -RZ, RZ, -0.105224609375, 52.09375 ;  /* 0xaebc5283ff077431 */ /* 0x000fc400000001ff */
[----:B------:R0:W-:Y:S01]  /*1db60*/  STL.64 [R1+0xaa8], R12 ;  /* 0x000aa80c01007387 */ /* 0x0001e20000100a00 */
[----:B-1----:R-:W-:Y:S02]  /*1db70*/  HFMA2 R8, -RZ, RZ, -0.0672607421875, 1944 ;  /* 0xac4e6798ff087431 */ /* 0x002fe400000001ff */
[----:B------:R-:W-:Y:S01]  /*1db80*/  IMAD.MOV.U32 R9, RZ, RZ, 0x2b28cac0 ;  /* 0x2b28cac0ff097424 */ /* 0x000fe200078e00ff */
[----:B------:R1:W-:Y:S01]  /*1db90*/  STL.64 [R1+0xab0], R14 ;  /* 0x000ab00e01007387 */ /* 0x0003e20000100a00 */
[----:B--2---:R-:W-:Y:S01]  /*1dba0*/  MOV R10, 0xa579dbd3 ;  /* 0xa579dbd3000a7802 */ /* 0x004fe20000000f00 */
[----:B------:R-:W-:Y:S02]  /*1dbb0*/  HFMA2 R11, -RZ, RZ, -0.0419921875, 0.27197265625 ;  /* 0xa960345aff0b7431 */ /* 0x000fe400000001ff */
[----:B------:R2:W-:Y:S01]  /*1dbc0*/  STL.64 [R1+0xac0], R4 ;  /* 0x000ac00401007387 */ /* 0x0005e20000100a00 */
[----:B0-----:R-:W-:Y:S01]  /*1dbd0*/  IMAD.MOV.U32 R12, RZ, RZ, 0x28b6c54f ;  /* 0x28b6c54fff0c7424 */ /* 0x001fe200078e00ff */
[----:B------:R-:W-:-:S02]  /*1dbe0*/  MOV R13, 0xa794d81c ;  /* 0xa794d81c000d7802 */ /* 0x000fc40000000f00 */
[----:B------:R0:W-:Y:S01]  /*1dbf0*/  STL.64 [R1+0xac8], R6 ;  /* 0x000ac80601007387 */ /* 0x0001e20000100a00 */
[----:B-1----:R-:W-:Y:S02]  /*1dc00*/  HFMA2 R14, -RZ, RZ, 0.94091796875, 14608 ;  /* 0x3b877322ff0e7431 */ /* 0x002fe400000001ff */
[----:B------:R-:W-:Y:S01]  /*1dc10*/  IMAD.MOV.U32 R15, RZ, RZ, -0x44d046cc ;  /* 0xbb2fb934ff0f7424 */ /* 0x000fe200078e00ff */
[----:B------:R1:W-:Y:S01]  /*1dc20*/  STL.64 [R1+0xad8], R8 ;  /* 0x000ad80801007387 */ /* 0x0003e20000100a00 */
[----:B--2---:R-:W-:Y:S01]  /*1dc30*/  IMAD.MOV.U32 R4, RZ, RZ, -0x471ed608 ;  /* 0xb8e129f8ff047424 */ /* 0x004fe200078e00ff */
[----:B------:R-:W-:Y:S02]  /*1dc40*/  MOV R5, 0x385dfa1f ;  /* 0x385dfa1f00057802 */ /* 0x000fe40000000f00 */
[----:B------:R2:W-:Y:S01]  /*1dc50*/  STL.64 [R1+0xae0], R10 ;  /* 0x000ae00a01007387 */ /* 0x0005e20000100a00 */
[----:B0-----:R-:W-:Y:S02]  /*1dc60*/  HFMA2 R6, -RZ, RZ, -0.45849609375, 0.00158977508544921875 ;  /* 0xb7561683ff067431 */ /* 0x001fe400000001ff */
[----:B------:R-:W-:Y:S01]  /*1dc70*/  IMAD.MOV.U32 R7, RZ, RZ, 0x33130aa5 ;  /* 0x33130aa5ff077424 */ /* 0x000fe200078e00ff */
[----:B------:R0:W-:Y:S01]  /*1dc80*/  STL.64 [R1+0xae8], R12 ;  /* 0x000ae80c01007387 */ /* 0x0001e20000100a00 */
[----:B-1----:R-:W-:Y:S01]  /*1dc90*/  MOV R8, 0x35b82c49 ;  /* 0x35b82c4900087802 */ /* 0x002fe20000000f00 */
[----:B------:R-:W-:-:S02]  /*1dca0*/  HFMA2 R9, -RZ, RZ, -0.322509765625, 0.00154876708984375 ;  /* 0xb5291658ff097431 */ /* 0x000fc400000001ff */
[----:B------:R1:W-:Y:S01]  /*1dcb0*/  STL.64 [R1+0xaf0], R14 ;  /* 0x000af00e01007387 */ /* 0x0003e20000100a00 */
[----:B--2---:R-:W-:Y:S01]  /*1dcc0*/  IMAD.MOV.U32 R10, RZ, RZ, 0x34195641 ;  /* 0x34195641ff0a7424 */ /* 0x004fe200078e00ff */
[----:B------:R-:W-:Y:S02]  /*1dcd0*/  MOV R11, 0xaf6125e8 ;  /* 0xaf6125e8000b7802 */ /* 0x000fe40000000f00 */
[----:B------:R2:W-:Y:S01]  /*1dce0*/  STL.64 [R1+0xb00], R4 ;  /* 0x000b000401007387 */ /* 0x0005e20000100a00 */
[----:B0-----:R-:W-:Y:S01]  /*1dcf0*/  MOV R12, 0xb0bbe2c1 ;  /* 0xb0bbe2c1000c7802 */ /* 0x001fe20000000f00 */
[----:B------:R-:W-:Y:S02]  /*1dd00*/  HFMA2 R13, -RZ, RZ, 0.0587158203125, -0.16357421875 ;  /* 0x2b84b13cff0d7431 */ /* 0x000fe400000001ff */
[----:B------:R0:W-:Y:S01]  /*1dd10*/  STL.64 [R1+0xb08], R6 ;  /* 0x000b080601007387 */ /* 0x0001e20000100a00 */
[----:B-1----:R-:W-:Y:S01]  /*1dd20*/  IMAD.MOV.U32 R14, RZ, RZ, 0x2f0d882b ;  /* 0x2f0d882bff0e7424 */ /* 0x002fe200078e00ff */
[----:B------:R-:W-:-:S02]  /*1dd30*/  MOV R15, 0xae74bbc7 ;  /* 0xae74bbc7000f7802 */ /* 0x000fc40000000f00 */
[----:B------:R1:W-:Y:S01]  /*1dd40*/  STL.64 [R1+0xb10], R8 ;  /* 0x000b100801007387 */ /* 0x0003e20000100a00 */
[----:B--2---:R-:W-:Y:S02]  /*1dd50*/  HFMA2 R4, -RZ, RZ, 0.0831298828125, -0.1065673828125 ;  /* 0x2d52aed2ff047431 */ /* 0x004fe400000001ff */
[----:B------:R-:W-:Y:S01]  /*1dd60*/  IMAD.MOV.U32 R5, RZ, RZ, -0x5869cbf6 ;  /* 0xa796340aff057424 */ /* 0x000fe200078e00ff */
[----:B------:R2:W-:Y:S01]  /*1dd70*/  STL.64 [R1+0xb18], R10 ;  /* 0x000b180a01007387 */ /* 0x0005e20000100a00 */
[----:B0-----:R-:W-:Y:S01]  /*1dd80*/  MOV R6, 0xab99f9d0 ;  /* 0xab99f9d000067802 */ /* 0x001fe20000000f00 */
[----:B------:R-:W-:Y:S02]  /*1dd90*/  HFMA2 R7, -RZ, RZ, 0.054779052734375, 0.87255859375 ;  /* 0x2b033afbff077431 */ /* 0x000fe400000001ff */
[----:B------:R0:W-:Y:S01]  /*1dda0*/  STL.64 [R1+0xb28], R12 ;  /* 0x000b280c01007387 */ /* 0x0001e20000100a00 */
[----:B-1----:R-:W-:Y:S02]  /*1ddb0*/  HFMA2 R8, -RZ, RZ, 0.032196044921875, -0.00194072723388671875 ;  /* 0x281f97f3ff087431 */ /* 0x002fe400000001ff */
[----:B------:R-:W-:Y:S01]  /*1ddc0*/  IMAD.MOV.U32 R9, RZ, RZ, 0x3a2a3eca ;  /* 0x3a2a3ecaff097424 */ /* 0x000fe200078e00ff */
[----:B------:R1:W-:Y:S01]  /*1ddd0*/  STL.64 [R1+0xb30], R14 ;  /* 0x000b300e01007387 */ /* 0x0003e20000100a00 */
[----:B--2---:R-:W-:-:S02]  /*1dde0*/  MOV R10, 0x39709e72 ;  /* 0x39709e72000a7802 */ /* 0x004fc40000000f00 */
[----:B------:R-:W-:Y:S01]  /*1ddf0*/  MOV R11, 0xb9f5fd8c ;  /* 0xb9f5fd8c000b7802 */ /* 0x000fe20000000f00 */
[----:B------:R2:W-:Y:S01]  /*1de00*/  STL.64 [R1+0xb38], R4 ;  /* 0x000b380401007387 */ /* 0x0005e20000100a00 */
[----:B0-----:R-:W-:Y:S02]  /*1de10*/  IMAD.MOV.U32 R12, RZ, RZ, 0x398c5cdb ;  /* 0x398c5cdbff0c7424 */ /* 0x001fe400078e00ff */
[----:B------:R-:W-:Y:S01]  /*1de20*/  HFMA2 R13, -RZ, RZ, -0.5771484375, -0.00124835968017578125 ;  /* 0xb89e951dff0d7431 */ /* 0x000fe200000001ff */
[----:B------:R0:W-:Y:S01]  /*1de30*/  STL.64 [R1+0xb40], R6 ;  /* 0x000b400601007387 */ /* 0x0001e20000100a00 */
[----:B-1----:R-:W-:Y:S01]  /*1de40*/  MOV R14, 0xb480a951 ;  /* 0xb480a951000e7802 */ /* 0x002fe20000000f00 */
[----:B------:R-:W-:Y:S02]  /*1de50*/  IMAD.MOV.U32 R15, RZ, RZ, 0x3739efa3 ;  /* 0x3739efa3ff0f7424 */ /* 0x000fe400078e00ff */
[----:B------:R1:W-:Y:S01]  /*1de60*/  STL.64 [R1+0xb50], R8 ;  /* 0x000b500801007387 */ /* 0x0003e20000100a00 */
[----:B--2---:R-:W-:-:S03]  /*1de70*/  IMAD.MOV.U32 R4, RZ, RZ, -0x520aee6d ;  /* 0xadf51193ff047424 */ /* 0x004fc600078e00ff */
[----:B------:R2:W-:Y:S01]  /*1de80*/  STL.64 [R1+0xb58], R10 ;  /* 0x000b580a01007387 */ /* 0x0005e20000100a00 */
[----:B------:R-:W-:Y:S01]  /*1de90*/  HFMA2 R5, -RZ, RZ, -0.26318359375, 0.00168609619140625 ;  /* 0xb43616e8ff057431 */ /* 0x000fe200000001ff */
[----:B0-----:R-:W-:Y:S01]  /*1dea0*/  MOV R6, 0x33adef47 ;  /* 0x33adef4700067802 */ /* 0x001fe20000000f00 */
[----:B------:R-:W-:Y:S01]  /*1deb0*/  IMAD.MOV.U32 R7, RZ, RZ, -0x4d5bd619 ;  /* 0xb2a429e7ff077424 */ /* 0x000fe200078e00ff */
[----:B------:R0:W-:Y:S01]  /*1dec0*/  STL.64 [R1+0xb60], R12 ;  /* 0x000b600c01007387 */ /* 0x0001e20000100a00 */
[----:B-1----:R-:W-:Y:S01]  /*1ded0*/  HFMA2 R8, -RZ, RZ, 0.06494140625, 764 ;  /* 0x2c2861f8ff087431 */ /* 0x002fe200000001ff */
[----:B------:R-:W-:Y:S02]  /*1dee0*/  MOV R9, 0x310db352 ;  /* 0x310db35200097802 */ /* 0x000fe40000000f00 */
[----:B------:R1:W-:Y:S01]  /*1def0*/  STL.64 [R1+0xb68], R14 ;  /* 0x000b680e01007387 */ /* 0x0003e20000100a00 */
[----:B--2---:R-:W-:Y:S02]  /*1df00*/  IMAD.MOV.U32 R10, RZ, RZ, -0x4f7df9d6 ;  /* 0xb082062aff0a7424 */ /* 0x004fe400078e00ff */
[----:B------:R-:W-:Y:S01]  /*1df10*/  HFMA2 R11, -RZ, RZ, 0.115966796875, -149.25 ;  /* 0x2f6cd8aaff0b7431 */ /* 0x000fe200000001ff */
[----:B------:R2:W-:Y:S01]  /*1df20*/  STL.64 [R1+0xb78], R4 ;  /* 0x000b780401007387 */ /* 0x0005e20000100a00 */
[----:B0-----:R-:W-:Y:S01]  /*1df30*/  HFMA2 R12, -RZ, RZ, 0.080810546875, 1.6845703125 ;  /* 0x2d2c3ebdff0c7431 */ /* 0x001fe200000001ff */
[----:B------:R-:W-:-:S02]  /*1df40*/  MOV R13, 0xac19474f ;  /* 0xac19474f000d7802 */ /* 0x000fc40000000f00 */
[----:B------:R0:W-:Y:S01]  /*1df50*/  STL.64 [R1+0xb80], R6 ;  /* 0x000b800601007387 */ /* 0x0001e20000100a00 */
[----:B-1----:R-:W-:Y:S02]  /*1df60*/  IMAD.MOV.U32 R14, RZ, RZ, 0x248f2a67 ;  /* 0x248f2a67ff0e7424 */ /* 0x002fe400078e00ff */
[----:B------:R-:W-:Y:S01]  /*1df70*/  HFMA2 R15, -RZ, RZ, 0.050262451171875, 48960 ;  /* 0x2a6f79faff0f7431 */ /* 0x000fe200000001ff */
[----:B------:R1:W-:Y:S01]  /*1df80*/  STL.64 [R1+0xb88], R8 ;  /* 0x000b880801007387 */ /* 0x0003e20000100a00 */
[----:B--2---:R-:W-:Y:S01]  /*1df90*/  MOV R4, 0xa9d26c77 ;  /* 0xa9d26c7700047802 */ /* 0x004fe20000000f00 */
[----:B------:R-:W-:Y:S02]  /*1dfa0*/  IMAD.MOV.U32 R5, RZ, RZ, 0x28b83af4 ;  /* 0x28b83af4ff057424 */ /* 0x000fe400078e00ff */
[----:B------:R2:W-:Y:S01]  /*1dfb0*/  STL.64 [R1+0xb90], R10 ;  /* 0x000b900a01007387 */ /* 0x0005e20000100a00 */
[----:B0-----:R-:W-:Y:S01]  /*1dfc0*/  HFMA2 R6, -RZ, RZ, -0.79736328125, -8896 ;  /* 0xba61f058ff067431 */ /* 0x001fe200000001ff */
[----:B------:R-:W-:-:S02]  /*1dfd0*/  MOV R7, 0x3a4d87fb ;  /* 0x3a4d87fb00077802 */ /* 0x000fc40000000f00 */
[----:B------:R0:W-:Y:S01]  /*1dfe0*/  STL.64 [R1+0xa38], R32 ;  /* 0x000a382001007387 */ /* 0x0001e20000100a00 */
[----:B-1----:R-:W-:Y:S01]  /*1dff0*/  MOV R8, 0x388b4846 ;  /* 0x388b484600087802 */ /* 0x002fe20000000f00 */
[----:B------:R-:W-:Y:S02]  /*1e000*/  IMAD.MOV.U32 R9, RZ, RZ, -0x47d98e01 ;  /* 0xb82671ffff097424 */ /* 0x000fe400078e00ff */
[----:B------:R1:W-:Y:S01]  /*1e010*/  STL.64 [R1+0xba0], R12 ;  /* 0x000ba00c01007387 */ /* 0x0003e20000100a00 */
[----:B--2---:R-:W-:Y:S01]  /*1e020*/  HFMA2 R10, -RZ, RZ, 0.45263671875, -204 ;  /* 0x373eda60ff0a7431 */ /* 0x004fe200000001ff */
[----:B------:R-:W-:Y:S02]  /*1e030*/  MOV R11, 0x2f89d9e3 ;  /* 0x2f89d9e3000b7802 */ /* 0x000fe40000000f00 */
[----:B------:R2:W-:Y:S01]  /*1e040*/  STL.64 [R1+0xba8], R14 ;  /* 0x000ba80e01007387 */ /* 0x0005e20000100a00 */
[----:B0-----:R-:W-:Y:S02]  /*1e050*/  HFMA2 R32, -RZ, RZ, 0.052642822265625, -33.84375 ;  /* 0x2abdd03bff207431 */ /* 0x001fe400000001ff */
[----:B------:R-:W-:Y:S01]  /*1e060*/  IMAD.MOV.U32 R33, RZ, RZ, -0x55e33b21 ;  /* 0xaa1cc4dfff217424 */ /* 0x000fe200078e00ff */
[----:B------:R0:W-:Y:S01]  /*1e070*/  STL.64 [R1+0xbb0], R4 ;  /* 0x000bb00401007387 */ /* 0x0001e20000100a00 */
[----:B-1----:R-:W-:-:S02]  /*1e080*/  IMAD.MOV.U32 R12, RZ, RZ, -0x4a1c71fc ;  /* 0xb5e38e04ff0c7424 */ /* 0x002fc400078e00ff */
[----:B------:R-:W-:Y:S01]  /*1e090*/  HFMA2 R13, -RZ, RZ, 0.339599609375, 0.0038700103759765625 ;  /* 0x356f1bedff0d7431 */ /* 0x000fe200000001ff */
[----:B------:R1:W-:Y:S01]  /*1e0a0*/  STL.64 [R1+0xbb8], R6 ;  /* 0x000bb80601007387 */ /* 0x0003e20000100a00 */
[----:B--2---:R-:W-:Y:S01]  /*1e0b0*/  MOV R14, 0xb47633b6 ;  /* 0xb47633b6000e7802 */ /* 0x004fe20000000f00 */
[----:B------:R-:W-:Y:S02]  /*1e0c0*/  IMAD.MOV.U32 R15, RZ, RZ, 0x2e020a8b ;  /* 0x2e020a8bff0f7424 */ /* 0x000fe400078e00ff */
[----:B------:R2:W-:Y:S04]  /*1e0d0*/  STL.64 [R1+0xbc8], R8 ;  /* 0x000bc80801007387 */ /* 0x0005e80000100a00 */
[----:B------:R3:W-:Y:S01]  /*1e0e0*/  STL.64 [R1+0xbd0], R10 ;  /* 0x000bd00a01007387 */ /* 0x0007e20000100a00 */
[----:B0-----:R-:W-:-:S02]  /*1e0f0*/  IMAD.MOV.U32 R4, RZ, RZ, 0x316cd4f9 ;  /* 0x316cd4f9ff047424 */ /* 0x001fc400078e00ff */
[----:B------:R-:W-:Y:S01]  /*1e100*/  HFMA2 R5, -RZ, RZ, -0.050811767578125, -0.0056915283203125 ;  /* 0xaa819dd4ff057431 */ /* 0x000fe200000001ff */
[----:B-1----:R-:W-:Y:S01]  /*1e110*/  MOV R6, 0xafd8a791 ;  /* 0xafd8a79100067802 */ /* 0x002fe20000000f00 */
[----:B------:R-:W-:Y:S01]  /*1e120*/  IMAD.MOV.U32 R7, RZ, RZ, 0x2f4c88ee ;  /* 0x2f4c88eeff077424 */ /* 0x000fe200078e00ff */
[----:B------:R0:W-:Y:S01]  /*1e130*/  STL.64 [R1+0xa40], R34 ;  /* 0x000a402201007387 */ /* 0x0001e20000100a00 */
[----:B--2---:R-:W-:Y:S01]  /*1e140*/  HFMA2 R8, -RZ, RZ, -0.09759521484375, -0.0019130706787109375 ;  /* 0xae3f97d6ff087431 */ /* 0x004fe200000001ff */
[----:B------:R-:W-:Y:S02]  /*1e150*/  MOV R9, 0x26b84405 ;  /* 0x26b8440500097802 */ /* 0x000fe40000000f00 */
[----:B------:R1:W-:Y:S01]  /*1e160*/  STL.64 [R1+0xa78], R32 ;  /* 0x000a782001007387 */ /* 0x0003e20000100a00 */
[----:B---3--:R-:W-:Y:S02]  /*1e170*/  IMAD.MOV.U32 R10, RZ, RZ, 0x2ca4a32a ;  /* 0x2ca4a32aff0a7424 */ /* 0x008fe400078e00ff */
[----:B------:R-:W-:Y:S01]  /*1e180*/  HFMA2 R11, -RZ, RZ, -0.06390380859375, 1.345703125 ;  /* 0xac173d62ff0b7431 */ /* 0x000fe200000001ff */
[----:B------:R2:W-:Y:S04]  /*1e190*/  STL.64 [R1+0xbd8], R12 ;  /* 0x000bd80c01007387 */ /* 0x0005e80000100a00 */
[----:B------:R3:W-:Y:S01]  /*1e1a0*/  STL.64 [R1+0xbe0], R14 ;  /* 0x000be00e01007387 */ /* 0x0007e20000100a00 */
[----:B0-----:R-:W-:Y:S01]  /*1e1b0*/  MOV R34, 0x2900827e ;  /* 0x2900827e00227802 */ /* 0x001fe20000000f00 */
[----:B------:R-:W-:-:S02]  /*1e1c0*/  HFMA2 R35, -RZ, RZ, -0.02374267578125, 0.0077667236328125 ;  /* 0xa6141ff4ff237431 */ /* 0x000fc400000001ff */
[----:B-1----:R-:W-:Y:S01]  /*1e1d0*/  IMAD.MOV.U32 R32, RZ, RZ, -0x4c88ee18 ;  /* 0xb37711e8ff207424 */ /* 0x002fe200078e00ff */
[----:B------:R-:W-:Y:S01]  /*1e1e0*/  MOV R33, 0x324d53d2 ;  /* 0x324d53d200217802 */ /* 0x000fe20000000f00 */
[----:B------:R0:W-:Y:S01]  /*1e1f0*/  STL.64 [R1+0xbf0], R4 ;  /* 0x000bf00401007387 */ /* 0x0001e20000100a00 */
[----:B--2---:R-:W-:Y:S01]  /*1e200*/  HFMA2 R12, -RZ, RZ, -0.042083740234375, 0.58984375 ;  /* 0xa96338b8ff0c7431 */ /* 0x004fe200000001ff */
[----:B------:R-:W-:Y:S02]  /*1e210*/  MOV R13, 0xb9b09456 ;  /* 0xb9b09456000d7802 */ /* 0x000fe40000000f00 */
[----:B------:R1:W-:Y:S01]  /*1e220*/  STL.64 [R1+0xbf8], R6 ;  /* 0x000bf80601007387 */ /* 0x0003e20000100a00 */
[----:B---3--:R-:W-:Y:S02]  /*1e230*/  IMAD.MOV.U32 R14, RZ, RZ, -0x476dc4fe ;  /* 0xb8923b02ff0e7424 */ /* 0x008fe400078e00ff */
[----:B------:R-:W-:Y:S01]  /*1e240*/  HFMA2 R15, -RZ, RZ, 0.69580078125, 465 ;  /* 0x39915f44ff0f7431 */ /* 0x000fe200000001ff */
[----:B------:R2:W-:Y:S04]  /*1e250*/  STL.64 [R1+0xc00], R8 ;  /* 0x000c000801007387 */ /* 0x0005e80000100a00 */
[----:B------:R3:W-:Y:S01]  /*1e260*/  STL.64 [R1+0xc08], R10 ;  /* 0x000c080a01007387 */ /* 0x0007e20000100a00 */
[----:B0-----:R-:W-:Y:S01]  /*1e270*/  MOV R4, 0xb9510216 ;  /* 0xb951021600047802 */ /* 0x001fe20000000f00 */
[----:B------:R-:W-:-:S02]  /*1e280*/  IMAD.MOV.U32 R5, RZ, RZ, 0x388e8f4e ;  /* 0x388e8f4eff057424 */ /* 0x000fc400078e00ff */
[----:B-1----:R-:W-:Y:S01]  /*1e290*/  HFMA2 R6, -RZ, RZ, 0.255859375, 442 ;  /* 0x34185ee8ff067431 */ /* 0x002fe200000001ff */
[----:B------:R-:W-:Y:S01]  /*1e2a0*/  MOV R7, 0xb76411fe ;  /* 0xb76411fe00077802 */ /* 0x000fe20000000f00 */
[----:B------:R0:W-:Y:S01]  /*1e2b0*/  STL.64 [R1+0xa80], R34 ;  /* 0x000a802201007387 */ /* 0x0001e20000100a00 */
[----:B--2---:R-:W-:Y:S01]  /*1e2c0*/  MOV R8, 0xafb2ce7f ;  /* 0xafb2ce7f00087802 */ /* 0x004fe20000000f00 */
[----:B------:R-:W-:Y:S02]  /*1e2d0*/  IMAD.MOV.U32 R9, RZ, RZ, 0x34ba0a82 ;  /* 0x34ba0a82ff097424 */ /* 0x000fe400078e00ff */
[----:B------:R1:W-:Y:S01]  /*1e2e0*/  STL.64 [R1+0xab8], R32 ;  /* 0x000ab82001007387 */ /* 0x0003e20000100a00 */
[----:B---3--:R-:W-:Y:S01]  /*1e2f0*/  HFMA2 R10, -RZ, RZ, -0.26708984375, 0.00088405609130859375 ;  /* 0xb446133eff0a7431 */ /* 0x008fe200000001ff */
[----:B------:R-:W-:Y:S02]  /*1e300*/  MOV R11, 0x334f3181 ;  /* 0x334f3181000b7802 */ /* 0x000fe40000000f00 */
[----:B------:R2:W-:Y:S04]  /*1e310*/  STL.64 [R1+0xc18], R12 ;  /* 0x000c180c01007387 */ /* 0x0005e80000100a00 */
[----:B------:R3:W-:Y:S01]  /*1e320*/  STL.64 [R1+0xc20], R14 ;  /* 0x000c200e01007387 */ /* 0x0007e20000100a00 */
[----:B0-----:R-:W-:Y:S01]  /*1e330*/  IMAD.MOV.U32 R34, RZ, RZ, 0x29889f1d ;  /* 0x29889f1dff227424 */ /* 0x001fe200078e00ff */
[----:B------:R-:W-:-:S02]  /*1e340*/  MOV R35, 0x2cfc020e ;  /* 0x2cfc020e00237802 */ /* 0x000fc40000000f00 */
[----:B-1----:R-:W-:Y:S01]  /*1e350*/  MOV R32, 0x3a4a4588 ;  /* 0x3a4a458800207802 */ /* 0x002fe20000000f00 */
[----:B------:R-:W-:Y:S01]  /*1e360*/  HFMA2 R33, -RZ, RZ, 0.37646484375, -160.625 ;  /* 0x3606d905ff217431 */ /* 0x000fe200000001ff */
[----:B------:R0:W-:Y:S01]  /*1e370*/  STL.64 [R1+0xc28], R4 ;  /* 0x000c280401007387 */ /* 0x0001e20000100a00 */
[----:B--2---:R-:W-:Y:S02]  /*1e380*/  IMAD.MOV.U32 R12, RZ, RZ, -0x575df71d ;  /* 0xa8a208e3ff0c7424 */ /* 0x004fe400078e00ff */
[----:B------:R-:W-:Y:S01]  /*1e390*/  HFMA2 R13, -RZ, RZ, -0.1826171875, -0.091796875 ;  /* 0xb1d8ade0ff0d7431 */ /* 0x000fe200000001ff */
[----:B------:R1:W-:Y:S01]  /*1e3a0*/  STL.64 [R1+0xc30], R6 ;  /* 0x000c300601007387 */ /* 0x0003e20000100a00 */
[----:B---3--:R-:W-:Y:S01]  /*1e3b0*/  MOV R14, 0x315951d7 ;  /* 0x315951d7000e7802 */ /* 0x008fe20000000f00 */
[----:B------:R-:W-:Y:S02]  /*1e3c0*/  IMAD.MOV.U32 R15, RZ, RZ, -0x4fa87867 ;  /* 0xb0578799ff0f7424 */ /* 0x000fe400078e00ff */
[----:B------:R2:W-:Y:S04]  /*1e3d0*/  STL.64 [R1+0xc40], R8 ;  /* 0x000c400801007387 */ /* 0x0005e80000100a00 */
[----:B------:R3:W-:Y:S01]  /*1e3e0*/  STL.64 [R1+0xc48], R10 ;  /* 0x000c480a01007387 */ /* 0x0007e20000100a00 */
[----:B0-----:R-:W-:-:S02]  /*1e3f0*/  IMAD.MOV.U32 R4, RZ, RZ, -0x51b97f57 ;  /* 0xae4680a9ff047424 */ /* 0x001fc400078e00ff */
[----:B------:R-:W-:Y:S01]  /*1e400*/  HFMA2 R5, -RZ, RZ, 0.08184814453125, -56992 ;  /* 0x2d3dfaf5ff057431 */ /* 0x000fe200000001ff */
[----:B-1----:R-:W-:Y:S01]  /*1e410*/  MOV R6, 0xa428dfed ;  /* 0xa428dfed00067802 */ /* 0x002fe20000000f00 */
[----:B------:R-:W-:Y:S01]  /*1e420*/  IMAD.MOV.U32 R7, RZ, RZ, -0x545594a8 ;  /* 0xabaa6b58ff077424 */ /* 0x000fe200078e00ff */
[----:B------:R0:W-:Y:S01]  /*1e430*/  STL.64 [R1+0xad0], R34 ;  /* 0x000ad02201007387 */ /* 0x0001e20000100a00 */
[----:B--2---:R-:W-:Y:S01]  /*1e440*/  HFMA2 R8, -RZ, RZ, 0.055633544921875, -1554 ;  /* 0x2b1fe612ff087431 */ /* 0x004fe200000001ff */
[----:B------:R-:W-:Y:S02]  /*1e450*/  MOV R9, 0xaa152d8b ;  /* 0xaa152d8b00097802 */ /* 0x000fe40000000f00 */
[----:B------:R1:W-:Y:S01]  /*1e460*/  STL.64 [R1+0xaf8], R32 ;  /* 0x000af82001007387 */ /* 0x0003e20000100a00 */
[----:B---3--:R-:W-:Y:S02]  /*1e470*/  IMAD.MOV.U32 R10, RZ, RZ, 0x3a0b4779 ;  /* 0x3a0b4779ff0a7424 */ /* 0x008fe400078e00ff */
[----:B------:R-:W-:Y:S01]  /*1e480*/  HFMA2 R11, -RZ, RZ, -0.76318359375, 0.9521484375 ;  /* 0xba1b3b9eff0b7431 */ /* 0x000fe200000001ff */
[----:B------:R2:W-:Y:S04]  /*1e490*/  STL.64 [R1+0xc50], R12 ;  /* 0x000c500c01007387 */ /* 0x0005e80000100a00 */
[----:B------:R3:W-:Y:S01]  /*1e4a0*/  STL.64 [R1+0xc58], R14 ;  /* 0x000c580e01007387 */ /* 0x0007e20000100a00 */
[----:B0-----:R-:W-:-:S02]  /*1e4b0*/  HFMA2 R34, -RZ, RZ, -0.201416015625, 0.003711700439453125 ;  /* 0xb2721b9aff227431 */ /* 0x001fc400000001ff */
[----:B------:R-:W-:Y:S02]  /*1e4c0*/  IMAD.MOV.U32 R35, RZ, RZ, 0x31d606a3 ;  /* 0x31d606a3ff237424 */ /* 0x000fe400078e00ff */
[----:B-1----:R-:W-:Y:S01]  /*1e4d0*/  IMAD.MOV.U32 R32, RZ, RZ, -0x5620f4f4 ;  /* 0xa9df0b0cff207424 */ /* 0x002fe200078e00ff */
[----:B------:R-:W-:Y:S01]  /*1e4e0*/  MOV R33, 0x23ae9da1 ;  /* 0x23ae9da100217802 */ /* 0x000fe20000000f00 */
[----:B------:R0:W-:Y:S01]  /*1e4f0*/  STL.64 [R1+0xc68], R4 ;  /* 0x000c680401007387 */ /* 0x0001e20000100a00 */
[----:B--2---:R-:W-:Y:S01]  /*1e500*/  HFMA2 R12, -RZ, RZ, -0.58349609375, 4.41074371337890625e-06 ;  /* 0xb8ab004aff0c7431 */ /* 0x004fe200000001ff */
[----:B------:R-:W-:Y:S02]  /*1e510*/  MOV R13, 0x386b5efc ;  /* 0x386b5efc000d7802 */ /* 0x000fe40000000f00 */
[----:B------:R1:W-:Y:S01]  /*1e520*/  STL.64 [R1+0xc70], R6 ;  /* 0x000c700601007387 */ /* 0x0003e20000100a00 */
[----:B---3--:R-:W-:Y:S02]  /*1e530*/  IMAD.MOV.U32 R14, RZ, RZ, -0x48663e86 ;  /* 0xb799c17aff0e7424 */ /* 0x008fe400078e00ff */
[----:B------:R-:W-:Y:S01]  /*1e540*/  HFMA2 R15, -RZ, RZ, -0.1663818359375, -0.0100250244140625 ;  /* 0xb153a122ff0f7431 */ /* 0x000fe200000001ff */
[----:B------:R2:W-:Y:S04]  /*1e550*/  STL.64 [R1+0xc78], R8 ;  /* 0x000c780801007387 */ /* 0x0005e80000100a00 */
[----:B------:R3:W-:Y:S01]  /*1e560*/  STL.64 [R1+0xc80], R10 ;  /* 0x000c800a01007387 */ /* 0x0007e20000100a00 */
[----:B0-----:R-:W-:Y:S01]  /*1e570*/  MOV R4, 0x36688aea ;  /* 0x36688aea00047802 */ /* 0x001fe20000000f00 */
[----:B------:R-:W-:-:S02]  /*1e580*/  IMAD.MOV.U32 R5, RZ, RZ, -0x49f7d3c4 ;  /* 0xb6082c3cff057424 */ /* 0x000fc400078e00ff */
[----:B-1----:R-:W-:Y:S01]  /*1e590*/  HFMA2 R6, -RZ, RZ, 0.319091796875, 1096 ;  /* 0x351b6448ff067431 */ /* 0x002fe200000001ff */
[----:B------:R-:W-:Y:S01]  /*1e5a0*/  MOV R7, 0x2a83a738 ;  /* 0x2a83a73800077802 */ /* 0x000fe20000000f00 */
[----:B------:R0:W-:Y:S01]  /*1e5b0*/  STL.64 [R1+0xb20], R34 ;  /* 0x000b202201007387 */ /* 0x0001e20000100a00 */
[----:B--2---:R-:W-:Y:S01]  /*1e5c0*/  MOV R8, 0xb2578752 ;  /* 0xb257875200087802 */ /* 0x004fe20000000f00 */
[----:B------:R-:W-:Y:S02]  /*1e5d0*/  IMAD.MOV.U32 R9, RZ, RZ, 0x29c2c5d5 ;  /* 0x29c2c5d5ff097424 */ /* 0x000fe400078e00ff */
[----:B------:R1:W-:Y:S01]  /*1e5e0*/  STL.64 [R1+0xb48], R32 ;  /* 0x000b482001007387 */ /* 0x0003e20000100a00 */
[----:B---3--:R-:W-:Y:S01]  /*1e5f0*/  HFMA2 R10, -RZ, RZ, 0.1531982421875, -0.00011903047561645507812 ;  /* 0x30e787cdff0a7431 */ /* 0x008fe200000001ff */
[----:B------:R-:W-:Y:S02]  /*1e600*/  MOV R11, 0xb06bb8ab ;  /* 0xb06bb8ab000b7802 */ /* 0x000fe40000000f00 */
[----:B------:R2:W-:Y:S04]  /*1e610*/  STL.64 [R1+0xc90], R12 ;  /* 0x000c900c01007387 */ /* 0x0005e80000100a00 */
[----:B------:R3:W-:Y:S01]  /*1e620*/  STL.64 [R1+0xc98], R14 ;  /* 0x000c980e01007387 */ /* 0x0007e20000100a00 */
[----:B0-----:R-:W-:Y:S01]  /*1e630*/  HFMA2 R34, -RZ, RZ, -0.42138671875, 3826 ;  /* 0xb6be6b79ff227431 */ /* 0x001fe200000001ff */
[----:B------:R-:W-:-:S02]  /*1e640*/  MOV R35, 0x35bf0101 ;  /* 0x35bf010100237802 */ /* 0x000fc40000000f00 */
[----:B-1----:R-:W-:Y:S01]  /*1e650*/  MOV R32, 0xa87a302c ;  /* 0xa87a302c00207802 */ /* 0x002fe20000000f00 */
[----:B------:R-:W-:Y:S01]  /*1e660*/  IMAD.MOV.U32 R33, RZ, RZ, -0x523f6961 ;  /* 0xadc0969fff217424 */ /* 0x000fe200078e00ff */
[----:B------:R0:W-:Y:S01]  /*1e670*/  STL.64 [R1+0xca0], R4 ;  /* 0x000ca00401007387 */ /* 0x0001e20000100a00 */
[----:B--2---:R-:W-:Y:S02]  /*1e680*/  IMAD.MOV.U32 R12, RZ, RZ, 0x2f6d7999 ;  /* 0x2f6d7999ff0c7424 */ /* 0x004fe400078e00ff */
[----:B------:R-:W-:Y:S01]  /*1e690*/  HFMA2 R13, -RZ, RZ, -0.0248260498046875, 7912 ;  /* 0xa65b6fbaff0d7431 */ /* 0x000fe200000001ff */
[----:B------:R1:W-:Y:S01]  /*1e6a0*/  STL.64 [R1+0xca8], R6 ;  /* 0x000ca80601007387 */ /* 0x0003e20000100a00 */
[----:B---3--:R-:W-:Y:S01]  /*1e6b0*/  MOV R14, 0xadea538c ;  /* 0xadea538c000e7802 */ /* 0x008fe20000000f00 */
[----:B------:R-:W-:Y:S02]  /*1e6c0*/  IMAD.MOV.U32 R15, RZ, RZ, 0x2d65daaf ;  /* 0x2d65daafff0f7424 */ /* 0x000fe400078e00ff */
[----:B------:R2:W-:Y:S04]  /*1e6d0*/  STL.64 [R1+0xcb8], R8 ;  /* 0x000cb80801007387 */ /* 0x0005e80000100a00 */
[----:B------:R3:W-:Y:S01]  /*1e6e0*/  STL.64 [R1+0xcc0], R10 ;  /* 0x000cc00a01007387 */ /* 0x0007e20000100a00 */
[----:B0-----:R-:W-:-:S02]  /*1e6f0*/  IMAD.MOV.U32 R4, RZ, RZ, 0x2acfbe8a ;  /* 0x2acfbe8aff047424 */ /* 0x001fc400078e00ff */
[----:B------:R-:W-:Y:S01]  /*1e700*/  HFMA2 R5, -RZ, RZ, 0.712890625, -0.0002586841583251953125 ;  /* 0x39b48c3dff057431 */ /* 0x000fe200000001ff */
[----:B-1----:R-:W-:Y:S01]  /*1e710*/  MOV R6, 0x3858ebaf ;  /* 0x3858ebaf00067802 */ /* 0x002fe20000000f00 */
[----:B------:R-:W-:Y:S01]  /*1e720*/  IMAD.MOV.U32 R7, RZ, RZ, -0x4650663d ;  /* 0xb9af99c3ff077424 */ /* 0x000fe200078e00ff */
[----:B------:R0:W-:Y:S01]  /*1e730*/  STL.64 [R1+0xb70], R34 ;  /* 0x000b702201007387 */ /* 0x0001e20000100a00 */
[----:B--2---:R-:W-:Y:S01]  /*1e740*/  HFMA2 R8, -RZ, RZ, 0.69677734375, 30128 ;  /* 0x3993775bff087431 */ /* 0x004fe200000001ff */
[----:B------:R-:W-:Y:S02]  /*1e750*/  MOV R9, 0xb8e63214 ;  /* 0xb8e6321400097802 */ /* 0x000fe40000000f00 */
[----:B------:R1:W-:Y:S01]  /*1e760*/  STL.64 [R1+0xb98], R32 ;  /* 0x000b982001007387 */ /* 0x0003e20000100a00 */
[----:B---3--:R-:W-:Y:S02]  /*1e770*/  IMAD.MOV.U32 R10, RZ, RZ, -0x4bf731c8 ;  /* 0xb408ce38ff0a7424 */ /* 0x008fe400078e00ff */
[----:B------:R-:W-:Y:S01]  /*1e780*/  HFMA2 R11, -RZ, RZ, 0.494140625, -1.189453125 ;  /* 0x37e8bcc2ff0b7431 */ /* 0x000fe200000001ff */
[----:B------:R2:W-:Y:S04]  /*1e790*/  STL.64 [R1+0xcc8], R12 ;  /* 0x000cc80c01007387 */ /* 0x0005e80000100a00 */
[----:B------:R3:W-:Y:S01]  /*1e7a0*/  STL.64 [R1+0xcd0], R14 ;  /* 0x000cd00e01007387 */ /* 0x0007e20000100a00 */
[----:B0-----:R-:W-:-:S02]  /*1e7b0*/  IMAD.MOV.U32 R34, RZ, RZ, -0x4663332c ;  /* 0xb99cccd4ff227424 */ /* 0x001fc400078e00ff */
[----:B------:R-:W-:Y:S02]  /*1e7c0*/  HFMA2 R35, -RZ, RZ, -0.3603515625, 43744 ;  /* 0xb5c47957ff237431 */ /* 0x000fe400000001ff */
[----:B-1----:R-:W-:Y:S01]  /*1e7d0*/  HFMA2 R32, -RZ, RZ, 0.2176513671875, -18976 ;  /* 0x32f7f4a2ff207431 */ /* 0x002fe200000001ff */
[----:B------:R-:W-:Y:S01]  /*1e7e0*/  MOV R33, 0xb273c722 ;  /* 0xb273c72200217802 */ /* 0x000fe20000000f00 */
[----:B------:R0:W-:Y:S01]  /*1e7f0*/  STL.64 [R1+0xce0], R4 ;  /* 0x000ce00401007387 */ /* 0x0001e20000100a00 */
[----:B--2---:R-:W-:Y:S01]  /*1e800*/  HFMA2 R12, -RZ, RZ, 0.1258544921875, -2.712890625 ;  /* 0x3007c16dff0c7431 */ /* 0x004fe200000001ff */
[----:B------:R-:W-:Y:S02]  /*1e810*/  MOV R13, 0xb58e3567 ;  /* 0xb58e3567000d7802 */ /* 0x000fe40000000f00 */
[----:B------:R1:W-:Y:S01]  /*1e820*/  STL.64 [R1+0xce8], R6 ;  /* 0x000ce80601007387 */ /* 0x0003e20000100a00 */
[----:B---3--:R-:W-:Y:S02]  /*1e830*/  IMAD.MOV.U32 R14, RZ, RZ, 0x35258957 ;  /* 0x35258957ff0e7424 */ /* 0x008fe400078e00ff */
[----:B------:R-:W-:Y:S01]  /*1e840*/  HFMA2 R15, -RZ, RZ, -0.2646484375, -0.001155853271484375 ;  /* 0xb43c94bcff0f7431 */ /* 0x000fe200000001ff */
[----:B------:R2:W-:Y:S04]  /*1e850*/  STL.64 [R1+0xcf0], R8 ;  /* 0x000cf00801007387 */ /* 0x0005e80000100a00 */
[----:B------:R3:W-:Y:S01]  /*1e860*/  STL.64 [R1+0xcf8], R10 ;  /* 0x000cf80a01007387 */ /* 0x0007e20000100a00 */
[----:B0-----:R-:W-:Y:S01]  /*1e870*/  MOV R4, 0xabb69977 ;  /* 0xabb6997700047802 */ /* 0x001fe20000000f00 */
[----:B------:R-:W-:-:S02]  /*1e880*/  IMAD.MOV.U32 R5, RZ, RZ, 0x32e788fe ;  /* 0x32e788feff057424 */ /* 0x000fc400078e00ff */
[----:B-1----:R-:W-:Y:S01]  /*1e890*/  HFMA2 R6, -RZ, RZ, -0.202392578125, 17504 ;  /* 0xb27a7446ff067431 */ /* 0x002fe200000001ff */
[----:B------:R-:W-:Y:S01]  /*1e8a0*/  MOV R7, 0x31859418 ;  /* 0x3185941800077802 */ /* 0x000fe20000000f00 */
[----:B------:R0:W-:Y:S01]  /*1e8b0*/  STL.64 [R1+0xbc0], R34 ;  /* 0x000bc02201007387 */ /* 0x0001e20000100a00 */
[----:B--2---:R-:W-:Y:S01]  /*1e8c0*/  MOV R8, 0x2f96d785 ;  /* 0x2f96d78500087802 */ /* 0x004fe20000000f00 */
[----:B------:R-:W-:Y:S02]  /*1e8d0*/  IMAD.MOV.U32 R9, RZ, RZ, -0x5166292b ;  /* 0xae99d6d5ff097424 */ /* 0x000fe400078e00ff */
[----:B------:R1:W-:Y:S01]  /*1e8e0*/  STL.64 [R1+0xbe8], R32 ;  /* 0x000be82001007387 */ /* 0x0003e20000100a00 */
[----:B---3--:R-:W-:Y:S01]  /*1e8f0*/  HFMA2 R10, -RZ, RZ, 0.0154876708984375, -809.5 ;  /* 0x23eee253ff0a7431 */ /* 0x008fe200000001ff */
[----:B------:R-:W-:Y:S02]  /*1e900*/  MOV R11, 0x2d1bcefb ;  /* 0x2d1bcefb000b7802 */ /* 0x000fe40000000f00 */
[----:B------:R2:W-:Y:S04]  /*1e910*/  STL.64 [R1+0xd08], R12 ;  /* 0x000d080c01007387 */ /* 0x0005e80000100a00 */
[----:B------:R3:W-:Y:S01]  /*1e920*/  STL.64 [R1+0xd10], R14 ;  /* 0x000d100e01007387 */ /* 0x0007e20000100a00 */
[----:B0-----:R-:W-:Y:S01]  /*1e930*/  MOV R34, 0x2b0a2bbf ;  /* 0x2b0a2bbf00227802 */ /* 0x001fe20000000f00 */
[----:B------:R-:W-:-:S02]  /*1e940*/  IMAD.MOV.U32 R35, RZ, RZ, -0x5d1625b2 ;  /* 0xa2e9da4eff237424 */ /* 0x000fc400078e00ff */
[----:B-1----:R-:W-:Y:S02]  /*1e950*/  IMAD.MOV.U32 R32, RZ, RZ, 0x37068711 ;  /* 0x37068711ff207424 */ /* 0x002fe400078e00ff */
[----:B------:R-:W-:Y:S01]  /*1e960*/  HFMA2 R33, -RZ, RZ, -0.381103515625, -7.34765625 ;  /* 0xb619c759ff217431 */ /* 0x000fe200000001ff */
[----:B------:R0:W-:Y:S01]  /*1e970*/  STL.64 [R1+0xd18], R4 ;  /* 0x000d180401007387 */ /* 0x0001e20000100a00 */
[----:B--2---:R-:W-:Y:S02]  /*1e980*/  IMAD.MOV.U32 R12, RZ, RZ, -0x536513c8 ;  /* 0xac9aec38ff0c7424 */ /* 0x004fe400078e00ff */
[----:B------:R-:W-:Y:S01]  /*1e990*/  HFMA2 R13, -RZ, RZ, 0.059326171875, -3744 ;  /* 0x2b98eb50ff0d7431 */ /* 0x000fe200000001ff */
[----:B------:R1:W-:Y:S01]  /*1e9a0*/  STL.64 [R1+0xd20], R6 ;  /* 0x000d200601007387 */ /* 0x0003e20000100a00 */
[----:B---3--:R-:W-:Y:S01]  /*1e9b0*/  MOV R14, 0xba2b14da ;  /* 0xba2b14da000e7802 */ /* 0x008fe20000000f00 */
[----:B------:R-:W-:Y:S02]  /*1e9c0*/  IMAD.MOV.U32 R15, RZ, RZ, 0x3a5c11ce ;  /* 0x3a5c11ceff0f7424 */ /* 0x000fe400078e00ff */
[----:B------:R2:W-:Y:S04]  /*1e9d0*/  STL.64 [R1+0xd30], R8 ;  /* 0x000d300801007387 */ /* 0x0005e80000100a00 */
[----:B------:R3:W-:Y:S01]  /*1e9e0*/  STL.64 [R1+0xd38], R10 ;  /* 0x000d380a01007387 */ /* 0x0007e20000100a00 */
[----:B0-----:R-:W-:-:S02]  /*1e9f0*/  IMAD.MOV.U32 R4, RZ, RZ, 0x392e88ac ;  /* 0x392e88acff047424 */ /* 0x001fc400078e00ff */
[----:B------:R-:W-:Y:S01]  /*1ea00*/  HFMA2 R5, -RZ, RZ, -0.6279296875, 0.0002286434173583984375 ;  /* 0xb9060b7eff057431 */ /* 0x000fe200000001ff */
[----:B-1----:R-:W-:Y:S01]  /*1ea10*/  MOV R6, 0x384231bf ;  /* 0x384231bf00067802 */ /* 0x002fe20000000f00 */
[----:B------:R-:W-:Y:S01]  /*1ea20*/  IMAD.MOV.U32 R7, RZ, RZ, 0x319c9bcd ;  /* 0x319c9bcdff077424 */ /* 0x000fe200078e00ff */
[----:B------:R0:W-:Y:S01]  /*1ea30*/  STL.64 [R1+0xc10], R34 ;  /* 0x000c102201007387 */ /* 0x0001e20000100a00 */
[----:B--2---:R-:W-:Y:S01]  /*1ea40*/  HFMA2 R8, -RZ, RZ, -0.449462890625, -3.171875 ;  /* 0xb731c258ff087431 */ /* 0x004fe200000001ff */
[----:B------:R-:W-:Y:S02]  /*1ea50*/  MOV R9, 0x36e39c79 ;  /* 0x36e39c7900097802 */ /* 0x000fe40000000f00 */
[----:B------:R1:W-:Y:S01]  /*1ea60*/  STL.64 [R1+0xc38], R32 ;  /* 0x000c382001007387 */ /* 0x0003e20000100a00 */
[----:B---3--:R-:W-:Y:S02]  /*1ea70*/  IMAD.MOV.U32 R10, RZ, RZ, -0x49f2909b ;  /* 0xb60d6f65ff0a7424 */ /* 0x008fe400078e00ff */
[----:B------:R-:W-:Y:S01]  /*1ea80*/  HFMA2 R11, -RZ, RZ, -0.08734130859375, 3010 ;  /* 0xad9769e1ff0b7431 */ /* 0x000fe200000001ff */
[----:B------:R2:W-:Y:S04]  /*1ea90*/  STL.64 [R1+0xd40], R12 ;  /* 0x000d400c01007387 */ /* 0x0005e80000100a00 */
[----:B------:R3:W-:Y:S01]  /*1eaa0*/  STL.64 [R1+0xd48], R14 ;  /* 0x000d480e01007387 */ /* 0x0007e20000100a00 */
[----:B0-----:R-:W-:Y:S01]  /*1eab0*/  HFMA2 R34, -RZ, RZ, 0.0301971435546875, 0.00146770477294921875 ;  /* 0x27bb1603ff227431 */ /* 0x001fe200000001ff */
[----:B------:R-:W-:-:S02]  /*1eac0*/  MOV R35, 0x2ecdce2c ;  /* 0x2ecdce2c00237802 */ /* 0x000fc40000000f00 */
[----:B-1----:R-:W-:Y:S01]  /*1ead0*/  MOV R32, 0x398e04a8 ;  /* 0x398e04a800207802 */ /* 0x002fe20000000f00 */
[----:B------:R-:W-:Y:S01]  /*1eae0*/  IMAD.MOV.U32 R33, RZ, RZ, 0x3554208f ;  /* 0x3554208fff217424 */ /* 0x000fe200078e00ff */
[----:B------:R0:W-:Y:S01]  /*1eaf0*/  STL.64 [R1+0xd58], R4 ;  /* 0x000d580401007387 */ /* 0x0001e20000100a00 */
[----:B--2---:R-:W-:Y:S01]  /*1eb00*/  HFMA2 R12, -RZ, RZ, 0.2349853515625, -0.0009937286376953125 ;  /* 0x33859412ff0c7431 */ /* 0x004fe200000001ff */
[----:B------:R-:W-:Y:S02]  /*1eb10*/  MOV R13, 0x263e2a76 ;  /* 0x263e2a76000d7802 */ /* 0x000fe40000000f00 */
[----:B------:R1:W-:Y:S01]  /*1eb20*/  STL.64 [R1+0xd60], R6 ;  /* 0x000d600601007387 */ /* 0x0003e20000100a00 */
[----:B---3--:R-:W-:Y:S02]  /*1eb30*/  IMAD.MOV.U32 R14, RZ, RZ, -0x4ddb3d09 ;  /* 0xb224c2f7ff0e7424 */ /* 0x008fe400078e00ff */
[----:B------:R-:W-:Y:S01]  /*1eb40*/  HFMA2 R15, -RZ, RZ, 0.1781005859375, 0.007732391357421875 ;  /* 0x31b31febff0f7431 */ /* 0x000fe200000001ff */
[----:B------:R2:W-:Y:S04]  /*1eb50*/  STL.64 [R1+0xd68], R8 ;  /* 0x000d680801007387 */ /* 0x0005e80000100a00 */
[----:B------:R3:W-:Y:S01]  /*1eb60*/  STL.64 [R1+0xd70], R10 ;  /* 0x000d700a01007387 */ /* 0x0007e20000100a00 */
[----:B0-----:R-:W-:Y:S01]  /*1eb70*/  MOV R4, 0xb0c04c88 ;  /* 0xb0c04c8800047802 */ /* 0x001fe20000000f00 */
[----:B------:R-:W-:-:S02]  /*1eb80*/  IMAD.MOV.U32 R5, RZ, RZ, 0x261b2096 ;  /* 0x261b2096ff057424 */ /* 0x000fc400078e00ff */
[----:B-1----:R-:W-:Y:S01]  /*1eb90*/  HFMA2 R6, -RZ, RZ, 0.1146240234375, 1.1484375 ;  /* 0x2f563c98ff067431 */ /* 0x002fe200000001ff */
[----:B------:R-:W-:Y:S01]  /*1eba0*/  MOV R7, 0xaedeb390 ;  /* 0xaedeb39000077802 */ /* 0x000fe20000000f00 */
[----:B------:R0:W-:Y:S01]  /*1ebb0*/  STL.64 [R1+0xc60], R34 ;  /* 0x000c602201007387 */ /* 0x0001e20000100a00 */
[----:B--2---:R-:W-:Y:S01]  /*1ebc0*/  MOV R8, 0xac6d4b31 ;  /* 0xac6d4b3100087802 */ /* 0x004fe20000000f00 */
[----:B------:R-:W-:Y:S02]  /*1ebd0*/  IMAD.MOV.U32 R9, RZ, RZ, -0x45e39007 ;  /* 0xba1c6ff9ff097424 */ /* 0x000fe400078e00ff */
[----:B------:R1:W-:Y:S01]  /*1ebe0*/  STL.64 [R1+0xc88], R32 ;  /* 0x000c882001007387 */ /* 0x0003e20000100a00 */
[----:B---3--:R-:W-:Y:S01]  /*1ebf0*/  HFMA2 R10, -RZ, RZ, -0.57373046875, 0.0024356842041015625 ;  /* 0xb89718fdff0a7431 */ /* 0x008fe200000001ff */
[----:B------:R-:W-:Y:S02]  /*1ec00*/  MOV R11, 0x3a31cb4e ;  /* 0x3a31cb4e000b7802 */ /* 0x000fe40000000f00 */
[----:B------:R2:W-:Y:S04]  /*1ec10*/  STL.64 [R1+0xd80], R12 ;  /* 0x000d800c01007387 */ /* 0x0005e80000100a00 */
[----:B------:R3:W-:Y:S01]  /*1ec20*/  STL.64 [R1+0xd88], R14 ;  /* 0x000d880e01007387 */ /* 0x0007e20000100a00 */
[----:B0-----:R-:W-:-:S02]  /*1ec30*/  IMAD.MOV.U32 R34, RZ, RZ, -0x4c426841 ;  /* 0xb3bd97bfff227424 */ /* 0x001fc400078e00ff */
[----:B------:R-:W-:Y:S02]  /*1ec40*/  HFMA2 R35, -RZ, RZ, 0.2279052734375, -1.0966796875 ;  /* 0x334bbc63ff237431 */ /* 0x000fe400000001ff */
[----:B-1----:R-:W-:Y:S01]  /*1ec50*/  HFMA2 R32, -RZ, RZ, -0.06829833984375, -4.28125 ;  /* 0xac5fc448ff207431 */ /* 0x002fe200000001ff */
[----:B------:R-:W-:Y:S01]  /*1ec60*/  MOV R33, 0x22adcde9 ;  /* 0x22adcde900217802 */ /* 0x000fe20000000f00 */
[----:B------:R0:W-:Y:S01]  /*1ec70*/  STL.64 [R1+0xd90], R4 ;  /* 0x000d900401007387 */ /* 0x0001e20000100a00 */
[----:B--2---:R-:W-:Y:S01]  /*1ec80*/  IMAD.MOV.U32 R12, RZ, RZ, -0x45d8306d ;  /* 0xba27cf93ff0c7424 */ /* 0x004fe200078e00ff */
[----:B------:R-:W-:Y:S02]  /*1ec90*/  MOV R13, 0x39917d90 ;  /* 0x39917d90000d7802 */ /* 0x000fe40000000f00 */
[----:B------:R1:W-:Y:S01]  /*1eca0*/  STL.64 [R1+0xd98], R6 ;  /* 0x000d980601007387 */ /* 0x0003e20000100a00 */
[----:B---3--:R-:W-:Y:S02]  /*1ecb0*/  HFMA2 R14, -RZ, RZ, 0.266357421875, 967 ;  /* 0x3443638eff0e7431 */ /* 0x008fe400000001ff */
[----:B------:R-:W-:Y:S01]  /*1ecc0*/  IMAD.MOV.U32 R15, RZ, RZ, -0x474e2bfe ;  /* 0xb8b1d402ff0f7424 */ /* 0x000fe200078e00ff */
[----:B------:R2:W-:Y:S04]  /*1ecd0*/  STL.64 [R1+0xda8], R8 ;  /* 0x000da80801007387 */ /* 0x0005e80000100a00 */
[----:B------:R3:W-:Y:S01]  /*1ece0*/  STL.64 [R1+0xdb0], R10 ;  /* 0x000db00a01007387 */ /* 0x0007e20000100a00 */
[----:B0-----:R-:W-:Y:S01]  /*1ecf0*/  IMAD.MOV.U32 R4, RZ, RZ, -0x4f8c7f39 ;  /* 0xb07380c7ff047424 */ /* 0x001fe200078e00ff */
[----:B------:R-:W-:Y:S01]  /*1ed00*/  MOV R5, 0x3697f31f ;  /* 0x3697f31f00057802 */ /* 0x000fe20000000f00 */
[----:B-1----:R-:W-:-:S02]  /*1ed10*/  HFMA2 R6, -RZ, RZ, -0.39013671875, -6.61328125 ;  /* 0xb63ec69dff067431 */ /* 0x002fc400000001ff */
[----:B------:R-:W-:Y:S01]  /*1ed20*/  IMAD.MOV.U32 R7, RZ, RZ, 0x3569c288 ;  /* 0x3569c288ff077424 */ /* 0x000fe200078e00ff */
[----:B------:R0:W-:Y:S01]  /*1ed30*/  STL.64 [R1+0xcb0], R34 ;  /* 0x000cb02201007387 */ /* 0x0001e20000100a00 */
[----:B--2---:R-:W-:Y:S01]  /*1ed40*/  MOV R8, 0x2c81c80c ;  /* 0x2c81c80c00087802 */ /* 0x004fe20000000f00 */
[----:B------:R-:W-:Y:S02]  /*1ed50*/  HFMA2 R9, -RZ, RZ, -0.2587890625, -3.587890625 ;  /* 0xb424c32dff097431 */ /* 0x000fe400000001ff */
[----:B------:R1:W-:Y:S01]  /*1ed60*/  STL.64 [R1+0xcd8], R32 ;  /* 0x000cd82001007387 */ /* 0x0003e20000100a00 */
[----:B---3--:R-:W-:Y:S01]  /*1ed70*/  IMAD.MOV.U32 R10, RZ, RZ, 0x33be51ed ;  /* 0x33be51edff0a7424 */ /* 0x008fe200078e00ff */
[----:B------:R-:W-:Y:S02]  /*1ed80*/  MOV R11, 0xb2d855fd ;  /* 0xb2d855fd000b7802 */ /* 0x000fe40000000f00 */
[----:B------:R2:W-:Y:S04]  /*1ed90*/  STL.64 [R1+0xdb8], R12 ;  /* 0x000db80c01007387 */ /* 0x0005e80000100a00 */
[----:B------:R3:W-:Y:S01]  /*1eda0*/  STL.64 [R1+0xdc0], R14 ;  /* 0x000dc00e01007387 */ /* 0x0007e20000100a00 */
[----:B0-----:R-:W-:Y:S01]  /*1edb0*/  MOV R34, 0xb799348b ;  /* 0xb799348b00227802 */ /* 0x001fe20000000f00 */
[----:B------:R-:W-:-:S02]  /*1edc0*/  IMAD.MOV.U32 R35, RZ, RZ, 0x36c233ec ;  /* 0x36c233ecff237424 */ /* 0x000fc400078e00ff */
[----:B-1----:R-:W-:Y:S02]  /*1edd0*/  IMAD.MOV.U32 R32, RZ, RZ, -0x5bcd0536 ;  /* 0xa432facaff207424 */ /* 0x002fe400078e00ff */
[----:B------:R-:W-:Y:S01]  /*1ede0*/  HFMA2 R33, -RZ, RZ, -0.127197265625, 18128 ;  /* 0xb012746dff217431 */ /* 0x000fe200000001ff */
[----:B------:R0:W-:Y:S01]  /*1edf0*/  STL.64 [R1+0xdd0], R4 ;  /* 0x000dd00401007387 */ /* 0x0001e20000100a00 */
[----:B--2---:R-:W-:Y:S01]  /*1ee00*/  MOV R12, 0xb11225d7 ;  /* 0xb11225d7000c7802 */ /* 0x004fe20000000f00 */
[----:B------:R-:W-:Y:S02]  /*1ee10*/  HFMA2 R13, -RZ, RZ, 0.1285400390625, -0.2076416015625 ;  /* 0x301db2a5ff0d7431 */ /* 0x000fe400000001ff */
[----:B------:R1:W-:Y:S01]  /*1ee20*/  STL.64 [R1+0xdd8], R6 ;  /* 0x000dd80601007387 */ /* 0x0003e20000100a00 */
[----:B---3--:R-:W-:Y:S01]  /*1ee30*/  IMAD.MOV.U32 R14, RZ, RZ, -0x5fa12243 ;  /* 0xa05eddbdff0e7424 */ /* 0x008fe200078e00ff */
[----:B------:R-:W-:Y:S02]  /*1ee40*/  MOV R15, 0xaeb1f868 ;  /* 0xaeb1f868000f7802 */ /* 0x000fe40000000f00 */
[----:B------:R2:W-:Y:S04]  /*1ee50*/  STL.64 [R1+0xde0], R8 ;  /* 0x000de00801007387 */ /* 0x0005e80000100a00 */
[----:B------:R3:W-:Y:S01]  /*1ee60*/  STL.64 [R1+0xde8], R10 ;  /* 0x000de80a01007387 */ /* 0x0007e20000100a00 */
[----:B0-----:R-:W-:-:S02]  /*1ee70*/  HFMA2 R4, -RZ, RZ, 0.0972900390625, 1716 ;  /* 0x2e3a66b4ff047431 */ /* 0x001fc400000001ff */
[----:B------:R-:W-:Y:S01]  /*1ee80*/  IMAD.MOV.U32 R5, RZ, RZ, -0x52be7263 ;  /* 0xad418d9dff057424 */ /* 0x000fe200078e00ff */
[----:B-1----:R-:W-:Y:S01]  /*1ee90*/  MOV R6, 0x3aaea573 ;  /* 0x3aaea57300067802 */ /* 0x002fe20000000f00 */
[----:B------:R-:W-:Y:S01]  /*1eea0*/  HFMA2 R7, -RZ, RZ, -0.8720703125, -6036 ;  /* 0xbafaede5ff077431 */ /* 0x000fe200000001ff */
[----:B------:R0:W-:Y:S01]  /*1eeb0*/  STL.64 [R1+0xd00], R34 ;  /* 0x000d002201007387 */ /* 0x0001e20000100a00 */
[----:B--2---:R-:W-:Y:S02]  /*1eec0*/  HFMA2 R8, -RZ, RZ, -0.75244140625, 339.25 ;  /* 0xba055d4dff087431 */ /* 0x004fe400000001ff */
[----:B------:R-:W-:Y:S01]  /*1eed0*/  IMAD.MOV.U32 R9, RZ, RZ, 0x39e00e06 ;  /* 0x39e00e06ff097424 */ /* 0x000fe200078e00ff */
[----:B------:R1:W-:Y:S01]  /*1eee0*/  STL.64 [R1+0xd28], R32 ;  /* 0x000d282001007387 */ /* 0x0003e20000100a00 */
[----:B---3--:R-:W-:Y:S01]  /*1eef0*/  MOV R10, 0xb930c724 ;  /* 0xb930c724000a7802 */ /* 0x008fe20000000f00 */
[----:B------:R-:W-:Y:S02]  /*1ef00*/  HFMA2 R11, -RZ, RZ, -0.1888427734375, -0.07733154296875 ;  /* 0xb20bacf3ff0b7431 */ /* 0x000fe400000001ff */
[----:B------:R2:W-:Y:S04]  /*1ef10*/  STL.64 [R1+0xdf8], R12 ;  /* 0x000df80c01007387 */ /* 0x0005e80000100a00 */
[----:B------:R3:W-:Y:S01]  /*1ef20*/  STL.64 [R1+0xe00], R14 ;  /* 0x000e000e01007387 */ /* 0x0007e20000100a00 */
[----:B0-----:R-:W-:Y:S01]  /*1ef30*/  HFMA2 R34, -RZ, RZ, -0.73681640625, -14.484375 ;  /* 0xb9e5cb3eff227431 */ /* 0x001fe200000001ff */
[----:B------:R-:W-:-:S02]  /*1ef40*/  MOV R35, 0xb53b133b ;  /* 0xb53b133b00237802 */ /* 0x000fc40000000f00 */
[----:B-1----:R-:W-:Y:S01]  /*1ef50*/  MOV R32, 0x34ca97cc ;  /* 0x34ca97cc00207802 */ /* 0x002fe20000000f00 */
[----:B------:R-:W-:Y:S01]  /*1ef60*/  IMAD.MOV.U32 R33, RZ, RZ, -0x4b95330e ;  /* 0xb46accf2ff217424 */ /* 0x000fe200078e00ff */
[----:B------:R0:W-:Y:S01]  /*1ef70*/  STL.64 [R1+0xe08], R4 ;  /* 0x000e080401007387 */ /* 0x0001e20000100a00 */
[----:B--2---:R-:W-:Y:S01]  /*1ef80*/  IMAD.MOV.U32 R12, RZ, RZ, 0x383defc2 ;  /* 0x383defc2ff0c7424 */ /* 0x004fe200078e00ff */
[----:B------:R-:W-:Y:S02]  /*1ef90*/  MOV R13, 0xb803287c ;  /* 0xb803287c000d7802 */ /* 0x000fe40000000f00 */
[----:B------:R1:W-:Y:S01]  /*1efa0*/  STL.64 [R1+0xe10], R6 ;  /* 0x000e100601007387 */ /* 0x0003e20000100a00 */
[----:B---3--:R-:W-:Y:S02]  /*1efb0*/  HFMA2 R14, -RZ, RZ, 0.448974609375, 46.75 ;  /* 0x372f51d8ff0e7431 */ /* 0x008fe400000001ff */
[----:B------:R-:W-:Y:S01]  /*1efc0*/  IMAD.MOV.U32 R15, RZ, RZ, 0x2e550537 ;  /* 0x2e550537ff0f7424 */ /* 0x000fe200078e00ff */
[----:B------:R2:W-:Y:S04]  /*1efd0*/  STL.64 [R1+0xe20], R8 ;  /* 0x000e200801007387 */ /* 0x0005e80000100a00 */
[----:B------:R3:W-:Y:S01]  /*1efe0*/  STL.64 [R1+0xe28], R10 ;  /* 0x000e280a01007387 */ /* 0x0007e20000100a00 */
[----:B0-----:R-:W-:Y:S01]  /*1eff0*/  IMAD.MOV.U32 R4, RZ, RZ, -0x4b27aa05 ;  /* 0xb4d855fbff047424 */ /* 0x001fe200078e00ff */
[----:B------:R-:W-:Y:S01]  /*1f000*/  MOV R5, 0xaa45cbf6 ;  /* 0xaa45cbf600057802 */ /* 0x000fe20000000f00 */
[----:B-1----:R-:W-:-:S02]  /*1f010*/  HFMA2 R6, -RZ, RZ, 0.237060546875, -0.01297760009765625 ;  /* 0x3396a2a5ff067431 */ /* 0x002fc400000001ff */
[----:B------:R-:W-:Y:S01]  /*1f020*/  IMAD.MOV.U32 R7, RZ, RZ, -0x4cd27312 ;  /* 0xb32d8ceeff077424 */ /* 0x000fe200078e00ff */
[----:B------:R0:W-:Y:S01]  /*1f030*/  STL.64 [R1+0xd50], R34 ;  /* 0x000d502201007387 */ /* 0x0001e20000100a00 */
[----:B--2---:R-:W-:Y:S01]  /*1f040*/  MOV R8, 0x32451f4e ;  /* 0x32451f4e00087802 */ /* 0x004fe20000000f00 */
[----:B------:R-:W-:Y:S02]  /*1f050*/  HFMA2 R9, -RZ, RZ, 0.0128326416015625, 2.7578125 ;  /* 0x22924184ff097431 */ /* 0x000fe400000001ff */
[----:B------:R1:W-:Y:S01]  /*1f060*/  STL.64 [R1+0xd78], R32 ;  /* 0x000d782001007387 */ /* 0x0003e20000100a00 */
[----:B---3--:R-:W-:Y:S01]  /*1f070*/  IMAD.MOV.U32 R10, RZ, RZ, -0x4f0b4a71 ;  /* 0xb0f4b58fff0a7424 */ /* 0x008fe200078e00ff */
[----:B------:R-:W-:Y:S02]  /*1f080*/  MOV R11, 0x3085f9d1 ;  /* 0x3085f9d1000b7802 */ /* 0x000fe40000000f00 */
[----:B------:R2:W-:Y:S04]  /*1f090*/  STL.64 [R1+0xe30], R12 ;  /* 0x000e300c01007387 */ /* 0x0005e80000100a00 */
[----:B------:R3:W-:Y:S01]  /*1f0a0*/  STL.64 [R1+0xe38], R14 ;  /* 0x000e380e01007387 */ /* 0x0007e20000100a00 */
[----:B0-----:R-:W-:-:S02]  /*1f0b0*/  IMAD.MOV.U32 R34, RZ, RZ, 0x2de560f7 ;  /* 0x2de560f7ff227424 */ /* 0x001fc400078e00ff */
[----:B------:R-:W-:Y:S01]  /*1f0c0*/  HFMA2 R35, -RZ, RZ, -0.01314544677734375, -22.578125 ;  /* 0xa2bbcda5ff237431 */ /* 0x000fe200000001ff */
[----:B-1----:R-:W-:Y:S01]  /*1f0d0*/  MOV R32, 0x38800900 ;  /* 0x3880090000207802 */ /* 0x002fe20000000f00 */
[----:B------:R-:W-:Y:S01]  /*1f0e0*/  HFMA2 R33, -RZ, RZ, -0.48046875, -7.8984375 ;  /* 0xb7b0c7e6ff217431 */ /* 0x000fe200000001ff */
[----:B------:R0:W-:Y:S01]  /*1f0f0*/  STL.64 [R1+0xe48], R4 ;  /* 0x000e480401007387 */ /* 0x0001e20000100a00 */
[----:B--2---:R-:W-:Y:S01]  /*1f100*/  MOV R12, 0x2e259399 ;  /* 0x2e259399000c7802 */ /* 0x004fe20000000f00 */
[----:B------:R-:W-:Y:S02]  /*1f110*/  HFMA2 R13, -RZ, RZ, 0.85107421875, 0.0004189014434814453125 ;  /* 0x3acf0eddff0d7431 */ /* 0x000fe400000001ff */
[----:B------:R1:W-:Y:S01]  /*1f120*/  STL.64 [R1+0xe50], R6 ;  /* 0x000e500601007387 */ /* 0x0003e20000100a00 */
[----:B---3--:R-:W-:Y:S01]  /*1f130*/  IMAD.MOV.U32 R14, RZ, RZ, 0x392a6921 ;  /* 0x392a6921ff0e7424 */ /* 0x008fe200078e00ff */
[----:B------:R-:W-:Y:S02]  /*1f140*/  MOV R15, 0xbb073923 ;  /* 0xbb073923000f7802 */ /* 0x000fe40000000f00 */
[----:B------:R2:W-:Y:S04]  /*1f150*/  STL.64 [R1+0xe58], R8 ;  /* 0x000e580801007387 */ /* 0x0005e80000100a00 */
[----:B------:R3:W-:Y:S01]  /*1f160*/  STL.64 [R1+0xe60], R10 ;  /* 0x000e600a01007387 */ /* 0x0007e20000100a00 */
[----:B0-----:R-:W-:-:S02]  /*1f170*/  HFMA2 R4, -RZ, RZ, 0.880859375, 0.0927734375 ;  /* 0x3b0c2df0ff047431 */ /* 0x001fc400000001ff */
[----:B------:R-:W-:Y:S01]  /*1f180*/  IMAD.MOV.U32 R5, RZ, RZ, -0x457b814e ;  /* 0xba847eb2ff057424 */ /* 0x000fe200078e00ff */
[----:B-1----:R-:W-:Y:S01]  /*1f190*/  MOV R6, 0xb4d6479b ;  /* 0xb4d6479b00067802 */ /* 0x002fe20000000f00 */
[----:B------:R-:W-:Y:S01]  /*1f1a0*/  HFMA2 R7, -RZ, RZ, 0.71728515625, -47744 ;  /* 0x39bdf9d4ff077431 */ /* 0x000fe200000001ff */
[----:B------:R0:W-:Y:S01]  /*1f1b0*/  STL.64 [R1+0xda0], R34 ;  /* 0x000da02201007387 */ /* 0x0001e20000100a00 */
[----:B--2---:R-:W-:Y:S02]  /*1f1c0*/  HFMA2 R8, -RZ, RZ, 0.1583251953125, -3.76171875 ;  /* 0x3111c386ff087431 */ /* 0x004fe400000001ff */
[----:B------:R-:W-:Y:S01]  /*1f1d0*/  IMAD.MOV.U32 R9, RZ, RZ, -0x4827bf1f ;  /* 0xb7d840e1ff097424 */ /* 0x000fe200078e00ff */
[----:B------:R1:W-:Y:S01]  /*1f1e0*/  STL.64 [R1+0xdc8], R32 ;  /* 0x000dc82001007387 */ /* 0x0003e20000100a00 */
[----:B---3--:R-:W-:Y:S01]  /*1f1f0*/  MOV R10, 0x3790f86c ;  /* 0x3790f86c000a7802 */ /* 0x008fe20000000f00 */
[----:B------:R-:W-:Y:S02]  /*1f200*/  HFMA2 R11, -RZ, RZ, -0.421142578125, 14.125 ;  /* 0xb6bd4b10ff0b7431 */ /* 0x000fe400000001ff */
[----:B------:R2:W-:Y:S04]  /*1f210*/  STL.64 [R1+0xe70], R12 ;  /* 0x000e700c01007387 */ /* 0x0005e80000100a00 */
[----:B------:R3:W-:Y:S01]  /*1f220*/  STL.64 [R1+0xe78], R14 ;  /* 0x000e780e01007387 */ /* 0x0007e20000100a00 */
[----:B0-----:R-:W-:-:S02]  /*1f230*/  HFMA2 R34, -RZ, RZ, -0.032958984375, 0.41845703125 ;  /* 0xa83836b2ff227431 */ /* 0x001fc400000001ff */
[----:B------:R-:W-:Y:S02]  /*1f240*/  IMAD.MOV.U32 R35, RZ, RZ, 0x3185e5e9 ;  /* 0x3185e5e9ff237424 */ /* 0x000fe400078e00ff */
[----:B-1----:R-:W-:Y:S01]  /*1f250*/  IMAD.MOV.U32 R32, RZ, RZ, 0x3a9159c0 ;  /* 0x3a9159c0ff207424 */ /* 0x002fe200078e00ff */
[----:B------:R-:W-:Y:S01]  /*1f260*/  MOV R33, 0x35854f7b ;  /* 0x35854f7b00217802 */ /* 0x000fe20000000f00 */
[----:B------:R0:W-:Y:S01]  /*1f270*/  STL.64 [R1+0xe80], R4 ;  /* 0x000e800401007387 */ /* 0x0001e20000100a00 */
[----:B--2---:R-:W-:Y:S01]  /*1f280*/  IMAD.MOV.U32 R12, RZ, RZ, -0x52be0ee0 ;  /* 0xad41f120ff0c7424 */ /* 0x004fe200078e00ff */
[----:B------:R-:W-:Y:S02]  /*1f290*/  MOV R13, 0x3596a2b5 ;  /* 0x3596a2b5000d7802 */ /* 0x000fe40000000f00 */
[----:B------:R1:W-:Y:S01]  /*1f2a0*/  STL.64 [R1+0xe88], R6 ;  /* 0x000e880601007387 */ /* 0x0003e20000100a00 */
[----:B---3--:R-:W-:Y:S02]  /*1f2b0*/  HFMA2 R14, -RZ, RZ, -0.326171875, 1470 ;  /* 0xb53865beff0e7431 */ /* 0x008fe400000001ff */
[----:B------:R-:W-:Y:S01]  /*1f2c0*/  IMAD.MOV.U32 R15, RZ, RZ, 0x345dc32f ;  /* 0x345dc32fff0f7424 */ /* 0x000fe200078e00ff */
[----:B------:R2:W-:Y:S04]  /*1f2d0*/  STL.64 [R1+0xe98], R8 ;  /* 0x000e980801007387 */ /* 0x0005e80000100a00 */
[----:B------:R3:W-:Y:S01]  /*1f2e0*/  STL.64 [R1+0xea0], R10 ;  /* 0x000ea00a01007387 */ /* 0x0007e20000100a00 */
[----:B0-----:R-:W-:Y:S01]  /*1f2f0*/  IMAD.MOV.U32 R4, RZ, RZ, 0x32afd7e3 ;  /* 0x32afd7e3ff047424 */ /* 0x001fe200078e00ff */
[----:B------:R-:W-:Y:S01]  /*1f300*/  MOV R5, 0xb1c79a09 ;  /* 0xb1c79a0900057802 */ /* 0x000fe20000000f00 */
[----:B-1----:R-:W-:-:S02]  /*1f310*/  HFMA2 R6, -RZ, RZ, -0.0199127197265625, -0.046417236328125 ;  /* 0xa519a9f1ff067431 */ /* 0x002fc400000001ff */
[----:B------:R-:W-:Y:S01]  /*1f320*/  IMAD.MOV.U32 R7, RZ, RZ, 0x30785d67 ;  /* 0x30785d67ff077424 */ /* 0x000fe200078e00ff */
[----:B------:R0:W-:Y:S01]  /*1f330*/  STL.64 [R1+0xdf0], R34 ;  /* 0x000df02201007387 */ /* 0x0001e20000100a00 */
[----:B--2---:R-:W-:Y:S01]  /*1f340*/  MOV R8, 0xb008560a ;  /* 0xb008560a00087802 */ /* 0x004fe20000000f00 */
[----:B------:R-:W-:Y:S02]  /*1f350*/  HFMA2 R9, -RZ, RZ, 0.110595703125, 0.9189453125 ;  /* 0x2f143b5aff097431 */ /* 0x000fe400000001ff */
[----:B------:R1:W-:Y:S01]  /*1f360*/  STL.64 [R1+0xe18], R32 ;  /* 0x000e182001007387 */ /* 0x0003e20000100a00 */
[----:B---3--:R-:W-:Y:S01]  /*1f370*/  IMAD.MOV.U32 R10, RZ, RZ, -0x447a8d4b ;  /* 0xbb8572b5ff0a7424 */ /* 0x008fe200078e00ff */
[----:B------:R-:W-:Y:S02]  /*1f380*/  MOV R11, 0x3bd1d34d ;  /* 0x3bd1d34d000b7802 */ /* 0x000fe40000000f00 */
[----:B------:R2:W-:Y:S04]  /*1f390*/  STL.64 [R1+0xea8], R12 ;  /* 0x000ea80c01007387 */ /* 0x0005e80000100a00 */
[----:B------:R3:W-:Y:S01]  /*1f3a0*/  STL.64 [R1+0xeb0], R14 ;  /* 0x000eb00e01007387 */ /* 0x0007e20000100a00 */
[----:B0-----:R-:W-:Y:S01]  /*1f3b0*/  MOV R34, 0xb6102ac4 ;  /* 0xb6102ac400227802 */ /* 0x001fe20000000f00 */
[----:B------:R-:W-:-:S02]  /*1f3c0*/  HFMA2 R35, -RZ, RZ, 0.35595703125, 4912 ;  /* 0x35b26cccff237431 */ /* 0x000fc400000001ff */
[----:B-1----:R-:W-:Y:S02]  /*1f3d0*/  HFMA2 R32, -RZ, RZ, -0.11822509765625, 0.04852294921875 ;  /* 0xaf912a36ff207431 */ /* 0x002fe400000001ff */
[----:B------:R-:W-:Y:S01]  /*1f3e0*/  IMAD.MOV.U32 R33, RZ, RZ, 0x22d5cb0c ;  /* 0x22d5cb0cff217424 */ /* 0x000fe200078e00ff */
[----:B------:R0:W-:Y:S01]  /*1f3f0*/  STL.64 [R1+0xec0], R4 ;  /* 0x000ec00401007387 */ /* 0x0001e20000100a00 */
[----:B--2---:R-:W-:Y:S01]  /*1f400*/  MOV R12, 0x3b0e7a69 ;  /* 0x3b0e7a69000c7802 */ /* 0x004fe20000000f00 */
[----:B------:R-:W-:Y:S02]  /*1f410*/  HFMA2 R13, -RZ, RZ, -0.87548828125, 0.0038356781005859375 ;  /* 0xbb011bdbff0d7431 */ /* 0x000fe400000001ff */
[----:B------:R1:W-:Y:S01]  /*1f420*/  STL.64 [R1+0xec8], R6 ;  /* 0x000ec80601007387 */ /* 0x0003e20000100a00 */
[----:B---3--:R-:W-:Y:S01]  /*1f430*/  IMAD.MOV.U32 R14, RZ, RZ, 0x3a5b23f8 ;  /* 0x3a5b23f8ff0e7424 */ /* 0x008fe200078e00ff */
[----:B------:R-:W-:Y:S02]  /*1f440*/  MOV R15, 0x32a708fe ;  /* 0x32a708fe000f7802 */ /* 0x000fe40000000f00 */
[----:B------:R2:W-:Y:S04]  /*1f450*/  STL.64 [R1+0xed0], R8 ;  /* 0x000ed00801007387 */ /* 0x0005e80000100a00 */
[----:B------:R3:W-:Y:S01]  /*1f460*/  STL.64 [R1+0xed8], R10 ;  /* 0x000ed80a01007387 */ /* 0x0007e20000100a00 */
[----:B0-----:R-:W-:-:S02]  /*1f470*/  HFMA2 R4, -RZ, RZ, -0.69091796875, 0.03521728515625 ;  /* 0xb9872882ff047431 */ /* 0x001fc400000001ff */
[----:B------:R-:W-:Y:S01]  /*1f480*/  IMAD.MOV.U32 R5, RZ, RZ, 0x3947558c ;  /* 0x3947558cff057424 */ /* 0x000fe200078e00ff */
[----:B-1----:R-:W-:Y:S01]  /*1f490*/  MOV R6, 0xb88df848 ;  /* 0xb88df84800067802 */ /* 0x002fe20000000f00 */
[----:B------:R-:W-:Y:S01]  /*1f4a0*/  HFMA2 R7, -RZ, RZ, -0.1112060546875, -6.7578125 ;  /* 0xaf1ec6c2ff077431 */ /* 0x000fe200000001ff */
[----:B------:R0:W-:Y:S01]  /*1f4b0*/  STL.64 [R1+0xe40], R34 ;  /* 0x000e402201007387 */ /* 0x0001e20000100a00 */
[----:B--2---:R-:W-:Y:S02]  /*1f4c0*/  HFMA2 R8, -RZ, RZ, 0.397705078125, -3.591796875 ;  /* 0x365dc32fff087431 */ /* 0x004fe400000001ff */
[----:B------:R-:W-:Y:S01]  /*1f4d0*/  IMAD.MOV.U32 R9, RZ, RZ, 0x2b60b368 ;  /* 0x2b60b368ff097424 */ /* 0x000fe200078e00ff */
[----:B------:R1:W-:Y:S01]  /*1f4e0*/  STL.64 [R1+0xe68], R32 ;  /* 0x000e682001007387 */ /* 0x0003e20000100a00 */
[----:B---3--:R-:W-:Y:S01]  /*1f4f0*/  MOV R10, 0xb52c0fab ;  /* 0xb52c0fab000a7802 */ /* 0x008fe20000000f00 */
[----:B------:R-:W-:Y:S02]  /*1f500*/  HFMA2 R11, -RZ, RZ, 0.30078125, -34.90625 ;  /* 0x34d0d05dff0b7431 */ /* 0x000fe400000001ff */
[----:B------:R2:W-:Y:S04]  /*1f510*/  STL.64 [R1+0xee8], R12 ;  /* 0x000ee80c01007387 */ /* 0x0005e80000100a00 */
[----:B------:R3:W-:Y:S01]  /*1f520*/  STL.64 [R1+0xef0], R14 ;  /* 0x000ef00e01007387 */ /* 0x0007e20000100a00 */
[----:B0-----:R-:W-:Y:S01]  /*1f530*/  IMAD.MOV.U32 R34, RZ, RZ, -0x466c71e5 ;  /* 0xb9938e1bff227424 */ /* 0x001fe200078e00ff */
[----:B------:R-:W-:-:S02]  /*1f540*/  MOV R35, 0x38db2466 ;  /* 0x38db246600237802 */ /* 0x000fc40000000f00 */
[----:B-1----:R-:W-:Y:S01]  /*1f550*/  MOV R32, 0x29526277 ;  /* 0x2952627700207802 */ /* 0x002fe20000000f00 */
[----:B------:R-:W-:Y:S01]  /*1f560*/  HFMA2 R33, -RZ, RZ, -0.2216796875, -11232 ;  /* 0xb318f17cff217431 */ /* 0x000fe200000001ff */
[----:B------:R0:W-:Y:S01]  /*1f570*/  STL.64 [R1+0xef8], R4 ;  /* 0x000ef80401007387 */ /* 0x0001e20000100a00 */
[----:B--2---:R-:W-:Y:S01]  /*1f580*/  IMAD.MOV.U32 R12, RZ, RZ, -0x4c067f75 ;  /* 0xb3f9808bff0c7424 */ /* 0x004fe200078e00ff */
[----:B------:R-:W-:Y:S02]  /*1f590*/  MOV R13, 0xa74af8f3 ;  /* 0xa74af8f3000d7802 */ /* 0x000fe40000000f00 */
[----:B------:R1:W-:Y:S01]  /*1f5a0*/  STL.64 [R1+0xf00], R6 ;  /* 0x000f000601007387 */ /* 0x0003e20000100a00 */
[----:B---3--:R-:W-:Y:S02]  /*1f5b0*/  HFMA2 R14, -RZ, RZ, 0.208251953125, -2.10546875 ;  /* 0x32aac036ff0e7431 */ /* 0x008fe400000001ff */
[----:B------:R-:W-:Y:S01]  /*1f5c0*/  IMAD.MOV.U32 R15, RZ, RZ, -0x4dbc0451 ;  /* 0xb243fbafff0f7424 */ /* 0x000fe200078e00ff */
[----:B------:R2:W-:Y:S04]  /*1f5d0*/  STL.64 [R1+0xf10], R8 ;  /* 0x000f100801007387 */ /* 0x0005e80000100a00 */
[----:B------:R3:W-:Y:S01]  /*1f5e0*/  STL.64 [R1+0xf18], R10 ;  /* 0x000f180a01007387 */ /* 0x0007e20000100a00 */
[----:B0-----:R-:W-:Y:S01]  /*1f5f0*/  IMAD.MOV.U32 R4, RZ, RZ, -0x4ff565e4 ;  /* 0xb00a9a1cff047424 */ /* 0x001fe200078e00ff */
[----:B------:R-:W-:Y:S01]  /*1f600*/  MOV R5, 0xbbc2e3e6 ;  /* 0xbbc2e3e600057802 */ /* 0x000fe20000000f00 */
[----:B-1----:R-:W-:-:S02]  /*1f610*/  HFMA2 R6, -RZ, RZ, -0.75634765625, -0.0028533935546875 ;  /* 0xba0d99d8ff067431 */ /* 0x002fc400000001ff */
[----:B------:R-:W-:Y:S01]  /*1f620*/  IMAD.MOV.U32 R7, RZ, RZ, 0x3c10084d ;  /* 0x3c10084dff077424 */ /* 0x000fe200078e00ff */
[----:B------:R0:W-:Y:S01]  /*1f630*/  STL.64 [R1+0xe90], R34 ;  /* 0x000e902201007387 */ /* 0x0001e20000100a00 */
[----:B--2---:R-:W-:Y:S01]  /*1f640*/  MOV R8, 0xbc2181e7 ;  /* 0xbc2181e700087802 */ /* 0x004fe20000000f00 */
[----:B------:R-:W-:Y:S02]  /*1f650*/  HFMA2 R9, -RZ, RZ, 0.955078125, 8.0625 ;  /* 0x3ba44808ff097431 */ /* 0x000fe400000001ff */
[----:B------:R1:W-:Y:S01]  /*1f660*/  STL.64 [R1+0xeb8], R32 ;  /* 0x000eb82001007387 */ /* 0x0003e20000100a00 */
[----:B---3--:R-:W-:Y:S01]  /*1f670*/  IMAD.MOV.U32 R10, RZ, RZ, 0x35abe64f ;  /* 0x35abe64fff0a7424 */ /* 0x008fe200078e00ff */
[----:B------:R-:W-:Y:S02]  /*1f680*/  MOV R11, 0xbb072cb8 ;  /* 0xbb072cb8000b7802 */ /* 0x000fe40000000f00 */
[----:B------:R2:W-:Y:S04]  /*1f690*/  STL.64 [R1+0xf20], R12 ;  /* 0x000f200c01007387 */ /* 0x0005e80000100a00 */
[----:B------:R3:W-:Y:S01]  /*1f6a0*/  STL.64 [R1+0xf28], R14 ;  /* 0x000f280e01007387 */ /* 0x0007e20000100a00 */
[----:B0-----:R-:W-:-:S02]  /*1f6b0*/  HFMA2 R34, -RZ, RZ, -0.939453125, 3328 ;  /* 0xbb846a80ff227431 */ /* 0x001fc400000001ff */
[----:B------:R-:W-:Y:S02]  /*1f6c0*/  IMAD.MOV.U32 R35, RZ, RZ, -0x49ed73c2 ;  /* 0xb6128c3eff237424 */ /* 0x000fe400078e00ff */
[----:B-1----:R-:W-:Y:S01]  /*1f6d0*/  IMAD.MOV.U32 R32, RZ, RZ, 0x3783ce5d ;  /* 0x3783ce5dff207424 */ /* 0x002fe200078e00ff */
[----:B------:R-:W-:Y:S01]  /*1f6e0*/  MOV R33, 0xb72cdf61 ;  /* 0xb72cdf6100217802 */ /* 0x000fe20000000f00 */
[----:B------:R0:W-:Y:S01]  /*1f6f0*/  STL.64 [R1+0xf38], R4 ;  /* 0x000f380401007387 */ /* 0x0001e20000100a00 */
[----:B--2---:R-:W-:Y:S01]  /*1f700*/  MOV R12, 0xb1ed1f33 ;  /* 0xb1ed1f33000c7802 */ /* 0x004fe20000000f00 */
[----:B------:R-:W-:Y:S02]  /*1f710*/  HFMA2 R13, -RZ, RZ, 0.65869140625, -0.365478515625 ;  /* 0x3945b5d9ff0d7431 */ /* 0x000fe400000001ff */
[----:B------:R1:W-:Y:S01]  /*1f720*/  STL.64 [R1+0xf40], R6 ;  /* 0x000f400601007387 */ /* 0x0003e20000100a00 */
[----:B---3--:R-:W-:Y:S01]  /*1f730*/  IMAD.MOV.U32 R14, RZ, RZ, -0x46f38a7e ;  /* 0xb90c7582ff0e7424 */ /* 0x008fe200078e00ff */
[----:B------:R-:W-:-:S02]  /*1f740*/  MOV R15, 0x38420ab7 ;  /* 0x38420ab7000f7802 */ /* 0x000fc40000000f00 */
[----:B------:R2:W-:Y:S04]  /*1f750*/  STL.64 [R1+0xf48], R8 ;  /* 0x000f480801007387 */ /* 0x0005e80000100a00 */
[----:B------:R3:W-:Y:S01]  /*1f760*/  STL.64 [R1+0xf50], R10 ;  /* 0x000f500a01007387 */ /* 0x0007e20000100a00 */
[----:B0-----:R-:W-:Y:S02]  /*1f770*/  HFMA2 R4, -RZ, RZ, 0.0966796875, 0.000797748565673828125 ;  /* 0x2e301289ff047431 */ /* 0x001fe400000001ff */
[----:B------:R-:W-:Y:S01]  /*1f780*/  IMAD.MOV.U32 R5, RZ, RZ, -0x48d3f04e ;  /* 0xb72c0fb2ff057424 */ /* 0x000fe200078e00ff */
[----:B-1----:R-:W-:Y:S01]  /*1f790*/  MOV R6, 0x36dddd64 ;  /* 0x36dddd6400067802 */ /* 0x002fe20000000f00 */
[----:B------:R-:W-:Y:S01]  /*1f7a0*/  HFMA2 R7, -RZ, RZ, -0.3779296875, 137.5 ;  /* 0xb60c584cff077431 */ /* 0x000fe200000001ff */
[----:B------:R0:W-:Y:S01]  /*1f7b0*/  STL.64 [R1+0xee0], R34 ;  /* 0x000ee02201007387 */ /* 0x0001e20000100a00 */
[----:B--2---:R-:W-:-:S02]  /*1f7c0*/  HFMA2 R8, -RZ, RZ, -0.28125, -0.005046844482421875 ;  /* 0xb4809d2bff087431 */ /* 0x004fc400000001ff */
[----:B------:R-:W-:Y:S01]  /*1f7d0*/  IMAD.MOV.U32 R9, RZ, RZ, 0x3398dd34 ;  /* 0x3398dd34ff097424 */ /* 0x000fe200078e00ff */
[----:B------:R1:W-:Y:S01]  /*1f7e0*/  STL.64 [R1+0xf08], R32 ;  /* 0x000f082001007387 */ /* 0x0003e20000100a00 */
[----:B---3--:R-:W-:Y:S01]  /*1f7f0*/  MOV R10, 0x2680a18f ;  /* 0x2680a18f000a7802 */ /* 0x008fe20000000f00 */
[----:B------:R-:W-:Y:S02]  /*1f800*/  HFMA2 R11, -RZ, RZ, -0.1971435546875, -1835 ;  /* 0xb24fe72bff0b7431 */ /* 0x000fe400000001ff */
[----:B------:R2:W-:Y:S04]  /*1f810*/  STL.64 [R1+0xf60], R12 ;  /* 0x000f600c01007387 */ /* 0x0005e80000100a00 */
[----:B------:R3:W-:Y:S01]  /*1f820*/  STL.64 [R1+0xf68], R14 ;  /* 0x000f680e01007387 */ /* 0x0007e20000100a00 */
[----:B0-----:R-:W-:Y:S01]  /*1f830*/  MOV R34, 0x315e5907 ;  /* 0x315e590700227802 */ /* 0x001fe20000000f00 */
[----:B------:R-:W-:-:S02]  /*1f840*/  HFMA2 R35, -RZ, RZ, 0.007099151611328125, 0.256103515625 ;  /* 0x1f453419ff237431 */ /* 0x000fc400000001ff */
[----:B-1----:R-:W-:Y:S02]  /*1f850*/  HFMA2 R32, -RZ, RZ, 0.859375, 2.35546875 ;  /* 0x3ae040b6ff207431 */ /* 0x002fe400000001ff */
[----:B------:R-:W-:Y:S01]  /*1f860*/  IMAD.MOV.U32 R33, RZ, RZ, -0x45ce8a72 ;  /* 0xba31758eff217424 */ /* 0x000fe200078e00ff */
[----:B------:R0:W-:Y:S01]  /*1f870*/  STL.64 [R1+0xf70], R4 ;  /* 0x000f700401007387 */ /* 0x0001e20000100a00 */
[----:B--2---:R-:W-:Y:S01]  /*1f880*/  IMAD.MOV.U32 R12, RZ, RZ, 0x31ee4973 ;  /* 0x31ee4973ff0c7424 */ /* 0x004fe200078e00ff */
[----:B------:R-:W-:Y:S02]  /*1f890*/  MOV R13, 0xb1071cd0 ;  /* 0xb1071cd0000d7802 */ /* 0x000fe40000000f00 */
[----:B------:R1:W-:Y:S01]  /*1f8a0*/  STL.64 [R1+0xf78], R6 ;  /* 0x000f780601007387 */ /* 0x0003e20000100a00 */
[----:B---3--:R-:W-:Y:S02]  /*1f8b0*/  HFMA2 R14, -RZ, RZ, 1.138671875, -0.0004088878631591796875 ;  /* 0x3c8e8eb3ff0e7431 */ /* 0x008fe400000001ff */
[----:B------:R-:W-:Y:S01]  /*1f8c0*/  IMAD.MOV.U32 R15, RZ, RZ, -0x430e1b8c ;  /* 0xbcf1e474ff0f7424 */ /* 0x000fe200078e00ff */
[----:B------:R2:W-:Y:S04]  /*1f8d0*/  STL.64 [R1+0xf88], R8 ;  /* 0x000f880801007387 */ /* 0x0005e80000100a00 */
[----:B------:R3:W-:Y:S01]  /*1f8e0*/  STL.64 [R1+0xf90], R10 ;  /* 0x000f900a01007387 */ /* 0x0007e20000100a00 */
[----:B0-----:R-:W-:Y:S01]  /*1f8f0*/  IMAD.MOV.U32 R4, RZ, RZ, -0x43b53db9 ;  /* 0xbc4ac247ff047424 */ /* 0x001fe200078e00ff */
[----:B------:R-:W-:Y:S01]  /*1f900*/  MOV R5, 0x3c443837 ;  /* 0x3c44383700057802 */ /* 0x000fe20000000f00 */
[----:B-1----:R-:W-:-:S02]  /*1f910*/  HFMA2 R6, -RZ, RZ, -0.96142578125, 22032 ;  /* 0xbbb17561ff067431 */ /* 0x002fc400000001ff */
[----:B------:R-:W-:Y:S01]  /*1f920*/  IMAD.MOV.U32 R7, RZ, RZ, -0x4c781577 ;  /* 0xb387ea89ff077424 */ /* 0x000fe200078e00ff */
[----:B------:R0:W-:Y:S01]  /*1f930*/  STL.64 [R1+0xf30], R34 ;  /* 0x000f302201007387 */ /* 0x0001e20000100a00 */
[----:B--2---:R-:W-:Y:S01]  /*1f940*/  MOV R8, 0x3af72347 ;  /* 0x3af7234700087802 */ /* 0x004fe20000000f00 */
[----:B------:R-:W-:Y:S02]  /*1f950*/  HFMA2 R9, -RZ, RZ, -0.84423828125, 0.01085662841796875 ;  /* 0xbac1218fff097431 */ /* 0x000fe400000001ff */
        /* <DEDUP_REMOVED lines=8> */
[----:B------:R-:W-:Y:S01]  /*1f9e0*/  HFMA2 R33, -RZ, RZ, 0.432373046875, -199.5 ;  /* 0x36ebda3cff217431 */ /* 0x000fe200000001ff */
[----:B------:R0:W-:Y:S01]  /*1f9f0*/  STL.64 [R1+0xfb0], R4 ;  /* 0x000fb00401007387 */ /* 0x0001e20000100a00 */
[----:B--2---:R-:W-:Y:S01]  /*1fa00*/  MOV R12, 0xb80c584c ;  /* 0xb80c584c000c7802 */ /* 0x004fe20000000f00 */
[----:B------:R-:W-:Y:S02]  /*1fa10*/  HFMA2 R13, -RZ, RZ, -0.07000732421875, -0.0039005279541015625 ;  /* 0xac7b9bfdff0d7431 */ /* 0x000fe400000001ff */
[----:B------:R1:W-:Y:S01]  /*1fa20*/  STL.64 [R1+0xfb8], R6 ;  /* 0x000fb80601007387 */ /* 0x0003e20000100a00 */
[----:B---3--:R-:W-:Y:S01]  /*1fa30*/  IMAD.MOV.U32 R14, RZ, RZ, 0x36f01e4e ;  /* 0x36f01e4eff0e7424 */ /* 0x008fe200078e00ff */
[----:B------:R-:W-:Y:S02]  /*1fa40*/  MOV R15, 0xb698baa3 ;  /* 0xb698baa3000f7802 */ /* 0x000fe40000000f00 */
[----:B------:R2:W-:Y:S04]  /*1fa50*/  STL.64 [R1+0xfc0], R8 ;  /* 0x000fc00801007387 */ /* 0x0005e80000100a00 */
[----:B------:R3:W-:Y:S01]  /*1fa60*/  STL.64 [R1+0xfc8], R10 ;  /* 0x000fc80a01007387 */ /* 0x0007e20000100a00 */
[----:B0-----:R-:W-:-:S02]  /*1fa70*/  HFMA2 R4, -RZ, RZ, 0.359130859375, 0.00109958648681640625 ;  /* 0x35bf1481ff047431 */ /* 0x001fc400000001ff */
[----:B------:R-:W-:Y:S01]  /*1fa80*/  IMAD.MOV.U32 R5, RZ, RZ, 0x28a95d1c ;  /* 0x28a95d1cff057424 */ /* 0x000fe200078e00ff */
[----:B-1----:R-:W-:Y:S01]  /*1fa90*/  MOV R6, 0xb48eeeed ;  /* 0xb48eeeed00067802 */ /* 0x002fe20000000f00 */
[----:B------:R-:W-:Y:S01]  /*1faa0*/  HFMA2 R7, -RZ, RZ, 0.260498046875, 4.79296875 ;  /* 0x342b44cbff077431 */ /* 0x000fe200000001ff */
[----:B------:R0:W-:Y:S01]  /*1fab0*/  STL.64 [R1+0xf80], R34 ;  /* 0x000f802201007387 */ /* 0x0001e20000100a00 */
[----:B--2---:R-:W-:Y:S02]  /*1fac0*/  HFMA2 R8, -RZ, RZ, 0.1885986328125, 0.00152683258056640625 ;  /* 0x32091641ff087431 */ /* 0x004fe400000001ff */
[----:B------:R-:W-:Y:S01]  /*1fad0*/  IMAD.MOV.U32 R9, RZ, RZ, 0x3cf7cd03 ;  /* 0x3cf7cd03ff097424 */ /* 0x000fe200078e00ff */
[----:B------:R1:W-:Y:S01]  /*1fae0*/  STL.64 [R1+0xfa8], R32 ;  /* 0x000fa82001007387 */ /* 0x0003e20000100a00 */
[----:B---3--:R-:W-:Y:S01]  /*1faf0*/  MOV R10, 0x3b22a4c0 ;  /* 0x3b22a4c0000a7802 */ /* 0x008fe20000000f00 */
[----:B------:R-:W-:Y:S02]  /*1fb00*/  HFMA2 R11, -RZ, RZ, -1.32421875, -0.000303745269775390625 ;  /* 0xbd4c8cfaff0b7431 */ /* 0x000fe400000001ff */
[----:B------:R2:W-:Y:S04]  /*1fb10*/  STL.64 [R1+0xfd8], R12 ;  /* 0x000fd80c01007387 */ /* 0x0005e80000100a00 */
[----:B------:R3:W-:Y:S01]  /*1fb20*/  STL.64 [R1+0xfe0], R14 ;  /* 0x000fe00e01007387 */ /* 0x0007e20000100a00 */
[----:B0-----:R-:W-:-:S02]  /*1fb30*/  HFMA2 R34, -RZ, RZ, -0.6357421875, -0.0003497600555419921875 ;  /* 0xb9168dbbff227431 */ /* 0x001fc400000001ff */
[----:B------:R-:W-:Y:S02]  /*1fb40*/  IMAD.MOV.U32 R35, RZ, RZ, 0x38cfff8d ;  /* 0x38cfff8dff237424 */ /* 0x000fe400078e00ff */
[----:B-1----:R-:W-:Y:S01]  /*1fb50*/  IMAD.MOV.U32 R32, RZ, RZ, -0x4cb554c7 ;  /* 0xb34aab39ff207424 */ /* 0x002fe200078e00ff */
[----:B------:R-:W-:Y:S01]  /*1fb60*/  MOV R33, 0xa49620e8 ;  /* 0xa49620e800217802 */ /* 0x000fe20000000f00 */
[----:B------:R0:W-:Y:S01]  /*1fb70*/  STL.64 [R1+0xfe8], R4 ;  /* 0x000fe80401007387 */ /* 0x0001e20000100a00 */
[----:B--2---:R-:W-:Y:S01]  /*1fb80*/  IMAD.MOV.U32 R12, RZ, RZ, 0x3d756a1b ;  /* 0x3d756a1bff0c7424 */ /* 0x004fe200078e00ff */
[----:B------:R-:W-:Y:S02]  /*1fb90*/  MOV R13, 0xbd050d1d ;  /* 0xbd050d1d000d7802 */ /* 0x000fe40000000f00 */
[----:B------:R1:W-:Y:S01]  /*1fba0*/  STL.64 [R1+0xff0], R6 ;  /* 0x000ff00601007387 */ /* 0x0003e20000100a00 */
[----:B---3--:R-:W-:Y:S02]  /*1fbb0*/  HFMA2 R14, -RZ, RZ, -0.421630859375, -45600 ;  /* 0xb6bff991ff0e7431 */ /* 0x008fe400000001ff */
[----:B------:R-:W-:Y:S01]  /*1fbc0*/  IMAD.MOV.U32 R15, RZ, RZ, 0x3c772822 ;  /* 0x3c772822ff0f7424 */ /* 0x000fe200078e00ff */
[----:B------:R2:W-:Y:S04]  /*1fbd0*/  STL.64 [R1+0x1000], R8 ;  /* 0x0010000801007387 */ /* 0x0005e80000100a00 */
[----:B------:R3:W-:Y:S01]  /*1fbe0*/  STL.64 [R1+0x1008], R10 ;  /* 0x0010080a01007387 */ /* 0x0007e20000100a00 */
[----:B0-----:R-:W-:Y:S01]  /*1fbf0*/  IMAD.MOV.U32 R4, RZ, RZ, 0x3301fab9 ;  /* 0x3301fab9ff047424 */ /* 0x001fe200078e00ff */
[----:B------:R-:W-:-:S02]  /*1fc00*/  MOV R5, 0xbae1d4c5 ;  /* 0xbae1d4c500057802 */ /* 0x000fc40000000f00 */
[----:B-1----:R-:W-:Y:S01]  /*1fc10*/  MOV R6, 0x3aa8ffa4 ;  /* 0x3aa8ffa400067802 */ /* 0x002fe20000000f00 */
[----:B------:R-:W-:Y:S01]  /*1fc20*/  IMAD.MOV.U32 R7, RZ, RZ, -0x460a6585 ;  /* 0xb9f59a7bff077424 */ /* 0x000fe200078e00ff */
[----:B------:R0:W-:Y:S01]  /*1fc30*/  STL.64 [R1+0xfd0], R34 ;  /* 0x000fd02201007387 */ /* 0x0001e20000100a00 */
[----:B--2---:R-:W-:Y:S01]  /*1fc40*/  HFMA2 R8, -RZ, RZ, -0.11383056640625, 1.3095703125 ;  /* 0xaf493d3dff087431 */ /* 0x004fe200000001ff */
[----:B------:R-:W-:Y:S02]  /*1fc50*/  MOV R9, 0x38f01e51 ;  /* 0x38f01e5100097802 */ /* 0x000fe40000000f00 */
[----:B------:R1:W-:Y:S01]  /*1fc60*/  STL.64 [R1+0xff8], R32 ;  /* 0x000ff82001007387 */ /* 0x0003e20000100a00 */
[----:B---3--:R-:W-:Y:S02]  /*1fc70*/  IMAD.MOV.U32 R10, RZ, RZ, -0x475db9b3 ;  /* 0xb8a2464dff0a7424 */ /* 0x008fe400078e00ff */
[----:B------:R-:W-:Y:S01]  /*1fc80*/  HFMA2 R11, -RZ, RZ, 0.48974609375, -28928 ;  /* 0x37d6f710ff0b7431 */ /* 0x000fe200000001ff */
[----:B------:R2:W-:Y:S04]  /*1fc90*/  STL.64 [R1+0x1010], R12 ;  /* 0x0010100c01007387 */ /* 0x0005e80000100a00 */
[----:B------:R3:W-:Y:S01]  /*1fca0*/  STL.64 [R1+0x1018], R14 ;  /* 0x0010180e01007387 */ /* 0x0007e20000100a00 */
[----:B0-----:R-:W-:Y:S01]  /*1fcb0*/  MOV R34, 0xbc594606 ;  /* 0xbc59460600227802 */ /* 0x001fe20000000f00 */
[----:B------:R-:W-:Y:S01]  /*1fcc0*/  HFMA2 R35, -RZ, RZ, 0.96337890625, -2856 ;  /* 0x3bb5e994ff237431 */ /* 0x000fe200000001ff */
[----:B-1----:R-:W-:Y:S01]  /*1fcd0*/  MOV R32, 0x2b978533 ;  /* 0x2b97853300207802 */ /* 0x002fe20000000f00 */
[----:B------:R-:W-:Y:S01]  /*1fce0*/  IMAD.MOV.U32 R33, RZ, RZ, -0x494d5557 ;  /* 0xb6b2aaa9ff217424 */ /* 0x000fe200078e00ff */
[----:B------:R0:W-:Y:S01]  /*1fcf0*/  STL.64 [R1+0x1028], R4 ;  /* 0x0010280401007387 */ /* 0x0001e20000100a00 */
[----:B--2---:R-:W-:Y:S01]  /*1fd00*/  HFMA2 R12, -RZ, RZ, 0.3984375, -12.578125 ;  /* 0x3660ca4aff0c7431 */ /* 0x004fe200000001ff */
[----:B------:R-:W-:-:S02]  /*1fd10*/  MOV R13, 0xb58b55b7 ;  /* 0xb58b55b7000d7802 */ /* 0x000fc40000000f00 */
[----:B------:R1:W-:Y:S01]  /*1fd20*/  STL.64 [R1+0x1030], R6 ;  /* 0x0010300601007387 */ /* 0x0003e20000100a00 */
[----:B---3--:R-:W-:Y:S02]  /*1fd30*/  IMAD.MOV.U32 R14, RZ, RZ, -0x5835eaf0 ;  /* 0xa7ca1510ff0e7424 */ /* 0x008fe400078e00ff */
[----:B------:R-:W-:Y:S01]  /*1fd40*/  HFMA2 R15, -RZ, RZ, 0.268798828125, -0.01050567626953125 ;  /* 0x344da161ff0f7431 */ /* 0x000fe200000001ff */
[----:B------:R2:W-:Y:S04]  /*1fd50*/  STL.64 [R1+0x1038], R8 ;  /* 0x0010380801007387 */ /* 0x0005e80000100a00 */
[----:B------:R3:W-:Y:S01]  /*1fd60*/  STL.64 [R1+0x1040], R10 ;  /* 0x0010400a01007387 */ /* 0x0007e20000100a00 */
[----:B0-----:R-:W-:Y:S01]  /*1fd70*/  HFMA2 R4, -RZ, RZ, 1.3017578125, -2804 ;  /* 0x3d35e97aff047431 */ /* 0x001fe200000001ff */
[----:B------:R-:W-:Y:S01]  /*1fd80*/  MOV R5, 0x3495237e ;  /* 0x3495237e00057802 */ /* 0x000fe20000000f00 */
[----:B-1----:R-:W-:-:S02]  /*1fd90*/  IMAD.MOV.U32 R6, RZ, RZ, -0x4372db07 ;  /* 0xbc8d24f9ff067424 */ /* 0x002fc400078e00ff */
[----:B------:R-:W-:Y:S01]  /*1fda0*/  HFMA2 R7, -RZ, RZ, 1.1015625, 480 ;  /* 0x3c685f80ff077431 */ /* 0x000fe200000001ff */
[----:B------:R0:W-:Y:S01]  /*1fdb0*/  STL.64 [R1+0x1020], R34 ;  /* 0x0010202201007387 */ /* 0x0001e20000100a00 */
[----:B--2---:R-:W-:Y:S01]  /*1fdc0*/  MOV R8, 0xbbb833db ;  /* 0xbbb833db00087802 */ /* 0x004fe20000000f00 */
[----:B------:R-:W-:Y:S02]  /*1fdd0*/  IMAD.MOV.U32 R9, RZ, RZ, -0x4edb5962 ;  /* 0xb124a69eff097424 */ /* 0x000fe400078e00ff */
[----:B------:R1:W-:Y:S01]  /*1fde0*/  STL.64 [R1+0x1048], R32 ;  /* 0x0010482001007387 */ /* 0x0003e20000100a00 */
[----:B---3--:R-:W-:Y:S01]  /*1fdf0*/  HFMA2 R10, -RZ, RZ, 0.8525390625, 0.0031871795654296875 ;  /* 0x3ad21a87ff0a7431 */ /* 0x008fe200000001ff */
[----:B------:R-:W-:Y:S02]  /*1fe00*/  MOV R11, 0xba9821e8 ;  /* 0xba9821e8000b7802 */ /* 0x000fe40000000f00 */
[----:B------:R2:W-:Y:S04]  /*1fe10*/  STL.64 [R1+0x1050], R12 ;  /* 0x0010500c01007387 */ /* 0x0005e80000100a00 */
[----:B------:R3:W-:Y:S01]  /*1fe20*/  STL.64 [R1+0x1058], R14 ;  /* 0x0010580e01007387 */ /* 0x0007e20000100a00 */
[----:B0-----:R-:W-:Y:S01]  /*1fe30*/  MOV R34, 0x3db95da4 ;  /* 0x3db95da400227802 */ /* 0x001fe20000000f00 */
[----:B------:R-:W-:-:S02]  /*1fe40*/  IMAD.MOV.U32 R35, RZ, RZ, -0x4241e2f6 ;  /* 0xbdbe1d0aff237424 */ /* 0x000fc400078e00ff */
[----:B------:R-:W-:Y:S01]  /*1fe50*/  STL.64 [R1+0x1060], R38 ;  /* 0x0010602601007387 */ /* 0x000fe20000100a00 */
[----:B-1----:R-:W-:Y:S01]  /*1fe60*/  HFMA2 R32, -RZ, RZ, -0.47998046875, 0.055816650390625 ;  /* 0xb7ae2b25ff207431 */ /* 0x002fe200000001ff */
[----:B------:R-:W-:Y:S02]  /*1fe70*/  MOV R33, 0xaa04ec8a ;  /* 0xaa04ec8a00217802 */ /* 0x000fe40000000f00 */
[----:B------:R-:W-:Y:S01]  /*1fe80*/  STL.64 [R1+0x1068], R40 ;  /* 0x0010682801007387 */ /* 0x000fe20000100a00 */
[----:B--2---:R-:W-:Y:S02]  /*1fe90*/  IMAD.MOV.U32 R12, RZ, RZ, 0x39d6f710 ;  /* 0x39d6f710ff0c7424 */ /* 0x004fe400078e00ff */
[----:B------:R-:W-:Y:S01]  /*1fea0*/  HFMA2 R13, -RZ, RZ, 0.08795166015625, -0.0002505779266357421875 ;  /* 0x2da18c1bff0d7431 */ /* 0x000fe200000001ff */
[----:B------:R0:W-:Y:S01]  /*1feb0*/  STL.64 [R1+0x1080], R4 ;  /* 0x0010800401007387 */ /* 0x0001e20000100a00 */
[----:B---3--:R-:W-:Y:S01]  /*1fec0*/  MOV R14, 0xb8c8fffe ;  /* 0xb8c8fffe000e7802 */ /* 0x008fe20000000f00 */
[----:B------:R-:W-:-:S02]  /*1fed0*/  IMAD.MOV.U32 R15, RZ, RZ, 0x3885781c ;  /* 0x3885781cff0f7424 */ /* 0x000fc400078e00ff */
[----:B------:R1:W-:Y:S04]  /*1fee0*/  STL.64 [R1+0x1088], R6 ;  /* 0x0010880601007387 */ /* 0x0003e80000100a00 */
[----:B------:R2:W-:Y:S04]  /*1fef0*/  STL.64 [R1+0x1090], R8 ;  /* 0x0010900801007387 */ /* 0x0005e80000100a00 */
[----:B------:R3:W-:Y:S01]  /*1ff00*/  STL.64 [R1+0x1098], R10 ;  /* 0x0010980a01007387 */ /* 0x0007e20000100a00 */
[----:B0-----:R-:W-:Y:S01]  /*1ff10*/  MOV R4, 0x3558d126 ;  /* 0x3558d12600047802 */ /* 0x001fe20000000f00 */
[----:B------:R-:W-:-:S02]  /*1ff20*/  IMAD.MOV.U32 R5, RZ, RZ, 0x262d4d18 ;  /* 0x262d4d18ff057424 */ /* 0x000fc400078e00ff */
[----:B-1----:R-:W-:Y:S01]  /*1ff30*/  HFMA2 R6, -RZ, RZ, -0.25732421875, 0.037445068359375 ;  /* 0xb41e28cbff067431 */ /* 0x002fe200000001ff */
[----:B------:R-:W-:Y:S01]  /*1ff40*/  MOV R7, 0xbe4cbe7e ;  /* 0xbe4cbe7e00077802 */ /* 0x000fe20000000f00 */
[----:B------:R0:W-:Y:S01]  /*1ff50*/  STL.64 [R1+0x10a0], R12 ;  /* 0x0010a00c01007387 */ /* 0x0001e20000100a00 */
[----:B--2---:R-:W-:Y:S02]  /*1ff60*/  IMAD.MOV.U32 R8, RZ, RZ, -0x43895216 ;  /* 0xbc76adeaff087424 */ /* 0x004fe400078e00ff */
[----:B------:R-:W-:Y:S01]  /*1ff70*/  HFMA2 R9, -RZ, RZ, 1.681640625, -0.7841796875 ;  /* 0x3ebaba46ff097431 */ /* 0x000fe200000001ff */
[----:B------:R1:W-:Y:S01]  /*1ff80*/  STL.64 [R1+0x10a8], R14 ;  /* 0x0010a80e01007387 */ /* 0x0003e20000100a00 */
[----:B---3--:R-:W-:Y:S01]  /*1ff90*/  MOV R10, 0xbeedbf89 ;  /* 0xbeedbf89000a7802 */ /* 0x008fe20000000f00 */
[----:B------:R-:W-:Y:S02]  /*1ffa0*/  IMAD.MOV.U32 R11, RZ, RZ, 0x3e8866ce ;  /* 0x3e8866ceff0b7424 */ /* 0x000fe400078e00ff */
[----:B------:R2:W-:Y:S04]  /*1ffb0*/  STL.64 [R1+0x10c0], R4 ;  /* 0x0010c00401007387 */ /* 0x0005e80000100a00 */
[----:B------:R3:W-:Y:S01]  /*1ffc0*/  STL.64 [R1+0x10c8], R6 ;  /* 0x0010c80601007387 */ /* 0x0007e20000100a00 */
[----:B0-----:R-:W-:Y:S01]  /*1ffd0*/  HFMA2 R12, -RZ, RZ, 0.5068359375, -4.30859375 ;  /* 0x380ec44fff0c7431 */ /* 0x001fe200000001ff */
[----:B------:R-:W-:-:S02]  /*1ffe0*/  MOV R13, 0xbe0d26d1 ;  /* 0xbe0d26d1000d7802 */ /* 0x000fc40000000f00 */
[----:B------:R0:W-:Y:S01]  /*1fff0*/  STL.64 [R1+0x10d0], R8 ;  /* 0x0010d00801007387 */ /* 0x0001e20000100a00 */
[----:B-1----:R-:W-:Y:S02]  /*20000*/  IMAD.MOV.U32 R14, RZ, RZ, 0x3e02b5d2 ;  /* 0x3e02b5d2ff0e7424 */ /* 0x002fe400078e00ff */
[----:B------:R-:W-:Y:S01]  /*20010*/  HFMA2 R15, -RZ, RZ, -1.349609375, 2.236328125 ;  /* 0xbd664079ff0f7431 */ /* 0x000fe200000001ff */
[----:B------:R1:W-:Y:S01]  /*20020*/  STL.64 [R1+0x10d8], R10 ;  /* 0x0010d80a01007387 */ /* 0x0003e20000100a00 */
[----:B--2---:R-:W-:Y:S01]  /*20030*/  HFMA2 R4, -RZ, RZ, -1.1162109375, 0.44384765625 ;  /* 0xbc77371aff047431 */ /* 0x004fe200000001ff */
[----:B------:R-:W-:Y:S01]  /*20040*/  MOV R5, 0x3bbc182a ;  /* 0x3bbc182a00057802 */ /* 0x000fe20000000f00 */
[----:B---3--:R-:W-:Y:S02]  /*20050*/  IMAD.MOV.U32 R6, RZ, RZ, 0x3091fe30 ;  /* 0x3091fe30ff067424 */ /* 0x008fe400078e00ff */
[----:B------:R-:W-:Y:S01]  /*20060*/  HFMA2 R7, -RZ, RZ, -0.84814453125, 0 ;  /* 0xbac90000ff077431 */ /* 0x000fe200000001ff */
[----:B------:R2:W-:Y:S01]  /*20070*/  STL.64 [R1+0x10e0], R12 ;  /* 0x0010e00c01007387 */ /* 0x0005e20000100a00 */
[----:B0-----:R-:W-:Y:S01]  /*20080*/  HFMA2 R8, -RZ, RZ, -0.07666015625, -43.65625 ;  /* 0xace8d175ff087431 */ /* 0x001fe200000001ff */
[----:B------:R-:W-:-:S02]  /*20090*/  MOV R9, 0x38b0b6af ;  /* 0x38b0b6af00097802 */ /* 0x000fc40000000f00 */
[----:B------:R0:W-:Y:S01]  /*200a0*/  STL.64 [R1+0x10e8], R14 ;  /* 0x0010e80e01007387 */ /* 0x0001e20000100a00 */
[----:B-1----:R-:W-:Y:S02]  /*200b0*/  IMAD.MOV.U32 R10, RZ, RZ, -0x4798ae61 ;  /* 0xb867519fff0a7424 */ /* 0x002fe400078e00ff */
[----:B------:R-:W-:Y:S01]  /*200c0*/  HFMA2 R11, -RZ, RZ, 0.473876953125, 0.000475406646728515625 ;  /* 0x37950fcaff0b7431 */ /* 0x000fe200000001ff */
[----:B------:R1:W-:Y:S04]  /*200d0*/  STL.64 [R1+0x10f8], R4 ;  /* 0x0010f80401007387 */ /* 0x0003e80000100a00 */
[----:B------:R3:W-:Y:S01]  /*200e0*/  STL.64 [R1+0x1100], R6 ;  /* 0x0011000601007387 */ /* 0x0007e20000100a00 */
[----:B--2---:R-:W-:Y:S01]  /*200f0*/  MOV R12, 0x292edd8c ;  /* 0x292edd8c000c7802 */ /* 0x004fe20000000f00 */
[----:B------:R-:W-:-:S02]  /*20100*/  IMAD.MOV.U32 R13, RZ, RZ, -0x4992c2cf ;  /* 0xb66d3d31ff0d7424 */ /* 0x000fc400078e00ff */
[----:B------:R2:W-:Y:S01]  /*20110*/  STL.64 [R1+0x1110], R8 ;  /* 0x0011100801007387 */ /* 0x0005e20000100a00 */
[----:B0-----:R-:W-:Y:S01]  /*20120*/  HFMA2 R14, -RZ, RZ, 0.37939453125, -1.3037109375 ;  /* 0x3612bd37ff0e7431 */ /* 0x001fe200000001ff */
[----:B------:R-:W-:Y:S02]  /*20130*/  MOV R15, 0xb5335971 ;  /* 0xb5335971000f7802 */ /* 0x000fe40000000f00 */
[----:B------:R0:W-:Y:S01]  /*20140*/  STL.64 [R1+0x1118], R10 ;  /* 0x0011180a01007387 */ /* 0x0001e20000100a00 */
[----:B-1----:R-:W-:Y:S01]  /*20150*/  MOV R4, 0x3f885f7f ;  /* 0x3f885f7f00047802 */ /* 0x002fe20000000f00 */
[----:B------:R-:W-:Y:S02]  /*20160*/  IMAD.MOV.U32 R5, RZ, RZ, 0x3944bb29 ;  /* 0x3944bb29ff057424 */ /* 0x000fe400078e00ff */
[----:B---3--:R-:W-:Y:S01]  /*20170*/  HFMA2 R6, -RZ, RZ, -1.8310546875, -0.73486328125 ;  /* 0xbf53b9e1ff067431 */ /* 0x008fe200000001ff */
[----:B------:R-:W-:Y:S01]  /*20180*/  MOV R7, 0x3f64be03 ;  /* 0x3f64be0300077802 */ /* 0x000fe20000000f00 */
[----:B------:R1:W-:Y:S01]  /*20190*/  STL.64 [R1+0x1078], R34 ;  /* 0x0010782201007387 */ /* 0x0003e20000100a00 */
[----:B--2---:R-:W-:-:S02]  /*201a0*/  IMAD.MOV.U32 R8, RZ, RZ, -0x4119bf9b ;  /* 0xbee64065ff087424 */ /* 0x004fc400078e00ff */
[----:B------:R-:W-:Y:S01]  /*201b0*/  HFMA2 R9, -RZ, RZ, -0.365234375, 0.14404296875 ;  /* 0xb5d8309cff097431 */ /* 0x000fe200000001ff */
[----:B------:R2:W-:Y:S01]  /*201c0*/  STL.64 [R1+0x1120], R12 ;  /* 0x0011200c01007387 */ /* 0x0005e20000100a00 */
[----:B0-----:R-:W-:Y:S01]  /*201d0*/  MOV R10, 0x3e44f8f2 ;  /* 0x3e44f8f2000a7802 */ /* 0x001fe20000000f00 */
[----:B------:R-:W-:Y:S02]  /*201e0*/  IMAD.MOV.U32 R11, RZ, RZ, -0x41d60a1f ;  /* 0xbe29f5e1ff0b7424 */ /* 0x000fe400078e00ff */
[----:B------:R0:W-:Y:S04]  /*201f0*/  STL.64 [R1+0x1128], R14 ;  /* 0x0011280e01007387 */ /* 0x0001e80000100a00 */
[----:B------:R3:W-:Y:S01]  /*20200*/  STL.64 [R1+0x1138], R4 ;  /* 0x0011380401007387 */ /* 0x0007e20000100a00 */
[----:B-1----:R-:W-:-:S02]  /*20210*/  IMAD.MOV.U32 R34, RZ, RZ, 0x368d5ef3 ;  /* 0x368d5ef3ff227424 */ /* 0x002fc400078e00ff */
[----:B------:R-:W-:Y:S01]  /*20220*/  HFMA2 R35, -RZ, RZ, -0.38671875, 1.546875 ;  /* 0xb6303e30ff237431 */ /* 0x000fe200000001ff */
[----:B------:R1:W-:Y:S01]  /*20230*/  STL.64 [R1+0x1140], R6 ;  /* 0x0011400601007387 */ /* 0x0003e20000100a00 */
[----:B--2---:R-:W-:Y:S02]  /*20240*/  IMAD.MOV.U32 R12, RZ, RZ, -0x43502000 ;  /* 0xbcafe000ff0c7424 */ /* 0x004fe400078e00ff */
[----:B------:R-:W-:Y:S01]  /*20250*/  HFMA2 R13, -RZ, RZ, 1.12890625, -13600 ;  /* 0x3c84f2a4ff0d7431 */ /* 0x000fe200000001ff */
[----:B------:R2:W-:Y:S01]  /*20260*/  STL.64 [R1+0x1148], R8 ;  /* 0x0011480801007387 */ /* 0x0005e20000100a00 */
[----:B0-----:R-:W-:Y:S01]  /*20270*/  MOV R14, 0xbbc3f089 ;  /* 0xbbc3f089000e7802 */ /* 0x001fe20000000f00 */
[----:B------:R-:W-:Y:S02]  /*20280*/  IMAD.MOV.U32 R15, RZ, RZ, -0x5107c933 ;  /* 0xaef836cdff0f7424 */ /* 0x000fe400078e00ff */
[----:B------:R0:W-:Y:S01]  /*20290*/  STL.64 [R1+0x1150], R10 ;  /* 0x0011500a01007387 */ /* 0x0001e20000100a00 */
[----:B---3--:R-:W-:Y:S01]  /*202a0*/  HFMA2 R4, -RZ, RZ, 0.8466796875, -22.078125 ;  /* 0x3ac6cd85ff047431 */ /* 0x008fe200000001ff */
[----:B------:R-:W-:Y:S01]  /*202b0*/  MOV R5, 0xba895876 ;  /* 0xba89587600057802 */ /* 0x000fe20000000f00 */
[----:B-1----:R-:W-:-:S02]  /*202c0*/  IMAD.MOV.U32 R6, RZ, RZ, 0x39ba53bc ;  /* 0x39ba53bcff067424 */ /* 0x002fc400078e00ff */
[----:B------:R-:W-:Y:S01]  /*202d0*/  HFMA2 R7, -RZ, RZ, 0.057769775390625, -50528 ;  /* 0x2b65fa2bff077431 */ /* 0x000fe200000001ff */
[----:B------:R1:W-:Y:S01]  /*202e0*/  STL.64 [R1+0x10b0], R32 ;  /* 0x0010b02001007387 */ /* 0x0003e20000100a00 */
[----:B--2---:R-:W-:Y:S01]  /*202f0*/  HFMA2 R8, -RZ, RZ, -0.47021484375, -4.7028064727783203125e-05 ;  /* 0xb7868315ff087431 */ /* 0x004fe200000001ff */
[----:B------:R-:W-:Y:S02]  /*20300*/  MOV R9, 0x2860a0bf ;  /* 0x2860a0bf00097802 */ /* 0x000fe40000000f00 */
[----:B------:R2:W-:Y:S01]  /*20310*/  STL.64 [R1+0x10b8], R34 ;  /* 0x0010b82201007387 */ /* 0x0005e20000100a00 */
[----:B0-----:R-:W-:Y:S02]  /*20320*/  IMAD.MOV.U32 R10, RZ, RZ, 0x365283b7 ;  /* 0x365283b7ff0a7424 */ /* 0x001fe400078e00ff */
[----:B------:R-:W-:Y:S01]  /*20330*/  HFMA2 R11, -RZ, RZ, 1.9580078125, 308.25 ;  /* 0x3fd55cd1ff0b7431 */ /* 0x000fe200000001ff */
[----:B------:R0:W-:Y:S04]  /*20340*/  STL.64 [R1+0x1160], R12 ;  /* 0x0011600c01007387 */ /* 0x0001e80000100a00 */
[----:B------:R3:W-:Y:S01]  /*20350*/  STL.64 [R1+0x1168], R14 ;  /* 0x0011680e01007387 */ /* 0x0007e20000100a00 */
[----:B-1----:R-:W-:Y:S01]  /*20360*/  MOV R32, 0xb43c3e3f ;  /* 0xb43c3e3f00207802 */ /* 0x002fe20000000f00 */
[----:B------:R-:W-:-:S02]  /*20370*/  IMAD.MOV.U32 R33, RZ, RZ, 0x3c9d93f6 ;  /* 0x3c9d93f6ff217424 */ /* 0x000fc400078e00ff */
[----:B------:R1:W-:Y:S01]  /*20380*/  STL.64 [R1+0x1170], R4 ;  /* 0x0011700401007387 */ /* 0x0003e20000100a00 */
[----:B--2---:R-:W-:Y:S01]  /*20390*/  MOV R34, 0x3a8dcf9e ;  /* 0x3a8dcf9e00227802 */ /* 0x004fe20000000f00 */
[----:B------:R-:W-:Y:S02]  /*203a0*/  IMAD.MOV.U32 R35, RZ, RZ, -0x463c0f77 ;  /* 0xb9c3f089ff237424 */ /* 0x000fe400078e00ff */
[----:B------:R2:W-:Y:S01]  /*203b0*/  STL.64 [R1+0x1178], R6 ;  /* 0x0011780601007387 */ /* 0x0005e20000100a00 */
[----:B0-----:R-:W-:Y:S01]  /*203c0*/  MOV R12, 0x3deeafd0 ;  /* 0x3deeafd0000c7802 */ /* 0x001fe20000000f00 */
[----:B------:R-:W-:Y:S02]  /*203d0*/  IMAD.MOV.U32 R13, RZ, RZ, -0x3faaf44c ;  /* 0xc0550bb4ff0d7424 */ /* 0x000fe400078e00ff */
[----:B------:R0:W-:Y:S01]  /*203e0*/  STL.64 [R1+0x1188], R8 ;  /* 0x0011880801007387 */ /* 0x0001e20000100a00 */
[----:B---3--:R-:W-:Y:S01]  /*203f0*/  HFMA2 R14, -RZ, RZ, 2.279296875, 6.03199005126953125e-05 ;  /* 0x408f03f4ff0e7431 */ /* 0x008fe200000001ff */
[----:B------:R-:W-:-:S02]  /*20400*/  MOV R15, 0xc02ca841 ;  /* 0xc02ca841000f7802 */ /* 0x000fc40000000f00 */
[----:B------:R3:W-:Y:S01]  /*20410*/  STL.64 [R1+0x1190], R10 ;  /* 0x0011900a01007387 */ /* 0x0007e20000100a00 */
[----:B-1----:R-:W-:Y:S01]  /*20420*/  MOV R4, 0xbfbf34b7 ;  /* 0xbfbf34b700047802 */ /* 0x002fe20000000f00 */
[----:B------:R-:W-:Y:S02]  /*20430*/  IMAD.MOV.U32 R5, RZ, RZ, 0x3f30567c ;  /* 0x3f30567cff057424 */ /* 0x000fe400078e00ff */
[----:B--2---:R-:W-:Y:S01]  /*20440*/  HFMA2 R6, -RZ, RZ, 0.355224609375, -8.9824199676513671875e-05 ;  /* 0x35af85e3ff067431 */ /* 0x004fe200000001ff */
[----:B------:R-:W-:Y:S01]  /*20450*/  MOV R7, 0xbe83e808 ;  /* 0xbe83e80800077802 */ /* 0x000fe20000000f00 */
[----:B------:R1:W-:Y:S01]  /*20460*/  STL.64 [R1+0x10f0], R32 ;  /* 0x0010f02001007387 */ /* 0x0003e20000100a00 */
[----:B0-----:R-:W-:Y:S02]  /*20470*/  IMAD.MOV.U32 R8, RZ, RZ, 0x3e580a4b ;  /* 0x3e580a4bff087424 */ /* 0x001fe400078e00ff */
[----:B------:R-:W-:Y:S01]  /*20480*/  HFMA2 R9, -RZ, RZ, -1.4169921875, 13232 ;  /* 0xbdab7276ff097431 */ /* 0x000fe200000001ff */
[----:B------:R0:W-:Y:S01]  /*20490*/  STL.64 [R1+0x1108], R34 ;  /* 0x0011082201007387 */ /* 0x0001e20000100a00 */
[----:B---3--:R-:W-:Y:S01]  /*204a0*/  MOV R10, 0xb205ddc4 ;  /* 0xb205ddc4000a7802 */ /* 0x008fe20000000f00 */
[----:B------:R-:W-:-:S02]  /*204b0*/  IMAD.MOV.U32 R11, RZ, RZ, 0x3cc6cd86 ;  /* 0x3cc6cd86ff0b7424 */ /* 0x000fc400078e00ff */
        /* <DEDUP_REMOVED lines=8> */
[----:B--2---:R-:W-:Y:S02]  /*20540*/  IMAD.MOV.U32 R12, RZ, RZ, 0x2e596624 ;  /* 0x2e596624ff0c7424 */ /* 0x004fe400078e00ff */
[----:B------:R-:W-:Y:S01]  /*20550*/  HFMA2 R13, -RZ, RZ, -0.84912109375, -587 ;  /* 0xbacbe096ff0d7431 */ /* 0x000fe200000001ff */
[----:B------:R2:W-:Y:S01]  /*20560*/  STL.64 [R1+0x11c0], R8 ;  /* 0x0011c00801007387 */ /* 0x0005e20000100a00 */
[----:B---3--:R-:W-:Y:S01]  /*20570*/  MOV R14, 0x3a8a6d7f ;  /* 0x3a8a6d7f000e7802 */ /* 0x008fe20000000f00 */
[----:B------:R-:W-:Y:S02]  /*20580*/  IMAD.MOV.U32 R15, RZ, RZ, -0x46470bc4 ;  /* 0xb9b8f43cff0f7424 */ /* 0x000fe400078e00ff */
[----:B------:R3:W-:Y:S01]  /*20590*/  STL.64 [R1+0x11c8], R10 ;  /* 0x0011c80a01007387 */ /* 0x0007e20000100a00 */
[----:B-1----:R-:W-:Y:S01]  /*205a0*/  HFMA2 R4, -RZ, RZ, 0.045440673828125, 4296 ;  /* 0x29d16c32ff047431 */ /* 0x002fe200000001ff */
[----:B------:R-:W-:Y:S01]  /*205b0*/  MOV R5, 0x389de2c9 ;  /* 0x389de2c900057802 */ /* 0x000fe20000000f00 */
[----:B0-----:R-:W-:-:S02]  /*205c0*/  IMAD.MOV.U32 R6, RZ, RZ, -0x47b5e41f ;  /* 0xb84a1be1ff067424 */ /* 0x001fc400078e00ff */
[----:B------:R-:W-:Y:S01]  /*205d0*/  HFMA2 R7, -RZ, RZ, 0.468505859375, 37952 ;  /* 0x377f78a2ff077431 */ /* 0x000fe200000001ff */
[----:B------:R0:W-:Y:S01]  /*205e0*/  STL.64 [R1+0x1130], R32 ;  /* 0x0011302001007387 */ /* 0x0001e20000100a00 */
[----:B--2---:R-:W-:Y:S01]  /*205f0*/  HFMA2 R8, -RZ, RZ, -2.5859375, -0.0101165771484375 ;  /* 0xc12ca12eff087431 */ /* 0x004fe200000001ff */
[----:B------:R-:W-:Y:S02]  /*20600*/  MOV R9, 0xbabc1e2d ;  /* 0xbabc1e2d00097802 */ /* 0x000fe40000000f00 */
[----:B------:R1:W-:Y:S01]  /*20610*/  STL.64 [R1+0x1158], R34 ;  /* 0x0011582201007387 */ /* 0x0003e20000100a00 */
[----:B---3--:R-:W-:Y:S02]  /*20620*/  IMAD.MOV.U32 R10, RZ, RZ, 0x4113bbe2 ;  /* 0x4113bbe2ff0a7424 */ /* 0x008fe400078e00ff */
[----:B------:R-:W-:Y:S01]  /*20630*/  HFMA2 R11, -RZ, RZ, -2.576171875, 24.15625 ;  /* 0xc1274e0aff0b7431 */ /* 0x000fe200000001ff */
        /* <DEDUP_REMOVED lines=8> */
[----:B--2---:R-:W-:Y:S01]  /*206c0*/  MOV R12, 0x40b05672 ;  /* 0x40b05672000c7802 */ /* 0x004fe20000000f00 */
[----:B------:R-:W-:Y:S02]  /*206d0*/  IMAD.MOV.U32 R13, RZ, RZ, 0x3749bc93 ;  /* 0x3749bc93ff0d7424 */ /* 0x000fe400078e00ff */
[----:B------:R2:W-:Y:S01]  /*206e0*/  STL.64 [R1+0x1200], R8 ;  /* 0x0012000801007387 */ /* 0x0005e20000100a00 */
[----:B---3--:R-:W-:Y:S01]  /*206f0*/  HFMA2 R14, -RZ, RZ, -2.0703125, -772.5 ;  /* 0xc024e209ff0e7431 */ /* 0x008fe200000001ff */
[----:B------:R-:W-:-:S02]  /*20700*/  MOV R15, 0x40148713 ;  /* 0x40148713000f7802 */ /* 0x000fc40000000f00 */
[----:B------:R3:W-:Y:S01]  /*20710*/  STL.64 [R1+0x1208], R10 ;  /* 0x0012080a01007387 */ /* 0x0007e20000100a00 */
[----:B0-----:R-:W-:Y:S01]  /*20720*/  MOV R4, 0x3eadf3d5 ;  /* 0x3eadf3d500047802 */ /* 0x001fe20000000f00 */
[----:B------:R-:W-:Y:S02]  /*20730*/  IMAD.MOV.U32 R5, RZ, RZ, -0x417730e2 ;  /* 0xbe88cf1eff057424 */ /* 0x000fe400078e00ff */
[----:B-1----:R-:W-:Y:S01]  /*20740*/  HFMA2 R6, -RZ, RZ, 1.4541015625, -0.0060577392578125 ;  /* 0x3dd19e34ff067431 */ /* 0x002fe200000001ff */
[----:B------:R-:W-:Y:S01]  /*20750*/  MOV R7, 0x3067cdc6 ;  /* 0x3067cdc600077802 */ /* 0x000fe20000000f00 */
[----:B------:R0:W-:Y:S01]  /*20760*/  STL.64 [R1+0x1180], R32 ;  /* 0x0011802001007387 */ /* 0x0001e20000100a00 */
[----:B--2---:R-:W-:Y:S02]  /*20770*/  IMAD.MOV.U32 R8, RZ, RZ, -0x431aa357 ;  /* 0xbce55ca9ff087424 */ /* 0x004fe400078e00ff */
[----:B------:R-:W-:Y:S01]  /*20780*/  HFMA2 R9, -RZ, RZ, 1.16015625, 771.5 ;  /* 0x3ca46207ff097431 */ /* 0x000fe200000001ff */
[----:B------:R1:W-:Y:S01]  /*20790*/  STL.64 [R1+0x11a8], R34 ;  /* 0x0011a82201007387 */ /* 0x0003e20000100a00 */
[----:B---3--:R-:W-:Y:S01]  /*207a0*/  MOV R10, 0xbbe7314b ;  /* 0xbbe7314b000a7802 */ /* 0x008fe20000000f00 */
[----:B------:R-:W-:-:S02]  /*207b0*/  IMAD.MOV.U32 R11, RZ, RZ, 0x2c0887f7 ;  /* 0x2c0887f7ff0b7424 */ /* 0x000fc400078e00ff */
        /* <DEDUP_REMOVED lines=8> */
[----:B--2---:R-:W-:Y:S02]  /*20840*/  IMAD.MOV.U32 R12, RZ, RZ, 0x39bf9a7a ;  /* 0x39bf9a7aff0c7424 */ /* 0x004fe400078e00ff */
[----:B------:R-:W-:Y:S01]  /*20850*/  HFMA2 R13, -RZ, RZ, -0.09967041015625, -0.000908374786376953125 ;  /* 0xae619371ff0d7431 */ /* 0x000fe200000001ff */
[----:B------:R2:W-:Y:S01]  /*20860*/  STL.64 [R1+0x1238], R8 ;  /* 0x0012380801007387 */ /* 0x0005e20000100a00 */
[----:B---3--:R-:W-:Y:S01]  /*20870*/  MOV R14, 0xb8a018c8 ;  /* 0xb8a018c8000e7802 */ /* 0x008fe20000000f00 */
[----:B------:R-:W-:Y:S02]  /*20880*/  IMAD.MOV.U32 R15, RZ, RZ, -0x3e77192e ;  /* 0xc188e6d2ff0f7424 */ /* 0x000fe400078e00ff */
[----:B------:R3:W-:Y:S01]  /*20890*/  STL.64 [R1+0x1240], R10 ;  /* 0x0012400a01007387 */ /* 0x0007e20000100a00 */
[----:B0-----:R-:W-:Y:S01]  /*208a0*/  HFMA2 R4, -RZ, RZ, -1.8896484375, 26704 ;  /* 0xbf8f7685ff047431 */ /* 0x001fe200000001ff */
[----:B------:R-:W-:Y:S01]  /*208b0*/  MOV R5, 0x42148722 ;  /* 0x4214872200057802 */ /* 0x000fe20000000f00 */
[----:B-1----:R-:W-:-:S02]  /*208c0*/  IMAD.MOV.U32 R6, RZ, RZ, -0x3daece92 ;  /* 0xc251316eff067424 */ /* 0x002fc400078e00ff */
[----:B------:R-:W-:Y:S01]  /*208d0*/  HFMA2 R7, -RZ, RZ, 3.0078125, 0.99951171875 ;  /* 0x42043bffff077431 */ /* 0x000fe200000001ff */
[----:B------:R0:W-:Y:S01]  /*208e0*/  STL.64 [R1+0x11d0], R32 ;  /* 0x0011d02001007387 */ /* 0x0001e20000100a00 */
[----:B--2---:R-:W-:Y:S01]  /*208f0*/  HFMA2 R8, -RZ, RZ, 2.826171875, 0.0019626617431640625 ;  /* 0x41a71805ff087431 */ /* 0x004fe200000001ff */
[----:B------:R-:W-:Y:S02]  /*20900*/  MOV R9, 0xc120bb34 ;  /* 0xc120bb3400097802 */ /* 0x000fe40000000f00 */
[----:B------:R1:W-:Y:S01]  /*20910*/  STL.64 [R1+0x11f8], R34 ;  /* 0x0011f82201007387 */ /* 0x0003e20000100a00 */
[----:B---3--:R-:W-:Y:S02]  /*20920*/  IMAD.MOV.U32 R10, RZ, RZ, -0x48b2aad3 ;  /* 0xb74d552dff0a7424 */ /* 0x008fe400078e00ff */
[----:B------:R-:W-:Y:S01]  /*20930*/  HFMA2 R11, -RZ, RZ, 2.25390625, 28240 ;  /* 0x408276e5ff0b7431 */ /* 0x000fe200000001ff */
        /* <DEDUP_REMOVED lines=8> */
[----:B--2---:R-:W-:Y:S01]  /*209c0*/  MOV R12, 0xc05e5091 ;  /* 0xc05e5091000c7802 */ /* 0x004fe20000000f00 */
[----:B------:R-:W-:Y:S02]  /*209d0*/  IMAD.MOV.U32 R13, RZ, RZ, 0x3fb76a6c ;  /* 0x3fb76a6cff0d7424 */ /* 0x000fe400078e00ff */
[----:B------:R2:W-:Y:S01]  /*209e0*/  STL.64 [R1+0x1278], R8 ;  /* 0x0012780801007387 */ /* 0x0005e20000100a00 */
[----:B---3--:R-:W-:Y:S01]  /*209f0*/  HFMA2 R14, -RZ, RZ, 0.2374267578125, 1.6318359375 ;  /* 0x33993e87ff0e7431 */ /* 0x008fe200000001ff */
[----:B------:R-:W-:-:S02]  /*20a00*/  MOV R15, 0xbee55ca9 ;  /* 0xbee55ca9000f7802 */ /* 0x000fc40000000f00 */
[----:B------:R3:W-:Y:S01]  /*20a10*/  STL.64 [R1+0x1280], R10 ;  /* 0x0012800a01007387 */ /* 0x0007e20000100a00 */
[----:B0-----:R-:W-:Y:S01]  /*20a20*/  MOV R4, 0xaf9f2cae ;  /* 0xaf9f2cae00047802 */ /* 0x001fe20000000f00 */
[----:B------:R-:W-:Y:S02]  /*20a30*/  IMAD.MOV.U32 R5, RZ, RZ, 0x3d07aee5 ;  /* 0x3d07aee5ff057424 */ /* 0x000fe400078e00ff */
[----:B-1----:R-:W-:Y:S01]  /*20a40*/  HFMA2 R6, -RZ, RZ, -1.185546875, -0.0413818359375 ;  /* 0xbcbea94cff067431 */ /* 0x002fe200000001ff */
[----:B------:R-:W-:Y:S01]  /*20a50*/  MOV R7, 0x3c03ba34 ;  /* 0x3c03ba3400077802 */ /* 0x000fe20000000f00 */
[----:B------:R0:W-:Y:S01]  /*20a60*/  STL.64 [R1+0x1220], R32 ;  /* 0x0012202001007387 */ /* 0x0001e20000100a00 */
[----:B--2---:R-:W-:Y:S02]  /*20a70*/  IMAD.MOV.U32 R8, RZ, RZ, -0x4f5e1faa ;  /* 0xb0a1e056ff087424 */ /* 0x004fe400078e00ff */
[----:B------:R-:W-:Y:S01]  /*20a80*/  HFMA2 R9, -RZ, RZ, -0.8671875, 0.02020263671875 ;  /* 0xbaf0252cff097431 */ /* 0x000fe200000001ff */
[----:B------:R1:W-:Y:S01]  /*20a90*/  STL.64 [R1+0x1248], R34 ;  /* 0x0012482201007387 */ /* 0x0003e20000100a00 */
[----:B---3--:R-:W-:Y:S01]  /*20aa0*/  MOV R10, 0x3a9eb4a8 ;  /* 0x3a9eb4a8000a7802 */ /* 0x008fe20000000f00 */
[----:B------:R-:W-:-:S02]  /*20ab0*/  IMAD.MOV.U32 R11, RZ, RZ, -0x463102eb ;  /* 0xb9cefd15ff0b7424 */ /* 0x000fc400078e00ff */
[----:B------:R2:W-:Y:S04]  /*20ac0*/  STL.64 [R1+0x1288], R12 ;  /* 0x0012880c01007387 */ /* 0x0005e80000100a00 */
[----:B------:R3:W-:Y:S01]  /*20ad0*/  STL.64 [R1+0x1290], R14 ;  /* 0x0012900e01007387 */ /* 0x0007e20000100a00 */
[----:B0-----:R-:W-:Y:S01]  /*20ae0*/  MOV R32, 0x3b2278e6 ;  /* 0x3b2278e600207802 */ /* 0x001fe20000000f00 */
[----:B------:R-:W-:Y:S02]  /*20af0*/  IMAD.MOV.U32 R33, RZ, RZ, -0x3e5b1ce4 ;  /* 0xc1a4e31cff217424 */ /* 0x000fe400078e00ff */
[----:B------:R0:W-:Y:S01]  /*20b00*/  STL.64 [R1+0x12a0], R4 ;  /* 0x0012a00401007387 */ /* 0x0001e20000100a00 */
[----:B-1----:R-:W-:Y:S02]  /*20b10*/  IMAD.MOV.U32 R34, RZ, RZ, 0x3eaea827 ;  /* 0x3eaea827ff227424 */ /* 0x002fe400078e00ff */
[----:B------:R-:W-:Y:S01]  /*20b20*/  HFMA2 R35, -RZ, RZ, -1.501953125, 0.0002357959747314453125 ;  /* 0xbe020bbaff237431 */ /* 0x000fe200000001ff */
[----:B------:R1:W-:Y:S01]  /*20b30*/  STL.64 [R1+0x12a8], R6 ;  /* 0x0012a80601007387 */ /* 0x0003e20000100a00 */
[----:B--2---:R-:W-:-:S02]  /*20b40*/  IMAD.MOV.U32 R12, RZ, RZ, 0x430437bf ;  /* 0x430437bfff0c7424 */ /* 0x004fc400078e00ff */
[----:B------:R-:W-:Y:S01]  /*20b50*/  HFMA2 R13, -RZ, RZ, 1.09375, 130.875 ;  /* 0x3c605817ff0d7431 */ /* 0x000fe200000001ff */
[----:B------:R2:W-:Y:S01]  /*20b60*/  STL.64 [R1+0x12b0], R8 ;  /* 0x0012b00801007387 */ /* 0x0005e20000100a00 */
[----:B---3--:R-:W-:Y:S01]  /*20b70*/  MOV R14, 0xc2f75477 ;  /* 0xc2f75477000e7802 */ /* 0x008fe20000000f00 */
[----:B------:R-:W-:Y:S02]  /*20b80*/  IMAD.MOV.U32 R15, RZ, RZ, 0x431234f7 ;  /* 0x431234f7ff0f7424 */ /* 0x000fe400078e00ff */
[----:B------:R3:W-:Y:S01]  /*20b90*/  STL.64 [R1+0x12b8], R10 ;  /* 0x0012b80a01007387 */ /* 0x0007e20000100a00 */
[----:B0-----:R-:W-:Y:S01]  /*20ba0*/  HFMA2 R4, -RZ, RZ, -3.3125, -0.8974609375 ;  /* 0xc2a0bb2eff047431 */ /* 0x001fe200000001ff */
[----:B------:R-:W-:Y:S01]  /*20bb0*/  MOV R5, 0xb8ec22de ;  /* 0xb8ec22de00057802 */ /* 0x000fe20000000f00 */
[----:B-1----:R-:W-:Y:S02]  /*20bc0*/  IMAD.MOV.U32 R6, RZ, RZ, 0x4223149e ;  /* 0x4223149eff067424 */ /* 0x002fe400078e00ff */
[----:B------:R-:W-:Y:S01]  /*20bd0*/  HFMA2 R7, -RZ, RZ, -3.046875, -118.1875 ;  /* 0xc218d763ff077431 */ /* 0x000fe200000001ff */
[----:B------:R0:W-:Y:S01]  /*20be0*/  STL.64 [R1+0x1270], R32 ;  /* 0x0012702001007387 */ /* 0x0001e20000100a00 */
[----:B--2---:R-:W-:Y:S01]  /*20bf0*/  HFMA2 R8, -RZ, RZ, -2.390625, -0.15869140625 ;  /* 0xc0c8b114ff087431 */ /* 0x004fe200000001ff */
[----:B------:R-:W-:-:S02]  /*20c00*/  MOV R9, 0x40a3bda5 ;  /* 0x40a3bda500097802 */ /* 0x000fc40000000f00 */
[----:B------:R1:W-:Y:S01]  /*20c10*/  STL.64 [R1+0x1298], R34 ;  /* 0x0012982201007387 */ /* 0x0003e20000100a00 */
[----:B---3--:R-:W-:Y:S02]  /*20c20*/  IMAD.MOV.U32 R10, RZ, RZ, -0x3ffdf446 ;  /* 0xc0020bbaff0a7424 */ /* 0x008fe400078e00ff */
[----:B------:R-:W-:Y:S01]  /*20c30*/  HFMA2 R11, -RZ, RZ, -0.177001953125, 0.003421783447265625 ;  /* 0xb1aa1b02ff0b7431 */ /* 0x000fe200000001ff */
        /* <DEDUP_REMOVED lines=11> */
[----:B---3--:R-:W-:Y:S01]  /*20cf0*/  HFMA2 R14, -RZ, RZ, 1.53515625, -0.037109375 ;  /* 0x3e24a8c0ff0e7431 */ /* 0x008fe200000001ff */
[----:B------:R-:W-:-:S02]  /*20d00*/  MOV R15, 0xb2d4762c ;  /* 0xb2d4762c000f7802 */ /* 0x000fc40000000f00 */
[----:B------:R3:W-:Y:S01]  /*20d10*/  STL.64 [R1+0x12f8], R10 ;  /* 0x0012f80a01007387 */ /* 0x0007e20000100a00 */
[----:B0-----:R-:W-:Y:S01]  /*20d20*/  MOV R4, 0xbc1b3dcf ;  /* 0xbc1b3dcf00047802 */ /* 0x001fe20000000f00 */
[----:B------:R-:W-:Y:S02]  /*20d30*/  IMAD.MOV.U32 R5, RZ, RZ, 0x36d76ab6 ;  /* 0x36d76ab6ff057424 */ /* 0x000fe400078e00ff */
[----:B-1----:R-:W-:Y:S01]  /*20d40*/  HFMA2 R6, -RZ, RZ, 0.88037109375, 3.943359375 ;  /* 0x3b0b43e3ff067431 */ /* 0x002fe200000001ff */
[----:B------:R-:W-:Y:S01]  /*20d50*/  MOV R7, 0x43542b1a ;  /* 0x43542b1a00077802 */ /* 0x000fe20000000f00 */
[----:B------:R0:W-:Y:S01]  /*20d60*/  STL.64 [R1+0x12c0], R32 ;  /* 0x0012c02001007387 */ /* 0x0001e20000100a00 */
[----:B--2---:R-:W-:Y:S01]  /*20d70*/  IMAD.MOV.U32 R8, RZ, RZ, 0x4151b9cf ;  /* 0x4151b9cfff087424 */ /* 0x004fe200078e00ff */
[----:B------:R-:W-:Y:S02]  /*20d80*/  MOV R9, 0xc3f87dce ;  /* 0xc3f87dce00097802 */ /* 0x000fe40000000f00 */
[----:B------:R1:W-:Y:S01]  /*20d90*/  STL.64 [R1+0x12e8], R34 ;  /* 0x0012e82201007387 */ /* 0x0003e20000100a00 */
[----:B---3--:R-:W-:-:S02]  /*20da0*/  HFMA2 R10, -RZ, RZ, 4.2109375, -23.28125 ;  /* 0x4436cdd2ff0a7431 */ /* 0x008fc400000001ff */
[----:B------:R-:W-:Y:S01]  /*20db0*/  IMAD.MOV.U32 R11, RZ, RZ, -0x3c0eee4f ;  /* 0xc3f111b1ff0b7424 */ /* 0x000fe200078e00ff */
        /* <DEDUP_REMOVED lines=8> */
[----:B--2---:R-:W-:Y:S01]  /*20e40*/  IMAD.MOV.U32 R12, RZ, RZ, -0x3c540da5 ;  /* 0xc3abf25bff0c7424 */ /* 0x004fe200078e00ff */
[----:B------:R-:W-:Y:S02]  /*20e50*/  MOV R13, 0x432bf3b2 ;  /* 0x432bf3b2000d7802 */ /* 0x000fe40000000f00 */
[----:B------:R2:W-:Y:S01]  /*20e60*/  STL.64 [R1+0x1328], R8 ;  /* 0x0013280801007387 */ /* 0x0005e20000100a00 */
[----:B---3--:R-:W-:Y:S02]  /*20e70*/  HFMA2 R14, -RZ, RZ, 0.63427734375, 0.2242431640625 ;  /* 0x3913332dff0e7431 */ /* 0x008fe400000001ff */
[----:B------:R-:W-:Y:S01]  /*20e80*/  IMAD.MOV.U32 R15, RZ, RZ, -0x3d697b2d ;  /* 0xc29684d3ff0f7424 */ /* 0x000fe200078e00ff */
[----:B------:R3:W-:Y:S01]  /*20e90*/  STL.64 [R1+0x1330], R10 ;  /* 0x0013300a01007387 */ /* 0x0007e20000100a00 */
[----:B0-----:R-:W-:Y:S01]  /*20ea0*/  MOV R4, 0x42850a16 ;  /* 0x42850a1600047802 */ /* 0x001fe20000000f00 */
[----:B------:R-:W-:-:S02]  /*20eb0*/  HFMA2 R5, -RZ, RZ, -2.943359375, -0.00110340118408203125 ;  /* 0xc1e39485ff057431 */ /* 0x000fc400000001ff */
[----:B-1----:R-:W-:Y:S01]  /*20ec0*/  IMAD.MOV.U32 R6, RZ, RZ, -0x4ab39f09 ;  /* 0xb54c60f7ff067424 */ /* 0x002fe200078e00ff */
[----:B------:R-:W-:Y:S01]  /*20ed0*/  MOV R7, 0x4118a4c2 ;  /* 0x4118a4c200077802 */ /* 0x000fe20000000f00 */
[----:B------:R0:W-:Y:S01]  /*20ee0*/  STL.64 [R1+0x1310], R32 ;  /* 0x0013102001007387 */ /* 0x0001e20000100a00 */
[----:B--2---:R-:W-:Y:S01]  /*20ef0*/  MOV R8, 0xb4fa3f50 ;  /* 0xb4fa3f5000087802 */ /* 0x004fe20000000f00 */
[----:B------:R-:W-:Y:S02]  /*20f00*/  HFMA2 R9, -RZ, RZ, -1.826171875, 508.5 ;  /* 0xbf4e5ff2ff097431 */ /* 0x000fe400000001ff */
[----:B------:R1:W-:Y:S01]  /*20f10*/  STL.64 [R1+0x1338], R34 ;  /* 0x0013382201007387 */ /* 0x0003e20000100a00 */
[----:B---3--:R-:W-:Y:S01]  /*20f20*/  IMAD.MOV.U32 R10, RZ, RZ, 0x3f15b76c ;  /* 0x3f15b76cff0a7424 */ /* 0x008fe200078e00ff */
[----:B------:R-:W-:Y:S02]  /*20f30*/  MOV R11, 0xbe5574fd ;  /* 0xbe5574fd000b7802 */ /* 0x000fe40000000f00 */
[----:B------:R2:W-:Y:S04]  /*20f40*/  STL.64 [R1+0x1340], R12 ;  /* 0x0013400c01007387 */ /* 0x0005e80000100a00 */
[----:B------:R3:W-:Y:S01]  /*20f50*/  STL.64 [R1+0x1348], R14 ;  /* 0x0013480e01007387 */ /* 0x0007e20000100a00 */
[----:B0-----:R-:W-:-:S02]  /*20f60*/  HFMA2 R32, -RZ, RZ, -2.46875, -0.0004642009735107421875 ;  /* 0xc0f08f9bff207431 */ /* 0x001fc400000001ff */
[----:B------:R-:W-:Y:S01]  /*20f70*/  IMAD.MOV.U32 R33, RZ, RZ, 0x40393dd8 ;  /* 0x40393dd8ff217424 */ /* 0x000fe200078e00ff */
[----:B------:R0:W-:Y:S01]  /*20f80*/  STL.64 [R1+0x1350], R4 ;  /* 0x0013500401007387 */ /* 0x0001e20000100a00 */
[----:B-1----:R-:W-:Y:S01]  /*20f90*/  IMAD.MOV.U32 R34, RZ, RZ, -0x3b8899d4 ;  /* 0xc477662cff227424 */ /* 0x002fe200078e00ff */
[----:B------:R-:W-:Y:S02]  /*20fa0*/  MOV R35, 0x450908e3 ;  /* 0x450908e300237802 */ /* 0x000fe40000000f00 */
[----:B------:R1:W-:Y:S01]  /*20fb0*/  STL.64 [R1+0x1358], R6 ;  /* 0x0013580601007387 */ /* 0x0003e20000100a00 */
[----:B--2---:R-:W-:Y:S02]  /*20fc0*/  HFMA2 R12, -RZ, RZ, 0.6376953125, -75.125 ;  /* 0x391ad4b2ff0c7431 */ /* 0x004fe400000001ff */
[----:B------:R-:W-:Y:S01]  /*20fd0*/  IMAD.MOV.U32 R13, RZ, RZ, 0x3d50e5d5 ;  /* 0x3d50e5d5ff0d7424 */ /* 0x000fe200078e00ff */
[----:B------:R2:W-:Y:S01]  /*20fe0*/  STL.64 [R1+0x1368], R8 ;  /* 0x0013680801007387 */ /* 0x0005e20000100a00 */
[----:B---3--:R-:W-:Y:S01]  /*20ff0*/  MOV R14, 0xbd07707a ;  /* 0xbd07707a000e7802 */ /* 0x008fe20000000f00 */
[----:B------:R-:W-:-:S02]  /*21000*/  HFMA2 R15, -RZ, RZ, 1.1162109375, -0.000296115875244140625 ;  /* 0x3c778cdaff0f7431 */ /* 0x000fc400000001ff */
[----:B------:R3:W-:Y:S01]  /*21010*/  STL.64 [R1+0x1370], R10 ;  /* 0x0013700a01007387 */ /* 0x0007e20000100a00 */
[----:B0-----:R-:W-:Y:S02]  /*21020*/  HFMA2 R4, -RZ, RZ, -4.94140625, 0.0002281665802001953125 ;  /* 0xc4f10b7aff047431 */ /* 0x001fe400000001ff */
[----:B------:R-:W-:Y:S01]  /*21030*/  IMAD.MOV.U32 R5, RZ, RZ, -0x41dceba2 ;  /* 0xbe23145eff057424 */ /* 0x000fe200078e00ff */
[----:B-1----:R-:W-:Y:S01]  /*21040*/  MOV R6, 0x44f49ff4 ;  /* 0x44f49ff400067802 */ /* 0x002fe20000000f00 */
[----:B------:R-:W-:Y:S01]  /*21050*/  HFMA2 R7, -RZ, RZ, -5.0859375, 16480 ;  /* 0xc5167406ff077431 */ /* 0x000fe200000001ff */
[----:B------:R0:W-:Y:S01]  /*21060*/  STL.64 [R1+0x1360], R32 ;  /* 0x0013602001007387 */ /* 0x0001e20000100a00 */
[----:B--2---:R-:W-:Y:S01]  /*21070*/  IMAD.MOV.U32 R8, RZ, RZ, 0x44abf3ae ;  /* 0x44abf3aeff087424 */ /* 0x004fe200078e00ff */
[----:B------:R-:W-:Y:S02]  /*21080*/  MOV R9, 0x3aa95acb ;  /* 0x3aa95acb00097802 */ /* 0x000fe40000000f00 */
[----:B------:R1:W-:Y:S01]  /*21090*/  STL.64 [R1+0x1378], R12 ;  /* 0x0013780c01007387 */ /* 0x0003e20000100a00 */
[----:B---3--:R-:W-:-:S02]  /*210a0*/  HFMA2 R10, -RZ, RZ, -4.234375, 0.0235443115234375 ;  /* 0xc43c2607ff0a7431 */ /* 0x008fc400000001ff */
[----:B------:R-:W-:Y:S01]  /*210b0*/  IMAD.MOV.U32 R11, RZ, RZ, 0x4436edde ;  /* 0x4436eddeff0b7424 */ /* 0x000fe200078e00ff */
[----:B------:R2:W-:Y:S04]  /*210c0*/  STL.64 [R1+0x1380], R14 ;  /* 0x0013800e01007387 */ /* 0x0005e80000100a00 */
[----:B------:R3:W-:Y:S01]  /*210d0*/  STL.64 [R1+0x1388], R34 ;  /* 0x0013882201007387 */ /* 0x0007e20000100a00 */
[----:B0-----:R-:W-:Y:S01]  /*210e0*/  MOV R32, 0xc3aaaf64 ;  /* 0xc3aaaf6400207802 */ /* 0x001fe20000000f00 */
[----:B------:R-:W-:Y:S02]  /*210f0*/  HFMA2 R33, -RZ, RZ, -0.447021484375, -0.000134944915771484375 ;  /* 0xb727886cff217431 */ /* 0x000fe400000001ff */
[----:B------:R0:W-:Y:S01]  /*21100*/  STL.64 [R1+0x1390], R4 ;  /* 0x0013900401007387 */ /* 0x0001e20000100a00 */
[----:B-1----:R-:W-:Y:S01]  /*21110*/  IMAD.MOV.U32 R12, RZ, RZ, 0x43059029 ;  /* 0x43059029ff0c7424 */ /* 0x002fe200078e00ff */
[----:B------:R-:W-:-:S02]  /*21120*/  MOV R13, 0xc2e186a2 ;  /* 0xc2e186a2000d7802 */ /* 0x000fc40000000f00 */
        /* <DEDUP_REMOVED lines=68> */
.L_x_3199:
[----:B------:R-:W-:Y:S02]  /*21570*/  FSETP.GEU.FTZ.AND P0, PT, R49, 1, PT ;  /* 0x3f8000003100780b */ /* 0x000fe40003f1e000 */
[----:B0-----:R-:W-:-:S11]  /*21580*/  MOV R11, RZ ;  /* 0x000000ff000b7202 */ /* 0x001fd60000000f00 */
[----:B------:R-:W-:Y:S05]  /*21590*/  @P0 BRA `(.L_x_3200) ;  /* 0x00000000007c0947 */ /* 0x000fea0003800000 */
        /* <DEDUP_REMOVED lines=8> */
[----:B------:R-:W-:Y:S01]  /*21620*/  FFMA.FTZ R5, R8, 0.25, -R3 ;  /* 0x3e80000008057823 */ /* 0x000fe20000010803 */
        /* <DEDUP_REMOVED lines=22> */
.L_x_3200:
[----:B------:R-:W-:Y:S05]  /*21790*/  BSYNC.RECONVERGENT B0 ;  /* 0x0000000000007941 */ /* 0x000fea0003800200 */
.L_x_3198:
[----:B------:R-:W-:Y:S01]  /*217a0*/  HFMA2 R3, -RZ, RZ, 0, 5.9604644775390625e-08 ;  /* 0x00000001ff037431 */ /* 0x000fe200000001ff */
[----:B------:R-:W-:Y:S01]  /*217b0*/  BSSY.RECONVERGENT B0, `(.L_x_3201) ;  /* 0x0000015000007945 */ /* 0x000fe20003800200 */
[----:B------:R-:W-:Y:S01]  /*217c0*/  IMAD.MOV.U32 R12, RZ, RZ, RZ ;  /* 0x000000ffff0c7224 */ /* 0x000fe200078e00ff */
[----:B0-----:R-:W-:-:S07]  /*217d0*/  MOV R6, 0xbeaaaaab ;  /* 0xbeaaaaab00067802 */ /* 0x001fce0000000f00 */
.L_x_3202:
        /* <DEDUP_REMOVED lines=17> */
[----:B0-----:R-:W-:Y:S05]  /*218f0*/  @P0 BRA P2, `(.L_x_3202) ;  /* 0xfffffffc00b80947 */ /* 0x001fea000103ffff */
[----:B------:R-:W-:Y:S05]  /*21900*/  BSYNC.RECONVERGENT B0 ;  /* 0x0000000000007941 */ /* 0x000fea0003800200 */
.L_x_3201:
        /* <DEDUP_REMOVED lines=9> */
.L_x_3206:
        /* <DEDUP_REMOVED lines=19> */
.L_x_3205:
        /* <DEDUP_REMOVED lines=12> */
.L_x_3208:
        /* <DEDUP_REMOVED lines=19> */
.L_x_3207:
        /* <DEDUP_REMOVED lines=12> */
.L_x_3210:
        /* <DEDUP_REMOVED lines=19> */
.L_x_3209:
        /* <DEDUP_REMOVED lines=12> */
.L_x_3212:
        /* <DEDUP_REMOVED lines=19> */
.L_x_3211:
        /* <DEDUP_REMOVED lines=12> */
.L_x_3214:
        /* <DEDUP_REMOVED lines=19> */
.L_x_3213:
        /* <DEDUP_REMOVED lines=12> */
.L_x_3216:
        /* <DEDUP_REMOVED lines=19> */
.L_x_3215:
        /* <DEDUP_REMOVED lines=12> */
.L_x_3218:
        /* <DEDUP_REMOVED lines=19> */
.L_x_3217:
        /* <DEDUP_REMOVED lines=12> */
.L_x_3220:
        /* <DEDUP_REMOVED lines=19> */
.L_x_3219:
        /* <DEDUP_REMOVED lines=12> */
.L_x_3222:
        /* <DEDUP_REMOVED lines=19> */
.L_x_3221:
        /* <DEDUP_REMOVED lines=12> */
.L_x_3224:
        /* <DEDUP_REMOVED lines=19> */
.L_x_3223:
        /* <DEDUP_REMOVED lines=12> */
.L_x_3226:
        /* <DEDUP_REMOVED lines=19> */
.L_x_3225:
        /* <DEDUP_REMOVED lines=12> */
.L_x_3228:
        /* <DEDUP_REMOVED lines=19> */
.L_x_3227:
        /* <DEDUP_REMOVED lines=12> */
.L_x_3230:
        /* <DEDUP_REMOVED lines=19> */
.L_x_3229:
        /* <DEDUP_REMOVED lines=12> */
.L_x_3232:
        /* <DEDUP_REMOVED lines=19> */
.L_x_3231:
        /* <DEDUP_REMOVED lines=12> */
.L_x_3234:
        /* <DEDUP_REMOVED lines=19> */
.L_x_3233:
        /* <DEDUP_REMOVED lines=12> */
.L_x_3236:
        /* <DEDUP_REMOVED lines=19> */
.L_x_3235:
        /* <DEDUP_REMOVED lines=12> */
.L_x_3238:
        /* <DEDUP_REMOVED lines=19> */
.L_x_3237:
        /* <DEDUP_REMOVED lines=12> */
.L_x_3240:
        /* <DEDUP_REMOVED lines=19> */
.L_x_3239:
        /* <DEDUP_REMOVED lines=12> */
.L_x_3242:
        /* <DEDUP_REMOVED lines=19> */
.L_x_3241:
        /* <DEDUP_REMOVED lines=12> */
.L_x_3244:
        /* <DEDUP_REMOVED lines=19> */
.L_x_3243:
        /* <DEDUP_REMOVED lines=12> */
.L_x_3246:
        /* <DEDUP_REMOVED lines=19> */
.L_x_3245:
        /* <DEDUP_REMOVED lines=12> */
.L_x_3248:
        /* <DEDUP_REMOVED lines=19> */
.L_x_3247:
        /* <DEDUP_REMOVED lines=12> */
.L_x_3250:
        /* <DEDUP_REMOVED lines=19> */
.L_x_3249:
        /* <DEDUP_REMOVED lines=10> */
.L_x_3252:
        /* <DEDUP_REMOVED lines=19> */
.L_x_3251:
[----:B------:R-:W1:Y:S02]  /*24740*/  MUFU.RCP R5, R44 ;  /* 0x0000002c00057308 */ /* 0x000e640000001000 */
[----:B-1----:R-:W-:-:S04]  /*24750*/  FMUL.FTZ R5, R4, R5 ;  /* 0x0000000504057220 */ /* 0x002fc80000410000 */
[----:B------:R-:W-:-:S05]  /*24760*/  FMUL.FTZ R5, R8, R5 ;  /* 0x0000000508057220 */ /* 0x000fca0000410000 */
[----:B------:R-:W-:-:S13]  /*24770*/  FSETP.GT.FTZ.AND P0, PT, |R5|, |R3|, PT ;  /* 0x400000030500720b */ /* 0x000fda0003f14200 */
[----:B------:R-:W-:-:S07]  /*24780*/  @!P0 FADD.FTZ R10, R10, R5 ;  /* 0x000000050a0a8221 */ /* 0x000fce0000010000 */
.L_x_3204:
[----:B------:R-:W-:Y:S05]  /*24790*/  BSYNC.RECONVERGENT B0 ;  /* 0x0000000000007941 */ /* 0x000fea0003800200 */
.L_x_3203:
[----:B------:R-:W-:Y:S01]  /*247a0*/  FMUL.FTZ R32, R44, 1 ;  /* 0x3f8000002c207820 */ /* 0x000fe20000410000 */
[----:B------:R-:W-:Y:S01]  /*247b0*/  FMUL.FTZ R2, R11, 1 ;  /* 0x3f8000000b027820 */ /* 0x000fe20000410000 */
[----:B------:R-:W-:Y:S01]  /*247c0*/  IMAD.MOV.U32 R6, RZ, RZ, 0x652b82fe ;  /* 0x652b82feff067424 */ /* 0x000fe200078e00ff */
        /* <DEDUP_REMOVED lines=55> */
[----:B-1----:R-:W-:Y:S01]  /*24b40*/  MOV R4, 0xfca213ea ;  /* 0xfca213ea00047802 */ /* 0x002fe20000000f00 */
[----:B------:R-:W-:Y:S01]  /*24b50*/  IMAD.MOV.U32 R5, RZ, RZ, 0x3e928af3 ;  /* 0x3e928af3ff057424 */ /* 0x000fe200078e00ff */
        /* <DEDUP_REMOVED lines=73> */
[----:B--23--:R-:W-:Y:S06]  /*24ff0*/  @!P0 BRA `(.L_x_3254) ;  /* 0x0000000000448947 */ /* 0x00cfec0003800000 */
[----:B------:R-:W-:Y:S01]  /*25000*/  FSETP.GEU.FTZ.AND P0, PT, |R15|, 4.2275390625, PT ;  /* 0x408748000f00780b */ /* 0x000fe20003f1e200 */
[----:B------:R-:W-:-:S12]  /*25010*/  DSETP.GEU.AND P1, PT, R14, RZ, PT ;  /* 0x000000ff0e00722a */ /* 0x000fd80003f2e000 */
[----:B------:R-:W-:-:S04]  /*25020*/  @!P0 LEA.HI R2, R6, R6, RZ, 0x1 ;  /* 0x0000000606028211 */ /* 0x000fc800078f08ff */
[----:B------:R-:W-:-:S05]  /*25030*/  @!P0 SHF.R.S32.HI R2, RZ, 0x1, R2 ;  /* 0x00000001ff028819 */ /* 0x000fca0000011402 */
[----:B------:R-:W-:Y:S01]  /*25040*/  @!P0 IMAD R5, R2, 0x100000, R5 ;  /* 0x0010000002058824 */ /* 0x000fe200078e0205 */
[----:B------:R-:W-:-:S04]  /*25050*/  @!P0 IADD3 R2, PT, PT, R6, -R2, RZ ;  /* 0x8000000206028210 */ /* 0x000fc80007ffe0ff */
        /* <DEDUP_REMOVED lines=11> */
.L_x_3254:
[----:B------:R-:W-:Y:S05]  /*25110*/  BSYNC.RECONVERGENT B0 ;  /* 0x0000000000007941 */ /* 0x000fea0003800200 */
.L_x_3253:
[----:B------:R-:W-:Y:S01]  /*25120*/  UMOV UR6, 0x54411744 ;  /* 0x5441174400067882 */ /* 0x000fe20000000000 */
[----:B------:R-:W-:Y:S01]  /*25130*/  UMOV UR7, 0x401921fb ;  /* 0x401921fb00077882 */ /* 0x000fe20000000000 */
[----:B-1----:R-:W-:Y:S01]  /*25140*/  HFMA2 R3, -RZ, RZ, 1.9609375, 0 ;  /* 0x3fd80000ff037431 */ /* 0x002fe200000001ff */
[----:B------:R-:W1:Y:S01]  /*25150*/  DMUL R32, R32, UR6 ;  /* 0x0000000620207c28 */ /* 0x000e620008000000 */
[----:B------:R-:W-:Y:S01]  /*25160*/  MOV R2, 0x0 ;  /* 0x0000000000027802 */ /* 0x000fe20000000f00 */
[----:B-1----:R-:W1:Y:S01]  /*25170*/  MUFU.RSQ64H R35, R33 ;  /* 0x0000002100237308 */ /* 0x002e620000001c00 */
[----:B------:R-:W-:Y:S01]  /*25180*/  VIADD R34, R33, 0xfcb00000 ;  /* 0xfcb0000021227836 */ /* 0x000fe20000000000 */
[----:B------:R-:W-:Y:S04]  /*25190*/  BSSY.RECONVERGENT B1, `(.L_x_3255) ;  /* 0x0000061000017945 */ /* 0x000fe80003800200 */
        /* <DEDUP_REMOVED lines=27> */
[----:B-1----:R-:W-:Y:S02]  /*25350*/  IMAD.MOV.U32 R3, RZ, RZ, 0x3a69a091 ;  /* 0x3a69a091ff037424 */ /* 0x002fe400078e00ff */
[----:B----4-:R-:W-:-:S04]  /*25360*/  FMUL.FTZ R11, R2, R11 ;  /* 0x0000000b020b7220 */ /* 0x010fc80000410000 */
[C---:B------:R-:W-:Y:S01]  /*25370*/  FADD.FTZ R6, |R11|.reuse, 4 ;  /* 0x408000000b067421 */ /* 0x040fe20000010200 */
[C---:B------:R-:W-:Y:S01]  /*25380*/  FADD.FTZ R5, |R11|.reuse, -4 ;  /* 0xc08000000b057421 */ /* 0x040fe20000010200 */
[----:B------:R-:W-:-:S04]  /*25390*/  FSETP.GEU.FTZ.AND P1, PT, R11, RZ, PT ;  /* 0x000000ff0b00720b */ /* 0x000fc80003f3e000 */
[----:B------:R-:W1:Y:S02]  /*253a0*/  MUFU.RCP R6, R6 ;  /* 0x0000000600067308 */ /* 0x000e640000001000 */
[----:B-1----:R-:W-:-:S15]  /*253b0*/  FMUL.FTZ R5, R5, R6 ;  /* 0x0000000605057220 */ /* 0x002fde0000410000 */
[----:B------:R-:W-:-:S15]  /*253c0*/  NOP ;  /* 0x0000000000007918 */ /* 0x000fde0000000000 */
[----:B------:R-:W-:-:S12]  /*253d0*/  NOP ;  /* 0x0000000000007918 */ /* 0x000fd80000000000 */
        /* <DEDUP_REMOVED lines=9> */
[----:B------:R-:W-:Y:S01]  /*25470*/  HFMA2 R6, -RZ, RZ, 2, 0 ;  /* 0x40000000ff067431 */ /* 0x000fe200000001ff */
[----:B------:R-:W1:Y:S01]  /*25480*/  FRND.TRUNC R4, R4 ;  /* 0x0000000400047307 */ /* 0x000e62000020d000 */
[----:B------:R-:W-:-:S03]  /*25490*/  FFMA.FTZ R3, R8, R3, 0.0070457882247865200043 ;  /* 0x3be6e05b08037423 */ /* 0x000fc60000010003 */
[----:B------:R-:W-:Y:S01]  /*254a0*/  FFMA.FTZ R7, |R11|, R6, 1 ;  /* 0x3f8000000b077423 */ /* 0x000fe20000010206 */
        /* <DEDUP_REMOVED lines=15> */
[----:B------:R-:W-:Y:S01]  /*255a0*/  FFMA.FTZ R3, R5, 1.9046542121259335545e-09, R4 ;  /* 0x3102e30805037823 */ /* 0x000fe20000010004 */
[----:B------:R-:W-:Y:S02]  /*255b0*/  IMAD.SHL.U32 R6, R6, 0x800000, RZ ;  /* 0x0080000006067824 */ /* 0x000fe400078e00ff */
        /* <DEDUP_REMOVED lines=12> */
[----:B------:R-:W-:-:S03]  /*25680*/  MOV R4, R14 ;  /* 0x0000000e00047202 */ /* 0x000fc60000000f00 */
        /* <DEDUP_REMOVED lines=13> */
[----:B------:R-:W-:Y:S01]  /*25760*/  IMAD.MOV.U32 R15, RZ, RZ, R5 ;  /* 0x000000ffff0f7224 */ /* 0x000fe200078e0005 */
[----:B------:R-:W-:-:S07]  /*25770*/  MOV R4, 0x25790 ;  /* 0x0002579000047802 */ /* 0x000fce0000000f00 */
[----:B0-----:R-:W-:Y:S05]  /*25780*/  CALL.REL.NOINC `($__internal_11_$__cuda_sm20_dsqrt_rn_f64_mediumpath_v1) ;  /* 0x000000f400287944 */ /* 0x001fea0003c00000 */
[----:B------:R-:W-:-:S07]  /*25790*/  MOV R7, R3 ;  /* 0x0000000300077202 */ /* 0x000fce0000000f00 */
.L_x_3256:
[----:B------:R-:W-:Y:S05]  /*257a0*/  BSYNC.RECONVERGENT B1 ;  /* 0x0000000000017941 */ /* 0x000fea0003800200 */
.L_x_3255:
[----:B------:R-:W1:Y:S01]  /*257b0*/  MUFU.RCP64H R9, R7 ;  /* 0x0000000700097308 */ /* 0x000e620000001800 */
[----:B------:R-:W-:Y:S01]  /*257c0*/  HFMA2 R8, -RZ, RZ, 0, 5.9604644775390625e-08 ;  /* 0x00000001ff087431 */ /* 0x000fe200000001ff */
        /* <DEDUP_REMOVED lines=43> */
[----:B------:R-:W-:Y:S01]  /*25a80*/  MOV R3, R13 ;  /* 0x0000000d00037202 */ /* 0x000fe20000000f00 */
[----:B------:R-:W-:Y:S01]  /*25a90*/  IMAD.MOV.U32 R5, RZ, RZ, R7 ;  /* 0x000000ffff057224 */ /* 0x000fe200078e0007 */
[----:B------:R-:W-:-:S07]  /*25aa0*/  MOV R6, 0x25ac0 ;  /* 0x00025ac000067802 */ /* 0x000fce0000000f00 */
[----:B0-----:R-:W-:Y:S05]  /*25ab0*/  CALL.REL.NOINC `($__internal_10_$__cuda_sm20_div_rn_f64_full) ;  /* 0x000000e800307944 */ /* 0x001fea0003c00000 */
[----:B------:R-:W-:-:S07]  /*25ac0*/  MOV R5, R3 ;  /* 0x0000000300057202 */ /* 0x000fce0000000f00 */
.L_x_3258:
[----:B------:R-:W-:Y:S05]  /*25ad0*/  BSYNC.RECONVERGENT B1 ;  /* 0x0000000000017941 */ /* 0x000fea0003800200 */
.L_x_3257:
        /* <DEDUP_REMOVED lines=21> */
.L_x_3197:
        /* <DEDUP_REMOVED lines=43> */
[----:B------:R-:W-:Y:S02]  /*25ee0*/  ISETP.GT.U32.AND P0, PT, R2, 0x7f7fffff, PT ;  /* 0x7f7fffff0200780c */ /* 0x000fe40003f04070 */
[----:B------:R-:W-:-:S04]  /*25ef0*/  LOP3.LUT R3, R3, 0xff800000, RZ, 0xc0, !PT ;  /* 0xff80000003037812 */ /* 0x000fc800078ec0ff */
[-C--:B------:R-:W-:Y:S02]  /*25f00*/  IADD3 R4, PT, PT, R2, -R3.reuse, RZ ;  /* 0x8000000302047210 */ /* 0x080fe40007ffe0ff */
[----:B------:R-:W-:-:S03]  /*25f10*/  I2FP.F32.S32 R3, R3 ;  /* 0x0000000300037245 */ /* 0x000fc60000201400 */
[----:B------:R-:W-:-:S04]  /*25f20*/  FADD.FTZ R4, R4, -1 ;  /* 0xbf80000004047421 */ /* 0x000fc80000010000 */
        /* <DEDUP_REMOVED lines=16> */
[C---:B------:R-:W-:Y:S01]  /*26030*/  FSETP.NEU.FTZ.AND P0, PT, |R44|.reuse, RZ, PT ;  /* 0x000000ff2c00720b */ /* 0x040fe20003f1d200 */
[----:B------:R-:W-:Y:S01]  /*26040*/  FADD.FTZ R3, |R44|, -0.5 ;  /* 0xbf0000002c037421 */ /* 0x000fe20000010200 */
[----:B------:R-:W-:Y:S01]  /*26050*/  FFMA.FTZ R4, R7, R4, -0.0027776553761214017868 ;  /* 0xbb36095307047423 */ /* 0x000fe20000010004 */
[----:B------:R-:W-:-:S03]  /*26060*/  FMUL.FTZ R5, R5, 0.5 ;  /* 0x3f00000005057820 */ /* 0x000fc60000410000 */
[----:B------:R-:W-:Y:S02]  /*26070*/  FFMA.FTZ R7, R7, R4, 0.083333276212215423584 ;  /* 0x3daaaaa307077423 */ /* 0x000fe40000010004 */
[----:B------:R-:W-:Y:S02]  /*26080*/  FSEL R4, R5, -INF , P0 ;  /* 0xff80000005047808 */ /* 0x000fe40000000000 */
[----:B------:R-:W-:-:S03]  /*26090*/  FFMA.FTZ R7, R6, R7, 0.91893851757049560547 ;  /* 0x3f6b3f8e06077423 */ /* 0x000fc60000010007 */
[----:B------:R-:W-:-:S04]  /*260a0*/  FMUL.FTZ R3, R4, R3 ;  /* 0x0000000304037220 */ /* 0x000fc80000410000 */
[--C-:B------:R-:W-:Y:S01]  /*260b0*/  FADD.FTZ R7, R7, R3.reuse ;  /* 0x0000000307077221 */ /* 0x100fe20000010000 */
[----:B------:R-:W-:-:S04]  /*260c0*/  FADD.FTZ R4, -R2, R3 ;  /* 0x0000000302047221 */ /* 0x000fc80000010100 */
[----:B------:R-:W-:Y:S01]  /*260d0*/  FADD.FTZ R3, R4, R7 ;  /* 0x0000000704037221 */ /* 0x000fe20000010000 */
[----:B------:R-:W-:Y:S06]  /*260e0*/  BRA `(.L_x_3266) ;  /* 0x0000000400407947 */ /* 0x000fec0003800000 */
.L_x_3265:
[----:B------:R-:W-:Y:S01]  /*260f0*/  FADD.FTZ R5, |R44|, -3 ;  /* 0xc04000002c057421 */ /* 0x000fe20000010200 */
[----:B------:R-:W-:-:S03]  /*26100*/  IMAD.MOV.U32 R3, RZ, RZ, 0x443b38fb ;  /* 0x443b38fbff037424 */ /* 0x000fc600078e00ff */
[C---:B------:R-:W-:Y:S01]  /*26110*/  FADD.FTZ R4, R5.reuse, -259.2509765625 ;  /* 0xc381a02005047421 */ /* 0x040fe20000010000 */
[----:B------:R-:W-:-:S03]  /*26120*/  FFMA.FTZ R6, R5, -R3, -12349.7421875 ;  /* 0xc640f6f805067423 */ /* 0x000fc60000010803 */
[C---:B------:R-:W-:Y:S01]  /*26130*/  FFMA.FTZ R4, R5.reuse, R4, -10777.1796875 ;  /* 0xc62864b805047423 */ /* 0x040fe20000010004 */
[----:B------:R-:W-:-:S03]  /*26140*/  FFMA.FTZ R6, R5, R6, -41061.375 ;  /* 0xc720656005067423 */ /* 0x000fc60000010006 */
[C---:B------:R-:W-:Y:S01]  /*26150*/  FFMA.FTZ R4, R5.reuse, R4, -92685.046875 ;  /* 0xc7b5068605047423 */ /* 0x040fe20000010004 */
[----:B------:R-:W-:-:S03]  /*26160*/  FFMA.FTZ R6, R5, R6, -48310.6640625 ;  /* 0xc73cb6aa05067423 */ /* 0x000fc60000010006 */
[C---:B------:R-:W-:Y:S01]  /*26170*/  FFMA.FTZ R4, R5.reuse, R4, -206353.578125 ;  /* 0xc849846505047423 */ /* 0x040fe20000010004 */
[----:B------:R-:W-:-:S05]  /*26180*/  FFMA.FTZ R6, R5, R6, -143033.40625 ;  /* 0xc80bae5a05067423 */ /* 0x000fca0000010006 */
[----:B------:R-:W0:Y:S02]  /*26190*/  MUFU.RCP R4, R4 ;  /* 0x0000000400047308 */ /* 0x000e240000001000 */
[----:B0-----:R-:W-:Y:S01]  /*261a0*/  FFMA.FTZ R3, R6, R4, R5 ;  /* 0x0000000406037223 */ /* 0x001fe20000010005 */
[----:B------:R-:W-:Y:S06]  /*261b0*/  BRA `(.L_x_3266) ;  /* 0x00000004000c7947 */ /* 0x000fec0003800000 */
.L_x_3264:
        /* <DEDUP_REMOVED lines=15> */
.L_x_3267:
        /* <DEDUP_REMOVED lines=16> */
.L_x_3268:
        /* <DEDUP_REMOVED lines=36> */
.L_x_3266:
[----:B------:R-:W-:Y:S05]  /*265f0*/  BSYNC.RECONVERGENT B0 ;  /* 0x0000000000007941 */ /* 0x000fea0003800200 */
.L_x_3263:
        /* <DEDUP_REMOVED lines=18> */
[----:B------:R-:W-:-:S04]  /*26720*/  LOP3.LUT R8, R8, 0xff800000, RZ, 0xc0, !PT ;  /* 0xff80000008087812 */ /* 0x000fc800078ec0ff */
[----:B------:R-:W-:Y:S01]  /*26730*/  I2FP.F32.S32 R5, R8 ;  /* 0x0000000800057245 */ /* 0x000fe20000201400 */
[----:B------:R-:W-:-:S04]  /*26740*/  IMAD.IADD R2, R7, 0x1, -R8 ;  /* 0x0000000107027824 */ /* 0x000fc800078e0a08 */
[----:B------:R-:W-:Y:S01]  /*26750*/  FADD.FTZ R2, R2, -1 ;  /* 0xbf80000002027421 */ /* 0x000fe20000010000 */
[----:B------:R-:W-:-:S03]  /*26760*/  FFMA.FTZ R5, R5, 1.1920928955078125e-07, R6 ;  /* 0x3400000005057823 */ /* 0x000fc60000010006 */
        /* <DEDUP_REMOVED lines=16> */
.L_x_3271:
[----:B------:R-:W-:Y:S01]  /*26870*/  FADD.FTZ R11, |R44|, |R44| ;  /* 0x4000002c2c0b7221 */ /* 0x000fe20000010200 */
[----:B------:R-:W-:-:S03]  /*26880*/  MOV R6, 0x37cbac00 ;  /* 0x37cbac0000067802 */ /* 0x000fc60000000f00 */
[----:B------:R-:W0:Y:S08]  /*26890*/  FRND R5, R11 ;  /* 0x0000000b00057307 */ /* 0x000e300000201000 */
[----:B------:R-:W1:Y:S01]  /*268a0*/  F2I.NTZ R9, R11 ;  /* 0x0000000b00097305 */ /* 0x000e620000203100 */
[----:B0-----:R-:W-:Y:S01]  /*268b0*/  FFMA.FTZ R8, R5, -0.5, |R44| ;  /* 0xbf00000005087823 */ /* 0x001fe2000001042c */
[----:B------:R-:W-:-:S03]  /*268c0*/  IMAD.MOV.U32 R5, RZ, RZ, 0x3d2aaabb ;  /* 0x3d2aaabbff057424 */ /* 0x000fc600078e00ff */
        /* <DEDUP_REMOVED lines=44> */
.L_x_3270:
[----:B------:R-:W-:Y:S05]  /*26b90*/  BSYNC.RECONVERGENT B0 ;  /* 0x0000000000007941 */ /* 0x000fea0003800200 */
.L_x_3269:
        /* <DEDUP_REMOVED lines=10> */
.L_x_3262:
[----:B------:R-:W-:Y:S01]  /*26c40*/  FSETP.GT.FTZ.AND P1, PT, |R44|, 1, PT ;  /* 0x3f8000002c00780b */ /* 0x000fe20003f34200 */
[----:B------:R-:W-:Y:S01]  /*26c50*/  IMAD.MOV.U32 R13, RZ, RZ, 0x4c255322 ;  /* 0x4c255322ff0d7424 */ /* 0x000fe200078e00ff */
[----:B------:R-:W-:Y:S01]  /*26c60*/  MOV R12, 0x4b5edd0a ;  /* 0x4b5edd0a000c7802 */ /* 0x000fe20000000f00 */
[----:B------:R-:W-:Y:S01]  /*26c70*/  IMAD.MOV.U32 R4, RZ, RZ, 0x3bc6a26b ;  /* 0x3bc6a26bff047424 */ /* 0x000fe200078e00ff */
[----:B------:R-:W-:Y:S01]  /*26c80*/  MOV R5, 0x3f0284fc ;  /* 0x3f0284fc00057802 */ /* 0x000fe20000000f00 */
[----:B------:R0:W-:Y:S01]  /*26c90*/  STL [R1+0x13ec], R3 ;  /* 0x0013ec0301007387 */ /* 0x0001e20000100800 */
        /* <DEDUP_REMOVED lines=10> */
[----:B0-----:R-:W-:Y:S01]  /*26d40*/  MOV R3, 0x4cc5f8af ;  /* 0x4cc5f8af00037802 */ /* 0x001fe20000000f00 */
[----:B------:R0:W-:Y:S01]  /*26d50*/  STL.64 [R1+0xa30], R6 ;  /* 0x000a300601007387 */ /* 0x0001e20000100a00 */
[----:B------:R-:W-:Y:S01]  /*26d60*/  MOV R15, 0x44f0a000 ;  /* 0x44f0a000000f7802 */ /* 0x000fe20000000f00 */
[----:B------:R-:W-:Y:S01]  /*26d70*/  IMAD.MOV.U32 R33, RZ, RZ, 0x48ae85e0 ;  /* 0x48ae85e0ff217424 */ /* 0x000fe200078e00ff */
[----:B------:R-:W-:Y:S01]  /*26d80*/  MOV R32, 0x46ff3c00 ;  /* 0x46ff3c0000207802 */ /* 0x000fe20000000f00 */
[----:B-1----:R-:W-:Y:S01]  /*26d90*/  IMAD.MOV.U32 R12, RZ, RZ, -0x4 ;  /* 0xfffffffcff0c7424 */ /* 0x002fe200078e00ff */
[----:B------:R1:W-:Y:S01]  /*26da0*/  STL.64 [R1+0xa50], R2 ;  /* 0x000a500201007387 */ /* 0x0003e20000100a00 */
[----:B------:R-:W-:-:S02]  /*26db0*/  IADD3 R13, PT, PT, R47, 0x9c4, RZ ;  /* 0x000009c42f0d7810 */ /* 0x000fc40007ffe0ff */
[----:B--2---:R-:W-:Y:S01]  /*26dc0*/  MOV R4, 0x4a20fbd8 ;  /* 0x4a20fbd800047802 */ /* 0x004fe20000000f00 */
[----:B------:R2:W-:Y:S01]  /*26dd0*/  STL.64 [R1+0xa38], R8 ;  /* 0x000a380801007387 */ /* 0x0005e20000100a00 */
[----:B------:R-:W-:Y:S02]  /*26de0*/  MOV R5, 0x4b4b8b8f ;  /* 0x4b4b8b8f00057802 */ /* 0x000fe40000000f00 */
[----:B------:R-:W-:Y:S01]  /*26df0*/  @P1 IADD3 R13, PT, PT, R47, 0x9f4, RZ ;  /* 0x000009f42f0d1810 */ /* 0x000fe20007ffe0ff */
[----:B------:R3:W-:Y:S01]  /*26e00*/  STL.64 [R1+0xa40], R10 ;  /* 0x000a400a01007387 */ /* 0x0007e20000100a00 */
[----:B0-----:R-:W-:Y:S01]  /*26e10*/  IMAD.MOV.U32 R6, RZ, RZ, 0x4c2f75b4 ;  /* 0x4c2f75b4ff067424 */ /* 0x001fe200078e00ff */
[----:B------:R-:W-:Y:S02]  /*26e20*/  MOV R7, 0x4cc8c38c ;  /* 0x4cc8c38c00077802 */ /* 0x000fe40000000f00 */
[----:B-1----:R-:W-:Y:S01]  /*26e30*/  SEL R2, R12, 0x4, P1 ;  /* 0x000000040c027807 */ /* 0x002fe20000800000 */
[----:B------:R0:W-:Y:S01]  /*26e40*/  STL.64 [R1+0x1400], R4 ;  /* 0x0014000401007387 */ /* 0x0001e20000100a00 */
[----:B------:R-:W-:-:S02]  /*26e50*/  SEL R12, RZ, 0x30, !P1 ;  /* 0x00000030ff0c7807 */ /* 0x000fc40004800000 */
[----:B--2---:R-:W-:Y:S01]  /*26e60*/  MOV R8, 0x4d0fed36 ;  /* 0x4d0fed3600087802 */ /* 0x004fe20000000f00 */
[----:B------:R-:W-:Y:S01]  /*26e70*/  STL.64 [R1+0x13f0], R14 ;  /* 0x0013f00e01007387 */ /* 0x000fe20000100a00 */
[----:B------:R-:W-:Y:S01]  /*26e80*/  MOV R9, 0x4ce5eb4c ;  /* 0x4ce5eb4c00097802 */ /* 0x000fe20000000f00 */
[----:B---3--:R-:W-:Y:S01]  /*26e90*/  IMAD.MOV.U32 R10, RZ, RZ, 0x4c184540 ;  /* 0x4c184540ff0a7424 */ /* 0x008fe200078e00ff */
[----:B------:R-:W-:Y:S01]  /*26ea0*/  MOV R11, RZ ;  /* 0x000000ff000b7202 */ /* 0x000fe20000000f00 */
[----:B------:R1:W-:Y:S01]  /*26eb0*/  STL.64 [R1+0x13f8], R32 ;  /* 0x0013f82001007387 */ /* 0x0003e20000100a00 */
[----:B------:R-:W-:Y:S02]  /*26ec0*/  IADD3 R47, PT, PT, R47, R12, RZ ;  /* 0x0000000c2f2f7210 */ /* 0x000fe40007ffe0ff */
[-C--:B0-----:R-:W-:Y:S01]  /*26ed0*/  IADD3 R5, PT, PT, R13, R2.reuse, RZ ;  /* 0x000000020d057210 */ /* 0x081fe20007ffe0ff */
[----:B------:R-:W-:Y:S01]  /*26ee0*/  IMAD.MOV.U32 R4, RZ, RZ, 0x4c5914c6 ;  /* 0x4c5914c6ff047424 */ /* 0x000fe200078e00ff */
[----:B------:R0:W-:Y:S03]  /*26ef0*/  STL.64 [R1+0x1408], R6 ;  /* 0x0014080601007387 */ /* 0x0001e60000100a00 */
[----:B------:R-:W-:Y:S01]  /*26f00*/  IMAD.IADD R39, R5, 0x1, R2 ;  /* 0x0000000105277824 */ /* 0x000fe200078e0202 */
[----:B------:R2:W-:Y:S04]  /*26f10*/  STL.64 [R1+0x1410], R8 ;  /* 0x0014100801007387 */ /* 0x0005e80000100a00 */
[----:B------:R3:W-:Y:S01]  /*26f20*/  STL.64 [R1+0x1418], R10 ;  /* 0x0014180a01007387 */ /* 0x0007e20000100a00 */
[----:B-1----:R-:W-:-:S03]  /*26f30*/  IADD3 R33, PT, PT, R39, R2, RZ ;  /* 0x0000000227217210 */ /* 0x002fc60007ffe0ff */
[----:B------:R1:W-:Y:S04]  /*26f40*/  STL [R1+0xa58], R4 ;  /* 0x000a580401007387 */ /* 0x0003e80000100800 */
[----:B------:R4:W5:Y:S04]  /*26f50*/  LDL R32, [R5] ;  /* 0x0000000005207983 */ /* 0x0009680000100800 */
[----:B0-----:R-:W5:Y:S01]  /*26f60*/  LDL R7, [R47+0x9c4] ;  /* 0x0009c4002f077983 */ /* 0x001f620000100800 */
[----:B------:R-:W-:Y:S01]  /*26f70*/  IADD3 R15, PT, PT, R2, R47, RZ ;  /* 0x0000002f020f7210 */ /* 0x000fe20007ffe0ff */
[----:B------:R-:W-:-:S02]  /*26f80*/  IMAD.IADD R13, R33, 0x1, R2 ;  /* 0x00000001210d7824 */ /* 0x000fc400078e0202 */
[----:B------:R-:W5:Y:S04]  /*26f90*/  LDL R14, [R39] ;  /* 0x00000000270e7983 */ /* 0x000f680000100800 */
[----:B--2---:R-:W2:Y:S01]  /*26fa0*/  LDL R8, [R33] ;  /* 0x0000000021087983 */ /* 0x004ea20000100800 */
[----:B----4-:R-:W-:-:S03]  /*26fb0*/  IADD3 R5, PT, PT, R13, R2, RZ ;  /* 0x000000020d057210 */ /* 0x010fc60007ffe0ff */
[----:B------:R-:W4:Y:S04]  /*26fc0*/  LDL R9, [R47] ;  /* 0x000000002f097983 */ /* 0x000f280000100800 */
[----:B---3--:R0:W4:Y:S01]  /*26fd0*/  LDL R10, [R15] ;  /* 0x000000000f0a7983 */ /* 0x0081220000100800 */
[----:B------:R-:W-:-:S03]  /*26fe0*/  IADD3 R3, PT, PT, R15, R2, RZ ;  /* 0x000000020f037210 */ /* 0x000fc60007ffe0ff */
[----:B------:R3:W4:Y:S04]  /*26ff0*/  LDL R6, [R13] ;  /* 0x000000000d067983 */ /* 0x0007280000100800 */
[----:B------:R-:W4:Y:S04]  /*27000*/  LDL R12, [R5] ;  /* 0x00000000050c7983 */ /* 0x000f280000100800 */
[----:B-1----:R-:W4:Y:S01]  /*27010*/  LDL R4, [R3] ;  /* 0x0000000003047983 */ /* 0x002f220000100800 */
[----:B------:R-:W-:Y:S02]  /*27020*/  FSEL R43, R48, R44, P1 ;  /* 0x0000002c302b7208 */ /* 0x000fe40000800000 */
[----:B0-----:R-:W-:-:S04]  /*27030*/  IADD3 R15, PT, PT, R5, R2, RZ ;  /* 0x00000002050f7210 */ /* 0x001fc80007ffe0ff */
[----:B---3--:R-:W-:Y:S01]  /*27040*/  IADD3 R13, PT, PT, R15, R2, RZ ;  /* 0x000000020f0d7210 */ /* 0x008fe20007ffe0ff */
[----:B-----5:R-:W-:-:S04]  /*27050*/  FFMA.FTZ R7, R43, R7, R32 ;  /* 0x000000072b077223 */ /* 0x020fc80000010020 */
[----:B------:R-:W-:-:S04]  /*27060*/  FFMA.FTZ R7, R43, R7, R14 ;  /* 0x000000072b077223 */ /* 0x000fc8000001000e */
[----:B--2---:R-:W-:Y:S01]  /*27070*/  FFMA.FTZ R11, R43, R7, R8 ;  /* 0x000000072b0b7223 */ /* 0x004fe20000010008 */
[----:B------:R-:W-:Y:S02]  /*27080*/  IMAD.IADD R7, R3, 0x1, R2 ;  /* 0x0000000103077824 */ /* 0x000fe400078e0202 */
[----:B----4-:R-:W-:Y:S02]  /*27090*/  FFMA.FTZ R10, R43, R9, R10 ;  /* 0x000000092b0a7223 */ /* 0x010fe4000001000a */
[----:B------:R-:W-:Y:S01]  /*270a0*/  IMAD.IADD R39, R7, 0x1, R2 ;  /* 0x0000000107277824 */ /* 0x000fe200078e0202 */
[----:B------:R0:W2:Y:S01]  /*270b0*/  LDL R40, [R7] ;  /* 0x0000000007287983 */ /* 0x0000a20000100800 */
[----:B------:R-:W-:-:S03]  /*270c0*/  FFMA.FTZ R9, R43, R11, R6 ;  /* 0x0000000b2b097223 */ /* 0x000fc60000010006 */
[----:B------:R1:W3:Y:S01]  /*270d0*/  LDL R11, [R15] ;  /* 0x000000000f0b7983 */ /* 0x0002e20000100800 */
[----:B------:R-:W-:Y:S01]  /*270e0*/  FFMA.FTZ R12, R43, R9, R12 ;  /* 0x000000092b0c7223 */ /* 0x000fe2000001000c */
[-C--:B------:R-:W-:Y:S02]  /*270f0*/  IADD3 R9, PT, PT, R13, R2.reuse, RZ ;  /* 0x000000020d097210 */ /* 0x080fe40007ffe0ff */
[----:B------:R-:W-:Y:S01]  /*27100*/  IADD3 R33, PT, PT, R39, R2, RZ ;  /* 0x0000000227217210 */ /* 0x000fe20007ffe0ff */
[----:B------:R-:W-:Y:S01]  /*27110*/  FFMA.FTZ R41, R43, R10, R4 ;  /* 0x0000000a2b297223 */ /* 0x000fe20000010004 */
[----:B------:R-:W4:Y:S01]  /*27120*/  LDL R39, [R39] ;  /* 0x0000000027277983 */ /* 0x000f220000100800 */
[----:B------:R-:W-:Y:S01]  /*27130*/  IMAD.IADD R3, R9, 0x1, R2 ;  /* 0x0000000109037824 */ /* 0x000fe200078e0202 */
[-C--:B------:R-:W-:Y:S02]  /*27140*/  IADD3 R5, PT, PT, R33, R2.reuse, RZ ;  /* 0x0000000221057210 */ /* 0x080fe40007ffe0ff */
[----:B------:R5:W4:Y:S02]  /*27150*/  LDL R10, [R13] ;  /* 0x000000000d0a7983 */ /* 0x000b240000100800 */
[----:B0-----:R-:W-:-:S02]  /*27160*/  IADD3 R7, PT, PT, R3, R2, RZ ;  /* 0x0000000203077210 */ /* 0x001fc40007ffe0ff */
[----:B------:R-:W4:Y:S01]  /*27170*/  LDL R9, [R9] ;  /* 0x0000000009097983 */ /* 0x000f220000100800 */
[--C-:B-1----:R-:W-:Y:S01]  /*27180*/  IMAD.IADD R15, R5, 0x1, R2.reuse ;  /* 0x00000001050f7824 */ /* 0x102fe200078e0202 */
[-C--:B------:R-:W-:Y:S02]  /*27190*/  IADD3 R51, PT, PT, R7, R2.reuse, RZ ;  /* 0x0000000207337210 */ /* 0x080fe40007ffe0ff */
[----:B------:R-:W4:Y:S04]  /*271a0*/  LDL R33, [R33] ;  /* 0x0000000021217983 */ /* 0x000f280000100800 */
[----:B------:R0:W4:Y:S01]  /*271b0*/  LDL R8, [R3] ;  /* 0x0000000003087983 */ /* 0x0001220000100800 */
[----:B------:R-:W-:Y:S01]  /*271c0*/  IADD3 R47, PT, PT, R15, R2, RZ ;  /* 0x000000020f2f7210 */ /* 0x000fe20007ffe0ff */
[----:B------:R-:W-:-:S02]  /*271d0*/  IMAD.IADD R4, R51, 0x1, R2 ;  /* 0x0000000133047824 */ /* 0x000fc400078e0202 */
[----:B------:R1:W4:Y:S04]  /*271e0*/  LDL R32, [R5] ;  /* 0x0000000005207983 */ /* 0x0003280000100800 */
[----:B------:R-:W4:Y:S01]  /*271f0*/  LDL R7, [R7] ;  /* 0x0000000007077983 */ /* 0x000f220000100800 */
[----:B-----5:R-:W-:-:S03]  /*27200*/  IADD3 R13, PT, PT, R47, R2, RZ ;  /* 0x000000022f0d7210 */ /* 0x020fc60007ffe0ff */
[----:B------:R-:W5:Y:S04]  /*27210*/  LDL R15, [R15] ;  /* 0x000000000f0f7983 */ /* 0x000f680000100800 */
[----:B------:R-:W5:Y:S01]  /*27220*/  LDL R6, [R51] ;  /* 0x0000000033067983 */ /* 0x000f620000100800 */
[----:B0-----:R-:W-:-:S03]  /*27230*/  IADD3 R3, PT, PT, R13, R2, RZ ;  /* 0x000000020d037210 */ /* 0x001fc60007ffe0ff */
[----:B------:R-:W5:Y:S04]  /*27240*/  LDL R14, [R47] ;  /* 0x000000002f0e7983 */ /* 0x000f680000100800 */
[----:B------:R-:W5:Y:S01]  /*27250*/  LDL R4, [R4] ;  /* 0x0000000004047983 */ /* 0x000f620000100800 */
[----:B-1----:R-:W-:-:S03]  /*27260*/  IMAD.IADD R5, R3, 0x1, R2 ;  /* 0x0000000103057824 */ /* 0x002fc600078e0202 */
[----:B------:R-:W5:Y:S02]  /*27270*/  LDL R13, [R13] ;  /* 0x000000000d0d7983 */ /* 0x000f640000100800 */
[----:B------:R-:W-:Y:S02]  /*27280*/  IADD3 R2, PT, PT, R5, R2, RZ ;  /* 0x0000000205027210 */ /* 0x000fe40007ffe0ff */
[----:B------:R0:W5:Y:S04]  /*27290*/  LDL R42, [R3] ;  /* 0x00000000032a7983 */ /* 0x0001680000100800 */
[----:B------:R1:W5:Y:S04]  /*272a0*/  LDL R48, [R5] ;  /* 0x0000000005307983 */ /* 0x0003680000100800 */
[----:B------:R-:W5:Y:S01]  /*272b0*/  LDL R2, [R2] ;  /* 0x0000000002027983 */ /* 0x000f620000100800 */
[----:B0-----:R-:W-:-:S04]  /*272c0*/  FADD.FTZ R3, R44, 6.0246801376342773438 ;  /* 0x40c0ca2e2c037421 */ /* 0x001fc80000010000 */
[----:B------:R-:W-:Y:S01]  /*272d0*/  FADD.FTZ R3, R3, -0.5 ;  /* 0xbf00000003037421 */ /* 0x000fe20000010000 */
[C---:B--2---:R-:W-:Y:S01]  /*272e0*/  FFMA.FTZ R40, R43.reuse, R41, R40 ;  /* 0x000000292b287223 */ /* 0x044fe20000010028 */
[C---:B---3--:R-:W-:Y:S02]  /*272f0*/  FFMA.FTZ R41, R43.reuse, R12, R11 ;  /* 0x0000000c2b297223 */ /* 0x048fe4000001000b */
[----:B------:R-:W0:Y:S01]  /*27300*/  @P1 MUFU.LG2 R11, R44 ;  /* 0x0000002c000b1308 */ /* 0x000e220000000c00 */
[C---:B----4-:R-:W-:Y:S01]  /*27310*/  FFMA.FTZ R40, R43.reuse, R40, R39 ;  /* 0x000000282b287223 */ /* 0x050fe20000010027 */
[----:B------:R-:W-:-:S04]  /*27320*/  FFMA.FTZ R10, R43, R41, R10 ;  /* 0x000000292b0a7223 */ /* 0x000fc8000001000a */
[C---:B------:R-:W-:Y:S01]  /*27330*/  FFMA.FTZ R9, R43.reuse, R10, R9 ;  /* 0x0000000a2b097223 */ /* 0x040fe20000010009 */
[----:B------:R-:W-:-:S03]  /*27340*/  FFMA.FTZ R33, R43, R40, R33 ;  /* 0x000000282b217223 */ /* 0x000fc60000010021 */
[C---:B------:R-:W-:Y:S01]  /*27350*/  FFMA.FTZ R8, R43.reuse, R9, R8 ;  /* 0x000000092b087223 */ /* 0x040fe20000010008 */
[----:B------:R-:W-:-:S03]  /*27360*/  FFMA.FTZ R32, R43, R33, R32 ;  /* 0x000000212b207223 */ /* 0x000fc60000010020 */
[C---:B------:R-:W-:Y:S01]  /*27370*/  FFMA.FTZ R7, R43.reuse, R8, R7 ;  /* 0x000000082b077223 */ /* 0x040fe20000010007 */
[----:B-----5:R-:W-:-:S03]  /*27380*/  FFMA.FTZ R15, R43, R32, R15 ;  /* 0x000000202b0f7223 */ /* 0x020fc6000001000f */
[C---:B------:R-:W-:Y:S01]  /*27390*/  FFMA.FTZ R7, R43.reuse, R7, R6 ;  /* 0x000000072b077223 */ /* 0x040fe20000010006 */
[----:B0-----:R-:W-:Y:S01]  /*273a0*/  @P1 FMUL.FTZ R11, RZ, R11 ;  /* 0x0000000bff0b1220 */ /* 0x001fe20000410000 */
[C---:B------:R-:W-:Y:S02]  /*273b0*/  FFMA.FTZ R14, R43.reuse, R15, R14 ;  /* 0x0000000f2b0e7223 */ /* 0x040fe4000001000e */
[----:B------:R-:W-:-:S03]  /*273c0*/  FFMA.FTZ R4, R43, R7, R4 ;  /* 0x000000072b047223 */ /* 0x000fc60000010004 */
[----:B------:R-:W0:Y:S01]  /*273d0*/  @P1 MUFU.EX2 R11, R11 ;  /* 0x0000000b000b1308 */ /* 0x000e220000000800 */
[----:B------:R-:W-:-:S03]  /*273e0*/  FFMA.FTZ R13, R43, R14, R13 ;  /* 0x0000000e2b0d7223 */ /* 0x000fc6000001000d */
[----:B------:R-:W2:Y:S01]  /*273f0*/  MUFU.RCP R4, R4 ;  /* 0x0000000400047308 */ /* 0x000ea20000001000 */
[----:B-1----:R-:W-:-:S04]  /*27400*/  FFMA.FTZ R5, R43, R13, R42 ;  /* 0x0000000d2b057223 */ /* 0x002fc8000001002a */
[----:B------:R-:W-:-:S04]  /*27410*/  FFMA.FTZ R5, R43, R5, R48 ;  /* 0x000000052b057223 */ /* 0x000fc80000010030 */
[----:B------:R-:W-:Y:S01]  /*27420*/  FFMA.FTZ R2, R43, R5, R2 ;  /* 0x000000052b027223 */ /* 0x000fe20000010002 */
[----:B------:R-:W-:-:S03]  /*27430*/  FMUL.FTZ R5, R3, 0.36787945032119750977 ;  /* 0x3ebc5ab203057820 */ /* 0x000fc60000410000 */
[----:B0-----:R-:W-:-:S04]  /*27440*/  @P1 FMUL.FTZ R11, R2, R11 ;  /* 0x0000000b020b1220 */ /* 0x001fc80000410000 */
[-C--:B--2---:R-:W-:Y:S01]  /*27450*/  @P1 FMUL.FTZ R11, R11, R4.reuse ;  /* 0x000000040b0b1220 */ /* 0x084fe20000410000 */
        /* <DEDUP_REMOVED lines=12> */
[----:B0-----:R-:W-:-:S04]  /*27520*/  FMUL.FTZ R6, R44, R5 ;  /* 0x000000052c067220 */ /* 0x001fc80000410000 */
[----:B------:R-:W0:Y:S02]  /*27530*/  MUFU.EX2 R7, R6 ;  /* 0x0000000600077308 */ /* 0x000e240000000800 */
[----:B0-----:R-:W-:-:S04]  /*27540*/  FMUL.FTZ R7, R4, R7 ;  /* 0x0000000704077220 */ /* 0x001fc80000410000 */
[----:B------:R-:W-:Y:S01]  /*27550*/  FMUL.FTZ R8, R2, R7 ;  /* 0x0000000702087220 */ /* 0x000fe20000410000 */
[----:B------:R-:W-:Y:S06]  /*27560*/  BRA `(.L_x_3272) ;  /* 0x0000000c00bc7947 */ /* 0x000fec0003800000 */
.L_x_3273:
[----:B------:R-:W-:Y:S01]  /*27570*/  FMUL.FTZ R10, R3, 1 ;  /* 0x3f800000030a7820 */ /* 0x000fe20000410000 */
[----:B------:R-:W-:Y:S01]  /*27580*/  MOV R6, 0x1 ;  /* 0x0000000100067802 */ /* 0x000fe20000000f00 */
[----:B------:R-:W-:Y:S01]  /*27590*/  UMOV UR6, 0xc0000000 ;  /* 0xc000000000067882 */ /* 0x000fe20000000000 */
[----:B------:R-:W-:Y:S01]  /*275a0*/  UMOV UR7, 0x40161945 ;  /* 0x4016194500077882 */ /* 0x000fe20000000000 */
[----:B------:R-:W-:Y:S01]  /*275b0*/  BSSY.RECONVERGENT B2, `(.L_x_3274) ;  /* 0x000005b000027945 */ /* 0x000fe20003800200 */
[----:B------:R-:W-:-:S15]  /*275c0*/  DMUL R12, R34, -UR6 ;  /* 0x80000006220c7c28 */ /* 0x000fde0008000000 */
[----:B------:R-:W-:-:S15]  /*275d0*/  NOP ;  /* 0x0000000000007918 */ /* 0x000fde0000000000 */
[----:B------:R-:W-:-:S15]  /*275e0*/  NOP ;  /* 0x0000000000007918 */ /* 0x000fde0000000000 */
[----:B------:R-:W-:-:S15]  /*275f0*/  NOP ;  /* 0x0000000000007918 */ /* 0x000fde0000000000 */
[----:B------:R-:W-:-:S04]  /*27600*/  NOP ;  /* 0x0000000000007918 */ /* 0x000fc80000000000 */
        /* <DEDUP_REMOVED lines=27> */
[----:B0-----:R0:W2:Y:S01]  /*277c0*/  MUFU.RCP R4, R3 ;  /* 0x0000000300047308 */ /* 0x0010a20000001000 */
[----:B------:R-:W-:-:S04]  /*277d0*/  FADD.FTZ R5, R45, -6.0246801376342773438 ;  /* 0xc0c0ca2e2d057421 */ /* 0x000fc80000010000 */
[----:B------:R-:W-:Y:S01]  /*277e0*/  FADD.FTZ R5, R5, 0.5 ;  /* 0x3f00000005057421 */ /* 0x000fe20000010000 */
[----:B0-----:R-:W-:-:S03]  /*277f0*/  IMAD.MOV.U32 R3, RZ, RZ, 0x3d39bf78 ;  /* 0x3d39bf78ff037424 */ /* 0x001fc600078e00ff */
[----:B--2---:R-:W-:Y:S01]  /*27800*/  FMUL.FTZ R4, R5, R4 ;  /* 0x0000000405047220 */ /* 0x004fe20000410000 */
[----:B------:R-:W-:-:S03]  /*27810*/  MOV R5, 0x3e800000 ;  /* 0x3e80000000057802 */ /* 0x000fc60000000f00 */
        /* <DEDUP_REMOVED lines=10> */
[----:B------:R-:W-:-:S03]  /*278c0*/  @P0 MOV R5, 0x7f800000 ;  /* 0x7f80000000050802 */ /* 0x000fc60000000f00 */
[----:B------:R-:W-:-:S04]  /*278d0*/  FFMA.FTZ R3, R6, -R3, 0.10546888411045074463 ;  /* 0x3dd8001206037423 */ /* 0x000fc80000010803 */
[----:B------:R-:W-:-:S04]  /*278e0*/  FFMA.FTZ R3, R6, R3, -0.13229703903198242188 ;  /* 0xbe0778e006037423 */ /* 0x000fc80000010003 */
[----:B------:R-:W-:-:S04]  /*278f0*/  FFMA.FTZ R3, R6, R3, 0.14491446316242218018 ;  /* 0x3e14647506037423 */ /* 0x000fc80000010003 */
[----:B------:R-:W-:-:S11]  /*27900*/  FFMA.FTZ R3, R6, R3, -0.16641564667224884033 ;  /* 0xbe2a68dd06037423 */ /* 0x000fd60000010003 */
[----:B-1----:R-:W0:Y:S01]  /*27910*/  DMUL R14, R12, R32 ;  /* 0x000000200c0e7228 */ /* 0x002e220000000000 */
[----:B------:R-:W-:-:S04]  /*27920*/  FFMA.FTZ R3, R6, R3, 0.19988867640495300293 ;  /* 0x3e4caf9e06037423 */ /* 0x000fc80000010003 */
[----:B------:R-:W-:-:S04]  /*27930*/  FFMA.FTZ R3, R6, R3, -0.25000196695327758789 ;  /* 0xbe80004206037423 */ /* 0x000fc80000010003 */
[----:B------:R-:W-:-:S04]  /*27940*/  FFMA.FTZ R3, R6, R3, 0.33333510160446166992 ;  /* 0x3eaaaae606037423 */ /* 0x000fc80000010003 */
[----:B------:R-:W-:-:S04]  /*27950*/  FFMA.FTZ R3, R6, R3, -0.5 ;  /* 0xbf00000006037423 */ /* 0x000fc80000010003 */
[----:B------:R-:W-:-:S04]  /*27960*/  FMUL.FTZ R3, R6, R3 ;  /* 0x0000000306037220 */ /* 0x000fc80000410000 */
[----:B------:R-:W-:Y:S01]  /*27970*/  FFMA.FTZ R3, R6, R3, R6 ;  /* 0x0000000306037223 */ /* 0x000fe20000010006 */
[----:B------:R-:W-:-:S04]  /*27980*/  FMUL.FTZ R6, R7, 1.1920928955078125e-07 ;  /* 0x3400000007067820 */ /* 0x000fc80000410000 */
[----:B------:R-:W-:Y:S01]  /*27990*/  FFMA.FTZ R3, R6, 0.69314718246459960938, R3 ;  /* 0x3f31721806037823 */ /* 0x000fe20000010003 */
[C---:B------:R-:W-:Y:S01]  /*279a0*/  @P1 FFMA.FTZ R3, R4.reuse, R5, +INF ;  /* 0x7f80000004031423 */ /* 0x040fe20000010005 */
[----:B------:R-:W-:-:S04]  /*279b0*/  @P0 FSETP.NEU.FTZ.AND P1, PT, R4, RZ, PT ;  /* 0x000000ff0400020b */ /* 0x000fc80003f3d000 */
[----:B------:R-:W-:Y:S02]  /*279c0*/  @P0 FSEL R3, R3, -RZ, P1 ;  /* 0x800000ff03030208 */ /* 0x000fe40000800000 */
[----:B------:R-:W-:-:S03]  /*279d0*/  FSETP.GEU.AND P1, PT, |R13|, 6.5827683646048100446e-37, PT ;  /* 0x036000000d00780b */ /* 0x000fc60003f2e200 */
[----:B------:R-:W-:-:S15]  /*279e0*/  FADD.FTZ R3, -R4, R3 ;  /* 0x0000000304037221 */ /* 0x000fde0000010100 */
[----:B------:R-:W-:-:S12]  /*279f0*/  NOP ;  /* 0x0000000000007918 */ /* 0x000fd80000000000 */
        /* <DEDUP_REMOVED lines=14> */
[----:B------:R-:W-:Y:S01]  /*27ae0*/  MOV R8, R12 ;  /* 0x0000000c00087202 */ /* 0x000fe20000000f00 */
[----:B------:R-:W-:Y:S01]  /*27af0*/  IMAD.MOV.U32 R3, RZ, RZ, R13 ;  /* 0x000000ffff037224 */ /* 0x000fe200078e000d */
[----:B------:R-:W-:Y:S02]  /*27b00*/  MOV R4, R10 ;  /* 0x0000000a00047202 */ /* 0x000fe40000000f00 */
[----:B------:R-:W-:Y:S02]  /*27b10*/  MOV R5, R11 ;  /* 0x0000000b00057202 */ /* 0x000fe40000000f00 */
[----:B------:R-:W-:-:S07]  /*27b20*/  MOV R6, 0x27b40 ;  /* 0x00027b4000067802 */ /* 0x000fce0000000f00 */
[----:B------:R-:W-:Y:S05]  /*27b30*/  CALL.REL.NOINC `($__internal_10_$__cuda_sm20_div_rn_f64_full) ;  /* 0x000000c800107944 */ /* 0x000fea0003c00000 */
[----:B------:R-:W-:Y:S01]  /*27b40*/  IMAD.MOV.U32 R14, RZ, RZ, R4 ;  /* 0x000000ffff0e7224 */ /* 0x000fe200078e0004 */
[----:B------:R-:W-:-:S07]  /*27b50*/  MOV R15, R3 ;  /* 0x00000003000f7202 */ /* 0x000fce0000000f00 */
.L_x_3275:
[----:B------:R-:W-:Y:S05]  /*27b60*/  BSYNC.RECONVERGENT B2 ;  /* 0x0000000000027941 */ /* 0x000fea0003800200 */
.L_x_3274:
[----:B------:R-:W-:Y:S01]  /*27b70*/  MOV R6, 0x652b82fe ;  /* 0x652b82fe00067802 */ /* 0x000fe20000000f00 */
[----:B------:R-:W-:Y:S01]  /*27b80*/  IMAD.MOV.U32 R7, RZ, RZ, 0x3ff71547 ;  /* 0x3ff71547ff077424 */ /* 0x000fe200078e00ff */
        /* <DEDUP_REMOVED lines=106> */
[----:B-1----:R-:W-:Y:S01]  /*28230*/  IMAD R11, R6, 0x100000, R5 ;  /* 0x00100000060b7824 */ /* 0x002fe200078e0205 */
[----:B------:R-:W-:Y:S01]  /*28240*/  MOV R10, R4 ;  /* 0x00000004000a7202 */ /* 0x000fe20000000f00 */
[----:B0-2---:R-:W-:Y:S06]  /*28250*/  @!P0 BRA `(.L_x_3277) ;  /* 0x0000000000448947 */ /* 0x005fec0003800000 */
[----:B------:R-:W-:Y:S01]  /*28260*/  FSETP.GEU.FTZ.AND P0, PT, |R35|, 4.2275390625, PT ;  /* 0x408748002300780b */ /* 0x000fe20003f1e200 */
[----:B------:R-:W-:-:S12]  /*28270*/  DSETP.GEU.AND P1, PT, R34, RZ, PT ;  /* 0x000000ff2200722a */ /* 0x000fd80003f2e000 */
[----:B------:R-:W-:-:S04]  /*28280*/  @!P0 LEA.HI R2, R6, R6, RZ, 0x1 ;  /* 0x0000000606028211 */ /* 0x000fc800078f08ff */
[----:B------:R-:W-:Y:S02]  /*28290*/  @!P0 SHF.R.S32.HI R3, RZ, 0x1, R2 ;  /* 0x00000001ff038819 */ /* 0x000fe40000011402 */
[----:B------:R-:W-:Y:S02]  /*282a0*/  @!P0 MOV R2, RZ ;  /* 0x000000ff00028202 */ /* 0x000fe40000000f00 */
[----:B------:R-:W-:Y:S01]  /*282b0*/  @!P0 LEA R5, R3, R5, 0x14 ;  /* 0x0000000503058211 */ /* 0x000fe200078ea0ff */
[----:B------:R-:W-:-:S05]  /*282c0*/  @!P0 IMAD.IADD R3, R6, 0x1, -R3 ;  /* 0x0000000106038824 */ /* 0x000fca00078e0a03 */
        /* <DEDUP_REMOVED lines=10> */
.L_x_3277:
[----:B------:R-:W-:Y:S05]  /*28370*/  BSYNC.RECONVERGENT B0 ;  /* 0x0000000000007941 */ /* 0x000fea0003800200 */
.L_x_3276:
        /* <DEDUP_REMOVED lines=14> */
.L_x_3272:
[----:B------:R-:W-:Y:S05]  /*28460*/  BSYNC.RECONVERGENT B1 ;  /* 0x0000000000017941 */ /* 0x000fea0003800200 */
.L_x_3261:
[----:B-1----:R-:W-:Y:S01]  /*28470*/  FSETP.NEU.FTZ.AND P0, PT, R8, RZ, PT ;  /* 0x000000ff0800720b */ /* 0x002fe20003f1d000 */
[----:B------:R-:W-:Y:S01]  /*28480*/  BSSY.RECONVERGENT B0, `(.L_x_3278) ;  /* 0x0000016000007945 */ /* 0x000fe20003800200 */
[----:B------:R-:W-:-:S11]  /*28490*/  MOV R39, RZ ;  /* 0x000000ff00277202 */ /* 0x000fd60000000f00 */
[----:B------:R-:W-:Y:S05]  /*284a0*/  @!P0 BRA `(.L_x_3279) ;  /* 0x00000000004c8947 */ /* 0x000fea0003800000 */
[----:B------:R-:W-:Y:S01]  /*284b0*/  HFMA2 R6, -RZ, RZ, 1.875, 0 ;  /* 0x3f800000ff067431 */ /* 0x000fe200000001ff */
[----:B------:R-:W-:Y:S01]  /*284c0*/  BSSY.RECONVERGENT B1, `(.L_x_3280) ;  /* 0x000000e000017945 */ /* 0x000fe20003800200 */
[----:B0-----:R-:W-:Y:S01]  /*284d0*/  IMAD.MOV.U32 R5, RZ, RZ, RZ ;  /* 0x000000ffff057224 */ /* 0x001fe200078e00ff */
[----:B------:R-:W-:Y:S01]  /*284e0*/  MOV R2, R44 ;  /* 0x0000002c00027202 */ /* 0x000fe20000000f00 */
[----:B------:R-:W-:-:S07]  /*284f0*/  IMAD.MOV.U32 R3, RZ, RZ, 0x3f800000 ;  /* 0x3f800000ff037424 */ /* 0x000fce00078e00ff */
.L_x_3281:
        /* <DEDUP_REMOVED lines=11> */
.L_x_3280:
[----:B------:R-:W0:Y:S01]  /*285b0*/  MUFU.RCP R2, R44 ;  /* 0x0000002c00027308 */ /* 0x000e220000001000 */
[----:B------:R-:W-:-:S04]  /*285c0*/  FMUL.FTZ R3, R3, R8 ;  /* 0x0000000803037220 */ /* 0x000fc80000410000 */
[----:B0-----:R-:W-:-:S07]  /*285d0*/  FMUL.FTZ R39, R3, R2 ;  /* 0x0000000203277220 */ /* 0x001fce0000410000 */
.L_x_3279:
[----:B------:R-:W-:Y:S05]  /*285e0*/  BSYNC.RECONVERGENT B0 ;  /* 0x0000000000007941 */ /* 0x000fea0003800200 */
.L_x_3278:
[----:B------:R-:W-:Y:S01]  /*285f0*/  FADD.FTZ R39, -R39, 1 ;  /* 0x3f80000027277421 */ /* 0x000fe20000010100 */
[----:B------:R-:W-:Y:S06]  /*28600*/  BRA `(.L_x_3134) ;  /* 0x000000bc00507947 */ /* 0x000fec0003800000 */
.L_x_3260:
        /* <DEDUP_REMOVED lines=29> */
[----:B------:R-:W0:Y:S01]  /*287e0*/  MUFU.RCP R6, R2 ;  /* 0x0000000200067308 */ /* 0x000e220000001000 */
[----:B------:R-:W-:Y:S02]  /*287f0*/  MOV R3, 0x3e055027 ;  /* 0x3e05502700037802 */ /* 0x000fe40000000f00 */
[----:B------:R-:W-:Y:S02]  /*28800*/  LOP3.LUT R5, R5, 0xff800000, RZ, 0xc0, !PT ;  /* 0xff80000005057812 */ /* 0x000fe400078ec0ff */
[C---:B------:R-:W-:Y:S02]  /*28810*/  ISETP.GT.U32.AND P0, PT, R2.reuse, 0x7f7fffff, PT ;  /* 0x7f7fffff0200780c */ /* 0x040fe40003f04070 */
[----:B------:R-:W-:Y:S01]  /*28820*/  I2FP.F32.S32 R4, R5 ;  /* 0x0000000500047245 */ /* 0x000fe20000201400 */
[----:B------:R-:W-:Y:S01]  /*28830*/  IMAD.IADD R8, R2, 0x1, -R5 ;  /* 0x0000000102087824 */ /* 0x000fe200078e0a05 */
[----:B------:R-:W-:-:S03]  /*28840*/  MOV R5, 0x7f800000 ;  /* 0x7f80000000057802 */ /* 0x000fc60000000f00 */
[----:B------:R-:W-:Y:S01]  /*28850*/  FADD.FTZ R8, R8, -1 ;  /* 0xbf80000008087421 */ /* 0x000fe20000010000 */
[----:B------:R-:W-:-:S03]  /*28860*/  FFMA.FTZ R4, R4, 1.1920928955078125e-07, RZ ;  /* 0x3400000004047823 */ /* 0x000fc600000100ff */
        /* <DEDUP_REMOVED lines=12> */
[----:B------:R-:W-:Y:S02]  /*28930*/  IMAD.MOV.U32 R4, RZ, RZ, 0x3a4be755 ;  /* 0x3a4be755ff047424 */ /* 0x000fe400078e00ff */
[C---:B------:R-:W-:Y:S01]  /*28940*/  @P0 FFMA.FTZ R3, |R44|.reuse, R5, +INF ;  /* 0x7f8000002c030423 */ /* 0x040fe20000010205 */
[----:B------:R-:W-:Y:S01]  /*28950*/  FSETP.NEU.FTZ.AND P0, PT, |R44|, RZ, PT ;  /* 0x000000ff2c00720b */ /* 0x000fe20003f1d200 */
[----:B------:R-:W-:Y:S02]  /*28960*/  FFMA.FTZ R4, R7, R4, -0.0027776553761214017868 ;  /* 0xbb36095307047423 */ /* 0x000fe40000010004 */
[----:B------:R-:W-:Y:S02]  /*28970*/  FMUL.FTZ R3, R3, 0.5 ;  /* 0x3f00000003037820 */ /* 0x000fe40000410000 */
[----:B------:R-:W-:-:S03]  /*28980*/  FFMA.FTZ R7, R7, R4, 0.083333276212215423584 ;  /* 0x3daaaaa307077423 */ /* 0x000fc60000010004 */
[----:B------:R-:W-:Y:S01]  /*28990*/  FSEL R4, R3, -INF , P0 ;  /* 0xff80000003047808 */ /* 0x000fe20000000000 */
[----:B------:R-:W-:Y:S01]  /*289a0*/  FADD.FTZ R3, |R44|, -0.5 ;  /* 0xbf0000002c037421 */ /* 0x000fe20000010200 */
[----:B------:R-:W-:-:S03]  /*289b0*/  FFMA.FTZ R7, R6, R7, 0.91893851757049560547 ;  /* 0x3f6b3f8e06077423 */ /* 0x000fc60000010007 */
[----:B------:R-:W-:-:S04]  /*289c0*/  FMUL.FTZ R3, R4, R3 ;  /* 0x0000000304037220 */ /* 0x000fc80000410000 */
[--C-:B------:R-:W-:Y:S01]  /*289d0*/  FADD.FTZ R7, R7, R3.reuse ;  /* 0x0000000307077221 */ /* 0x100fe20000010000 */
[----:B------:R-:W-:-:S04]  /*289e0*/  FADD.FTZ R4, -R2, R3 ;  /* 0x0000000302047221 */ /* 0x000fc80000010100 */
[----:B------:R-:W-:Y:S01]  /*289f0*/  FADD.FTZ R4, R4, R7 ;  /* 0x0000000704047221 */ /* 0x000fe20000010000 */
[----:B------:R-:W-:Y:S06]  /*28a00*/  BRA `(.L_x_3287) ;  /* 0x0000000400407947 */ /* 0x000fec0003800000 */
.L_x_3286:
[----:B------:R-:W-:Y:S01]  /*28a10*/  FADD.FTZ R5, |R44|, -3 ;  /* 0xc04000002c057421 */ /* 0x000fe20000010200 */
[----:B------:R-:W-:-:S03]  /*28a20*/  HFMA2 R3, -RZ, RZ, 4.23046875, 0.62255859375 ;  /* 0x443b38fbff037431 */ /* 0x000fc600000001ff */
[C---:B------:R-:W-:Y:S02]  /*28a30*/  FADD.FTZ R6, R5.reuse, -259.2509765625 ;  /* 0xc381a02005067421 */ /* 0x040fe40000010000 */
[C---:B------:R-:W-:Y:S02]  /*28a40*/  FFMA.FTZ R8, R5.reuse, -R3, -12349.7421875 ;  /* 0xc640f6f805087423 */ /* 0x040fe40000010803 */
[C---:B------:R-:W-:Y:S02]  /*28a50*/  FFMA.FTZ R6, R5.reuse, R6, -10777.1796875 ;  /* 0xc62864b805067423 */ /* 0x040fe40000010006 */
[C---:B------:R-:W-:Y:S02]  /*28a60*/  FFMA.FTZ R8, R5.reuse, R8, -41061.375 ;  /* 0xc720656005087423 */ /* 0x040fe40000010008 */
[C---:B------:R-:W-:Y:S02]  /*28a70*/  FFMA.FTZ R6, R5.reuse, R6, -92685.046875 ;  /* 0xc7b5068605067423 */ /* 0x040fe40000010006 */
[----:B------:R-:W-:-:S02]  /*28a80*/  FFMA.FTZ R8, R5, R8, -48310.6640625 ;  /* 0xc73cb6aa05087423 */ /* 0x000fc40000010008 */
[C---:B------:R-:W-:Y:S02]  /*28a90*/  FFMA.FTZ R6, R5.reuse, R6, -206353.578125 ;  /* 0xc849846505067423 */ /* 0x040fe40000010006 */
[----:B------:R-:W-:Y:S02]  /*28aa0*/  FFMA.FTZ R8, R5, R8, -143033.40625 ;  /* 0xc80bae5a05087423 */ /* 0x000fe40000010008 */
[----:B------:R-:W0:Y:S02]  /*28ab0*/  MUFU.RCP R4, R6 ;  /* 0x0000000600047308 */ /* 0x000e240000001000 */
[----:B0-----:R-:W-:Y:S01]  /*28ac0*/  FFMA.FTZ R4, R8, R4, R5 ;  /* 0x0000000408047223 */ /* 0x001fe20000010005 */
[----:B------:R-:W-:Y:S06]  /*28ad0*/  BRA `(.L_x_3287) ;  /* 0x00000004000c7947 */ /* 0x000fec0003800000 */
.L_x_3285:
        /* <DEDUP_REMOVED lines=15> */
.L_x_3288:
        /* <DEDUP_REMOVED lines=16> */
.L_x_3289:
[----:B------:R-:W-:-:S05]  /*28cd0*/  HFMA2 R3, -RZ, RZ, 0.92724609375, 0.00441741943359375 ;  /* 0x3b6b1c86ff037431 */ /* 0x000fca00000001ff */
[----:B------:R-:W-:-:S04]  /*28ce0*/  FFMA.FTZ R3, |R44|, R3, -0.0054712854325771331787 ;  /* 0xbbb348782c037423 */ /* 0x000fc80000010203 */
[----:B------:R-:W-:-:S04]  /*28cf0*/  FFMA.FTZ R3, |R44|, R3, -0.044627126306295394897 ;  /* 0xbd36caef2c037423 */ /* 0x000fc80000010203 */
[----:B------:R-:W-:-:S04]  /*28d00*/  FFMA.FTZ R3, |R44|, R3, 0.16731770336627960205 ;  /* 0x3e2b55552c037423 */ /* 0x000fc80000010203 */
[----:B------:R-:W-:-:S04]  /*28d10*/  FFMA.FTZ R3, |R44|, R3, -0.042135979980230331421 ;  /* 0xbd2c96c72c037423 */ /* 0x000fc80000010203 */
[----:B------:R-:W-:-:S04]  /*28d20*/  FFMA.FTZ R3, |R44|, R3, -0.6558672785758972168 ;  /* 0xbf27e6eb2c037423 */ /* 0x000fc80000010203 */
[----:B------:R-:W-:-:S04]  /*28d30*/  FFMA.FTZ R3, |R44|, R3, 0.57721537351608276367 ;  /* 0x3f13c4632c037423 */ /* 0x000fc80000010203 */
[----:B------:R-:W-:-:S04]  /*28d40*/  FMUL.FTZ R3, |R44|, R3 ;  /* 0x000000032c037220 */ /* 0x000fc80000410200 */
[----:B------:R-:W-:Y:S01]  /*28d50*/  FFMA.FTZ R7, |R44|, R3, |R44| ;  /* 0x000000032c077223 */ /* 0x000fe2000001062c */
[----:B------:R-:W-:-:S04]  /*28d60*/  MOV R3, 0x3e055027 ;  /* 0x3e05502700037802 */ /* 0x000fc80000000f00 */
[----:B------:R-:W-:-:S04]  /*28d70*/  FSETP.GEU.FTZ.AND P0, PT, R7, 1.175494350822287508e-38, PT ;  /* 0x008000000700780b */ /* 0x000fc80003f1e000 */
[----:B------:R-:W-:-:S09]  /*28d80*/  FSEL R6, RZ, -23, P0 ;  /* 0xc1b80000ff067808 */ /* 0x000fd20000000000 */
[----:B------:R-:W-:-:S05]  /*28d90*/  @!P0 FMUL.FTZ R7, R7, 8388608 ;  /* 0x4b00000007078820 */ /* 0x000fca0000410000 */
        /* <DEDUP_REMOVED lines=23> */
.L_x_3287:
[----:B------:R-:W-:Y:S05]  /*28f10*/  BSYNC.RECONVERGENT B0 ;  /* 0x0000000000007941 */ /* 0x000fea0003800200 */
.L_x_3284:
        /* <DEDUP_REMOVED lines=14> */
[----:B------:R-:W-:Y:S01]  /*29000*/  HFMA2 R2, -RZ, RZ, 1.5048828125, 33.21875 ;  /* 0x3e055027ff027431 */ /* 0x000fe200000001ff */
        /* <DEDUP_REMOVED lines=24> */
.L_x_3292:
[--C-:B------:R-:W-:Y:S01]  /*29190*/  FADD.FTZ R10, |R44|, |R44|.reuse ;  /* 0x4000002c2c0a7221 */ /* 0x100fe20000010200 */
[----:B------:R-:W-:Y:S01]  /*291a0*/  IMAD.MOV.U32 R11, RZ, RZ, 0x37cbac00 ;  /* 0x37cbac00ff0b7424 */ /* 0x000fe200078e00ff */
        /* <DEDUP_REMOVED lines=48> */
.L_x_3291:
[----:B------:R-:W-:Y:S05]  /*294b0*/  BSYNC.RECONVERGENT B0 ;  /* 0x0000000000007941 */ /* 0x000fea0003800200 */
.L_x_3290:
        /* <DEDUP_REMOVED lines=8> */
[----:B------:R-:W0:Y:S01]  /*29540*/  MUFU.EX2 R2, R2 ;  /* 0x0000000200027308 */ /* 0x000e220000000800 */
[----:B------:R-:W-:Y:S05]  /*29550*/  BRA `(.L_x_3293) ;  /* 0x0000001800087947 */ /* 0x000fea0003800000 */
.L_x_3283:
[----:B------:R-:W-:Y:S01]  /*29560*/  MOV R4, 0x3bc6a26b ;  /* 0x3bc6a26b00047802 */ /* 0x000fe20000000f00 */
[----:B------:R-:W-:Y:S01]  /*29570*/  IMAD.MOV.U32 R12, RZ, RZ, 0x4b5edd0a ;  /* 0x4b5edd0aff0c7424 */ /* 0x000fe200078e00ff */
[----:B------:R-:W-:Y:S01]  /*29580*/  MOV R5, 0x3f0284fc ;  /* 0x3f0284fc00057802 */ /* 0x000fe20000000f00 */
[----:B------:R0:W-:Y:S01]  /*29590*/  STL [R1+0x13ec], R3 ;  /* 0x0013ec0301007387 */ /* 0x0001e20000100800 */
[----:B------:R-:W-:Y:S01]  /*295a0*/  MOV R13, 0x4c255322 ;  /* 0x4c255322000d7802 */ /* 0x000fe20000000f00 */
[----:B------:R-:W-:Y:S01]  /*295b0*/  IMAD.MOV.U32 R6, RZ, RZ, 0x419c28d0 ;  /* 0x419c28d0ff067424 */ /* 0x000fe200078e00ff */
[----:B------:R-:W-:Y:S01]  /*295c0*/  FSETP.GT.FTZ.AND P1, PT, |R44|, 1, PT ;  /* 0x3f8000002c00780b */ /* 0x000fe20003f34200 */
[----:B------:R1:W-:Y:S01]  /*295d0*/  STL.64 [R1+0xa28], R4 ;  /* 0x000a280401007387 */ /* 0x0003e20000100a00 */
[----:B------:R-:W-:Y:S01]  /*295e0*/  MOV R10, 0x4912f03a ;  /* 0x4912f03a000a7802 */ /* 0x000fe20000000f00 */
[----:B------:R-:W-:Y:S01]  /*295f0*/  IMAD.MOV.U32 R9, RZ, RZ, 0x47946fa6 ;  /* 0x47946fa6ff097424 */ /* 0x000fe200078e00ff */
[----:B------:R-:W-:Y:S01]  /*29600*/  MOV R11, 0x4a5481c1 ;  /* 0x4a5481c1000b7802 */ /* 0x000fe20000000f00 */
[----:B------:R2:W-:Y:S01]  /*29610*/  STL.64 [R1+0xa48], R12 ;  /* 0x000a480c01007387 */ /* 0x0005e20000100a00 */
[----:B------:R-:W-:Y:S01]  /*29620*/  MOV R2, 0x4ca4b97f ;  /* 0x4ca4b97f00027802 */ /* 0x000fe20000000f00 */
[----:B0-----:R-:W-:Y:S01]  /*29630*/  IMAD.MOV.U32 R3, RZ, RZ, 0x4cc5f8af ;  /* 0x4cc5f8afff037424 */ /* 0x001fe200078e00ff */
[----:B------:R-:W-:Y:S01]  /*29640*/  MOV R7, 0x43e0f8e7 ;  /* 0x43e0f8e700077802 */ /* 0x000fe20000000f00 */
[----:B------:R0:W-:Y:S01]  /*29650*/  STL.64 [R1+0xa40], R10 ;  /* 0x000a400a01007387 */ /* 0x0001e20000100a00 */
[----:B------:R-:W-:Y:S01]  /*29660*/  MOV R8, 0x45d95fff ;  /* 0x45d95fff00087802 */ /* 0x000fe20000000f00 */
[----:B------:R-:W-:Y:S01]  /*29670*/  IMAD.MOV.U32 R32, RZ, RZ, 0x46ff3c00 ;  /* 0x46ff3c00ff207424 */ /* 0x000fe200078e00ff */
[----:B------:R-:W-:Y:S01]  /*29680*/  MOV R14, 0x42840000 ;  /* 0x42840000000e7802 */ /* 0x000fe20000000f00 */
[----:B-1----:R-:W-:Y:S01]  /*29690*/  IMAD.MOV.U32 R5, RZ, RZ, 0x4b4b8b8f ;  /* 0x4b4b8b8fff057424 */ /* 0x002fe200078e00ff */
[----:B------:R-:W-:Y:S01]  /*296a0*/  MOV R4, 0x4a20fbd8 ;  /* 0x4a20fbd800047802 */ /* 0x000fe20000000f00 */
[----:B------:R1:W-:Y:S01]  /*296b0*/  STL.64 [R1+0xa50], R2 ;  /* 0x000a500201007387 */ /* 0x0003e20000100a00 */
[----:B------:R-:W-:Y:S01]  /*296c0*/  MOV R15, 0x44f0a000 ;  /* 0x44f0a000000f7802 */ /* 0x000fe20000000f00 */
[C---:B--2---:R-:W-:Y:S01]  /*296d0*/  VIADD R13, R47.reuse, 0x9c4 ;  /* 0x000009c42f0d7836 */ /* 0x044fe20000000000 */
[----:B------:R-:W-:Y:S01]  /*296e0*/  SEL R12, RZ, 0x30, !P1 ;  /* 0x00000030ff0c7807 */ /* 0x000fe20004800000 */
[----:B------:R2:W-:Y:S01]  /*296f0*/  STL.64 [R1+0x1400], R4 ;  /* 0x0014000401007387 */ /* 0x0005e20000100a00 */
[----:B------:R-:W-:-:S02]  /*29700*/  @P1 IADD3 R13, PT, PT, R47, 0x9f4, RZ ;  /* 0x000009f42f0d1810 */ /* 0x000fc40007ffe0ff */
[----:B0-----:R-:W-:Y:S01]  /*29710*/  MOV R11, 0xfffffffc ;  /* 0xfffffffc000b7802 */ /* 0x001fe20000000f00 */
[----:B------:R0:W-:Y:S01]  /*29720*/  STL.64 [R1+0xa30], R6 ;  /* 0x000a300601007387 */ /* 0x0001e20000100a00 */
[----:B------:R-:W-:Y:S02]  /*29730*/  MOV R33, 0x48ae85e0 ;  /* 0x48ae85e000217802 */ /* 0x000fe40000000f00 */
[----:B------:R-:W-:Y:S01]  /*29740*/  MOV R10, 0x4c184540 ;  /* 0x4c184540000a7802 */ /* 0x000fe20000000f00 */
[----:B------:R3:W-:Y:S01]  /*29750*/  STL.64 [R1+0xa38], R8 ;  /* 0x000a380801007387 */ /* 0x0007e20000100a00 */
[----:B-1----:R-:W-:Y:S01]  /*29760*/  SEL R2, R11, 0x4, P1 ;  /* 0x000000040b027807 */ /* 0x002fe20000800000 */
[----:B------:R-:W-:Y:S02]  /*29770*/  IMAD.MOV.U32 R11, RZ, RZ, RZ ;  /* 0x000000ffff0b7224 */ /* 0x000fe400078e00ff */
[----:B--2---:R-:W-:Y:S01]  /*29780*/  IMAD.IADD R5, R47, 0x1, R12 ;  /* 0x000000012f057824 */ /* 0x004fe200078e020c */
[----:B------:R1:W-:Y:S01]  /*29790*/  STL.64 [R1+0x13f0], R14 ;  /* 0x0013f00e01007387 */ /* 0x0003e20000100a00 */
[----:B------:R-:W-:-:S02]  /*297a0*/  IADD3 R3, PT, PT, R13, R2, RZ ;  /* 0x000000020d037210 */ /* 0x000fc40007ffe0ff */
[----:B0-----:R-:W-:Y:S01]  /*297b0*/  MOV R6, 0x4c2f75b4 ;  /* 0x4c2f75b400067802 */ /* 0x001fe20000000f00 */
[----:B------:R-:W-:Y:S01]  /*297c0*/  STL.64 [R1+0x13f8], R32 ;  /* 0x0013f82001007387 */ /* 0x000fe20000100a00 */
[----:B------:R-:W-:Y:S02]  /*297d0*/  MOV R7, 0x4cc8c38c ;  /* 0x4cc8c38c00077802 */ /* 0x000fe40000000f00 */
[----:B---3--:R-:W-:Y:S01]  /*297e0*/  MOV R8, 0x4d0fed36 ;  /* 0x4d0fed3600087802 */ /* 0x008fe20000000f00 */
[----:B------:R-:W-:Y:S01]  /*297f0*/  IMAD.MOV.U32 R9, RZ, RZ, 0x4ce5eb4c ;  /* 0x4ce5eb4cff097424 */ /* 0x000fe200078e00ff */
[----:B------:R-:W-:Y:S01]  /*29800*/  IADD3 R43, PT, PT, R2, R5, RZ ;  /* 0x00000005022b7210 */ /* 0x000fe20007ffe0ff */
[----:B------:R0:W-:Y:S01]  /*29810*/  STL.64 [R1+0x1408], R6 ;  /* 0x0014080601007387 */ /* 0x0001e20000100a00 */
[----:B-1----:R-:W-:-:S03]  /*29820*/  MOV R14, 0x4c5914c6 ;  /* 0x4c5914c6000e7802 */ /* 0x002fc60000000f00 */
[----:B------:R-:W-:Y:S01]  /*29830*/  STL.64 [R1+0x1410], R8 ;  /* 0x0014100801007387 */ /* 0x000fe20000100a00 */
[-C--:B------:R-:W-:Y:S02]  /*29840*/  IADD3 R15, PT, PT, R3, R2.reuse, RZ ;  /* 0x00000002030f7210 */ /* 0x080fe40007ffe0ff */
[----:B------:R-:W-:Y:S01]  /*29850*/  IADD3 R51, PT, PT, R43, R2, RZ ;  /* 0x000000022b337210 */ /* 0x000fe20007ffe0ff */
[----:B------:R1:W-:Y:S04]  /*29860*/  STL.64 [R1+0x1418], R10 ;  /* 0x0014180a01007387 */ /* 0x0003e80000100a00 */
[----:B------:R2:W-:Y:S04]  /*29870*/  STL [R1+0xa58], R14 ;  /* 0x000a580e01007387 */ /* 0x0005e80000100800 */
[----:B0-----:R-:W3:Y:S04]  /*29880*/  LDL R6, [R5] ;  /* 0x0000000005067983 */ /* 0x001ee80000100800 */
[----:B------:R-:W3:Y:S01]  /*29890*/  LDL R43, [R43] ;  /* 0x000000002b2b7983 */ /* 0x000ee20000100800 */
[----:B------:R-:W-:-:S03]  /*298a0*/  IMAD.IADD R13, R15, 0x1, R2 ;  /* 0x000000010f0d7824 */ /* 0x000fc600078e0202 */
[----:B------:R0:W4:Y:S04]  /*298b0*/  LDL R33, [R3] ;  /* 0x0000000003217983 */ /* 0x0001280000100800 */
[----:B------:R-:W4:Y:S04]  /*298c0*/  LDL R4, [R5+0x9c4] ;  /* 0x0009c40005047983 */ /* 0x000f280000100800 */
[----:B------:R-:W5:Y:S01]  /*298d0*/  LDL R15, [R15] ;  /* 0x000000000f0f7983 */ /* 0x000f620000100800 */
[----:B------:R-:W-:-:S03]  /*298e0*/  IADD3 R47, PT, PT, R13, R2, RZ ;  /* 0x000000020d2f7210 */ /* 0x000fc60007ffe0ff */
[----:B------:R-:W2:Y:S04]  /*298f0*/  LDL R41, [R51] ;  /* 0x0000000033297983 */ /* 0x000ea80000100800 */
[----:B------:R-:W2:Y:S01]  /*29900*/  LDL R13, [R13] ;  /* 0x000000000d0d7983 */ /* 0x000ea20000100800 */
[----:B0-----:R-:W-:-:S03]  /*29910*/  IMAD.IADD R3, R51, 0x1, R2 ;  /* 0x0000000133037824 */ /* 0x001fc600078e0202 */
[----:B-1----:R-:W2:Y:S01]  /*29920*/  LDL R11, [R47] ;  /* 0x000000002f0b7983 */ /* 0x002ea20000100800 */
[----:B------:R-:W-:-:S03]  /*29930*/  IADD3 R9, PT, PT, R47, R2, RZ ;  /* 0x000000022f097210 */ /* 0x000fc60007ffe0ff */
[----:B------:R0:W2:Y:S04]  /*29940*/  LDL R7, [R3] ;  /* 0x0000000003077983 */ /* 0x0000a80000100800 */
[----:B------:R1:W2:Y:S01]  /*29950*/  LDL R5, [R9] ;  /* 0x0000000009057983 */ /* 0x0002a20000100800 */
[----:B------:R-:W-:-:S05]  /*29960*/  FSEL R48, R48, R44, P1 ;  /* 0x0000002c30307208 */ /* 0x000fca0000800000 */
[C---:B---3--:R-:W-:Y:S01]  /*29970*/  FFMA.FTZ R6, R48.reuse, R6, R43 ;  /* 0x0000000630067223 */ /* 0x048fe2000001002b */
[----:B------:R-:W-:Y:S01]  /*29980*/  IADD3 R43, PT, PT, R9, R2, RZ ;  /* 0x00000002092b7210 */ /* 0x000fe20007ffe0ff */
[----:B----4-:R-:W-:-:S04]  /*29990*/  FFMA.FTZ R4, R48, R4, R33 ;  /* 0x0000000430047223 */ /* 0x010fc80000010021 */
[----:B------:R3:W4:Y:S01]  /*299a0*/  LDL R33, [R43] ;  /* 0x000000002b217983 */ /* 0x0007220000100800 */
[C---:B-----5:R-:W-:Y:S01]  /*299b0*/  FFMA.FTZ R4, R48.reuse, R4, R15 ;  /* 0x0000000430047223 */ /* 0x060fe2000001000f */
[----:B------:R-:W-:Y:S02]  /*299c0*/  IMAD.IADD R15, R43, 0x1, R2 ;  /* 0x000000012b0f7824 */ /* 0x000fe400078e0202 */
[C---:B--2---:R-:W-:Y:S01]  /*299d0*/  FFMA.FTZ R6, R48.reuse, R6, R41 ;  /* 0x0000000630067223 */ /* 0x044fe20000010029 */
[----:B------:R-:W-:Y:S01]  /*299e0*/  IADD3 R41, PT, PT, R3, R2, RZ ;  /* 0x0000000203297210 */ /* 0x000fe20007ffe0ff */
[----:B------:R-:W-:Y:S01]  /*299f0*/  FFMA.FTZ R4, R48, R4, R13 ;  /* 0x0000000430047223 */ /* 0x000fe2000001000d */
[----:B------:R-:W-:-:S03]  /*29a00*/  IADD3 R13, PT, PT, R15, R2, RZ ;  /* 0x000000020f0d7210 */ /* 0x000fc60007ffe0ff */
[--C-:B0-----:R-:W-:Y:S01]  /*29a10*/  IMAD.IADD R3, R41, 0x1, R2.reuse ;  /* 0x0000000129037824 */ /* 0x101fe200078e0202 */
[----:B------:R-:W2:Y:S01]  /*29a20*/  LDL R15, [R15] ;  /* 0x000000000f0f7983 */ /* 0x000ea20000100800 */
[C---:B------:R-:W-:Y:S01]  /*29a30*/  FFMA.FTZ R4, R48.reuse, R4, R11 ;  /* 0x0000000430047223 */ /* 0x040fe2000001000b */
[-C--:B------:R-:W-:Y:S02]  /*29a40*/  IADD3 R11, PT, PT, R13, R2.reuse, RZ ;  /* 0x000000020d0b7210 */ /* 0x080fe40007ffe0ff */
[-C--:B------:R-:W-:Y:S01]  /*29a50*/  IADD3 R53, PT, PT, R3, R2.reuse, RZ ;  /* 0x0000000203357210 */ /* 0x080fe20007ffe0ff */
[----:B------:R0:W5:Y:S02]  /*29a60*/  LDL R8, [R41] ;  /* 0x0000000029087983 */ /* 0x0001640000100800 */
[----:B-1----:R-:W-:Y:S02]  /*29a70*/  IMAD.IADD R9, R11, 0x1, R2 ;  /* 0x000000010b097824 */ /* 0x002fe400078e0202 */
[----:B------:R-:W5:Y:S01]  /*29a80*/  LDL R13, [R13] ;  /* 0x000000000d0d7983 */ /* 0x000f620000100800 */
[----:B------:R-:W-:Y:S01]  /*29a90*/  IADD3 R51, PT, PT, R53, R2, RZ ;  /* 0x0000000235337210 */ /* 0x000fe20007ffe0ff */
[----:B------:R-:W-:-:S02]  /*29aa0*/  FFMA.FTZ R10, R48, R6, R7 ;  /* 0x00000006300a7223 */ /* 0x000fc40000010007 */
[----:B------:R1:W5:Y:S01]  /*29ab0*/  LDL R6, [R3] ;  /* 0x0000000003067983 */ /* 0x0003620000100800 */
[----:B------:R-:W-:-:S03]  /*29ac0*/  IADD3 R7, PT, PT, R9, R2, RZ ;  /* 0x0000000209077210 */ /* 0x000fc60007ffe0ff */
[----:B------:R-:W5:Y:S01]  /*29ad0*/  LDL R11, [R11] ;  /* 0x000000000b0b7983 */ /* 0x000f620000100800 */
[----:B------:R-:W-:Y:S02]  /*29ae0*/  IMAD.IADD R47, R51, 0x1, R2 ;  /* 0x00000001332f7824 */ /* 0x000fe400078e0202 */
[----:B------:R-:W-:Y:S01]  /*29af0*/  FFMA.FTZ R4, R48, R4, R5 ;  /* 0x0000000430047223 */ /* 0x000fe20000010005 */
[----:B------:R-:W5:Y:S01]  /*29b00*/  LDL R53, [R53] ;  /* 0x0000000035357983 */ /* 0x000f620000100800 */
[----:B------:R-:W-:-:S03]  /*29b10*/  IADD3 R5, PT, PT, R7, R2, RZ ;  /* 0x0000000207057210 */ /* 0x000fc60007ffe0ff */
[----:B------:R-:W5:Y:S01]  /*29b20*/  LDL R9, [R9] ;  /* 0x0000000009097983 */ /* 0x000f620000100800 */
[----:B---3--:R-:W-:-:S03]  /*29b30*/  IADD3 R43, PT, PT, R47, R2, RZ ;  /* 0x000000022f2b7210 */ /* 0x008fc60007ffe0ff */
[----:B------:R-:W3:Y:S04]  /*29b40*/  LDL R51, [R51] ;  /* 0x0000000033337983 */ /* 0x000ee80000100800 */
[----:B------:R-:W3:Y:S01]  /*29b50*/  LDL R7, [R7] ;  /* 0x0000000007077983 */ /* 0x000ee20000100800 */
[----:B0-----:R-:W-:-:S03]  /*29b60*/  IMAD.IADD R41, R43, 0x1, R2 ;  /* 0x000000012b297824 */ /* 0x001fc600078e0202 */
[----:B------:R-:W3:Y:S04]  /*29b70*/  LDL R47, [R47] ;  /* 0x000000002f2f7983 */ /* 0x000ee80000100800 */
[----:B------:R-:W3:Y:S01]  /*29b80*/  LDL R5, [R5] ;  /* 0x0000000005057983 */ /* 0x000ee20000100800 */
[----:B-1----:R-:W-:-:S03]  /*29b90*/  IADD3 R3, PT, PT, R41, R2, RZ ;  /* 0x0000000229037210 */ /* 0x002fc60007ffe0ff */
[----:B------:R-:W3:Y:S01]  /*29ba0*/  LDL R43, [R43] ;  /* 0x000000002b2b7983 */ /* 0x000ee20000100800 */
[----:B------:R-:W-:-:S03]  /*29bb0*/  IADD3 R2, PT, PT, R3, R2, RZ ;  /* 0x0000000203027210 */ /* 0x000fc60007ffe0ff */
[----:B------:R-:W3:Y:S04]  /*29bc0*/  LDL R41, [R41] ;  /* 0x0000000029297983 */ /* 0x000ee80000100800 */
[----:B------:R-:W3:Y:S04]  /*29bd0*/  LDL R3, [R3] ;  /* 0x0000000003037983 */ /* 0x000ee80000100800 */
[----:B------:R-:W3:Y:S01]  /*29be0*/  LDL R2, [R2] ;  /* 0x0000000002027983 */ /* 0x000ee20000100800 */
[C---:B----4-:R-:W-:Y:S02]  /*29bf0*/  FFMA.FTZ R12, R48.reuse, R4, R33 ;  /* 0x00000004300c7223 */ /* 0x050fe40000010021 */
[----:B------:R-:W0:Y:S02]  /*29c00*/  @P1 MUFU.LG2 R4, R44 ;  /* 0x0000002c00041308 */ /* 0x000e240000000c00 */
[C---:B--2---:R-:W-:Y:S01]  /*29c10*/  FFMA.FTZ R12, R48.reuse, R12, R15 ;  /* 0x0000000c300c7223 */ /* 0x044fe2000001000f */
[----:B-----5:R-:W-:-:S03]  /*29c20*/  FFMA.FTZ R15, R48, R10, R8 ;  /* 0x0000000a300f7223 */ /* 0x020fc60000010008 */
[C---:B------:R-:W-:Y:S01]  /*29c30*/  FFMA.FTZ R12, R48.reuse, R12, R13 ;  /* 0x0000000c300c7223 */ /* 0x040fe2000001000d */
[----:B------:R-:W-:-:S03]  /*29c40*/  FFMA.FTZ R6, R48, R15, R6 ;  /* 0x0000000f30067223 */ /* 0x000fc60000010006 */
[C---:B------:R-:W-:Y:S01]  /*29c50*/  FFMA.FTZ R12, R48.reuse, R12, R11 ;  /* 0x0000000c300c7223 */ /* 0x040fe2000001000b */
[----:B------:R-:W-:-:S03]  /*29c60*/  FFMA.FTZ R6, R48, R6, R53 ;  /* 0x0000000630067223 */ /* 0x000fc60000010035 */
[C---:B------:R-:W-:Y:S01]  /*29c70*/  FFMA.FTZ R12, R48.reuse, R12, R9 ;  /* 0x0000000c300c7223 */ /* 0x040fe20000010009 */
[----:B---3--:R-:W-:-:S03]  /*29c80*/  FFMA.FTZ R6, R48, R6, R51 ;  /* 0x0000000630067223 */ /* 0x008fc60000010033 */
        /* <DEDUP_REMOVED lines=32> */
.L_x_3294:
[----:B------:R-:W-:Y:S01]  /*29e90*/  FMUL.FTZ R10, R3, 1 ;  /* 0x3f800000030a7820 */ /* 0x000fe20000410000 */
[----:B------:R-:W-:Y:S01]  /*29ea0*/  IMAD.MOV.U32 R6, RZ, RZ, 0x1 ;  /* 0x00000001ff067424 */ /* 0x000fe200078e00ff */
        /* <DEDUP_REMOVED lines=38> */
[----:B0-----:R-:W-:-:S03]  /*2a110*/  HFMA2 R3, -RZ, RZ, 1.3056640625, -1.8671875 ;  /* 0x3d39bf78ff037431 */ /* 0x001fc600000001ff */
[----:B--2---:R-:W-:Y:S01]  /*2a120*/  FMUL.FTZ R4, R5, R4 ;  /* 0x0000000405047220 */ /* 0x004fe20000410000 */
[----:B------:R-:W-:-:S03]  /*2a130*/  MOV R5, 0x3e800000 ;  /* 0x3e80000000057802 */ /* 0x000fc60000000f00 */
        /* <DEDUP_REMOVED lines=44> */
[----:B------:R-:W-:Y:S01]  /*2a400*/  IMAD.MOV.U32 R8, RZ, RZ, R12 ;  /* 0x000000ffff087224 */ /* 0x000fe200078e000c */
[----:B------:R-:W-:Y:S01]  /*2a410*/  MOV R3, R13 ;  /* 0x0000000d00037202 */ /* 0x000fe20000000f00 */
[----:B------:R-:W-:Y:S01]  /*2a420*/  IMAD.MOV.U32 R5, RZ, RZ, R11 ;  /* 0x000000ffff057224 */ /* 0x000fe200078e000b */
[----:B------:R-:W-:Y:S02]  /*2a430*/  MOV R4, R10 ;  /* 0x0000000a00047202 */ /* 0x000fe40000000f00 */
[----:B------:R-:W-:-:S07]  /*2a440*/  MOV R6, 0x2a460 ;  /* 0x0002a46000067802 */ /* 0x000fce0000000f00 */
[----:B------:R-:W-:Y:S05]  /*2a450*/  CALL.REL.NOINC `($__internal_10_$__cuda_sm20_div_rn_f64_full) ;  /* 0x0000009c00c87944 */ /* 0x000fea0003c00000 */
[----:B------:R-:W-:Y:S02]  /*2a460*/  MOV R14, R4 ;  /* 0x00000004000e7202 */ /* 0x000fe40000000f00 */
[----:B------:R-:W-:-:S07]  /*2a470*/  MOV R15, R3 ;  /* 0x00000003000f7202 */ /* 0x000fce0000000f00 */
.L_x_3296:
[----:B------:R-:W-:Y:S05]  /*2a480*/  BSYNC.RECONVERGENT B2 ;  /* 0x0000000000027941 */ /* 0x000fea0003800200 */
.L_x_3295:
        /* <DEDUP_REMOVED lines=128> */
.L_x_3298:
[----:B------:R-:W-:Y:S05]  /*2ac90*/  BSYNC.RECONVERGENT B0 ;  /* 0x0000000000007941 */ /* 0x000fea0003800200 */
.L_x_3297:
        /* <DEDUP_REMOVED lines=14> */
.L_x_3293:
[----:B------:R-:W-:Y:S05]  /*2ad80*/  BSYNC.RECONVERGENT B1 ;  /* 0x0000000000017941 */ /* 0x000fea0003800200 */
.L_x_3282:
[----:B0-----:R-:W-:-:S13]  /*2ad90*/  FSETP.NEU.FTZ.AND P0, PT, R2, RZ, PT ;  /* 0x000000ff0200720b */ /* 0x001fda0003f1d000 */
[----:B------:R-:W-:Y:S05]  /*2ada0*/  @!P0 BRA `(.L_x_3134) ;  /* 0x0000009400688947 */ /* 0x000fea0003800000 */
[----:B------:R-:W-:Y:S01]  /*2adb0*/  FADD.FTZ R9, -R44, 1 ;  /* 0x3f8000002c097421 */ /* 0x000fe20000010100 */
[C---:B------:R-:W-:Y:S01]  /*2adc0*/  FADD.FTZ R8, R49.reuse, 1 ;  /* 0x3f80000031087421 */ /* 0x040fe20000010000 */
[----:B------:R-:W-:Y:S01]  /*2add0*/  HFMA2 R3, -RZ, RZ, 0, 0 ;  /* 0x00000000ff037431 */ /* 0x000fe200000001ff */
[----:B------:R-:W-:Y:S01]  /*2ade0*/  BSSY.RECONVERGENT B0, `(.L_x_3299) ;  /* 0x0000024000007945 */ /* 0x000fe20003800200 */
[----:B------:R-:W-:Y:S01]  /*2adf0*/  FADD.FTZ R10, R49, R9 ;  /* 0x00000009310a7221 */ /* 0x000fe20000010000 */
[----:B------:R-:W-:Y:S01]  /*2ae00*/  IMAD.MOV.U32 R11, RZ, RZ, 0x3f800000 ;  /* 0x3f800000ff0b7424 */ /* 0x000fe200078e00ff */
[----:B------:R-:W-:Y:S02]  /*2ae10*/  MOV R6, RZ ;  /* 0x000000ff00067202 */ /* 0x000fe40000000f00 */
[----:B------:R-:W-:-:S04]  /*2ae20*/  FADD.FTZ R10, R10, 1 ;  /* 0x3f8000000a0a7421 */ /* 0x000fc80000010000 */
[----:B------:R-:W-:-:S04]  /*2ae30*/  FMUL.FTZ R7, R49, R10 ;  /* 0x0000000a31077220 */ /* 0x000fc80000410000 */
[----:B------:R-:W0:Y:S02]  /*2ae40*/  MUFU.RCP R39, R7 ;  /* 0x0000000700277308 */ /* 0x000e240000001000 */
[----:B0-----:R-:W-:-:S07]  /*2ae50*/  FMUL.FTZ R39, R8, R39 ;  /* 0x0000002708277220 */ /* 0x001fce0000410000 */
.L_x_3300:
        /* <DEDUP_REMOVED lines=15> */
[----:B------:R-:W-:Y:S01]  /*2af50*/  MOV R49, R7 ;  /* 0x0000000700317202 */ /* 0x000fe20000000f00 */
[----:B0-----:R-:W-:-:S05]  /*2af60*/  @P1 FMUL.FTZ R4, R4, 5.9604644775390625e-08 ;  /* 0x3380000004041820 */ /* 0x001fca0000410000 */
[----:B------:R-:W-:Y:S01]  /*2af70*/  MOV R7, R4 ;  /* 0x0000000400077202 */ /* 0x000fe20000000f00 */
[C---:B-1----:R-:W-:Y:S01]  /*2af80*/  @P0 FMUL.FTZ R14, R5.reuse, R14 ;  /* 0x0000000e050e0220 */ /* 0x042fe20000410000 */
[----:B------:R-:W-:-:S03]  /*2af90*/  @P1 FMUL.FTZ R5, R5, 5.9604644775390625e-08 ;  /* 0x3380000005051820 */ /* 0x000fc60000410000 */
[----:B------:R-:W0:Y:S01]  /*2afa0*/  @P0 MUFU.RCP R11, R14 ;  /* 0x0000000e000b0308 */ /* 0x000e220000001000 */
[--C-:B------:R-:W-:Y:S01]  /*2afb0*/  @P0 FADD.FTZ R12, R39, -R14.reuse ;  /* 0x8000000e270c0221 */ /* 0x100fe20000010000 */
[----:B------:R-:W-:-:S03]  /*2afc0*/  @P0 IMAD.MOV.U32 R39, RZ, RZ, R14 ;  /* 0x000000ffff270224 */ /* 0x000fc600078e000e */
[----:B0-----:R-:W-:-:S05]  /*2afd0*/  @P0 FMUL.FTZ R11, R12, R11 ;  /* 0x0000000b0c0b0220 */ /* 0x001fca0000410000 */
[----:B------:R-:W-:Y:S01]  /*2afe0*/  FSETP.GTU.OR P0, PT, |R11|, 5.9604644775390625e-08, !P0 ;  /* 0x338000000b00780b */ /* 0x000fe2000470c600 */
[----:B------:R-:W-:Y:S01]  /*2aff0*/  IMAD.MOV.U32 R11, RZ, RZ, R8 ;  /* 0x000000ffff0b7224 */ /* 0x000fe200078e0008 */
[----:B------:R-:W-:-:S11]  /*2b000*/  MOV R8, R5 ;  /* 0x0000000500087202 */ /* 0x000fd60000000f00 */
[----:B------:R-:W-:Y:S05]  /*2b010*/  @P0 BRA P2, `(.L_x_3300) ;  /* 0xfffffffc00900947 */ /* 0x000fea000103ffff */
[----:B------:R-:W-:Y:S05]  /*2b020*/  BSYNC.RECONVERGENT B0 ;  /* 0x0000000000007941 */ /* 0x000fea0003800200 */
.L_x_3299:
[----:B------:R-:W-:Y:S01]  /*2b030*/  FMUL.FTZ R39, R39, R2 ;  /* 0x0000000227277220 */ /* 0x000fe20000410000 */
[----:B------:R-:W-:Y:S06]  /*2b040*/  BRA `(.L_x_3134) ;  /* 0x0000009000c07947 */ /* 0x000fec0003800000 */
.L_x_3259:
        /* <DEDUP_REMOVED lines=8> */
[----:B------:R-:W-:-:S04]  /*2b0d0*/  FMUL.FTZ R3, R9, 1 ;  /* 0x3f80000009037820 */ /* 0x000fc80000410000 */
        /* <DEDUP_REMOVED lines=45> */
[----:B------:R-:W-:Y:S02]  /*2b3b0*/  MOV R8, 0x9999999a ;  /* 0x9999999a00087802 */ /* 0x000fe40000000f00 */
[----:B------:R-:W-:Y:S02]  /*2b3c0*/  MOV R3, 0xbfd99999 ;  /* 0xbfd9999900037802 */ /* 0x000fe40000000f00 */
[----:B------:R-:W-:-:S07]  /*2b3d0*/  MOV R6, 0x2b3f0 ;  /* 0x0002b3f000067802 */ /* 0x000fce0000000f00 */
[----:B------:R-:W-:Y:S05]  /*2b3e0*/  CALL.REL.NOINC `($__internal_10_$__cuda_sm20_div_rn_f64_full) ;  /* 0x0000008c00e47944 */ /* 0x000fea0003c00000 */
[----:B------:R-:W-:Y:S01]  /*2b3f0*/  IMAD.MOV.U32 R6, RZ, RZ, R4 ;  /* 0x000000ffff067224 */ /* 0x000fe200078e0004 */
[----:B------:R-:W-:-:S07]  /*2b400*/  MOV R7, R3 ;  /* 0x0000000300077202 */ /* 0x000fce0000000f00 */
.L_x_3303:
[----:B------:R-:W-:Y:S05]  /*2b410*/  BSYNC.RECONVERGENT B1 ;  /* 0x0000000000017941 */ /* 0x000fea0003800200 */
.L_x_3302:
[----:B------:R-:W-:-:S04]  /*2b420*/  FMUL.FTZ R3, R44, 1 ;  /* 0x3f8000002c037820 */ /* 0x000fc80000410000 */
        /* <DEDUP_REMOVED lines=12> */
.L_x_3306:
        /* <DEDUP_REMOVED lines=14> */
.L_x_3305:
        /* <DEDUP_REMOVED lines=28> */
[----:B------:R-:W-:-:S03]  /*2b790*/  IMAD.MOV.U32 R4, RZ, RZ, 0x7f800000 ;  /* 0x7f800000ff047424 */ /* 0x000fc600078e00ff */
[----:B------:R-:W-:Y:S01]  /*2b7a0*/  FFMA.FTZ R7, R6, 0.69314718246459960938, R7 ;  /* 0x3f31721806077823 */ /* 0x000fe20000010007 */
[C---:B------:R-:W-:Y:S01]  /*2b7b0*/  @P0 FFMA.FTZ R7, |R3|.reuse, R4, +INF ;  /* 0x7f80000003070423 */ /* 0x040fe20000010204 */
[----:B------:R-:W-:Y:S01]  /*2b7c0*/  HFMA2 R6, -RZ, RZ, 0.78662109375, -1877 ;  /* 0x3a4be755ff067431 */ /* 0x000fe200000001ff */
[C---:B------:R-:W-:Y:S01]  /*2b7d0*/  FSETP.NEU.FTZ.AND P0, PT, |R3|.reuse, RZ, PT ;  /* 0x000000ff0300720b */ /* 0x040fe20003f1d200 */
        /* <DEDUP_REMOVED lines=13> */
.L_x_3309:
        /* <DEDUP_REMOVED lines=13> */
.L_x_3308:
        /* <DEDUP_REMOVED lines=15> */
.L_x_3311:
        /* <DEDUP_REMOVED lines=16> */
.L_x_3312:
[----:B------:R-:W-:-:S05]  /*2bb70*/  MOV R4, 0x3b6b1c86 ;  /* 0x3b6b1c8600047802 */ /* 0x000fca0000000f00 */
[----:B------:R-:W-:-:S04]  /*2bb80*/  FFMA.FTZ R4, |R3|, R4, -0.0054712854325771331787 ;  /* 0xbbb3487803047423 */ /* 0x000fc80000010204 */
[----:B------:R-:W-:Y:S01]  /*2bb90*/  FFMA.FTZ R8, |R3|, R4, -0.044627126306295394897 ;  /* 0xbd36caef03087423 */ /* 0x000fe20000010204 */
[----:B------:R-:W-:-:S03]  /*2bba0*/  HFMA2 R4, -RZ, RZ, 1.5048828125, 33.21875 ;  /* 0x3e055027ff047431 */ /* 0x000fc600000001ff */
        /* <DEDUP_REMOVED lines=32> */
.L_x_3310:
[----:B------:R-:W-:Y:S05]  /*2bdb0*/  BSYNC.RECONVERGENT B0 ;  /* 0x0000000000007941 */ /* 0x000fea0003800200 */
.L_x_3307:
        /* <DEDUP_REMOVED lines=38> */
.L_x_3315:
        /* <DEDUP_REMOVED lines=50> */
.L_x_3314:
[----:B------:R-:W-:Y:S05]  /*2c340*/  BSYNC.RECONVERGENT B0 ;  /* 0x0000000000007941 */ /* 0x000fea0003800200 */
.L_x_3313:
[----:B------:R-:W-:Y:S01]  /*2c350*/  FADD.FTZ R3, R9, -R4 ;  /* 0x8000000409037221 */ /* 0x000fe20000010000 */
[----:B------:R-:W-:Y:S01]  /*2c360*/  HFMA2 R6, -RZ, RZ, 0.83837890625, -4044 ;  /* 0x3ab5ebe6ff067431 */ /* 0x000fe200000001ff */
[----:B------:R-:W-:Y:S02]  /*2c370*/  BSSY.RECONVERGENT B0, `(.L_x_3316) ;  /* 0x0000091000007945 */ /* 0x000fe40003800200 */
[C---:B------:R-:W-:Y:S01]  /*2c380*/  FMUL.FTZ R8, R3.reuse, 1.4426950216293334961 ;  /* 0x3fb8aa3b03087820 */ /* 0x040fe20000410000 */
[C---:B------:R-:W-:Y:S02]  /*2c390*/  FSETP.GEU.FTZ.AND P0, PT, |R3|.reuse, 0.40999999642372131348, PT ;  /* 0x3ed1eb850300780b */ /* 0x040fe40003f1e200 */
[----:B------:R-:W-:Y:S01]  /*2c3a0*/  FSETP.NEU.FTZ.AND P2, PT, R3, RZ, PT ;  /* 0x000000ff0300720b */ /* 0x000fe20003f5d000 */
[----:B------:R-:W0:Y:S02]  /*2c3b0*/  FRND R4, R8 ;  /* 0x0000000800047307 */ /* 0x000e240000201000 */
[----:B0-----:R-:W-:-:S04]  /*2c3c0*/  FSEL R4, R4, RZ, P0 ;  /* 0x000000ff04047208 */ /* 0x001fc80000000000 */
        /* <DEDUP_REMOVED lines=24> */
[----:B------:R-:W0:Y:S01]  /*2c550*/  MUFU.RCP R8, R2 ;  /* 0x0000000200087308 */ /* 0x000e220000001000 */
[----:B------:R-:W-:Y:S02]  /*2c560*/  MOV R3, 0x3e055027 ;  /* 0x3e05502700037802 */ /* 0x000fe40000000f00 */
[----:B------:R-:W-:Y:S02]  /*2c570*/  LOP3.LUT R5, R5, 0xff800000, RZ, 0xc0, !PT ;  /* 0xff80000005057812 */ /* 0x000fe400078ec0ff */
[----:B------:R-:W-:-:S03]  /*2c580*/  ISETP.GT.U32.AND P0, PT, R2, 0x7f7fffff, PT ;  /* 0x7f7fffff0200780c */ /* 0x000fc60003f04070 */
[----:B------:R-:W-:Y:S01]  /*2c590*/  IMAD.IADD R6, R2, 0x1, -R5 ;  /* 0x0000000102067824 */ /* 0x000fe200078e0a05 */
        /* <DEDUP_REMOVED lines=30> */
.L_x_3318:
        /* <DEDUP_REMOVED lines=13> */
.L_x_3317:
        /* <DEDUP_REMOVED lines=15> */
.L_x_3320:
        /* <DEDUP_REMOVED lines=16> */
.L_x_3321:
        /* <DEDUP_REMOVED lines=36> */
.L_x_3319:
[----:B------:R-:W-:Y:S05]  /*2cc80*/  BSYNC.RECONVERGENT B0 ;  /* 0x0000000000007941 */ /* 0x000fea0003800200 */
.L_x_3316:
        /* <DEDUP_REMOVED lines=39> */
.L_x_3324:
[----:B------:R-:W-:Y:S01]  /*2cf00*/  FADD.FTZ R12, |R44|, |R44| ;  /* 0x4000002c2c0c7221 */ /* 0x000fe20000010200 */
[----:B------:R-:W-:-:S03]  /*2cf10*/  IMAD.MOV.U32 R2, RZ, RZ, 0x37cbac00 ;  /* 0x37cbac00ff027424 */ /* 0x000fc600078e00ff */
        /* <DEDUP_REMOVED lines=48> */
.L_x_3323:
[----:B------:R-:W-:Y:S05]  /*2d220*/  BSYNC.RECONVERGENT B0 ;  /* 0x0000000000007941 */ /* 0x000fea0003800200 */
.L_x_3322:
[----:B------:R-:W-:-:S04]  /*2d230*/  FADD.FTZ R6, R9, -R6 ;  /* 0x8000000609067221 */ /* 0x000fc80000010000 */
[----:B------:R-:W-:-:S06]  /*2d240*/  FMUL.FTZ R6, R6, 1.4426950216293334961 ;  /* 0x3fb8aa3b06067820 */ /* 0x000fcc0000410000 */
[----:B------:R-:W0:Y:S02]  /*2d250*/  MUFU.EX2 R6, R6 ;  /* 0x0000000600067308 */ /* 0x000e240000000800 */
[----:B0-----:R-:W-:Y:S01]  /*2d260*/  FFMA.FTZ R39, -R39, R6, -R4 ;  /* 0x0000000627277223 */ /* 0x001fe20000010904 */
[----:B------:R-:W-:Y:S06]  /*2d270*/  BRA `(.L_x_3134) ;  /* 0x0000007000347947 */ /* 0x000fec0003800000 */
.L_x_3304:
        /* <DEDUP_REMOVED lines=51> */
[----:B------:R-:W-:Y:S02]  /*2d5b0*/  HFMA2 R6, -RZ, RZ, 0.78662109375, -1877 ;  /* 0x3a4be755ff067431 */ /* 0x000fe400000001ff */
[C---:B------:R-:W-:Y:S01]  /*2d5c0*/  @P0 FFMA.FTZ R3, |R44|.reuse, R5, +INF ;  /* 0x7f8000002c030423 */ /* 0x040fe20000010205 */
[----:B------:R-:W-:Y:S02]  /*2d5d0*/  FSETP.NEU.FTZ.AND P0, PT, |R44|, RZ, PT ;  /* 0x000000ff2c00720b */ /* 0x000fe40003f1d200 */
[----:B------:R-:W-:Y:S01]  /*2d5e0*/  FFMA.FTZ R6, R7, R6, -0.0027776553761214017868 ;  /* 0xbb36095307067423 */ /* 0x000fe20000010006 */
[----:B------:R-:W-:-:S03]  /*2d5f0*/  FMUL.FTZ R3, R3, 0.5 ;  /* 0x3f00000003037820 */ /* 0x000fc60000410000 */
[----:B------:R-:W-:Y:S02]  /*2d600*/  FFMA.FTZ R7, R7, R6, 0.083333276212215423584 ;  /* 0x3daaaaa307077423 */ /* 0x000fe40000010006 */
        /* <DEDUP_REMOVED lines=8> */
.L_x_3329:
        /* <DEDUP_REMOVED lines=13> */
.L_x_3328:
        /* <DEDUP_REMOVED lines=15> */
.L_x_3331:
        /* <DEDUP_REMOVED lines=16> */
.L_x_3332:
[----:B------:R-:W-:-:S05]  /*2d950*/  MOV R3, 0x3b6b1c86 ;  /* 0x3b6b1c8600037802 */ /* 0x000fca0000000f00 */
        /* <DEDUP_REMOVED lines=8> */
[----:B------:R-:W-:-:S04]  /*2d9e0*/  HFMA2 R3, -RZ, RZ, 1.5048828125, 33.21875 ;  /* 0x3e055027ff037431 */ /* 0x000fc800000001ff */
        /* <DEDUP_REMOVED lines=26> */
.L_x_3330:
[----:B------:R-:W-:Y:S05]  /*2db90*/  BSYNC.RECONVERGENT B0 ;  /* 0x0000000000007941 */ /* 0x000fea0003800200 */
.L_x_3327:
        /* <DEDUP_REMOVED lines=14> */
[----:B------:R-:W-:Y:S01]  /*2dc80*/  IMAD.MOV.U32 R2, RZ, RZ, 0x3e055027 ;  /* 0x3e055027ff027424 */ /* 0x000fe200078e00ff */
        /* <DEDUP_REMOVED lines=24> */
.L_x_3335:
        /* <DEDUP_REMOVED lines=50> */
.L_x_3334:
[----:B------:R-:W-:Y:S05]  /*2e130*/  BSYNC.RECONVERGENT B0 ;  /* 0x0000000000007941 */ /* 0x000fea0003800200 */
.L_x_3333:
        /* <DEDUP_REMOVED lines=8> */
.L_x_3326:
[----:B------:R-:W-:Y:S01]  /*2e1c0*/  FSETP.GT.FTZ.AND P0, PT, |R44|, 1, PT ;  /* 0x3f8000002c00780b */ /* 0x000fe20003f14200 */
[----:B------:R-:W-:Y:S01]  /*2e1d0*/  IMAD.MOV.U32 R13, RZ, RZ, 0x3f0284fc ;  /* 0x3f0284fcff0d7424 */ /* 0x000fe200078e00ff */
        /* <DEDUP_REMOVED lines=15> */
[----:B------:R-:W-:Y:S01]  /*2e2d0*/  STL.64 [R1+0x1400], R32 ;  /* 0x0014002001007387 */ /* 0x000fe20000100a00 */
[----:B------:R-:W-:-:S02]  /*2e2e0*/  MOV R11, 0x4cc5f8af ;  /* 0x4cc5f8af000b7802 */ /* 0x000fc40000000f00 */
[----:B------:R-:W-:Y:S01]  /*2e2f0*/  MOV R14, 0x46ff3c00 ;  /* 0x46ff3c00000e7802 */ /* 0x000fe20000000f00 */
[----:B------:R2:W-:Y:S01]  /*2e300*/  STL.64 [R1+0xa30], R2 ;  /* 0x000a300201007387 */ /* 0x0005e20000100a00 */
[----:B0-----:R-:W-:Y:S02]  /*2e310*/  MOV R8, 0xfffffffc ;  /* 0xfffffffc00087802 */ /* 0x001fe40000000f00 */
[C---:B------:R-:W-:Y:S01]  /*2e320*/  IADD3 R9, PT, PT, R47.reuse, 0x9c4, RZ ;  /* 0x000009c42f097810 */ /* 0x040fe20007ffe0ff */
[----:B-1----:R-:W-:Y:S01]  /*2e330*/  IMAD.MOV.U32 R13, RZ, RZ, 0x44f0a000 ;  /* 0x44f0a000ff0d7424 */ /* 0x002fe200078e00ff */
[----:B------:R-:W-:Y:S01]  /*2e340*/  MOV R12, 0x42840000 ;  /* 0x42840000000c7802 */ /* 0x000fe20000000f00 */
[----:B------:R0:W-:Y:S01]  /*2e350*/  STL.64 [R1+0xa38], R4 ;  /* 0x000a380401007387 */ /* 0x0001e20000100a00 */
[----:B------:R-:W-:Y:S02]  /*2e360*/  @P0 IADD3 R9, PT, PT, R47, 0x9f4, RZ ;  /* 0x000009f42f090810 */ /* 0x000fe40007ffe0ff */
[----:B------:R-:W-:Y:S01]  /*2e370*/  SEL R8, R8, 0x4, P0 ;  /* 0x0000000408087807 */ /* 0x000fe20000000000 */
[----:B------:R1:W-:Y:S01]  /*2e380*/  STL.64 [R1+0x13f0], R12 ;  /* 0x0013f00c01007387 */ /* 0x0003e20000100a00 */
[----:B------:R-:W-:Y:S01]  /*2e390*/  MOV R15, 0x48ae85e0 ;  /* 0x48ae85e0000f7802 */ /* 0x000fe20000000f00 */
[----:B--2---:R-:W-:Y:S01]  /*2e3a0*/  IMAD.MOV.U32 R3, RZ, RZ, 0x4cc8c38c ;  /* 0x4cc8c38cff037424 */ /* 0x004fe200078e00ff */
[----:B------:R-:W-:Y:S01]  /*2e3b0*/  IADD3 R33, PT, PT, R9, R8, RZ ;  /* 0x0000000809217210 */ /* 0x000fe20007ffe0ff */
[----:B------:R2:W-:Y:S01]  /*2e3c0*/  STL.64 [R1+0xa40], R6 ;  /* 0x000a400601007387 */ /* 0x0005e20000100a00 */
[----:B------:R-:W-:-:S03]  /*2e3d0*/  MOV R2, 0x4c2f75b4 ;  /* 0x4c2f75b400027802 */ /* 0x000fc60000000f00 */
[----:B------:R3:W-:Y:S01]  /*2e3e0*/  STL.64 [R1+0xa50], R10 ;  /* 0x000a500a01007387 */ /* 0x0007e20000100a00 */
[----:B0-----:R-:W-:Y:S02]  /*2e3f0*/  MOV R4, 0x4d0fed36 ;  /* 0x4d0fed3600047802 */ /* 0x001fe40000000f00 */
[----:B------:R-:W-:Y:S01]  /*2e400*/  MOV R5, 0x4ce5eb4c ;  /* 0x4ce5eb4c00057802 */ /* 0x000fe20000000f00 */
[----:B------:R0:W-:Y:S01]  /*2e410*/  STL.64 [R1+0x13f8], R14 ;  /* 0x0013f80e01007387 */ /* 0x0001e20000100a00 */
[----:B-1----:R-:W-:Y:S01]  /*2e420*/  SEL R12, RZ, 0x30, !P0 ;  /* 0x00000030ff0c7807 */ /* 0x002fe20004000000 */
[----:B--2---:R-:W-:Y:S01]  /*2e430*/  IMAD.MOV.U32 R6, RZ, RZ, 0x4c184540 ;  /* 0x4c184540ff067424 */ /* 0x004fe200078e00ff */
[----:B------:R-:W-:Y:S01]  /*2e440*/  MOV R7, RZ ;  /* 0x000000ff00077202 */ /* 0x000fe20000000f00 */
[----:B------:R-:W-:Y:S01]  /*2e450*/  STL.64 [R1+0x1408], R2 ;  /* 0x0014080201007387 */ /* 0x000fe20000100a00 */
[----:B------:R-:W-:Y:S01]  /*2e460*/  IADD3 R51, PT, PT, R47, R12, RZ ;  /* 0x0000000c2f337210 */ /* 0x000fe20007ffe0ff */
[----:B---3--:R-:W-:-:S02]  /*2e470*/  IMAD.MOV.U32 R10, RZ, RZ, 0x3f800000 ;  /* 0x3f800000ff0a7424 */ /* 0x008fc400078e00ff */
[----:B------:R1:W-:Y:S01]  /*2e480*/  STL.64 [R1+0x1410], R4 ;  /* 0x0014100401007387 */ /* 0x0003e20000100a00 */
[----:B0-----:R-:W-:-:S03]  /*2e490*/  IMAD.IADD R15, R33, 0x1, R8 ;  /* 0x00000001210f7824 */ /* 0x001fc600078e0208 */
[----:B------:R0:W-:Y:S04]  /*2e4a0*/  STL.64 [R1+0x1418], R6 ;  /* 0x0014180601007387 */ /* 0x0001e80000100a00 */
[----:B------:R-:W-:Y:S01]  /*2e4b0*/  STL [R1+0xa58], R40 ;  /* 0x000a582801007387 */ /* 0x000fe20000100800 */
[----:B------:R-:W-:-:S03]  /*2e4c0*/  IADD3 R53, PT, PT, R15, R8, RZ ;  /* 0x000000080f357210 */ /* 0x000fc60007ffe0ff */
[----:B------:R2:W-:Y:S04]  /*2e4d0*/  STL [R1+0x13ec], R10 ;  /* 0x0013ec0a01007387 */ /* 0x0005e80000100800 */
[----:B------:R-:W3:Y:S04]  /*2e4e0*/  LDL R33, [R33] ;  /* 0x0000000021217983 */ /* 0x000ee80000100800 */
[----:B-1----:R-:W3:Y:S01]  /*2e4f0*/  LDL R4, [R51+0x9c4] ;  /* 0x0009c40033047983 */ /* 0x002ee20000100800 */
[----:B------:R-:W-:Y:S01]  /*2e500*/  IADD3 R47, PT, PT, R8, R51, RZ ;  /* 0x00000033082f7210 */ /* 0x000fe20007ffe0ff */
[----:B------:R-:W-:-:S02]  /*2e510*/  IMAD.IADD R43, R53, 0x1, R8 ;  /* 0x00000001352b7824 */ /* 0x000fc400078e0208 */
[----:B------:R-:W4:Y:S01]  /*2e520*/  LDL R15, [R15] ;  /* 0x000000000f0f7983 */ /* 0x000f220000100800 */
[----:B------:R-:W-:-:S03]  /*2e530*/  IADD3 R9, PT, PT, R47, R8, RZ ;  /* 0x000000082f097210 */ /* 0x000fc60007ffe0ff */
[----:B------:R-:W5:Y:S01]  /*2e540*/  LDL R13, [R53] ;  /* 0x00000000350d7983 */ /* 0x000f620000100800 */
[----:B0-----:R-:W-:-:S03]  /*2e550*/  IADD3 R7, PT, PT, R43, R8, RZ ;  /* 0x000000082b077210 */ /* 0x001fc60007ffe0ff */
[----:B------:R-:W2:Y:S04]  /*2e560*/  LDL R6, [R51] ;  /* 0x0000000033067983 */ /* 0x000ea80000100800 */
[----:B------:R-:W2:Y:S04]  /*2e570*/  LDL R39, [R47] ;  /* 0x000000002f277983 */ /* 0x000ea80000100800 */
[----:B------:R-:W2:Y:S04]  /*2e580*/  LDL R11, [R43] ;  /* 0x000000002b0b7983 */ /* 0x000ea80000100800 */
[----:B------:R-:W2:Y:S04]  /*2e590*/  LDL R5, [R9] ;  /* 0x0000000009057983 */ /* 0x000ea80000100800 */
[----:B------:R-:W2:Y:S01]  /*2e5a0*/  LDL R3, [R7] ;  /* 0x0000000007037983 */ /* 0x000ea20000100800 */
[----:B------:R-:W0:Y:S02]  /*2e5b0*/  MUFU.RCP R41, R44 ;  /* 0x0000002c00297308 */ /* 0x000e240000001000 */
[----:B0-----:R-:W-:-:S02]  /*2e5c0*/  FSEL R2, R41, R44, P0 ;  /* 0x0000002c29027208 */ /* 0x001fc40000000000 */
[----:B------:R-:W-:-:S03]  /*2e5d0*/  IADD3 R41, PT, PT, R7, R8, RZ ;  /* 0x0000000807297210 */ /* 0x000fc60007ffe0ff */
[C---:B---3--:R-:W-:Y:S02]  /*2e5e0*/  FFMA.FTZ R4, R2.reuse, R4, R33 ;  /* 0x0000000402047223 */ /* 0x048fe40000010021 */
[----:B------:R-:W3:Y:S02]  /*2e5f0*/  LDL R33, [R41] ;  /* 0x0000000029217983 */ /* 0x000ee40000100800 */
[----:B----4-:R-:W-:-:S04]  /*2e600*/  FFMA.FTZ R4, R2, R4, R15 ;  /* 0x0000000402047223 */ /* 0x010fc8000001000f */
[----:B-----5:R-:W-:Y:S01]  /*2e610*/  FFMA.FTZ R4, R2, R4, R13 ;  /* 0x0000000402047223 */ /* 0x020fe2000001000d */
[----:B------:R-:W-:Y:S01]  /*2e620*/  IMAD.IADD R13, R9, 0x1, R8 ;  /* 0x00000001090d7824 */ /* 0x000fe200078e0208 */
[----:B------:R-:W-:-:S04]  /*2e630*/  IADD3 R15, PT, PT, R41, R8, RZ ;  /* 0x00000008290f7210 */ /* 0x000fc80007ffe0ff */
[----:B--2---:R-:W2:Y:S01]  /*2e640*/  LDL R10, [R13] ;  /* 0x000000000d0a7983 */ /* 0x004ea20000100800 */
[C---:B------:R-:W-:Y:S01]  /*2e650*/  FFMA.FTZ R6, R2.reuse, R6, R39 ;  /* 0x0000000602067223 */ /* 0x040fe20000010027 */
[----:B------:R-:W-:-:S03]  /*2e660*/  FFMA.FTZ R4, R2, R4, R11 ;  /* 0x0000000402047223 */ /* 0x000fc6000001000b */
[C---:B------:R-:W-:Y:S01]  /*2e670*/  FFMA.FTZ R12, R2.reuse, R6, R5 ;  /* 0x00000006020c7223 */ /* 0x040fe20000010005 */
[----:B------:R-:W-:Y:S02]  /*2e680*/  IMAD.IADD R5, R13, 0x1, R8 ;  /* 0x000000010d057824 */ /* 0x000fe400078e0208 */
[----:B------:R-:W-:Y:S01]  /*2e690*/  FFMA.FTZ R4, R2, R4, R3 ;  /* 0x0000000402047223 */ /* 0x000fe20000010003 */
[-C--:B------:R-:W-:Y:S02]  /*2e6a0*/  IADD3 R3, PT, PT, R15, R8.reuse, RZ ;  /* 0x000000080f037210 */ /* 0x080fe40007ffe0ff */
[----:B------:R0:W4:Y:S01]  /*2e6b0*/  LDL R6, [R5] ;  /* 0x0000000005067983 */ /* 0x0001220000100800 */
[----:B------:R-:W-:-:S03]  /*2e6c0*/  IADD3 R53, PT, PT, R5, R8, RZ ;  /* 0x0000000805357210 */ /* 0x000fc60007ffe0ff */
[----:B------:R-:W5:Y:S01]  /*2e6d0*/  LDL R15, [R15] ;  /* 0x000000000f0f7983 */ /* 0x000f620000100800 */
[--C-:B------:R-:W-:Y:S01]  /*2e6e0*/  IMAD.IADD R11, R3, 0x1, R8.reuse ;  /* 0x00000001030b7824 */ /* 0x100fe200078e0208 */
[-C--:B------:R-:W-:Y:S02]  /*2e6f0*/  IADD3 R51, PT, PT, R53, R8.reuse, RZ ;  /* 0x0000000835337210 */ /* 0x080fe40007ffe0ff */
[----:B------:R1:W5:Y:S02]  /*2e700*/  LDL R13, [R3] ;  /* 0x00000000030d7983 */ /* 0x0003640000100800 */
[-C--:B------:R-:W-:Y:S01]  /*2e710*/  IADD3 R9, PT, PT, R11, R8.reuse, RZ ;  /* 0x000000080b097210 */ /* 0x080fe20007ffe0ff */
[----:B------:R-:W-:Y:S01]  /*2e720*/  IMAD.IADD R47, R51, 0x1, R8 ;  /* 0x00000001332f7824 */ /* 0x000fe200078e0208 */
[----:B------:R-:W5:Y:S02]  /*2e730*/  LDL R53, [R53] ;  /* 0x0000000035357983 */ /* 0x000f640000100800 */
[----:B------:R-:W-:-:S02]  /*2e740*/  IADD3 R7, PT, PT, R9, R8, RZ ;  /* 0x0000000809077210 */ /* 0x000fc40007ffe0ff */
[----:B------:R-:W5:Y:S01]  /*2e750*/  LDL R11, [R11] ;  /* 0x000000000b0b7983 */ /* 0x000f620000100800 */
[----:B------:R-:W-:-:S03]  /*2e760*/  IADD3 R43, PT, PT, R47, R8, RZ ;  /* 0x000000082f2b7210 */ /* 0x000fc60007ffe0ff */
[----:B------:R-:W5:Y:S01]  /*2e770*/  LDL R51, [R51] ;  /* 0x0000000033337983 */ /* 0x000f620000100800 */
[----:B0-----:R-:W-:-:S03]  /*2e780*/  IMAD.IADD R5, R7, 0x1, R8 ;  /* 0x0000000107057824 */ /* 0x001fc600078e0208 */
[----:B------:R-:W5:Y:S01]  /*2e790*/  LDL R9, [R9] ;  /* 0x0000000009097983 */ /* 0x000f620000100800 */
[----:B------:R-:W-:-:S03]  /*2e7a0*/  IADD3 R41, PT, PT, R43, R8, RZ ;  /* 0x000000082b297210 */ /* 0x000fc60007ffe0ff */
[----:B------:R-:W5:Y:S04]  /*2e7b0*/  LDL R47, [R47] ;  /* 0x000000002f2f7983 */ /* 0x000f680000100800 */
[----:B------:R-:W5:Y:S01]  /*2e7c0*/  LDL R7, [R7] ;  /* 0x0000000007077983 */ /* 0x000f620000100800 */
[----:B------:R-:W-:-:S03]  /*2e7d0*/  IADD3 R39, PT, PT, R41, R8, RZ ;  /* 0x0000000829277210 */ /* 0x000fc60007ffe0ff */
[----:B------:R-:W5:Y:S04]  /*2e7e0*/  LDL R43, [R43] ;  /* 0x000000002b2b7983 */ /* 0x000f680000100800 */
[----:B------:R-:W5:Y:S01]  /*2e7f0*/  LDL R5, [R5] ;  /* 0x0000000005057983 */ /* 0x000f620000100800 */
[----:B-1----:R-:W-:-:S03]  /*2e800*/  IMAD.IADD R3, R39, 0x1, R8 ;  /* 0x0000000127037824 */ /* 0x002fc600078e0208 */
[----:B------:R-:W5:Y:S02]  /*2e810*/  LDL R41, [R41] ;  /* 0x0000000029297983 */ /* 0x000f640000100800 */
[----:B------:R-:W-:Y:S02]  /*2e820*/  IADD3 R8, PT, PT, R3, R8, RZ ;  /* 0x0000000803087210 */ /* 0x000fe40007ffe0ff */
[----:B------:R-:W5:Y:S04]  /*2e830*/  LDL R39, [R39] ;  /* 0x0000000027277983 */ /* 0x000f680000100800 */
[----:B------:R-:W5:Y:S04]  /*2e840*/  LDL R3, [R3] ;  /* 0x0000000003037983 */ /* 0x000f680000100800 */
[----:B------:R-:W5:Y:S01]  /*2e850*/  LDL R8, [R8] ;  /* 0x0000000008087983 */ /* 0x000f620000100800 */
[----:B------:R-:W-:Y:S01]  /*2e860*/  FSETP.GEU.FTZ.AND P1, PT, R49, 200, PT ;  /* 0x434800003100780b */ /* 0x000fe20003f3e000 */
[C---:B--2---:R-:W-:Y:S01]  /*2e870*/  FFMA.FTZ R10, R2.reuse, R12, R10 ;  /* 0x0000000c020a7223 */ /* 0x044fe2000001000a */
[----:B---3--:R-:W-:-:S02]  /*2e880*/  FFMA.FTZ R12, R2, R4, R33 ;  /* 0x00000004020c7223 */ /* 0x008fc40000010021 */
[----:B------:R-:W0:Y:S01]  /*2e890*/  @P0 MUFU.LG2 R4, R44 ;  /* 0x0000002c00040308 */ /* 0x000e220000000c00 */
        /* <DEDUP_REMOVED lines=40> */
.L_x_3337:
        /* <DEDUP_REMOVED lines=95> */
.L_x_3339:
[----:B------:R-:W-:Y:S05]  /*2f110*/  BSYNC.RECONVERGENT B2 ;  /* 0x0000000000027941 */ /* 0x000fea0003800200 */
.L_x_3338:
        /* <DEDUP_REMOVED lines=128> */
.L_x_3341:
[----:B------:R-:W-:Y:S05]  /*2f920*/  BSYNC.RECONVERGENT B0 ;  /* 0x0000000000007941 */ /* 0x000fea0003800200 */
.L_x_3340:
        /* <DEDUP_REMOVED lines=14> */
.L_x_3336:
[----:B------:R-:W-:Y:S05]  /*2fa10*/  BSYNC.RECONVERGENT B1 ;  /* 0x0000000000017941 */ /* 0x000fea0003800200 */
.L_x_3325:
        /* <DEDUP_REMOVED lines=9> */
.L_x_3345:
        /* <DEDUP_REMOVED lines=11> */
.L_x_3344:
[----:B------:R-:W0:Y:S01]  /*2fb60*/  MUFU.RCP R2, R44 ;  /* 0x0000002c00027308 */ /* 0x000e220000001000 */
[----:B------:R-:W-:-:S04]  /*2fb70*/  FMUL.FTZ R3, R3, R8 ;  /* 0x0000000803037220 */ /* 0x000fc80000410000 */
[----:B0-----:R-:W-:-:S07]  /*2fb80*/  FMUL.FTZ R39, R3, R2 ;  /* 0x0000000203277220 */ /* 0x001fce0000410000 */
.L_x_3343:
[----:B------:R-:W-:Y:S05]  /*2fb90*/  BSYNC.RECONVERGENT B0 ;  /* 0x0000000000007941 */ /* 0x000fea0003800200 */
.L_x_3342:
[----:B------:R-:W-:Y:S01]  /*2fba0*/  FADD.FTZ R39, -R39, 1 ;  /* 0x3f80000027277421 */ /* 0x000fe20000010100 */
[----:B------:R-:W-:Y:S06]  /*2fbb0*/  BRA `(.L_x_3134) ;  /* 0x0000004400e47947 */ /* 0x000fec0003800000 */
.L_x_3301:
[----:B------:R0:W1:Y:S02]  /*2fbc0*/  DMUL R6, R34, R4 ;  /* 0x0000000422067228 */ /* 0x0000640000000000 */
[----:B0-----:R-:W-:-:S15]  /*2fbd0*/  FMUL.FTZ R4, R44, 1 ;  /* 0x3f8000002c047820 */ /* 0x001fde0000410000 */
        /* <DEDUP_REMOVED lines=10> */
[----:B0-----:R-:W-:Y:S05]  /*2fc80*/  @!P1 BRA `(.L_x_3346) ;  /* 0x0000001c00809947 */ /* 0x001fea0003800000 */
[----:B------:R-:W-:Y:S01]  /*2fc90*/  BSSY.RECONVERGENT B0, `(.L_x_3347) ;  /* 0x0000012000007945 */ /* 0x000fe20003800200 */
[----:B------:R-:W-:Y:S01]  /*2fca0*/  FADD.FTZ R3, -R49, -RZ ;  /* 0x800000ff31037221 */ /* 0x000fe20000010100 */
[----:B------:R-:W-:Y:S01]  /*2fcb0*/  MOV R7, 0x1 ;  /* 0x0000000100077802 */ /* 0x000fe20000000f00 */
[----:B------:R-:W-:Y:S01]  /*2fcc0*/  IMAD.MOV.U32 R5, RZ, RZ, 0x3f800000 ;  /* 0x3f800000ff057424 */ /* 0x000fe200078e00ff */
[----:B------:R-:W-:-:S07]  /*2fcd0*/  MOV R39, RZ ;  /* 0x000000ff00277202 */ /* 0x000fce0000000f00 */
.L_x_3348:
        /* <DEDUP_REMOVED lines=14> */
.L_x_3347:
        /* <DEDUP_REMOVED lines=48> */
.L_x_3351:
        /* <DEDUP_REMOVED lines=13> */
.L_x_3350:
        /* <DEDUP_REMOVED lines=15> */
.L_x_3353:
        /* <DEDUP_REMOVED lines=16> */
.L_x_3354:
        /* <DEDUP_REMOVED lines=36> */
.L_x_3352:
[----:B------:R-:W-:Y:S05]  /*305c0*/  BSYNC.RECONVERGENT B0 ;  /* 0x0000000000007941 */ /* 0x000fea0003800200 */
.L_x_3349:
        /* <DEDUP_REMOVED lines=38> */
.L_x_3357:
        /* <DEDUP_REMOVED lines=50> */
.L_x_3356:
[----:B------:R-:W-:Y:S05]  /*30b50*/  BSYNC.RECONVERGENT B0 ;  /* 0x0000000000007941 */ /* 0x000fea0003800200 */
.L_x_3355:
        /* <DEDUP_REMOVED lines=67> */
.L_x_3360:
[----:B------:R-:W-:-:S04]  /*30f90*/  FADD.FTZ R6, |R44|, -3 ;  /* 0xc04000002c067421 */ /* 0x000fc80000010200 */
[----:B------:R-:W-:-:S04]  /*30fa0*/  FADD.FTZ R3, R6, -259.2509765625 ;  /* 0xc381a02006037421 */ /* 0x000fc80000010000 */
[----:B------:R-:W-:-:S04]  /*30fb0*/  FFMA.FTZ R3, R6, R3, -10777.1796875 ;  /* 0xc62864b806037423 */ /* 0x000fc80000010003 */
[----:B------:R-:W-:-:S04]  /*30fc0*/  FFMA.FTZ R3, R6, R3, -92685.046875 ;  /* 0xc7b5068606037423 */ /* 0x000fc80000010003 */
[----:B------:R-:W-:Y:S01]  /*30fd0*/  FFMA.FTZ R8, R6, R3, -206353.578125 ;  /* 0xc849846506087423 */ /* 0x000fe20000010003 */
[----:B------:R-:W-:-:S03]  /*30fe0*/  HFMA2 R3, -RZ, RZ, 4.23046875, 0.62255859375 ;  /* 0x443b38fbff037431 */ /* 0x000fc600000001ff */
[----:B------:R-:W0:Y:S02]  /*30ff0*/  MUFU.RCP R5, R8 ;  /* 0x0000000800057308 */ /* 0x000e240000001000 */
[----:B------:R-:W-:-:S04]  /*31000*/  FFMA.FTZ R3, R6, -R3, -12349.7421875 ;  /* 0xc640f6f806037423 */ /* 0x000fc80000010803 */
[----:B------:R-:W-:-:S04]  /*31010*/  FFMA.FTZ R3, R6, R3, -41061.375 ;  /* 0xc720656006037423 */ /* 0x000fc80000010003 */
[----:B------:R-:W-:-:S04]  /*31020*/  FFMA.FTZ R3, R6, R3, -48310.6640625 ;  /* 0xc73cb6aa06037423 */ /* 0x000fc80000010003 */
[----:B------:R-:W-:-:S04]  /*31030*/  FFMA.FTZ R3, R6, R3, -143033.40625 ;  /* 0xc80bae5a06037423 */ /* 0x000fc80000010003 */
[----:B0-----:R-:W-:Y:S01]  /*31040*/  FFMA.FTZ R5, R3, R5, R6 ;  /* 0x0000000503057223 */ /* 0x001fe20000010006 */
[----:B------:R-:W-:Y:S06]  /*31050*/  BRA `(.L_x_3361) ;  /* 0x00000004000c7947 */ /* 0x000fec0003800000 */
.L_x_3359:
        /* <DEDUP_REMOVED lines=15> */
.L_x_3362:
        /* <DEDUP_REMOVED lines=16> */
.L_x_3363:
        /* <DEDUP_REMOVED lines=36> */
.L_x_3361:
[----:B------:R-:W-:Y:S05]  /*31490*/  BSYNC.RECONVERGENT B0 ;  /* 0x0000000000007941 */ /* 0x000fea0003800200 */
.L_x_3358:
        /* <DEDUP_REMOVED lines=39> */
.L_x_3366:
        /* <DEDUP_REMOVED lines=50> */
.L_x_3365:
[----:B------:R-:W-:Y:S05]  /*31a30*/  BSYNC.RECONVERGENT B0 ;  /* 0x0000000000007941 */ /* 0x000fea0003800200 */
.L_x_3364:
[----:B------:R-:W-:-:S04]  /*31a40*/  FADD.FTZ R6, R7, -R6 ;  /* 0x8000000607067221 */ /* 0x000fc80000010000 */
[----:B------:R-:W-:-:S06]  /*31a50*/  FMUL.FTZ R6, R6, 1.4426950216293334961 ;  /* 0x3fb8aa3b06067820 */ /* 0x000fcc0000410000 */
[----:B------:R-:W0:Y:S02]  /*31a60*/  MUFU.EX2 R6, R6 ;  /* 0x0000000600067308 */ /* 0x000e240000000800 */
[----:B0-----:R-:W-:Y:S01]  /*31a70*/  FFMA.FTZ R39, -R39, R6, -R4 ;  /* 0x0000000627277223 */ /* 0x001fe20000010904 */
[----:B------:R-:W-:Y:S06]  /*31a80*/  BRA `(.L_x_3134) ;  /* 0x0000002800307947 */ /* 0x000fec0003800000 */
.L_x_3346:
        /* <DEDUP_REMOVED lines=34> */
[----:B------:R-:W-:Y:S01]  /*31cb0*/  I2FP.F32.S32 R4, R5 ;  /* 0x0000000500047245 */ /* 0x000fe20000201400 */
[----:B------:R-:W-:Y:S02]  /*31cc0*/  IMAD.MOV.U32 R5, RZ, RZ, 0x7f800000 ;  /* 0x7f800000ff057424 */ /* 0x000fe400078e00ff */
        /* <DEDUP_REMOVED lines=28> */
.L_x_3371:
        /* <DEDUP_REMOVED lines=13> */
.L_x_3370:
        /* <DEDUP_REMOVED lines=15> */
.L_x_3373:
        /* <DEDUP_REMOVED lines=16> */
.L_x_3374:
        /* <DEDUP_REMOVED lines=36> */
.L_x_3372:
[----:B------:R-:W-:Y:S05]  /*32390*/  BSYNC.RECONVERGENT B0 ;  /* 0x0000000000007941 */ /* 0x000fea0003800200 */
.L_x_3369:
        /* <DEDUP_REMOVED lines=38> */
.L_x_3377:
        /* <DEDUP_REMOVED lines=50> */
.L_x_3376:
[----:B------:R-:W-:Y:S05]  /*32920*/  BSYNC.RECONVERGENT B0 ;  /* 0x0000000000007941 */ /* 0x000fea0003800200 */
.L_x_3375:
        /* <DEDUP_REMOVED lines=10> */
.L_x_3368:
        /* <DEDUP_REMOVED lines=15> */
[----:B------:R0:W-:Y:S01]  /*32ac0*/  STL.64 [R1+0x13f0], R14 ;  /* 0x0013f00e01007387 */ /* 0x0001e20000100a00 */
[----:B------:R-:W-:-:S02]  /*32ad0*/  MOV R6, 0x419c28d0 ;  /* 0x419c28d000067802 */ /* 0x000fc40000000f00 */
[----:B------:R-:W-:Y:S01]  /*32ae0*/  MOV R7, 0x43e0f8e7 ;  /* 0x43e0f8e700077802 */ /* 0x000fe20000000f00 */
[----:B------:R2:W-:Y:S01]  /*32af0*/  STL.64 [R1+0xa50], R2 ;  /* 0x000a500201007387 */ /* 0x0005e20000100a00 */
[----:B------:R-:W-:Y:S02]  /*32b00*/  MOV R9, 0x47946fa6 ;  /* 0x47946fa600097802 */ /* 0x000fe40000000f00 */
[----:B-1----:R-:W-:Y:S01]  /*32b10*/  MOV R12, 0xfffffffc ;  /* 0xfffffffc000c7802 */ /* 0x002fe20000000f00 */
[----:B------:R1:W-:Y:S01]  /*32b20*/  STL.64 [R1+0x13f8], R32 ;  /* 0x0013f82001007387 */ /* 0x0003e20000100a00 */
[C---:B------:R-:W-:Y:S02]  /*32b30*/  IADD3 R13, PT, PT, R47.reuse, 0x9c4, RZ ;  /* 0x000009c42f0d7810 */ /* 0x040fe40007ffe0ff */
[----:B------:R-:W-:Y:S01]  /*32b40*/  @P1 IADD3 R13, PT, PT, R47, 0x9f4, RZ ;  /* 0x000009f42f0d1810 */ /* 0x000fe20007ffe0ff */
[----:B------:R3:W-:Y:S01]  /*32b50*/  STL.64 [R1+0xa28], R4 ;  /* 0x000a280401007387 */ /* 0x0007e20000100a00 */
[----:B------:R-:W-:-:S02]  /*32b60*/  MOV R10, 0x4912f03a ;  /* 0x4912f03a000a7802 */ /* 0x000fc40000000f00 */
[----:B0-----:R-:W-:Y:S01]  /*32b70*/  SEL R14, RZ, 0x30, !P1 ;  /* 0x00000030ff0e7807 */ /* 0x001fe20004800000 */
[----:B------:R0:W-:Y:S01]  /*32b80*/  STL.64 [R1+0xa30], R6 ;  /* 0x000a300601007387 */ /* 0x0001e20000100a00 */
[----:B--2---:R-:W-:Y:S02]  /*32b90*/  SEL R2, R12, 0x4, P1 ;  /* 0x000000040c027807 */ /* 0x004fe40000800000 */
[----:B------:R-:W-:Y:S01]  /*32ba0*/  MOV R12, 0x4c5914c6 ;  /* 0x4c5914c6000c7802 */ /* 0x000fe20000000f00 */
[----:B------:R2:W-:Y:S01]  /*32bb0*/  STL.64 [R1+0xa38], R8 ;  /* 0x000a380801007387 */ /* 0x0005e20000100a00 */
[----:B------:R-:W-:Y:S01]  /*32bc0*/  IADD3 R47, PT, PT, R47, R14, RZ ;  /* 0x0000000e2f2f7210 */ /* 0x000fe20007ffe0ff */
[----:B-1----:R-:W-:Y:S02]  /*32bd0*/  IMAD.IADD R33, R13, 0x1, R2 ;  /* 0x000000010d217824 */ /* 0x002fe400078e0202 */
[----:B------:R1:W-:Y:S01]  /*32be0*/  STL.64 [R1+0xa40], R10 ;  /* 0x000a400a01007387 */ /* 0x0003e20000100a00 */
[----:B---3--:R-:W-:Y:S01]  /*32bf0*/  IMAD.MOV.U32 R4, RZ, RZ, 0x4a20fbd8 ;  /* 0x4a20fbd8ff047424 */ /* 0x008fe200078e00ff */
[----:B------:R-:W-:-:S02]  /*32c00*/  MOV R5, 0x4b4b8b8f ;  /* 0x4b4b8b8f00057802 */ /* 0x000fc40000000f00 */
[----:B0-----:R-:W-:Y:S01]  /*32c10*/  MOV R6, 0x4c2f75b4 ;  /* 0x4c2f75b400067802 */ /* 0x001fe20000000f00 */
[----:B------:R-:W-:Y:S01]  /*32c20*/  IMAD.MOV.U32 R7, RZ, RZ, 0x4cc8c38c ;  /* 0x4cc8c38cff077424 */ /* 0x000fe200078e00ff */
[----:B------:R-:W-:Y:S01]  /*32c30*/  IADD3 R15, PT, PT, R33, R2, RZ ;  /* 0x00000002210f7210 */ /* 0x000fe20007ffe0ff */
[----:B------:R0:W-:Y:S01]  /*32c40*/  STL.64 [R1+0x1400], R4 ;  /* 0x0014000401007387 */ /* 0x0001e20000100a00 */
[----:B--2---:R-:W-:Y:S01]  /*32c50*/  IMAD.MOV.U32 R8, RZ, RZ, 0x4d0fed36 ;  /* 0x4d0fed36ff087424 */ /* 0x004fe200078e00ff */
[----:B------:R-:W-:Y:S02]  /*32c60*/  MOV R9, 0x4ce5eb4c ;  /* 0x4ce5eb4c00097802 */ /* 0x000fe40000000f00 */
[----:B------:R-:W-:Y:S01]  /*32c70*/  STL.64 [R1+0x1408], R6 ;  /* 0x0014080601007387 */ /* 0x000fe20000100a00 */
[----:B-1----:R-:W-:Y:S01]  /*32c80*/  MOV R10, 0x4c184540 ;  /* 0x4c184540000a7802 */ /* 0x002fe20000000f00 */
[----:B------:R-:W-:Y:S02]  /*32c90*/  IMAD.MOV.U32 R11, RZ, RZ, RZ ;  /* 0x000000ffff0b7224 */ /* 0x000fe400078e00ff */
[----:B------:R1:W-:Y:S01]  /*32ca0*/  STL.64 [R1+0x1410], R8 ;  /* 0x0014100801007387 */ /* 0x0003e20000100a00 */
[----:B------:R-:W-:-:S03]  /*32cb0*/  IMAD.IADD R51, R15, 0x1, R2 ;  /* 0x000000010f337824 */ /* 0x000fc600078e0202 */
[----:B------:R2:W-:Y:S04]  /*32cc0*/  STL.64 [R1+0x1418], R10 ;  /* 0x0014180a01007387 */ /* 0x0005e80000100a00 */
[----:B------:R3:W-:Y:S04]  /*32cd0*/  STL [R1+0xa58], R12 ;  /* 0x000a580c01007387 */ /* 0x0007e80000100800 */
[----:B------:R-:W4:Y:S04]  /*32ce0*/  LDL R33, [R33] ;  /* 0x0000000021217983 */ /* 0x000f280000100800 */
[----:B0-----:R-:W4:Y:S01]  /*32cf0*/  LDL R4, [R47+0x9c4] ;  /* 0x0009c4002f047983 */ /* 0x001f220000100800 */
[----:B------:R-:W-:-:S03]  /*32d00*/  IADD3 R41, PT, PT, R2, R47, RZ ;  /* 0x0000002f02297210 */ /* 0x000fc60007ffe0ff */
[----:B------:R-:W5:Y:S01]  /*32d10*/  LDL R15, [R15] ;  /* 0x000000000f0f7983 */ /* 0x000f620000100800 */
[-C--:B------:R-:W-:Y:S01]  /*32d20*/  IADD3 R43, PT, PT, R51, R2.reuse, RZ ;  /* 0x00000002332b7210 */ /* 0x080fe20007ffe0ff */
[----:B-1----:R-:W-:Y:S02]  /*32d30*/  IMAD.IADD R9, R41, 0x1, R2 ;  /* 0x0000000129097824 */ /* 0x002fe400078e0202 */
[----:B------:R-:W3:Y:S01]  /*32d40*/  LDL R13, [R51] ;  /* 0x00000000330d7983 */ /* 0x000ee20000100800 */
[----:B------:R-:W-:-:S03]  /*32d50*/  IADD3 R7, PT, PT, R43, R2, RZ ;  /* 0x000000022b077210 */ /* 0x000fc60007ffe0ff */
[----:B------:R-:W3:Y:S04]  /*32d60*/  LDL R6, [R47] ;  /* 0x000000002f067983 */ /* 0x000ee80000100800 */
[----:B------:R0:W3:Y:S04]  /*32d70*/  LDL R39, [R41] ;  /* 0x0000000029277983 */ /* 0x0000e80000100800 */
[----:B--2---:R-:W2:Y:S04]  /*32d80*/  LDL R11, [R43] ;  /* 0x000000002b0b7983 */ /* 0x004ea80000100800 */
[----:B------:R-:W2:Y:S04]  /*32d90*/  LDL R5, [R9] ;  /* 0x0000000009057983 */ /* 0x000ea80000100800 */
[----:B------:R-:W2:Y:S01]  /*32da0*/  LDL R3, [R7] ;  /* 0x0000000007037983 */ /* 0x000ea20000100800 */
[----:B------:R-:W-:Y:S01]  /*32db0*/  FSEL R48, R48, R44, P1 ;  /* 0x0000002c30307208 */ /* 0x000fe20000800000 */
[----:B0-----:R-:W-:-:S04]  /*32dc0*/  IMAD.IADD R41, R7, 0x1, R2 ;  /* 0x0000000107297824 */ /* 0x001fc800078e0202 */
[C---:B----4-:R-:W-:Y:S02]  /*32dd0*/  FFMA.FTZ R4, R48.reuse, R4, R33 ;  /* 0x0000000430047223 */ /* 0x050fe40000010021 */
[----:B------:R-:W4:Y:S02]  /*32de0*/  LDL R33, [R41] ;  /* 0x0000000029217983 */ /* 0x000f240000100800 */
[----:B-----5:R-:W-:-:S04]  /*32df0*/  FFMA.FTZ R4, R48, R4, R15 ;  /* 0x0000000430047223 */ /* 0x020fc8000001000f */
[----:B---3--:R-:W-:Y:S01]  /*32e00*/  FFMA.FTZ R4, R48, R4, R13 ;  /* 0x0000000430047223 */ /* 0x008fe2000001000d */
[-C--:B------:R-:W-:Y:S02]  /*32e10*/  IADD3 R13, PT, PT, R9, R2.reuse, RZ ;  /* 0x00000002090d7210 */ /* 0x080fe40007ffe0ff */
[----:B------:R-:W-:-:S03]  /*32e20*/  IADD3 R15, PT, PT, R41, R2, RZ ;  /* 0x00000002290f7210 */ /* 0x000fc60007ffe0ff */
[----:B------:R-:W3:Y:S01]  /*32e30*/  LDL R8, [R13] ;  /* 0x000000000d087983 */ /* 0x000ee20000100800 */
[C---:B------:R-:W-:Y:S01]  /*32e40*/  FFMA.FTZ R6, R48.reuse, R6, R39 ;  /* 0x0000000630067223 */ /* 0x040fe20000010027 */
[----:B--2---:R-:W-:-:S03]  /*32e50*/  FFMA.FTZ R4, R48, R4, R11 ;  /* 0x0000000430047223 */ /* 0x004fc6000001000b */
[C---:B------:R-:W-:Y:S01]  /*32e60*/  FFMA.FTZ R10, R48.reuse, R6, R5 ;  /* 0x00000006300a7223 */ /* 0x040fe20000010005 */
[----:B------:R-:W-:Y:S01]  /*32e70*/  IADD3 R5, PT, PT, R13, R2, RZ ;  /* 0x000000020d057210 */ /* 0x000fe20007ffe0ff */
[----:B------:R-:W-:Y:S01]  /*32e80*/  FFMA.FTZ R4, R48, R4, R3 ;  /* 0x0000000430047223 */ /* 0x000fe20000010003 */
[--C-:B------:R-:W-:Y:S02]  /*32e90*/  IMAD.IADD R3, R15, 0x1, R2.reuse ;  /* 0x000000010f037824 */ /* 0x100fe400078e0202 */
[-C--:B------:R-:W-:Y:S01]  /*32ea0*/  IADD3 R53, PT, PT, R5, R2.reuse, RZ ;  /* 0x0000000205357210 */ /* 0x080fe20007ffe0ff */
[----:B------:R-:W2:Y:S02]  /*32eb0*/  LDL R15, [R15] ;  /* 0x000000000f0f7983 */ /* 0x000ea40000100800 */
[-C--:B------:R-:W-:Y:S02]  /*32ec0*/  IADD3 R11, PT, PT, R3, R2.reuse, RZ ;  /* 0x00000002030b7210 */ /* 0x080fe40007ffe0ff */
[----:B------:R-:W-:Y:S01]  /*32ed0*/  IMAD.IADD R51, R53, 0x1, R2 ;  /* 0x0000000135337824 */ /* 0x000fe200078e0202 */
[----:B------:R0:W5:Y:S01]  /*32ee0*/  LDL R6, [R5] ;  /* 0x0000000005067983 */ /* 0x0001620000100800 */
[----:B------:R-:W-:-:S03]  /*32ef0*/  IADD3 R9, PT, PT, R11, R2, RZ ;  /* 0x000000020b097210 */ /* 0x000fc60007ffe0ff */
[----:B------:R1:W5:Y:S01]  /*32f00*/  LDL R13, [R3] ;  /* 0x00000000030d7983 */ /* 0x0003620000100800 */
[-C--:B------:R-:W-:Y:S01]  /*32f10*/  IADD3 R47, PT, PT, R51, R2.reuse, RZ ;  /* 0x00000002332f7210 */ /* 0x080fe20007ffe0ff */
[----:B------:R-:W-:Y:S02]  /*32f20*/  IMAD.IADD R7, R9, 0x1, R2 ;  /* 0x0000000109077824 */ /* 0x000fe400078e0202 */
[----:B------:R-:W5:Y:S01]  /*32f30*/  LDL R53, [R53] ;  /* 0x0000000035357983 */ /* 0x000f620000100800 */
[----:B------:R-:W-:-:S03]  /*32f40*/  IADD3 R43, PT, PT, R47, R2, RZ ;  /* 0x000000022f2b7210 */ /* 0x000fc60007ffe0ff */
[----:B------:R-:W5:Y:S01]  /*32f50*/  LDL R11, [R11] ;  /* 0x000000000b0b7983 */ /* 0x000f620000100800 */
[----:B0-----:R-:W-:-:S03]  /*32f60*/  IADD3 R5, PT, PT, R7, R2, RZ ;  /* 0x0000000207057210 */ /* 0x001fc60007ffe0ff */
[----:B------:R-:W5:Y:S04]  /*32f70*/  LDL R51, [R51] ;  /* 0x0000000033337983 */ /* 0x000f680000100800 */
[----:B------:R-:W5:Y:S01]  /*32f80*/  LDL R9, [R9] ;  /* 0x0000000009097983 */ /* 0x000f620000100800 */
[----:B------:R-:W-:-:S03]  /*32f90*/  IMAD.IADD R41, R43, 0x1, R2 ;  /* 0x000000012b297824 */ /* 0x000fc600078e0202 */
[----:B------:R-:W5:Y:S04]  /*32fa0*/  LDL R47, [R47] ;  /* 0x000000002f2f7983 */ /* 0x000f680000100800 */
[----:B------:R-:W5:Y:S01]  /*32fb0*/  LDL R7, [R7] ;  /* 0x0000000007077983 */ /* 0x000f620000100800 */
[----:B------:R-:W-:-:S03]  /*32fc0*/  IADD3 R39, PT, PT, R41, R2, RZ ;  /* 0x0000000229277210 */ /* 0x000fc60007ffe0ff */
        /* <DEDUP_REMOVED lines=8> */
[C---:B---3--:R-:W-:Y:S01]  /*33050*/  FFMA.FTZ R8, R48.reuse, R10, R8 ;  /* 0x0000000a30087223 */ /* 0x048fe20000010008 */
[----:B----4-:R-:W-:-:S02]  /*33060*/  FFMA.FTZ R10, R48, R4, R33 ;  /* 0x00000004300a7223 */ /* 0x010fc40000010021 */
        /* <DEDUP_REMOVED lines=41> */
.L_x_3379:
        /* <DEDUP_REMOVED lines=40> */
[----:B0-----:R-:W-:-:S03]  /*33580*/  MOV R3, 0x3d39bf78 ;  /* 0x3d39bf7800037802 */ /* 0x001fc60000000f00 */
[----:B--2---:R-:W-:Y:S01]  /*33590*/  FMUL.FTZ R4, R5, R4 ;  /* 0x0000000405047220 */ /* 0x004fe20000410000 */
        /* <DEDUP_REMOVED lines=11> */
[----:B------:R-:W-:-:S03]  /*33650*/  @P0 IMAD.MOV.U32 R5, RZ, RZ, 0x7f800000 ;  /* 0x7f800000ff050424 */ /* 0x000fc600078e00ff */
        /* <DEDUP_REMOVED lines=39> */
[----:B------:R-:W-:Y:S01]  /*338d0*/  MOV R14, R4 ;  /* 0x00000004000e7202 */ /* 0x000fe20000000f00 */
[----:B------:R-:W-:-:S07]  /*338e0*/  IMAD.MOV.U32 R15, RZ, RZ, R3 ;  /* 0x000000ffff0f7224 */ /* 0x000fce00078e0003 */
.L_x_3381:
[----:B------:R-:W-:Y:S05]  /*338f0*/  BSYNC.RECONVERGENT B2 ;  /* 0x0000000000027941 */ /* 0x000fea0003800200 */
.L_x_3380:
[----:B------:R-:W-:Y:S01]  /*33900*/  HFMA2 R7, -RZ, RZ, 1.9912109375, 0.00128841400146484375 ;  /* 0x3ff71547ff077431 */ /* 0x000fe200000001ff */
        /* <DEDUP_REMOVED lines=107> */
[----:B-1----:R-:W-:Y:S01]  /*33fc0*/  LEA R11, R6, R5, 0x14 ;  /* 0x00000005060b7211 */ /* 0x002fe200078ea0ff */
[----:B------:R-:W-:Y:S01]  /*33fd0*/  IMAD.MOV.U32 R10, RZ, RZ, R4 ;  /* 0x000000ffff0a7224 */ /* 0x000fe200078e0004 */
[----:B0-2---:R-:W-:Y:S06]  /*33fe0*/  @!P0 BRA `(.L_x_3383) ;  /* 0x0000000000448947 */ /* 0x005fec0003800000 */
[----:B------:R-:W-:Y:S01]  /*33ff0*/  FSETP.GEU.FTZ.AND P0, PT, |R35|, 4.2275390625, PT ;  /* 0x408748002300780b */ /* 0x000fe20003f1e200 */
[----:B------:R-:W-:-:S12]  /*34000*/  DSETP.GEU.AND P1, PT, R34, RZ, PT ;  /* 0x000000ff2200722a */ /* 0x000fd80003f2e000 */
[----:B------:R-:W-:-:S04]  /*34010*/  @!P0 LEA.HI R2, R6, R6, RZ, 0x1 ;  /* 0x0000000606028211 */ /* 0x000fc800078f08ff */
[----:B------:R-:W-:Y:S01]  /*34020*/  @!P0 SHF.R.S32.HI R3, RZ, 0x1, R2 ;  /* 0x00000001ff038819 */ /* 0x000fe20000011402 */
[----:B------:R-:W-:-:S03]  /*34030*/  @!P0 IMAD.MOV.U32 R2, RZ, RZ, RZ ;  /* 0x000000ffff028224 */ /* 0x000fc600078e00ff */
[----:B------:R-:W-:Y:S02]  /*34040*/  @!P0 LEA R5, R3, R5, 0x14 ;  /* 0x0000000503058211 */ /* 0x000fe400078ea0ff */
        /* <DEDUP_REMOVED lines=11> */
.L_x_3383:
[----:B------:R-:W-:Y:S05]  /*34100*/  BSYNC.RECONVERGENT B0 ;  /* 0x0000000000007941 */ /* 0x000fea0003800200 */
.L_x_3382:
        /* <DEDUP_REMOVED lines=14> */
.L_x_3378:
[----:B------:R-:W-:Y:S05]  /*341f0*/  BSYNC.RECONVERGENT B1 ;  /* 0x0000000000017941 */ /* 0x000fea0003800200 */
.L_x_3367:
[----:B-1----:R-:W-:Y:S02]  /*34200*/  FSETP.NEU.FTZ.AND P0, PT, R8, RZ, PT ;  /* 0x000000ff0800720b */ /* 0x002fe40003f1d000 */
[----:B------:R-:W-:-:S11]  /*34210*/  MOV R39, RZ ;  /* 0x000000ff00277202 */ /* 0x000fd60000000f00 */
[----:B------:R-:W-:Y:S05]  /*34220*/  @!P0 BRA `(.L_x_3384) ;  /* 0x0000000000448947 */ /* 0x000fea0003800000 */
[----:B0-----:R-:W-:Y:S02]  /*34230*/  HFMA2 R5, -RZ, RZ, 0, 0 ;  /* 0x00000000ff057431 */ /* 0x001fe400000001ff */
[----:B------:R-:W-:Y:S02]  /*34240*/  IMAD.MOV.U32 R6, RZ, RZ, 0x3f800000 ;  /* 0x3f800000ff067424 */ /* 0x000fe400078e00ff */
[----:B------:R-:W-:Y:S01]  /*34250*/  HFMA2 R3, -RZ, RZ, 1.875, 0 ;  /* 0x3f800000ff037431 */ /* 0x000fe200000001ff */
[----:B------:R-:W-:-:S07]  /*34260*/  MOV R2, R44 ;  /* 0x0000002c00027202 */ /* 0x000fce0000000f00 */
.L_x_3385:
        /* <DEDUP_REMOVED lines=13> */
.L_x_3384:
[----:B------:R-:W-:-:S07]  /*34340*/  FADD.FTZ R39, -R39, 1 ;  /* 0x3f80000027277421 */ /* 0x000fce0000010100 */
.L_x_3134:
[----:B------:R-:W-:Y:S05]  /*34350*/  BSYNC.RECONVERGENT B5 ;  /* 0x0000000000057941 */ /* 0x000fea0003800200 */
.L_x_3133:
[----:B------:R-:W-:-:S04]  /*34360*/  MOV R47, 0x0 ;  /* 0x00000000002f7802 */ /* 0x000fc80000000f00 */
[----:B0-----:R-:W-:Y:S05]  /*34370*/  RET.REL.NODEC R46 `(_ZN2at6native29vectorized_elementwise_kernelILi4EN48_GLOBAL__N__08322988_15_IGammaKernel_cu_cb51a28d10CalcIgammaIfEESt5arrayIPcLm3EEEEviT0_T1_) ;  /* 0xfffffcbc2e207950 */ /* 0x001fea0003c3ffff */
        .weak           $__internal_10_$__cuda_sm20_div_rn_f64_full
        .type           $__internal_10_$__cuda_sm20_div_rn_f64_full,@function
        .size           $__internal_10_$__cuda_sm20_div_rn_f64_full,($__internal_11_$__cuda_sm20_dsqrt_rn_f64_mediumpath_v1 - $__internal_10_$__cuda_sm20_div_rn_f64_full)
$__internal_10_$__cuda_sm20_div_rn_f64_full:
[----:B------:R-:W-:Y:S01]  /*34380*/  IMAD.MOV.U32 R33, RZ, RZ, R3 ;  /* 0x000000ffff217224 */ /* 0x000fe200078e0003 */
[----:B------:R-:W-:Y:S01]  /*34390*/  LOP3.LUT R12, R5, 0x800fffff, RZ, 0xc0, !PT ;  /* 0x800fffff050c7812 */ /* 0x000fe200078ec0ff */
[----:B------:R-:W-:Y:S01]  /*343a0*/  IMAD.MOV.U32 R11, RZ, RZ, R5 ;  /* 0x000000ffff0b7224 */ /* 0x000fe200078e0005 */
[-C--:B------:R-:W-:Y:S01]  /*343b0*/  MOV R10, R4.reuse ;  /* 0x00000004000a7202 */ /* 0x080fe20000000f00 */
[----:B------:R-:W-:Y:S01]  /*343c0*/  BSSY.RECONVERGENT B0, `(.L_x_3386) ;  /* 0x0000082000007945 */ /* 0x000fe20003800200 */
[C---:B------:R-:W-:Y:S02]  /*343d0*/  FSETP.GEU.AND P2, PT, |R33|.reuse, 1.469367938527859385e-39, PT ;  /* 0x001000002100780b */ /* 0x040fe40003f4e200 */
[----:B------:R-:W-:Y:S02]  /*343e0*/  LOP3.LUT R13, R12, 0x3ff00000, RZ, 0xfc, !PT ;  /* 0x3ff000000c0d7812 */ /* 0x000fe400078efcff */
[----:B------:R-:W-:Y:S02]  /*343f0*/  MOV R12, R4 ;  /* 0x00000004000c7202 */ /* 0x000fe40000000f00 */
[----:B------:R-:W-:-:S02]  /*34400*/  LOP3.LUT R3, R33, 0x7ff00000, RZ, 0xc0, !PT ;  /* 0x7ff0000021037812 */ /* 0x000fc400078ec0ff */
[----:B------:R-:W-:Y:S02]  /*34410*/  MOV R32, R8 ;  /* 0x0000000800207202 */ /* 0x000fe40000000f00 */
[C---:B------:R-:W-:Y:S02]  /*34420*/  LOP3.LUT R8, R5.reuse, 0x7ff00000, RZ, 0xc0, !PT ;  /* 0x7ff0000005087812 */ /* 0x040fe400078ec0ff */
[----:B------:R-:W-:Y:S01]  /*34430*/  FSETP.GEU.AND P0, PT, |R5|, 1.469367938527859385e-39, PT ;  /* 0x001000000500780b */ /* 0x000fe20003f0e200 */
[----:B------:R-:W-:Y:S01]  /*34440*/  @!P2 IMAD.MOV.U32 R40, RZ, RZ, RZ ;  /* 0x000000ffff28a224 */ /* 0x000fe200078e00ff */
[----:B------:R-:W-:Y:S02]  /*34450*/  @!P2 LOP3.LUT R4, R11, 0x7ff00000, RZ, 0xc0, !PT ;  /* 0x7ff000000b04a812 */ /* 0x000fe400078ec0ff */
[C---:B------:R-:W-:Y:S02]  /*34460*/  ISETP.GE.U32.AND P1, PT, R3.reuse, R8, PT ;  /* 0x000000080300720c */ /* 0x040fe40003f26070 */
[----:B------:R-:W-:Y:S01]  /*34470*/  @!P2 ISETP.GE.U32.AND P3, PT, R3, R4, PT ;  /* 0x000000040300a20c */ /* 0x000fe20003f66070 */
[----:B------:R-:W-:Y:S01]  /*34480*/  HFMA2 R4, -RZ, RZ, 0.0045166015625, 0 ;  /* 0x1ca00000ff047431 */ /* 0x000fe200000001ff */
[----:B------:R-:W-:-:S02]  /*34490*/  MOV R14, R32 ;  /* 0x00000020000e7202 */ /* 0x000fc40000000f00 */
[----:B------:R-:W-:Y:S02]  /*344a0*/  MOV R42, 0x1 ;  /* 0x00000001002a7802 */ /* 0x000fe40000000f00 */
[C---:B------:R-:W-:Y:S01]  /*344b0*/  @!P2 SEL R5, R4.reuse, 0x63400000, !P3 ;  /* 0x634000000405a807 */ /* 0x040fe20005800000 */
[----:B------:R-:W0:Y:S01]  /*344c0*/  @!P0 DMUL R12, R10, 8.98846567431157953865e+307 ;  /* 0x7fe000000a0c8828 */ /* 0x000e220000000000 */
[----:B------:R-:W-:Y:S01]  /*344d0*/  SEL R7, R4, 0x63400000, !P1 ;  /* 0x6340000004077807 */ /* 0x000fe20004800000 */
[----:B0-----:R-:W0:Y:S01]  /*344e0*/  MUFU.RCP64H R43, R13 ;  /* 0x0000000d002b7308 */ /* 0x001e220000001800 */
[--C-:B------:R-:W-:Y:S02]  /*344f0*/  @!P2 LOP3.LUT R5, R5, 0x80000000, R33.reuse, 0xf8, !PT ;  /* 0x800000000505a812 */ /* 0x100fe400078ef821 */
[----:B------:R-:W-:Y:S02]  /*34500*/  LOP3.LUT R15, R7, 0x800fffff, R33, 0xf8, !PT ;  /* 0x800fffff070f7812 */ /* 0x000fe400078ef821 */
[----:B------:R-:W-:-:S02]  /*34510*/  @!P2 LOP3.LUT R41, R5, 0x100000, RZ, 0xfc, !PT ;  /* 0x001000000529a812 */ /* 0x000fc400078efcff */
[----:B------:R-:W-:Y:S02]  /*34520*/  MOV R7, R3 ;  /* 0x0000000300077202 */ /* 0x000fe40000000f00 */
[----:B------:R-:W-:-:S15]  /*34530*/  @!P0 LOP3.LUT R8, R13, 0x7ff00000, RZ, 0xc0, !PT ;  /* 0x7ff000000d088812 */ /* 0x000fde00078ec0ff */
[----:B------:R-:W-:-:S15]  /*34540*/  NOP ;  /* 0x0000000000007918 */ /* 0x000fde0000000000 */
[----:B------:R-:W-:-:S15]  /*34550*/  NOP ;  /* 0x0000000000007918 */ /* 0x000fde0000000000 */
[----:B------:R-:W-:-:S08]  /*34560*/  NOP ;  /* 0x0000000000007918 */ /* 0x000fd00000000000 */
[----:B------:R-:W1:Y:S02]  /*34570*/  @!P2 DFMA R14, R14, 2, -R40 ;  /* 0x400000000e0ea82b */ /* 0x000e640000000828 */
[----:B-1----:R-:W-:-:S05]  /*34580*/  @!P2 LOP3.LUT R7, R15, 0x7ff00000, RZ, 0xc0, !PT ;  /* 0x7ff000000f07a812 */ /* 0x002fca00078ec0ff */
        /* <DEDUP_REMOVED lines=45> */
[----:B------:R-:W-:Y:S02]  /*34860*/  MOV R32, RZ ;  /* 0x000000ff00207202 */ /* 0x000fe40000000f00 */
[CC--:B------:R-:W-:Y:S02]  /*34870*/  VIADDMNMX R5, R3.reuse, -R8.reuse, 0xb9600000, !PT ;  /* 0xb960000003057446 */ /* 0x0c0fe40007800908 */
[----:B------:R-:W-:Y:S02]  /*34880*/  ISETP.GE.U32.AND P0, PT, R3, R8, PT ;  /* 0x000000080300720c */ /* 0x000fe40003f06070 */
[----:B------:R-:W-:Y:S02]  /*34890*/  VIMNMX R5, PT, PT, R5, 0x46a00000, PT ;  /* 0x46a0000005057848 */ /* 0x000fe40003fe0100 */
[----:B------:R-:W-:-:S04]  /*348a0*/  SEL R4, R4, 0x63400000, !P0 ;  /* 0x6340000004047807 */ /* 0x000fc80004000000 */
        /* <DEDUP_REMOVED lines=23> */
[----:B------:R-:W-:-:S03]  /*34a20*/  FSEL R4, R32, R42, !P0 ;  /* 0x0000002a20047208 */ /* 0x000fc60004000000 */
[----:B------:R-:W-:Y:S01]  /*34a30*/  IMAD.MOV.U32 R43, RZ, RZ, R5 ;  /* 0x000000ffff2b7224 */ /* 0x000fe200078e0005 */
[----:B------:R-:W-:Y:S01]  /*34a40*/  MOV R42, R4 ;  /* 0x00000004002a7202 */ /* 0x000fe20000000f00 */
[----:B------:R-:W-:Y:S06]  /*34a50*/  BRA `(.L_x_3388) ;  /* 0x0000000000607947 */ /* 0x000fec0003800000 */
.L_x_3387:
        /* <DEDUP_REMOVED lines=11> */
[----:B------:R-:W-:Y:S01]  /*34b10*/  @P0 LOP3.LUT R3, R11, 0x7ff00000, RZ, 0xfc, !PT ;  /* 0x7ff000000b030812 */ /* 0x000fe200078efcff */
[----:B------:R-:W-:Y:S01]  /*34b20*/  @!P0 IMAD.MOV.U32 R42, RZ, RZ, RZ ;  /* 0x000000ffff2a8224 */ /* 0x000fe200078e00ff */
[----:B------:R-:W-:Y:S02]  /*34b30*/  @!P0 MOV R43, R11 ;  /* 0x0000000b002b8202 */ /* 0x000fe40000000f00 */
[----:B------:R-:W-:Y:S01]  /*34b40*/  @P0 MOV R42, RZ ;  /* 0x000000ff002a0202 */ /* 0x000fe20000000f00 */
[----:B------:R-:W-:Y:S01]  /*34b50*/  @P0 IMAD.MOV.U32 R43, RZ, RZ, R3 ;  /* 0x000000ffff2b0224 */ /* 0x000fe200078e0003 */
[----:B------:R-:W-:Y:S06]  /*34b60*/  BRA `(.L_x_3388) ;  /* 0x00000000001c7947 */ /* 0x000fec0003800000 */
.L_x_3390:
[----:B------:R-:W-:Y:S02]  /*34b70*/  LOP3.LUT R3, R11, 0x80000, RZ, 0xfc, !PT ;  /* 0x000800000b037812 */ /* 0x000fe400078efcff */
[----:B------:R-:W-:Y:S02]  /*34b80*/  MOV R42, R10 ;  /* 0x0000000a002a7202 */ /* 0x000fe40000000f00 */
[----:B------:R-:W-:Y:S01]  /*34b90*/  MOV R43, R3 ;  /* 0x00000003002b7202 */ /* 0x000fe20000000f00 */
[----:B------:R-:W-:Y:S06]  /*34ba0*/  BRA `(.L_x_3388) ;  /* 0x00000000000c7947 */ /* 0x000fec0003800000 */
.L_x_3389:
[----:B------:R-:W-:Y:S01]  /*34bb0*/  LOP3.LUT R3, R33, 0x80000, RZ, 0xfc, !PT ;  /* 0x0008000021037812 */ /* 0x000fe200078efcff */
[----:B------:R-:W-:-:S03]  /*34bc0*/  IMAD.MOV.U32 R42, RZ, RZ, R32 ;  /* 0x000000ffff2a7224 */ /* 0x000fc600078e0020 */
[----:B------:R-:W-:-:S07]  /*34bd0*/  MOV R43, R3 ;  /* 0x00000003002b7202 */ /* 0x000fce0000000f00 */
.L_x_3388:
[----:B------:R-:W-:Y:S05]  /*34be0*/  BSYNC.RECONVERGENT B0 ;  /* 0x0000000000007941 */ /* 0x000fea0003800200 */
.L_x_3386:
[----:B------:R-:W-:Y:S01]  /*34bf0*/  HFMA2 R7, -RZ, RZ, 0, 0 ;  /* 0x00000000ff077431 */ /* 0x000fe200000001ff */
[----:B------:R-:W-:Y:S01]  /*34c00*/  MOV R4, R42 ;  /* 0x0000002a00047202 */ /* 0x000fe20000000f00 */
[----:B------:R-:W-:Y:S02]  /*34c10*/  IMAD.MOV.U32 R3, RZ, RZ, R43 ;  /* 0x000000ffff037224 */ /* 0x000fe400078e002b */
[----:B------:R-:W-:Y:S05]  /*34c20*/  RET.REL.NODEC R6 `(_ZN2at6native29vectorized_elementwise_kernelILi4EN48_GLOBAL__N__08322988_15_IGammaKernel_cu_cb51a28d10CalcIgammaIfEESt5arrayIPcLm3EEEEviT0_T1_) ;  /* 0xfffffcb006f47950 */ /* 0x000fea0003c3ffff */
        .weak           $__internal_11_$__cuda_sm20_dsqrt_rn_f64_mediumpath_v1
        .type           $__internal_11_$__cuda_sm20_dsqrt_rn_f64_mediumpath_v1,@function
        .size           $__internal_11_$__cuda_sm20_dsqrt_rn_f64_mediumpath_v1,(.L_x_10053 - $__internal_11_$__cuda_sm20_dsqrt_rn_f64_mediumpath_v1)
$__internal_11_$__cuda_sm20_dsqrt_rn_f64_mediumpath_v1:
        /* <DEDUP_REMOVED lines=18> */
.L_x_3392:
        /* <DEDUP_REMOVED lines=54> */
[----:B------:R-:W-:Y:S06]  /*350b0*/  BRA `(.L_x_3393) ;  /* 0x0000000000047947 */ /* 0x000fec0003800000 */
.L_x_3394:
[----:B------:R0:W1:Y:S02]  /*350c0*/  DADD R6, R32, R32 ;  /* 0x0000000020067229 */ /* 0x0000640000000020 */
.L_x_3393:
[----:B------:R-:W-:Y:S05]  /*350d0*/  BSYNC.RECONVERGENT B0 ;  /* 0x0000000000007941 */ /* 0x000fea0003800200 */
.L_x_3391:
[----:B------:R-:W-:Y:S01]  /*350e0*/  HFMA2 R5, -RZ, RZ, 0, 0 ;  /* 0x00000000ff057431 */ /* 0x000fe200000001ff */
[----:B-1----:R-:W-:-:S03]  /*350f0*/  MOV R3, R7 ;  /* 0x0000000700037202 */ /* 0x002fc60000000f00 */
[----:B0-----:R-:W-:Y:S05]  /*35100*/  RET.REL.NODEC R4 `(_ZN2at6native29vectorized_elementwise_kernelILi4EN48_GLOBAL__N__08322988_15_IGammaKernel_cu_cb51a28d10CalcIgammaIfEESt5arrayIPcLm3EEEEviT0_T1_) ;  /* 0xfffffcac04bc7950 */ /* 0x001fea0003c3ffff */
.L_x_3395:
        /* <DEDUP_REMOVED lines=15> */
.L_x_10053:


//--------------------- .text._ZN2at6native29vectorized_elementwise_kernelILi8EN48_GLOBAL__N__08322988_15_IGammaKernel_cu_cb51a28d10CalcIgammaIfEESt5arrayIPcLm3EEEEviT0_T1_ --------------------------
	.section	.text._ZN2at6native29vectorized_elementwise_kernelILi8EN48_GLOBAL__N__08322988_15_IGammaKernel_cu_cb51a28d10CalcIgammaIfEESt5arrayIPcLm3EEEEviT0_T1_,"ax",@progbits
	.align	128
.text._ZN2at6native29vectorized_elementwise_kernelILi8EN48_GLOBAL__N__08322988_15_IGammaKernel_cu_cb51a28d10CalcIgammaIfEESt5arrayIPcLm3EEEEviT0_T1_:
        .type           _ZN2at6native29vectorized_elementwise_kernelILi8EN48_GLOBAL__N__08322988_15_IGammaKernel_cu_cb51a28d10CalcIgammaIfEESt5arrayIPcLm3EEEEviT0_T1_,@function
        .size           _ZN2at6native29vectorized_elementwise_kernelILi8EN48_GLOBAL__N__08322988_15_IGammaKernel_cu_cb51a28d10CalcIgammaIfEESt5arrayIPcLm3EEEEviT0_T1_,(.L_x_10058 - _ZN2at6native29vectorized_elementwise_kernelILi8EN48_GLOBAL__N__08322988_15_IGammaKernel_cu_cb51a28d10CalcIgammaIfEESt5arrayIPcLm3EEEEviT0_T1_)
        .other          _ZN2at6native29vectorized_elementwise_kernelILi8EN48_GLOBAL__N__08322988_15_IGammaKernel_cu_cb51a28d10CalcIgammaIfEESt5arrayIPcLm3EEEEviT0_T1_,@"STO_CUDA_ENTRY STV_DEFAULT"
_ZN2at6native29vectorized_elementwise_kernelILi8EN48_GLOBAL__N__08322988_15_IGammaKernel_cu_cb51a28d10CalcIgammaIfEESt5arrayIPcLm3EEEEviT0_T1_:
[----:B------:R-:W-:Y:S01]  /*0000*/  LDC R1, c[0x0][0x37c] ;  /* 0x0000df00ff017b82 */ /* 0x000fe20000000800 */
[----:B------:R-:W-:Y:S05]  /*0010*/  EXIT ;  /* 0x000000000000794d */ /* 0x000fea0003800000 */
.L_x_3396:
        /* <DEDUP_REMOVED lines=14> */
.L_x_10058:


//--------------------- .text._ZN2at6native18elementwise_kernelILi128ELi4EZNS0_15gpu_kernel_implIN48_GLOBAL__N__08322988_15_IGammaKernel_cu_cb51a28d10CalcIgammaIdEEEEvRNS_18TensorIteratorBaseERKT_EUliE_EEviT1_ --------------------------
	.section	.text._ZN2at6native18elementwise_kernelILi128ELi4EZNS0_15gpu_kernel_implIN48_GLOBAL__N__08322988_15_IGammaKernel_cu_cb51a28d10CalcIgammaIdEEEEvRNS_18TensorIteratorBaseERKT_EUliE_EEviT1_,"ax",@progbits
	.align	128
        .global         _ZN2at6native18elementwise_kernelILi128ELi4EZNS0_15gpu_kernel_implIN48_GLOBAL__N__08322988_15_IGammaKernel_cu_cb51a28d10CalcIgammaIdEEEEvRNS_18TensorIteratorBaseERKT_EUliE_EEviT1_
        .type           _ZN2at6native18elementwise_kernelILi128ELi4EZNS0_15gpu_kernel_implIN48_GLOBAL__N__08322988_15_IGammaKernel_cu_cb51a28d10CalcIgammaIdEEEEvRNS_18TensorIteratorBaseERKT_EUliE_EEviT1_,@function
        .size           _ZN2at6native18elementwise_kernelILi128ELi4EZNS0_15gpu_kernel_implIN48_GLOBAL__N__08322988_15_IGammaKernel_cu_cb51a28d10CalcIgammaIdEEEEvRNS_18TensorIteratorBaseERKT_EUliE_EEviT1_,(.L_x_10065 - _ZN2at6native18elementwise_kernelILi128ELi4EZNS0_15gpu_kernel_implIN48_GLOBAL__N__08322988_15_IGammaKernel_cu_cb51a28d10CalcIgammaIdEEEEvRNS_18TensorIteratorBaseERKT_EUliE_EEviT1_)
        .other          _ZN2at6native18elementwise_kernelILi128ELi4EZNS0_15gpu_kernel_implIN48_GLOBAL__N__08322988_15_IGammaKernel_cu_cb51a28d10CalcIgammaIdEEEEvRNS_18TensorIteratorBaseERKT_EUliE_EEviT1_,@"STO_CUDA_ENTRY STV_DEFAULT"
_ZN2at6native18elementwise_kernelILi128ELi4EZNS0_15gpu_kernel_implIN48_GLOBAL__N__08322988_15_IGammaKernel_cu_cb51a28d10CalcIgammaIdEEEEvRNS_18TensorIteratorBaseERKT_EUliE_EEviT1_:
.text._ZN2at6native18elementwise_kernelILi128ELi4EZNS0_15gpu_kernel_implIN48_GLOBAL__N__08322988_15_IGammaKernel_cu_cb51a28d10CalcIgammaIdEEEEvRNS_18TensorIteratorBaseERKT_EUliE_EEviT1_:
[----:B------:R-:W0:Y:S01]  /*0000*/  LDC R1, c[0x0][0x37c] ;  /* 0x0000df00ff017b82 */ /* 0x000e220000000800 */
[----:B------:R-:W1:Y:S07]  /*0010*/  S2R R42, SR_TID.X ;  /* 0x00000000002a7919 */ /* 0x000e6e0000002100 */
[----:B------:R-:W2:Y:S01]  /*0020*/  S2UR UR4, SR_CTAID.X ;  /* 0x00000000000479c3 */ /* 0x000ea20000002500 */
[----:B------:R-:W3:Y:S01]  /*0030*/  LDCU UR40, c[0x0][0x388] ;  /* 0x00007100ff2877ac */ /* 0x000ee20008000800 */
[----:B------:R-:W-:Y:S01]  /*0040*/  BSSY.RECONVERGENT B6, `(.L_x_3397) ;  /* 0x0000490000067945 */ /* 0x000fe20003800200 */
[----:B0-----:R-:W-:Y:S01]  /*0050*/  VIADD R1, R1, 0xffffd760 ;  /* 0xffffd76001017836 */ /* 0x001fe20000000000 */
        /* <DEDUP_REMOVED lines=16> */
[----:B------:R-:W-:Y:S01]  /*0160*/  CS2R R16, SRZ ;  /* 0x0000000000107805 */ /* 0x000fe2000001ff00 */
[----:B------:R-:W-:-:S07]  /*0170*/  IMAD.MOV.U32 R0, RZ, RZ, RZ ;  /* 0x000000ffff007224 */ /* 0x000fce00078e00ff */
[----:B------:R-:W-:Y:S05]  /*0180*/  BRA.U !UP0, `(.L_x_3399) ;  /* 0x0000001508747547 */ /* 0x000fea000b800000 */
[----:B------:R-:W0:Y:S01]  /*0190*/  LDCU.64 UR4, c[0x0][0x390] ;  /* 0x00007200ff0477ac */ /* 0x000e220008000a00 */
[----:B------:R-:W-:Y:S02]  /*01a0*/  HFMA2 R2, -RZ, RZ, 0, 0 ;  /* 0x00000000ff027431 */ /* 0x000fe400000001ff */
[----:B------:R-:W-:Y:S01]  /*01b0*/  IMAD.MOV.U32 R3, RZ, RZ, R42 ;  /* 0x000000ffff037224 */ /* 0x000fe200078e002a */
[----:B------:R-:W1:Y:S01]  /*01c0*/  LDCU UR6, c[0x0][0x38c] ;  /* 0x00007180ff0677ac */ /* 0x000e620008000800 */
[----:B------:R-:W2:Y:S01]  /*01d0*/  LDCU.64 UR8, c[0x0][0x4b8] ;  /* 0x00009700ff0877ac */ /* 0x000ea20008000a00 */
[----:B------:R-:W-:Y:S01]  /*01e0*/  UISETP.NE.AND UP0, UPT, UR44, URZ, UPT ;  /* 0x000000ff2c00728c */ /* 0x000fe2000bf05270 */
        /* <DEDUP_REMOVED lines=24> */
[----:B------:R-:W-:Y:S01]  /*0370*/  IMAD.MOV.U32 R4, RZ, RZ, RZ ;  /* 0x000000ffff047224 */ /* 0x000fe200078e00ff */
[----:B------:R-:W1:Y:S01]  /*0380*/  LDCU UR6, c[0x0][0x3a4] ;  /* 0x00007480ff0677ac */ /* 0x000e620008000800 */
[----:B------:R-:W2:Y:S01]  /*0390*/  LDCU.64 UR8, c[0x0][0x4d0] ;  /* 0x00009a00ff0877ac */ /* 0x000ea20008000a00 */
[----:B------:R-:W-:Y:S01]  /*03a0*/  UISETP.NE.AND UP0, UPT, UR38, 0x3, UPT ;  /* 0x000000032600788c */ /* 0x000fe2000bf05270 */
        /* <DEDUP_REMOVED lines=8> */
[----:B------:R-:W-:Y:S06]  /*0430*/  BRA.U !UP0, `(.L_x_3399) ;  /* 0x0000001108c87547 */ /* 0x000fec000b800000 */
[----:B------:R-:W0:Y:S01]  /*0440*/  LDCU.64 UR6, c[0x0][0x3b0] ;  /* 0x00007600ff0677ac */ /* 0x000e220008000a00 */
[----:B------:R-:W-:Y:S01]  /*0450*/  IMAD.MOV.U32 R2, RZ, RZ, RZ ;  /* 0x000000ffff027224 */ /* 0x000fe200078e00ff */
        /* <DEDUP_REMOVED lines=33> */
[----:B-1----:R-:W-:-:S04]  /*0670*/  SHF.R.U32.HI R5, RZ, UR4, R4 ;  /* 0x00000004ff057c19 */ /* 0x002fc80008011604 */
[----:B------:R-:W-:-:S05]  /*0680*/  IADD3 R2, PT, PT, -R5, RZ, RZ ;  /* 0x000000ff05027210 */ /* 0x000fca0007ffe1ff */
        /* <DEDUP_REMOVED lines=269> */
.L_x_3399:
        /* <DEDUP_REMOVED lines=16> */
[----:B--2---:R4:W0:Y:S02]  /*1860*/  I2F.F64.S16 R18, R2 ;  /* 0x0000000200127312 */ /* 0x0048240000101c00 */
[----:B0---4-:R-:W-:Y:S05]  /*1870*/  BRA `(.L_x_3406) ;  /* 0x0000000c006c7947 */ /* 0x011fea0003800000 */
.L_x_3404:
[----:B------:R-:W2:Y:S02]  /*1880*/  LDG.E.U8 R2, desc[UR36][R2.64] ;  /* 0x0000002402027981 */ /* 0x000ea4000c1e1100 */
[----:B--2---:R4:W0:Y:S02]  /*1890*/  I2F.F64.U16 R18, R2 ;  /* 0x0000000200127312 */ /* 0x0048240000101800 */
[----:B0---4-:R-:W-:Y:S05]  /*18a0*/  BRA `(.L_x_3406) ;  /* 0x0000000c00607947 */ /* 0x011fea0003800000 */
.L_x_3403:
[----:B------:R-:W-:-:S09]  /*18b0*/  UISETP.NE.AND UP0, UPT, UR4, 0x2, UPT ;  /* 0x000000020400788c */ /* 0x000fd2000bf05270 */
[----:B------:R-:W-:Y:S05]  /*18c0*/  BRA.U !UP0, `(.L_x_3407) ;  /* 0x0000000108287547 */ /* 0x000fea000b800000 */
[----:B------:R-:W-:-:S09]  /*18d0*/  UISETP.NE.AND UP0, UPT, UR4, 0x3, UPT ;  /* 0x000000030400788c */ /* 0x000fd2000bf05270 */
[----:B------:R-:W-:Y:S05]  /*18e0*/  BRA.U !UP0, `(.L_x_3408) ;  /* 0x0000000108147547 */ /* 0x000fea000b800000 */
[----:B------:R-:W-:-:S09]  /*18f0*/  UISETP.NE.AND UP0, UPT, UR4, 0x4, UPT ;  /* 0x000000040400788c */ /* 0x000fd2000bf05270 */
[----:B------:R-:W-:Y:S05]  /*1900*/  BRA.U UP0, `(.L_x_3405) ;  /* 0x0000000900bc7547 */ /* 0x000fea000b800000 */
[----:B------:R-:W2:Y:S02]  /*1910*/  LDG.E.64 R18, desc[UR36][R2.64] ;  /* 0x0000002402127981 */ /* 0x000ea4000c1e1b00 */
[----:B--2---:R-:W4:Y:S02]  /*1920*/  I2F.F64.S64 R18, R18 ;  /* 0x0000001200127312 */ /* 0x004f240000301c00 */
[----:B----4-:R-:W-:Y:S05]  /*1930*/  BRA `(.L_x_3406) ;  /* 0x0000000c003c7947 */ /* 0x010fea0003800000 */
.L_x_3408:
[----:B------:R-:W2:Y:S02]  /*1940*/  LDG.E R2, desc[UR36][R2.64] ;  /* 0x0000002402027981 */ /* 0x000ea4000c1e1900 */
[----:B--2---:R4:W0:Y:S02]  /*1950*/  I2F.F64 R18, R2 ;  /* 0x0000000200127312 */ /* 0x0048240000201c00 */
[----:B0---4-:R-:W-:Y:S05]  /*1960*/  BRA `(.L_x_3406) ;  /* 0x0000000c00307947 */ /* 0x011fea0003800000 */
.L_x_3407:
[----:B------:R-:W2:Y:S02]  /*1970*/  LDG.E.U16 R2, desc[UR36][R2.64] ;  /* 0x0000002402027981 */ /* 0x000ea4000c1e1500 */
[----:B--2---:R4:W0:Y:S02]  /*1980*/  I2F.F64.S16 R18, R2 ;  /* 0x0000000200127312 */ /* 0x0048240000101c00 */
[----:B0---4-:R-:W-:Y:S05]  /*1990*/  BRA `(.L_x_3406) ;  /* 0x0000000c00247947 */ /* 0x011fea0003800000 */
.L_x_3402:
[----:B------:R-:W-:-:S09]  /*19a0*/  UISETP.GT.AND UP0, UPT, UR4, 0x6, UPT ;  /* 0x000000060400788c */ /* 0x000fd2000bf04270 */
[----:B------:R-:W-:Y:S05]  /*19b0*/  BRA.U UP0, `(.L_x_3409) ;  /* 0x0000000100347547 */ /* 0x000fea000b800000 */
[----:B------:R-:W-:-:S09]  /*19c0*/  UISETP.NE.AND UP0, UPT, UR4, 0x5, UPT ;  /* 0x000000050400788c */ /* 0x000fd2000bf05270 */
[----:B------:R-:W-:Y:S05]  /*19d0*/  BRA.U !UP0, `(.L_x_3410) ;  /* 0x0000000108187547 */ /* 0x000fea000b800000 */
[----:B------:R-:W-:-:S09]  /*19e0*/  UISETP.NE.AND UP0, UPT, UR4, 0x6, UPT ;  /* 0x000000060400788c */ /* 0x000fd2000bf05270 */
[----:B------:R-:W-:Y:S05]  /*19f0*/  BRA.U UP0, `(.L_x_3405) ;  /* 0x0000000900807547 */ /* 0x000fea000b800000 */
[----:B------:R-:W2:Y:S02]  /*1a00*/  LDG.E R18, desc[UR36][R2.64] ;  /* 0x0000002402127981 */ /* 0x000ea4000c1e1900 */
[----:B--2---:R-:W-:-:S06]  /*1a10*/  FMUL.FTZ R18, R18, 1 ;  /* 0x3f80000012127820 */ /* 0x004fcc0000410000 */
[----:B------:R-:W3:Y:S02]  /*1a20*/  F2F.F64.F32 R18, R18 ;  /* 0x0000001200127310 */ /* 0x000ee40000201800 */
[----:B---3--:R-:W-:Y:S05]  /*1a30*/  BRA `(.L_x_3406) ;  /* 0x0000000800fc7947 */ /* 0x008fea0003800000 */
.L_x_3410:
[----:B------:R-:W2:Y:S02]  /*1a40*/  LDG.E.U16 R0, desc[UR36][R2.64] ;  /* 0x0000002402007981 */ /* 0x000ea4000c1e1500 */
[----:B--2---:R-:W-:-:S05]  /*1a50*/  HADD2.F32 R0, -RZ, R0.H0_H0 ;  /* 0x20000000ff007230 */ /* 0x004fca0000004100 */
[----:B------:R-:W-:-:S04]  /*1a60*/  FMUL.FTZ R0, R0, 1 ;  /* 0x3f80000000007820 */ /* 0x000fc80000410000 */
[----:B------:R3:W4:Y:S02]  /*1a70*/  F2F.F64.F32 R18, R0 ;  /* 0x0000000000127310 */ /* 0x0007240000201800 */
[----:B---34-:R-:W-:Y:S05]  /*1a80*/  BRA `(.L_x_3406) ;  /* 0x0000000800e87947 */ /* 0x018fea0003800000 */
.L_x_3409:
[----:B------:R-:W-:-:S09]  /*1a90*/  UISETP.NE.AND UP0, UPT, UR4, 0x7, UPT ;  /* 0x000000070400788c */ /* 0x000fd2000bf05270 */
[----:B------:R-:W-:Y:S05]  /*1aa0*/  BRA.U !UP0, `(.L_x_3411) ;  /* 0x0000000108347547 */ /* 0x000fea000b800000 */
[----:B------:R-:W-:-:S09]  /*1ab0*/  UISETP.NE.AND UP0, UPT, UR4, 0x8, UPT ;  /* 0x000000080400788c */ /* 0x000fd2000bf05270 */
[----:B------:R-:W-:Y:S05]  /*1ac0*/  BRA.U !UP0, `(.L_x_3412) ;  /* 0x0000000108187547 */ /* 0x000fea000b800000 */
[----:B------:R-:W-:-:S09]  /*1ad0*/  UISETP.NE.AND UP0, UPT, UR4, 0x9, UPT ;  /* 0x000000090400788c */ /* 0x000fd2000bf05270 */
[----:B------:R-:W-:Y:S05]  /*1ae0*/  BRA.U UP0, `(.L_x_3405) ;  /* 0x0000000900447547 */ /* 0x000fea000b800000 */
[----:B------:R-:W2:Y:S02]  /*1af0*/  LDG.E R2, desc[UR36][R2.64] ;  /* 0x0000002402027981 */ /* 0x000ea4000c1e1900 */
[----:B--2---:R-:W-:-:S06]  /*1b00*/  FMUL.FTZ R18, R2, 1 ;  /* 0x3f80000002127820 */ /* 0x004fcc0000410000 */
[----:B------:R-:W4:Y:S02]  /*1b10*/  F2F.F64.F32 R18, R18 ;  /* 0x0000001200127310 */ /* 0x000f240000201800 */
[----:B----4-:R-:W-:Y:S05]  /*1b20*/  BRA `(.L_x_3406) ;  /* 0x0000000800c07947 */ /* 0x010fea0003800000 */
.L_x_3412:
[----:B------:R-:W2:Y:S02]  /*1b30*/  LDG.E.U16 R2, desc[UR36][R2.64] ;  /* 0x0000002402027981 */ /* 0x000ea4000c1e1500 */
[----:B--2---:R-:W-:-:S05]  /*1b40*/  HADD2.F32 R0, -RZ, R2.H0_H0 ;  /* 0x20000002ff007230 */ /* 0x004fca0000004100 */
[----:B------:R-:W-:-:S04]  /*1b50*/  FMUL.FTZ R0, R0, 1 ;  /* 0x3f80000000007820 */ /* 0x000fc80000410000 */
[----:B------:R4:W0:Y:S02]  /*1b60*/  F2F.F64.F32 R18, R0 ;  /* 0x0000000000127310 */ /* 0x0008240000201800 */
[----:B0---4-:R-:W-:Y:S05]  /*1b70*/  BRA `(.L_x_3406) ;  /* 0x0000000800ac7947 */ /* 0x011fea0003800000 */
.L_x_3411:
[----:B------:R3:W5:Y:S01]  /*1b80*/  LDG.E.64 R18, desc[UR36][R2.64] ;  /* 0x0000002402127981 */ /* 0x000762000c1e1b00 */
[----:B------:R-:W-:Y:S05]  /*1b90*/  BRA `(.L_x_3406) ;  /* 0x0000000800a47947 */ /* 0x000fea0003800000 */
.L_x_3401:
        /* <DEDUP_REMOVED lines=8> */
[----:B------:R-:W2:Y:S01]  /*1c20*/  LDG.E.U8 R2, desc[UR36][R2.64] ;  /* 0x0000002402027981 */ /* 0x000ea2000c1e1100 */
[----:B------:R-:W-:Y:S01]  /*1c30*/  IMAD.MOV.U32 R18, RZ, RZ, RZ ;  /* 0x000000ffff127224 */ /* 0x000fe200078e00ff */
[----:B--2---:R-:W-:-:S04]  /*1c40*/  ISETP.NE.AND P0, PT, R2, RZ, PT ;  /* 0x000000ff0200720c */ /* 0x004fc80003f05270 */
[----:B------:R-:W-:Y:S01]  /*1c50*/  FSEL R19, RZ, 1.875, !P0 ;  /* 0x3ff00000ff137808 */ /* 0x000fe20004000000 */
[----:B------:R-:W-:Y:S08]  /*1c60*/  BRA `(.L_x_3406) ;  /* 0x0000000800707947 */ /* 0x000ff00003800000 */
.L_x_3415:
[----:B------:R2:W5:Y:S01]  /*1c70*/  LDG.E.64 R18, desc[UR36][R2.64] ;  /* 0x0000002402127981 */ /* 0x000562000c1e1b00 */
[----:B------:R-:W-:Y:S05]  /*1c80*/  BRA `(.L_x_3406) ;  /* 0x0000000800687947 */ /* 0x000fea0003800000 */
.L_x_3414:
[----:B------:R-:W-:-:S09]  /*1c90*/  UISETP.NE.AND UP0, UPT, UR4, 0xf, UPT ;  /* 0x0000000f0400788c */ /* 0x000fd2000bf05270 */
[----:B------:R-:W-:Y:S05]  /*1ca0*/  BRA.U !UP0, `(.L_x_3416) ;  /* 0x00000001089c7547 */ /* 0x000fea000b800000 */
[----:B------:R-:W-:-:S09]  /*1cb0*/  UISETP.NE.AND UP0, UPT, UR4, 0x17, UPT ;  /* 0x000000170400788c */ /* 0x000fd2000bf05270 */
[----:B------:R-:W-:Y:S05]  /*1cc0*/  BRA.U !UP0, `(.L_x_3417) ;  /* 0x00000001085c7547 */ /* 0x000fea000b800000 */
[----:B------:R-:W-:-:S09]  /*1cd0*/  UISETP.NE.AND UP0, UPT, UR4, 0x18, UPT ;  /* 0x000000180400788c */ /* 0x000fd2000bf05270 */
[----:B------:R-:W-:Y:S05]  /*1ce0*/  BRA.U UP0, `(.L_x_3405) ;  /* 0x0000000500c47547 */ /* 0x000fea000b800000 */
[----:B------:R-:W2:Y:S01]  /*1cf0*/  LDG.E.U8 R0, desc[UR36][R2.64] ;  /* 0x0000002402007981 */ /* 0x000ea2000c1e1100 */
[----:B------:R-:W-:Y:S02]  /*1d00*/  HFMA2 R6, -RZ, RZ, 0, 1.847743988037109375e-06 ;  /* 0x0000001fff067431 */ /* 0x000fe400000001ff */
[----:B--2---:R-:W-:-:S05]  /*1d10*/  IMAD.SHL.U32 R0, R0, 0x1000000, RZ ;  /* 0x0100000000007824 */ /* 0x004fca00078e00ff */
[C---:B------:R-:W-:Y:S02]  /*1d20*/  LOP3.LUT R4, R0.reuse, 0x7f000000, RZ, 0xc0, !PT ;  /* 0x7f00000000047812 */ /* 0x040fe400078ec0ff */
[----:B------:R-:W-:Y:S02]  /*1d30*/  LOP3.LUT P0, RZ, R0, 0x7f000000, RZ, 0xc0, !PT ;  /* 0x7f00000000ff7812 */ /* 0x000fe4000780c0ff */
[----:B------:R-:W0:Y:S02]  /*1d40*/  FLO.U32 R5, R4 ;  /* 0x0000000400057300 */ /* 0x000e2400000e0000 */
[----:B0-----:R-:W-:-:S05]  /*1d50*/  IMAD.MOV R5, RZ, RZ, -R5 ;  /* 0x000000ffff057224 */ /* 0x001fca00078e0a05 */
[----:B------:R-:W-:-:S05]  /*1d60*/  VIADDMNMX.U32 R5, R5, R6, 0x4, !PT ;  /* 0x0000000405057446 */ /* 0x000fca0007800006 */
[----:B------:R-:W-:-:S05]  /*1d70*/  VIADD R5, R5, 0xfffffffc ;  /* 0xfffffffc05057836 */ /* 0x000fca0000000000 */
[C---:B------:R-:W-:Y:S02]  /*1d80*/  SHF.L.U32 R6, R4.reuse, R5, RZ ;  /* 0x0000000504067219 */ /* 0x040fe400000006ff */
[----:B------:R-:W-:Y:S01]  /*1d90*/  SHF.L.U32 R7, R5, 0x17, RZ ;  /* 0x0000001705077819 */ /* 0x000fe200000006ff */
[----:B------:R-:W-:-:S03]  /*1da0*/  VIADD R5, R4, 0x1000000 ;  /* 0x0100000004057836 */ /* 0x000fc60000000000 */
[----:B------:R-:W-:Y:S02]  /*1db0*/  LEA.HI R6, R6, -R7, RZ, 0x1c ;  /* 0x8000000706067211 */ /* 0x000fe400078fe0ff */
[----:B------:R-:W-:-:S03]  /*1dc0*/  SHF.R.S32.HI R5, RZ, 0x8, R5 ;  /* 0x00000008ff057819 */ /* 0x000fc60000011405 */
[----:B------:R-:W-:-:S05]  /*1dd0*/  VIADD R6, R6, 0x3c000000 ;  /* 0x3c00000006067836 */ /* 0x000fca0000000000 */
[----:B------:R-:W-:-:S04]  /*1de0*/  LOP3.LUT R5, R6, 0x7f800000, R5, 0xf8, !PT ;  /* 0x7f80000006057812 */ /* 0x000fc800078ef805 */
[----:B------:R-:W-:-:S04]  /*1df0*/  SEL R5, R5, RZ, P0 ;  /* 0x000000ff05057207 */ /* 0x000fc80000000000 */
[----:B------:R-:W-:-:S05]  /*1e00*/  LOP3.LUT R5, R5, 0x80000000, R0, 0xf8, !PT ;  /* 0x8000000005057812 */ /* 0x000fca00078ef800 */
[----:B------:R-:W-:-:S04]  /*1e10*/  FMUL.FTZ R5, R5, 1 ;  /* 0x3f80000005057820 */ /* 0x000fc80000410000 */
[----:B------:R2:W3:Y:S02]  /*1e20*/  F2F.F64.F32 R18, R5 ;  /* 0x0000000500127310 */ /* 0x0004e40000201800 */
[----:B--23--:R-:W-:Y:S05]  /*1e30*/  BRA `(.L_x_3406) ;  /* 0x0000000400fc7947 */ /* 0x00cfea0003800000 */
.L_x_3417:
[----:B------:R-:W2:Y:S02]  /*1e40*/  LDG.E.U8 R2, desc[UR36][R2.64] ;  /* 0x0000002402027981 */ /* 0x000ea4000c1e1100 */
[C---:B--2---:R-:W-:Y:S01]  /*1e50*/  SHF.L.U32 R4, R2.reuse, 0x19, RZ ;  /* 0x0000001902047819 */ /* 0x044fe200000006ff */
[----:B------:R-:W-:-:S03]  /*1e60*/  IMAD.SHL.U32 R5, R2, 0x100, RZ ;  /* 0x0000010002057824 */ /* 0x000fc600078e00ff */
[----:B------:R-:W-:-:S13]  /*1e70*/  ISETP.GT.U32.AND P0, PT, R4, 0x7ffffff, PT ;  /* 0x07ffffff0400780c */ /* 0x000fda0003f04070 */
[C---:B------:R-:W-:Y:S02]  /*1e80*/  @!P0 LOP3.LUT R0, R5.reuse, 0x7f00, RZ, 0xc0, !PT ;  /* 0x00007f0005008812 */ /* 0x040fe400078ec0ff */
[----:B------:R-:W-:Y:S02]  /*1e90*/  @P0 LEA.HI R4, R4, 0x70000000, RZ, 0x1c ;  /* 0x7000000004040811 */ /* 0x000fe400078fe0ff */
[----:B------:R-:W-:Y:S02]  /*1ea0*/  @!P0 LOP3.LUT R0, R0, 0x3f000000, RZ, 0xfc, !PT ;  /* 0x3f00000000008812 */ /* 0x000fe400078efcff */
[----:B------:R-:W-:-:S03]  /*1eb0*/  PRMT R5, R5, 0x9910, RZ ;  /* 0x0000991005057816 */ /* 0x000fc600000000ff */
[----:B------:R-:W-:Y:S01]  /*1ec0*/  @!P0 FADD.FTZ R0, R0, -0.5 ;  /* 0xbf00000000008421 */ /* 0x000fe20000010000 */
[----:B------:R-:W-:-:S05]  /*1ed0*/  @P0 FMUL.FTZ R0, R4, 1.9259299443872358531e-34 ;  /* 0x0780000004000820 */ /* 0x000fca0000410000 */
[----:B------:R-:W-:-:S05]  /*1ee0*/  LOP3.LUT R0, R0, 0x80000000, R5, 0xf8, !PT ;  /* 0x8000000000007812 */ /* 0x000fca00078ef805 */
[----:B------:R-:W-:-:S04]  /*1ef0*/  FMUL.FTZ R0, R0, 1 ;  /* 0x3f80000000007820 */ /* 0x000fc80000410000 */
[----:B------:R2:W3:Y:S02]  /*1f00*/  F2F.F64.F32 R18, R0 ;  /* 0x0000000000127310 */ /* 0x0004e40000201800 */
[----:B--23--:R-:W-:Y:S05]  /*1f10*/  BRA `(.L_x_3406) ;  /* 0x0000000400c47947 */ /* 0x00cfea0003800000 */
.L_x_3416:
[----:B------:R-:W2:Y:S02]  /*1f20*/  LDG.E.U16 R0, desc[UR36][R2.64] ;  /* 0x0000002402007981 */ /* 0x000ea4000c1e1500 */
[----:B--2---:R-:W-:-:S04]  /*1f30*/  IMAD.U32 R0, R0, 0x10000, RZ ;  /* 0x0001000000007824 */ /* 0x004fc800078e00ff */
[----:B------:R-:W-:-:S04]  /*1f40*/  FMUL.FTZ R0, R0, 1 ;  /* 0x3f80000000007820 */ /* 0x000fc80000410000 */
[----:B------:R2:W3:Y:S02]  /*1f50*/  F2F.F64.F32 R18, R0 ;  /* 0x0000000000127310 */ /* 0x0004e40000201800 */
[----:B--23--:R-:W-:Y:S05]  /*1f60*/  BRA `(.L_x_3406) ;  /* 0x0000000400b07947 */ /* 0x00cfea0003800000 */
.L_x_3413:
        /* <DEDUP_REMOVED lines=9> */
[----:B--2---:R2:W3:Y:S02]  /*2000*/  I2F.F64.U16 R18, R2 ;  /* 0x0000000200127312 */ /* 0x0044e40000101800 */
[----:B--23--:R-:W-:Y:S05]  /*2010*/  BRA `(.L_x_3406) ;  /* 0x0000000400847947 */ /* 0x00cfea0003800000 */
.L_x_3420:
[----:B------:R-:W2:Y:S01]  /*2020*/  LDG.E.U8 R3, desc[UR36][R2.64] ;  /* 0x0000002402037981 */ /* 0x000ea2000c1e1100 */
[----:B------:R-:W-:Y:S02]  /*2030*/  CS2R R18, SRZ ;  /* 0x0000000000127805 */ /* 0x000fe4000001ff00 */
[----:B--2---:R-:W-:-:S13]  /*2040*/  ISETP.NE.AND P0, PT, R3, RZ, PT ;  /* 0x000000ff0300720c */ /* 0x004fda0003f05270 */
[----:B------:R-:W-:Y:S05]  /*2050*/  @!P0 BRA `(.L_x_3406) ;  /* 0x0000000400748947 */ /* 0x000fea0003800000 */
[----:B------:R-:W-:-:S13]  /*2060*/  ISETP.NE.AND P0, PT, R3, 0x80, PT ;  /* 0x000000800300780c */ /* 0x000fda0003f05270 */
[----:B------:R-:W-:Y:S01]  /*2070*/  @!P0 MOV R18, 0x20000000 ;  /* 0x2000000000128802 */ /* 0x000fe20000000f00 */
[----:B------:R-:W-:Y:S01]  /*2080*/  @!P0 IMAD.MOV.U32 R19, RZ, RZ, 0x7ff80000 ;  /* 0x7ff80000ff138424 */ /* 0x000fe200078e00ff */
        /* <DEDUP_REMOVED lines=14> */
.L_x_3422:
[----:B------:R-:W-:Y:S05]  /*2170*/  BSYNC.RECONVERGENT B0 ;  /* 0x0000000000007941 */ /* 0x000fea0003800200 */
.L_x_3421:
[----:B------:R-:W-:Y:S01]  /*2180*/  IMAD.SHL.U32 R0, R0, 0x100000, RZ ;  /* 0x0010000000007824 */ /* 0x000fe200078e00ff */
[----:B------:R-:W-:-:S04]  /*2190*/  LEA R2, R2, 0x3b800000, 0x17 ;  /* 0x3b80000002027811 */ /* 0x000fc800078eb8ff */
[----:B------:R-:W-:-:S05]  /*21a0*/  LOP3.LUT R0, R2, R0, R7, 0xfe, !PT ;  /* 0x0000000002007212 */ /* 0x000fca00078efe07 */
[----:B------:R-:W-:-:S04]  /*21b0*/  FMUL.FTZ R0, R0, 1 ;  /* 0x3f80000000007820 */ /* 0x000fc80000410000 */
[----:B------:R2:W3:Y:S02]  /*21c0*/  F2F.F64.F32 R18, R0 ;  /* 0x0000000000127310 */ /* 0x0004e40000201800 */
[----:B--23--:R-:W-:Y:S05]  /*21d0*/  BRA `(.L_x_3406) ;  /* 0x0000000400147947 */ /* 0x00cfea0003800000 */
.L_x_3419:
[----:B------:R-:W2:Y:S01]  /*21e0*/  LDG.E.U8 R3, desc[UR36][R2.64] ;  /* 0x0000002402037981 */ /* 0x000ea2000c1e1100 */
[----:B------:R-:W-:Y:S02]  /*21f0*/  CS2R R18, SRZ ;  /* 0x0000000000127805 */ /* 0x000fe4000001ff00 */
[----:B--2---:R-:W-:-:S13]  /*2200*/  ISETP.NE.AND P0, PT, R3, RZ, PT ;  /* 0x000000ff0300720c */ /* 0x004fda0003f05270 */
[----:B------:R-:W-:Y:S05]  /*2210*/  @!P0 BRA `(.L_x_3406) ;  /* 0x0000000400048947 */ /* 0x000fea0003800000 */
[----:B------:R-:W-:-:S13]  /*2220*/  ISETP.NE.AND P0, PT, R3, 0x80, PT ;  /* 0x000000800300780c */ /* 0x000fda0003f05270 */
[----:B------:R-:W-:Y:S01]  /*2230*/  @!P0 IMAD.MOV.U32 R18, RZ, RZ, 0x20000000 ;  /* 0x20000000ff128424 */ /* 0x000fe200078e00ff */
        /* <DEDUP_REMOVED lines=15> */
.L_x_3424:
[----:B------:R-:W-:Y:S05]  /*2330*/  BSYNC.RECONVERGENT B0 ;  /* 0x0000000000007941 */ /* 0x000fea0003800200 */
.L_x_3423:
[----:B------:R-:W-:Y:S02]  /*2340*/  SHF.L.U32 R0, R0, 0x15, RZ ;  /* 0x0000001500007819 */ /* 0x000fe400000006ff */
[----:B------:R-:W-:-:S04]  /*2350*/  LEA R2, R2, 0x37800000, 0x17 ;  /* 0x3780000002027811 */ /* 0x000fc800078eb8ff */
[----:B------:R-:W-:-:S05]  /*2360*/  LOP3.LUT R0, R2, R0, R7, 0xfe, !PT ;  /* 0x0000000002007212 */ /* 0x000fca00078efe07 */
[----:B------:R-:W-:-:S04]  /*2370*/  FMUL.FTZ R0, R0, 1 ;  /* 0x3f80000000007820 */ /* 0x000fc80000410000 */
[----:B------:R2:W3:Y:S02]  /*2380*/  F2F.F64.F32 R18, R0 ;  /* 0x0000000000127310 */ /* 0x0004e40000201800 */
[----:B--23--:R-:W-:Y:S05]  /*2390*/  BRA `(.L_x_3406) ;  /* 0x0000000000a47947 */ /* 0x00cfea0003800000 */
.L_x_3418:
[----:B------:R-:W-:-:S09]  /*23a0*/  UISETP.NE.AND UP0, UPT, UR4, 0x1c, UPT ;  /* 0x0000001c0400788c */ /* 0x000fd2000bf05270 */
[----:B------:R-:W-:Y:S05]  /*23b0*/  BRA.U !UP0, `(.L_x_3425) ;  /* 0x0000000108947547 */ /* 0x000fea000b800000 */
[----:B------:R-:W-:-:S09]  /*23c0*/  UISETP.NE.AND UP0, UPT, UR4, 0x1d, UPT ;  /* 0x0000001d0400788c */ /* 0x000fd2000bf05270 */
[----:B------:R-:W-:Y:S05]  /*23d0*/  BRA.U !UP0, `(.L_x_3426) ;  /* 0x0000000108807547 */ /* 0x000fea000b800000 */
[----:B------:R-:W-:-:S09]  /*23e0*/  UISETP.NE.AND UP0, UPT, UR4, 0x2c, UPT ;  /* 0x0000002c0400788c */ /* 0x000fd2000bf05270 */
[----:B------:R-:W-:Y:S05]  /*23f0*/  BRA.U !UP0, `(.L_x_3427) ;  /* 0x0000000108487547 */ /* 0x000fea000b800000 */
.L_x_3405:
[----:B------:R-:W-:Y:S01]  /*2400*/  MOV R0, 0x0 ;  /* 0x0000000000007802 */ /* 0x000fe20000000f00 */
[----:B------:R-:W0:Y:S01]  /*2410*/  LDCU.64 UR4, c[0x4][0x108] ;  /* 0x01002100ff0477ac */ /* 0x000e220008000a00 */
[----:B------:R-:W-:Y:S02]  /*2420*/  HFMA2 R13, -RZ, RZ, 0, 0 ;  /* 0x00000000ff0d7431 */ /* 0x000fe400000001ff */
[----:B------:R-:W-:Y:S01]  /*2430*/  IMAD.MOV.U32 R8, RZ, RZ, 0x4e ;  /* 0x0000004eff087424 */ /* 0x000fe200078e00ff */
[----:B------:R1:W2:Y:S01]  /*2440*/  LDC.64 R2, c[0x4][R0] ;  /* 0x0100000000027b82 */ /* 0x0002a20000000a00 */
[----:B------:R-:W3:Y:S01]  /*2450*/  LDCU.64 UR6, c[0x4][0x110] ;  /* 0x01002200ff0677ac */ /* 0x000ee20008000a00 */
[----:B------:R-:W-:Y:S01]  /*2460*/  IMAD.MOV.U32 R12, RZ, RZ, 0x1 ;  /* 0x00000001ff0c7424 */ /* 0x000fe200078e00ff */
[----:B------:R-:W4:Y:S01]  /*2470*/  LDCU.64 UR8, c[0x4][0x8] ;  /* 0x01000100ff0877ac */ /* 0x000f220008000a00 */
[----:B0-----:R-:W-:Y:S02]  /*2480*/  IMAD.U32 R4, RZ, RZ, UR4 ;  /* 0x00000004ff047e24 */ /* 0x001fe4000f8e00ff */
[----:B------:R-:W-:Y:S01]  /*2490*/  IMAD.U32 R5, RZ, RZ, UR5 ;  /* 0x00000005ff057e24 */ /* 0x000fe2000f8e00ff */
[----:B---3--:R-:W-:Y:S01]  /*24a0*/  MOV R6, UR6 ;  /* 0x0000000600067c02 */ /* 0x008fe20008000f00 */
[----:B------:R-:W-:-:S02]  /*24b0*/  IMAD.U32 R7, RZ, RZ, UR7 ;  /* 0x00000007ff077e24 */ /* 0x000fc4000f8e00ff */
[----:B----4-:R-:W-:Y:S01]  /*24c0*/  IMAD.U32 R10, RZ, RZ, UR8 ;  /* 0x00000008ff0a7e24 */ /* 0x010fe2000f8e00ff */
[----:B-1----:R-:W-:-:S07]  /*24d0*/  MOV R11, UR9 ;  /* 0x00000009000b7c02 */ /* 0x002fce0008000f00 */
[----:B------:R-:W-:-:S07]  /*24e0*/  LEPC R20, `(.L_x_3428) ;  /* 0x000000001014794e */ /* 0x000fce0000000000 */
[----:B--2---:R-:W-:Y:S05]  /*24f0*/  CALL.ABS.NOINC R2 ;  /* 0x0000000002007343 */ /* 0x004fea0003c00000 */
.L_x_3428:
[----:B------:R-:W-:Y:S01]  /*2500*/  CS2R R18, SRZ ;  /* 0x0000000000127805 */ /* 0x000fe2000001ff00 */
[----:B------:R-:W-:Y:S06]  /*2510*/  BRA `(.L_x_3406) ;  /* 0x0000000000447947 */ /* 0x000fec0003800000 */
.L_x_3427:
[----:B------:R-:W2:Y:S01]  /*2520*/  LDG.E.U8 R0, desc[UR36][R2.64] ;  /* 0x0000002402007981 */ /* 0x000ea2000c1e1100 */
[----:B------:R-:W-:Y:S02]  /*2530*/  IMAD.MOV.U32 R18, RZ, RZ, 0x0 ;  /* 0x00000000ff127424 */ /* 0x000fe400078e00ff */
[----:B------:R-:W-:Y:S01]  /*2540*/  IMAD.MOV.U32 R19, RZ, RZ, 0x38000000 ;  /* 0x38000000ff137424 */ /* 0x000fe200078e00ff */
[----:B--2---:R-:W-:-:S13]  /*2550*/  ISETP.NE.AND P0, PT, R0, RZ, PT ;  /* 0x000000ff0000720c */ /* 0x004fda0003f05270 */
[----:B------:R-:W-:Y:S05]  /*2560*/  @!P0 BRA `(.L_x_3406) ;  /* 0x0000000000308947 */ /* 0x000fea0003800000 */
[----:B------:R-:W-:-:S13]  /*2570*/  ISETP.NE.AND P0, PT, R0, 0xff, PT ;  /* 0x000000ff0000780c */ /* 0x000fda0003f05270 */
[----:B------:R-:W-:Y:S01]  /*2580*/  @P0 SHF.L.U32 R0, R0, 0x17, RZ ;  /* 0x0000001700000819 */ /* 0x000fe200000006ff */
[----:B------:R-:W-:Y:S02]  /*2590*/  @!P0 IMAD.MOV.U32 R18, RZ, RZ, 0x20000000 ;  /* 0x20000000ff128424 */ /* 0x000fe400078e00ff */
[----:B------:R-:W-:Y:S02]  /*25a0*/  @!P0 IMAD.MOV.U32 R19, RZ, RZ, 0x7ff80000 ;  /* 0x7ff80000ff138424 */ /* 0x000fe400078e00ff */
[----:B------:R-:W-:-:S04]  /*25b0*/  @P0 FMUL.FTZ R0, R0, 1 ;  /* 0x3f80000000000820 */ /* 0x000fc80000410000 */
[----:B------:R2:W3:Y:S02]  /*25c0*/  @P0 F2F.F64.F32 R18, R0 ;  /* 0x0000000000120310 */ /* 0x0004e40000201800 */
[----:B--23--:R-:W-:Y:S05]  /*25d0*/  BRA `(.L_x_3406) ;  /* 0x0000000000147947 */ /* 0x00cfea0003800000 */
.L_x_3426:
[----:B------:R-:W2:Y:S02]  /*25e0*/  LDG.E.64 R18, desc[UR36][R2.64] ;  /* 0x0000002402127981 */ /* 0x000ea4000c1e1b00 */
[----:B--2---:R-:W2:Y:S02]  /*25f0*/  I2F.F64.U64 R18, R18 ;  /* 0x0000001200127312 */ /* 0x004ea40000301800 */
[----:B--2---:R-:W-:Y:S05]  /*2600*/  BRA `(.L_x_3406) ;  /* 0x0000000000087947 */ /* 0x004fea0003800000 */
.L_x_3425:
[----:B------:R-:W2:Y:S02]  /*2610*/  LDG.E R2, desc[UR36][R2.64] ;  /* 0x0000002402027981 */ /* 0x000ea4000c1e1900 */
[----:B--2---:R0:W1:Y:S02]  /*2620*/  I2F.F64.U32 R18, R2 ;  /* 0x0000000200127312 */ /* 0x0040640000201800 */
.L_x_3406:
[----:B------:R-:W-:Y:S05]  /*2630*/  BSYNC.RECONVERGENT B7 ;  /* 0x0000000000077941 */ /* 0x000fea0003800200 */
.L_x_3400:
[----:B------:R-:W4:Y:S01]  /*2640*/  LDCU.64 UR6, c[0x0][0x5f8] ;  /* 0x0000bf00ff0677ac */ /* 0x000f220008000a00 */
[----:B------:R-:W-:Y:S01]  /*2650*/  BSSY.RECONVERGENT B7, `(.L_x_3429) ;  /* 0x00000ec000077945 */ /* 0x000fe20003800200 */
[----:B------:R-:W-:-:S04]  /*2660*/  UPRMT UR4, UR39, 0x7773, URZ ;  /* 0x0000777327047896 */ /* 0x000fc800080000ff */
[----:B------:R-:W-:Y:S01]  /*2670*/  UISETP.GT.AND UP0, UPT, UR4, 0x9, UPT ;  /* 0x000000090400788c */ /* 0x000fe2000bf04270 */
[----:B----4-:R-:W-:-:S04]  /*2680*/  IADD3 R4, P0, PT, R17, UR6, RZ ;  /* 0x0000000611047c10 */ /* 0x010fc8000ff1e0ff */
        /* <DEDUP_REMOVED lines=10> */
[----:B0-23--:R-:W2:Y:S02]  /*2730*/  LDG.E.S8 R2, desc[UR36][R4.64] ;  /* 0x0000002404027981 */ /* 0x00dea4000c1e1300 */
[----:B--2---:R-:W4:Y:S02]  /*2740*/  I2F.F64.S16 R2, R2 ;  /* 0x0000000200027312 */ /* 0x004f240000101c00 */
[----:B----4-:R-:W-:Y:S05]  /*2750*/  BRA `(.L_x_3435) ;  /* 0x0000000c006c7947 */ /* 0x010fea0003800000 */
.L_x_3433:
[----:B0-23--:R-:W2:Y:S02]  /*2760*/  LDG.E.U8 R2, desc[UR36][R4.64] ;  /* 0x0000002404027981 */ /* 0x00dea4000c1e1100 */
[----:B--2---:R-:W4:Y:S02]  /*2770*/  I2F.F64.U16 R2, R2 ;  /* 0x0000000200027312 */ /* 0x004f240000101800 */
[----:B----4-:R-:W-:Y:S05]  /*2780*/  BRA `(.L_x_3435) ;  /* 0x0000000c00607947 */ /* 0x010fea0003800000 */
.L_x_3432:
[----:B------:R-:W-:-:S09]  /*2790*/  UISETP.NE.AND UP0, UPT, UR4, 0x2, UPT ;  /* 0x000000020400788c */ /* 0x000fd2000bf05270 */
[----:B------:R-:W-:Y:S05]  /*27a0*/  BRA.U !UP0, `(.L_x_3436) ;  /* 0x0000000108287547 */ /* 0x000fea000b800000 */
[----:B------:R-:W-:-:S09]  /*27b0*/  UISETP.NE.AND UP0, UPT, UR4, 0x3, UPT ;  /* 0x000000030400788c */ /* 0x000fd2000bf05270 */
[----:B------:R-:W-:Y:S05]  /*27c0*/  BRA.U !UP0, `(.L_x_3437) ;  /* 0x0000000108147547 */ /* 0x000fea000b800000 */
[----:B------:R-:W-:-:S09]  /*27d0*/  UISETP.NE.AND UP0, UPT, UR4, 0x4, UPT ;  /* 0x000000040400788c */ /* 0x000fd2000bf05270 */
[----:B------:R-:W-:Y:S05]  /*27e0*/  BRA.U UP0, `(.L_x_3434) ;  /* 0x0000000900bc7547 */ /* 0x000fea000b800000 */
[----:B0-23--:R-:W2:Y:S02]  /*27f0*/  LDG.E.64 R2, desc[UR36][R4.64] ;  /* 0x0000002404027981 */ /* 0x00dea4000c1e1b00 */
[----:B--2---:R-:W4:Y:S02]  /*2800*/  I2F.F64.S64 R2, R2 ;  /* 0x0000000200027312 */ /* 0x004f240000301c00 */
[----:B----4-:R-:W-:Y:S05]  /*2810*/  BRA `(.L_x_3435) ;  /* 0x0000000c003c7947 */ /* 0x010fea0003800000 */
.L_x_3437:
[----:B0-23--:R-:W2:Y:S02]  /*2820*/  LDG.E R2, desc[UR36][R4.64] ;  /* 0x0000002404027981 */ /* 0x00dea4000c1e1900 */
[----:B--2---:R-:W4:Y:S02]  /*2830*/  I2F.F64 R2, R2 ;  /* 0x0000000200027312 */ /* 0x004f240000201c00 */
[----:B----4-:R-:W-:Y:S05]  /*2840*/  BRA `(.L_x_3435) ;  /* 0x0000000c00307947 */ /* 0x010fea0003800000 */
.L_x_3436:
[----:B0-23--:R-:W2:Y:S02]  /*2850*/  LDG.E.U16 R2, desc[UR36][R4.64] ;  /* 0x0000002404027981 */ /* 0x00dea4000c1e1500 */
[----:B--2---:R-:W4:Y:S02]  /*2860*/  I2F.F64.S16 R2, R2 ;  /* 0x0000000200027312 */ /* 0x004f240000101c00 */
[----:B----4-:R-:W-:Y:S05]  /*2870*/  BRA `(.L_x_3435) ;  /* 0x0000000c00247947 */ /* 0x010fea0003800000 */
.L_x_3431:
[----:B------:R-:W-:-:S09]  /*2880*/  UISETP.GT.AND UP0, UPT, UR4, 0x6, UPT ;  /* 0x000000060400788c */ /* 0x000fd2000bf04270 */
[----:B------:R-:W-:Y:S05]  /*2890*/  BRA.U UP0, `(.L_x_3438) ;  /* 0x0000000100347547 */ /* 0x000fea000b800000 */
[----:B------:R-:W-:-:S09]  /*28a0*/  UISETP.NE.AND UP0, UPT, UR4, 0x5, UPT ;  /* 0x000000050400788c */ /* 0x000fd2000bf05270 */
[----:B------:R-:W-:Y:S05]  /*28b0*/  BRA.U !UP0, `(.L_x_3439) ;  /* 0x0000000108187547 */ /* 0x000fea000b800000 */
[----:B------:R-:W-:-:S09]  /*28c0*/  UISETP.NE.AND UP0, UPT, UR4, 0x6, UPT ;  /* 0x000000060400788c */ /* 0x000fd2000bf05270 */
[----:B------:R-:W-:Y:S05]  /*28d0*/  BRA.U UP0, `(.L_x_3434) ;  /* 0x0000000900807547 */ /* 0x000fea000b800000 */
[----:B0-23--:R-:W2:Y:S02]  /*28e0*/  LDG.E R2, desc[UR36][R4.64] ;  /* 0x0000002404027981 */ /* 0x00dea4000c1e1900 */
[----:B--2---:R-:W-:-:S06]  /*28f0*/  FMUL.FTZ R2, R2, 1 ;  /* 0x3f80000002027820 */ /* 0x004fcc0000410000 */
[----:B------:R-:W3:Y:S02]  /*2900*/  F2F.F64.F32 R2, R2 ;  /* 0x0000000200027310 */ /* 0x000ee40000201800 */
[----:B---3--:R-:W-:Y:S05]  /*2910*/  BRA `(.L_x_3435) ;  /* 0x0000000800fc7947 */ /* 0x008fea0003800000 */
.L_x_3439:
[----:B------:R-:W4:Y:S02]  /*2920*/  LDG.E.U16 R0, desc[UR36][R4.64] ;  /* 0x0000002404007981 */ /* 0x000f24000c1e1500 */
[----:B----4-:R-:W-:-:S05]  /*2930*/  HADD2.F32 R0, -RZ, R0.H0_H0 ;  /* 0x20000000ff007230 */ /* 0x010fca0000004100 */
[----:B------:R-:W-:-:S04]  /*2940*/  FMUL.FTZ R0, R0, 1 ;  /* 0x3f80000000007820 */ /* 0x000fc80000410000 */
[----:B0-23--:R3:W4:Y:S02]  /*2950*/  F2F.F64.F32 R2, R0 ;  /* 0x0000000000027310 */ /* 0x00d7240000201800 */
[----:B---34-:R-:W-:Y:S05]  /*2960*/  BRA `(.L_x_3435) ;  /* 0x0000000800e87947 */ /* 0x018fea0003800000 */
.L_x_3438:
[----:B------:R-:W-:-:S09]  /*2970*/  UISETP.NE.AND UP0, UPT, UR4, 0x7, UPT ;  /* 0x000000070400788c */ /* 0x000fd2000bf05270 */
[----:B------:R-:W-:Y:S05]  /*2980*/  BRA.U !UP0, `(.L_x_3440) ;  /* 0x0000000108347547 */ /* 0x000fea000b800000 */
[----:B------:R-:W-:-:S09]  /*2990*/  UISETP.NE.AND UP0, UPT, UR4, 0x8, UPT ;  /* 0x000000080400788c */ /* 0x000fd2000bf05270 */
[----:B------:R-:W-:Y:S05]  /*29a0*/  BRA.U !UP0, `(.L_x_3441) ;  /* 0x0000000108187547 */ /* 0x000fea000b800000 */
[----:B------:R-:W-:-:S09]  /*29b0*/  UISETP.NE.AND UP0, UPT, UR4, 0x9, UPT ;  /* 0x000000090400788c */ /* 0x000fd2000bf05270 */
[----:B------:R-:W-:Y:S05]  /*29c0*/  BRA.U UP0, `(.L_x_3434) ;  /* 0x0000000900447547 */ /* 0x000fea000b800000 */
[----:B------:R-:W0:Y:S02]  /*29d0*/  LDG.E R4, desc[UR36][R4.64] ;  /* 0x0000002404047981 */ /* 0x000e24000c1e1900 */
[----:B0-23--:R-:W-:-:S06]  /*29e0*/  FMUL.FTZ R2, R4, 1 ;  /* 0x3f80000004027820 */ /* 0x00dfcc0000410000 */
[----:B------:R-:W4:Y:S02]  /*29f0*/  F2F.F64.F32 R2, R2 ;  /* 0x0000000200027310 */ /* 0x000f240000201800 */
[----:B----4-:R-:W-:Y:S05]  /*2a00*/  BRA `(.L_x_3435) ;  /* 0x0000000800c07947 */ /* 0x010fea0003800000 */
.L_x_3441:
[----:B------:R-:W4:Y:S02]  /*2a10*/  LDG.E.U16 R4, desc[UR36][R4.64] ;  /* 0x0000002404047981 */ /* 0x000f24000c1e1500 */
[----:B----4-:R-:W-:-:S05]  /*2a20*/  HADD2.F32 R0, -RZ, R4.H0_H0 ;  /* 0x20000004ff007230 */ /* 0x010fca0000004100 */
[----:B------:R-:W-:-:S04]  /*2a30*/  FMUL.FTZ R0, R0, 1 ;  /* 0x3f80000000007820 */ /* 0x000fc80000410000 */
[----:B0-23--:R4:W0:Y:S02]  /*2a40*/  F2F.F64.F32 R2, R0 ;  /* 0x0000000000027310 */ /* 0x00d8240000201800 */
[----:B0---4-:R-:W-:Y:S05]  /*2a50*/  BRA `(.L_x_3435) ;  /* 0x0000000800ac7947 */ /* 0x011fea0003800000 */
.L_x_3440:
[----:B0-23--:R3:W5:Y:S01]  /*2a60*/  LDG.E.64 R2, desc[UR36][R4.64] ;  /* 0x0000002404027981 */ /* 0x00d762000c1e1b00 */
[----:B------:R-:W-:Y:S05]  /*2a70*/  BRA `(.L_x_3435) ;  /* 0x0000000800a47947 */ /* 0x000fea0003800000 */
.L_x_3430:
        /* <DEDUP_REMOVED lines=8> */
[----:B------:R-:W4:Y:S01]  /*2b00*/  LDG.E.U8 R4, desc[UR36][R4.64] ;  /* 0x0000002404047981 */ /* 0x000f22000c1e1100 */
[----:B0-23--:R-:W-:Y:S01]  /*2b10*/  IMAD.MOV.U32 R2, RZ, RZ, RZ ;  /* 0x000000ffff027224 */ /* 0x00dfe200078e00ff */
[----:B----4-:R-:W-:-:S04]  /*2b20*/  ISETP.NE.AND P0, PT, R4, RZ, PT ;  /* 0x000000ff0400720c */ /* 0x010fc80003f05270 */
[----:B------:R-:W-:Y:S01]  /*2b30*/  FSEL R3, RZ, 1.875, !P0 ;  /* 0x3ff00000ff037808 */ /* 0x000fe20004000000 */
[----:B------:R-:W-:Y:S08]  /*2b40*/  BRA `(.L_x_3435) ;  /* 0x0000000800707947 */ /* 0x000ff00003800000 */
.L_x_3444:
[----:B0-23--:R2:W5:Y:S01]  /*2b50*/  LDG.E.64 R2, desc[UR36][R4.64] ;  /* 0x0000002404027981 */ /* 0x00d562000c1e1b00 */
[----:B------:R-:W-:Y:S05]  /*2b60*/  BRA `(.L_x_3435) ;  /* 0x0000000800687947 */ /* 0x000fea0003800000 */
.L_x_3443:
[----:B------:R-:W-:-:S09]  /*2b70*/  UISETP.NE.AND UP0, UPT, UR4, 0xf, UPT ;  /* 0x0000000f0400788c */ /* 0x000fd2000bf05270 */
[----:B------:R-:W-:Y:S05]  /*2b80*/  BRA.U !UP0, `(.L_x_3445) ;  /* 0x00000001089c7547 */ /* 0x000fea000b800000 */
[----:B------:R-:W-:-:S09]  /*2b90*/  UISETP.NE.AND UP0, UPT, UR4, 0x17, UPT ;  /* 0x000000170400788c */ /* 0x000fd2000bf05270 */
[----:B------:R-:W-:Y:S05]  /*2ba0*/  BRA.U !UP0, `(.L_x_3446) ;  /* 0x00000001085c7547 */ /* 0x000fea000b800000 */
[----:B------:R-:W-:-:S09]  /*2bb0*/  UISETP.NE.AND UP0, UPT, UR4, 0x18, UPT ;  /* 0x000000180400788c */ /* 0x000fd2000bf05270 */
[----:B------:R-:W-:Y:S05]  /*2bc0*/  BRA.U UP0, `(.L_x_3434) ;  /* 0x0000000500c47547 */ /* 0x000fea000b800000 */
[----:B------:R-:W4:Y:S01]  /*2bd0*/  LDG.E.U8 R0, desc[UR36][R4.64] ;  /* 0x0000002404007981 */ /* 0x000f22000c1e1100 */
[----:B------:R-:W-:Y:S01]  /*2be0*/  MOV R6, 0x1f ;  /* 0x0000001f00067802 */ /* 0x000fe20000000f00 */
[----:B----4-:R-:W-:-:S05]  /*2bf0*/  IMAD.SHL.U32 R0, R0, 0x1000000, RZ ;  /* 0x0100000000007824 */ /* 0x010fca00078e00ff */
[C---:B0-23--:R-:W-:Y:S02]  /*2c00*/  LOP3.LUT R2, R0.reuse, 0x7f000000, RZ, 0xc0, !PT ;  /* 0x7f00000000027812 */ /* 0x04dfe400078ec0ff */
        /* <DEDUP_REMOVED lines=14> */
[----:B------:R-:W-:-:S06]  /*2cf0*/  FMUL.FTZ R3, R3, 1 ;  /* 0x3f80000003037820 */ /* 0x000fcc0000410000 */
[----:B------:R-:W2:Y:S02]  /*2d00*/  F2F.F64.F32 R2, R3 ;  /* 0x0000000300027310 */ /* 0x000ea40000201800 */
[----:B--2---:R-:W-:Y:S05]  /*2d10*/  BRA `(.L_x_3435) ;  /* 0x0000000400fc7947 */ /* 0x004fea0003800000 */
.L_x_3446:
[----:B--23--:R-:W0:Y:S02]  /*2d20*/  LDG.E.U8 R3, desc[UR36][R4.64] ;  /* 0x0000002404037981 */ /* 0x00ce24000c1e1100 */
[C---:B0-----:R-:W-:Y:S01]  /*2d30*/  SHF.L.U32 R2, R3.reuse, 0x19, RZ ;  /* 0x0000001903027819 */ /* 0x041fe200000006ff */
        /* <DEDUP_REMOVED lines=12> */
.L_x_3445:
[----:B------:R-:W4:Y:S02]  /*2e00*/  LDG.E.U16 R0, desc[UR36][R4.64] ;  /* 0x0000002404007981 */ /* 0x000f24000c1e1500 */
[----:B----4-:R-:W-:-:S04]  /*2e10*/  IMAD.U32 R0, R0, 0x10000, RZ ;  /* 0x0001000000007824 */ /* 0x010fc800078e00ff */
[----:B------:R-:W-:-:S04]  /*2e20*/  FMUL.FTZ R0, R0, 1 ;  /* 0x3f80000000007820 */ /* 0x000fc80000410000 */
[----:B0-23--:R2:W3:Y:S02]  /*2e30*/  F2F.F64.F32 R2, R0 ;  /* 0x0000000000027310 */ /* 0x00d4e40000201800 */
[----:B--23--:R-:W-:Y:S05]  /*2e40*/  BRA `(.L_x_3435) ;  /* 0x0000000400b07947 */ /* 0x00cfea0003800000 */
.L_x_3442:
        /* <DEDUP_REMOVED lines=8> */
[----:B0-23--:R-:W2:Y:S02]  /*2ed0*/  LDG.E.U16 R2, desc[UR36][R4.64] ;  /* 0x0000002404027981 */ /* 0x00dea4000c1e1500 */
[----:B--2---:R-:W2:Y:S02]  /*2ee0*/  I2F.F64.U16 R2, R2 ;  /* 0x0000000200027312 */ /* 0x004ea40000101800 */
[----:B--2---:R-:W-:Y:S05]  /*2ef0*/  BRA `(.L_x_3435) ;  /* 0x0000000400847947 */ /* 0x004fea0003800000 */
.L_x_3449:
[----:B------:R-:W4:Y:S01]  /*2f00*/  LDG.E.U8 R4, desc[UR36][R4.64] ;  /* 0x0000002404047981 */ /* 0x000f22000c1e1100 */
[----:B0-23--:R-:W-:Y:S02]  /*2f10*/  CS2R R2, SRZ ;  /* 0x0000000000027805 */ /* 0x00dfe4000001ff00 */
[----:B----4-:R-:W-:-:S13]  /*2f20*/  ISETP.NE.AND P0, PT, R4, RZ, PT ;  /* 0x000000ff0400720c */ /* 0x010fda0003f05270 */
        /* <DEDUP_REMOVED lines=18> */
.L_x_3451:
[----:B------:R-:W-:Y:S05]  /*3050*/  BSYNC.RECONVERGENT B0 ;  /* 0x0000000000007941 */ /* 0x000fea0003800200 */
.L_x_3450:
[----:B------:R-:W-:Y:S01]  /*3060*/  IMAD.SHL.U32 R0, R0, 0x100000, RZ ;  /* 0x0010000000007824 */ /* 0x000fe200078e00ff */
[----:B------:R-:W-:-:S04]  /*3070*/  LEA R2, R2, 0x3b800000, 0x17 ;  /* 0x3b80000002027811 */ /* 0x000fc800078eb8ff */
[----:B------:R-:W-:-:S05]  /*3080*/  LOP3.LUT R0, R2, R0, R7, 0xfe, !PT ;  /* 0x0000000002007212 */ /* 0x000fca00078efe07 */
[----:B------:R-:W-:-:S04]  /*3090*/  FMUL.FTZ R0, R0, 1 ;  /* 0x3f80000000007820 */ /* 0x000fc80000410000 */
[----:B------:R2:W3:Y:S02]  /*30a0*/  F2F.F64.F32 R2, R0 ;  /* 0x0000000000027310 */ /* 0x0004e40000201800 */
[----:B--23--:R-:W-:Y:S05]  /*30b0*/  BRA `(.L_x_3435) ;  /* 0x0000000400147947 */ /* 0x00cfea0003800000 */
.L_x_3448:
[----:B------:R-:W4:Y:S01]  /*30c0*/  LDG.E.U8 R4, desc[UR36][R4.64] ;  /* 0x0000002404047981 */ /* 0x000f22000c1e1100 */
[----:B0-23--:R-:W-:Y:S02]  /*30d0*/  CS2R R2, SRZ ;  /* 0x0000000000027805 */ /* 0x00dfe4000001ff00 */
[----:B----4-:R-:W-:-:S13]  /*30e0*/  ISETP.NE.AND P0, PT, R4, RZ, PT ;  /* 0x000000ff0400720c */ /* 0x010fda0003f05270 */
        /* <DEDUP_REMOVED lines=18> */
.L_x_3453:
[----:B------:R-:W-:Y:S05]  /*3210*/  BSYNC.RECONVERGENT B0 ;  /* 0x0000000000007941 */ /* 0x000fea0003800200 */
.L_x_3452:
[----:B------:R-:W-:Y:S02]  /*3220*/  SHF.L.U32 R0, R0, 0x15, RZ ;  /* 0x0000001500007819 */ /* 0x000fe400000006ff */
[----:B------:R-:W-:-:S04]  /*3230*/  LEA R2, R2, 0x37800000, 0x17 ;  /* 0x3780000002027811 */ /* 0x000fc800078eb8ff */
[----:B------:R-:W-:-:S05]  /*3240*/  LOP3.LUT R0, R2, R0, R7, 0xfe, !PT ;  /* 0x0000000002007212 */ /* 0x000fca00078efe07 */
[----:B------:R-:W-:-:S04]  /*3250*/  FMUL.FTZ R0, R0, 1 ;  /* 0x3f80000000007820 */ /* 0x000fc80000410000 */
[----:B------:R2:W3:Y:S02]  /*3260*/  F2F.F64.F32 R2, R0 ;  /* 0x0000000000027310 */ /* 0x0004e40000201800 */
[----:B--23--:R-:W-:Y:S05]  /*3270*/  BRA `(.L_x_3435) ;  /* 0x0000000000a47947 */ /* 0x00cfea0003800000 */
.L_x_3447:
[----:B------:R-:W-:-:S09]  /*3280*/  UISETP.NE.AND UP0, UPT, UR4, 0x1c, UPT ;  /* 0x0000001c0400788c */ /* 0x000fd2000bf05270 */
[----:B------:R-:W-:Y:S05]  /*3290*/  BRA.U !UP0, `(.L_x_3454) ;  /* 0x0000000108947547 */ /* 0x000fea000b800000 */
[----:B------:R-:W-:-:S09]  /*32a0*/  UISETP.NE.AND UP0, UPT, UR4, 0x1d, UPT ;  /* 0x0000001d0400788c */ /* 0x000fd2000bf05270 */
[----:B------:R-:W-:Y:S05]  /*32b0*/  BRA.U !UP0, `(.L_x_3455) ;  /* 0x0000000108807547 */ /* 0x000fea000b800000 */
[----:B------:R-:W-:-:S09]  /*32c0*/  UISETP.NE.AND UP0, UPT, UR4, 0x2c, UPT ;  /* 0x0000002c0400788c */ /* 0x000fd2000bf05270 */
[----:B------:R-:W-:Y:S05]  /*32d0*/  BRA.U !UP0, `(.L_x_3456) ;  /* 0x0000000108487547 */ /* 0x000fea000b800000 */
.L_x_3434:
[----:B------:R-:W-:Y:S01]  /*32e0*/  MOV R0, 0x0 ;  /* 0x0000000000007802 */ /* 0x000fe20000000f00 */
[----:B------:R-:W4:Y:S01]  /*32f0*/  LDCU.64 UR4, c[0x4][0x108] ;  /* 0x01002100ff0477ac */ /* 0x000f220008000a00 */
[----:B------:R-:W-:Y:S02]  /*3300*/  HFMA2 R13, -RZ, RZ, 0, 0 ;  /* 0x00000000ff0d7431 */ /* 0x000fe400000001ff */
[----:B------:R-:W-:Y:S01]  /*3310*/  IMAD.MOV.U32 R8, RZ, RZ, 0x4e ;  /* 0x0000004eff087424 */ /* 0x000fe200078e00ff */
[----:B0-23--:R0:W2:Y:S01]  /*3320*/  LDC.64 R2, c[0x4][R0] ;  /* 0x0100000000027b82 */ /* 0x00d0a20000000a00 */
[----:B------:R-:W3:Y:S01]  /*3330*/  LDCU.64 UR6, c[0x4][0x110] ;  /* 0x01002200ff0677ac */ /* 0x000ee20008000a00 */
[----:B------:R-:W-:Y:S01]  /*3340*/  IMAD.MOV.U32 R12, RZ, RZ, 0x1 ;  /* 0x00000001ff0c7424 */ /* 0x000fe200078e00ff */
[----:B------:R-:W1:Y:S01]  /*3350*/  LDCU.64 UR8, c[0x4][0x8] ;  /* 0x01000100ff0877ac */ /* 0x000e620008000a00 */
[----:B----4-:R-:W-:Y:S02]  /*3360*/  IMAD.U32 R4, RZ, RZ, UR4 ;  /* 0x00000004ff047e24 */ /* 0x010fe4000f8e00ff */
[----:B------:R-:W-:Y:S01]  /*3370*/  IMAD.U32 R5, RZ, RZ, UR5 ;  /* 0x00000005ff057e24 */ /* 0x000fe2000f8e00ff */
[----:B---3--:R-:W-:Y:S01]  /*3380*/  MOV R6, UR6 ;  /* 0x0000000600067c02 */ /* 0x008fe20008000f00 */
[----:B------:R-:W-:-:S02]  /*3390*/  IMAD.U32 R7, RZ, RZ, UR7 ;  /* 0x00000007ff077e24 */ /* 0x000fc4000f8e00ff */
[----:B-1----:R-:W-:Y:S01]  /*33a0*/  IMAD.U32 R10, RZ, RZ, UR8 ;  /* 0x00000008ff0a7e24 */ /* 0x002fe2000f8e00ff */
[----:B0-----:R-:W-:-:S07]  /*33b0*/  MOV R11, UR9 ;  /* 0x00000009000b7c02 */ /* 0x001fce0008000f00 */
[----:B------:R-:W-:-:S07]  /*33c0*/  LEPC R20, `(.L_x_3457) ;  /* 0x000000001014794e */ /* 0x000fce0000000000 */
[----:B--2--5:R-:W-:Y:S05]  /*33d0*/  CALL.ABS.NOINC R2 ;  /* 0x0000000002007343 */ /* 0x024fea0003c00000 */
.L_x_3457:
[----:B------:R-:W-:Y:S01]  /*33e0*/  CS2R R2, SRZ ;  /* 0x0000000000027805 */ /* 0x000fe2000001ff00 */
[----:B------:R-:W-:Y:S06]  /*33f0*/  BRA `(.L_x_3435) ;  /* 0x0000000000447947 */ /* 0x000fec0003800000 */
.L_x_3456:
[----:B------:R-:W4:Y:S01]  /*3400*/  LDG.E.U8 R0, desc[UR36][R4.64] ;  /* 0x0000002404007981 */ /* 0x000f22000c1e1100 */
[----:B0-23--:R-:W-:Y:S02]  /*3410*/  IMAD.MOV.U32 R2, RZ, RZ, 0x0 ;  /* 0x00000000ff027424 */ /* 0x00dfe400078e00ff */
[----:B------:R-:W-:Y:S01]  /*3420*/  IMAD.MOV.U32 R3, RZ, RZ, 0x38000000 ;  /* 0x38000000ff037424 */ /* 0x000fe200078e00ff */
[----:B----4-:R-:W-:-:S13]  /*3430*/  ISETP.NE.AND P0, PT, R0, RZ, PT ;  /* 0x000000ff0000720c */ /* 0x010fda0003f05270 */
[----:B------:R-:W-:Y:S05]  /*3440*/  @!P0 BRA `(.L_x_3435) ;  /* 0x0000000000308947 */ /* 0x000fea0003800000 */
[----:B------:R-:W-:-:S13]  /*3450*/  ISETP.NE.AND P0, PT, R0, 0xff, PT ;  /* 0x000000ff0000780c */ /* 0x000fda0003f05270 */
[----:B------:R-:W-:Y:S01]  /*3460*/  @P0 SHF.L.U32 R0, R0, 0x17, RZ ;  /* 0x0000001700000819 */ /* 0x000fe200000006ff */
[----:B------:R-:W-:Y:S02]  /*3470*/  @!P0 IMAD.MOV.U32 R2, RZ, RZ, 0x20000000 ;  /* 0x20000000ff028424 */ /* 0x000fe400078e00ff */
[----:B------:R-:W-:Y:S02]  /*3480*/  @!P0 IMAD.MOV.U32 R3, RZ, RZ, 0x7ff80000 ;  /* 0x7ff80000ff038424 */ /* 0x000fe400078e00ff */
[----:B------:R-:W-:-:S04]  /*3490*/  @P0 FMUL.FTZ R0, R0, 1 ;  /* 0x3f80000000000820 */ /* 0x000fc80000410000 */
[----:B------:R0:W2:Y:S02]  /*34a0*/  @P0 F2F.F64.F32 R2, R0 ;  /* 0x0000000000020310 */ /* 0x0000a40000201800 */
[----:B0-2---:R-:W-:Y:S05]  /*34b0*/  BRA `(.L_x_3435) ;  /* 0x0000000000147947 */ /* 0x005fea0003800000 */
.L_x_3455:
[----:B0-23--:R-:W2:Y:S02]  /*34c0*/  LDG.E.64 R2, desc[UR36][R4.64] ;  /* 0x0000002404027981 */ /* 0x00dea4000c1e1b00 */
[----:B--2---:R-:W0:Y:S02]  /*34d0*/  I2F.F64.U64 R2, R2 ;  /* 0x0000000200027312 */ /* 0x004e240000301800 */
[----:B0-----:R-:W-:Y:S05]  /*34e0*/  BRA `(.L_x_3435) ;  /* 0x0000000000087947 */ /* 0x001fea0003800000 */
.L_x_3454:
[----:B0-23--:R-:W2:Y:S02]  /*34f0*/  LDG.E R2, desc[UR36][R4.64] ;  /* 0x0000002404027981 */ /* 0x00dea4000c1e1900 */
[----:B--2---:R-:W0:Y:S02]  /*3500*/  I2F.F64.U32 R2, R2 ;  /* 0x0000000200027312 */ /* 0x004e240000201800 */
.L_x_3435:
[----:B------:R-:W-:Y:S05]  /*3510*/  BSYNC.RECONVERGENT B7 ;  /* 0x0000000000077941 */ /* 0x000fea0003800200 */
.L_x_3429:
[----:B------:R-:W-:-:S09]  /*3520*/  UISETP.NE.AND UP0, UPT, UR43, URZ, UPT ;  /* 0x000000ff2b00728c */ /* 0x000fd2000bf05270 */
[----:B------:R-:W-:Y:S05]  /*3530*/  BRA.U !UP0, `(.L_x_3458) ;  /* 0x0000000108147547 */ /* 0x000fea000b800000 */
[----:B------:R-:W-:Y:S01]  /*3540*/  BSSY.RECONVERGENT B3, `(.L_x_3459) ;  /* 0x0000003000037945 */ /* 0x000fe20003800200 */
[----:B------:R-:W-:-:S07]  /*3550*/  MOV R46, 0x3570 ;  /* 0x00003570002e7802 */ /* 0x000fce0000000f00 */
[----:B0123-5:R-:W-:Y:S05]  /*3560*/  CALL.REL.NOINC `($_ZN2at6native18elementwise_kernelILi128ELi4EZNS0_15gpu_kernel_implIN48_GLOBAL__N__08322988_15_IGammaKernel_cu_cb51a28d10CalcIgammaIdEEEEvRNS_18TensorIteratorBaseERKT_EUliE_EEviT1_$_ZN46_INTERNAL_08322988_15_IGammaKernel_cu_cb51a28d48_GLOBAL__N__08322988_15_IGammaKernel_cu_cb51a28d12calc_igammacIdEET_S2_S2_) ;  /* 0x00000480005c7944 */ /* 0x02ffea0003c00000 */
[----:B------:R-:W-:Y:S05]  /*3570*/  BSYNC.RECONVERGENT B3 ;  /* 0x0000000000037941 */ /* 0x000fea0003800200 */
.L_x_3459:
[----:B------:R-:W-:Y:S05]  /*3580*/  BRA `(.L_x_3460) ;  /* 0x0000000000107947 */ /* 0x000fea0003800000 */
.L_x_3458:
[----:B------:R-:W-:Y:S01]  /*3590*/  BSSY.RECONVERGENT B9, `(.L_x_3460) ;  /* 0x0000003000097945 */ /* 0x000fe20003800200 */
[----:B------:R-:W-:-:S07]  /*35a0*/  MOV R47, 0x35c0 ;  /* 0x000035c0002f7802 */ /* 0x000fce0000000f00 */
[----:B0123-5:R-:W-:Y:S05]  /*35b0*/  CALL.REL.NOINC `($_ZN2at6native18elementwise_kernelILi128ELi4EZNS0_15gpu_kernel_implIN48_GLOBAL__N__08322988_15_IGammaKernel_cu_cb51a28d10CalcIgammaIdEEEEvRNS_18TensorIteratorBaseERKT_EUliE_EEviT1_$_ZN46_INTERNAL_08322988_15_IGammaKernel_cu_cb51a28d48_GLOBAL__N__08322988_15_IGammaKernel_cu_cb51a28d11calc_igammaIdEET_S2_S2_) ;  /* 0x000000ec00107944 */ /* 0x02ffea0003c00000 */
[----:B------:R-:W-:Y:S05]  /*35c0*/  BSYNC.RECONVERGENT B9 ;  /* 0x0000000000097941 */ /* 0x000fea0003800200 */
.L_x_3460:
        /* <DEDUP_REMOVED lines=14> */
[----:B------:R-:W0:Y:S02]  /*36b0*/  F2I.F64.TRUNC R5, R4 ;  /* 0x0000000400057311 */ /* 0x000e24000030d100 */
[----:B0-----:R0:W-:Y:S01]  /*36c0*/  STG.E.U8 desc[UR36][R16.64], R5 ;  /* 0x0000000510007986 */ /* 0x0011e2000c101124 */
[----:B------:R-:W-:Y:S05]  /*36d0*/  BRA `(.L_x_3466) ;  /* 0x0000001000947947 */ /* 0x000fea0003800000 */
.L_x_3464:
[----:B------:R-:W0:Y:S02]  /*36e0*/  F2I.S64.F64.TRUNC R4, R4 ;  /* 0x0000000400047311 */ /* 0x000e24000030d900 */
[----:B0-----:R-:W-:-:S05]  /*36f0*/  IMAD.MOV.U32 R3, RZ, RZ, R4 ;  /* 0x000000ffff037224 */ /* 0x001fca00078e0004 */
[----:B------:R0:W-:Y:S01]  /*3700*/  STG.E.U8 desc[UR36][R16.64], R3 ;  /* 0x0000000310007986 */ /* 0x0001e2000c101124 */
[----:B------:R-:W-:Y:S05]  /*3710*/  BRA `(.L_x_3466) ;  /* 0x0000001000847947 */ /* 0x000fea0003800000 */
.L_x_3463:
[----:B------:R-:W-:-:S09]  /*3720*/  UISETP.NE.AND UP0, UPT, UR4, 0x2, UPT ;  /* 0x000000020400788c */ /* 0x000fd2000bf05270 */
[----:B------:R-:W-:Y:S05]  /*3730*/  BRA.U !UP0, `(.L_x_3467) ;  /* 0x0000000108287547 */ /* 0x000fea000b800000 */
[----:B------:R-:W-:-:S09]  /*3740*/  UISETP.NE.AND UP0, UPT, UR4, 0x3, UPT ;  /* 0x000000030400788c */ /* 0x000fd2000bf05270 */
[----:B------:R-:W-:Y:S05]  /*3750*/  BRA.U !UP0, `(.L_x_3468) ;  /* 0x0000000108147547 */ /* 0x000fea000b800000 */
[----:B------:R-:W-:-:S09]  /*3760*/  UISETP.NE.AND UP0, UPT, UR4, 0x4, UPT ;  /* 0x000000040400788c */ /* 0x000fd2000bf05270 */
[----:B------:R-:W-:Y:S05]  /*3770*/  BRA.U UP0, `(.L_x_3465) ;  /* 0x0000000d00b47547 */ /* 0x000fea000b800000 */
[----:B------:R-:W0:Y:S02]  /*3780*/  F2I.S64.F64.TRUNC R4, R4 ;  /* 0x0000000400047311 */ /* 0x000e24000030d900 */
[----:B0-----:R0:W-:Y:S01]  /*3790*/  STG.E.64 desc[UR36][R16.64], R4 ;  /* 0x0000000410007986 */ /* 0x0011e2000c101b24 */
[----:B------:R-:W-:Y:S05]  /*37a0*/  BRA `(.L_x_3466) ;  /* 0x0000001000607947 */ /* 0x000fea0003800000 */
.L_x_3468:
[----:B------:R-:W0:Y:S02]  /*37b0*/  F2I.F64.TRUNC R5, R4 ;  /* 0x0000000400057311 */ /* 0x000e24000030d100 */
[----:B0-----:R0:W-:Y:S01]  /*37c0*/  STG.E desc[UR36][R16.64], R5 ;  /* 0x0000000510007986 */ /* 0x0011e2000c101924 */
[----:B------:R-:W-:Y:S05]  /*37d0*/  BRA `(.L_x_3466) ;  /* 0x0000001000547947 */ /* 0x000fea0003800000 */
.L_x_3467:
[----:B------:R-:W0:Y:S02]  /*37e0*/  F2I.F64.TRUNC R5, R4 ;  /* 0x0000000400057311 */ /* 0x000e24000030d100 */
[----:B0-----:R0:W-:Y:S01]  /*37f0*/  STG.E.U16 desc[UR36][R16.64], R5 ;  /* 0x0000000510007986 */ /* 0x0011e2000c101524 */
[----:B------:R-:W-:Y:S05]  /*3800*/  BRA `(.L_x_3466) ;  /* 0x0000001000487947 */ /* 0x000fea0003800000 */
.L_x_3462:
[----:B------:R-:W-:-:S09]  /*3810*/  UISETP.GT.AND UP0, UPT, UR4, 0x6, UPT ;  /* 0x000000060400788c */ /* 0x000fd2000bf04270 */
[----:B------:R-:W-:Y:S05]  /*3820*/  BRA.U UP0, `(.L_x_3469) ;  /* 0x00000001006c7547 */ /* 0x000fea000b800000 */
[----:B------:R-:W-:-:S09]  /*3830*/  UISETP.NE.AND UP0, UPT, UR4, 0x5, UPT ;  /* 0x000000050400788c */ /* 0x000fd2000bf05270 */
[----:B------:R-:W-:Y:S05]  /*3840*/  BRA.U !UP0, `(.L_x_3470) ;  /* 0x0000000108347547 */ /* 0x000fea000b800000 */
[----:B------:R-:W-:-:S09]  /*3850*/  UISETP.NE.AND UP0, UPT, UR4, 0x6, UPT ;  /* 0x000000060400788c */ /* 0x000fd2000bf05270 */
[----:B------:R-:W-:Y:S05]  /*3860*/  BRA.U UP0, `(.L_x_3465) ;  /* 0x0000000d00787547 */ /* 0x000fea000b800000 */
[----:B------:R-:W-:Y:S01]  /*3870*/  UMOV UR4, 0xf0000000 ;  /* 0xf000000000047882 */ /* 0x000fe20000000000 */
[----:B------:R-:W-:Y:S01]  /*3880*/  UMOV UR5, 0x380fffff ;  /* 0x380fffff00057882 */ /* 0x000fe20000000000 */
[----:B------:R-:W0:-:S15]  /*3890*/  F2F.F32.F64 R3, R4 ;  /* 0x0000000400037310 */ /* 0x000e1e0000301000 */
[----:B------:R-:W-:-:S15]  /*38a0*/  NOP ;  /* 0x0000000000007918 */ /* 0x000fde0000000000 */
[----:B------:R-:W-:-:S15]  /*38b0*/  NOP ;  /* 0x0000000000007918 */ /* 0x000fde0000000000 */
[----:B------:R-:W-:-:S15]  /*38c0*/  NOP ;  /* 0x0000000000007918 */ /* 0x000fde0000000000 */
[----:B------:R-:W-:-:S04]  /*38d0*/  NOP ;  /* 0x0000000000007918 */ /* 0x000fc80000000000 */
[----:B------:R-:W0:Y:S02]  /*38e0*/  DSETP.GEU.AND P0, PT, |R4|, UR4, PT ;  /* 0x0000000404007e2a */ /* 0x000e24000bf0e200 */
[----:B0-----:R-:W-:-:S05]  /*38f0*/  @!P0 FMUL R3, R3, 1.175494350822287508e-38 ;  /* 0x0080000003038820 */ /* 0x001fca0000400000 */
[----:B------:R1:W-:Y:S01]  /*3900*/  STG.E desc[UR36][R16.64], R3 ;  /* 0x0000000310007986 */ /* 0x0003e2000c101924 */
[----:B------:R-:W-:Y:S05]  /*3910*/  BRA `(.L_x_3466) ;  /* 0x0000001000047947 */ /* 0x000fea0003800000 */
.L_x_3470:
        /* <DEDUP_REMOVED lines=9> */
[----:B------:R-:W-:-:S05]  /*39b0*/  F2FP.F16.F32.PACK_AB R0, RZ, R0 ;  /* 0x00000000ff00723e */ /* 0x000fca00000000ff */
[----:B------:R0:W-:Y:S01]  /*39c0*/  STG.E.U16 desc[UR36][R16.64], R0 ;  /* 0x0000000010007986 */ /* 0x0001e2000c101524 */
[----:B------:R-:W-:Y:S05]  /*39d0*/  BRA `(.L_x_3466) ;  /* 0x0000000c00d47947 */ /* 0x000fea0003800000 */
.L_x_3469:
[----:B------:R-:W-:-:S09]  /*39e0*/  UISETP.NE.AND UP0, UPT, UR4, 0x7, UPT ;  /* 0x000000070400788c */ /* 0x000fd2000bf05270 */
[----:B------:R-:W-:Y:S05]  /*39f0*/  BRA.U !UP0, `(.L_x_3471) ;  /* 0x0000000108747547 */ /* 0x000fea000b800000 */
        /* <DEDUP_REMOVED lines=11> */
[----:B------:R-:W0:Y:S01]  /*3ab0*/  DSETP.GEU.AND P0, PT, |R4|, UR4, PT ;  /* 0x0000000404007e2a */ /* 0x000e22000bf0e200 */
[----:B------:R-:W-:Y:S02]  /*3ac0*/  IMAD.MOV.U32 R3, RZ, RZ, RZ ;  /* 0x000000ffff037224 */ /* 0x000fe400078e00ff */
[----:B0-----:R-:W-:-:S05]  /*3ad0*/  @!P0 FMUL R2, R2, 1.175494350822287508e-38 ;  /* 0x0080000002028820 */ /* 0x001fca0000400000 */
[----:B------:R3:W-:Y:S01]  /*3ae0*/  STG.E.64 desc[UR36][R16.64], R2 ;  /* 0x0000000210007986 */ /* 0x0007e2000c101b24 */
[----:B------:R-:W-:Y:S05]  /*3af0*/  BRA `(.L_x_3466) ;  /* 0x0000000c008c7947 */ /* 0x000fea0003800000 */
.L_x_3472:
        /* <DEDUP_REMOVED lines=9> */
[----:B------:R-:W-:-:S04]  /*3b90*/  F2FP.F16.F32.PACK_AB R3, RZ, R0 ;  /* 0x00000000ff03723e */ /* 0x000fc800000000ff */
[----:B------:R-:W-:-:S05]  /*3ba0*/  PRMT R3, R3, 0x5410, RZ ;  /* 0x0000541003037816 */ /* 0x000fca00000000ff */
[----:B------:R2:W-:Y:S01]  /*3bb0*/  STG.E desc[UR36][R16.64], R3 ;  /* 0x0000000310007986 */ /* 0x0005e2000c101924 */
[----:B------:R-:W-:Y:S05]  /*3bc0*/  BRA `(.L_x_3466) ;  /* 0x0000000c00587947 */ /* 0x000fea0003800000 */
.L_x_3471:
[----:B------:R4:W-:Y:S01]  /*3bd0*/  STG.E.64 desc[UR36][R16.64], R4 ;  /* 0x0000000410007986 */ /* 0x0009e2000c101b24 */
[----:B------:R-:W-:Y:S05]  /*3be0*/  BRA `(.L_x_3466) ;  /* 0x0000000c00507947 */ /* 0x000fea0003800000 */
.L_x_3461:
        /* <DEDUP_REMOVED lines=8> */
[----:B------:R-:W0:Y:S02]  /*3c70*/  DSETP.NEU.AND P0, PT, R4, RZ, PT ;  /* 0x000000ff0400722a */ /* 0x000e240003f0d000 */
[----:B0-----:R-:W-:-:S05]  /*3c80*/  SEL R3, RZ, 0x1, !P0 ;  /* 0x00000001ff037807 */ /* 0x001fca0004000000 */
[----:B------:R0:W-:Y:S01]  /*3c90*/  STG.E.U8 desc[UR36][R16.64], R3 ;  /* 0x0000000310007986 */ /* 0x0001e2000c101124 */
[----:B------:R-:W-:Y:S05]  /*3ca0*/  BRA `(.L_x_3466) ;  /* 0x0000000c00207947 */ /* 0x000fea0003800000 */
.L_x_3475:
[----:B------:R-:W-:-:S05]  /*3cb0*/  CS2R R6, SRZ ;  /* 0x0000000000067805 */ /* 0x000fca000001ff00 */
[----:B------:R0:W-:Y:S01]  /*3cc0*/  STG.E.128 desc[UR36][R16.64], R4 ;  /* 0x0000000410007986 */ /* 0x0001e2000c101d24 */
[----:B------:R-:W-:Y:S05]  /*3cd0*/  BRA `(.L_x_3466) ;  /* 0x0000000c00147947 */ /* 0x000fea0003800000 */
.L_x_3474:
        /* <DEDUP_REMOVED lines=14> */
[----:B------:R-:W-:Y:S01]  /*3dc0*/  BSSY.RECONVERGENT B0, `(.L_x_3478) ;  /* 0x000000d000007945 */ /* 0x000fe20003800200 */
[----:B0-----:R-:W-:Y:S01]  /*3dd0*/  @!P0 FMUL R7, R7, 1.175494350822287508e-38 ;  /* 0x0080000007078820 */ /* 0x001fe20000400000 */
[----:B------:R-:W-:-:S04]  /*3de0*/  MOV R0, 0x7f ;  /* 0x0000007f00007802 */ /* 0x000fc80000000f00 */
[----:B------:R-:W-:Y:S02]  /*3df0*/  LOP3.LUT R6, R7, 0x7fffffff, RZ, 0xc0, !PT ;  /* 0x7fffffff07067812 */ /* 0x000fe400078ec0ff */
[----:B------:R-:W-:Y:S02]  /*3e00*/  SHF.R.U32.HI R3, RZ, 0x18, R7 ;  /* 0x00000018ff037819 */ /* 0x000fe40000011607 */
        /* <DEDUP_REMOVED lines=8> */
.L_x_3479:
[----:B------:R-:W-:Y:S05]  /*3e90*/  BSYNC.RECONVERGENT B0 ;  /* 0x0000000000007941 */ /* 0x000fea0003800200 */
.L_x_3478:
[----:B------:R-:W-:-:S05]  /*3ea0*/  LOP3.LUT R3, R0, 0x80, R3, 0xf8, !PT ;  /* 0x0000008000037812 */ /* 0x000fca00078ef803 */
[----:B------:R0:W-:Y:S01]  /*3eb0*/  STG.E.U8 desc[UR36][R16.64], R3 ;  /* 0x0000000310007986 */ /* 0x0001e2000c101124 */
[----:B------:R-:W-:Y:S05]  /*3ec0*/  BRA `(.L_x_3466) ;  /* 0x0000000800987947 */ /* 0x000fea0003800000 */
.L_x_3477:
        /* <DEDUP_REMOVED lines=9> */
[----:B0-----:R-:W-:-:S05]  /*3f60*/  @!P0 FMUL R7, R7, 1.175494350822287508e-38 ;  /* 0x0080000007078820 */ /* 0x001fca0000400000 */
[----:B------:R-:W-:Y:S02]  /*3f70*/  LOP3.LUT R6, R7, 0x7fffffff, RZ, 0xc0, !PT ;  /* 0x7fffffff07067812 */ /* 0x000fe400078ec0ff */
[----:B------:R-:W-:Y:S02]  /*3f80*/  SHF.R.U32.HI R3, RZ, 0x18, R7 ;  /* 0x00000018ff037819 */ /* 0x000fe40000011607 */
[----:B------:R-:W-:-:S13]  /*3f90*/  ISETP.GE.U32.AND P1, PT, R6, 0x47800000, PT ;  /* 0x478000000600780c */ /* 0x000fda0003f26070 */
[----:B------:R-:W-:Y:S01]  /*3fa0*/  @P1 IMAD.MOV.U32 R0, RZ, RZ, 0x7f ;  /* 0x0000007fff001424 */ /* 0x000fe200078e00ff */
[----:B------:R-:W-:-:S04]  /*3fb0*/  @P1 ISETP.GT.U32.AND P0, PT, R6, 0x7f800000, PT ;  /* 0x7f8000000600180c */ /* 0x000fc80003f04070 */
[----:B------:R-:W-:Y:S01]  /*3fc0*/  @P1 SEL R0, R0, 0x7c, P0 ;  /* 0x0000007c00001807 */ /* 0x000fe20000000000 */
[----:B------:R-:W-:Y:S08]  /*3fd0*/  @P1 BRA `(.L_x_3481) ;  /* 0x0000000000181947 */ /* 0x000ff00003800000 */
[----:B------:R-:W-:-:S13]  /*3fe0*/  ISETP.GT.U32.AND P0, PT, R6, 0x387fffff, PT ;  /* 0x387fffff0600780c */ /* 0x000fda0003f04070 */
[----:B------:R-:W-:-:S04]  /*3ff0*/  @P0 SHF.R.U32.HI R0, RZ, 0x15, R7 ;  /* 0x00000015ff000819 */ /* 0x000fc80000011607 */
[----:B------:R-:W-:Y:S01]  /*4000*/  @P0 LOP3.LUT R2, R0, 0x1, RZ, 0xc0, !PT ;  /* 0x0000000100020812 */ /* 0x000fe200078ec0ff */
[----:B------:R-:W-:-:S03]  /*4010*/  @!P0 FADD.FTZ R0, R6, 128 ;  /* 0x4300000006008421 */ /* 0x000fc60000010000 */
[----:B------:R-:W-:-:S04]  /*4020*/  @P0 IADD3 R2, PT, PT, R7, 0x80fffff, R2 ;  /* 0x080fffff07020810 */ /* 0x000fc80007ffe002 */
[----:B------:R-:W-:-:S07]  /*4030*/  @P0 SHF.R.U32.HI R0, RZ, 0x15, R2 ;  /* 0x00000015ff000819 */ /* 0x000fce0000011602 */
.L_x_3481:
[----:B------:R-:W-:Y:S05]  /*4040*/  BSYNC.RECONVERGENT B0 ;  /* 0x0000000000007941 */ /* 0x000fea0003800200 */
.L_x_3480:
[----:B------:R-:W-:-:S05]  /*4050*/  LOP3.LUT R3, R0, 0x80, R3, 0xf8, !PT ;  /* 0x0000008000037812 */ /* 0x000fca00078ef803 */
[----:B------:R0:W-:Y:S01]  /*4060*/  STG.E.U8 desc[UR36][R16.64], R3 ;  /* 0x0000000310007986 */ /* 0x0001e2000c101124 */
[----:B------:R-:W-:Y:S05]  /*4070*/  BRA `(.L_x_3466) ;  /* 0x00000008002c7947 */ /* 0x000fea0003800000 */
.L_x_3476:
        /* <DEDUP_REMOVED lines=9> */
[----:B------:R-:W-:-:S05]  /*4110*/  F2FP.BF16.F32.PACK_AB R0, RZ, R0 ;  /* 0x00000000ff00723e */ /* 0x000fca00000010ff */
[----:B------:R0:W-:Y:S01]  /*4120*/  STG.E.U16 desc[UR36][R16.64], R0 ;  /* 0x0000000010007986 */ /* 0x0001e2000c101524 */
[----:B------:R-:W-:Y:S05]  /*4130*/  BRA `(.L_x_3466) ;  /* 0x0000000400fc7947 */ /* 0x000fea0003800000 */
.L_x_3473:
        /* <DEDUP_REMOVED lines=8> */
[----:B------:R-:W0:Y:S02]  /*41c0*/  F2I.U32.F64.TRUNC R5, R4 ;  /* 0x0000000400057311 */ /* 0x000e24000030d000 */
[----:B0-----:R0:W-:Y:S01]  /*41d0*/  STG.E.U16 desc[UR36][R16.64], R5 ;  /* 0x0000000510007986 */ /* 0x0011e2000c101524 */
[----:B------:R-:W-:Y:S05]  /*41e0*/  BRA `(.L_x_3466) ;  /* 0x0000000400d07947 */ /* 0x000fea0003800000 */
.L_x_3484:
        /* <DEDUP_REMOVED lines=10> */
[----:B------:R-:W-:-:S04]  /*4290*/  IMAD.MOV.U32 R8, RZ, RZ, 0x80 ;  /* 0x00000080ff087424 */ /* 0x000fc800078e00ff */
[----:B------:R-:W-:-:S04]  /*42a0*/  LOP3.LUT R0, R3, 0x7fffffff, RZ, 0xc0, !PT ;  /* 0x7fffffff03007812 */ /* 0x000fc800078ec0ff */
[----:B------:R-:W-:-:S13]  /*42b0*/  ISETP.GT.U32.AND P0, PT, R0, 0x437fffff, PT ;  /* 0x437fffff0000780c */ /* 0x000fda0003f04070 */
[----:B------:R-:W-:Y:S05]  /*42c0*/  @P0 BRA `(.L_x_3486) ;  /* 0x00000000003c0947 */ /* 0x000fea0003800000 */
[----:B------:R-:W-:-:S13]  /*42d0*/  ISETP.GT.U32.AND P0, PT, R0, 0x3bffffff, PT ;  /* 0x3bffffff0000780c */ /* 0x000fda0003f04070 */
[----:B------:R-:W-:Y:S05]  /*42e0*/  @P0 BRA `(.L_x_3487) ;  /* 0x0000000000140947 */ /* 0x000fea0003800000 */
[----:B------:R-:W-:Y:S01]  /*42f0*/  FADD.FTZ R0, R0, 8192 ;  /* 0x4600000000007421 */ /* 0x000fe20000010000 */
[----:B------:R-:W-:-:S04]  /*4300*/  PRMT R8, RZ, 0x7610, R8 ;  /* 0x00007610ff087816 */ /* 0x000fc80000000008 */
[----:B------:R-:W-:-:S13]  /*4310*/  LOP3.LUT P0, R0, R0, 0xff, RZ, 0xc0, !PT ;  /* 0x000000ff00007812 */ /* 0x000fda000780c0ff */
[----:B------:R-:W-:Y:S05]  /*4320*/  @!P0 BRA `(.L_x_3486) ;  /* 0x0000000000248947 */ /* 0x000fea0003800000 */
[----:B------:R-:W-:Y:S05]  /*4330*/  BRA `(.L_x_3488) ;  /* 0x0000000000147947 */ /* 0x000fea0003800000 */
.L_x_3487:
[----:B------:R-:W-:-:S04]  /*4340*/  SHF.R.U32.HI R0, RZ, 0x14, R3 ;  /* 0x00000014ff007819 */ /* 0x000fc80000011603 */
[----:B------:R-:W-:-:S04]  /*4350*/  LOP3.LUT R0, R0, 0x1, RZ, 0xc0, !PT ;  /* 0x0000000100007812 */ /* 0x000fc800078ec0ff */
[----:B------:R-:W-:-:S04]  /*4360*/  IADD3 R0, PT, PT, R3, 0x487ffff, R0 ;  /* 0x0487ffff03007810 */ /* 0x000fc80007ffe000 */
[----:B------:R-:W-:-:S04]  /*4370*/  SHF.R.U32.HI R0, RZ, 0x14, R0 ;  /* 0x00000014ff007819 */ /* 0x000fc80000011600 */
[----:B------:R-:W-:-:S07]  /*4380*/  LOP3.LUT R0, R0, 0xff, RZ, 0xc0, !PT ;  /* 0x000000ff00007812 */ /* 0x000fce00078ec0ff */
.L_x_3488:
[----:B------:R-:W-:-:S04]  /*4390*/  SHF.R.U32.HI R3, RZ, 0x18, R3 ;  /* 0x00000018ff037819 */ /* 0x000fc80000011603 */
[----:B------:R-:W-:-:S04]  /*43a0*/  LOP3.LUT R0, R0, 0x80, R3, 0xf8, !PT ;  /* 0x0000008000007812 */ /* 0x000fc800078ef803 */
[----:B------:R-:W-:-:S07]  /*43b0*/  PRMT R8, R0, 0x7610, R8 ;  /* 0x0000761000087816 */ /* 0x000fce0000000008 */
.L_x_3486:
[----:B------:R-:W-:Y:S05]  /*43c0*/  BSYNC.RECONVERGENT B0 ;  /* 0x0000000000007941 */ /* 0x000fea0003800200 */
.L_x_3485:
[----:B------:R0:W-:Y:S01]  /*43d0*/  STG.E.U8 desc[UR36][R16.64], R8 ;  /* 0x0000000810007986 */ /* 0x0001e2000c101124 */
[----:B------:R-:W-:Y:S05]  /*43e0*/  BRA `(.L_x_3466) ;  /* 0x0000000400507947 */ /* 0x000fea0003800000 */
.L_x_3483:
        /* <DEDUP_REMOVED lines=21> */
.L_x_3491:
[----:B------:R-:W-:-:S04]  /*4540*/  SHF.R.U32.HI R0, RZ, 0x15, R3 ;  /* 0x00000015ff007819 */ /* 0x000fc80000011603 */
[----:B------:R-:W-:-:S04]  /*4550*/  LOP3.LUT R0, R0, 0x1, RZ, 0xc0, !PT ;  /* 0x0000000100007812 */ /* 0x000fc800078ec0ff */
[----:B------:R-:W-:-:S04]  /*4560*/  IADD3 R0, PT, PT, R3, 0x88fffff, R0 ;  /* 0x088fffff03007810 */ /* 0x000fc80007ffe000 */
[----:B------:R-:W-:-:S04]  /*4570*/  SHF.R.U32.HI R0, RZ, 0x15, R0 ;  /* 0x00000015ff007819 */ /* 0x000fc80000011600 */
[----:B------:R-:W-:-:S07]  /*4580*/  LOP3.LUT R0, R0, 0xff, RZ, 0xc0, !PT ;  /* 0x000000ff00007812 */ /* 0x000fce00078ec0ff */
.L_x_3492:
[----:B------:R-:W-:-:S04]  /*4590*/  SHF.R.U32.HI R3, RZ, 0x18, R3 ;  /* 0x00000018ff037819 */ /* 0x000fc80000011603 */
[----:B------:R-:W-:-:S04]  /*45a0*/  LOP3.LUT R0, R0, 0x80, R3, 0xf8, !PT ;  /* 0x0000008000007812 */ /* 0x000fc800078ef803 */
[----:B------:R-:W-:-:S07]  /*45b0*/  PRMT R8, R0, 0x7610, R8 ;  /* 0x0000761000087816 */ /* 0x000fce0000000008 */
.L_x_3490:
[----:B------:R-:W-:Y:S05]  /*45c0*/  BSYNC.RECONVERGENT B0 ;  /* 0x0000000000007941 */ /* 0x000fea0003800200 */
.L_x_3489:
[----:B------:R0:W-:Y:S01]  /*45d0*/  STG.E.U8 desc[UR36][R16.64], R8 ;  /* 0x0000000810007986 */ /* 0x0001e2000c101124 */
[----:B------:R-:W-:Y:S05]  /*45e0*/  BRA `(.L_x_3466) ;  /* 0x0000000000d07947 */ /* 0x000fea0003800000 */
.L_x_3482:
[----:B------:R-:W-:-:S09]  /*45f0*/  UISETP.NE.AND UP0, UPT, UR4, 0x1c, UPT ;  /* 0x0000001c0400788c */ /* 0x000fd2000bf05270 */
[----:B------:R-:W-:Y:S05]  /*4600*/  BRA.U !UP0, `(.L_x_3493) ;  /* 0x0000000108c07547 */ /* 0x000fea000b800000 */
[----:B------:R-:W-:-:S09]  /*4610*/  UISETP.NE.AND UP0, UPT, UR4, 0x1d, UPT ;  /* 0x0000001d0400788c */ /* 0x000fd2000bf05270 */
[----:B------:R-:W-:Y:S05]  /*4620*/  BRA.U !UP0, `(.L_x_3494) ;  /* 0x0000000108ac7547 */ /* 0x000fea000b800000 */
[----:B------:R-:W-:-:S09]  /*4630*/  UISETP.NE.AND UP0, UPT, UR4, 0x2c, UPT ;  /* 0x0000002c0400788c */ /* 0x000fd2000bf05270 */
[----:B------:R-:W-:Y:S05]  /*4640*/  BRA.U !UP0, `(.L_x_3495) ;  /* 0x0000000108447547 */ /* 0x000fea000b800000 */
.L_x_3465:
        /* <DEDUP_REMOVED lines=16> */
.L_x_3496:
[----:B------:R-:W-:Y:S05]  /*4750*/  BRA `(.L_x_3466) ;  /* 0x0000000000747947 */ /* 0x000fea0003800000 */
.L_x_3495:
        /* <DEDUP_REMOVED lines=9> */
[----:B------:R-:W-:-:S04]  /*47f0*/  SHF.R.U32.HI R2, RZ, 0x17, R6 ;  /* 0x00000017ff027819 */ /* 0x000fc80000011606 */
[----:B------:R-:W-:-:S04]  /*4800*/  LOP3.LUT R3, R2, 0xff, RZ, 0xc0, !PT ;  /* 0x000000ff02037812 */ /* 0x000fc800078ec0ff */
[----:B------:R-:W-:-:S13]  /*4810*/  ISETP.NE.AND P2, PT, R3, 0xff, PT ;  /* 0x000000ff0300780c */ /* 0x000fda0003f45270 */
[--C-:B------:R-:W-:Y:S02]  /*4820*/  @P2 SHF.R.U32.HI R0, RZ, 0x16, R6.reuse ;  /* 0x00000016ff002819 */ /* 0x100fe40000011606 */
[----:B------:R-:W-:Y:S01]  /*4830*/  @P2 LOP3.LUT P0, RZ, R3, 0x3fffff, R6, 0xf8, !PT ;  /* 0x003fffff03ff2812 */ /* 0x000fe2000780f806 */
[----:B------:R-:W-:Y:S01]  /*4840*/  IMAD.MOV.U32 R3, RZ, RZ, 0xff ;  /* 0x000000ffff037424 */ /* 0x000fe200078e00ff */
        /* <DEDUP_REMOVED lines=9> */
.L_x_3494:
[----:B------:R-:W0:Y:S02]  /*48e0*/  F2I.U64.F64.TRUNC R4, R4 ;  /* 0x0000000400047311 */ /* 0x000e24000030d800 */
[----:B0-----:R0:W-:Y:S01]  /*48f0*/  STG.E.64 desc[UR36][R16.64], R4 ;  /* 0x0000000410007986 */ /* 0x0011e2000c101b24 */
[----:B------:R-:W-:Y:S05]  /*4900*/  BRA `(.L_x_3466) ;  /* 0x0000000000087947 */ /* 0x000fea0003800000 */
.L_x_3493:
[----:B------:R-:W0:Y:S02]  /*4910*/  F2I.U32.F64.TRUNC R5, R4 ;  /* 0x0000000400057311 */ /* 0x000e24000030d000 */
[----:B0-----:R0:W-:Y:S02]  /*4920*/  STG.E desc[UR36][R16.64], R5 ;  /* 0x0000000510007986 */ /* 0x0011e4000c101924 */
.L_x_3466:
[----:B------:R-:W-:-:S07]  /*4930*/  VIADD R42, R42, 0x80 ;  /* 0x000000802a2a7836 */ /* 0x000fce0000000000 */
.L_x_3398:
[----:B------:R-:W-:Y:S05]  /*4940*/  BSYNC.RECONVERGENT B6 ;  /* 0x0000000000067941 */ /* 0x000fea0003800200 */
.L_x_3397:
[----:B------:R-:W5:Y:S01]  /*4950*/  LDCU UR4, c[0x0][0x380] ;  /* 0x00007000ff0477ac */ /* 0x000f620008000800 */
[----:B------:R-:W-:Y:S01]  /*4960*/  BSSY.RECONVERGENT B6, `(.L_x_3497) ;  /* 0x0000482000067945 */ /* 0x000fe20003800200 */
[----:B-----5:R-:W-:-:S13]  /*4970*/  ISETP.GE.AND P0, PT, R42, UR4, PT ;  /* 0x000000042a007c0c */ /* 0x020fda000bf06270 */
[----:B------:R-:W-:Y:S05]  /*4980*/  @P0 BRA `(.L_x_3498) ;  /* 0x0000004400fc0947 */ /* 0x000fea0003800000 */
[----:B------:R-:W5:Y:S01]  /*4990*/  LDCU UR4, c[0x0][0x388] ;  /* 0x00007100ff0477ac */ /* 0x000f620008000800 */
[----:B0-----:R-:W-:Y:S01]  /*49a0*/  HFMA2 R0, -RZ, RZ, 0, 0 ;  /* 0x00000000ff007431 */ /* 0x001fe200000001ff */
[----:B-1234-:R-:W-:Y:S01]  /*49b0*/  CS2R R16, SRZ ;  /* 0x0000000000107805 */ /* 0x01efe2000001ff00 */
[----:B-----5:R-:W-:-:S09]  /*49c0*/  UISETP.NE.AND UP0, UPT, UR4, URZ, UPT ;  /* 0x000000ff0400728c */ /* 0x020fd2000bf05270 */
[----:B------:R-:W-:Y:S05]  /*49d0*/  BRA.U !UP0, `(.L_x_3499) ;  /* 0x0000001508747547 */ /* 0x000fea000b800000 */
[----:B------:R-:W0:Y:S01]  /*49e0*/  LDCU.64 UR4, c[0x0][0x390] ;  /* 0x00007200ff0477ac */ /* 0x000e220008000a00 */
[----:B------:R-:W-:Y:S02]  /*49f0*/  IMAD.MOV.U32 R2, RZ, RZ, RZ ;  /* 0x000000ffff027224 */ /* 0x000fe400078e00ff */
[----:B------:R-:W-:Y:S01]  /*4a00*/  IMAD.MOV.U32 R3, RZ, RZ, R42 ;  /* 0x000000ffff037224 */ /* 0x000fe200078e002a */
[----:B------:R-:W1:Y:S01]  /*4a10*/  LDCU UR6, c[0x0][0x38c] ;  /* 0x00007180ff0677ac */ /* 0x000e620008000800 */
[----:B------:R-:W2:Y:S01]  /*4a20*/  LDCU.64 UR8, c[0x0][0x4b8] ;  /* 0x00009700ff0877ac */ /* 0x000ea20008000a00 */
[----:B------:R-:W-:Y:S01]  /*4a30*/  UISETP.NE.AND UP0, UPT, UR44, URZ, UPT ;  /* 0x000000ff2c00728c */ /* 0x000fe2000bf05270 */
        /* <DEDUP_REMOVED lines=342> */
[----:B0-----:R-:W-:-:S07]  /*5fa0*/  IMAD R17, R5, UR4, R17 ;  /* 0x0000000405117c24 */ /* 0x001fce000f8e0211 */
.L_x_3499:
[----:B------:R-:W0:Y:S01]  /*5fb0*/  LDCU.64 UR6, c[0x0][0x5f0] ;  /* 0x0000be00ff0677ac */ /* 0x000e220008000a00 */
[----:B------:R-:W-:Y:S01]  /*5fc0*/  BSSY.RECONVERGENT B7, `(.L_x_3500) ;  /* 0x00000ec000077945 */ /* 0x000fe20003800200 */
[----:B------:R-:W-:-:S04]  /*5fd0*/  UPRMT UR4, UR39, 0x7772, URZ ;  /* 0x0000777227047896 */ /* 0x000fc800080000ff */
[----:B------:R-:W-:Y:S01]  /*5fe0*/  UISETP.GT.AND UP0, UPT, UR4, 0x9, UPT ;  /* 0x000000090400788c */ /* 0x000fe2000bf04270 */
[----:B0-----:R-:W-:-:S05]  /*5ff0*/  IADD3 R2, P0, PT, R0, UR6, RZ ;  /* 0x0000000600027c10 */ /* 0x001fca000ff1e0ff */
        /* <DEDUP_REMOVED lines=11> */
[----:B--2---:R0:W1:Y:S02]  /*60b0*/  I2F.F64.S16 R18, R2 ;  /* 0x0000000200127312 */ /* 0x0040640000101c00 */
[----:B01----:R-:W-:Y:S05]  /*60c0*/  BRA `(.L_x_3506) ;  /* 0x0000000c006c7947 */ /* 0x003fea0003800000 */
.L_x_3504:
[----:B------:R-:W2:Y:S02]  /*60d0*/  LDG.E.U8 R2, desc[UR36][R2.64] ;  /* 0x0000002402027981 */ /* 0x000ea4000c1e1100 */
[----:B--2---:R0:W1:Y:S02]  /*60e0*/  I2F.F64.U16 R18, R2 ;  /* 0x0000000200127312 */ /* 0x0040640000101800 */
[----:B01----:R-:W-:Y:S05]  /*60f0*/  BRA `(.L_x_3506) ;  /* 0x0000000c00607947 */ /* 0x003fea0003800000 */
.L_x_3503:
[----:B------:R-:W-:-:S09]  /*6100*/  UISETP.NE.AND UP0, UPT, UR4, 0x2, UPT ;  /* 0x000000020400788c */ /* 0x000fd2000bf05270 */
[----:B------:R-:W-:Y:S05]  /*6110*/  BRA.U !UP0, `(.L_x_3507) ;  /* 0x0000000108287547 */ /* 0x000fea000b800000 */
[----:B------:R-:W-:-:S09]  /*6120*/  UISETP.NE.AND UP0, UPT, UR4, 0x3, UPT ;  /* 0x000000030400788c */ /* 0x000fd2000bf05270 */
[----:B------:R-:W-:Y:S05]  /*6130*/  BRA.U !UP0, `(.L_x_3508) ;  /* 0x0000000108147547 */ /* 0x000fea000b800000 */
[----:B------:R-:W-:-:S09]  /*6140*/  UISETP.NE.AND UP0, UPT, UR4, 0x4, UPT ;  /* 0x000000040400788c */ /* 0x000fd2000bf05270 */
[----:B------:R-:W-:Y:S05]  /*6150*/  BRA.U UP0, `(.L_x_3505) ;  /* 0x0000000900ec7547 */ /* 0x000fea000b800000 */
[----:B------:R-:W2:Y:S02]  /*6160*/  LDG.E.64 R18, desc[UR36][R2.64] ;  /* 0x0000002402127981 */ /* 0x000ea4000c1e1b00 */
[----:B--2---:R-:W0:Y:S02]  /*6170*/  I2F.F64.S64 R18, R18 ;  /* 0x0000001200127312 */ /* 0x004e240000301c00 */
[----:B0-----:R-:W-:Y:S05]  /*6180*/  BRA `(.L_x_3506) ;  /* 0x0000000c003c7947 */ /* 0x001fea0003800000 */
.L_x_3508:
[----:B------:R-:W2:Y:S02]  /*6190*/  LDG.E R2, desc[UR36][R2.64] ;  /* 0x0000002402027981 */ /* 0x000ea4000c1e1900 */
[----:B--2---:R0:W1:Y:S02]  /*61a0*/  I2F.F64 R18, R2 ;  /* 0x0000000200127312 */ /* 0x0040640000201c00 */
[----:B01----:R-:W-:Y:S05]  /*61b0*/  BRA `(.L_x_3506) ;  /* 0x0000000c00307947 */ /* 0x003fea0003800000 */
.L_x_3507:
[----:B------:R-:W2:Y:S02]  /*61c0*/  LDG.E.U16 R2, desc[UR36][R2.64] ;  /* 0x0000002402027981 */ /* 0x000ea4000c1e1500 */
[----:B--2---:R0:W1:Y:S02]  /*61d0*/  I2F.F64.S16 R18, R2 ;  /* 0x0000000200127312 */ /* 0x0040640000101c00 */
[----:B01----:R-:W-:Y:S05]  /*61e0*/  BRA `(.L_x_3506) ;  /* 0x0000000c00247947 */ /* 0x003fea0003800000 */
.L_x_3502:
        /* <DEDUP_REMOVED lines=8> */
[----:B------:R-:W0:Y:S02]  /*6270*/  F2F.F64.F32 R18, R18 ;  /* 0x0000001200127310 */ /* 0x000e240000201800 */
[----:B0-----:R-:W-:Y:S05]  /*6280*/  BRA `(.L_x_3506) ;  /* 0x0000000800fc7947 */ /* 0x001fea0003800000 */
.L_x_3510:
[----:B------:R-:W2:Y:S02]  /*6290*/  LDG.E.U16 R0, desc[UR36][R2.64] ;  /* 0x0000002402007981 */ /* 0x000ea4000c1e1500 */
[----:B--2---:R-:W-:-:S05]  /*62a0*/  HADD2.F32 R0, -RZ, R0.H0_H0 ;  /* 0x20000000ff007230 */ /* 0x004fca0000004100 */
[----:B------:R-:W-:-:S04]  /*62b0*/  FMUL.FTZ R0, R0, 1 ;  /* 0x3f80000000007820 */ /* 0x000fc80000410000 */
[----:B------:R0:W1:Y:S02]  /*62c0*/  F2F.F64.F32 R18, R0 ;  /* 0x0000000000127310 */ /* 0x0000640000201800 */
[----:B01----:R-:W-:Y:S05]  /*62d0*/  BRA `(.L_x_3506) ;  /* 0x0000000800e87947 */ /* 0x003fea0003800000 */
.L_x_3509:
        /* <DEDUP_REMOVED lines=8> */
[----:B------:R-:W1:Y:S02]  /*6360*/  F2F.F64.F32 R18, R18 ;  /* 0x0000001200127310 */ /* 0x000e640000201800 */
[----:B-1----:R-:W-:Y:S05]  /*6370*/  BRA `(.L_x_3506) ;  /* 0x0000000800c07947 */ /* 0x002fea0003800000 */
.L_x_3512:
[----:B------:R-:W2:Y:S02]  /*6380*/  LDG.E.U16 R2, desc[UR36][R2.64] ;  /* 0x0000002402027981 */ /* 0x000ea4000c1e1500 */
[----:B--2---:R-:W-:-:S05]  /*6390*/  HADD2.F32 R0, -RZ, R2.H0_H0 ;  /* 0x20000002ff007230 */ /* 0x004fca0000004100 */
[----:B------:R-:W-:-:S04]  /*63a0*/  FMUL.FTZ R0, R0, 1 ;  /* 0x3f80000000007820 */ /* 0x000fc80000410000 */
[----:B------:R1:W2:Y:S02]  /*63b0*/  F2F.F64.F32 R18, R0 ;  /* 0x0000000000127310 */ /* 0x0002a40000201800 */
[----:B-12---:R-:W-:Y:S05]  /*63c0*/  BRA `(.L_x_3506) ;  /* 0x0000000800ac7947 */ /* 0x006fea0003800000 */
.L_x_3511:
[----:B------:R0:W5:Y:S01]  /*63d0*/  LDG.E.64 R18, desc[UR36][R2.64] ;  /* 0x0000002402127981 */ /* 0x000162000c1e1b00 */
[----:B------:R-:W-:Y:S05]  /*63e0*/  BRA `(.L_x_3506) ;  /* 0x0000000800a47947 */ /* 0x000fea0003800000 */
.L_x_3501:
        /* <DEDUP_REMOVED lines=13> */
.L_x_3515:
[----:B------:R1:W5:Y:S01]  /*64c0*/  LDG.E.64 R18, desc[UR36][R2.64] ;  /* 0x0000002402127981 */ /* 0x000362000c1e1b00 */
[----:B------:R-:W-:Y:S05]  /*64d0*/  BRA `(.L_x_3506) ;  /* 0x0000000800687947 */ /* 0x000fea0003800000 */
.L_x_3514:
        /* <DEDUP_REMOVED lines=12> */
[----:B0-----:R-:W-:-:S05]  /*65a0*/  IMAD.MOV R5, RZ, RZ, -R5 ;  /* 0x000000ffff057224 */ /* 0x001fca00078e0a05 */
[----:B------:R-:W-:-:S04]  /*65b0*/  VIADDMNMX.U32 R5, R5, R6, 0x4, !PT ;  /* 0x0000000405057446 */ /* 0x000fc80007800006 */
[----:B------:R-:W-:-:S04]  /*65c0*/  IADD3 R5, PT, PT, R5, -0x4, RZ ;  /* 0xfffffffc05057810 */ /* 0x000fc80007ffe0ff */
[C---:B------:R-:W-:Y:S01]  /*65d0*/  SHF.L.U32 R6, R4.reuse, R5, RZ ;  /* 0x0000000504067219 */ /* 0x040fe200000006ff */
[----:B------:R-:W-:Y:S02]  /*65e0*/  IMAD.SHL.U32 R7, R5, 0x800000, RZ ;  /* 0x0080000005077824 */ /* 0x000fe400078e00ff */
[----:B------:R-:W-:-:S03]  /*65f0*/  VIADD R5, R4, 0x1000000 ;  /* 0x0100000004057836 */ /* 0x000fc60000000000 */
[----:B------:R-:W-:Y:S02]  /*6600*/  LEA.HI R6, R6, -R7, RZ, 0x1c ;  /* 0x8000000706067211 */ /* 0x000fe400078fe0ff */
[----:B------:R-:W-:Y:S02]  /*6610*/  SHF.R.S32.HI R5, RZ, 0x8, R5 ;  /* 0x00000008ff057819 */ /* 0x000fe40000011405 */
[----:B------:R-:W-:-:S04]  /*6620*/  IADD3 R6, PT, PT, R6, 0x3c000000, RZ ;  /* 0x3c00000006067810 */ /* 0x000fc80007ffe0ff */
[----:B------:R-:W-:-:S04]  /*6630*/  LOP3.LUT R5, R6, 0x7f800000, R5, 0xf8, !PT ;  /* 0x7f80000006057812 */ /* 0x000fc800078ef805 */
[----:B------:R-:W-:-:S04]  /*6640*/  SEL R5, R5, RZ, P0 ;  /* 0x000000ff05057207 */ /* 0x000fc80000000000 */
[----:B------:R-:W-:-:S05]  /*6650*/  LOP3.LUT R5, R5, 0x80000000, R0, 0xf8, !PT ;  /* 0x8000000005057812 */ /* 0x000fca00078ef800 */
[----:B------:R-:W-:-:S04]  /*6660*/  FMUL.FTZ R5, R5, 1 ;  /* 0x3f80000005057820 */ /* 0x000fc80000410000 */
[----:B------:R1:W2:Y:S02]  /*6670*/  F2F.F64.F32 R18, R5 ;  /* 0x0000000500127310 */ /* 0x0002a40000201800 */
[----:B-12---:R-:W-:Y:S05]  /*6680*/  BRA `(.L_x_3506) ;  /* 0x0000000400fc7947 */ /* 0x006fea0003800000 */
.L_x_3517:
[----:B------:R-:W2:Y:S02]  /*6690*/  LDG.E.U8 R2, desc[UR36][R2.64] ;  /* 0x0000002402027981 */ /* 0x000ea4000c1e1100 */
[C---:B--2---:R-:W-:Y:S02]  /*66a0*/  IMAD.SHL.U32 R0, R2.reuse, 0x2000000, RZ ;  /* 0x0200000002007824 */ /* 0x044fe400078e00ff */
[----:B------:R-:W-:-:S03]  /*66b0*/  IMAD.SHL.U32 R5, R2, 0x100, RZ ;  /* 0x0000010002057824 */ /* 0x000fc600078e00ff */
[----:B------:R-:W-:-:S13]  /*66c0*/  ISETP.GE.U32.AND P0, PT, R0, 0x8000000, PT ;  /* 0x080000000000780c */ /* 0x000fda0003f06070 */
[C---:B------:R-:W-:Y:S02]  /*66d0*/  @!P0 LOP3.LUT R4, R5.reuse, 0x7f00, RZ, 0xc0, !PT ;  /* 0x00007f0005048812 */ /* 0x040fe400078ec0ff */
[----:B------:R-:W-:Y:S02]  /*66e0*/  @P0 LEA.HI R0, R0, 0x70000000, RZ, 0x1c ;  /* 0x7000000000000811 */ /* 0x000fe400078fe0ff */
[----:B------:R-:W-:Y:S02]  /*66f0*/  @!P0 LOP3.LUT R4, R4, 0x3f000000, RZ, 0xfc, !PT ;  /* 0x3f00000004048812 */ /* 0x000fe400078efcff */
[----:B------:R-:W-:Y:S01]  /*6700*/  PRMT R5, R5, 0x9910, RZ ;  /* 0x0000991005057816 */ /* 0x000fe200000000ff */
[----:B------:R-:W-:Y:S02]  /*6710*/  @P0 FMUL.FTZ R0, R0, 1.9259299443872358531e-34 ;  /* 0x0780000000000820 */ /* 0x000fe40000410000 */
[----:B------:R-:W-:-:S05]  /*6720*/  @!P0 FADD.FTZ R0, R4, -0.5 ;  /* 0xbf00000004008421 */ /* 0x000fca0000010000 */
[----:B------:R-:W-:-:S05]  /*6730*/  LOP3.LUT R0, R0, 0x80000000, R5, 0xf8, !PT ;  /* 0x8000000000007812 */ /* 0x000fca00078ef805 */
[----:B------:R-:W-:-:S04]  /*6740*/  FMUL.FTZ R0, R0, 1 ;  /* 0x3f80000000007820 */ /* 0x000fc80000410000 */
[----:B------:R1:W2:Y:S02]  /*6750*/  F2F.F64.F32 R18, R0 ;  /* 0x0000000000127310 */ /* 0x0002a40000201800 */
[----:B-12---:R-:W-:Y:S05]  /*6760*/  BRA `(.L_x_3506) ;  /* 0x0000000400c47947 */ /* 0x006fea0003800000 */
.L_x_3516:
[----:B------:R-:W2:Y:S02]  /*6770*/  LDG.E.U16 R0, desc[UR36][R2.64] ;  /* 0x0000002402007981 */ /* 0x000ea4000c1e1500 */
[----:B--2---:R-:W-:-:S05]  /*6780*/  SHF.L.U32 R0, R0, 0x10, RZ ;  /* 0x0000001000007819 */ /* 0x004fca00000006ff */
[----:B------:R-:W-:-:S04]  /*6790*/  FMUL.FTZ R0, R0, 1 ;  /* 0x3f80000000007820 */ /* 0x000fc80000410000 */
[----:B------:R1:W2:Y:S02]  /*67a0*/  F2F.F64.F32 R18, R0 ;  /* 0x0000000000127310 */ /* 0x0002a40000201800 */
[----:B-12---:R-:W-:Y:S05]  /*67b0*/  BRA `(.L_x_3506) ;  /* 0x0000000400b07947 */ /* 0x006fea0003800000 */
.L_x_3513:
        /* <DEDUP_REMOVED lines=9> */
[----:B--2---:R4:W0:Y:S02]  /*6850*/  I2F.F64.U16 R18, R2 ;  /* 0x0000000200127312 */ /* 0x0048240000101800 */
[----:B0---4-:R-:W-:Y:S05]  /*6860*/  BRA `(.L_x_3506) ;  /* 0x0000000400847947 */ /* 0x011fea0003800000 */
.L_x_3520:
[----:B------:R-:W2:Y:S01]  /*6870*/  LDG.E.U8 R3, desc[UR36][R2.64] ;  /* 0x0000002402037981 */ /* 0x000ea2000c1e1100 */
[----:B------:R-:W-:Y:S02]  /*6880*/  CS2R R18, SRZ ;  /* 0x0000000000127805 */ /* 0x000fe4000001ff00 */
[----:B--2---:R-:W-:-:S13]  /*6890*/  ISETP.NE.AND P0, PT, R3, RZ, PT ;  /* 0x000000ff0300720c */ /* 0x004fda0003f05270 */
[----:B------:R-:W-:Y:S05]  /*68a0*/  @!P0 BRA `(.L_x_3506) ;  /* 0x0000000400748947 */ /* 0x000fea0003800000 */
[----:B------:R-:W-:-:S13]  /*68b0*/  ISETP.NE.AND P0, PT, R3, 0x80, PT ;  /* 0x000000800300780c */ /* 0x000fda0003f05270 */
[----:B------:R-:W-:Y:S02]  /*68c0*/  @!P0 IMAD.MOV.U32 R18, RZ, RZ, 0x20000000 ;  /* 0x20000000ff128424 */ /* 0x000fe400078e00ff */
        /* <DEDUP_REMOVED lines=15> */
.L_x_3522:
[----:B------:R-:W-:Y:S05]  /*69c0*/  BSYNC.RECONVERGENT B0 ;  /* 0x0000000000007941 */ /* 0x000fea0003800200 */
.L_x_3521:
[----:B------:R-:W-:Y:S01]  /*69d0*/  IMAD.SHL.U32 R0, R0, 0x100000, RZ ;  /* 0x0010000000007824 */ /* 0x000fe200078e00ff */
[----:B------:R-:W-:-:S04]  /*69e0*/  LEA R2, R2, 0x3b800000, 0x17 ;  /* 0x3b80000002027811 */ /* 0x000fc800078eb8ff */
[----:B------:R-:W-:-:S05]  /*69f0*/  LOP3.LUT R0, R2, R0, R7, 0xfe, !PT ;  /* 0x0000000002007212 */ /* 0x000fca00078efe07 */
[----:B------:R-:W-:-:S04]  /*6a00*/  FMUL.FTZ R0, R0, 1 ;  /* 0x3f80000000007820 */ /* 0x000fc80000410000 */
[----:B------:R4:W0:Y:S02]  /*6a10*/  F2F.F64.F32 R18, R0 ;  /* 0x0000000000127310 */ /* 0x0008240000201800 */
[----:B0---4-:R-:W-:Y:S05]  /*6a20*/  BRA `(.L_x_3506) ;  /* 0x0000000400147947 */ /* 0x011fea0003800000 */
.L_x_3519:
        /* <DEDUP_REMOVED lines=21> */
.L_x_3524:
[----:B------:R-:W-:Y:S05]  /*6b80*/  BSYNC.RECONVERGENT B0 ;  /* 0x0000000000007941 */ /* 0x000fea0003800200 */
.L_x_3523:
[----:B------:R-:W-:Y:S01]  /*6b90*/  IMAD.SHL.U32 R0, R0, 0x200000, RZ ;  /* 0x0020000000007824 */ /* 0x000fe200078e00ff */
[----:B------:R-:W-:-:S04]  /*6ba0*/  LEA R2, R2, 0x37800000, 0x17 ;  /* 0x3780000002027811 */ /* 0x000fc800078eb8ff */
[----:B------:R-:W-:-:S05]  /*6bb0*/  LOP3.LUT R0, R2, R0, R7, 0xfe, !PT ;  /* 0x0000000002007212 */ /* 0x000fca00078efe07 */
[----:B------:R-:W-:-:S04]  /*6bc0*/  FMUL.FTZ R0, R0, 1 ;  /* 0x3f80000000007820 */ /* 0x000fc80000410000 */
[----:B------:R4:W0:Y:S02]  /*6bd0*/  F2F.F64.F32 R18, R0 ;  /* 0x0000000000127310 */ /* 0x0008240000201800 */
[----:B0---4-:R-:W-:Y:S05]  /*6be0*/  BRA `(.L_x_3506) ;  /* 0x0000000000a47947 */ /* 0x011fea0003800000 */
.L_x_3518:
[----:B------:R-:W-:-:S09]  /*6bf0*/  UISETP.NE.AND UP0, UPT, UR4, 0x1c, UPT ;  /* 0x0000001c0400788c */ /* 0x000fd2000bf05270 */
[----:B------:R-:W-:Y:S05]  /*6c00*/  BRA.U !UP0, `(.L_x_3525) ;  /* 0x0000000108947547 */ /* 0x000fea000b800000 */
[----:B------:R-:W-:-:S09]  /*6c10*/  UISETP.NE.AND UP0, UPT, UR4, 0x1d, UPT ;  /* 0x0000001d0400788c */ /* 0x000fd2000bf05270 */
[----:B------:R-:W-:Y:S05]  /*6c20*/  BRA.U !UP0, `(.L_x_3526) ;  /* 0x0000000108807547 */ /* 0x000fea000b800000 */
[----:B------:R-:W-:-:S09]  /*6c30*/  UISETP.NE.AND UP0, UPT, UR4, 0x2c, UPT ;  /* 0x0000002c0400788c */ /* 0x000fd2000bf05270 */
[----:B------:R-:W-:Y:S05]  /*6c40*/  BRA.U UP0, `(.L_x_3505) ;  /* 0x0000000100307547 */ /* 0x000fea000b800000 */
[----:B------:R-:W2:Y:S01]  /*6c50*/  LDG.E.U8 R0, desc[UR36][R2.64] ;  /* 0x0000002402007981 */ /* 0x000ea2000c1e1100 */
[----:B------:R-:W-:Y:S02]  /*6c60*/  HFMA2 R19, -RZ, RZ, 0.5, 0 ;  /* 0x38000000ff137431 */ /* 0x000fe400000001ff */
[----:B------:R-:W-:Y:S01]  /*6c70*/  IMAD.MOV.U32 R18, RZ, RZ, 0x0 ;  /* 0x00000000ff127424 */ /* 0x000fe200078e00ff */
[----:B--2---:R-:W-:-:S13]  /*6c80*/  ISETP.NE.AND P0, PT, R0, RZ, PT ;  /* 0x000000ff0000720c */ /* 0x004fda0003f05270 */
[----:B------:R-:W-:Y:S05]  /*6c90*/  @!P0 BRA `(.L_x_3506) ;  /* 0x0000000000788947 */ /* 0x000fea0003800000 */
[----:B------:R-:W-:-:S13]  /*6ca0*/  ISETP.NE.AND P0, PT, R0, 0xff, PT ;  /* 0x000000ff0000780c */ /* 0x000fda0003f05270 */
[----:B------:R-:W-:Y:S01]  /*6cb0*/  @P0 IMAD.SHL.U32 R0, R0, 0x800000, RZ ;  /* 0x0080000000000824 */ /* 0x000fe200078e00ff */
[----:B------:R-:W-:Y:S01]  /*6cc0*/  @!P0 MOV R19, 0x7ff80000 ;  /* 0x7ff8000000138802 */ /* 0x000fe20000000f00 */
[----:B------:R-:W-:Y:S02]  /*6cd0*/  @!P0 IMAD.MOV.U32 R18, RZ, RZ, 0x20000000 ;  /* 0x20000000ff128424 */ /* 0x000fe400078e00ff */
[----:B------:R-:W-:-:S04]  /*6ce0*/  @P0 FMUL.FTZ R0, R0, 1 ;  /* 0x3f80000000000820 */ /* 0x000fc80000410000 */
[----:B------:R2:W3:Y:S02]  /*6cf0*/  @P0 F2F.F64.F32 R18, R0 ;  /* 0x0000000000120310 */ /* 0x0004e40000201800 */
[----:B--23--:R-:W-:Y:S05]  /*6d00*/  BRA `(.L_x_3506) ;  /* 0x00000000005c7947 */ /* 0x00cfea0003800000 */
.L_x_3505:
        /* <DEDUP_REMOVED lines=16> */
.L_x_3527:
[----:B------:R-:W-:Y:S01]  /*6e10*/  CS2R R18, SRZ ;  /* 0x0000000000127805 */ /* 0x000fe2000001ff00 */
[----:B------:R-:W-:Y:S06]  /*6e20*/  BRA `(.L_x_3506) ;  /* 0x0000000000147947 */ /* 0x000fec0003800000 */
.L_x_3526:
[----:B------:R-:W2:Y:S02]  /*6e30*/  LDG.E.64 R18, desc[UR36][R2.64] ;  /* 0x0000002402127981 */ /* 0x000ea4000c1e1b00 */
[----:B--2---:R-:W2:Y:S02]  /*6e40*/  I2F.F64.U64 R18, R18 ;  /* 0x0000001200127312 */ /* 0x004ea40000301800 */
[----:B--2---:R-:W-:Y:S05]  /*6e50*/  BRA `(.L_x_3506) ;  /* 0x0000000000087947 */ /* 0x004fea0003800000 */
.L_x_3525:
[----:B------:R-:W2:Y:S02]  /*6e60*/  LDG.E R2, desc[UR36][R2.64] ;  /* 0x0000002402027981 */ /* 0x000ea4000c1e1900 */
[----:B--2---:R2:W3:Y:S02]  /*6e70*/  I2F.F64.U32 R18, R2 ;  /* 0x0000000200127312 */ /* 0x0044e40000201800 */
.L_x_3506:
[----:B------:R-:W-:Y:S05]  /*6e80*/  BSYNC.RECONVERGENT B7 ;  /* 0x0000000000077941 */ /* 0x000fea0003800200 */
.L_x_3500:
[----:B------:R-:W4:Y:S01]  /*6e90*/  LDCU.64 UR6, c[0x0][0x5f8] ;  /* 0x0000bf00ff0677ac */ /* 0x000f220008000a00 */
[----:B------:R-:W-:Y:S01]  /*6ea0*/  BSSY.RECONVERGENT B7, `(.L_x_3528) ;  /* 0x00000ec000077945 */ /* 0x000fe20003800200 */
[----:B------:R-:W-:-:S04]  /*6eb0*/  UPRMT UR4, UR39, 0x7773, URZ ;  /* 0x0000777327047896 */ /* 0x000fc800080000ff */
[----:B------:R-:W-:Y:S01]  /*6ec0*/  UISETP.GT.AND UP0, UPT, UR4, 0x9, UPT ;  /* 0x000000090400788c */ /* 0x000fe2000bf04270 */
[----:B----4-:R-:W-:-:S05]  /*6ed0*/  IADD3 R4, P0, PT, R17, UR6, RZ ;  /* 0x0000000611047c10 */ /* 0x010fca000ff1e0ff */
        /* <DEDUP_REMOVED lines=10> */
[----:B012---:R-:W2:Y:S02]  /*6f80*/  LDG.E.S8 R2, desc[UR36][R4.64] ;  /* 0x0000002404027981 */ /* 0x007ea4000c1e1300 */
[----:B--2---:R-:W4:Y:S02]  /*6f90*/  I2F.F64.S16 R2, R2 ;  /* 0x0000000200027312 */ /* 0x004f240000101c00 */
[----:B----4-:R-:W-:Y:S05]  /*6fa0*/  BRA `(.L_x_3534) ;  /* 0x0000000c006c7947 */ /* 0x010fea0003800000 */
.L_x_3532:
[----:B012---:R-:W2:Y:S02]  /*6fb0*/  LDG.E.U8 R2, desc[UR36][R4.64] ;  /* 0x0000002404027981 */ /* 0x007ea4000c1e1100 */
[----:B--2---:R-:W4:Y:S02]  /*6fc0*/  I2F.F64.U16 R2, R2 ;  /* 0x0000000200027312 */ /* 0x004f240000101800 */
[----:B----4-:R-:W-:Y:S05]  /*6fd0*/  BRA `(.L_x_3534) ;  /* 0x0000000c00607947 */ /* 0x010fea0003800000 */
.L_x_3531:
[----:B------:R-:W-:-:S09]  /*6fe0*/  UISETP.NE.AND UP0, UPT, UR4, 0x2, UPT ;  /* 0x000000020400788c */ /* 0x000fd2000bf05270 */
[----:B------:R-:W-:Y:S05]  /*6ff0*/  BRA.U !UP0, `(.L_x_3535) ;  /* 0x0000000108287547 */ /* 0x000fea000b800000 */
[----:B------:R-:W-:-:S09]  /*7000*/  UISETP.NE.AND UP0, UPT, UR4, 0x3, UPT ;  /* 0x000000030400788c */ /* 0x000fd2000bf05270 */
[----:B------:R-:W-:Y:S05]  /*7010*/  BRA.U !UP0, `(.L_x_3536) ;  /* 0x0000000108147547 */ /* 0x000fea000b800000 */
[----:B------:R-:W-:-:S09]  /*7020*/  UISETP.NE.AND UP0, UPT, UR4, 0x4, UPT ;  /* 0x000000040400788c */ /* 0x000fd2000bf05270 */
[----:B------:R-:W-:Y:S05]  /*7030*/  BRA.U UP0, `(.L_x_3533) ;  /* 0x0000000900ec7547 */ /* 0x000fea000b800000 */
[----:B012---:R-:W2:Y:S02]  /*7040*/  LDG.E.64 R2, desc[UR36][R4.64] ;  /* 0x0000002404027981 */ /* 0x007ea4000c1e1b00 */
[----:B--2---:R-:W4:Y:S02]  /*7050*/  I2F.F64.S64 R2, R2 ;  /* 0x0000000200027312 */ /* 0x004f240000301c00 */
[----:B----4-:R-:W-:Y:S05]  /*7060*/  BRA `(.L_x_3534) ;  /* 0x0000000c003c7947 */ /* 0x010fea0003800000 */
.L_x_3536:
[----:B012---:R-:W2:Y:S02]  /*7070*/  LDG.E R2, desc[UR36][R4.64] ;  /* 0x0000002404027981 */ /* 0x007ea4000c1e1900 */
[----:B--2---:R-:W4:Y:S02]  /*7080*/  I2F.F64 R2, R2 ;  /* 0x0000000200027312 */ /* 0x004f240000201c00 */
[----:B----4-:R-:W-:Y:S05]  /*7090*/  BRA `(.L_x_3534) ;  /* 0x0000000c00307947 */ /* 0x010fea0003800000 */
.L_x_3535:
[----:B012---:R-:W2:Y:S02]  /*70a0*/  LDG.E.U16 R2, desc[UR36][R4.64] ;  /* 0x0000002404027981 */ /* 0x007ea4000c1e1500 */
[----:B--2---:R-:W4:Y:S02]  /*70b0*/  I2F.F64.S16 R2, R2 ;  /* 0x0000000200027312 */ /* 0x004f240000101c00 */
[----:B----4-:R-:W-:Y:S05]  /*70c0*/  BRA `(.L_x_3534) ;  /* 0x0000000c00247947 */ /* 0x010fea0003800000 */
.L_x_3530:
[----:B------:R-:W-:-:S09]  /*70d0*/  UISETP.GT.AND UP0, UPT, UR4, 0x6, UPT ;  /* 0x000000060400788c */ /* 0x000fd2000bf04270 */
[----:B------:R-:W-:Y:S05]  /*70e0*/  BRA.U UP0, `(.L_x_3537) ;  /* 0x0000000100347547 */ /* 0x000fea000b800000 */
[----:B------:R-:W-:-:S09]  /*70f0*/  UISETP.NE.AND UP0, UPT, UR4, 0x5, UPT ;  /* 0x000000050400788c */ /* 0x000fd2000bf05270 */
[----:B------:R-:W-:Y:S05]  /*7100*/  BRA.U !UP0, `(.L_x_3538) ;  /* 0x0000000108187547 */ /* 0x000fea000b800000 */
[----:B------:R-:W-:-:S09]  /*7110*/  UISETP.NE.AND UP0, UPT, UR4, 0x6, UPT ;  /* 0x000000060400788c */ /* 0x000fd2000bf05270 */
[----:B------:R-:W-:Y:S05]  /*7120*/  BRA.U UP0, `(.L_x_3533) ;  /* 0x0000000900b07547 */ /* 0x000fea000b800000 */
[----:B012---:R-:W2:Y:S02]  /*7130*/  LDG.E R2, desc[UR36][R4.64] ;  /* 0x0000002404027981 */ /* 0x007ea4000c1e1900 */
[----:B--2---:R-:W-:-:S06]  /*7140*/  FMUL.FTZ R2, R2, 1 ;  /* 0x3f80000002027820 */ /* 0x004fcc0000410000 */
[----:B------:R-:W2:Y:S02]  /*7150*/  F2F.F64.F32 R2, R2 ;  /* 0x0000000200027310 */ /* 0x000ea40000201800 */
[----:B--2---:R-:W-:Y:S05]  /*7160*/  BRA `(.L_x_3534) ;  /* 0x0000000800fc7947 */ /* 0x004fea0003800000 */
.L_x_3538:
[----:B------:R-:W4:Y:S02]  /*7170*/  LDG.E.U16 R0, desc[UR36][R4.64] ;  /* 0x0000002404007981 */ /* 0x000f24000c1e1500 */
[----:B----4-:R-:W-:-:S05]  /*7180*/  HADD2.F32 R0, -RZ, R0.H0_H0 ;  /* 0x20000000ff007230 */ /* 0x010fca0000004100 */
[----:B------:R-:W-:-:S04]  /*7190*/  FMUL.FTZ R0, R0, 1 ;  /* 0x3f80000000007820 */ /* 0x000fc80000410000 */
[----:B012---:R2:W4:Y:S02]  /*71a0*/  F2F.F64.F32 R2, R0 ;  /* 0x0000000000027310 */ /* 0x0075240000201800 */
[----:B--2-4-:R-:W-:Y:S05]  /*71b0*/  BRA `(.L_x_3534) ;  /* 0x0000000800e87947 */ /* 0x014fea0003800000 */
.L_x_3537:
[----:B------:R-:W-:-:S09]  /*71c0*/  UISETP.NE.AND UP0, UPT, UR4, 0x7, UPT ;  /* 0x000000070400788c */ /* 0x000fd2000bf05270 */
[----:B------:R-:W-:Y:S05]  /*71d0*/  BRA.U !UP0, `(.L_x_3539) ;  /* 0x0000000108347547 */ /* 0x000fea000b800000 */
[----:B------:R-:W-:-:S09]  /*71e0*/  UISETP.NE.AND UP0, UPT, UR4, 0x8, UPT ;  /* 0x000000080400788c */ /* 0x000fd2000bf05270 */
[----:B------:R-:W-:Y:S05]  /*71f0*/  BRA.U !UP0, `(.L_x_3540) ;  /* 0x0000000108187547 */ /* 0x000fea000b800000 */
[----:B------:R-:W-:-:S09]  /*7200*/  UISETP.NE.AND UP0, UPT, UR4, 0x9, UPT ;  /* 0x000000090400788c */ /* 0x000fd2000bf05270 */
[----:B------:R-:W-:Y:S05]  /*7210*/  BRA.U UP0, `(.L_x_3533) ;  /* 0x0000000900747547 */ /* 0x000fea000b800000 */
[----:B------:R-:W0:Y:S02]  /*7220*/  LDG.E R4, desc[UR36][R4.64] ;  /* 0x0000002404047981 */ /* 0x000e24000c1e1900 */
[----:B012---:R-:W-:-:S06]  /*7230*/  FMUL.FTZ R2, R4, 1 ;  /* 0x3f80000004027820 */ /* 0x007fcc0000410000 */
[----:B------:R-:W2:Y:S02]  /*7240*/  F2F.F64.F32 R2, R2 ;  /* 0x0000000200027310 */ /* 0x000ea40000201800 */
[----:B--2---:R-:W-:Y:S05]  /*7250*/  BRA `(.L_x_3534) ;  /* 0x0000000800c07947 */ /* 0x004fea0003800000 */
.L_x_3540:
[----:B------:R-:W4:Y:S02]  /*7260*/  LDG.E.U16 R4, desc[UR36][R4.64] ;  /* 0x0000002404047981 */ /* 0x000f24000c1e1500 */
[----:B----4-:R-:W-:-:S05]  /*7270*/  HADD2.F32 R0, -RZ, R4.H0_H0 ;  /* 0x20000004ff007230 */ /* 0x010fca0000004100 */
[----:B------:R-:W-:-:S04]  /*7280*/  FMUL.FTZ R0, R0, 1 ;  /* 0x3f80000000007820 */ /* 0x000fc80000410000 */
[----:B012---:R2:W4:Y:S02]  /*7290*/  F2F.F64.F32 R2, R0 ;  /* 0x0000000000027310 */ /* 0x0075240000201800 */
[----:B--2-4-:R-:W-:Y:S05]  /*72a0*/  BRA `(.L_x_3534) ;  /* 0x0000000800ac7947 */ /* 0x014fea0003800000 */
.L_x_3539:
[----:B012---:R2:W5:Y:S01]  /*72b0*/  LDG.E.64 R2, desc[UR36][R4.64] ;  /* 0x0000002404027981 */ /* 0x007562000c1e1b00 */
[----:B------:R-:W-:Y:S05]  /*72c0*/  BRA `(.L_x_3534) ;  /* 0x0000000800a47947 */ /* 0x000fea0003800000 */
.L_x_3529:
        /* <DEDUP_REMOVED lines=9> */
[----:B012---:R-:W-:Y:S01]  /*7360*/  IMAD.MOV.U32 R2, RZ, RZ, RZ ;  /* 0x000000ffff027224 */ /* 0x007fe200078e00ff */
[----:B----4-:R-:W-:-:S04]  /*7370*/  ISETP.NE.AND P0, PT, R4, RZ, PT ;  /* 0x000000ff0400720c */ /* 0x010fc80003f05270 */
[----:B------:R-:W-:Y:S01]  /*7380*/  FSEL R3, RZ, 1.875, !P0 ;  /* 0x3ff00000ff037808 */ /* 0x000fe20004000000 */
[----:B------:R-:W-:Y:S08]  /*7390*/  BRA `(.L_x_3534) ;  /* 0x0000000800707947 */ /* 0x000ff00003800000 */
.L_x_3543:
[----:B012---:R0:W5:Y:S01]  /*73a0*/  LDG.E.64 R2, desc[UR36][R4.64] ;  /* 0x0000002404027981 */ /* 0x007162000c1e1b00 */
[----:B------:R-:W-:Y:S05]  /*73b0*/  BRA `(.L_x_3534) ;  /* 0x0000000800687947 */ /* 0x000fea0003800000 */
.L_x_3542:
        /* <DEDUP_REMOVED lines=9> */
[C---:B012---:R-:W-:Y:S02]  /*7450*/  LOP3.LUT R2, R0.reuse, 0x7f000000, RZ, 0xc0, !PT ;  /* 0x7f00000000027812 */ /* 0x047fe400078ec0ff */
        /* <DEDUP_REMOVED lines=14> */
[----:B------:R-:W-:-:S06]  /*7540*/  FMUL.FTZ R3, R3, 1 ;  /* 0x3f80000003037820 */ /* 0x000fcc0000410000 */
[----:B------:R-:W0:Y:S02]  /*7550*/  F2F.F64.F32 R2, R3 ;  /* 0x0000000300027310 */ /* 0x000e240000201800 */
[----:B0-----:R-:W-:Y:S05]  /*7560*/  BRA `(.L_x_3534) ;  /* 0x0000000400fc7947 */ /* 0x001fea0003800000 */
.L_x_3545:
[----:B01----:R-:W4:Y:S02]  /*7570*/  LDG.E.U8 R3, desc[UR36][R4.64] ;  /* 0x0000002404037981 */ /* 0x003f24000c1e1100 */
[C---:B----4-:R-:W-:Y:S02]  /*7580*/  IMAD.SHL.U32 R0, R3.reuse, 0x2000000, RZ ;  /* 0x0200000003007824 */ /* 0x050fe400078e00ff */
[----:B------:R-:W-:-:S03]  /*7590*/  IMAD.SHL.U32 R3, R3, 0x100, RZ ;  /* 0x0000010003037824 */ /* 0x000fc600078e00ff */
[----:B------:R-:W-:-:S13]  /*75a0*/  ISETP.GE.U32.AND P0, PT, R0, 0x8000000, PT ;  /* 0x080000000000780c */ /* 0x000fda0003f06070 */
[C---:B--2---:R-:W-:Y:S02]  /*75b0*/  @!P0 LOP3.LUT R2, R3.reuse, 0x7f00, RZ, 0xc0, !PT ;  /* 0x00007f0003028812 */ /* 0x044fe400078ec0ff */
[----:B------:R-:W-:Y:S02]  /*75c0*/  @P0 LEA.HI R0, R0, 0x70000000, RZ, 0x1c ;  /* 0x7000000000000811 */ /* 0x000fe400078fe0ff */
[----:B------:R-:W-:Y:S02]  /*75d0*/  @!P0 LOP3.LUT R2, R2, 0x3f000000, RZ, 0xfc, !PT ;  /* 0x3f00000002028812 */ /* 0x000fe400078efcff */
[----:B------:R-:W-:Y:S01]  /*75e0*/  PRMT R3, R3, 0x9910, RZ ;  /* 0x0000991003037816 */ /* 0x000fe200000000ff */
[----:B------:R-:W-:Y:S02]  /*75f0*/  @P0 FMUL.FTZ R0, R0, 1.9259299443872358531e-34 ;  /* 0x0780000000000820 */ /* 0x000fe40000410000 */
[----:B------:R-:W-:-:S05]  /*7600*/  @!P0 FADD.FTZ R0, R2, -0.5 ;  /* 0xbf00000002008421 */ /* 0x000fca0000010000 */
[----:B------:R-:W-:-:S05]  /*7610*/  LOP3.LUT R0, R0, 0x80000000, R3, 0xf8, !PT ;  /* 0x8000000000007812 */ /* 0x000fca00078ef803 */
[----:B------:R-:W-:-:S04]  /*7620*/  FMUL.FTZ R0, R0, 1 ;  /* 0x3f80000000007820 */ /* 0x000fc80000410000 */
[----:B------:R0:W1:Y:S02]  /*7630*/  F2F.F64.F32 R2, R0 ;  /* 0x0000000000027310 */ /* 0x0000640000201800 */
[----:B01----:R-:W-:Y:S05]  /*7640*/  BRA `(.L_x_3534) ;  /* 0x0000000400c47947 */ /* 0x003fea0003800000 */
.L_x_3544:
[----:B------:R-:W4:Y:S02]  /*7650*/  LDG.E.U16 R0, desc[UR36][R4.64] ;  /* 0x0000002404007981 */ /* 0x000f24000c1e1500 */
[----:B----4-:R-:W-:-:S05]  /*7660*/  SHF.L.U32 R0, R0, 0x10, RZ ;  /* 0x0000001000007819 */ /* 0x010fca00000006ff */
[----:B------:R-:W-:-:S04]  /*7670*/  FMUL.FTZ R0, R0, 1 ;  /* 0x3f80000000007820 */ /* 0x000fc80000410000 */
[----:B012---:R0:W1:Y:S02]  /*7680*/  F2F.F64.F32 R2, R0 ;  /* 0x0000000000027310 */ /* 0x0070640000201800 */
[----:B01----:R-:W-:Y:S05]  /*7690*/  BRA `(.L_x_3534) ;  /* 0x0000000400b07947 */ /* 0x003fea0003800000 */
.L_x_3541:
        /* <DEDUP_REMOVED lines=8> */
[----:B012---:R-:W2:Y:S02]  /*7720*/  LDG.E.U16 R2, desc[UR36][R4.64] ;  /* 0x0000002404027981 */ /* 0x007ea4000c1e1500 */
[----:B--2---:R-:W2:Y:S02]  /*7730*/  I2F.F64.U16 R2, R2 ;  /* 0x0000000200027312 */ /* 0x004ea40000101800 */
[----:B--2---:R-:W-:Y:S05]  /*7740*/  BRA `(.L_x_3534) ;  /* 0x0000000400847947 */ /* 0x004fea0003800000 */
.L_x_3548:
[----:B------:R-:W4:Y:S01]  /*7750*/  LDG.E.U8 R4, desc[UR36][R4.64] ;  /* 0x0000002404047981 */ /* 0x000f22000c1e1100 */
[----:B012---:R-:W-:Y:S02]  /*7760*/  CS2R R2, SRZ ;  /* 0x0000000000027805 */ /* 0x007fe4000001ff00 */
[----:B----4-:R-:W-:-:S13]  /*7770*/  ISETP.NE.AND P0, PT, R4, RZ, PT ;  /* 0x000000ff0400720c */ /* 0x010fda0003f05270 */
        /* <DEDUP_REMOVED lines=18> */
.L_x_3550:
[----:B------:R-:W-:Y:S05]  /*78a0*/  BSYNC.RECONVERGENT B0 ;  /* 0x0000000000007941 */ /* 0x000fea0003800200 */
.L_x_3549:
[----:B------:R-:W-:Y:S01]  /*78b0*/  IMAD.SHL.U32 R0, R0, 0x100000, RZ ;  /* 0x0010000000007824 */ /* 0x000fe200078e00ff */
[----:B------:R-:W-:-:S04]  /*78c0*/  LEA R2, R2, 0x3b800000, 0x17 ;  /* 0x3b80000002027811 */ /* 0x000fc800078eb8ff */
[----:B------:R-:W-:-:S05]  /*78d0*/  LOP3.LUT R0, R2, R0, R7, 0xfe, !PT ;  /* 0x0000000002007212 */ /* 0x000fca00078efe07 */
[----:B------:R-:W-:-:S04]  /*78e0*/  FMUL.FTZ R0, R0, 1 ;  /* 0x3f80000000007820 */ /* 0x000fc80000410000 */
[----:B------:R2:W4:Y:S02]  /*78f0*/  F2F.F64.F32 R2, R0 ;  /* 0x0000000000027310 */ /* 0x0005240000201800 */
[----:B--2-4-:R-:W-:Y:S05]  /*7900*/  BRA `(.L_x_3534) ;  /* 0x0000000400147947 */ /* 0x014fea0003800000 */
.L_x_3547:
[----:B------:R-:W4:Y:S01]  /*7910*/  LDG.E.U8 R4, desc[UR36][R4.64] ;  /* 0x0000002404047981 */ /* 0x000f22000c1e1100 */
[----:B012---:R-:W-:Y:S02]  /*7920*/  CS2R R2, SRZ ;  /* 0x0000000000027805 */ /* 0x007fe4000001ff00 */
        /* <DEDUP_REMOVED lines=19> */
.L_x_3552:
[----:B------:R-:W-:Y:S05]  /*7a60*/  BSYNC.RECONVERGENT B0 ;  /* 0x0000000000007941 */ /* 0x000fea0003800200 */
.L_x_3551:
[----:B------:R-:W-:Y:S01]  /*7a70*/  IMAD.SHL.U32 R0, R0, 0x200000, RZ ;  /* 0x0020000000007824 */ /* 0x000fe200078e00ff */
[----:B------:R-:W-:-:S04]  /*7a80*/  LEA R2, R2, 0x37800000, 0x17 ;  /* 0x3780000002027811 */ /* 0x000fc800078eb8ff */
[----:B------:R-:W-:-:S05]  /*7a90*/  LOP3.LUT R0, R2, R0, R7, 0xfe, !PT ;  /* 0x0000000002007212 */ /* 0x000fca00078efe07 */
[----:B------:R-:W-:-:S04]  /*7aa0*/  FMUL.FTZ R0, R0, 1 ;  /* 0x3f80000000007820 */ /* 0x000fc80000410000 */
[----:B------:R2:W4:Y:S02]  /*7ab0*/  F2F.F64.F32 R2, R0 ;  /* 0x0000000000027310 */ /* 0x0005240000201800 */
[----:B--2-4-:R-:W-:Y:S05]  /*7ac0*/  BRA `(.L_x_3534) ;  /* 0x0000000000a47947 */ /* 0x014fea0003800000 */
.L_x_3546:
[----:B------:R-:W-:-:S09]  /*7ad0*/  UISETP.NE.AND UP0, UPT, UR4, 0x1c, UPT ;  /* 0x0000001c0400788c */ /* 0x000fd2000bf05270 */
[----:B------:R-:W-:Y:S05]  /*7ae0*/  BRA.U !UP0, `(.L_x_3553) ;  /* 0x0000000108947547 */ /* 0x000fea000b800000 */
[----:B------:R-:W-:-:S09]  /*7af0*/  UISETP.NE.AND UP0, UPT, UR4, 0x1d, UPT ;  /* 0x0000001d0400788c */ /* 0x000fd2000bf05270 */
[----:B------:R-:W-:Y:S05]  /*7b00*/  BRA.U !UP0, `(.L_x_3554) ;  /* 0x0000000108807547 */ /* 0x000fea000b800000 */
[----:B------:R-:W-:-:S09]  /*7b10*/  UISETP.NE.AND UP0, UPT, UR4, 0x2c, UPT ;  /* 0x0000002c0400788c */ /* 0x000fd2000bf05270 */
[----:B------:R-:W-:Y:S05]  /*7b20*/  BRA.U UP0, `(.L_x_3533) ;  /* 0x0000000100307547 */ /* 0x000fea000b800000 */
[----:B------:R-:W4:Y:S01]  /*7b30*/  LDG.E.U8 R0, desc[UR36][R4.64] ;  /* 0x0000002404007981 */ /* 0x000f22000c1e1100 */
[----:B01----:R-:W-:Y:S02]  /*7b40*/  HFMA2 R3, -RZ, RZ, 0.5, 0 ;  /* 0x38000000ff037431 */ /* 0x003fe400000001ff */
[----:B--2---:R-:W-:Y:S01]  /*7b50*/  IMAD.MOV.U32 R2, RZ, RZ, 0x0 ;  /* 0x00000000ff027424 */ /* 0x004fe200078e00ff */
[----:B----4-:R-:W-:-:S13]  /*7b60*/  ISETP.NE.AND P0, PT, R0, RZ, PT ;  /* 0x000000ff0000720c */ /* 0x010fda0003f05270 */
[----:B------:R-:W-:Y:S05]  /*7b70*/  @!P0 BRA `(.L_x_3534) ;  /* 0x0000000000788947 */ /* 0x000fea0003800000 */
[----:B------:R-:W-:-:S13]  /*7b80*/  ISETP.NE.AND P0, PT, R0, 0xff, PT ;  /* 0x000000ff0000780c */ /* 0x000fda0003f05270 */
[----:B------:R-:W-:Y:S01]  /*7b90*/  @P0 IMAD.SHL.U32 R0, R0, 0x800000, RZ ;  /* 0x0080000000000824 */ /* 0x000fe200078e00ff */
[----:B------:R-:W-:Y:S01]  /*7ba0*/  @!P0 MOV R3, 0x7ff80000 ;  /* 0x7ff8000000038802 */ /* 0x000fe20000000f00 */
[----:B------:R-:W-:Y:S02]  /*7bb0*/  @!P0 IMAD.MOV.U32 R2, RZ, RZ, 0x20000000 ;  /* 0x20000000ff028424 */ /* 0x000fe400078e00ff */
[----:B------:R-:W-:-:S04]  /*7bc0*/  @P0 FMUL.FTZ R0, R0, 1 ;  /* 0x3f80000000000820 */ /* 0x000fc80000410000 */
[----:B------:R1:W2:Y:S02]  /*7bd0*/  @P0 F2F.F64.F32 R2, R0 ;  /* 0x0000000000020310 */ /* 0x0002a40000201800 */
[----:B-12---:R-:W-:Y:S05]  /*7be0*/  BRA `(.L_x_3534) ;  /* 0x00000000005c7947 */ /* 0x006fea0003800000 */
.L_x_3533:
[----:B------:R-:W-:Y:S01]  /*7bf0*/  MOV R0, 0x0 ;  /* 0x0000000000007802 */ /* 0x000fe20000000f00 */
[----:B------:R-:W4:Y:S01]  /*7c00*/  LDCU.64 UR4, c[0x4][0x108] ;  /* 0x01002100ff0477ac */ /* 0x000f220008000a00 */
[----:B------:R-:W-:Y:S02]  /*7c10*/  HFMA2 R13, -RZ, RZ, 0, 0 ;  /* 0x00000000ff0d7431 */ /* 0x000fe400000001ff */
[----:B------:R-:W-:Y:S01]  /*7c20*/  IMAD.MOV.U32 R8, RZ, RZ, 0x4e ;  /* 0x0000004eff087424 */ /* 0x000fe200078e00ff */
[----:B012---:R0:W1:Y:S01]  /*7c30*/  LDC.64 R2, c[0x4][R0] ;  /* 0x0100000000027b82 */ /* 0x0070620000000a00 */
[----:B------:R-:W2:Y:S01]  /*7c40*/  LDCU.64 UR6, c[0x4][0x110] ;  /* 0x01002200ff0677ac */ /* 0x000ea20008000a00 */
[----:B------:R-:W-:Y:S01]  /*7c50*/  IMAD.MOV.U32 R12, RZ, RZ, 0x1 ;  /* 0x00000001ff0c7424 */ /* 0x000fe200078e00ff */
[----:B------:R-:W3:Y:S01]  /*7c60*/  LDCU.64 UR8, c[0x4][0x8] ;  /* 0x01000100ff0877ac */ /* 0x000ee20008000a00 */
[----:B----4-:R-:W-:Y:S02]  /*7c70*/  IMAD.U32 R4, RZ, RZ, UR4 ;  /* 0x00000004ff047e24 */ /* 0x010fe4000f8e00ff */
[----:B------:R-:W-:Y:S01]  /*7c80*/  IMAD.U32 R5, RZ, RZ, UR5 ;  /* 0x00000005ff057e24 */ /* 0x000fe2000f8e00ff */
[----:B--2---:R-:W-:Y:S01]  /*7c90*/  MOV R6, UR6 ;  /* 0x0000000600067c02 */ /* 0x004fe20008000f00 */
[----:B------:R-:W-:-:S02]  /*7ca0*/  IMAD.U32 R7, RZ, RZ, UR7 ;  /* 0x00000007ff077e24 */ /* 0x000fc4000f8e00ff */
[----:B---3--:R-:W-:Y:S01]  /*7cb0*/  IMAD.U32 R10, RZ, RZ, UR8 ;  /* 0x00000008ff0a7e24 */ /* 0x008fe2000f8e00ff */
[----:B0-----:R-:W-:-:S07]  /*7cc0*/  MOV R11, UR9 ;  /* 0x00000009000b7c02 */ /* 0x001fce0008000f00 */
[----:B------:R-:W-:-:S07]  /*7cd0*/  LEPC R20, `(.L_x_3555) ;  /* 0x000000001014794e */ /* 0x000fce0000000000 */
[----:B-1---5:R-:W-:Y:S05]  /*7ce0*/  CALL.ABS.NOINC R2 ;  /* 0x0000000002007343 */ /* 0x022fea0003c00000 */
.L_x_3555:
[----:B------:R-:W-:Y:S01]  /*7cf0*/  CS2R R2, SRZ ;  /* 0x0000000000027805 */ /* 0x000fe2000001ff00 */
[----:B------:R-:W-:Y:S06]  /*7d00*/  BRA `(.L_x_3534) ;  /* 0x0000000000147947 */ /* 0x000fec0003800000 */
.L_x_3554:
[----:B012---:R-:W2:Y:S02]  /*7d10*/  LDG.E.64 R2, desc[UR36][R4.64] ;  /* 0x0000002404027981 */ /* 0x007ea4000c1e1b00 */
[----:B--2---:R-:W1:Y:S02]  /*7d20*/  I2F.F64.U64 R2, R2 ;  /* 0x0000000200027312 */ /* 0x004e640000301800 */
[----:B-1----:R-:W-:Y:S05]  /*7d30*/  BRA `(.L_x_3534) ;  /* 0x0000000000087947 */ /* 0x002fea0003800000 */
.L_x_3553:
[----:B012---:R-:W2:Y:S02]  /*7d40*/  LDG.E R2, desc[UR36][R4.64] ;  /* 0x0000002404027981 */ /* 0x007ea4000c1e1900 */
[----:B--2---:R-:W1:Y:S02]  /*7d50*/  I2F.F64.U32 R2, R2 ;  /* 0x0000000200027312 */ /* 0x004e640000201800 */
.L_x_3534:
[----:B------:R-:W-:Y:S05]  /*7d60*/  BSYNC.RECONVERGENT B7 ;  /* 0x0000000000077941 */ /* 0x000fea0003800200 */
.L_x_3528:
[----:B------:R-:W-:-:S09]  /*7d70*/  UISETP.NE.AND UP0, UPT, UR43, URZ, UPT ;  /* 0x000000ff2b00728c */ /* 0x000fd2000bf05270 */
[----:B------:R-:W-:Y:S05]  /*7d80*/  BRA.U !UP0, `(.L_x_3556) ;  /* 0x0000000108147547 */ /* 0x000fea000b800000 */
[----:B------:R-:W-:Y:S01]  /*7d90*/  BSSY.RECONVERGENT B3, `(.L_x_3557) ;  /* 0x0000003000037945 */ /* 0x000fe20003800200 */
[----:B------:R-:W-:-:S07]  /*7da0*/  MOV R46, 0x7dc0 ;  /* 0x00007dc0002e7802 */ /* 0x000fce0000000f00 */
[----:B0123-5:R-:W-:Y:S05]  /*7db0*/  CALL.REL.NOINC `($_ZN2at6native18elementwise_kernelILi128ELi4EZNS0_15gpu_kernel_implIN48_GLOBAL__N__08322988_15_IGammaKernel_cu_cb51a28d10CalcIgammaIdEEEEvRNS_18TensorIteratorBaseERKT_EUliE_EEviT1_$_ZN46_INTERNAL_08322988_15_IGammaKernel_cu_cb51a28d48_GLOBAL__N__08322988_15_IGammaKernel_cu_cb51a28d12calc_igammacIdEET_S2_S2_) ;  /* 0x0000043800487944 */ /* 0x02ffea0003c00000 */
[----:B------:R-:W-:Y:S05]  /*7dc0*/  BSYNC.RECONVERGENT B3 ;  /* 0x0000000000037941 */ /* 0x000fea0003800200 */
.L_x_3557:
[----:B------:R-:W-:Y:S05]  /*7dd0*/  BRA `(.L_x_3558) ;  /* 0x0000000000107947 */ /* 0x000fea0003800000 */
.L_x_3556:
[----:B------:R-:W-:Y:S01]  /*7de0*/  BSSY.RECONVERGENT B9, `(.L_x_3558) ;  /* 0x0000003000097945 */ /* 0x000fe20003800200 */
[----:B------:R-:W-:-:S07]  /*7df0*/  MOV R47, 0x7e10 ;  /* 0x00007e10002f7802 */ /* 0x000fce0000000f00 */
[----:B0123-5:R-:W-:Y:S05]  /*7e00*/  CALL.REL.NOINC `($_ZN2at6native18elementwise_kernelILi128ELi4EZNS0_15gpu_kernel_implIN48_GLOBAL__N__08322988_15_IGammaKernel_cu_cb51a28d10CalcIgammaIdEEEEvRNS_18TensorIteratorBaseERKT_EUliE_EEviT1_$_ZN46_INTERNAL_08322988_15_IGammaKernel_cu_cb51a28d48_GLOBAL__N__08322988_15_IGammaKernel_cu_cb51a28d11calc_igammaIdEET_S2_S2_) ;  /* 0x000000a000fc7944 */ /* 0x02ffea0003c00000 */
[----:B------:R-:W-:Y:S05]  /*7e10*/  BSYNC.RECONVERGENT B9 ;  /* 0x0000000000097941 */ /* 0x000fea0003800200 */
.L_x_3558:
[----:B------:R-:W0:Y:S01]  /*7e20*/  LDCU.64 UR6, c[0x0][0x5e8] ;  /* 0x0000bd00ff0677ac */ /* 0x000e220008000a00 */
        /* <DEDUP_REMOVED lines=16> */
.L_x_3562:
[----:B------:R-:W0:Y:S02]  /*7f30*/  F2I.S64.F64.TRUNC R4, R4 ;  /* 0x0000000400047311 */ /* 0x000e24000030d900 */
[----:B0-----:R-:W-:-:S05]  /*7f40*/  IMAD.MOV.U32 R3, RZ, RZ, R4 ;  /* 0x000000ffff037224 */ /* 0x001fca00078e0004 */
[----:B------:R0:W-:Y:S01]  /*7f50*/  STG.E.U8 desc[UR36][R16.64], R3 ;  /* 0x0000000310007986 */ /* 0x0001e2000c101124 */
[----:B------:R-:W-:Y:S05]  /*7f60*/  BRA `(.L_x_3564) ;  /* 0x0000001000807947 */ /* 0x000fea0003800000 */
.L_x_3561:
        /* <DEDUP_REMOVED lines=9> */
.L_x_3566:
[----:B------:R-:W0:Y:S02]  /*8000*/  F2I.F64.TRUNC R5, R4 ;  /* 0x0000000400057311 */ /* 0x000e24000030d100 */
[----:B0-----:R0:W-:Y:S01]  /*8010*/  STG.E desc[UR36][R16.64], R5 ;  /* 0x0000000510007986 */ /* 0x0011e2000c101924 */
[----:B------:R-:W-:Y:S05]  /*8020*/  BRA `(.L_x_3564) ;  /* 0x0000001000507947 */ /* 0x000fea0003800000 */
.L_x_3565:
[----:B------:R-:W0:Y:S02]  /*8030*/  F2I.F64.TRUNC R5, R4 ;  /* 0x0000000400057311 */ /* 0x000e24000030d100 */
[----:B0-----:R0:W-:Y:S01]  /*8040*/  STG.E.U16 desc[UR36][R16.64], R5 ;  /* 0x0000000510007986 */ /* 0x0011e2000c101524 */
[----:B------:R-:W-:Y:S05]  /*8050*/  BRA `(.L_x_3564) ;  /* 0x0000001000447947 */ /* 0x000fea0003800000 */
.L_x_3560:
        /* <DEDUP_REMOVED lines=17> */
.L_x_3568:
        /* <DEDUP_REMOVED lines=12> */
.L_x_3567:
        /* <DEDUP_REMOVED lines=14> */
[----:B------:R-:W-:Y:S01]  /*8310*/  MOV R3, RZ ;  /* 0x000000ff00037202 */ /* 0x000fe20000000f00 */
[----:B0-----:R-:W-:-:S05]  /*8320*/  @!P0 FMUL R2, R2, 1.175494350822287508e-38 ;  /* 0x0080000002028820 */ /* 0x001fca0000400000 */
[----:B------:R0:W-:Y:S01]  /*8330*/  STG.E.64 desc[UR36][R16.64], R2 ;  /* 0x0000000210007986 */ /* 0x0001e2000c101b24 */
[----:B------:R-:W-:Y:S05]  /*8340*/  BRA `(.L_x_3564) ;  /* 0x0000000c00887947 */ /* 0x000fea0003800000 */
.L_x_3570:
        /* <DEDUP_REMOVED lines=13> */
.L_x_3569:
[----:B------:R0:W-:Y:S01]  /*8420*/  STG.E.64 desc[UR36][R16.64], R4 ;  /* 0x0000000410007986 */ /* 0x0001e2000c101b24 */
[----:B------:R-:W-:Y:S05]  /*8430*/  BRA `(.L_x_3564) ;  /* 0x0000000c004c7947 */ /* 0x000fea0003800000 */
.L_x_3559:
        /* <DEDUP_REMOVED lines=13> */
.L_x_3574:
        /* <DEDUP_REMOVED lines=25> */
.L_x_3577:
[----:B------:R-:W-:-:S04]  /*86a0*/  SHF.R.U32.HI R3, RZ, 0x18, R3 ;  /* 0x00000018ff037819 */ /* 0x000fc80000011603 */
[----:B------:R-:W-:-:S04]  /*86b0*/  LOP3.LUT R0, R0, 0x80, R3, 0xf8, !PT ;  /* 0x0000008000007812 */ /* 0x000fc800078ef803 */
[----:B------:R-:W-:-:S07]  /*86c0*/  PRMT R8, R0, 0x7610, R8 ;  /* 0x0000761000087816 */ /* 0x000fce0000000008 */
.L_x_3576:
[----:B------:R-:W-:Y:S05]  /*86d0*/  BSYNC.RECONVERGENT B0 ;  /* 0x0000000000007941 */ /* 0x000fea0003800200 */
.L_x_3575:
[----:B------:R0:W-:Y:S01]  /*86e0*/  STG.E.U8 desc[UR36][R16.64], R8 ;  /* 0x0000000810007986 */ /* 0x0001e2000c101124 */
[----:B------:R-:W-:Y:S05]  /*86f0*/  BRA `(.L_x_3564) ;  /* 0x00000008009c7947 */ /* 0x000fea0003800000 */
.L_x_3573:
        /* <DEDUP_REMOVED lines=25> */
.L_x_3580:
[----:B------:R-:W-:-:S04]  /*8890*/  SHF.R.U32.HI R3, RZ, 0x18, R3 ;  /* 0x00000018ff037819 */ /* 0x000fc80000011603 */
[----:B------:R-:W-:-:S04]  /*88a0*/  LOP3.LUT R0, R0, 0x80, R3, 0xf8, !PT ;  /* 0x0000008000007812 */ /* 0x000fc800078ef803 */
[----:B------:R-:W-:-:S07]  /*88b0*/  PRMT R8, R0, 0x7610, R8 ;  /* 0x0000761000087816 */ /* 0x000fce0000000008 */
.L_x_3579:
[----:B------:R-:W-:Y:S05]  /*88c0*/  BSYNC.RECONVERGENT B0 ;  /* 0x0000000000007941 */ /* 0x000fea0003800200 */
.L_x_3578:
[----:B------:R0:W-:Y:S01]  /*88d0*/  STG.E.U8 desc[UR36][R16.64], R8 ;  /* 0x0000000810007986 */ /* 0x0001e2000c101124 */
[----:B------:R-:W-:Y:S05]  /*88e0*/  BRA `(.L_x_3564) ;  /* 0x0000000800207947 */ /* 0x000fea0003800000 */
.L_x_3572:
        /* <DEDUP_REMOVED lines=26> */
[----:B------:R-:W-:-:S05]  /*8a90*/  @!P0 IMAD.MOV R0, RZ, RZ, R2 ;  /* 0x000000ffff008224 */ /* 0x000fca00078e0202 */
[----:B------:R-:W-:-:S05]  /*8aa0*/  @P2 MOV R3, R0 ;  /* 0x0000000000032202 */ /* 0x000fca0000000f00 */
[----:B------:R0:W-:Y:S01]  /*8ab0*/  STG.E.U8 desc[UR36][R16.64], R3 ;  /* 0x0000000310007986 */ /* 0x0001e2000c101124 */
[----:B------:R-:W-:Y:S05]  /*8ac0*/  BRA `(.L_x_3564) ;  /* 0x0000000400a87947 */ /* 0x000fea0003800000 */
.L_x_3582:
[----:B------:R-:W0:Y:S02]  /*8ad0*/  F2I.U64.F64.TRUNC R4, R4 ;  /* 0x0000000400047311 */ /* 0x000e24000030d800 */
[----:B0-----:R0:W-:Y:S01]  /*8ae0*/  STG.E.64 desc[UR36][R16.64], R4 ;  /* 0x0000000410007986 */ /* 0x0011e2000c101b24 */
[----:B------:R-:W-:Y:S05]  /*8af0*/  BRA `(.L_x_3564) ;  /* 0x00000004009c7947 */ /* 0x000fea0003800000 */
.L_x_3581:
[----:B------:R-:W0:Y:S02]  /*8b00*/  F2I.U32.F64.TRUNC R5, R4 ;  /* 0x0000000400057311 */ /* 0x000e24000030d000 */
[----:B0-----:R0:W-:Y:S01]  /*8b10*/  STG.E desc[UR36][R16.64], R5 ;  /* 0x0000000510007986 */ /* 0x0011e2000c101924 */
[----:B------:R-:W-:Y:S05]  /*8b20*/  BRA `(.L_x_3564) ;  /* 0x0000000400907947 */ /* 0x000fea0003800000 */
.L_x_3571:
        /* <DEDUP_REMOVED lines=10> */
.L_x_3584:
[----:B------:R-:W-:-:S05]  /*8bd0*/  CS2R R6, SRZ ;  /* 0x0000000000067805 */ /* 0x000fca000001ff00 */
[----:B------:R3:W-:Y:S01]  /*8be0*/  STG.E.128 desc[UR36][R16.64], R4 ;  /* 0x0000000410007986 */ /* 0x0007e2000c101d24 */
[----:B------:R-:W-:Y:S05]  /*8bf0*/  BRA `(.L_x_3564) ;  /* 0x00000004005c7947 */ /* 0x000fea0003800000 */
.L_x_3583:
[----:B------:R-:W-:-:S09]  /*8c00*/  UISETP.NE.AND UP0, UPT, UR4, 0xf, UPT ;  /* 0x0000000f0400788c */ /* 0x000fd2000bf05270 */
[----:B------:R-:W-:Y:S05]  /*8c10*/  BRA.U !UP0, `(.L_x_3585) ;  /* 0x0000000508287547 */ /* 0x000fea000b800000 */
[----:B------:R-:W-:-:S09]  /*8c20*/  UISETP.NE.AND UP0, UPT, UR4, 0x17, UPT ;  /* 0x000000170400788c */ /* 0x000fd2000bf05270 */
[----:B------:R-:W-:Y:S05]  /*8c30*/  BRA.U !UP0, `(.L_x_3586) ;  /* 0x0000000108b07547 */ /* 0x000fea000b800000 */
[----:B------:R-:W-:-:S09]  /*8c40*/  UISETP.NE.AND UP0, UPT, UR4, 0x18, UPT ;  /* 0x000000180400788c */ /* 0x000fd2000bf05270 */
[----:B------:R-:W-:Y:S05]  /*8c50*/  BRA.U !UP0, `(.L_x_3587) ;  /* 0x0000000108447547 */ /* 0x000fea000b800000 */
.L_x_3563:
        /* <DEDUP_REMOVED lines=16> */
.L_x_3588:
[----:B------:R-:W-:Y:S05]  /*8d60*/  BRA `(.L_x_3564) ;  /* 0x0000000400007947 */ /* 0x000fea0003800000 */
.L_x_3587:
        /* <DEDUP_REMOVED lines=11> */
[----:B------:R-:W-:Y:S02]  /*8e20*/  LOP3.LUT R2, R7, 0x7fffffff, RZ, 0xc0, !PT ;  /* 0x7fffffff07027812 */ /* 0x000fe400078ec0ff */
[----:B------:R-:W-:Y:S02]  /*8e30*/  SHF.R.U32.HI R3, RZ, 0x18, R7 ;  /* 0x00000018ff037819 */ /* 0x000fe40000011607 */
        /* <DEDUP_REMOVED lines=8> */
.L_x_3590:
[----:B------:R-:W-:Y:S05]  /*8ec0*/  BSYNC.RECONVERGENT B0 ;  /* 0x0000000000007941 */ /* 0x000fea0003800200 */
.L_x_3589:
[----:B------:R-:W-:-:S05]  /*8ed0*/  LOP3.LUT R3, R0, 0x80, R3, 0xf8, !PT ;  /* 0x0000008000037812 */ /* 0x000fca00078ef803 */
[----:B------:R1:W-:Y:S01]  /*8ee0*/  STG.E.U8 desc[UR36][R16.64], R3 ;  /* 0x0000000310007986 */ /* 0x0003e2000c101124 */
[----:B------:R-:W-:Y:S05]  /*8ef0*/  BRA `(.L_x_3564) ;  /* 0x00000000009c7947 */ /* 0x000fea0003800000 */
.L_x_3586:
        /* <DEDUP_REMOVED lines=10> */
[----:B------:R-:W-:-:S04]  /*8fa0*/  LOP3.LUT R2, R3, 0x7fffffff, RZ, 0xc0, !PT ;  /* 0x7fffffff03027812 */ /* 0x000fc800078ec0ff */
        /* <DEDUP_REMOVED lines=9> */
.L_x_3592:
[----:B------:R-:W-:Y:S01]  /*9040*/  IMAD.MOV.U32 R0, RZ, RZ, 0x7f ;  /* 0x0000007fff007424 */ /* 0x000fe200078e00ff */
[----:B------:R-:W-:-:S04]  /*9050*/  ISETP.GT.U32.AND P0, PT, R2, 0x7f800000, PT ;  /* 0x7f8000000200780c */ /* 0x000fc80003f04070 */
[----:B------:R-:W-:-:S09]  /*9060*/  SEL R0, R0, 0x7c, P0 ;  /* 0x0000007c00007807 */ /* 0x000fd20000000000 */
.L_x_3593:
[----:B------:R-:W-:Y:S05]  /*9070*/  BSYNC.RECONVERGENT B0 ;  /* 0x0000000000007941 */ /* 0x000fea0003800200 */
.L_x_3591:
[----:B------:R-:W-:-:S04]  /*9080*/  SHF.R.U32.HI R3, RZ, 0x18, R3 ;  /* 0x00000018ff037819 */ /* 0x000fc80000011603 */
[----:B------:R-:W-:-:S05]  /*9090*/  LOP3.LUT R3, R0, 0x80, R3, 0xf8, !PT ;  /* 0x0000008000037812 */ /* 0x000fca00078ef803 */
[----:B------:R2:W-:Y:S01]  /*90a0*/  STG.E.U8 desc[UR36][R16.64], R3 ;  /* 0x0000000310007986 */ /* 0x0005e2000c101124 */
[----:B------:R-:W-:Y:S05]  /*90b0*/  BRA `(.L_x_3564) ;  /* 0x00000000002c7947 */ /* 0x000fea0003800000 */
.L_x_3585:
        /* <DEDUP_REMOVED lines=10> */
[----:B------:R0:W-:Y:S02]  /*9160*/  STG.E.U16 desc[UR36][R16.64], R0 ;  /* 0x0000000010007986 */ /* 0x0001e4000c101524 */
.L_x_3564:
[----:B------:R-:W-:-:S07]  /*9170*/  IADD3 R42, PT, PT, R42, 0x80, RZ ;  /* 0x000000802a2a7810 */ /* 0x000fce0007ffe0ff */
.L_x_3498:
[----:B------:R-:W-:Y:S05]  /*9180*/  BSYNC.RECONVERGENT B6 ;  /* 0x0000000000067941 */ /* 0x000fea0003800200 */
.L_x_3497:
[----:B------:R-:W5:Y:S01]  /*9190*/  LDCU UR4, c[0x0][0x380] ;  /* 0x00007000ff0477ac */ /* 0x000f620008000800 */
[----:B------:R-:W-:Y:S01]  /*91a0*/  BSSY.RECONVERGENT B6, `(.L_x_3594) ;  /* 0x0000482000067945 */ /* 0x000fe20003800200 */
[----:B-----5:R-:W-:-:S13]  /*91b0*/  ISETP.GE.AND P0, PT, R42, UR4, PT ;  /* 0x000000042a007c0c */ /* 0x020fda000bf06270 */
[----:B------:R-:W-:Y:S05]  /*91c0*/  @P0 BRA `(.L_x_3595) ;  /* 0x0000004400fc0947 */ /* 0x000fea0003800000 */
[----:B------:R-:W5:Y:S01]  /*91d0*/  LDCU UR4, c[0x0][0x388] ;  /* 0x00007100ff0477ac */ /* 0x000f620008000800 */
[----:B01234-:R-:W-:Y:S01]  /*91e0*/  CS2R R16, SRZ ;  /* 0x0000000000107805 */ /* 0x01ffe2000001ff00 */
[----:B------:R-:W-:Y:S01]  /*91f0*/  IMAD.MOV.U32 R0, RZ, RZ, RZ ;  /* 0x000000ffff007224 */ /* 0x000fe200078e00ff */
[----:B-----5:R-:W-:-:S09]  /*9200*/  UISETP.NE.AND UP0, UPT, UR4, URZ, UPT ;  /* 0x000000ff0400728c */ /* 0x020fd2000bf05270 */
[----:B------:R-:W-:Y:S05]  /*9210*/  BRA.U !UP0, `(.L_x_3596) ;  /* 0x0000001508747547 */ /* 0x000fea000b800000 */
[----:B------:R-:W0:Y:S01]  /*9220*/  LDCU.64 UR4, c[0x0][0x390] ;  /* 0x00007200ff0477ac */ /* 0x000e220008000a00 */
[----:B------:R-:W-:Y:S01]  /*9230*/  MOV R3, R42 ;  /* 0x0000002a00037202 */ /* 0x000fe20000000f00 */
[----:B------:R-:W-:Y:S01]  /*9240*/  IMAD.MOV.U32 R2, RZ, RZ, RZ ;  /* 0x000000ffff027224 */ /* 0x000fe200078e00ff */
        /* <DEDUP_REMOVED lines=346> */
.L_x_3596:
        /* <DEDUP_REMOVED lines=18> */
.L_x_3601:
[----:B------:R-:W2:Y:S02]  /*a910*/  LDG.E.U8 R2, desc[UR36][R2.64] ;  /* 0x0000002402027981 */ /* 0x000ea4000c1e1100 */
[----:B--2---:R4:W0:Y:S02]  /*a920*/  I2F.F64.U16 R18, R2 ;  /* 0x0000000200127312 */ /* 0x0048240000101800 */
[----:B0---4-:R-:W-:Y:S05]  /*a930*/  BRA `(.L_x_3603) ;  /* 0x0000000c00607947 */ /* 0x011fea0003800000 */
.L_x_3600:
        /* <DEDUP_REMOVED lines=9> */
.L_x_3605:
[----:B------:R-:W2:Y:S02]  /*a9d0*/  LDG.E R2, desc[UR36][R2.64] ;  /* 0x0000002402027981 */ /* 0x000ea4000c1e1900 */
[----:B--2---:R4:W0:Y:S02]  /*a9e0*/  I2F.F64 R18, R2 ;  /* 0x0000000200127312 */ /* 0x0048240000201c00 */
[----:B0---4-:R-:W-:Y:S05]  /*a9f0*/  BRA `(.L_x_3603) ;  /* 0x0000000c00307947 */ /* 0x011fea0003800000 */
.L_x_3604:
[----:B------:R-:W2:Y:S02]  /*aa00*/  LDG.E.U16 R2, desc[UR36][R2.64] ;  /* 0x0000002402027981 */ /* 0x000ea4000c1e1500 */
[----:B--2---:R4:W0:Y:S02]  /*aa10*/  I2F.F64.S16 R18, R2 ;  /* 0x0000000200127312 */ /* 0x0048240000101c00 */
[----:B0---4-:R-:W-:Y:S05]  /*aa20*/  BRA `(.L_x_3603) ;  /* 0x0000000c00247947 */ /* 0x011fea0003800000 */
.L_x_3599:
        /* <DEDUP_REMOVED lines=10> */
.L_x_3607:
[----:B------:R-:W2:Y:S02]  /*aad0*/  LDG.E.U16 R0, desc[UR36][R2.64] ;  /* 0x0000002402007981 */ /* 0x000ea4000c1e1500 */
[----:B--2---:R-:W-:-:S05]  /*aae0*/  HADD2.F32 R0, -RZ, R0.H0_H0 ;  /* 0x20000000ff007230 */ /* 0x004fca0000004100 */
[----:B------:R-:W-:-:S04]  /*aaf0*/  FMUL.FTZ R0, R0, 1 ;  /* 0x3f80000000007820 */ /* 0x000fc80000410000 */
[----:B------:R4:W0:Y:S02]  /*ab00*/  F2F.F64.F32 R18, R0 ;  /* 0x0000000000127310 */ /* 0x0008240000201800 */
[----:B0---4-:R-:W-:Y:S05]  /*ab10*/  BRA `(.L_x_3603) ;  /* 0x0000000800e87947 */ /* 0x011fea0003800000 */
.L_x_3606:
        /* <DEDUP_REMOVED lines=10> */
.L_x_3609:
[----:B------:R-:W2:Y:S02]  /*abc0*/  LDG.E.U16 R2, desc[UR36][R2.64] ;  /* 0x0000002402027981 */ /* 0x000ea4000c1e1500 */
[----:B--2---:R-:W-:-:S05]  /*abd0*/  HADD2.F32 R0, -RZ, R2.H0_H0 ;  /* 0x20000002ff007230 */ /* 0x004fca0000004100 */
[----:B------:R-:W-:-:S04]  /*abe0*/  FMUL.FTZ R0, R0, 1 ;  /* 0x3f80000000007820 */ /* 0x000fc80000410000 */
[----:B------:R4:W0:Y:S02]  /*abf0*/  F2F.F64.F32 R18, R0 ;  /* 0x0000000000127310 */ /* 0x0008240000201800 */
[----:B0---4-:R-:W-:Y:S05]  /*ac00*/  BRA `(.L_x_3603) ;  /* 0x0000000800ac7947 */ /* 0x011fea0003800000 */
.L_x_3608:
[----:B------:R3:W5:Y:S01]  /*ac10*/  LDG.E.64 R18, desc[UR36][R2.64] ;  /* 0x0000002402127981 */ /* 0x000762000c1e1b00 */
[----:B------:R-:W-:Y:S05]  /*ac20*/  BRA `(.L_x_3603) ;  /* 0x0000000800a47947 */ /* 0x000fea0003800000 */
.L_x_3598:
        /* <DEDUP_REMOVED lines=9> */
[----:B------:R-:W-:Y:S01]  /*acc0*/  HFMA2 R18, -RZ, RZ, 0, 0 ;  /* 0x00000000ff127431 */ /* 0x000fe200000001ff */
[----:B--2---:R-:W-:-:S04]  /*acd0*/  ISETP.NE.AND P0, PT, R2, RZ, PT ;  /* 0x000000ff0200720c */ /* 0x004fc80003f05270 */
[----:B------:R-:W-:Y:S01]  /*ace0*/  FSEL R19, RZ, 1.875, !P0 ;  /* 0x3ff00000ff137808 */ /* 0x000fe20004000000 */
[----:B------:R-:W-:Y:S08]  /*acf0*/  BRA `(.L_x_3603) ;  /* 0x0000000800707947 */ /* 0x000ff00003800000 */
.L_x_3612:
[----:B------:R2:W5:Y:S01]  /*ad00*/  LDG.E.64 R18, desc[UR36][R2.64] ;  /* 0x0000002402127981 */ /* 0x000562000c1e1b00 */
[----:B------:R-:W-:Y:S05]  /*ad10*/  BRA `(.L_x_3603) ;  /* 0x0000000800687947 */ /* 0x000fea0003800000 */
.L_x_3611:
[----:B------:R-:W-:-:S09]  /*ad20*/  UISETP.NE.AND UP0, UPT, UR4, 0xf, UPT ;  /* 0x0000000f0400788c */ /* 0x000fd2000bf05270 */
[----:B------:R-:W-:Y:S05]  /*ad30*/  BRA.U !UP0, `(.L_x_3613) ;  /* 0x00000001089c7547 */ /* 0x000fea000b800000 */
[----:B------:R-:W-:-:S09]  /*ad40*/  UISETP.NE.AND UP0, UPT, UR4, 0x17, UPT ;  /* 0x000000170400788c */ /* 0x000fd2000bf05270 */
[----:B------:R-:W-:Y:S05]  /*ad50*/  BRA.U !UP0, `(.L_x_3614) ;  /* 0x00000001085c7547 */ /* 0x000fea000b800000 */
[----:B------:R-:W-:-:S09]  /*ad60*/  UISETP.NE.AND UP0, UPT, UR4, 0x18, UPT ;  /* 0x000000180400788c */ /* 0x000fd2000bf05270 */
[----:B------:R-:W-:Y:S05]  /*ad70*/  BRA.U UP0, `(.L_x_3602) ;  /* 0x0000000500f47547 */ /* 0x000fea000b800000 */
[----:B------:R-:W2:Y:S01]  /*ad80*/  LDG.E.U8 R0, desc[UR36][R2.64] ;  /* 0x0000002402007981 */ /* 0x000ea2000c1e1100 */
[----:B------:R-:W-:Y:S02]  /*ad90*/  IMAD.MOV.U32 R6, RZ, RZ, 0x1f ;  /* 0x0000001fff067424 */ /* 0x000fe400078e00ff */
[----:B--2---:R-:W-:-:S05]  /*ada0*/  IMAD.SHL.U32 R0, R0, 0x1000000, RZ ;  /* 0x0100000000007824 */ /* 0x004fca00078e00ff */
[C---:B------:R-:W-:Y:S02]  /*adb0*/  LOP3.LUT R4, R0.reuse, 0x7f000000, RZ, 0xc0, !PT ;  /* 0x7f00000000047812 */ /* 0x040fe400078ec0ff */
[----:B------:R-:W-:Y:S02]  /*adc0*/  LOP3.LUT P0, RZ, R0, 0x7f000000, RZ, 0xc0, !PT ;  /* 0x7f00000000ff7812 */ /* 0x000fe4000780c0ff */
[----:B------:R-:W0:Y:S02]  /*add0*/  FLO.U32 R5, R4 ;  /* 0x0000000400057300 */ /* 0x000e2400000e0000 */
[----:B0-----:R-:W-:-:S04]  /*ade0*/  IADD3 R5, PT, PT, -R5, RZ, RZ ;  /* 0x000000ff05057210 */ /* 0x001fc80007ffe1ff */
[----:B------:R-:W-:-:S05]  /*adf0*/  VIADDMNMX.U32 R5, R5, R6, 0x4, !PT ;  /* 0x0000000405057446 */ /* 0x000fca0007800006 */
[----:B------:R-:W-:-:S04]  /*ae00*/  VIADD R5, R5, 0xfffffffc ;  /* 0xfffffffc05057836 */ /* 0x000fc80000000000 */
[----:B------:R-:W-:Y:S01]  /*ae10*/  IMAD.SHL.U32 R7, R5, 0x800000, RZ ;  /* 0x0080000005077824 */ /* 0x000fe200078e00ff */
[C---:B------:R-:W-:Y:S02]  /*ae20*/  SHF.L.U32 R6, R4.reuse, R5, RZ ;  /* 0x0000000504067219 */ /* 0x040fe400000006ff */
[----:B------:R-:W-:Y:S02]  /*ae30*/  IADD3 R5, PT, PT, R4, 0x1000000, RZ ;  /* 0x0100000004057810 */ /* 0x000fe40007ffe0ff */
[----:B------:R-:W-:Y:S02]  /*ae40*/  LEA.HI R6, R6, -R7, RZ, 0x1c ;  /* 0x8000000706067211 */ /* 0x000fe400078fe0ff */
[----:B------:R-:W-:-:S03]  /*ae50*/  SHF.R.S32.HI R5, RZ, 0x8, R5 ;  /* 0x00000008ff057819 */ /* 0x000fc60000011405 */
[----:B------:R-:W-:-:S05]  /*ae60*/  VIADD R6, R6, 0x3c000000 ;  /* 0x3c00000006067836 */ /* 0x000fca0000000000 */
[----:B------:R-:W-:-:S04]  /*ae70*/  LOP3.LUT R5, R6, 0x7f800000, R5, 0xf8, !PT ;  /* 0x7f80000006057812 */ /* 0x000fc800078ef805 */
[----:B------:R-:W-:-:S04]  /*ae80*/  SEL R5, R5, RZ, P0 ;  /* 0x000000ff05057207 */ /* 0x000fc80000000000 */
[----:B------:R-:W-:-:S05]  /*ae90*/  LOP3.LUT R5, R5, 0x80000000, R0, 0xf8, !PT ;  /* 0x8000000005057812 */ /* 0x000fca00078ef800 */
[----:B------:R-:W-:-:S04]  /*aea0*/  FMUL.FTZ R5, R5, 1 ;  /* 0x3f80000005057820 */ /* 0x000fc80000410000 */
[----:B------:R3:W4:Y:S02]  /*aeb0*/  F2F.F64.F32 R18, R5 ;  /* 0x0000000500127310 */ /* 0x0007240000201800 */
[----:B---34-:R-:W-:Y:S05]  /*aec0*/  BRA `(.L_x_3603) ;  /* 0x0000000400fc7947 */ /* 0x018fea0003800000 */
.L_x_3614:
[----:B------:R-:W2:Y:S02]  /*aed0*/  LDG.E.U8 R2, desc[UR36][R2.64] ;  /* 0x0000002402027981 */ /* 0x000ea4000c1e1100 */
[C---:B--2---:R-:W-:Y:S01]  /*aee0*/  IMAD.SHL.U32 R0, R2.reuse, 0x2000000, RZ ;  /* 0x0200000002007824 */ /* 0x044fe200078e00ff */
[----:B------:R-:W-:-:S04]  /*aef0*/  SHF.L.U32 R5, R2, 0x8, RZ ;  /* 0x0000000802057819 */ /* 0x000fc800000006ff */
        /* <DEDUP_REMOVED lines=9> */
[----:B------:R3:W4:Y:S02]  /*af90*/  F2F.F64.F32 R18, R0 ;  /* 0x0000000000127310 */ /* 0x0007240000201800 */
[----:B---34-:R-:W-:Y:S05]  /*afa0*/  BRA `(.L_x_3603) ;  /* 0x0000000400c47947 */ /* 0x018fea0003800000 */
.L_x_3613:
[----:B------:R-:W2:Y:S02]  /*afb0*/  LDG.E.U16 R0, desc[UR36][R2.64] ;  /* 0x0000002402007981 */ /* 0x000ea4000c1e1500 */
[----:B--2---:R-:W-:-:S04]  /*afc0*/  IMAD.U32 R0, R0, 0x10000, RZ ;  /* 0x0001000000007824 */ /* 0x004fc800078e00ff */
[----:B------:R-:W-:-:S04]  /*afd0*/  FMUL.FTZ R0, R0, 1 ;  /* 0x3f80000000007820 */ /* 0x000fc80000410000 */
[----:B------:R3:W4:Y:S02]  /*afe0*/  F2F.F64.F32 R18, R0 ;  /* 0x0000000000127310 */ /* 0x0007240000201800 */
[----:B---34-:R-:W-:Y:S05]  /*aff0*/  BRA `(.L_x_3603) ;  /* 0x0000000400b07947 */ /* 0x018fea0003800000 */
.L_x_3610:
        /* <DEDUP_REMOVED lines=11> */
.L_x_3617:
        /* <DEDUP_REMOVED lines=21> */
.L_x_3619:
[----:B------:R-:W-:Y:S05]  /*b200*/  BSYNC.RECONVERGENT B0 ;  /* 0x0000000000007941 */ /* 0x000fea0003800200 */
.L_x_3618:
[----:B------:R-:W-:Y:S02]  /*b210*/  SHF.L.U32 R0, R0, 0x14, RZ ;  /* 0x0000001400007819 */ /* 0x000fe400000006ff */
[----:B------:R-:W-:-:S04]  /*b220*/  LEA R2, R2, 0x3b800000, 0x17 ;  /* 0x3b80000002027811 */ /* 0x000fc800078eb8ff */
[----:B------:R-:W-:-:S05]  /*b230*/  LOP3.LUT R0, R2, R0, R7, 0xfe, !PT ;  /* 0x0000000002007212 */ /* 0x000fca00078efe07 */
[----:B------:R-:W-:-:S04]  /*b240*/  FMUL.FTZ R0, R0, 1 ;  /* 0x3f80000000007820 */ /* 0x000fc80000410000 */
[----:B------:R2:W3:Y:S02]  /*b250*/  F2F.F64.F32 R18, R0 ;  /* 0x0000000000127310 */ /* 0x0004e40000201800 */
[----:B--23--:R-:W-:Y:S05]  /*b260*/  BRA `(.L_x_3603) ;  /* 0x0000000400147947 */ /* 0x00cfea0003800000 */
.L_x_3616:
        /* <DEDUP_REMOVED lines=21> */
.L_x_3621:
[----:B------:R-:W-:Y:S05]  /*b3c0*/  BSYNC.RECONVERGENT B0 ;  /* 0x0000000000007941 */ /* 0x000fea0003800200 */
.L_x_3620:
[----:B------:R-:W-:Y:S01]  /*b3d0*/  IMAD.SHL.U32 R0, R0, 0x200000, RZ ;  /* 0x0020000000007824 */ /* 0x000fe200078e00ff */
[----:B------:R-:W-:-:S04]  /*b3e0*/  LEA R2, R2, 0x37800000, 0x17 ;  /* 0x3780000002027811 */ /* 0x000fc800078eb8ff */
[----:B------:R-:W-:-:S05]  /*b3f0*/  LOP3.LUT R0, R2, R0, R7, 0xfe, !PT ;  /* 0x0000000002007212 */ /* 0x000fca00078efe07 */
[----:B------:R-:W-:-:S04]  /*b400*/  FMUL.FTZ R0, R0, 1 ;  /* 0x3f80000000007820 */ /* 0x000fc80000410000 */
[----:B------:R2:W3:Y:S02]  /*b410*/  F2F.F64.F32 R18, R0 ;  /* 0x0000000000127310 */ /* 0x0004e40000201800 */
[----:B--23--:R-:W-:Y:S05]  /*b420*/  BRA `(.L_x_3603) ;  /* 0x0000000000a47947 */ /* 0x00cfea0003800000 */
.L_x_3615:
[----:B------:R-:W-:-:S09]  /*b430*/  UISETP.NE.AND UP0, UPT, UR4, 0x1c, UPT ;  /* 0x0000001c0400788c */ /* 0x000fd2000bf05270 */
[----:B------:R-:W-:Y:S05]  /*b440*/  BRA.U !UP0, `(.L_x_3622) ;  /* 0x0000000108947547 */ /* 0x000fea000b800000 */
[----:B------:R-:W-:-:S09]  /*b450*/  UISETP.NE.AND UP0, UPT, UR4, 0x1d, UPT ;  /* 0x0000001d0400788c */ /* 0x000fd2000bf05270 */
[----:B------:R-:W-:Y:S05]  /*b460*/  BRA.U !UP0, `(.L_x_3623) ;  /* 0x0000000108807547 */ /* 0x000fea000b800000 */
[----:B------:R-:W-:-:S09]  /*b470*/  UISETP.NE.AND UP0, UPT, UR4, 0x2c, UPT ;  /* 0x0000002c0400788c */ /* 0x000fd2000bf05270 */
[----:B------:R-:W-:Y:S05]  /*b480*/  BRA.U UP0, `(.L_x_3602) ;  /* 0x0000000100307547 */ /* 0x000fea000b800000 */
[----:B------:R-:W2:Y:S01]  /*b490*/  LDG.E.U8 R0, desc[UR36][R2.64] ;  /* 0x0000002402007981 */ /* 0x000ea2000c1e1100 */
[----:B------:R-:W-:Y:S02]  /*b4a0*/  HFMA2 R18, -RZ, RZ, 0, 0 ;  /* 0x00000000ff127431 */ /* 0x000fe400000001ff */
        /* <DEDUP_REMOVED lines=10> */
.L_x_3602:
        /* <DEDUP_REMOVED lines=10> */
[----:B---3--:R-:W-:-:S02]  /*b5f0*/  IMAD.U32 R6, RZ, RZ, UR6 ;  /* 0x00000006ff067e24 */ /* 0x008fc4000f8e00ff */
[----:B------:R-:W-:Y:S01]  /*b600*/  IMAD.U32 R7, RZ, RZ, UR7 ;  /* 0x00000007ff077e24 */ /* 0x000fe2000f8e00ff */
[----:B----4-:R-:W-:Y:S01]  /*b610*/  MOV R10, UR8 ;  /* 0x00000008000a7c02 */ /* 0x010fe20008000f00 */
[----:B-1----:R-:W-:-:S07]  /*b620*/  IMAD.U32 R11, RZ, RZ, UR9 ;  /* 0x00000009ff0b7e24 */ /* 0x002fce000f8e00ff */
[----:B------:R-:W-:-:S07]  /*b630*/  LEPC R20, `(.L_x_3624) ;  /* 0x000000001014794e */ /* 0x000fce0000000000 */
[----:B--2---:R-:W-:Y:S05]  /*b640*/  CALL.ABS.NOINC R2 ;  /* 0x0000000002007343 */ /* 0x004fea0003c00000 */
.L_x_3624:
[----:B------:R-:W-:Y:S01]  /*b650*/  CS2R R18, SRZ ;  /* 0x0000000000127805 */ /* 0x000fe2000001ff00 */
[----:B------:R-:W-:Y:S06]  /*b660*/  BRA `(.L_x_3603) ;  /* 0x0000000000147947 */ /* 0x000fec0003800000 */
.L_x_3623:
[----:B------:R-:W2:Y:S02]  /*b670*/  LDG.E.64 R18, desc[UR36][R2.64] ;  /* 0x0000002402127981 */ /* 0x000ea4000c1e1b00 */
[----:B--2---:R-:W2:Y:S02]  /*b680*/  I2F.F64.U64 R18, R18 ;  /* 0x0000001200127312 */ /* 0x004ea40000301800 */
[----:B--2---:R-:W-:Y:S05]  /*b690*/  BRA `(.L_x_3603) ;  /* 0x0000000000087947 */ /* 0x004fea0003800000 */
.L_x_3622:
[----:B------:R-:W2:Y:S02]  /*b6a0*/  LDG.E R2, desc[UR36][R2.64] ;  /* 0x0000002402027981 */ /* 0x000ea4000c1e1900 */
[----:B--2---:R0:W1:Y:S02]  /*b6b0*/  I2F.F64.U32 R18, R2 ;  /* 0x0000000200127312 */ /* 0x0040640000201800 */
.L_x_3603:
[----:B------:R-:W-:Y:S05]  /*b6c0*/  BSYNC.RECONVERGENT B7 ;  /* 0x0000000000077941 */ /* 0x000fea0003800200 */
.L_x_3597:
        /* <DEDUP_REMOVED lines=16> */
[----:B--2---:R-:W2:Y:S02]  /*b7d0*/  I2F.F64.S16 R2, R2 ;  /* 0x0000000200027312 */ /* 0x004ea40000101c00 */
[----:B--2---:R-:W-:Y:S05]  /*b7e0*/  BRA `(.L_x_3631) ;  /* 0x0000000c006c7947 */ /* 0x004fea0003800000 */
.L_x_3629:
[----:B0-23--:R-:W2:Y:S02]  /*b7f0*/  LDG.E.U8 R2, desc[UR36][R4.64] ;  /* 0x0000002404027981 */ /* 0x00dea4000c1e1100 */
[----:B--2---:R-:W2:Y:S02]  /*b800*/  I2F.F64.U16 R2, R2 ;  /* 0x0000000200027312 */ /* 0x004ea40000101800 */
[----:B--2---:R-:W-:Y:S05]  /*b810*/  BRA `(.L_x_3631) ;  /* 0x0000000c00607947 */ /* 0x004fea0003800000 */
.L_x_3628:
[----:B------:R-:W-:-:S09]  /*b820*/  UISETP.NE.AND UP0, UPT, UR4, 0x2, UPT ;  /* 0x000000020400788c */ /* 0x000fd2000bf05270 */
[----:B------:R-:W-:Y:S05]  /*b830*/  BRA.U !UP0, `(.L_x_3632) ;  /* 0x0000000108287547 */ /* 0x000fea000b800000 */
[----:B------:R-:W-:-:S09]  /*b840*/  UISETP.NE.AND UP0, UPT, UR4, 0x3, UPT ;  /* 0x000000030400788c */ /* 0x000fd2000bf05270 */
[----:B------:R-:W-:Y:S05]  /*b850*/  BRA.U !UP0, `(.L_x_3633) ;  /* 0x0000000108147547 */ /* 0x000fea000b800000 */
[----:B------:R-:W-:-:S09]  /*b860*/  UISETP.NE.AND UP0, UPT, UR4, 0x4, UPT ;  /* 0x000000040400788c */ /* 0x000fd2000bf05270 */
[----:B------:R-:W-:Y:S05]  /*b870*/  BRA.U UP0, `(.L_x_3630) ;  /* 0x0000000900ec7547 */ /* 0x000fea000b800000 */
[----:B0-23--:R-:W2:Y:S02]  /*b880*/  LDG.E.64 R2, desc[UR36][R4.64] ;  /* 0x0000002404027981 */ /* 0x00dea4000c1e1b00 */
[----:B--2---:R-:W2:Y:S02]  /*b890*/  I2F.F64.S64 R2, R2 ;  /* 0x0000000200027312 */ /* 0x004ea40000301c00 */
[----:B--2---:R-:W-:Y:S05]  /*b8a0*/  BRA `(.L_x_3631) ;  /* 0x0000000c003c7947 */ /* 0x004fea0003800000 */
.L_x_3633:
[----:B0-23--:R-:W2:Y:S02]  /*b8b0*/  LDG.E R2, desc[UR36][R4.64] ;  /* 0x0000002404027981 */ /* 0x00dea4000c1e1900 */
[----:B--2---:R-:W2:Y:S02]  /*b8c0*/  I2F.F64 R2, R2 ;  /* 0x0000000200027312 */ /* 0x004ea40000201c00 */
[----:B--2---:R-:W-:Y:S05]  /*b8d0*/  BRA `(.L_x_3631) ;  /* 0x0000000c00307947 */ /* 0x004fea0003800000 */
.L_x_3632:
[----:B0-23--:R-:W2:Y:S02]  /*b8e0*/  LDG.E.U16 R2, desc[UR36][R4.64] ;  /* 0x0000002404027981 */ /* 0x00dea4000c1e1500 */
[----:B--2---:R-:W2:Y:S02]  /*b8f0*/  I2F.F64.S16 R2, R2 ;  /* 0x0000000200027312 */ /* 0x004ea40000101c00 */
[----:B--2---:R-:W-:Y:S05]  /*b900*/  BRA `(.L_x_3631) ;  /* 0x0000000c00247947 */ /* 0x004fea0003800000 */
.L_x_3627:
        /* <DEDUP_REMOVED lines=8> */
[----:B------:R-:W0:Y:S02]  /*b990*/  F2F.F64.F32 R2, R2 ;  /* 0x0000000200027310 */ /* 0x000e240000201800 */
[----:B0-----:R-:W-:Y:S05]  /*b9a0*/  BRA `(.L_x_3631) ;  /* 0x0000000800fc7947 */ /* 0x001fea0003800000 */
.L_x_3635:
[----:B------:R-:W4:Y:S02]  /*b9b0*/  LDG.E.U16 R0, desc[UR36][R4.64] ;  /* 0x0000002404007981 */ /* 0x000f24000c1e1500 */
[----:B----4-:R-:W-:-:S05]  /*b9c0*/  HADD2.F32 R0, -RZ, R0.H0_H0 ;  /* 0x20000000ff007230 */ /* 0x010fca0000004100 */
[----:B------:R-:W-:-:S04]  /*b9d0*/  FMUL.FTZ R0, R0, 1 ;  /* 0x3f80000000007820 */ /* 0x000fc80000410000 */
[----:B0-23--:R0:W2:Y:S02]  /*b9e0*/  F2F.F64.F32 R2, R0 ;  /* 0x0000000000027310 */ /* 0x00d0a40000201800 */
[----:B0-2---:R-:W-:Y:S05]  /*b9f0*/  BRA `(.L_x_3631) ;  /* 0x0000000800e87947 */ /* 0x005fea0003800000 */
.L_x_3634:
        /* <DEDUP_REMOVED lines=8> */
[----:B------:R-:W2:Y:S02]  /*ba80*/  F2F.F64.F32 R2, R2 ;  /* 0x0000000200027310 */ /* 0x000ea40000201800 */
[----:B--2---:R-:W-:Y:S05]  /*ba90*/  BRA `(.L_x_3631) ;  /* 0x0000000800c07947 */ /* 0x004fea0003800000 */
.L_x_3637:
[----:B------:R-:W4:Y:S02]  /*baa0*/  LDG.E.U16 R4, desc[UR36][R4.64] ;  /* 0x0000002404047981 */ /* 0x000f24000c1e1500 */
[----:B----4-:R-:W-:-:S05]  /*bab0*/  HADD2.F32 R0, -RZ, R4.H0_H0 ;  /* 0x20000004ff007230 */ /* 0x010fca0000004100 */
[----:B------:R-:W-:-:S04]  /*bac0*/  FMUL.FTZ R0, R0, 1 ;  /* 0x3f80000000007820 */ /* 0x000fc80000410000 */
[----:B0-23--:R2:W3:Y:S02]  /*bad0*/  F2F.F64.F32 R2, R0 ;  /* 0x0000000000027310 */ /* 0x00d4e40000201800 */
[----:B--23--:R-:W-:Y:S05]  /*bae0*/  BRA `(.L_x_3631) ;  /* 0x0000000800ac7947 */ /* 0x00cfea0003800000 */
.L_x_3636:
[----:B0-23--:R0:W5:Y:S01]  /*baf0*/  LDG.E.64 R2, desc[UR36][R4.64] ;  /* 0x0000002404027981 */ /* 0x00d162000c1e1b00 */
[----:B------:R-:W-:Y:S05]  /*bb00*/  BRA `(.L_x_3631) ;  /* 0x0000000800a47947 */ /* 0x000fea0003800000 */
.L_x_3626:
        /* <DEDUP_REMOVED lines=9> */
[----:B0-23--:R-:W-:Y:S02]  /*bba0*/  MOV R2, RZ ;  /* 0x000000ff00027202 */ /* 0x00dfe40000000f00 */
[----:B----4-:R-:W-:-:S04]  /*bbb0*/  ISETP.NE.AND P0, PT, R4, RZ, PT ;  /* 0x000000ff0400720c */ /* 0x010fc80003f05270 */
[----:B------:R-:W-:Y:S01]  /*bbc0*/  FSEL R3, RZ, 1.875, !P0 ;  /* 0x3ff00000ff037808 */ /* 0x000fe20004000000 */
[----:B------:R-:W-:Y:S08]  /*bbd0*/  BRA `(.L_x_3631) ;  /* 0x0000000800707947 */ /* 0x000ff00003800000 */
.L_x_3640:
[----:B0-23--:R3:W5:Y:S01]  /*bbe0*/  LDG.E.64 R2, desc[UR36][R4.64] ;  /* 0x0000002404027981 */ /* 0x00d762000c1e1b00 */
[----:B------:R-:W-:Y:S05]  /*bbf0*/  BRA `(.L_x_3631) ;  /* 0x0000000800687947 */ /* 0x000fea0003800000 */
.L_x_3639:
[----:B------:R-:W-:-:S09]  /*bc00*/  UISETP.NE.AND UP0, UPT, UR4, 0xf, UPT ;  /* 0x0000000f0400788c */ /* 0x000fd2000bf05270 */
[----:B------:R-:W-:Y:S05]  /*bc10*/  BRA.U !UP0, `(.L_x_3641) ;  /* 0x00000001089c7547 */ /* 0x000fea000b800000 */
[----:B------:R-:W-:-:S09]  /*bc20*/  UISETP.NE.AND UP0, UPT, UR4, 0x17, UPT ;  /* 0x000000170400788c */ /* 0x000fd2000bf05270 */
[----:B------:R-:W-:Y:S05]  /*bc30*/  BRA.U !UP0, `(.L_x_3642) ;  /* 0x00000001085c7547 */ /* 0x000fea000b800000 */
[----:B------:R-:W-:-:S09]  /*bc40*/  UISETP.NE.AND UP0, UPT, UR4, 0x18, UPT ;  /* 0x000000180400788c */ /* 0x000fd2000bf05270 */
[----:B------:R-:W-:Y:S05]  /*bc50*/  BRA.U UP0, `(.L_x_3630) ;  /* 0x0000000500f47547 */ /* 0x000fea000b800000 */
[----:B------:R-:W4:Y:S01]  /*bc60*/  LDG.E.U8 R0, desc[UR36][R4.64] ;  /* 0x0000002404007981 */ /* 0x000f22000c1e1100 */
[----:B------:R-:W-:Y:S02]  /*bc70*/  IMAD.MOV.U32 R6, RZ, RZ, 0x1f ;  /* 0x0000001fff067424 */ /* 0x000fe400078e00ff */
[----:B----4-:R-:W-:-:S05]  /*bc80*/  IMAD.SHL.U32 R0, R0, 0x1000000, RZ ;  /* 0x0100000000007824 */ /* 0x010fca00078e00ff */
[C---:B0-23--:R-:W-:Y:S02]  /*bc90*/  LOP3.LUT R2, R0.reuse, 0x7f000000, RZ, 0xc0, !PT ;  /* 0x7f00000000027812 */ /* 0x04dfe400078ec0ff */
        /* <DEDUP_REMOVED lines=14> */
[----:B------:R-:W-:-:S06]  /*bd80*/  FMUL.FTZ R3, R3, 1 ;  /* 0x3f80000003037820 */ /* 0x000fcc0000410000 */
[----:B------:R-:W3:Y:S02]  /*bd90*/  F2F.F64.F32 R2, R3 ;  /* 0x0000000300027310 */ /* 0x000ee40000201800 */
[----:B---3--:R-:W-:Y:S05]  /*bda0*/  BRA `(.L_x_3631) ;  /* 0x0000000400fc7947 */ /* 0x008fea0003800000 */
.L_x_3642:
[----:B--23--:R-:W2:Y:S02]  /*bdb0*/  LDG.E.U8 R3, desc[UR36][R4.64] ;  /* 0x0000002404037981 */ /* 0x00cea4000c1e1100 */
[C---:B--2---:R-:W-:Y:S01]  /*bdc0*/  IMAD.SHL.U32 R0, R3.reuse, 0x2000000, RZ ;  /* 0x0200000003007824 */ /* 0x044fe200078e00ff */
[----:B------:R-:W-:-:S04]  /*bdd0*/  SHF.L.U32 R3, R3, 0x8, RZ ;  /* 0x0000000803037819 */ /* 0x000fc800000006ff */
[----:B------:R-:W-:-:S13]  /*bde0*/  ISETP.GE.U32.AND P0, PT, R0, 0x8000000, PT ;  /* 0x080000000000780c */ /* 0x000fda0003f06070 */
[C---:B0-----:R-:W-:Y:S02]  /*bdf0*/  @!P0 LOP3.LUT R2, R3.reuse, 0x7f00, RZ, 0xc0, !PT ;  /* 0x00007f0003028812 */ /* 0x041fe400078ec0ff */
        /* <DEDUP_REMOVED lines=9> */
.L_x_3641:
[----:B------:R-:W4:Y:S02]  /*be90*/  LDG.E.U16 R0, desc[UR36][R4.64] ;  /* 0x0000002404007981 */ /* 0x000f24000c1e1500 */
[----:B----4-:R-:W-:-:S04]  /*bea0*/  IMAD.U32 R0, R0, 0x10000, RZ ;  /* 0x0001000000007824 */ /* 0x010fc800078e00ff */
[----:B------:R-:W-:-:S04]  /*beb0*/  FMUL.FTZ R0, R0, 1 ;  /* 0x3f80000000007820 */ /* 0x000fc80000410000 */
[----:B0-23--:R3:W4:Y:S02]  /*bec0*/  F2F.F64.F32 R2, R0 ;  /* 0x0000000000027310 */ /* 0x00d7240000201800 */
[----:B---34-:R-:W-:Y:S05]  /*bed0*/  BRA `(.L_x_3631) ;  /* 0x0000000400b07947 */ /* 0x018fea0003800000 */
.L_x_3638:
        /* <DEDUP_REMOVED lines=9> */
[----:B--2---:R-:W3:Y:S02]  /*bf70*/  I2F.F64.U16 R2, R2 ;  /* 0x0000000200027312 */ /* 0x004ee40000101800 */
[----:B---3--:R-:W-:Y:S05]  /*bf80*/  BRA `(.L_x_3631) ;  /* 0x0000000400847947 */ /* 0x008fea0003800000 */
.L_x_3645:
        /* <DEDUP_REMOVED lines=21> */
.L_x_3647:
[----:B------:R-:W-:Y:S05]  /*c0e0*/  BSYNC.RECONVERGENT B0 ;  /* 0x0000000000007941 */ /* 0x000fea0003800200 */
.L_x_3646:
[----:B------:R-:W-:Y:S02]  /*c0f0*/  SHF.L.U32 R0, R0, 0x14, RZ ;  /* 0x0000001400007819 */ /* 0x000fe400000006ff */
[----:B------:R-:W-:-:S04]  /*c100*/  LEA R2, R2, 0x3b800000, 0x17 ;  /* 0x3b80000002027811 */ /* 0x000fc800078eb8ff */
[----:B------:R-:W-:-:S05]  /*c110*/  LOP3.LUT R0, R2, R0, R7, 0xfe, !PT ;  /* 0x0000000002007212 */ /* 0x000fca00078efe07 */
[----:B------:R-:W-:-:S04]  /*c120*/  FMUL.FTZ R0, R0, 1 ;  /* 0x3f80000000007820 */ /* 0x000fc80000410000 */
[----:B------:R3:W4:Y:S02]  /*c130*/  F2F.F64.F32 R2, R0 ;  /* 0x0000000000027310 */ /* 0x0007240000201800 */
[----:B---34-:R-:W-:Y:S05]  /*c140*/  BRA `(.L_x_3631) ;  /* 0x0000000400147947 */ /* 0x018fea0003800000 */
.L_x_3644:
[----:B------:R-:W4:Y:S01]  /*c150*/  LDG.E.U8 R4, desc[UR36][R4.64] ;  /* 0x0000002404047981 */ /* 0x000f22000c1e1100 */
[----:B0-23--:R-:W-:Y:S02]  /*c160*/  CS2R R2, SRZ ;  /* 0x0000000000027805 */ /* 0x00dfe4000001ff00 */
        /* <DEDUP_REMOVED lines=19> */
.L_x_3649:
[----:B------:R-:W-:Y:S05]  /*c2a0*/  BSYNC.RECONVERGENT B0 ;  /* 0x0000000000007941 */ /* 0x000fea0003800200 */
.L_x_3648:
[----:B------:R-:W-:Y:S01]  /*c2b0*/  IMAD.SHL.U32 R0, R0, 0x200000, RZ ;  /* 0x0020000000007824 */ /* 0x000fe200078e00ff */
[----:B------:R-:W-:-:S04]  /*c2c0*/  LEA R2, R2, 0x37800000, 0x17 ;  /* 0x3780000002027811 */ /* 0x000fc800078eb8ff */
[----:B------:R-:W-:-:S05]  /*c2d0*/  LOP3.LUT R0, R2, R0, R7, 0xfe, !PT ;  /* 0x0000000002007212 */ /* 0x000fca00078efe07 */
[----:B------:R-:W-:-:S04]  /*c2e0*/  FMUL.FTZ R0, R0, 1 ;  /* 0x3f80000000007820 */ /* 0x000fc80000410000 */
[----:B------:R3:W4:Y:S02]  /*c2f0*/  F2F.F64.F32 R2, R0 ;  /* 0x0000000000027310 */ /* 0x0007240000201800 */
[----:B---34-:R-:W-:Y:S05]  /*c300*/  BRA `(.L_x_3631) ;  /* 0x0000000000a47947 */ /* 0x018fea0003800000 */
.L_x_3643:
[----:B------:R-:W-:-:S09]  /*c310*/  UISETP.NE.AND UP0, UPT, UR4, 0x1c, UPT ;  /* 0x0000001c0400788c */ /* 0x000fd2000bf05270 */
[----:B------:R-:W-:Y:S05]  /*c320*/  BRA.U !UP0, `(.L_x_3650) ;  /* 0x0000000108947547 */ /* 0x000fea000b800000 */
[----:B------:R-:W-:-:S09]  /*c330*/  UISETP.NE.AND UP0, UPT, UR4, 0x1d, UPT ;  /* 0x0000001d0400788c */ /* 0x000fd2000bf05270 */
[----:B------:R-:W-:Y:S05]  /*c340*/  BRA.U !UP0, `(.L_x_3651) ;  /* 0x0000000108807547 */ /* 0x000fea000b800000 */
[----:B------:R-:W-:-:S09]  /*c350*/  UISETP.NE.AND UP0, UPT, UR4, 0x2c, UPT ;  /* 0x0000002c0400788c */ /* 0x000fd2000bf05270 */
[----:B------:R-:W-:Y:S05]  /*c360*/  BRA.U UP0, `(.L_x_3630) ;  /* 0x0000000100307547 */ /* 0x000fea000b800000 */
[----:B------:R-:W4:Y:S01]  /*c370*/  LDG.E.U8 R0, desc[UR36][R4.64] ;  /* 0x0000002404007981 */ /* 0x000f22000c1e1100 */
[----:B0-23--:R-:W-:Y:S02]  /*c380*/  HFMA2 R2, -RZ, RZ, 0, 0 ;  /* 0x00000000ff027431 */ /* 0x00dfe400000001ff */
[----:B------:R-:W-:Y:S01]  /*c390*/  IMAD.MOV.U32 R3, RZ, RZ, 0x38000000 ;  /* 0x38000000ff037424 */ /* 0x000fe200078e00ff */
[----:B----4-:R-:W-:-:S13]  /*c3a0*/  ISETP.NE.AND P0, PT, R0, RZ, PT ;  /* 0x000000ff0000720c */ /* 0x010fda0003f05270 */
[----:B------:R-:W-:Y:S05]  /*c3b0*/  @!P0 BRA `(.L_x_3631) ;  /* 0x0000000000788947 */ /* 0x000fea0003800000 */
[----:B------:R-:W-:-:S13]  /*c3c0*/  ISETP.NE.AND P0, PT, R0, 0xff, PT ;  /* 0x000000ff0000780c */ /* 0x000fda0003f05270 */
[----:B------:R-:W-:Y:S01]  /*c3d0*/  @P0 IMAD.SHL.U32 R0, R0, 0x800000, RZ ;  /* 0x0080000000000824 */ /* 0x000fe200078e00ff */
[----:B------:R-:W-:Y:S01]  /*c3e0*/  @!P0 MOV R2, 0x20000000 ;  /* 0x2000000000028802 */ /* 0x000fe20000000f00 */
[----:B------:R-:W-:Y:S02]  /*c3f0*/  @!P0 IMAD.MOV.U32 R3, RZ, RZ, 0x7ff80000 ;  /* 0x7ff80000ff038424 */ /* 0x000fe400078e00ff */
[----:B------:R-:W-:-:S04]  /*c400*/  @P0 FMUL.FTZ R0, R0, 1 ;  /* 0x3f80000000000820 */ /* 0x000fc80000410000 */
[----:B------:R3:W4:Y:S02]  /*c410*/  @P0 F2F.F64.F32 R2, R0 ;  /* 0x0000000000020310 */ /* 0x0007240000201800 */
[----:B---34-:R-:W-:Y:S05]  /*c420*/  BRA `(.L_x_3631) ;  /* 0x00000000005c7947 */ /* 0x018fea0003800000 */
.L_x_3630:
[----:B------:R-:W-:Y:S01]  /*c430*/  MOV R0, 0x0 ;  /* 0x0000000000007802 */ /* 0x000fe20000000f00 */
[----:B------:R-:W4:Y:S01]  /*c440*/  LDCU.64 UR4, c[0x4][0x108] ;  /* 0x01002100ff0477ac */ /* 0x000f220008000a00 */
[----:B------:R-:W-:Y:S02]  /*c450*/  HFMA2 R12, -RZ, RZ, 0, 5.9604644775390625e-08 ;  /* 0x00000001ff0c7431 */ /* 0x000fe400000001ff */
[----:B------:R-:W-:Y:S01]  /*c460*/  IMAD.MOV.U32 R8, RZ, RZ, 0x4e ;  /* 0x0000004eff087424 */ /* 0x000fe200078e00ff */
[----:B0-23--:R0:W2:Y:S01]  /*c470*/  LDC.64 R2, c[0x4][R0] ;  /* 0x0100000000027b82 */ /* 0x00d0a20000000a00 */
[----:B------:R-:W3:Y:S01]  /*c480*/  LDCU.64 UR6, c[0x4][0x110] ;  /* 0x01002200ff0677ac */ /* 0x000ee20008000a00 */
[----:B------:R-:W-:Y:S01]  /*c490*/  IMAD.MOV.U32 R13, RZ, RZ, RZ ;  /* 0x000000ffff0d7224 */ /* 0x000fe200078e00ff */
[----:B------:R-:W1:Y:S01]  /*c4a0*/  LDCU.64 UR8, c[0x4][0x8] ;  /* 0x01000100ff0877ac */ /* 0x000e620008000a00 */
[----:B----4-:R-:W-:Y:S01]  /*c4b0*/  IMAD.U32 R4, RZ, RZ, UR4 ;  /* 0x00000004ff047e24 */ /* 0x010fe2000f8e00ff */
[----:B------:R-:W-:Y:S01]  /*c4c0*/  MOV R5, UR5 ;  /* 0x0000000500057c02 */ /* 0x000fe20008000f00 */
[----:B---3--:R-:W-:-:S02]  /*c4d0*/  IMAD.U32 R6, RZ, RZ, UR6 ;  /* 0x00000006ff067e24 */ /* 0x008fc4000f8e00ff */
[----:B------:R-:W-:Y:S01]  /*c4e0*/  IMAD.U32 R7, RZ, RZ, UR7 ;  /* 0x00000007ff077e24 */ /* 0x000fe2000f8e00ff */
[----:B-1----:R-:W-:Y:S01]  /*c4f0*/  MOV R10, UR8 ;  /* 0x00000008000a7c02 */ /* 0x002fe20008000f00 */
[----:B0-----:R-:W-:-:S07]  /*c500*/  IMAD.U32 R11, RZ, RZ, UR9 ;  /* 0x00000009ff0b7e24 */ /* 0x001fce000f8e00ff */
[----:B------:R-:W-:-:S07]  /*c510*/  LEPC R20, `(.L_x_3652) ;  /* 0x000000001014794e */ /* 0x000fce0000000000 */
[----:B--2--5:R-:W-:Y:S05]  /*c520*/  CALL.ABS.NOINC R2 ;  /* 0x0000000002007343 */ /* 0x024fea0003c00000 */
.L_x_3652:
[----:B------:R-:W-:Y:S01]  /*c530*/  CS2R R2, SRZ ;  /* 0x0000000000027805 */ /* 0x000fe2000001ff00 */
[----:B------:R-:W-:Y:S06]  /*c540*/  BRA `(.L_x_3631) ;  /* 0x0000000000147947 */ /* 0x000fec0003800000 */
.L_x_3651:
[----:B0-23--:R-:W2:Y:S02]  /*c550*/  LDG.E.64 R2, desc[UR36][R4.64] ;  /* 0x0000002404027981 */ /* 0x00dea4000c1e1b00 */
[----:B--2---:R-:W3:Y:S02]  /*c560*/  I2F.F64.U64 R2, R2 ;  /* 0x0000000200027312 */ /* 0x004ee40000301800 */
[----:B---3--:R-:W-:Y:S05]  /*c570*/  BRA `(.L_x_3631) ;  /* 0x0000000000087947 */ /* 0x008fea0003800000 */
.L_x_3650:
[----:B0-23--:R-:W2:Y:S02]  /*c580*/  LDG.E R2, desc[UR36][R4.64] ;  /* 0x0000002404027981 */ /* 0x00dea4000c1e1900 */
[----:B--2---:R-:W2:Y:S02]  /*c590*/  I2F.F64.U32 R2, R2 ;  /* 0x0000000200027312 */ /* 0x004ea40000201800 */
.L_x_3631:
[----:B------:R-:W-:Y:S05]  /*c5a0*/  BSYNC.RECONVERGENT B7 ;  /* 0x0000000000077941 */ /* 0x000fea0003800200 */
.L_x_3625:
[----:B------:R-:W-:-:S09]  /*c5b0*/  UISETP.NE.AND UP0, UPT, UR43, URZ, UPT ;  /* 0x000000ff2b00728c */ /* 0x000fd2000bf05270 */
[----:B------:R-:W-:Y:S05]  /*c5c0*/  BRA.U !UP0, `(.L_x_3653) ;  /* 0x0000000108147547 */ /* 0x000fea000b800000 */
[----:B------:R-:W-:Y:S01]  /*c5d0*/  BSSY.RECONVERGENT B3, `(.L_x_3654) ;  /* 0x0000003000037945 */ /* 0x000fe20003800200 */
[----:B------:R-:W-:-:S07]  /*c5e0*/  MOV R46, 0xc600 ;  /* 0x0000c600002e7802 */ /* 0x000fce0000000f00 */
[----:B0123-5:R-:W-:Y:S05]  /*c5f0*/  CALL.REL.NOINC `($_ZN2at6native18elementwise_kernelILi128ELi4EZNS0_15gpu_kernel_implIN48_GLOBAL__N__08322988_15_IGammaKernel_cu_cb51a28d10CalcIgammaIdEEEEvRNS_18TensorIteratorBaseERKT_EUliE_EEviT1_$_ZN46_INTERNAL_08322988_15_IGammaKernel_cu_cb51a28d48_GLOBAL__N__08322988_15_IGammaKernel_cu_cb51a28d12calc_igammacIdEET_S2_S2_) ;  /* 0x000003f000387944 */ /* 0x02ffea0003c00000 */
[----:B------:R-:W-:Y:S05]  /*c600*/  BSYNC.RECONVERGENT B3 ;  /* 0x0000000000037941 */ /* 0x000fea0003800200 */
.L_x_3654:
[----:B------:R-:W-:Y:S05]  /*c610*/  BRA `(.L_x_3655) ;  /* 0x0000000000107947 */ /* 0x000fea0003800000 */
.L_x_3653:
[----:B------:R-:W-:Y:S01]  /*c620*/  BSSY.RECONVERGENT B9, `(.L_x_3655) ;  /* 0x0000003000097945 */ /* 0x000fe20003800200 */
[----:B------:R-:W-:-:S07]  /*c630*/  MOV R47, 0xc650 ;  /* 0x0000c650002f7802 */ /* 0x000fce0000000f00 */
[----:B0123-5:R-:W-:Y:S05]  /*c640*/  CALL.REL.NOINC `($_ZN2at6native18elementwise_kernelILi128ELi4EZNS0_15gpu_kernel_implIN48_GLOBAL__N__08322988_15_IGammaKernel_cu_cb51a28d10CalcIgammaIdEEEEvRNS_18TensorIteratorBaseERKT_EUliE_EEviT1_$_ZN46_INTERNAL_08322988_15_IGammaKernel_cu_cb51a28d48_GLOBAL__N__08322988_15_IGammaKernel_cu_cb51a28d11calc_igammaIdEET_S2_S2_) ;  /* 0x0000005800ec7944 */ /* 0x02ffea0003c00000 */
[----:B------:R-:W-:Y:S05]  /*c650*/  BSYNC.RECONVERGENT B9 ;  /* 0x0000000000097941 */ /* 0x000fea0003800200 */
.L_x_3655:
        /* <DEDUP_REMOVED lines=17> */
.L_x_3659:
[----:B------:R-:W0:Y:S02]  /*c770*/  F2I.S64.F64.TRUNC R4, R4 ;  /* 0x0000000400047311 */ /* 0x000e24000030d900 */
[----:B0-----:R-:W-:-:S05]  /*c780*/  MOV R3, R4 ;  /* 0x0000000400037202 */ /* 0x001fca0000000f00 */
[----:B------:R0:W-:Y:S01]  /*c790*/  STG.E.U8 desc[UR36][R16.64], R3 ;  /* 0x0000000310007986 */ /* 0x0001e2000c101124 */
[----:B------:R-:W-:Y:S05]  /*c7a0*/  BRA `(.L_x_3661) ;  /* 0x0000001000807947 */ /* 0x000fea0003800000 */
.L_x_3658:
        /* <DEDUP_REMOVED lines=9> */
.L_x_3663:
[----:B------:R-:W0:Y:S02]  /*c840*/  F2I.F64.TRUNC R5, R4 ;  /* 0x0000000400057311 */ /* 0x000e24000030d100 */
[----:B0-----:R0:W-:Y:S01]  /*c850*/  STG.E desc[UR36][R16.64], R5 ;  /* 0x0000000510007986 */ /* 0x0011e2000c101924 */
[----:B------:R-:W-:Y:S05]  /*c860*/  BRA `(.L_x_3661) ;  /* 0x0000001000507947 */ /* 0x000fea0003800000 */
.L_x_3662:
[----:B------:R-:W0:Y:S02]  /*c870*/  F2I.F64.TRUNC R5, R4 ;  /* 0x0000000400057311 */ /* 0x000e24000030d100 */
[----:B0-----:R0:W-:Y:S01]  /*c880*/  STG.E.U16 desc[UR36][R16.64], R5 ;  /* 0x0000000510007986 */ /* 0x0011e2000c101524 */
[----:B------:R-:W-:Y:S05]  /*c890*/  BRA `(.L_x_3661) ;  /* 0x0000001000447947 */ /* 0x000fea0003800000 */
.L_x_3657:
        /* <DEDUP_REMOVED lines=17> */
.L_x_3665:
        /* <DEDUP_REMOVED lines=12> */
.L_x_3664:
        /* <DEDUP_REMOVED lines=18> */
.L_x_3667:
        /* <DEDUP_REMOVED lines=13> */
.L_x_3666:
[----:B------:R0:W-:Y:S01]  /*cc60*/  STG.E.64 desc[UR36][R16.64], R4 ;  /* 0x0000000410007986 */ /* 0x0001e2000c101b24 */
[----:B------:R-:W-:Y:S05]  /*cc70*/  BRA `(.L_x_3661) ;  /* 0x0000000c004c7947 */ /* 0x000fea0003800000 */
.L_x_3656:
        /* <DEDUP_REMOVED lines=13> */
.L_x_3671:
        /* <DEDUP_REMOVED lines=25> */
.L_x_3674:
[----:B------:R-:W-:-:S04]  /*cee0*/  SHF.R.U32.HI R3, RZ, 0x18, R3 ;  /* 0x00000018ff037819 */ /* 0x000fc80000011603 */
[----:B------:R-:W-:-:S04]  /*cef0*/  LOP3.LUT R0, R0, 0x80, R3, 0xf8, !PT ;  /* 0x0000008000007812 */ /* 0x000fc800078ef803 */
[----:B------:R-:W-:-:S07]  /*cf00*/  PRMT R8, R0, 0x7610, R8 ;  /* 0x0000761000087816 */ /* 0x000fce0000000008 */
.L_x_3673:
[----:B------:R-:W-:Y:S05]  /*cf10*/  BSYNC.RECONVERGENT B0 ;  /* 0x0000000000007941 */ /* 0x000fea0003800200 */
.L_x_3672:
[----:B------:R0:W-:Y:S01]  /*cf20*/  STG.E.U8 desc[UR36][R16.64], R8 ;  /* 0x0000000810007986 */ /* 0x0001e2000c101124 */
[----:B------:R-:W-:Y:S05]  /*cf30*/  BRA `(.L_x_3661) ;  /* 0x00000008009c7947 */ /* 0x000fea0003800000 */
.L_x_3670:
        /* <DEDUP_REMOVED lines=25> */
.L_x_3677:
[----:B------:R-:W-:-:S04]  /*d0d0*/  SHF.R.U32.HI R3, RZ, 0x18, R3 ;  /* 0x00000018ff037819 */ /* 0x000fc80000011603 */
[----:B------:R-:W-:-:S04]  /*d0e0*/  LOP3.LUT R0, R0, 0x80, R3, 0xf8, !PT ;  /* 0x0000008000007812 */ /* 0x000fc800078ef803 */
[----:B------:R-:W-:-:S07]  /*d0f0*/  PRMT R8, R0, 0x7610, R8 ;  /* 0x0000761000087816 */ /* 0x000fce0000000008 */
.L_x_3676:
[----:B------:R-:W-:Y:S05]  /*d100*/  BSYNC.RECONVERGENT B0 ;  /* 0x0000000000007941 */ /* 0x000fea0003800200 */
.L_x_3675:
[----:B------:R0:W-:Y:S01]  /*d110*/  STG.E.U8 desc[UR36][R16.64], R8 ;  /* 0x0000000810007986 */ /* 0x0001e2000c101124 */
[----:B------:R-:W-:Y:S05]  /*d120*/  BRA `(.L_x_3661) ;  /* 0x0000000800207947 */ /* 0x000fea0003800000 */
.L_x_3669:
        /* <DEDUP_REMOVED lines=30> */
.L_x_3679:
[----:B------:R-:W0:Y:S02]  /*d310*/  F2I.U64.F64.TRUNC R4, R4 ;  /* 0x0000000400047311 */ /* 0x000e24000030d800 */
[----:B0-----:R0:W-:Y:S01]  /*d320*/  STG.E.64 desc[UR36][R16.64], R4 ;  /* 0x0000000410007986 */ /* 0x0011e2000c101b24 */
[----:B------:R-:W-:Y:S05]  /*d330*/  BRA `(.L_x_3661) ;  /* 0x00000004009c7947 */ /* 0x000fea0003800000 */
.L_x_3678:
[----:B------:R-:W0:Y:S02]  /*d340*/  F2I.U32.F64.TRUNC R5, R4 ;  /* 0x0000000400057311 */ /* 0x000e24000030d000 */
[----:B0-----:R0:W-:Y:S01]  /*d350*/  STG.E desc[UR36][R16.64], R5 ;  /* 0x0000000510007986 */ /* 0x0011e2000c101924 */
[----:B------:R-:W-:Y:S05]  /*d360*/  BRA `(.L_x_3661) ;  /* 0x0000000400907947 */ /* 0x000fea0003800000 */
.L_x_3668:
        /* <DEDUP_REMOVED lines=10> */
.L_x_3681:
[----:B------:R-:W-:-:S05]  /*d410*/  CS2R R6, SRZ ;  /* 0x0000000000067805 */ /* 0x000fca000001ff00 */
[----:B------:R4:W-:Y:S01]  /*d420*/  STG.E.128 desc[UR36][R16.64], R4 ;  /* 0x0000000410007986 */ /* 0x0009e2000c101d24 */
[----:B------:R-:W-:Y:S05]  /*d430*/  BRA `(.L_x_3661) ;  /* 0x00000004005c7947 */ /* 0x000fea0003800000 */
.L_x_3680:
[----:B------:R-:W-:-:S09]  /*d440*/  UISETP.NE.AND UP0, UPT, UR4, 0xf, UPT ;  /* 0x0000000f0400788c */ /* 0x000fd2000bf05270 */
[----:B------:R-:W-:Y:S05]  /*d450*/  BRA.U !UP0, `(.L_x_3682) ;  /* 0x0000000508287547 */ /* 0x000fea000b800000 */
[----:B------:R-:W-:-:S09]  /*d460*/  UISETP.NE.AND UP0, UPT, UR4, 0x17, UPT ;  /* 0x000000170400788c */ /* 0x000fd2000bf05270 */
[----:B------:R-:W-:Y:S05]  /*d470*/  BRA.U !UP0, `(.L_x_3683) ;  /* 0x0000000108b07547 */ /* 0x000fea000b800000 */
[----:B------:R-:W-:-:S09]  /*d480*/  UISETP.NE.AND UP0, UPT, UR4, 0x18, UPT ;  /* 0x000000180400788c */ /* 0x000fd2000bf05270 */
[----:B------:R-:W-:Y:S05]  /*d490*/  BRA.U !UP0, `(.L_x_3684) ;  /* 0x0000000108447547 */ /* 0x000fea000b800000 */
.L_x_3660:
        /* <DEDUP_REMOVED lines=16> */
.L_x_3685:
[----:B------:R-:W-:Y:S05]  /*d5a0*/  BRA `(.L_x_3661) ;  /* 0x0000000400007947 */ /* 0x000fea0003800000 */
.L_x_3684:
        /* <DEDUP_REMOVED lines=21> */
.L_x_3687:
[----:B------:R-:W-:Y:S05]  /*d700*/  BSYNC.RECONVERGENT B0 ;  /* 0x0000000000007941 */ /* 0x000fea0003800200 */
.L_x_3686:
[----:B------:R-:W-:-:S05]  /*d710*/  LOP3.LUT R3, R0, 0x80, R3, 0xf8, !PT ;  /* 0x0000008000037812 */ /* 0x000fca00078ef803 */
[----:B------:R1:W-:Y:S01]  /*d720*/  STG.E.U8 desc[UR36][R16.64], R3 ;  /* 0x0000000310007986 */ /* 0x0003e2000c101124 */
[----:B------:R-:W-:Y:S05]  /*d730*/  BRA `(.L_x_3661) ;  /* 0x00000000009c7947 */ /* 0x000fea0003800000 */
.L_x_3683:
        /* <DEDUP_REMOVED lines=20> */
.L_x_3689:
[----:B------:R-:W-:Y:S02]  /*d880*/  ISETP.GT.U32.AND P0, PT, R2, 0x7f800000, PT ;  /* 0x7f8000000200780c */ /* 0x000fe40003f04070 */
[----:B------:R-:W-:-:S04]  /*d890*/  MOV R0, 0x7f ;  /* 0x0000007f00007802 */ /* 0x000fc80000000f00 */
[----:B------:R-:W-:-:S07]  /*d8a0*/  SEL R0, R0, 0x7c, P0 ;  /* 0x0000007c00007807 */ /* 0x000fce0000000000 */
.L_x_3690:
[----:B------:R-:W-:Y:S05]  /*d8b0*/  BSYNC.RECONVERGENT B0 ;  /* 0x0000000000007941 */ /* 0x000fea0003800200 */
.L_x_3688:
[----:B------:R-:W-:-:S04]  /*d8c0*/  SHF.R.U32.HI R3, RZ, 0x18, R3 ;  /* 0x00000018ff037819 */ /* 0x000fc80000011603 */
[----:B------:R-:W-:-:S05]  /*d8d0*/  LOP3.LUT R3, R0, 0x80, R3, 0xf8, !PT ;  /* 0x0000008000037812 */ /* 0x000fca00078ef803 */
[----:B------:R0:W-:Y:S01]  /*d8e0*/  STG.E.U8 desc[UR36][R16.64], R3 ;  /* 0x0000000310007986 */ /* 0x0001e2000c101124 */
[----:B------:R-:W-:Y:S05]  /*d8f0*/  BRA `(.L_x_3661) ;  /* 0x00000000002c7947 */ /* 0x000fea0003800000 */
.L_x_3682:
        /* <DEDUP_REMOVED lines=11> */
.L_x_3661:
[----:B------:R-:W-:-:S07]  /*d9b0*/  VIADD R42, R42, 0x80 ;  /* 0x000000802a2a7836 */ /* 0x000fce0000000000 */
.L_x_3595:
[----:B------:R-:W-:Y:S05]  /*d9c0*/  BSYNC.RECONVERGENT B6 ;  /* 0x0000000000067941 */ /* 0x000fea0003800200 */
.L_x_3594:
[----:B------:R-:W5:Y:S02]  /*d9d0*/  LDCU UR4, c[0x0][0x380] ;  /* 0x00007000ff0477ac */ /* 0x000f640008000800 */
[----:B-----5:R-:W-:-:S13]  /*d9e0*/  ISETP.GE.AND P0, PT, R42, UR4, PT ;  /* 0x000000042a007c0c */ /* 0x020fda000bf06270 */
[----:B------:R-:W-:Y:S05]  /*d9f0*/  @P0 EXIT ;  /* 0x000000000000094d */ /* 0x000fea0003800000 */
[----:B------:R-:W5:Y:S01]  /*da00*/  LDCU UR4, c[0x0][0x388] ;  /* 0x00007100ff0477ac */ /* 0x000f620008000800 */
[----:B01234-:R-:W-:Y:S01]  /*da10*/  IMAD.MOV.U32 R16, RZ, RZ, RZ ;  /* 0x000000ffff107224 */ /* 0x01ffe200078e00ff */
[----:B------:R-:W-:Y:S01]  /*da20*/  MOV R0, RZ ;  /* 0x000000ff00007202 */ /* 0x000fe20000000f00 */
        /* <DEDUP_REMOVED lines=352> */
.L_x_3691:
[----:B------:R-:W0:Y:S01]  /*f030*/  LDCU.64 UR6, c[0x0][0x5e8] ;  /* 0x0000bd00ff0677ac */ /* 0x000e220008000a00 */
[----:B------:R-:W-:Y:S01]  /*f040*/  BSSY.RECONVERGENT B6, `(.L_x_3692) ;  /* 0x00000ef000067945 */ /* 0x000fe20003800200 */
[----:B------:R-:W1:Y:S01]  /*f050*/  LDCU.64 UR8, c[0x0][0x5f0] ;  /* 0x0000be00ff0877ac */ /* 0x000e620008000a00 */
[----:B------:R-:W-:-:S04]  /*f060*/  UPRMT UR4, UR39, 0x7772, URZ ;  /* 0x0000777227047896 */ /* 0x000fc800080000ff */
[----:B------:R-:W-:Y:S01]  /*f070*/  UISETP.GT.AND UP0, UPT, UR4, 0x9, UPT ;  /* 0x000000090400788c */ /* 0x000fe2000bf04270 */
[----:B0-----:R-:W-:Y:S02]  /*f080*/  IADD3 R42, P0, PT, R43, UR6, RZ ;  /* 0x000000062b2a7c10 */ /* 0x001fe4000ff1e0ff */
[----:B-1----:R-:W-:-:S03]  /*f090*/  IADD3 R2, P1, PT, R0, UR8, RZ ;  /* 0x0000000800027c10 */ /* 0x002fc6000ff3e0ff */
        /* <DEDUP_REMOVED lines=14> */
.L_x_3696:
[----:B------:R-:W2:Y:S02]  /*f180*/  LDG.E.U8 R2, desc[UR36][R2.64] ;  /* 0x0000002402027981 */ /* 0x000ea4000c1e1100 */
[----:B--2---:R4:W0:Y:S02]  /*f190*/  I2F.F64.U16 R18, R2 ;  /* 0x0000000200127312 */ /* 0x0048240000101800 */
[----:B0---4-:R-:W-:Y:S05]  /*f1a0*/  BRA `(.L_x_3698) ;  /* 0x0000000c00607947 */ /* 0x011fea0003800000 */
.L_x_3695:
        /* <DEDUP_REMOVED lines=9> */
.L_x_3700:
[----:B------:R-:W2:Y:S02]  /*f240*/  LDG.E R2, desc[UR36][R2.64] ;  /* 0x0000002402027981 */ /* 0x000ea4000c1e1900 */
[----:B--2---:R4:W0:Y:S02]  /*f250*/  I2F.F64 R18, R2 ;  /* 0x0000000200127312 */ /* 0x0048240000201c00 */
[----:B0---4-:R-:W-:Y:S05]  /*f260*/  BRA `(.L_x_3698) ;  /* 0x0000000c00307947 */ /* 0x011fea0003800000 */
.L_x_3699:
[----:B------:R-:W2:Y:S02]  /*f270*/  LDG.E.U16 R2, desc[UR36][R2.64] ;  /* 0x0000002402027981 */ /* 0x000ea4000c1e1500 */
[----:B--2---:R4:W0:Y:S02]  /*f280*/  I2F.F64.S16 R18, R2 ;  /* 0x0000000200127312 */ /* 0x0048240000101c00 */
[----:B0---4-:R-:W-:Y:S05]  /*f290*/  BRA `(.L_x_3698) ;  /* 0x0000000c00247947 */ /* 0x011fea0003800000 */
.L_x_3694:
        /* <DEDUP_REMOVED lines=10> */
.L_x_3702:
[----:B------:R-:W2:Y:S02]  /*f340*/  LDG.E.U16 R0, desc[UR36][R2.64] ;  /* 0x0000002402007981 */ /* 0x000ea4000c1e1500 */
[----:B--2---:R-:W-:-:S05]  /*f350*/  HADD2.F32 R0, -RZ, R0.H0_H0 ;  /* 0x20000000ff007230 */ /* 0x004fca0000004100 */
[----:B------:R-:W-:-:S04]  /*f360*/  FMUL.FTZ R0, R0, 1 ;  /* 0x3f80000000007820 */ /* 0x000fc80000410000 */
[----:B------:R4:W0:Y:S02]  /*f370*/  F2F.F64.F32 R18, R0 ;  /* 0x0000000000127310 */ /* 0x0008240000201800 */
[----:B0---4-:R-:W-:Y:S05]  /*f380*/  BRA `(.L_x_3698) ;  /* 0x0000000800e87947 */ /* 0x011fea0003800000 */
.L_x_3701:
        /* <DEDUP_REMOVED lines=10> */
.L_x_3704:
[----:B------:R-:W2:Y:S02]  /*f430*/  LDG.E.U16 R2, desc[UR36][R2.64] ;  /* 0x0000002402027981 */ /* 0x000ea4000c1e1500 */
[----:B--2---:R-:W-:-:S05]  /*f440*/  HADD2.F32 R0, -RZ, R2.H0_H0 ;  /* 0x20000002ff007230 */ /* 0x004fca0000004100 */
[----:B------:R-:W-:-:S04]  /*f450*/  FMUL.FTZ R0, R0, 1 ;  /* 0x3f80000000007820 */ /* 0x000fc80000410000 */
[----:B------:R3:W4:Y:S02]  /*f460*/  F2F.F64.F32 R18, R0 ;  /* 0x0000000000127310 */ /* 0x0007240000201800 */
[----:B---34-:R-:W-:Y:S05]  /*f470*/  BRA `(.L_x_3698) ;  /* 0x0000000800ac7947 */ /* 0x018fea0003800000 */
.L_x_3703:
[----:B------:R3:W5:Y:S01]  /*f480*/  LDG.E.64 R18, desc[UR36][R2.64] ;  /* 0x0000002402127981 */ /* 0x000762000c1e1b00 */
[----:B------:R-:W-:Y:S05]  /*f490*/  BRA `(.L_x_3698) ;  /* 0x0000000800a47947 */ /* 0x000fea0003800000 */
.L_x_3693:
        /* <DEDUP_REMOVED lines=13> */
.L_x_3707:
[----:B------:R2:W5:Y:S01]  /*f570*/  LDG.E.64 R18, desc[UR36][R2.64] ;  /* 0x0000002402127981 */ /* 0x000562000c1e1b00 */
[----:B------:R-:W-:Y:S05]  /*f580*/  BRA `(.L_x_3698) ;  /* 0x0000000800687947 */ /* 0x000fea0003800000 */
.L_x_3706:
        /* <DEDUP_REMOVED lines=27> */
.L_x_3709:
[----:B------:R-:W2:Y:S02]  /*f740*/  LDG.E.U8 R2, desc[UR36][R2.64] ;  /* 0x0000002402027981 */ /* 0x000ea4000c1e1100 */
[C---:B--2---:R-:W-:Y:S01]  /*f750*/  SHF.L.U32 R0, R2.reuse, 0x19, RZ ;  /* 0x0000001902007819 */ /* 0x044fe200000006ff */
        /* <DEDUP_REMOVED lines=12> */
.L_x_3708:
[----:B------:R-:W2:Y:S02]  /*f820*/  LDG.E.U16 R0, desc[UR36][R2.64] ;  /* 0x0000002402007981 */ /* 0x000ea4000c1e1500 */
[----:B--2---:R-:W-:-:S04]  /*f830*/  IMAD.U32 R0, R0, 0x10000, RZ ;  /* 0x0001000000007824 */ /* 0x004fc800078e00ff */
[----:B------:R-:W-:-:S04]  /*f840*/  FMUL.FTZ R0, R0, 1 ;  /* 0x3f80000000007820 */ /* 0x000fc80000410000 */
[----:B------:R3:W4:Y:S02]  /*f850*/  F2F.F64.F32 R18, R0 ;  /* 0x0000000000127310 */ /* 0x0007240000201800 */
[----:B---34-:R-:W-:Y:S05]  /*f860*/  BRA `(.L_x_3698) ;  /* 0x0000000400b07947 */ /* 0x018fea0003800000 */
.L_x_3705:
        /* <DEDUP_REMOVED lines=11> */
.L_x_3712:
        /* <DEDUP_REMOVED lines=21> */
.L_x_3714:
[----:B------:R-:W-:Y:S05]  /*fa70*/  BSYNC.RECONVERGENT B0 ;  /* 0x0000000000007941 */ /* 0x000fea0003800200 */
.L_x_3713:
[----:B------:R-:W-:Y:S01]  /*fa80*/  IMAD.SHL.U32 R0, R0, 0x100000, RZ ;  /* 0x0010000000007824 */ /* 0x000fe200078e00ff */
[----:B------:R-:W-:-:S04]  /*fa90*/  LEA R2, R2, 0x3b800000, 0x17 ;  /* 0x3b80000002027811 */ /* 0x000fc800078eb8ff */
[----:B------:R-:W-:-:S05]  /*faa0*/  LOP3.LUT R0, R2, R0, R7, 0xfe, !PT ;  /* 0x0000000002007212 */ /* 0x000fca00078efe07 */
[----:B------:R-:W-:-:S04]  /*fab0*/  FMUL.FTZ R0, R0, 1 ;  /* 0x3f80000000007820 */ /* 0x000fc80000410000 */
[----:B------:R2:W3:Y:S02]  /*fac0*/  F2F.F64.F32 R18, R0 ;  /* 0x0000000000127310 */ /* 0x0004e40000201800 */
[----:B--23--:R-:W-:Y:S05]  /*fad0*/  BRA `(.L_x_3698) ;  /* 0x0000000400147947 */ /* 0x00cfea0003800000 */
.L_x_3711:
        /* <DEDUP_REMOVED lines=21> */
.L_x_3716:
[----:B------:R-:W-:Y:S05]  /*fc30*/  BSYNC.RECONVERGENT B0 ;  /* 0x0000000000007941 */ /* 0x000fea0003800200 */
.L_x_3715:
[----:B------:R-:W-:Y:S02]  /*fc40*/  SHF.L.U32 R0, R0, 0x15, RZ ;  /* 0x0000001500007819 */ /* 0x000fe400000006ff */
[----:B------:R-:W-:-:S04]  /*fc50*/  LEA R2, R2, 0x37800000, 0x17 ;  /* 0x3780000002027811 */ /* 0x000fc800078eb8ff */
[----:B------:R-:W-:-:S05]  /*fc60*/  LOP3.LUT R0, R2, R0, R7, 0xfe, !PT ;  /* 0x0000000002007212 */ /* 0x000fca00078efe07 */
[----:B------:R-:W-:-:S04]  /*fc70*/  FMUL.FTZ R0, R0, 1 ;  /* 0x3f80000000007820 */ /* 0x000fc80000410000 */
[----:B------:R2:W3:Y:S02]  /*fc80*/  F2F.F64.F32 R18, R0 ;  /* 0x0000000000127310 */ /* 0x0004e40000201800 */
[----:B--23--:R-:W-:Y:S05]  /*fc90*/  BRA `(.L_x_3698) ;  /* 0x0000000000a47947 */ /* 0x00cfea0003800000 */
.L_x_3710:
        /* <DEDUP_REMOVED lines=16> */
[----:B------:R0:W1:Y:S02]  /*fda0*/  @P0 F2F.F64.F32 R18, R0 ;  /* 0x0000000000120310 */ /* 0x0000640000201800 */
[----:B01----:R-:W-:Y:S05]  /*fdb0*/  BRA `(.L_x_3698) ;  /* 0x00000000005c7947 */ /* 0x003fea0003800000 */
.L_x_3697:
[----:B------:R-:W-:Y:S01]  /*fdc0*/  MOV R0, 0x0 ;  /* 0x0000000000007802 */ /* 0x000fe20000000f00 */
[----:B------:R-:W0:Y:S01]  /*fdd0*/  LDCU.64 UR4, c[0x4][0x108] ;  /* 0x01002100ff0477ac */ /* 0x000e220008000a00 */
[----:B------:R-:W-:Y:S02]  /*fde0*/  HFMA2 R8, -RZ, RZ, 0, 4.64916229248046875e-06 ;  /* 0x0000004eff087431 */ /* 0x000fe400000001ff */
[----:B------:R-:W-:Y:S01]  /*fdf0*/  IMAD.MOV.U32 R12, RZ, RZ, 0x1 ;  /* 0x00000001ff0c7424 */ /* 0x000fe200078e00ff */
[----:B------:R1:W2:Y:S01]  /*fe00*/  LDC.64 R2, c[0x4][R0] ;  /* 0x0100000000027b82 */ /* 0x0002a20000000a00 */
[----:B------:R-:W3:Y:S01]  /*fe10*/  LDCU.64 UR6, c[0x4][0x110] ;  /* 0x01002200ff0677ac */ /* 0x000ee20008000a00 */
[----:B------:R-:W-:Y:S01]  /*fe20*/  IMAD.MOV.U32 R13, RZ, RZ, RZ ;  /* 0x000000ffff0d7224 */ /* 0x000fe200078e00ff */
[----:B------:R-:W4:Y:S01]  /*fe30*/  LDCU.64 UR8, c[0x4][0x8] ;  /* 0x01000100ff0877ac */ /* 0x000f220008000a00 */
[----:B0-----:R-:W-:Y:S01]  /*fe40*/  MOV R4, UR4 ;  /* 0x0000000400047c02 */ /* 0x001fe20008000f00 */
[----:B------:R-:W-:-:S02]  /*fe50*/  IMAD.U32 R5, RZ, RZ, UR5 ;  /* 0x00000005ff057e24 */ /* 0x000fc4000f8e00ff */
[----:B---3--:R-:W-:Y:S01]  /*fe60*/  IMAD.U32 R6, RZ, RZ, UR6 ;  /* 0x00000006ff067e24 */ /* 0x008fe2000f8e00ff */
[----:B------:R-:W-:Y:S01]  /*fe70*/  MOV R7, UR7 ;  /* 0x0000000700077c02 */ /* 0x000fe20008000f00 */
[----:B----4-:R-:W-:Y:S02]  /*fe80*/  IMAD.U32 R10, RZ, RZ, UR8 ;  /* 0x00000008ff0a7e24 */ /* 0x010fe4000f8e00ff */
[----:B-1----:R-:W-:-:S07]  /*fe90*/  IMAD.U32 R11, RZ, RZ, UR9 ;  /* 0x00000009ff0b7e24 */ /* 0x002fce000f8e00ff */
[----:B------:R-:W-:-:S07]  /*fea0*/  LEPC R20, `(.L_x_3719) ;  /* 0x000000001014794e */ /* 0x000fce0000000000 */
[----:B--2---:R-:W-:Y:S05]  /*feb0*/  CALL.ABS.NOINC R2 ;  /* 0x0000000002007343 */ /* 0x004fea0003c00000 */
.L_x_3719:
[----:B------:R-:W-:Y:S01]  /*fec0*/  CS2R R18, SRZ ;  /* 0x0000000000127805 */ /* 0x000fe2000001ff00 */
[----:B------:R-:W-:Y:S06]  /*fed0*/  BRA `(.L_x_3698) ;  /* 0x0000000000147947 */ /* 0x000fec0003800000 */
.L_x_3718:
[----:B------:R-:W2:Y:S02]  /*fee0*/  LDG.E.64 R18, desc[UR36][R2.64] ;  /* 0x0000002402127981 */ /* 0x000ea4000c1e1b00 */
[----:B--2---:R-:W0:Y:S02]  /*fef0*/  I2F.F64.U64 R18, R18 ;  /* 0x0000001200127312 */ /* 0x004e240000301800 */
[----:B0-----:R-:W-:Y:S05]  /*ff00*/  BRA `(.L_x_3698) ;  /* 0x0000000000087947 */ /* 0x001fea0003800000 */
.L_x_3717:
[----:B------:R-:W2:Y:S02]  /*ff10*/  LDG.E R2, desc[UR36][R2.64] ;  /* 0x0000002402027981 */ /* 0x000ea4000c1e1900 */
[----:B--2---:R0:W1:Y:S02]  /*ff20*/  I2F.F64.U32 R18, R2 ;  /* 0x0000000200127312 */ /* 0x0040640000201800 */
.L_x_3698:
[----:B------:R-:W-:Y:S05]  /*ff30*/  BSYNC.RECONVERGENT B6 ;  /* 0x0000000000067941 */ /* 0x000fea0003800200 */
.L_x_3692:
        /* <DEDUP_REMOVED lines=16> */
[----:B--2---:R-:W0:Y:S02]  /*10040*/  I2F.F64.S16 R2, R2 ;  /* 0x0000000200027312 */ /* 0x004e240000101c00 */
[----:B0-----:R-:W-:Y:S05]  /*10050*/  BRA `(.L_x_3726) ;  /* 0x0000000c006c7947 */ /* 0x001fea0003800000 */
.L_x_3724:
[----:B0-23--:R-:W2:Y:S02]  /*10060*/  LDG.E.U8 R2, desc[UR36][R16.64] ;  /* 0x0000002410027981 */ /* 0x00dea4000c1e1100 */
[----:B--2---:R-:W0:Y:S02]  /*10070*/  I2F.F64.U16 R2, R2 ;  /* 0x0000000200027312 */ /* 0x004e240000101800 */
[----:B0-----:R-:W-:Y:S05]  /*10080*/  BRA `(.L_x_3726) ;  /* 0x0000000c00607947 */ /* 0x001fea0003800000 */
.L_x_3723:
[----:B------:R-:W-:-:S09]  /*10090*/  UISETP.NE.AND UP0, UPT, UR4, 0x2, UPT ;  /* 0x000000020400788c */ /* 0x000fd2000bf05270 */
[----:B------:R-:W-:Y:S05]  /*100a0*/  BRA.U !UP0, `(.L_x_3727) ;  /* 0x0000000108287547 */ /* 0x000fea000b800000 */
[----:B------:R-:W-:-:S09]  /*100b0*/  UISETP.NE.AND UP0, UPT, UR4, 0x3, UPT ;  /* 0x000000030400788c */ /* 0x000fd2000bf05270 */
[----:B------:R-:W-:Y:S05]  /*100c0*/  BRA.U !UP0, `(.L_x_3728) ;  /* 0x0000000108147547 */ /* 0x000fea000b800000 */
[----:B------:R-:W-:-:S09]  /*100d0*/  UISETP.NE.AND UP0, UPT, UR4, 0x4, UPT ;  /* 0x000000040400788c */ /* 0x000fd2000bf05270 */
[----:B------:R-:W-:Y:S05]  /*100e0*/  BRA.U UP0, `(.L_x_3725) ;  /* 0x0000000900ec7547 */ /* 0x000fea000b800000 */
[----:B0-23--:R-:W2:Y:S02]  /*100f0*/  LDG.E.64 R2, desc[UR36][R16.64] ;  /* 0x0000002410027981 */ /* 0x00dea4000c1e1b00 */
[----:B--2---:R-:W0:Y:S02]  /*10100*/  I2F.F64.S64 R2, R2 ;  /* 0x0000000200027312 */ /* 0x004e240000301c00 */
[----:B0-----:R-:W-:Y:S05]  /*10110*/  BRA `(.L_x_3726) ;  /* 0x0000000c003c7947 */ /* 0x001fea0003800000 */
.L_x_3728:
[----:B0-23--:R-:W2:Y:S02]  /*10120*/  LDG.E R2, desc[UR36][R16.64] ;  /* 0x0000002410027981 */ /* 0x00dea4000c1e1900 */
[----:B--2---:R-:W0:Y:S02]  /*10130*/  I2F.F64 R2, R2 ;  /* 0x0000000200027312 */ /* 0x004e240000201c00 */
[----:B0-----:R-:W-:Y:S05]  /*10140*/  BRA `(.L_x_3726) ;  /* 0x0000000c00307947 */ /* 0x001fea0003800000 */
.L_x_3727:
[----:B0-23--:R-:W2:Y:S02]  /*10150*/  LDG.E.U16 R2, desc[UR36][R16.64] ;  /* 0x0000002410027981 */ /* 0x00dea4000c1e1500 */
[----:B--2---:R-:W0:Y:S02]  /*10160*/  I2F.F64.S16 R2, R2 ;  /* 0x0000000200027312 */ /* 0x004e240000101c00 */
[----:B0-----:R-:W-:Y:S05]  /*10170*/  BRA `(.L_x_3726) ;  /* 0x0000000c00247947 */ /* 0x001fea0003800000 */
.L_x_3722:
        /* <DEDUP_REMOVED lines=8> */
[----:B------:R-:W2:Y:S02]  /*10200*/  F2F.F64.F32 R2, R2 ;  /* 0x0000000200027310 */ /* 0x000ea40000201800 */
[----:B--2---:R-:W-:Y:S05]  /*10210*/  BRA `(.L_x_3726) ;  /* 0x0000000800fc7947 */ /* 0x004fea0003800000 */
.L_x_3730:
[----:B------:R-:W4:Y:S02]  /*10220*/  LDG.E.U16 R0, desc[UR36][R16.64] ;  /* 0x0000002410007981 */ /* 0x000f24000c1e1500 */
[----:B----4-:R-:W-:-:S05]  /*10230*/  HADD2.F32 R0, -RZ, R0.H0_H0 ;  /* 0x20000000ff007230 */ /* 0x010fca0000004100 */
[----:B------:R-:W-:-:S04]  /*10240*/  FMUL.FTZ R0, R0, 1 ;  /* 0x3f80000000007820 */ /* 0x000fc80000410000 */
[----:B0-23--:R2:W3:Y:S02]  /*10250*/  F2F.F64.F32 R2, R0 ;  /* 0x0000000000027310 */ /* 0x00d4e40000201800 */
[----:B--23--:R-:W-:Y:S05]  /*10260*/  BRA `(.L_x_3726) ;  /* 0x0000000800e87947 */ /* 0x00cfea0003800000 */
.L_x_3729:
        /* <DEDUP_REMOVED lines=8> */
[----:B------:R-:W0:Y:S02]  /*102f0*/  F2F.F64.F32 R2, R2 ;  /* 0x0000000200027310 */ /* 0x000e240000201800 */
[----:B0-----:R-:W-:Y:S05]  /*10300*/  BRA `(.L_x_3726) ;  /* 0x0000000800c07947 */ /* 0x001fea0003800000 */
.L_x_3732:
[----:B------:R-:W4:Y:S02]  /*10310*/  LDG.E.U16 R16, desc[UR36][R16.64] ;  /* 0x0000002410107981 */ /* 0x000f24000c1e1500 */
[----:B----4-:R-:W-:-:S05]  /*10320*/  HADD2.F32 R0, -RZ, R16.H0_H0 ;  /* 0x20000010ff007230 */ /* 0x010fca0000004100 */
[----:B------:R-:W-:-:S04]  /*10330*/  FMUL.FTZ R0, R0, 1 ;  /* 0x3f80000000007820 */ /* 0x000fc80000410000 */
[----:B0-23--:R0:W2:Y:S02]  /*10340*/  F2F.F64.F32 R2, R0 ;  /* 0x0000000000027310 */ /* 0x00d0a40000201800 */
[----:B0-2---:R-:W-:Y:S05]  /*10350*/  BRA `(.L_x_3726) ;  /* 0x0000000800ac7947 */ /* 0x005fea0003800000 */
.L_x_3731:
[----:B0-23--:R0:W5:Y:S01]  /*10360*/  LDG.E.64 R2, desc[UR36][R16.64] ;  /* 0x0000002410027981 */ /* 0x00d162000c1e1b00 */
[----:B------:R-:W-:Y:S05]  /*10370*/  BRA `(.L_x_3726) ;  /* 0x0000000800a47947 */ /* 0x000fea0003800000 */
.L_x_3721:
        /* <DEDUP_REMOVED lines=13> */
.L_x_3735:
[----:B0-23--:R2:W5:Y:S01]  /*10450*/  LDG.E.64 R2, desc[UR36][R16.64] ;  /* 0x0000002410027981 */ /* 0x00d562000c1e1b00 */
[----:B------:R-:W-:Y:S05]  /*10460*/  BRA `(.L_x_3726) ;  /* 0x0000000800687947 */ /* 0x000fea0003800000 */
.L_x_3734:
        /* <DEDUP_REMOVED lines=27> */
.L_x_3737:
[----:B--23--:R-:W2:Y:S02]  /*10620*/  LDG.E.U8 R3, desc[UR36][R16.64] ;  /* 0x0000002410037981 */ /* 0x00cea4000c1e1100 */
[C---:B--2---:R-:W-:Y:S01]  /*10630*/  SHF.L.U32 R0, R3.reuse, 0x19, RZ ;  /* 0x0000001903007819 */ /* 0x044fe200000006ff */
[----:B------:R-:W-:-:S03]  /*10640*/  IMAD.SHL.U32 R3, R3, 0x100, RZ ;  /* 0x0000010003037824 */ /* 0x000fc600078e00ff */
        /* <DEDUP_REMOVED lines=11> */
.L_x_3736:
[----:B------:R-:W4:Y:S02]  /*10700*/  LDG.E.U16 R0, desc[UR36][R16.64] ;  /* 0x0000002410007981 */ /* 0x000f24000c1e1500 */
[----:B----4-:R-:W-:-:S04]  /*10710*/  IMAD.U32 R0, R0, 0x10000, RZ ;  /* 0x0001000000007824 */ /* 0x010fc800078e00ff */
[----:B------:R-:W-:-:S04]  /*10720*/  FMUL.FTZ R0, R0, 1 ;  /* 0x3f80000000007820 */ /* 0x000fc80000410000 */
[----:B0-23--:R3:W4:Y:S02]  /*10730*/  F2F.F64.F32 R2, R0 ;  /* 0x0000000000027310 */ /* 0x00d7240000201800 */
[----:B---34-:R-:W-:Y:S05]  /*10740*/  BRA `(.L_x_3726) ;  /* 0x0000000400b07947 */ /* 0x018fea0003800000 */
.L_x_3733:
        /* <DEDUP_REMOVED lines=9> */
[----:B--2---:R-:W4:Y:S02]  /*107e0*/  I2F.F64.U16 R2, R2 ;  /* 0x0000000200027312 */ /* 0x004f240000101800 */
[----:B----4-:R-:W-:Y:S05]  /*107f0*/  BRA `(.L_x_3726) ;  /* 0x0000000400847947 */ /* 0x010fea0003800000 */
.L_x_3740:
        /* <DEDUP_REMOVED lines=21> */
.L_x_3742:
[----:B------:R-:W-:Y:S05]  /*10950*/  BSYNC.RECONVERGENT B0 ;  /* 0x0000000000007941 */ /* 0x000fea0003800200 */
.L_x_3741:
[----:B------:R-:W-:Y:S01]  /*10960*/  IMAD.SHL.U32 R0, R0, 0x100000, RZ ;  /* 0x0010000000007824 */ /* 0x000fe200078e00ff */
[----:B------:R-:W-:-:S04]  /*10970*/  LEA R2, R2, 0x3b800000, 0x17 ;  /* 0x3b80000002027811 */ /* 0x000fc800078eb8ff */
[----:B------:R-:W-:-:S05]  /*10980*/  LOP3.LUT R0, R2, R0, R7, 0xfe, !PT ;  /* 0x0000000002007212 */ /* 0x000fca00078efe07 */
[----:B------:R-:W-:-:S04]  /*10990*/  FMUL.FTZ R0, R0, 1 ;  /* 0x3f80000000007820 */ /* 0x000fc80000410000 */
[----:B------:R4:W0:Y:S02]  /*109a0*/  F2F.F64.F32 R2, R0 ;  /* 0x0000000000027310 */ /* 0x0008240000201800 */
[----:B0---4-:R-:W-:Y:S05]  /*109b0*/  BRA `(.L_x_3726) ;  /* 0x0000000400147947 */ /* 0x011fea0003800000 */
.L_x_3739:
        /* <DEDUP_REMOVED lines=21> */
.L_x_3744:
[----:B------:R-:W-:Y:S05]  /*10b10*/  BSYNC.RECONVERGENT B0 ;  /* 0x0000000000007941 */ /* 0x000fea0003800200 */
.L_x_3743:
[----:B------:R-:W-:Y:S02]  /*10b20*/  SHF.L.U32 R0, R0, 0x15, RZ ;  /* 0x0000001500007819 */ /* 0x000fe400000006ff */
[----:B------:R-:W-:-:S04]  /*10b30*/  LEA R2, R2, 0x37800000, 0x17 ;  /* 0x3780000002027811 */ /* 0x000fc800078eb8ff */
[----:B------:R-:W-:-:S05]  /*10b40*/  LOP3.LUT R0, R2, R0, R7, 0xfe, !PT ;  /* 0x0000000002007212 */ /* 0x000fca00078efe07 */
[----:B------:R-:W-:-:S04]  /*10b50*/  FMUL.FTZ R0, R0, 1 ;  /* 0x3f80000000007820 */ /* 0x000fc80000410000 */
[----:B------:R4:W0:Y:S02]  /*10b60*/  F2F.F64.F32 R2, R0 ;  /* 0x0000000000027310 */ /* 0x0008240000201800 */
[----:B0---4-:R-:W-:Y:S05]  /*10b70*/  BRA `(.L_x_3726) ;  /* 0x0000000000a47947 */ /* 0x011fea0003800000 */
.L_x_3738:
[----:B------:R-:W-:-:S09]  /*10b80*/  UISETP.NE.AND UP0, UPT, UR4, 0x1c, UPT ;  /* 0x0000001c0400788c */ /* 0x000fd2000bf05270 */
[----:B------:R-:W-:Y:S05]  /*10b90*/  BRA.U !UP0, `(.L_x_3745) ;  /* 0x0000000108947547 */ /* 0x000fea000b800000 */
[----:B------:R-:W-:-:S09]  /*10ba0*/  UISETP.NE.AND UP0, UPT, UR4, 0x1d, UPT ;  /* 0x0000001d0400788c */ /* 0x000fd2000bf05270 */
[----:B------:R-:W-:Y:S05]  /*10bb0*/  BRA.U !UP0, `(.L_x_3746) ;  /* 0x0000000108807547 */ /* 0x000fea000b800000 */
[----:B------:R-:W-:-:S09]  /*10bc0*/  UISETP.NE.AND UP0, UPT, UR4, 0x2c, UPT ;  /* 0x0000002c0400788c */ /* 0x000fd2000bf05270 */
[----:B------:R-:W-:Y:S05]  /*10bd0*/  BRA.U UP0, `(.L_x_3725) ;  /* 0x0000000100307547 */ /* 0x000fea000b800000 */
        /* <DEDUP_REMOVED lines=10> */
[----:B------:R4:W0:Y:S02]  /*10c80*/  @P0 F2F.F64.F32 R2, R0 ;  /* 0x0000000000020310 */ /* 0x0008240000201800 */
[----:B0---4-:R-:W-:Y:S05]  /*10c90*/  BRA `(.L_x_3726) ;  /* 0x00000000005c7947 */ /* 0x011fea0003800000 */
.L_x_3725:
[----:B------:R-:W-:Y:S01]  /*10ca0*/  MOV R0, 0x0 ;  /* 0x0000000000007802 */ /* 0x000fe20000000f00 */
[----:B------:R-:W4:Y:S01]  /*10cb0*/  LDCU.64 UR4, c[0x4][0x108] ;  /* 0x01002100ff0477ac */ /* 0x000f220008000a00 */
[----:B------:R-:W-:Y:S02]  /*10cc0*/  HFMA2 R8, -RZ, RZ, 0, 4.64916229248046875e-06 ;  /* 0x0000004eff087431 */ /* 0x000fe400000001ff */
[----:B------:R-:W-:Y:S01]  /*10cd0*/  IMAD.MOV.U32 R12, RZ, RZ, 0x1 ;  /* 0x00000001ff0c7424 */ /* 0x000fe200078e00ff */
[----:B0-23--:R0:W2:Y:S01]  /*10ce0*/  LDC.64 R2, c[0x4][R0] ;  /* 0x0100000000027b82 */ /* 0x00d0a20000000a00 */
[----:B------:R-:W3:Y:S01]  /*10cf0*/  LDCU.64 UR6, c[0x4][0x110] ;  /* 0x01002200ff0677ac */ /* 0x000ee20008000a00 */
[----:B------:R-:W-:Y:S01]  /*10d00*/  IMAD.MOV.U32 R13, RZ, RZ, RZ ;  /* 0x000000ffff0d7224 */ /* 0x000fe200078e00ff */
[----:B------:R-:W1:Y:S01]  /*10d10*/  LDCU.64 UR8, c[0x4][0x8] ;  /* 0x01000100ff0877ac */ /* 0x000e620008000a00 */
[----:B----4-:R-:W-:Y:S01]  /*10d20*/  MOV R4, UR4 ;  /* 0x0000000400047c02 */ /* 0x010fe20008000f00 */
[----:B------:R-:W-:-:S02]  /*10d30*/  IMAD.U32 R5, RZ, RZ, UR5 ;  /* 0x00000005ff057e24 */ /* 0x000fc4000f8e00ff */
[----:B---3--:R-:W-:Y:S01]  /*10d40*/  IMAD.U32 R6, RZ, RZ, UR6 ;  /* 0x00000006ff067e24 */ /* 0x008fe2000f8e00ff */
[----:B------:R-:W-:Y:S01]  /*10d50*/  MOV R7, UR7 ;  /* 0x0000000700077c02 */ /* 0x000fe20008000f00 */
[----:B-1----:R-:W-:Y:S02]  /*10d60*/  IMAD.U32 R10, RZ, RZ, UR8 ;  /* 0x00000008ff0a7e24 */ /* 0x002fe4000f8e00ff */
[----:B0-----:R-:W-:-:S07]  /*10d70*/  IMAD.U32 R11, RZ, RZ, UR9 ;  /* 0x00000009ff0b7e24 */ /* 0x001fce000f8e00ff */
[----:B------:R-:W-:-:S07]  /*10d80*/  LEPC R20, `(.L_x_3747) ;  /* 0x000000001014794e */ /* 0x000fce0000000000 */
[----:B--2--5:R-:W-:Y:S05]  /*10d90*/  CALL.ABS.NOINC R2 ;  /* 0x0000000002007343 */ /* 0x024fea0003c00000 */
.L_x_3747:
[----:B------:R-:W-:Y:S01]  /*10da0*/  CS2R R2, SRZ ;  /* 0x0000000000027805 */ /* 0x000fe2000001ff00 */
[----:B------:R-:W-:Y:S06]  /*10db0*/  BRA `(.L_x_3726) ;  /* 0x0000000000147947 */ /* 0x000fec0003800000 */
.L_x_3746:
[----:B0-23--:R-:W2:Y:S02]  /*10dc0*/  LDG.E.64 R2, desc[UR36][R16.64] ;  /* 0x0000002410027981 */ /* 0x00dea4000c1e1b00 */
[----:B--2---:R-:W4:Y:S02]  /*10dd0*/  I2F.F64.U64 R2, R2 ;  /* 0x0000000200027312 */ /* 0x004f240000301800 */
[----:B----4-:R-:W-:Y:S05]  /*10de0*/  BRA `(.L_x_3726) ;  /* 0x0000000000087947 */ /* 0x010fea0003800000 */
.L_x_3745:
[----:B0-23--:R-:W2:Y:S02]  /*10df0*/  LDG.E R2, desc[UR36][R16.64] ;  /* 0x0000002410027981 */ /* 0x00dea4000c1e1900 */
[----:B--2---:R-:W3:Y:S02]  /*10e00*/  I2F.F64.U32 R2, R2 ;  /* 0x0000000200027312 */ /* 0x004ee40000201800 */
.L_x_3726:
[----:B------:R-:W-:Y:S05]  /*10e10*/  BSYNC.RECONVERGENT B6 ;  /* 0x0000000000067941 */ /* 0x000fea0003800200 */
.L_x_3720:
[----:B------:R-:W-:-:S09]  /*10e20*/  UISETP.NE.AND UP0, UPT, UR43, URZ, UPT ;  /* 0x000000ff2b00728c */ /* 0x000fd2000bf05270 */
[----:B------:R-:W-:Y:S05]  /*10e30*/  BRA.U !UP0, `(.L_x_3748) ;  /* 0x0000000108147547 */ /* 0x000fea000b800000 */
[----:B------:R-:W-:Y:S01]  /*10e40*/  BSSY.RECONVERGENT B3, `(.L_x_3749) ;  /* 0x0000003000037945 */ /* 0x000fe20003800200 */
[----:B------:R-:W-:-:S07]  /*10e50*/  MOV R46, 0x10e70 ;  /* 0x00010e70002e7802 */ /* 0x000fce0000000f00 */
[----:B0123-5:R-:W-:Y:S05]  /*10e60*/  CALL.REL.NOINC `($_ZN2at6native18elementwise_kernelILi128ELi4EZNS0_15gpu_kernel_implIN48_GLOBAL__N__08322988_15_IGammaKernel_cu_cb51a28d10CalcIgammaIdEEEEvRNS_18TensorIteratorBaseERKT_EUliE_EEviT1_$_ZN46_INTERNAL_08322988_15_IGammaKernel_cu_cb51a28d48_GLOBAL__N__08322988_15_IGammaKernel_cu_cb51a28d12calc_igammacIdEET_S2_S2_) ;  /* 0x000003a8001c7944 */ /* 0x02ffea0003c00000 */
[----:B------:R-:W-:Y:S05]  /*10e70*/  BSYNC.RECONVERGENT B3 ;  /* 0x0000000000037941 */ /* 0x000fea0003800200 */
.L_x_3749:
[----:B------:R-:W-:Y:S05]  /*10e80*/  BRA `(.L_x_3750) ;  /* 0x0000000000107947 */ /* 0x000fea0003800000 */
.L_x_3748:
[----:B------:R-:W-:Y:S01]  /*10e90*/  BSSY.RECONVERGENT B6, `(.L_x_3750) ;  /* 0x0000003000067945 */ /* 0x000fe20003800200 */
[----:B------:R-:W-:-:S07]  /*10ea0*/  MOV R47, 0x10ec0 ;  /* 0x00010ec0002f7802 */ /* 0x000fce0000000f00 */
[----:B0123-5:R-:W-:Y:S05]  /*10eb0*/  CALL.REL.NOINC `($_ZN2at6native18elementwise_kernelILi128ELi4EZNS0_15gpu_kernel_implIN48_GLOBAL__N__08322988_15_IGammaKernel_cu_cb51a28d10CalcIgammaIdEEEEvRNS_18TensorIteratorBaseERKT_EUliE_EEviT1_$_ZN46_INTERNAL_08322988_15_IGammaKernel_cu_cb51a28d48_GLOBAL__N__08322988_15_IGammaKernel_cu_cb51a28d11calc_igammaIdEET_S2_S2_) ;  /* 0x0000001000d07944 */ /* 0x02ffea0003c00000 */
[----:B------:R-:W-:Y:S05]  /*10ec0*/  BSYNC.RECONVERGENT B6 ;  /* 0x0000000000067941 */ /* 0x000fea0003800200 */
.L_x_3750:
        /* <DEDUP_REMOVED lines=12> */
[----:B0-----:R-:W-:Y:S01]  /*10f90*/  STG.E.U8 desc[UR36][R42.64], R5 ;  /* 0x000000052a007986 */ /* 0x001fe2000c101124 */
[----:B------:R-:W-:Y:S05]  /*10fa0*/  EXIT ;  /* 0x000000000000794d */ /* 0x000fea0003800000 */
.L_x_3754:
[----:B------:R-:W0:Y:S02]  /*10fb0*/  F2I.S64.F64.TRUNC R4, R4 ;  /* 0x0000000400047311 */ /* 0x000e24000030d900 */
[----:B0-----:R-:W-:-:S05]  /*10fc0*/  MOV R3, R4 ;  /* 0x0000000400037202 */ /* 0x001fca0000000f00 */
[----:B------:R-:W-:Y:S01]  /*10fd0*/  STG.E.U8 desc[UR36][R42.64], R3 ;  /* 0x000000032a007986 */ /* 0x000fe2000c101124 */
[----:B------:R-:W-:Y:S05]  /*10fe0*/  EXIT ;  /* 0x000000000000794d */ /* 0x000fea0003800000 */
.L_x_3753:
[----:B------:R-:W-:-:S09]  /*10ff0*/  UISETP.NE.AND UP0, UPT, UR4, 0x2, UPT ;  /* 0x000000020400788c */ /* 0x000fd2000bf05270 */
[----:B------:R-:W-:Y:S05]  /*11000*/  BRA.U !UP0, `(.L_x_3756) ;  /* 0x0000000108287547 */ /* 0x000fea000b800000 */
[----:B------:R-:W-:-:S09]  /*11010*/  UISETP.NE.AND UP0, UPT, UR4, 0x3, UPT ;  /* 0x000000030400788c */ /* 0x000fd2000bf05270 */
[----:B------:R-:W-:Y:S05]  /*11020*/  BRA.U !UP0, `(.L_x_3757) ;  /* 0x0000000108147547 */ /* 0x000fea000b800000 */
[----:B------:R-:W-:-:S09]  /*11030*/  UISETP.NE.AND UP0, UPT, UR4, 0x4, UPT ;  /* 0x000000040400788c */ /* 0x000fd2000bf05270 */
[----:B------:R-:W-:Y:S05]  /*11040*/  BRA.U UP0, `(.L_x_3755) ;  /* 0x0000000d00247547 */ /* 0x000fea000b800000 */
[----:B------:R-:W0:Y:S02]  /*11050*/  F2I.S64.F64.TRUNC R4, R4 ;  /* 0x0000000400047311 */ /* 0x000e24000030d900 */
[----:B0-----:R-:W-:Y:S01]  /*11060*/  STG.E.64 desc[UR36][R42.64], R4 ;  /* 0x000000042a007986 */ /* 0x001fe2000c101b24 */
[----:B------:R-:W-:Y:S05]  /*11070*/  EXIT ;  /* 0x000000000000794d */ /* 0x000fea0003800000 */
.L_x_3757:
[----:B------:R-:W0:Y:S02]  /*11080*/  F2I.F64.TRUNC R5, R4 ;  /* 0x0000000400057311 */ /* 0x000e24000030d100 */
[----:B0-----:R-:W-:Y:S01]  /*11090*/  STG.E desc[UR36][R42.64], R5 ;  /* 0x000000052a007986 */ /* 0x001fe2000c101924 */
[----:B------:R-:W-:Y:S05]  /*110a0*/  EXIT ;  /* 0x000000000000794d */ /* 0x000fea0003800000 */
.L_x_3756:
[----:B------:R-:W0:Y:S02]  /*110b0*/  F2I.F64.TRUNC R5, R4 ;  /* 0x0000000400057311 */ /* 0x000e24000030d100 */
[----:B0-----:R-:W-:Y:S01]  /*110c0*/  STG.E.U16 desc[UR36][R42.64], R5 ;  /* 0x000000052a007986 */ /* 0x001fe2000c101524 */
[----:B------:R-:W-:Y:S05]  /*110d0*/  EXIT ;  /* 0x000000000000794d */ /* 0x000fea0003800000 */
.L_x_3752:
        /* <DEDUP_REMOVED lines=15> */
[----:B------:R-:W-:Y:S01]  /*111d0*/  STG.E desc[UR36][R42.64], R3 ;  /* 0x000000032a007986 */ /* 0x000fe2000c101924 */
[----:B------:R-:W-:Y:S05]  /*111e0*/  EXIT ;  /* 0x000000000000794d */ /* 0x000fea0003800000 */
.L_x_3759:
        /* <DEDUP_REMOVED lines=10> */
[----:B------:R-:W-:Y:S01]  /*11290*/  STG.E.U16 desc[UR36][R42.64], R0 ;  /* 0x000000002a007986 */ /* 0x000fe2000c101524 */
[----:B------:R-:W-:Y:S05]  /*112a0*/  EXIT ;  /* 0x000000000000794d */ /* 0x000fea0003800000 */
.L_x_3758:
        /* <DEDUP_REMOVED lines=16> */
[----:B------:R-:W-:Y:S01]  /*113b0*/  STG.E.64 desc[UR36][R42.64], R2 ;  /* 0x000000022a007986 */ /* 0x000fe2000c101b24 */
[----:B------:R-:W-:Y:S05]  /*113c0*/  EXIT ;  /* 0x000000000000794d */ /* 0x000fea0003800000 */
.L_x_3761:
        /* <DEDUP_REMOVED lines=11> */
[----:B------:R-:W-:Y:S01]  /*11480*/  STG.E desc[UR36][R42.64], R3 ;  /* 0x000000032a007986 */ /* 0x000fe2000c101924 */
[----:B------:R-:W-:Y:S05]  /*11490*/  EXIT ;  /* 0x000000000000794d */ /* 0x000fea0003800000 */
.L_x_3760:
[----:B------:R-:W-:Y:S01]  /*114a0*/  STG.E.64 desc[UR36][R42.64], R4 ;  /* 0x000000042a007986 */ /* 0x000fe2000c101b24 */
[----:B------:R-:W-:Y:S05]  /*114b0*/  EXIT ;  /* 0x000000000000794d */ /* 0x000fea0003800000 */
.L_x_3751:
        /* <DEDUP_REMOVED lines=11> */
[----:B0-----:R-:W-:Y:S01]  /*11570*/  STG.E.U16 desc[UR36][R42.64], R5 ;  /* 0x000000052a007986 */ /* 0x001fe2000c101524 */
[----:B------:R-:W-:Y:S05]  /*11580*/  EXIT ;  /* 0x000000000000794d */ /* 0x000fea0003800000 */
.L_x_3765:
        /* <DEDUP_REMOVED lines=25> */
.L_x_3768:
[----:B------:R-:W-:-:S04]  /*11720*/  SHF.R.U32.HI R3, RZ, 0x18, R3 ;  /* 0x00000018ff037819 */ /* 0x000fc80000011603 */
[----:B------:R-:W-:-:S04]  /*11730*/  LOP3.LUT R0, R0, 0x80, R3, 0xf8, !PT ;  /* 0x0000008000007812 */ /* 0x000fc800078ef803 */
[----:B------:R-:W-:-:S07]  /*11740*/  PRMT R21, R0, 0x7610, R21 ;  /* 0x0000761000157816 */ /* 0x000fce0000000015 */
.L_x_3767:
[----:B------:R-:W-:Y:S05]  /*11750*/  BSYNC.RECONVERGENT B0 ;  /* 0x0000000000007941 */ /* 0x000fea0003800200 */
.L_x_3766:
[----:B------:R-:W-:Y:S01]  /*11760*/  STG.E.U8 desc[UR36][R42.64], R21 ;  /* 0x000000152a007986 */ /* 0x000fe2000c101124 */
[----:B------:R-:W-:Y:S05]  /*11770*/  EXIT ;  /* 0x000000000000794d */ /* 0x000fea0003800000 */
.L_x_3764:
        /* <DEDUP_REMOVED lines=25> */
.L_x_3771:
[----:B------:R-:W-:-:S04]  /*11910*/  SHF.R.U32.HI R3, RZ, 0x18, R3 ;  /* 0x00000018ff037819 */ /* 0x000fc80000011603 */
[----:B------:R-:W-:-:S04]  /*11920*/  LOP3.LUT R0, R0, 0x80, R3, 0xf8, !PT ;  /* 0x0000008000007812 */ /* 0x000fc800078ef803 */
[----:B------:R-:W-:-:S07]  /*11930*/  PRMT R21, R0, 0x7610, R21 ;  /* 0x0000761000157816 */ /* 0x000fce0000000015 */
.L_x_3770:
[----:B------:R-:W-:Y:S05]  /*11940*/  BSYNC.RECONVERGENT B0 ;  /* 0x0000000000007941 */ /* 0x000fea0003800200 */
.L_x_3769:
[----:B------:R-:W-:Y:S01]  /*11950*/  STG.E.U8 desc[UR36][R42.64], R21 ;  /* 0x000000152a007986 */ /* 0x000fe2000c101124 */
[----:B------:R-:W-:Y:S05]  /*11960*/  EXIT ;  /* 0x000000000000794d */ /* 0x000fea0003800000 */
.L_x_3763:
        /* <DEDUP_REMOVED lines=30> */
.L_x_3773:
[----:B------:R-:W0:Y:S02]  /*11b50*/  F2I.U64.F64.TRUNC R4, R4 ;  /* 0x0000000400047311 */ /* 0x000e24000030d800 */
[----:B0-----:R-:W-:Y:S01]  /*11b60*/  STG.E.64 desc[UR36][R42.64], R4 ;  /* 0x000000042a007986 */ /* 0x001fe2000c101b24 */
[----:B------:R-:W-:Y:S05]  /*11b70*/  EXIT ;  /* 0x000000000000794d */ /* 0x000fea0003800000 */
.L_x_3772:
[----:B------:R-:W0:Y:S02]  /*11b80*/  F2I.U32.F64.TRUNC R5, R4 ;  /* 0x0000000400057311 */ /* 0x000e24000030d000 */
[----:B0-----:R-:W-:Y:S01]  /*11b90*/  STG.E desc[UR36][R42.64], R5 ;  /* 0x000000052a007986 */ /* 0x001fe2000c101924 */
[----:B------:R-:W-:Y:S05]  /*11ba0*/  EXIT ;  /* 0x000000000000794d */ /* 0x000fea0003800000 */
.L_x_3762:
        /* <DEDUP_REMOVED lines=8> */
[----:B------:R-:W-:Y:S01]  /*11c30*/  STG.E.U8 desc[UR36][R42.64], R3 ;  /* 0x000000032a007986 */ /* 0x000fe2000c101124 */
[----:B------:R-:W-:Y:S05]  /*11c40*/  EXIT ;  /* 0x000000000000794d */ /* 0x000fea0003800000 */
.L_x_3775:
[----:B------:R-:W-:-:S05]  /*11c50*/  CS2R R6, SRZ ;  /* 0x0000000000067805 */ /* 0x000fca000001ff00 */
[----:B------:R-:W-:Y:S01]  /*11c60*/  STG.E.128 desc[UR36][R42.64], R4 ;  /* 0x000000042a007986 */ /* 0x000fe2000c101d24 */
[----:B------:R-:W-:Y:S05]  /*11c70*/  EXIT ;  /* 0x000000000000794d */ /* 0x000fea0003800000 */
.L_x_3774:
[----:B------:R-:W-:-:S09]  /*11c80*/  UISETP.NE.AND UP0, UPT, UR4, 0xf, UPT ;  /* 0x0000000f0400788c */ /* 0x000fd2000bf05270 */
[----:B------:R-:W-:Y:S05]  /*11c90*/  BRA.U !UP0, `(.L_x_3776) ;  /* 0x0000000508287547 */ /* 0x000fea000b800000 */
[----:B------:R-:W-:-:S09]  /*11ca0*/  UISETP.NE.AND UP0, UPT, UR4, 0x17, UPT ;  /* 0x000000170400788c */ /* 0x000fd2000bf05270 */
[----:B------:R-:W-:Y:S05]  /*11cb0*/  BRA.U !UP0, `(.L_x_3777) ;  /* 0x0000000108b07547 */ /* 0x000fea000b800000 */
[----:B------:R-:W-:-:S09]  /*11cc0*/  UISETP.NE.AND UP0, UPT, UR4, 0x18, UPT ;  /* 0x000000180400788c */ /* 0x000fd2000bf05270 */
[----:B------:R-:W-:Y:S05]  /*11cd0*/  BRA.U !UP0, `(.L_x_3778) ;  /* 0x0000000108447547 */ /* 0x000fea000b800000 */
.L_x_3755:
        /* <DEDUP_REMOVED lines=16> */
.L_x_3779:
[----:B------:R-:W-:Y:S05]  /*11de0*/  EXIT ;  /* 0x000000000000794d */ /* 0x000fea0003800000 */
.L_x_3778:
        /* <DEDUP_REMOVED lines=21> */
.L_x_3781:
[----:B------:R-:W-:Y:S05]  /*11f40*/  BSYNC.RECONVERGENT B0 ;  /* 0x0000000000007941 */ /* 0x000fea0003800200 */
.L_x_3780:
[----:B------:R-:W-:-:S05]  /*11f50*/  LOP3.LUT R3, R0, 0x80, R3, 0xf8, !PT ;  /* 0x0000008000037812 */ /* 0x000fca00078ef803 */
[----:B------:R-:W-:Y:S01]  /*11f60*/  STG.E.U8 desc[UR36][R42.64], R3 ;  /* 0x000000032a007986 */ /* 0x000fe2000c101124 */
[----:B------:R-:W-:Y:S05]  /*11f70*/  EXIT ;  /* 0x000000000000794d */ /* 0x000fea0003800000 */
.L_x_3777:
        /* <DEDUP_REMOVED lines=20> */
.L_x_3783:
[----:B------:R-:W-:Y:S02]  /*120c0*/  ISETP.GT.U32.AND P0, PT, R2, 0x7f800000, PT ;  /* 0x7f8000000200780c */ /* 0x000fe40003f04070 */
[----:B------:R-:W-:-:S04]  /*120d0*/  MOV R0, 0x7f ;  /* 0x0000007f00007802 */ /* 0x000fc80000000f00 */
[----:B------:R-:W-:-:S07]  /*120e0*/  SEL R0, R0, 0x7c, P0 ;  /* 0x0000007c00007807 */ /* 0x000fce0000000000 */
.L_x_3784:
[----:B------:R-:W-:Y:S05]  /*120f0*/  BSYNC.RECONVERGENT B0 ;  /* 0x0000000000007941 */ /* 0x000fea0003800200 */
.L_x_3782:
[----:B------:R-:W-:-:S04]  /*12100*/  SHF.R.U32.HI R3, RZ, 0x18, R3 ;  /* 0x00000018ff037819 */ /* 0x000fc80000011603 */
[----:B------:R-:W-:-:S05]  /*12110*/  LOP3.LUT R3, R0, 0x80, R3, 0xf8, !PT ;  /* 0x0000008000037812 */ /* 0x000fca00078ef803 */
[----:B------:R-:W-:Y:S01]  /*12120*/  STG.E.U8 desc[UR36][R42.64], R3 ;  /* 0x000000032a007986 */ /* 0x000fe2000c101124 */
[----:B------:R-:W-:Y:S05]  /*12130*/  EXIT ;  /* 0x000000000000794d */ /* 0x000fea0003800000 */
.L_x_3776:
        /* <DEDUP_REMOVED lines=10> */
[----:B------:R-:W-:Y:S01]  /*121e0*/  STG.E.U16 desc[UR36][R42.64], R0 ;  /* 0x000000002a007986 */ /* 0x000fe2000c101524 */
[----:B------:R-:W-:Y:S05]  /*121f0*/  EXIT ;  /* 0x000000000000794d */ /* 0x000fea0003800000 */
        .type           $_ZN2at6native18elementwise_kernelILi128ELi4EZNS0_15gpu_kernel_implIN48_GLOBAL__N__08322988_15_IGammaKernel_cu_cb51a28d10CalcIgammaIdEEEEvRNS_18TensorIteratorBaseERKT_EUliE_EEviT1_$_ZN46_INTERNAL_08322988_15_IGammaKernel_cu_cb51a28d48_GLOBAL__N__08322988_15_IGammaKernel_cu_cb51a28d11calc_igammaIdEET_S2_S2_,@function
        .size           $_ZN2at6native18elementwise_kernelILi128ELi4EZNS0_15gpu_kernel_implIN48_GLOBAL__N__08322988_15_IGammaKernel_cu_cb51a28d10CalcIgammaIdEEEEvRNS_18TensorIteratorBaseERKT_EUliE_EEviT1_$_ZN46_INTERNAL_08322988_15_IGammaKernel_cu_cb51a28d48_GLOBAL__N__08322988_15_IGammaKernel_cu_cb51a28d11calc_igammaIdEET_S2_S2_,($_ZN2at6native18elementwise_kernelILi128ELi4EZNS0_15gpu_kernel_implIN48_GLOBAL__N__08322988_15_IGammaKernel_cu_cb51a28d10CalcIgammaIdEEEEvRNS_18TensorIteratorBaseERKT_EUliE_EEviT1_$_ZN46_INTERNAL_08322988_15_IGammaKernel_cu_cb51a28d48_GLOBAL__N__08322988_15_IGammaKernel_cu_cb51a28d12calc_igammacIdEET_S2_S2_ - $_ZN2at6native18elementwise_kernelILi128ELi4EZNS0_15gpu_kernel_implIN48_GLOBAL__N__08322988_15_IGammaKernel_cu_cb51a28d10CalcIgammaIdEEEEvRNS_18TensorIteratorBaseERKT_EUliE_EEviT1_$_ZN46_INTERNAL_08322988_15_IGammaKernel_cu_cb51a28d48_GLOBAL__N__08322988_15_IGammaKernel_cu_cb51a28d11calc_igammaIdEET_S2_S2_)
$_ZN2at6native18elementwise_kernelILi128ELi4EZNS0_15gpu_kernel_implIN48_GLOBAL__N__08322988_15_IGammaKernel_cu_cb51a28d10CalcIgammaIdEEEEvRNS_18TensorIteratorBaseERKT_EUliE_EEviT1_$_ZN46_INTERNAL_08322988_15_IGammaKernel_cu_cb51a28d48_GLOBAL__N__08322988_15_IGammaKernel_cu_cb51a28d11calc_igammaIdEET_S2_S2_:
[----:B------:R-:W-:Y:S01]  /*12200*/  IMAD.MOV.U32 R11, RZ, RZ, R19 ;  /* 0x000000ffff0b7224 */ /* 0x000fe200078e0013 */
[----:B------:R-:W-:Y:S01]  /*12210*/  MOV R12, R2 ;  /* 0x00000002000c7202 */ /* 0x000fe20000000f00 */
[----:B------:R-:W-:Y:S01]  /*12220*/  IMAD.MOV.U32 R13, RZ, RZ, R3 ;  /* 0x000000ffff0d7224 */ /* 0x000fe200078e0003 */
[----:B------:R-:W-:Y:S01]  /*12230*/  BSSY.RECONVERGENT B3, `(.L_x_3785) ;  /* 0x0003947000037945 */ /* 0x000fe20003800200 */
[----:B------:R-:W-:Y:S02]  /*12240*/  IMAD.MOV.U32 R10, RZ, RZ, R18 ;  /* 0x000000ffff0a7224 */ /* 0x000fe400078e0012 */
[----:B------:R-:W-:Y:S02]  /*12250*/  HFMA2 R4, -RZ, RZ, 0, 0 ;  /* 0x00000000ff047431 */ /* 0x000fe400000001ff */
[----:B------:R-:W-:Y:S01]  /*12260*/  IMAD.MOV.U32 R0, RZ, RZ, R11 ;  /* 0x000000ffff007224 */ /* 0x000fe200078e000b */
[----:B------:R-:W-:Y:S01]  /*12270*/  MOV R5, R13 ;  /* 0x0000000d00057202 */ /* 0x000fe20000000f00 */
[----:B------:R-:W-:Y:S01]  /*12280*/  IMAD.MOV.U32 R3, RZ, RZ, R12 ;  /* 0x000000ffff037224 */ /* 0x000fe200078e000c */
[----:B------:R-:W0:Y:S02]  /*12290*/  DSETP.MIN.AND P0, P1, R10, R12, PT ;  /* 0x0000000c0a00722a */ /* 0x000e240003900000 */
[----:B0-----:R-:W-:Y:S01]  /*122a0*/  FSEL R7, R0, R5, P0 ;  /* 0x0000000500077208 */ /* 0x001fe20000000000 */
[----:B------:R-:W-:Y:S01]  /*122b0*/  IMAD.MOV.U32 R0, RZ, RZ, R10 ;  /* 0x000000ffff007224 */ /* 0x000fe200078e000a */
[----:B------:R-:W-:Y:S01]  /*122c0*/  @P1 LOP3.LUT R7, R5, 0x80000, RZ, 0xfc, !PT ;  /* 0x0008000005071812 */ /* 0x000fe200078efcff */
[----:B------:R-:W-:-:S03]  /*122d0*/  IMAD.MOV.U32 R5, RZ, RZ, 0x7ff80000 ;  /* 0x7ff80000ff057424 */ /* 0x000fc600078e00ff */
[----:B------:R-:W-:Y:S01]  /*122e0*/  SEL R2, R0, R3, P0 ;  /* 0x0000000300027207 */ /* 0x000fe20000000000 */
[----:B------:R-:W-:-:S15]  /*122f0*/  IMAD.MOV.U32 R3, RZ, RZ, R7 ;  /* 0x000000ffff037224 */ /* 0x000fde00078e0007 */
[----:B------:R-:W-:-:S15]  /*12300*/  NOP ;  /* 0x0000000000007918 */ /* 0x000fde0000000000 */
[----:B------:R-:W-:-:S15]  /*12310*/  NOP ;  /* 0x0000000000007918 */ /* 0x000fde0000000000 */
[----:B------:R-:W-:-:S10]  /*12320*/  NOP ;  /* 0x0000000000007918 */ /* 0x000fd40000000000 */
[----:B------:R-:W0:Y:S02]  /*12330*/  DSETP.GEU.AND P0, PT, R2, RZ, PT ;  /* 0x000000ff0200722a */ /* 0x000e240003f0e000 */
[----:B0-----:R-:W-:Y:S05]  /*12340*/  @!P0 BRA `(.L_x_3786) ;  /* 0x0000039000d48947 */ /* 0x001fea0003800000 */
[----:B------:R-:W0:Y:S02]  /*12350*/  DSETP.NEU.AND P1, PT, R10, RZ, PT ;  /* 0x000000ff0a00722a */ /* 0x000e240003f2d000 */
[----:B0-----:R-:W-:-:S15]  /*12360*/  @!P1 MOV R4, 0x3ff00000 ;  /* 0x3ff0000000049802 */ /* 0x001fde0000000f00 */
[----:B------:R-:W-:-:S15]  /*12370*/  NOP ;  /* 0x0000000000007918 */ /* 0x000fde0000000000 */
[----:B------:R-:W-:-:S15]  /*12380*/  NOP ;  /* 0x0000000000007918 */ /* 0x000fde0000000000 */
[----:B------:R-:W-:-:S15]  /*12390*/  NOP ;  /* 0x0000000000007918 */ /* 0x000fde0000000000 */
[----:B------:R-:W-:-:S02]  /*123a0*/  NOP ;  /* 0x0000000000007918 */ /* 0x000fc40000000000 */
[----:B------:R-:W0:Y:S02]  /*123b0*/  @!P1 DSETP.GT.AND P0, PT, R12, RZ, PT ;  /* 0x000000ff0c00922a */ /* 0x000e240003f04000 */
[----:B0-----:R-:W-:Y:S01]  /*123c0*/  @!P1 FSEL R5, R4, +QNAN , P0 ;  /* 0x7ff8000004059808 */ /* 0x001fe20000000000 */
[----:B------:R-:W-:Y:S01]  /*123d0*/  @!P1 IMAD.MOV.U32 R4, RZ, RZ, RZ ;  /* 0x000000ffff049224 */ /* 0x000fe200078e00ff */
[----:B------:R-:W-:Y:S06]  /*123e0*/  @!P1 BRA `(.L_x_3786) ;  /* 0x0000039000ac9947 */ /* 0x000fec0003800000 */
[----:B------:R-:W0:Y:S01]  /*123f0*/  DSETP.NEU.AND P0, PT, R12, RZ, PT ;  /* 0x000000ff0c00722a */ /* 0x000e220003f0d000 */
[----:B------:R-:W-:Y:S01]  /*12400*/  CS2R R4, SRZ ;  /* 0x0000000000047805 */ /* 0x000fe2000001ff00 */
[----:B0-----:R-:W-:Y:S06]  /*12410*/  @!P0 BRA `(.L_x_3786) ;  /* 0x0000039000a08947 */ /* 0x001fec0003800000 */
[----:B------:R-:W0:Y:S02]  /*12420*/  DSETP.NEU.AND P1, PT, |R10|, +INF , PT ;  /* 0x7ff000000a00742a */ /* 0x000e240003f2d200 */
[----:B0-----:R-:W-:-:S15]  /*12430*/  @!P1 IMAD.MOV.U32 R4, RZ, RZ, RZ ;  /* 0x000000ffff049224 */ /* 0x001fde00078e00ff */
[----:B------:R-:W-:-:S15]  /*12440*/  NOP ;  /* 0x0000000000007918 */ /* 0x000fde0000000000 */
[----:B------:R-:W-:-:S15]  /*12450*/  NOP ;  /* 0x0000000000007918 */ /* 0x000fde0000000000 */
[----:B------:R-:W-:-:S15]  /*12460*/  NOP ;  /* 0x0000000000007918 */ /* 0x000fde0000000000 */
[----:B------:R-:W-:-:S02]  /*12470*/  NOP ;  /* 0x0000000000007918 */ /* 0x000fc40000000000 */
[----:B------:R-:W0:Y:S02]  /*12480*/  @!P1 DSETP.NEU.AND P0, PT, |R12|, +INF , PT ;  /* 0x7ff000000c00942a */ /* 0x000e240003f0d200 */
[----:B0-----:R-:W-:Y:S01]  /*12490*/  @!P1 FSEL R5, RZ, +QNAN , P0 ;  /* 0x7ff80000ff059808 */ /* 0x001fe20000000000 */
[----:B------:R-:W-:Y:S06]  /*124a0*/  @!P1 BRA `(.L_x_3786) ;  /* 0x00000390007c9947 */ /* 0x000fec0003800000 */
[----:B------:R-:W0:Y:S01]  /*124b0*/  DSETP.NEU.AND P0, PT, |R12|, +INF , PT ;  /* 0x7ff000000c00742a */ /* 0x000e220003f0d200 */
[----:B------:R-:W-:Y:S01]  /*124c0*/  MOV R4, 0x0 ;  /* 0x0000000000047802 */ /* 0x000fe20000000f00 */
[----:B------:R-:W-:Y:S01]  /*124d0*/  IMAD.MOV.U32 R5, RZ, RZ, 0x3ff00000 ;  /* 0x3ff00000ff057424 */ /* 0x000fe200078e00ff */
[----:B0-----:R-:W-:Y:S06]  /*124e0*/  @!P0 BRA `(.L_x_3786) ;  /* 0x00000390006c8947 */ /* 0x001fec0003800000 */
[----:B------:R-:W0:Y:S01]  /*124f0*/  MUFU.RCP64H R3, R11 ;  /* 0x0000000b00037308 */ /* 0x000e220000001800 */
[----:B------:R-:W-:Y:S01]  /*12500*/  IMAD.MOV.U32 R2, RZ, RZ, 0x1 ;  /* 0x00000001ff027424 */ /* 0x000fe200078e00ff */
[----:B------:R-:W-:Y:S01]  /*12510*/  DADD R14, -R10, R12 ;  /* 0x000000000a0e7229 */ /* 0x000fe2000000010c */
[----:B------:R-:W-:-:S15]  /*12520*/  BSSY.RECONVERGENT B0, `(.L_x_3787) ;  /* 0x000003c000007945 */ /* 0x000fde0003800200 */
[----:B------:R-:W-:-:S15]  /*12530*/  NOP ;  /* 0x0000000000007918 */ /* 0x000fde0000000000 */
[----:B------:R-:W-:-:S15]  /*12540*/  NOP ;  /* 0x0000000000007918 */ /* 0x000fde0000000000 */
[----:B------:R-:W-:-:S15]  /*12550*/  NOP ;  /* 0x0000000000007918 */ /* 0x000fde0000000000 */
[----:B------:R-:W-:-:S03]  /*12560*/  NOP ;  /* 0x0000000000007918 */ /* 0x000fc60000000000 */
        /* <DEDUP_REMOVED lines=25> */
[----:B0-----:R-:W0:-:S15]  /*12700*/  DMUL R18, |R14|, R2 ;  /* 0x000000020e127228 */ /* 0x001e1e0000000200 */
[----:B------:R-:W-:-:S15]  /*12710*/  NOP ;  /* 0x0000000000007918 */ /* 0x000fde0000000000 */
[----:B------:R-:W-:-:S15]  /*12720*/  NOP ;  /* 0x0000000000007918 */ /* 0x000fde0000000000 */
[----:B------:R-:W-:-:S15]  /*12730*/  NOP ;  /* 0x0000000000007918 */ /* 0x000fde0000000000 */
[----:B------:R-:W-:-:S04]  /*12740*/  NOP ;  /* 0x0000000000007918 */ /* 0x000fc80000000000 */
[----:B0-----:R-:W0:-:S15]  /*12750*/  DFMA R4, -R10, R18, |R14| ;  /* 0x000000120a04722b */ /* 0x001e1e000000050e */
        /* <DEDUP_REMOVED lines=10> */
[----:B------:R-:W0:Y:S02]  /*12800*/  DADD R6, -RZ, |R14| ;  /* 0x00000000ff067229 */ /* 0x000e24000000050e */
[----:B0-----:R-:W-:-:S15]  /*12810*/  FSETP.GEU.AND P1, PT, |R7|, 6.5827683646048100446e-37, PT ;  /* 0x036000000700780b */ /* 0x001fde0003f2e200 */
[----:B------:R-:W-:-:S15]  /*12820*/  NOP ;  /* 0x0000000000007918 */ /* 0x000fde0000000000 */
[----:B------:R-:W-:-:S15]  /*12830*/  NOP ;  /* 0x0000000000007918 */ /* 0x000fde0000000000 */
[----:B------:R-:W-:-:S15]  /*12840*/  NOP ;  /* 0x0000000000007918 */ /* 0x000fde0000000000 */
[----:B------:R-:W-:-:S02]  /*12850*/  NOP ;  /* 0x0000000000007918 */ /* 0x000fc40000000000 */
[----:B------:R0:W1:Y:S02]  /*12860*/  DADD R2, -RZ, |R10| ;  /* 0x00000000ff027229 */ /* 0x000064000000050a */
[----:B01----:R-:W-:Y:S05]  /*12870*/  @P0 BRA P1, `(.L_x_3788) ;  /* 0x0000000000180947 */ /* 0x003fea0000800000 */
[----:B------:R-:W-:Y:S01]  /*12880*/  MOV R4, R10 ;  /* 0x0000000a00047202 */ /* 0x000fe20000000f00 */
[----:B------:R-:W-:Y:S01]  /*12890*/  IMAD.MOV.U32 R5, RZ, RZ, R11 ;  /* 0x000000ffff057224 */ /* 0x000fe200078e000b */
[----:B------:R-:W-:-:S07]  /*128a0*/  MOV R0, 0x128c0 ;  /* 0x000128c000007802 */ /* 0x000fce0000000f00 */
[----:B------:R-:W-:Y:S05]  /*128b0*/  CALL.REL.NOINC `($__internal_13_$__cuda_sm20_div_rn_f64_full) ;  /* 0x0000099000587944 */ /* 0x000fea0003c00000 */
[----:B------:R-:W-:Y:S01]  /*128c0*/  IMAD.MOV.U32 R18, RZ, RZ, R4 ;  /* 0x000000ffff127224 */ /* 0x000fe200078e0004 */
[----:B------:R-:W-:-:S07]  /*128d0*/  MOV R19, R5 ;  /* 0x0000000500137202 */ /* 0x000fce0000000f00 */
.L_x_3788:
[----:B------:R-:W-:Y:S05]  /*128e0*/  BSYNC.RECONVERGENT B0 ;  /* 0x0000000000007941 */ /* 0x000fea0003800200 */
.L_x_3787:
[----:B------:R-:W-:Y:S01]  /*128f0*/  UMOV UR4, 0x33333333 ;  /* 0x3333333300047882 */ /* 0x000fe20000000000 */
[----:B------:R-:W-:Y:S02]  /*12900*/  UMOV UR5, 0x3fd33333 ;  /* 0x3fd3333300057882 */ /* 0x000fe40000000000 */
[----:B------:R-:W0:-:S15]  /*12910*/  DSETP.GEU.AND P0, PT, R18, UR4, PT ;  /* 0x0000000412007e2a */ /* 0x000e1e000bf0e000 */
[----:B------:R-:W-:-:S15]  /*12920*/  NOP ;  /* 0x0000000000007918 */ /* 0x000fde0000000000 */
[----:B------:R-:W-:-:S15]  /*12930*/  NOP ;  /* 0x0000000000007918 */ /* 0x000fde0000000000 */
[----:B------:R-:W-:-:S15]  /*12940*/  NOP ;  /* 0x0000000000007918 */ /* 0x000fde0000000000 */
[----:B------:R-:W-:-:S04]  /*12950*/  NOP ;  /* 0x0000000000007918 */ /* 0x000fc80000000000 */
[----:B0-----:R-:W0:-:S15]  /*12960*/  DSETP.GEU.OR P0, PT, R10, 200, P0 ;  /* 0x406900000a00742a */ /* 0x001e1e000070e400 */
[----:B------:R-:W-:-:S15]  /*12970*/  NOP ;  /* 0x0000000000007918 */ /* 0x000fde0000000000 */
[----:B------:R-:W-:-:S15]  /*12980*/  NOP ;  /* 0x0000000000007918 */ /* 0x000fde0000000000 */
[----:B------:R-:W-:-:S15]  /*12990*/  NOP ;  /* 0x0000000000007918 */ /* 0x000fde0000000000 */
[----:B------:R-:W-:-:S04]  /*129a0*/  NOP ;  /* 0x0000000000007918 */ /* 0x000fc80000000000 */
[----:B0-----:R-:W0:Y:S02]  /*129b0*/  DSETP.LEU.OR P0, PT, R10, 20, P0 ;  /* 0x403400000a00742a */ /* 0x001e24000070b400 */
[----:B0-----:R-:W-:Y:S05]  /*129c0*/  @P0 BRA `(.L_x_3789) ;  /* 0x0000017c00400947 */ /* 0x001fea0003800000 */
[----:B------:R-:W-:Y:S01]  /*129d0*/  IMAD.MOV.U32 R2, RZ, RZ, 0x55555555 ;  /* 0x55555555ff027424 */ /* 0x000fe200078e00ff */
[----:B------:R-:W-:Y:S01]  /*129e0*/  MOV R4, 0x55555555 ;  /* 0x5555555500047802 */ /* 0x000fe20000000f00 */
[----:B------:R-:W-:Y:S01]  /*129f0*/  IMAD.MOV.U32 R3, RZ, RZ, -0x402aaaab ;  /* 0xbfd55555ff037424 */ /* 0x000fe200078e00ff */
[----:B------:R-:W-:Y:S01]  /*12a00*/  MOV R7, 0xbf8e573a ;  /* 0xbf8e573a00077802 */ /* 0x000fe20000000f00 */
[----:B------:R-:W-:Y:S01]  /*12a10*/  IMAD.MOV.U32 R5, RZ, RZ, 0x3fb55555 ;  /* 0x3fb55555ff057424 */ /* 0x000fe200078e00ff */
[----:B------:R-:W-:Y:S01]  /*12a20*/  MOV R18, 0xa556c734 ;  /* 0xa556c73400127802 */ /* 0x000fe20000000f00 */
[----:B------:R-:W-:Y:S01]  /*12a30*/  IMAD.MOV.U32 R6, RZ, RZ, -0x36fe1a8c ;  /* 0xc901e574ff067424 */ /* 0x000fe200078e00ff */
[----:B------:R-:W-:Y:S01]  /*12a40*/  STL.64 [R1], R2 ;  /* 0x0000000201007387 */ /* 0x000fe20000100a00 */
[----:B------:R-:W-:Y:S01]  /*12a50*/  IMAD.MOV.U32 R8, RZ, RZ, -0x425ed098 ;  /* 0xbda12f68ff087424 */ /* 0x000fe200078e00ff */
[----:B------:R-:W-:Y:S01]  /*12a60*/  MOV R21, 0xbf276e06 ;  /* 0xbf276e0600157802 */ /* 0x000fe20000000f00 */
[----:B------:R-:W-:Y:S01]  /*12a70*/  IMAD.MOV.U32 R9, RZ, RZ, 0x3f52f684 ;  /* 0x3f52f684ff097424 */ /* 0x000fe200078e00ff */
[----:B------:R0:W-:Y:S01]  /*12a80*/  STL.64 [R1+0x8], R4 ;  /* 0x0000080401007387 */ /* 0x0001e20000100a00 */
[----:B------:R-:W-:Y:S01]  /*12a90*/  IMAD.MOV.U32 R19, RZ, RZ, 0x3f371de3 ;  /* 0x3f371de3ff137424 */ /* 0x000fe200078e00ff */
[----:B------:R-:W-:Y:S01]  /*12aa0*/  MOV R24, 0x652afc2 ;  /* 0x0652afc200187802 */ /* 0x000fe20000000f00 */
[----:B------:R-:W-:Y:S01]  /*12ab0*/  IMAD.MOV.U32 R20, RZ, RZ, -0x138d8c5 ;  /* 0xfec7273bff147424 */ /* 0x000fe200078e00ff */
[----:B------:R-:W-:Y:S01]  /*12ac0*/  MOV R27, 0xbebf1b22 ;  /* 0xbebf1b22001b7802 */ /* 0x000fe20000000f00 */
[----:B------:R-:W-:Y:S01]  /*12ad0*/  IMAD.MOV.U32 R22, RZ, RZ, -0x6d08327d ;  /* 0x92f7cd83ff167424 */ /* 0x000fe200078e00ff */
[----:B------:R1:W-:Y:S01]  /*12ae0*/  STL.64 [R1+0x10], R6 ;  /* 0x0000100601007387 */ /* 0x0003e20000100a00 */
[----:B------:R-:W-:Y:S01]  /*12af0*/  IMAD.MOV.U32 R23, RZ, RZ, 0x3f048c58 ;  /* 0x3f048c58ff177424 */ /* 0x000fe200078e00ff */
[----:B------:R-:W-:Y:S01]  /*12b00*/  MOV R28, 0x7c7a2faa ;  /* 0x7c7a2faa001c7802 */ /* 0x000fe20000000f00 */
[----:B------:R-:W-:Y:S01]  /*12b10*/  IMAD.MOV.U32 R25, RZ, RZ, -0x413daac9 ;  /* 0xbec25537ff197424 */ /* 0x000fe200078e00ff */
[----:B------:R2:W-:Y:S01]  /*12b20*/  STL.64 [R1+0x18], R8 ;  /* 0x0000180801007387 */ /* 0x0005e20000100a00 */
[----:B------:R-:W-:Y:S01]  /*12b30*/  IMAD.MOV.U32 R26, RZ, RZ, -0xa6b394b ;  /* 0xf594c6b5ff1a7424 */ /* 0x000fe200078e00ff */
[----:B0-----:R-:W-:Y:S01]  /*12b40*/  MOV R4, 0xa2d0465c ;  /* 0xa2d0465c00047802 */ /* 0x001fe20000000f00 */
[----:B------:R-:W-:Y:S01]  /*12b50*/  IMAD.MOV.U32 R2, RZ, RZ, 0x1e4b4109 ;  /* 0x1e4b4109ff027424 */ /* 0x000fe200078e00ff */
[----:B------:R0:W-:Y:S01]  /*12b60*/  STL.64 [R1+0x20], R18 ;  /* 0x0000201201007387 */ /* 0x0001e20000100a00 */
[----:B------:R-:W-:Y:S01]  /*12b70*/  IMAD.MOV.U32 R3, RZ, RZ, 0x3eabd6d2 ;  /* 0x3eabd6d2ff037424 */ /* 0x000fe200078e00ff */
[----:B------:R-:W-:Y:S01]  /*12b80*/  FSETP.GEU.AND P1, PT, |R13|, 6.5827683646048100446e-37, PT ;  /* 0x036000000d00780b */ /* 0x000fe20003f2e200 */
[----:B------:R-:W-:Y:S01]  /*12b90*/  IMAD.MOV.U32 R5, RZ, RZ, -0x41784a07 ;  /* 0xbe87b5f9ff057424 */ /* 0x000fe200078e00ff */
[----:B-1----:R-:W-:Y:S01]  /*12ba0*/  MOV R7, 0x3e3ccf5c ;  /* 0x3e3ccf5c00077802 */ /* 0x002fe20000000f00 */
[----:B------:R-:W-:Y:S01]  /*12bb0*/  IMAD.MOV.U32 R6, RZ, RZ, -0x1480f261 ;  /* 0xeb7f0d9fff067424 */ /* 0x000fe200078e00ff */
[----:B------:R1:W-:Y:S01]  /*12bc0*/  STL.64 [R1+0x28], R20 ;  /* 0x0000281401007387 */ /* 0x0003e20000100a00 */
[----:B------:R-:W-:Y:S01]  /*12bd0*/  IMAD.MOV.U32 R29, RZ, RZ, -0x41cd2de7 ;  /* 0xbe32d219ff1d7424 */ /* 0x000fe200078e00ff */
[----:B------:R-:W-:Y:S01]  /*12be0*/  BSSY.RECONVERGENT B0, `(.L_x_3790) ;  /* 0x0000749000007945 */ /* 0x000fe20003800200 */
[----:B--2---:R-:W-:Y:S01]  /*12bf0*/  IMAD.MOV.U32 R8, RZ, RZ, 0x55c37c1c ;  /* 0x55c37c1cff087424 */ /* 0x004fe200078e00ff */
[----:B------:R2:W-:Y:S01]  /*12c00*/  STL.64 [R1+0x30], R22 ;  /* 0x0000301601007387 */ /* 0x0005e20000100a00 */
[----:B------:R-:W-:Y:S01]  /*12c10*/  IMAD.MOV.U32 R9, RZ, RZ, 0x3e46097d ;  /* 0x3e46097dff097424 */ /* 0x000fe200078e00ff */
[----:B0-----:R-:W-:Y:S01]  /*12c20*/  MOV R19, 0x3e0f6e66 ;  /* 0x3e0f6e6600137802 */ /* 0x001fe20000000f00 */
[----:B------:R-:W-:Y:S01]  /*12c30*/  IMAD.MOV.U32 R18, RZ, RZ, -0x2db2a376 ;  /* 0xd24d5c8aff127424 */ /* 0x000fe200078e00ff */
[----:B------:R0:W-:Y:S01]  /*12c40*/  STL.64 [R1+0x38], R24 ;  /* 0x0000381801007387 */ /* 0x0001e20000100a00 */
[----:B------:R-:W-:-:S02]  /*12c50*/  IMAD.MOV.U32 R34, RZ, RZ, -0x706b55d6 ;  /* 0x8f94aa2aff227424 */ /* 0x000fc400078e00ff */
[----:B------:R-:W-:Y:S01]  /*12c60*/  IMAD.MOV.U32 R35, RZ, RZ, 0x409e93fe ;  /* 0x409e93feff237424 */ /* 0x000fe200078e00ff */
[----:B------:R3:W-:Y:S01]  /*12c70*/  STL.64 [R1+0x40], R26 ;  /* 0x0000401a01007387 */ /* 0x0007e20000100a00 */
[----:B-1----:R-:W-:Y:S02]  /*12c80*/  IMAD.MOV.U32 R20, RZ, RZ, 0x6edf2b0c ;  /* 0x6edf2b0cff147424 */ /* 0x002fe400078e00ff */
[----:B------:R-:W-:Y:S01]  /*12c90*/  IMAD.MOV.U32 R21, RZ, RZ, -0x4243f265 ;  /* 0xbdbc0d9bff157424 */ /* 0x000fe200078e00ff */
[----:B------:R1:W-:Y:S01]  /*12ca0*/  STL.64 [R1+0x48], R2 ;  /* 0x0000480201007387 */ /* 0x0003e20000100a00 */
[----:B--2---:R-:W-:Y:S01]  /*12cb0*/  MOV R22, 0x87340428 ;  /* 0x8734042800167802 */ /* 0x004fe20000000f00 */
[----:B------:R-:W-:Y:S02]  /*12cc0*/  IMAD.MOV.U32 R23, RZ, RZ, -0x422ff8f6 ;  /* 0xbdd0070aff177424 */ /* 0x000fe400078e00ff */
[----:B------:R2:W-:Y:S01]  /*12cd0*/  STL.64 [R1+0x50], R4 ;  /* 0x0000500401007387 */ /* 0x0005e20000100a00 */
[----:B0-----:R-:W-:Y:S01]  /*12ce0*/  IMAD.MOV.U32 R24, RZ, RZ, 0x5c463659 ;  /* 0x5c463659ff187424 */ /* 0x001fe200078e00ff */
[----:B------:R-:W-:Y:S01]  /*12cf0*/  MOV R25, 0x3dbac947 ;  /* 0x3dbac94700197802 */ /* 0x000fe20000000f00 */
[----:B---3--:R-:W-:Y:S01]  /*12d00*/  IMAD.MOV.U32 R26, RZ, RZ, 0x1fd754a ;  /* 0x01fd754aff1a7424 */ /* 0x008fe200078e00ff */
[----:B------:R0:W-:Y:S01]  /*12d10*/  STL.64 [R1+0x58], R6 ;  /* 0x0000580601007387 */ /* 0x0001e20000100a00 */
[----:B------:R-:W-:Y:S01]  /*12d20*/  IMAD.MOV.U32 R27, RZ, RZ, -0x4269e359 ;  /* 0xbd961ca7ff1b7424 */ /* 0x000fe200078e00ff */
[----:B-1----:R-:W-:Y:S01]  /*12d30*/  MOV R2, 0x8f5eec2 ;  /* 0x08f5eec200027802 */ /* 0x002fe20000000f00 */
[----:B------:R-:W-:Y:S01]  /*12d40*/  IMAD.MOV.U32 R3, RZ, RZ, 0x3d3ef980 ;  /* 0x3d3ef980ff037424 */ /* 0x000fe200078e00ff */
[----:B------:R1:W-:Y:S01]  /*12d50*/  STL.64 [R1+0x60], R8 ;  /* 0x0000600801007387 */ /* 0x0003e20000100a00 */
[----:B--2---:R-:W-:Y:S01]  /*12d60*/  IMAD.MOV.U32 R4, RZ, RZ, 0x59769d7d ;  /* 0x59769d7dff047424 */ /* 0x004fe200078e00ff */
[----:B------:R-:W-:-:S02]  /*12d70*/  MOV R5, 0x3d57ba07 ;  /* 0x3d57ba0700057802 */ /* 0x000fc40000000f00 */
[----:B------:R2:W-:Y:S01]  /*12d80*/  STL.64 [R1+0x68], R28 ;  /* 0x0000681c01007387 */ /* 0x0005e20000100a00 */
[----:B0-----:R-:W-:-:S03]  /*12d90*/  IMAD.MOV.U32 R6, RZ, RZ, -0x144e6c40 ;  /* 0xebb193c0ff067424 */ /* 0x001fc600078e00ff */
[----:B------:R0:W-:Y:S01]  /*12da0*/  STL.64 [R1+0x70], R18 ;  /* 0x0000701201007387 */ /* 0x0001e20000100a00 */
[----:B------:R-:W-:Y:S01]  /*12db0*/  IMAD.MOV.U32 R7, RZ, RZ, -0x42bc6765 ;  /* 0xbd43989bff077424 */ /* 0x000fe200078e00ff */
[----:B-1----:R-:W-:Y:S01]  /*12dc0*/  MOV R8, 0xc4369a3c ;  /* 0xc4369a3c00087802 */ /* 0x002fe20000000f00 */
[----:B------:R-:W-:Y:S01]  /*12dd0*/  IMAD.MOV.U32 R9, RZ, RZ, 0x3d20104f ;  /* 0x3d20104fff097424 */ /* 0x000fe200078e00ff */
[----:B------:R1:W-:Y:S01]  /*12de0*/  STL.64 [R1+0x78], R20 ;  /* 0x0000781401007387 */ /* 0x0003e20000100a00 */
[----:B--2---:R-:W-:Y:S01]  /*12df0*/  IMAD.MOV.U32 R28, RZ, RZ, 0x7950ad7b ;  /* 0x7950ad7bff1c7424 */ /* 0x004fe200078e00ff */
[----:B------:R-:W-:Y:S02]  /*12e00*/  MOV R29, 0xbcc283fe ;  /* 0xbcc283fe001d7802 */ /* 0x000fe40000000f00 */
[----:B------:R2:W-:Y:S01]  /*12e10*/  STL.64 [R1+0x80], R22 ;  /* 0x0000801601007387 */ /* 0x0005e20000100a00 */
[----:B0-----:R-:W-:-:S03]  /*12e20*/  IMAD.MOV.U32 R18, RZ, RZ, 0x4d71a27c ;  /* 0x4d71a27cff127424 */ /* 0x001fc600078e00ff */
[----:B------:R0:W-:Y:S01]  /*12e30*/  STL.64 [R1+0x88], R24 ;  /* 0x0000881801007387 */ /* 0x0001e20000100a00 */
[----:B------:R-:W-:-:S03]  /*12e40*/  IMAD.MOV.U32 R19, RZ, RZ, -0x431e356f ;  /* 0xbce1ca91ff137424 */ /* 0x000fc600078e00ff */
[----:B------:R3:W-:Y:S01]  /*12e50*/  STL.64 [R1+0x90], R26 ;  /* 0x0000901a01007387 */ /* 0x0007e20000100a00 */
[----:B-1----:R-:W-:Y:S01]  /*12e60*/  MOV R20, 0xc901e574 ;  /* 0xc901e57400147802 */ /* 0x002fe20000000f00 */
[----:B------:R-:W-:Y:S02]  /*12e70*/  IMAD.MOV.U32 R21, RZ, RZ, -0x40a1a8c6 ;  /* 0xbf5e573aff157424 */ /* 0x000fe400078e00ff */
[----:B------:R1:W-:Y:S01]  /*12e80*/  STL.64 [R1+0x98], R2 ;  /* 0x0000980201007387 */ /* 0x0003e20000100a00 */
[----:B--2---:R-:W-:Y:S01]  /*12e90*/  IMAD.MOV.U32 R22, RZ, RZ, 0x1c71c71c ;  /* 0x1c71c71cff167424 */ /* 0x004fe200078e00ff */
[----:B------:R-:W-:Y:S02]  /*12ea0*/  MOV R23, 0xbf6c71c7 ;  /* 0xbf6c71c700177802 */ /* 0x000fe40000000f00 */
[----:B------:R2:W-:Y:S01]  /*12eb0*/  STL.64 [R1+0xa0], R4 ;  /* 0x0000a00401007387 */ /* 0x0005e20000100a00 */
[----:B0-----:R-:W-:Y:S02]  /*12ec0*/  IMAD.MOV.U32 R24, RZ, RZ, 0x6b015ac0 ;  /* 0x6b015ac0ff187424 */ /* 0x001fe400078e00ff */
[----:B------:R-:W-:Y:S01]  /*12ed0*/  IMAD.MOV.U32 R25, RZ, RZ, 0x3f65ac05 ;  /* 0x3f65ac05ff197424 */ /* 0x000fe200078e00ff */
[----:B---3--:R-:W-:Y:S01]  /*12ee0*/  MOV R26, 0x6f09e723 ;  /* 0x6f09e723001a7802 */ /* 0x008fe20000000f00 */
[----:B------:R-:W-:Y:S01]  /*12ef0*/  IMAD.MOV.U32 R27, RZ, RZ, -0x40afc6b1 ;  /* 0xbf50394fff1b7424 */ /* 0x000fe200078e00ff */
[----:B------:R0:W-:Y:S01]  /*12f00*/  STL.64 [R1+0xa8], R6 ;  /* 0x0000a80601007387 */ /* 0x0001e20000100a00 */
[----:B-1----:R-:W-:Y:S01]  /*12f10*/  IMAD.MOV.U32 R2, RZ, RZ, 0x40e53dbc ;  /* 0x40e53dbcff027424 */ /* 0x002fe200078e00ff */
[----:B------:R-:W-:-:S02]  /*12f20*/  MOV R3, 0x3f2af834 ;  /* 0x3f2af83400037802 */ /* 0x000fc40000000f00 */
[----:B------:R1:W-:Y:S01]  /*12f30*/  STL.64 [R1+0xb0], R8 ;  /* 0x0000b00801007387 */ /* 0x0003e20000100a00 */
[----:B--2---:R-:W-:Y:S02]  /*12f40*/  IMAD.MOV.U32 R4, RZ, RZ, 0x40e53dbc ;  /* 0x40e53dbcff047424 */ /* 0x004fe400078e00ff */
[----:B------:R-:W-:Y:S01]  /*12f50*/  IMAD.MOV.U32 R5, RZ, RZ, -0x416507cc ;  /* 0xbe9af834ff057424 */ /* 0x000fe200078e00ff */
[----:B------:R2:W-:Y:S01]  /*12f60*/  STL.64 [R1+0xb8], R28 ;  /* 0x0000b81c01007387 */ /* 0x0005e20000100a00 */
[----:B0-----:R-:W-:Y:S01]  /*12f70*/  MOV R6, 0xe89e5af0 ;  /* 0xe89e5af000067802 */ /* 0x001fe20000000f00 */
[----:B------:R-:W-:Y:S02]  /*12f80*/  IMAD.MOV.U32 R7, RZ, RZ, -0x410d05b6 ;  /* 0xbef2fa4aff077424 */ /* 0x000fe400078e00ff */
[----:B------:R0:W-:Y:S01]  /*12f90*/  STL.64 [R1+0xc0], R18 ;  /* 0x0000c01201007387 */ /* 0x0001e20000100a00 */
[----:B-1----:R-:W-:Y:S01]  /*12fa0*/  IMAD.MOV.U32 R8, RZ, RZ, -0x542947c2 ;  /* 0xabd6b83eff087424 */ /* 0x002fe200078e00ff */
[----:B------:R-:W-:-:S02]  /*12fb0*/  MOV R9, 0x3ee00a9c ;  /* 0x3ee00a9c00097802 */ /* 0x000fc40000000f00 */
[----:B------:R1:W-:Y:S01]  /*12fc0*/  STL.64 [R1+0xc8], R20 ;  /* 0x0000c81401007387 */ /* 0x0003e20000100a00 */
[----:B--2---:R-:W-:-:S03]  /*12fd0*/  IMAD.MOV.U32 R28, RZ, RZ, -0x339d6346 ;  /* 0xcc629cbaff1c7424 */ /* 0x004fc600078e00ff */
[----:B------:R2:W-:Y:S01]  /*12fe0*/  STL.64 [R1+0xd0], R22 ;  /* 0x0000d01601007387 */ /* 0x0005e20000100a00 */
[----:B------:R-:W-:-:S03]  /*12ff0*/  IMAD.MOV.U32 R29, RZ, RZ, -0x4144f421 ;  /* 0xbebb0bdfff1d7424 */ /* 0x000fc600078e00ff */
[----:B------:R3:W-:Y:S01]  /*13000*/  STL.64 [R1+0xd8], R24 ;  /* 0x0000d81801007387 */ /* 0x0007e20000100a00 */
[----:B0-----:R-:W-:Y:S01]  /*13010*/  MOV R18, 0x30a8357c ;  /* 0x30a8357c00127802 */ /* 0x001fe20000000f00 */
[----:B------:R-:W-:Y:S02]  /*13020*/  IMAD.MOV.U32 R19, RZ, RZ, 0x3e33f592 ;  /* 0x3e33f592ff137424 */ /* 0x000fe400078e00ff */
[----:B------:R0:W-:Y:S01]  /*13030*/  STL.64 [R1+0xe0], R26 ;  /* 0x0000e01a01007387 */ /* 0x0001e20000100a00 */
[----:B-1----:R-:W-:Y:S01]  /*13040*/  IMAD.MOV.U32 R20, RZ, RZ, -0x321c07b9 ;  /* 0xcde3f847ff147424 */ /* 0x002fe200078e00ff */
[----:B------:R-:W-:Y:S02]  /*13050*/  MOV R21, 0x3e8280f2 ;  /* 0x3e8280f200157802 */ /* 0x000fe40000000f00 */
[----:B------:R1:W-:Y:S01]  /*13060*/  STL.64 [R1+0xe8], R2 ;  /* 0x0000e80201007387 */ /* 0x0003e20000100a00 */
[----:B--2---:R-:W-:Y:S02]  /*13070*/  IMAD.MOV.U32 R22, RZ, RZ, 0xcba8aee ;  /* 0x0cba8aeeff167424 */ /* 0x004fe400078e00ff */
[----:B------:R-:W-:Y:S01]  /*13080*/  IMAD.MOV.U32 R23, RZ, RZ, -0x41911dc3 ;  /* 0xbe6ee23dff177424 */ /* 0x000fe200078e00ff */
[----:B------:R2:W-:Y:S01]  /*13090*/  STL.64 [R1+0xf0], R4 ;  /* 0x0000f00401007387 */ /* 0x0005e20000100a00 */
[----:B---3--:R-:W-:Y:S01]  /*130a0*/  MOV R24, 0x30de114c ;  /* 0x30de114c00187802 */ /* 0x008fe20000000f00 */
[----:B------:R-:W-:-:S02]  /*130b0*/  IMAD.MOV.U32 R25, RZ, RZ, 0x3e49aa7a ;  /* 0x3e49aa7aff197424 */ /* 0x000fc400078e00ff */
[----:B0-----:R-:W-:Y:S01]  /*130c0*/  IMAD.MOV.U32 R26, RZ, RZ, -0x35c5c885 ;  /* 0xca3a377bff1a7424 */ /* 0x001fe200078e00ff */
[----:B------:R-:W-:Y:S01]  /*130d0*/  MOV R27, 0xbdb349fb ;  /* 0xbdb349fb001b7802 */ /* 0x000fe20000000f00 */
[----:B------:R0:W-:Y:S01]  /*130e0*/  STL.64 [R1+0xf8], R6 ;  /* 0x0000f80601007387 */ /* 0x0001e20000100a00 */
[----:B-1----:R-:W-:Y:S02]  /*130f0*/  IMAD.MOV.U32 R2, RZ, RZ, -0x3008c2a8 ;  /* 0xcff73d58ff027424 */ /* 0x002fe400078e00ff */
[----:B------:R-:W-:Y:S01]  /*13100*/  IMAD.MOV.U32 R3, RZ, RZ, -0x41eea9b2 ;  /* 0xbe11564eff037424 */ /* 0x000fe200078e00ff */
[----:B------:R1:W-:Y:S01]  /*13110*/  STL.64 [R1+0x100], R8 ;  /* 0x0001000801007387 */ /* 0x0003e20000100a00 */
[----:B--2---:R-:W-:Y:S01]  /*13120*/  MOV R4, 0x4bf3c34e ;  /* 0x4bf3c34e00047802 */ /* 0x004fe20000000f00 */
[----:B------:R-:W-:Y:S02]  /*13130*/  IMAD.MOV.U32 R5, RZ, RZ, 0x3dfc9b43 ;  /* 0x3dfc9b43ff057424 */ /* 0x000fe400078e00ff */
[----:B------:R2:W-:Y:S01]  /*13140*/  STL.64 [R1+0x108], R28 ;  /* 0x0001081c01007387 */ /* 0x0005e20000100a00 */
[----:B0-----:R-:W-:Y:S01]  /*13150*/  IMAD.MOV.U32 R6, RZ, RZ, 0x56f8ce45 ;  /* 0x56f8ce45ff067424 */ /* 0x001fe200078e00ff */
[----:B------:R-:W-:-:S02]  /*13160*/  MOV R7, 0xbdd78a50 ;  /* 0xbdd78a5000077802 */ /* 0x000fc40000000f00 */
[----:B------:R0:W-:Y:S01]  /*13170*/  STL.64 [R1+0x110], R18 ;  /* 0x0001101201007387 */ /* 0x0001e20000100a00 */
[----:B-1----:R-:W-:-:S03]  /*13180*/  IMAD.MOV.U32 R8, RZ, RZ, -0x5b992462 ;  /* 0xa466db9eff087424 */ /* 0x002fc600078e00ff */
[----:B------:R1:W-:Y:S01]  /*13190*/  STL.64 [R1+0x118], R20 ;  /* 0x0001181401007387 */ /* 0x0003e20000100a00 */
[----:B------:R-:W-:Y:S01]  /*131a0*/  IMAD.MOV.U32 R9, RZ, RZ, 0x3d3113e3 ;  /* 0x3d3113e3ff097424 */ /* 0x000fe200078e00ff */
[----:B--2---:R-:W-:Y:S02]  /*131b0*/  MOV R28, 0xc5540ea2 ;  /* 0xc5540ea2001c7802 */ /* 0x004fe40000000f00 */
[----:B------:R2:W-:Y:S01]  /*131c0*/  STL.64 [R1+0x120], R22 ;  /* 0x0001201601007387 */ /* 0x0005e20000100a00 */
[----:B------:R-:W-:-:S03]  /*131d0*/  IMAD.MOV.U32 R29, RZ, RZ, 0x3d9f8041 ;  /* 0x3d9f8041ff1d7424 */ /* 0x000fc600078e00ff */
[----:B------:R3:W-:Y:S01]  /*131e0*/  STL.64 [R1+0x128], R24 ;  /* 0x0001281801007387 */ /* 0x0007e20000100a00 */
[----:B0-----:R-:W-:Y:S01]  /*131f0*/  IMAD.MOV.U32 R18, RZ, RZ, -0x54b9f75 ;  /* 0xfab4608bff127424 */ /* 0x001fe200078e00ff */
[----:B------:R-:W-:Y:S02]  /*13200*/  MOV R19, 0xbd89ccf2 ;  /* 0xbd89ccf200137802 */ /* 0x000fe40000000f00 */
[----:B------:R0:W-:Y:S01]  /*13210*/  STL.64 [R1+0x130], R26 ;  /* 0x0001301a01007387 */ /* 0x0001e20000100a00 */
[----:B-1----:R-:W-:Y:S02]  /*13220*/  IMAD.MOV.U32 R20, RZ, RZ, 0xa10cd82 ;  /* 0x0a10cd82ff147424 */ /* 0x002fe400078e00ff */
[----:B------:R-:W-:Y:S01]  /*13230*/  IMAD.MOV.U32 R21, RZ, RZ, 0x3d651958 ;  /* 0x3d651958ff157424 */ /* 0x000fe200078e00ff */
[----:B------:R1:W-:Y:S01]  /*13240*/  STL.64 [R1+0x138], R2 ;  /* 0x0001380201007387 */ /* 0x0003e20000100a00 */
[----:B--2---:R-:W-:Y:S01]  /*13250*/  MOV R22, 0x5dcd1851 ;  /* 0x5dcd185100167802 */ /* 0x004fe20000000f00 */
[----:B------:R-:W-:-:S02]  /*13260*/  IMAD.MOV.U32 R23, RZ, RZ, -0x4350c486 ;  /* 0xbcaf3b7aff177424 */ /* 0x000fc400078e00ff */
[----:B------:R2:W-:Y:S01]  /*13270*/  STL.64 [R1+0x140], R4 ;  /* 0x0001400401007387 */ /* 0x0005e20000100a00 */
[----:B---3--:R-:W-:Y:S01]  /*13280*/  IMAD.MOV.U32 R24, RZ, RZ, 0x448455ea ;  /* 0x448455eaff187424 */ /* 0x008fe200078e00ff */
[----:B------:R-:W-:Y:S01]  /*13290*/  MOV R25, 0xbd2c068b ;  /* 0xbd2c068b00197802 */ /* 0x000fe20000000f00 */
[----:B0-----:R-:W-:Y:S01]  /*132a0*/  IMAD.MOV.U32 R26, RZ, RZ, -0x10a3e7d9 ;  /* 0xef5c1827ff1a7424 */ /* 0x001fe200078e00ff */
[----:B------:R0:W-:Y:S01]  /*132b0*/  STL.64 [R1+0x148], R6 ;  /* 0x0001480601007387 */ /* 0x0001e20000100a00 */
[----:B------:R-:W-:Y:S01]  /*132c0*/  IMAD.MOV.U32 R27, RZ, RZ, 0x3d16d8a9 ;  /* 0x3d16d8a9ff1b7424 */ /* 0x000fe200078e00ff */
[----:B-1----:R-:W-:Y:S01]  /*132d0*/  MOV R2, 0x783db2a2 ;  /* 0x783db2a200027802 */ /* 0x002fe20000000f00 */
[----:B------:R-:W-:Y:S01]  /*132e0*/  IMAD.MOV.U32 R3, RZ, RZ, -0x430d64fd ;  /* 0xbcf29b03ff037424 */ /* 0x000fe200078e00ff */
        /* <DEDUP_REMOVED lines=10> */
[----:B--2---:R-:W-:Y:S01]  /*13390*/  IMAD.MOV.U32 R28, RZ, RZ, -0x5770b96a ;  /* 0xa88f4696ff1c7424 */ /* 0x004fe200078e00ff */
[----:B------:R-:W-:Y:S02]  /*133a0*/  MOV R29, 0x3ec0db20 ;  /* 0x3ec0db20001d7802 */ /* 0x000fe40000000f00 */
[----:B------:R2:W-:Y:S01]  /*133b0*/  STL.64 [R1+0x170], R22 ;  /* 0x0001701601007387 */ /* 0x0005e20000100a00 */
[----:B0-----:R-:W-:-:S03]  /*133c0*/  IMAD.MOV.U32 R18, RZ, RZ, -0x55e56cd ;  /* 0xfaa1a933ff127424 */ /* 0x001fc600078e00ff */
[----:B------:R0:W-:Y:S01]  /*133d0*/  STL.64 [R1+0x178], R24 ;  /* 0x0001781801007387 */ /* 0x0001e20000100a00 */
[----:B------:R-:W-:-:S03]  /*133e0*/  IMAD.MOV.U32 R19, RZ, RZ, -0x40e3dac2 ;  /* 0xbf1c253eff137424 */ /* 0x000fc600078e00ff */
[----:B------:R3:W-:Y:S01]  /*133f0*/  STL.64 [R1+0x180], R26 ;  /* 0x0001801a01007387 */ /* 0x0007e20000100a00 */
[----:B-1----:R-:W-:Y:S01]  /*13400*/  MOV R20, 0xdaf4fe53 ;  /* 0xdaf4fe5300147802 */ /* 0x002fe20000000f00 */
[----:B------:R-:W-:Y:S02]  /*13410*/  IMAD.MOV.U32 R21, RZ, RZ, 0x3f0bbf43 ;  /* 0x3f0bbf43ff157424 */ /* 0x000fe400078e00ff */
[----:B------:R1:W-:Y:S01]  /*13420*/  STL.64 [R1+0x188], R2 ;  /* 0x0001880201007387 */ /* 0x0003e20000100a00 */
[----:B--2---:R-:W-:Y:S01]  /*13430*/  IMAD.MOV.U32 R22, RZ, RZ, 0x5890f2c3 ;  /* 0x5890f2c3ff167424 */ /* 0x004fe200078e00ff */
[----:B------:R-:W-:Y:S02]  /*13440*/  MOV R23, 0xbeeac2d0 ;  /* 0xbeeac2d000177802 */ /* 0x000fe40000000f00 */
[----:B------:R2:W-:Y:S01]  /*13450*/  STL.64 [R1+0x190], R4 ;  /* 0x0001900401007387 */ /* 0x0005e20000100a00 */
[----:B0-----:R-:W-:Y:S02]  /*13460*/  IMAD.MOV.U32 R24, RZ, RZ, -0x51c6eae3 ;  /* 0xae39151dff187424 */ /* 0x001fe400078e00ff */
[----:B------:R-:W-:Y:S01]  /*13470*/  IMAD.MOV.U32 R25, RZ, RZ, 0x3e626154 ;  /* 0x3e626154ff197424 */ /* 0x000fe200078e00ff */
[----:B---3--:R-:W-:Y:S01]  /*13480*/  MOV R26, 0x29663936 ;  /* 0x29663936001a7802 */ /* 0x008fe20000000f00 */
[----:B------:R-:W-:Y:S01]  /*13490*/  IMAD.MOV.U32 R27, RZ, RZ, 0x3eb70589 ;  /* 0x3eb70589ff1b7424 */ /* 0x000fe200078e00ff */
[----:B------:R0:W-:Y:S01]  /*134a0*/  STL.64 [R1+0x198], R6 ;  /* 0x0001980601007387 */ /* 0x0001e20000100a00 */
[----:B-1----:R-:W-:Y:S01]  /*134b0*/  IMAD.MOV.U32 R2, RZ, RZ, 0x5171911 ;  /* 0x05171911ff027424 */ /* 0x002fe200078e00ff */
[----:B------:R-:W-:-:S02]  /*134c0*/  MOV R3, 0xbea522cb ;  /* 0xbea522cb00037802 */ /* 0x000fc40000000f00 */
[----:B------:R1:W-:Y:S01]  /*134d0*/  STL.64 [R1+0x1a0], R8 ;  /* 0x0001a00801007387 */ /* 0x0003e20000100a00 */
[----:B--2---:R-:W-:Y:S02]  /*134e0*/  IMAD.MOV.U32 R4, RZ, RZ, 0x1c15d3d7 ;  /* 0x1c15d3d7ff047424 */ /* 0x004fe400078e00ff */
[----:B------:R-:W-:Y:S01]  /*134f0*/  IMAD.MOV.U32 R5, RZ, RZ, 0x3e832ac8 ;  /* 0x3e832ac8ff057424 */ /* 0x000fe200078e00ff */
[----:B------:R2:W-:Y:S01]  /*13500*/  STL.64 [R1+0x1a8], R28 ;  /* 0x0001a81c01007387 */ /* 0x0005e20000100a00 */
[----:B0-----:R-:W-:Y:S01]  /*13510*/  MOV R6, 0xe740a6c ;  /* 0x0e740a6c00067802 */ /* 0x001fe20000000f00 */
[----:B------:R-:W-:Y:S02]  /*13520*/  IMAD.MOV.U32 R7, RZ, RZ, -0x4213db43 ;  /* 0xbdec24bdff077424 */ /* 0x000fe400078e00ff */
[----:B------:R0:W-:Y:S01]  /*13530*/  STL.64 [R1+0x1b0], R18 ;  /* 0x0001b01201007387 */ /* 0x0001e20000100a00 */
[----:B-1----:R-:W-:Y:S01]  /*13540*/  IMAD.MOV.U32 R8, RZ, RZ, 0x43a46f5d ;  /* 0x43a46f5dff087424 */ /* 0x002fe200078e00ff */
[----:B------:R-:W-:-:S02]  /*13550*/  MOV R9, 0xbe4e4373 ;  /* 0xbe4e437300097802 */ /* 0x000fc40000000f00 */
[----:B------:R1:W-:Y:S01]  /*13560*/  STL.64 [R1+0x1b8], R20 ;  /* 0x0001b81401007387 */ /* 0x0003e20000100a00 */
[----:B--2---:R-:W-:-:S03]  /*13570*/  IMAD.MOV.U32 R28, RZ, RZ, 0x55e25360 ;  /* 0x55e25360ff1c7424 */ /* 0x004fc600078e00ff */
[----:B------:R2:W-:Y:S01]  /*13580*/  STL.64 [R1+0x1c0], R22 ;  /* 0x0001c01601007387 */ /* 0x0005e20000100a00 */
[----:B------:R-:W-:-:S03]  /*13590*/  IMAD.MOV.U32 R29, RZ, RZ, 0x3e3ac0d4 ;  /* 0x3e3ac0d4ff1d7424 */ /* 0x000fc600078e00ff */
[----:B------:R3:W-:Y:S01]  /*135a0*/  STL.64 [R1+0x1c8], R24 ;  /* 0x0001c81801007387 */ /* 0x0007e20000100a00 */
[----:B0-----:R-:W-:Y:S01]  /*135b0*/  MOV R18, 0x29460138 ;  /* 0x2946013800127802 */ /* 0x001fe20000000f00 */
[----:B------:R-:W-:Y:S02]  /*135c0*/  IMAD.MOV.U32 R19, RZ, RZ, -0x41e883a8 ;  /* 0xbe177c58ff137424 */ /* 0x000fe400078e00ff */
[----:B------:R0:W-:Y:S01]  /*135d0*/  STL.64 [R1+0x1d0], R26 ;  /* 0x0001d01a01007387 */ /* 0x0001e20000100a00 */
[----:B-1----:R-:W-:Y:S01]  /*135e0*/  IMAD.MOV.U32 R20, RZ, RZ, 0x74f638bb ;  /* 0x74f638bbff147424 */ /* 0x002fe200078e00ff */
[----:B------:R-:W-:Y:S02]  /*135f0*/  MOV R21, 0x3d709627 ;  /* 0x3d70962700157802 */ /* 0x000fe40000000f00 */
[----:B------:R1:W-:Y:S01]  /*13600*/  STL.64 [R1+0x1d8], R2 ;  /* 0x0001d80201007387 */ /* 0x0003e20000100a00 */
[----:B--2---:R-:W-:Y:S02]  /*13610*/  IMAD.MOV.U32 R22, RZ, RZ, 0x6c188672 ;  /* 0x6c188672ff167424 */ /* 0x004fe400078e00ff */
[----:B------:R-:W-:Y:S01]  /*13620*/  IMAD.MOV.U32 R23, RZ, RZ, 0x3de1b105 ;  /* 0x3de1b105ff177424 */ /* 0x000fe200078e00ff */
[----:B------:R2:W-:Y:S01]  /*13630*/  STL.64 [R1+0x1e0], R4 ;  /* 0x0001e00401007387 */ /* 0x0005e20000100a00 */
[----:B---3--:R-:W-:Y:S01]  /*13640*/  MOV R24, 0xdbc61371 ;  /* 0xdbc6137100187802 */ /* 0x008fe20000000f00 */
[----:B------:R-:W-:-:S02]  /*13650*/  IMAD.MOV.U32 R25, RZ, RZ, -0x42316888 ;  /* 0xbdce9778ff197424 */ /* 0x000fc400078e00ff */
[----:B0-----:R-:W-:Y:S01]  /*13660*/  IMAD.MOV.U32 R26, RZ, RZ, 0x34225759 ;  /* 0x34225759ff1a7424 */ /* 0x001fe200078e00ff */
[----:B------:R-:W-:Y:S01]  /*13670*/  MOV R27, 0x3daa55da ;  /* 0x3daa55da001b7802 */ /* 0x000fe20000000f00 */
        /* <DEDUP_REMOVED lines=8> */
[----:B------:R-:W-:-:S02]  /*13700*/  MOV R7, 0x3d60675f ;  /* 0x3d60675f00077802 */ /* 0x000fc40000000f00 */
[----:B------:R0:W-:Y:S01]  /*13710*/  STL.64 [R1+0x200], R18 ;  /* 0x0002001201007387 */ /* 0x0001e20000100a00 */
[----:B-1----:R-:W-:-:S03]  /*13720*/  IMAD.MOV.U32 R8, RZ, RZ, -0x7d4ffe18 ;  /* 0x82b001e8ff087424 */ /* 0x002fc600078e00ff */
[----:B------:R1:W-:Y:S01]  /*13730*/  STL.64 [R1+0x208], R20 ;  /* 0x0002081401007387 */ /* 0x0003e20000100a00 */
[----:B------:R-:W-:Y:S01]  /*13740*/  IMAD.MOV.U32 R9, RZ, RZ, -0x42c41e9f ;  /* 0xbd3be161ff097424 */ /* 0x000fe200078e00ff */
[----:B--2---:R-:W-:Y:S02]  /*13750*/  MOV R28, 0x2a398b8f ;  /* 0x2a398b8f001c7802 */ /* 0x004fe40000000f00 */
[----:B------:R2:W-:Y:S01]  /*13760*/  STL.64 [R1+0x210], R22 ;  /* 0x0002101601007387 */ /* 0x0005e20000100a00 */
[----:B------:R-:W-:-:S03]  /*13770*/  IMAD.MOV.U32 R29, RZ, RZ, 0x3c75d3b4 ;  /* 0x3c75d3b4ff1d7424 */ /* 0x000fc600078e00ff */
[----:B------:R3:W-:Y:S01]  /*13780*/  STL.64 [R1+0x218], R24 ;  /* 0x0002181801007387 */ /* 0x0007e20000100a00 */
[----:B0-----:R-:W-:Y:S01]  /*13790*/  IMAD.MOV.U32 R18, RZ, RZ, 0x637bc2b8 ;  /* 0x637bc2b8ff127424 */ /* 0x001fe200078e00ff */
[----:B------:R-:W-:Y:S02]  /*137a0*/  MOV R19, 0x3d03f2fe ;  /* 0x3d03f2fe00137802 */ /* 0x000fe40000000f00 */
[----:B------:R0:W-:Y:S01]  /*137b0*/  STL.64 [R1+0x220], R26 ;  /* 0x0002201a01007387 */ /* 0x0001e20000100a00 */
[----:B-1----:R-:W-:Y:S02]  /*137c0*/  IMAD.MOV.U32 R20, RZ, RZ, 0x3b34e2b6 ;  /* 0x3b34e2b6ff147424 */ /* 0x002fe400078e00ff */
[----:B------:R-:W-:Y:S01]  /*137d0*/  IMAD.MOV.U32 R21, RZ, RZ, 0x3f4547d9 ;  /* 0x3f4547d9ff157424 */ /* 0x000fe200078e00ff */
[----:B------:R1:W-:Y:S01]  /*137e0*/  STL.64 [R1+0x228], R2 ;  /* 0x0002280201007387 */ /* 0x0003e20000100a00 */
[----:B--2---:R-:W-:Y:S01]  /*137f0*/  MOV R22, 0x465fa859 ;  /* 0x465fa85900167802 */ /* 0x004fe20000000f00 */
[----:B------:R-:W-:-:S02]  /*13800*/  IMAD.MOV.U32 R23, RZ, RZ, 0x3f2e13ce ;  /* 0x3f2e13ceff177424 */ /* 0x000fc400078e00ff */
[----:B------:R2:W-:Y:S01]  /*13810*/  STL.64 [R1+0x230], R4 ;  /* 0x0002300401007387 */ /* 0x0005e20000100a00 */
[----:B---3--:R-:W-:Y:S01]  /*13820*/  IMAD.MOV.U32 R24, RZ, RZ, -0x77483600 ;  /* 0x88b7ca00ff187424 */ /* 0x008fe200078e00ff */
[----:B------:R-:W-:Y:S01]  /*13830*/  MOV R25, 0xbf3ebfb1 ;  /* 0xbf3ebfb100197802 */ /* 0x000fe20000000f00 */
[----:B0-----:R-:W-:Y:S01]  /*13840*/  IMAD.MOV.U32 R26, RZ, RZ, 0x5bf2d984 ;  /* 0x5bf2d984ff1a7424 */ /* 0x001fe200078e00ff */
        /* <DEDUP_REMOVED lines=8> */
[----:B0-----:R-:W-:-:S03]  /*138d0*/  IMAD.MOV.U32 R6, RZ, RZ, 0x62204ef4 ;  /* 0x62204ef4ff067424 */ /* 0x001fc600078e00ff */
[----:B------:R0:W-:Y:S01]  /*138e0*/  STL.64 [R1+0x250], R18 ;  /* 0x0002501201007387 */ /* 0x0001e20000100a00 */
[----:B------:R-:W-:Y:S01]  /*138f0*/  IMAD.MOV.U32 R7, RZ, RZ, 0x3ee73df4 ;  /* 0x3ee73df4ff077424 */ /* 0x000fe200078e00ff */
[----:B-1----:R-:W-:Y:S01]  /*13900*/  MOV R8, 0x27b3f020 ;  /* 0x27b3f02000087802 */ /* 0x002fe20000000f00 */
[----:B------:R-:W-:Y:S01]  /*13910*/  IMAD.MOV.U32 R9, RZ, RZ, -0x41283291 ;  /* 0xbed7cd6fff097424 */ /* 0x000fe200078e00ff */
        /* <DEDUP_REMOVED lines=11> */
[----:B--2---:R-:W-:Y:S01]  /*139d0*/  IMAD.MOV.U32 R22, RZ, RZ, -0x10b3b239 ;  /* 0xef4c4dc7ff167424 */ /* 0x004fe200078e00ff */
[----:B------:R-:W-:Y:S02]  /*139e0*/  MOV R23, 0x3e75bde8 ;  /* 0x3e75bde800177802 */ /* 0x000fe40000000f00 */
[----:B------:R2:W-:Y:S01]  /*139f0*/  STL.64 [R1+0x280], R4 ;  /* 0x0002800401007387 */ /* 0x0005e20000100a00 */
[----:B0-----:R-:W-:Y:S02]  /*13a00*/  IMAD.MOV.U32 R24, RZ, RZ, -0x12e96cd9 ;  /* 0xed169327ff187424 */ /* 0x001fe400078e00ff */
[----:B------:R-:W-:Y:S01]  /*13a10*/  IMAD.MOV.U32 R25, RZ, RZ, -0x41ab7ac4 ;  /* 0xbe54853cff197424 */ /* 0x000fe200078e00ff */
[----:B---3--:R-:W-:Y:S01]  /*13a20*/  MOV R26, 0xdd501eb ;  /* 0x0dd501eb001a7802 */ /* 0x008fe20000000f00 */
[----:B------:R-:W-:Y:S01]  /*13a30*/  IMAD.MOV.U32 R27, RZ, RZ, 0x3d850c3f ;  /* 0x3d850c3fff1b7424 */ /* 0x000fe200078e00ff */
        /* <DEDUP_REMOVED lines=8> */
[----:B------:R-:W-:Y:S02]  /*13ac0*/  IMAD.MOV.U32 R7, RZ, RZ, 0x3ded9b15 ;  /* 0x3ded9b15ff077424 */ /* 0x000fe400078e00ff */
[----:B------:R0:W-:Y:S01]  /*13ad0*/  STL.64 [R1+0x2a0], R18 ;  /* 0x0002a01201007387 */ /* 0x0001e20000100a00 */
[----:B-1----:R-:W-:Y:S01]  /*13ae0*/  IMAD.MOV.U32 R8, RZ, RZ, 0x7e1c9d1f ;  /* 0x7e1c9d1fff087424 */ /* 0x002fe200078e00ff */
        /* <DEDUP_REMOVED lines=12> */
[----:B--2---:R-:W-:Y:S02]  /*13bb0*/  IMAD.MOV.U32 R22, RZ, RZ, -0x2455cbbd ;  /* 0xdbaa3443ff167424 */ /* 0x004fe400078e00ff */
[----:B------:R-:W-:Y:S01]  /*13bc0*/  IMAD.MOV.U32 R23, RZ, RZ, 0x3c91e54c ;  /* 0x3c91e54cff177424 */ /* 0x000fe200078e00ff */
[----:B------:R2:W-:Y:S01]  /*13bd0*/  STL.64 [R1+0x2d0], R4 ;  /* 0x0002d00401007387 */ /* 0x0005e20000100a00 */
[----:B---3--:R-:W-:Y:S01]  /*13be0*/  MOV R24, 0x46a086e5 ;  /* 0x46a086e500187802 */ /* 0x008fe20000000f00 */
[----:B------:R-:W-:-:S02]  /*13bf0*/  IMAD.MOV.U32 R25, RZ, RZ, 0x3d4def3f ;  /* 0x3d4def3fff197424 */ /* 0x000fc400078e00ff */
[----:B0-----:R-:W-:Y:S01]  /*13c00*/  IMAD.MOV.U32 R26, RZ, RZ, -0x2c94b624 ;  /* 0xd36b49dcff1a7424 */ /* 0x001fe200078e00ff */
[----:B------:R-:W-:Y:S01]  /*13c10*/  MOV R27, 0xbd3a4d8e ;  /* 0xbd3a4d8e001b7802 */ /* 0x000fe20000000f00 */
[----:B------:R0:W-:Y:S01]  /*13c20*/  STL.64 [R1+0x2d8], R6 ;  /* 0x0002d80601007387 */ /* 0x0001e20000100a00 */
[----:B-1----:R-:W-:Y:S02]  /*13c30*/  IMAD.MOV.U32 R2, RZ, RZ, -0x72302230 ;  /* 0x8dcfddd0ff027424 */ /* 0x002fe400078e00ff */
[----:B------:R-:W-:Y:S01]  /*13c40*/  IMAD.MOV.U32 R3, RZ, RZ, 0x3d17075e ;  /* 0x3d17075eff037424 */ /* 0x000fe200078e00ff */
        /* <DEDUP_REMOVED lines=12> */
[----:B------:R-:W-:-:S03]  /*13d10*/  IMAD.MOV.U32 R29, RZ, RZ, -0x414770d6 ;  /* 0xbeb88f2aff1d7424 */ /* 0x000fc600078e00ff */
[----:B------:R3:W-:Y:S01]  /*13d20*/  STL.64 [R1+0x308], R24 ;  /* 0x0003081801007387 */ /* 0x0007e20000100a00 */
[----:B0-----:R-:W-:Y:S01]  /*13d30*/  IMAD.MOV.U32 R18, RZ, RZ, -0x4b731fa8 ;  /* 0xb48ce058ff127424 */ /* 0x001fe200078e00ff */
[----:B------:R-:W-:Y:S02]  /*13d40*/  MOV R19, 0x3f116908 ;  /* 0x3f11690800137802 */ /* 0x000fe40000000f00 */
[----:B------:R0:W-:Y:S01]  /*13d50*/  STL.64 [R1+0x310], R26 ;  /* 0x0003101a01007387 */ /* 0x0001e20000100a00 */
[----:B-1----:R-:W-:Y:S02]  /*13d60*/  IMAD.MOV.U32 R20, RZ, RZ, -0x26fd4353 ;  /* 0xd902bcadff147424 */ /* 0x002fe400078e00ff */
[----:B------:R-:W-:Y:S01]  /*13d70*/  IMAD.MOV.U32 R21, RZ, RZ, -0x40fb31c1 ;  /* 0xbf04ce3fff157424 */ /* 0x000fe200078e00ff */
[----:B------:R1:W-:Y:S01]  /*13d80*/  STL.64 [R1+0x318], R2 ;  /* 0x0003180201007387 */ /* 0x0003e20000100a00 */
[----:B--2---:R-:W-:Y:S01]  /*13d90*/  MOV R22, 0x2846e81 ;  /* 0x02846e8100167802 */ /* 0x004fe20000000f00 */
[----:B------:R-:W-:-:S02]  /*13da0*/  IMAD.MOV.U32 R23, RZ, RZ, 0x3ee7db4c ;  /* 0x3ee7db4cff177424 */ /* 0x000fc400078e00ff */
[----:B------:R2:W-:Y:S01]  /*13db0*/  STL.64 [R1+0x320], R4 ;  /* 0x0003200401007387 */ /* 0x0005e20000100a00 */
[----:B---3--:R-:W-:Y:S01]  /*13dc0*/  IMAD.MOV.U32 R24, RZ, RZ, 0x5b7cb45e ;  /* 0x5b7cb45eff187424 */ /* 0x008fe200078e00ff */
[----:B------:R-:W-:Y:S01]  /*13dd0*/  MOV R25, 0x3df13b3c ;  /* 0x3df13b3c00197802 */ /* 0x000fe20000000f00 */
[----:B0-----:R-:W-:Y:S01]  /*13de0*/  IMAD.MOV.U32 R26, RZ, RZ, 0x74985d3f ;  /* 0x74985d3fff1a7424 */ /* 0x001fe200078e00ff */
[----:B------:R0:W-:Y:S01]  /*13df0*/  STL.64 [R1+0x328], R6 ;  /* 0x0003280601007387 */ /* 0x0001e20000100a00 */
[----:B------:R-:W-:Y:S01]  /*13e00*/  IMAD.MOV.U32 R27, RZ, RZ, -0x41438e40 ;  /* 0xbebc71c0ff1b7424 */ /* 0x000fe200078e00ff */
[----:B-1----:R-:W-:Y:S01]  /*13e10*/  MOV R2, 0x9f09164c ;  /* 0x9f09164c00027802 */ /* 0x002fe20000000f00 */
[----:B------:R-:W-:Y:S01]  /*13e20*/  IMAD.MOV.U32 R3, RZ, RZ, 0x3eade37d ;  /* 0x3eade37dff037424 */ /* 0x000fe200078e00ff */
[----:B------:R1:W-:Y:S01]  /*13e30*/  STL.64 [R1+0x330], R8 ;  /* 0x0003300801007387 */ /* 0x0003e20000100a00 */
[----:B--2---:R-:W-:Y:S01]  /*13e40*/  IMAD.MOV.U32 R4, RZ, RZ, -0x30cceac4 ;  /* 0xcf33153cff047424 */ /* 0x004fe200078e00ff */
[----:B------:R-:W-:-:S02]  /*13e50*/  MOV R5, 0xbe8ec676 ;  /* 0xbe8ec67600057802 */ /* 0x000fc40000000f00 */
[----:B------:R2:W-:Y:S01]  /*13e60*/  STL.64 [R1+0x338], R28 ;  /* 0x0003381c01007387 */ /* 0x0005e20000100a00 */
[----:B0-----:R-:W-:-:S03]  /*13e70*/  IMAD.MOV.U32 R6, RZ, RZ, 0x5bab6ada ;  /* 0x5bab6adaff067424 */ /* 0x001fc600078e00ff */
[----:B------:R0:W-:Y:S01]  /*13e80*/  STL.64 [R1+0x340], R18 ;  /* 0x0003401201007387 */ /* 0x0001e20000100a00 */
[----:B------:R-:W-:Y:S01]  /*13e90*/  IMAD.MOV.U32 R7, RZ, RZ, 0x3dc04151 ;  /* 0x3dc04151ff077424 */ /* 0x000fe200078e00ff */
        /* <DEDUP_REMOVED lines=8> */
[----:B------:R-:W-:-:S03]  /*13f20*/  IMAD.MOV.U32 R19, RZ, RZ, 0x3e2d9a9f ;  /* 0x3e2d9a9fff137424 */ /* 0x000fc600078e00ff */
[----:B------:R3:W-:Y:S01]  /*13f30*/  STL.64 [R1+0x360], R26 ;  /* 0x0003601a01007387 */ /* 0x0007e20000100a00 */
[----:B-1----:R-:W-:Y:S01]  /*13f40*/  MOV R20, 0x70791e5e ;  /* 0x70791e5e00147802 */ /* 0x002fe20000000f00 */
[----:B------:R-:W-:Y:S02]  /*13f50*/  IMAD.MOV.U32 R21, RZ, RZ, -0x42afcc46 ;  /* 0xbd5033baff157424 */ /* 0x000fe400078e00ff */
[----:B------:R1:W-:Y:S01]  /*13f60*/  STL.64 [R1+0x368], R2 ;  /* 0x0003680201007387 */ /* 0x0003e20000100a00 */
[----:B--2---:R-:W-:Y:S01]  /*13f70*/  IMAD.MOV.U32 R22, RZ, RZ, 0x12618752 ;  /* 0x12618752ff167424 */ /* 0x004fe200078e00ff */
[----:B------:R-:W-:Y:S02]  /*13f80*/  MOV R23, 0xbdfb14f2 ;  /* 0xbdfb14f200177802 */ /* 0x000fe40000000f00 */
[----:B------:R2:W-:Y:S01]  /*13f90*/  STL.64 [R1+0x370], R4 ;  /* 0x0003700401007387 */ /* 0x0005e20000100a00 */
[----:B0-----:R-:W-:Y:S02]  /*13fa0*/  IMAD.MOV.U32 R24, RZ, RZ, -0x4358316d ;  /* 0xbca7ce93ff187424 */ /* 0x001fe400078e00ff */
[----:B------:R-:W-:Y:S01]  /*13fb0*/  IMAD.MOV.U32 R25, RZ, RZ, 0x3de9911d ;  /* 0x3de9911dff197424 */ /* 0x000fe200078e00ff */
[----:B---3--:R-:W-:Y:S01]  /*13fc0*/  MOV R26, 0xc5e22aae ;  /* 0xc5e22aae001a7802 */ /* 0x008fe20000000f00 */
[----:B------:R-:W-:Y:S01]  /*13fd0*/  IMAD.MOV.U32 R27, RZ, RZ, -0x42380d06 ;  /* 0xbdc7f2faff1b7424 */ /* 0x000fe200078e00ff */
[----:B------:R0:W-:Y:S01]  /*13fe0*/  STL.64 [R1+0x378], R6 ;  /* 0x0003780601007387 */ /* 0x0001e20000100a00 */
[----:B-1----:R-:W-:Y:S01]  /*13ff0*/  IMAD.MOV.U32 R2, RZ, RZ, -0x6f0b6555 ;  /* 0x90f49aabff027424 */ /* 0x002fe200078e00ff */
        /* <DEDUP_REMOVED lines=16> */
[----:B------:R-:W-:Y:S02]  /*14100*/  IMAD.MOV.U32 R19, RZ, RZ, -0x42d398ea ;  /* 0xbd2c6716ff137424 */ /* 0x000fe400078e00ff */
        /* <DEDUP_REMOVED lines=16> */
[----:B------:R-:W-:Y:S02]  /*14210*/  IMAD.MOV.U32 R5, RZ, RZ, 0x3e830bdc ;  /* 0x3e830bdcff057424 */ /* 0x000fe400078e00ff */
[----:B------:R2:W-:Y:S01]  /*14220*/  STL.64 [R1+0x3d8], R28 ;  /* 0x0003d81c01007387 */ /* 0x0005e20000100a00 */
[----:B0-----:R-:W-:Y:S01]  /*14230*/  IMAD.MOV.U32 R6, RZ, RZ, -0x3e4c33ca ;  /* 0xc1b3cc36ff067424 */ /* 0x001fe200078e00ff */
[----:B------:R-:W-:-:S02]  /*14240*/  MOV R7, 0xbeec823f ;  /* 0xbeec823f00077802 */ /* 0x000fc40000000f00 */
[----:B------:R0:W-:Y:S01]  /*14250*/  STL.64 [R1+0x3e0], R18 ;  /* 0x0003e01201007387 */ /* 0x0001e20000100a00 */
[----:B-1----:R-:W-:-:S03]  /*14260*/  IMAD.MOV.U32 R8, RZ, RZ, 0x29150428 ;  /* 0x29150428ff087424 */ /* 0x002fc600078e00ff */
[----:B------:R1:W-:Y:S01]  /*14270*/  STL.64 [R1+0x3e8], R20 ;  /* 0x0003e81401007387 */ /* 0x0003e20000100a00 */
[----:B------:R-:W-:Y:S01]  /*14280*/  IMAD.MOV.U32 R9, RZ, RZ, 0x3ee0d0e2 ;  /* 0x3ee0d0e2ff097424 */ /* 0x000fe200078e00ff */
[----:B--2---:R-:W-:Y:S02]  /*14290*/  MOV R28, 0x19652fd9 ;  /* 0x19652fd9001c7802 */ /* 0x004fe40000000f00 */
[----:B------:R2:W-:Y:S01]  /*142a0*/  STL.64 [R1+0x3f0], R22 ;  /* 0x0003f01601007387 */ /* 0x0005e20000100a00 */
[----:B------:R-:W-:-:S03]  /*142b0*/  IMAD.MOV.U32 R29, RZ, RZ, -0x413cc715 ;  /* 0xbec338ebff1d7424 */ /* 0x000fc600078e00ff */
        /* <DEDUP_REMOVED lines=12> */
[----:B0-----:R-:W-:Y:S01]  /*14380*/  IMAD.MOV.U32 R26, RZ, RZ, 0x5ac40e35 ;  /* 0x5ac40e35ff1a7424 */ /* 0x001fe200078e00ff */
[----:B------:R0:W-:Y:S01]  /*14390*/  STL.64 [R1+0x418], R6 ;  /* 0x0004180601007387 */ /* 0x0001e20000100a00 */
[----:B------:R-:W-:Y:S01]  /*143a0*/  IMAD.MOV.U32 R27, RZ, RZ, -0x42ebbee4 ;  /* 0xbd14411cff1b7424 */ /* 0x000fe200078e00ff */
[----:B-1----:R-:W-:Y:S01]  /*143b0*/  MOV R2, 0xf334c8c3 ;  /* 0xf334c8c300027802 */ /* 0x002fe20000000f00 */
[----:B------:R-:W-:Y:S01]  /*143c0*/  IMAD.MOV.U32 R3, RZ, RZ, -0x41c4ea45 ;  /* 0xbe3b15bbff037424 */ /* 0x000fe200078e00ff */
[----:B------:R1:W-:Y:S01]  /*143d0*/  STL.64 [R1+0x420], R8 ;  /* 0x0004200801007387 */ /* 0x0003e20000100a00 */
[----:B--2---:R-:W-:Y:S01]  /*143e0*/  IMAD.MOV.U32 R4, RZ, RZ, -0x24a79dc3 ;  /* 0xdb58623dff047424 */ /* 0x004fe200078e00ff */
[----:B------:R-:W-:-:S02]  /*143f0*/  MOV R5, 0x3e2b2a3a ;  /* 0x3e2b2a3a00057802 */ /* 0x000fc40000000f00 */
[----:B------:R2:W-:Y:S01]  /*14400*/  STL.64 [R1+0x428], R28 ;  /* 0x0004281c01007387 */ /* 0x0005e20000100a00 */
[----:B0-----:R-:W-:-:S03]  /*14410*/  IMAD.MOV.U32 R6, RZ, RZ, 0x2d677057 ;  /* 0x2d677057ff067424 */ /* 0x001fc600078e00ff */
        /* <DEDUP_REMOVED lines=8> */
[----:B0-----:R-:W-:-:S03]  /*144a0*/  IMAD.MOV.U32 R18, RZ, RZ, 0x2b8692ba ;  /* 0x2b8692baff127424 */ /* 0x001fc600078e00ff */
[----:B------:R0:W-:Y:S01]  /*144b0*/  STL.64 [R1+0x448], R24 ;  /* 0x0004481801007387 */ /* 0x0001e20000100a00 */
[----:B------:R-:W-:-:S03]  /*144c0*/  IMAD.MOV.U32 R19, RZ, RZ, -0x42372feb ;  /* 0xbdc8d015ff137424 */ /* 0x000fc600078e00ff */
[----:B------:R3:W-:Y:S01]  /*144d0*/  STL.64 [R1+0x450], R26 ;  /* 0x0004501a01007387 */ /* 0x0007e20000100a00 */
[----:B-1----:R-:W-:Y:S01]  /*144e0*/  MOV R20, 0xa6674b5f ;  /* 0xa6674b5f00147802 */ /* 0x002fe20000000f00 */
[----:B------:R-:W-:Y:S02]  /*144f0*/  IMAD.MOV.U32 R21, RZ, RZ, 0x3da7bf5e ;  /* 0x3da7bf5eff157424 */ /* 0x000fe400078e00ff */
[----:B------:R1:W-:Y:S01]  /*14500*/  STL.64 [R1+0x458], R2 ;  /* 0x0004580201007387 */ /* 0x0003e20000100a00 */
[----:B--2---:R-:W-:Y:S01]  /*14510*/  IMAD.MOV.U32 R22, RZ, RZ, -0x505ccbd0 ;  /* 0xafa33430ff167424 */ /* 0x004fe200078e00ff */
[----:B------:R-:W-:Y:S02]  /*14520*/  MOV R23, 0xbc851bfd ;  /* 0xbc851bfd00177802 */ /* 0x000fe40000000f00 */
[----:B------:R2:W-:Y:S01]  /*14530*/  STL.64 [R1+0x460], R4 ;  /* 0x0004600401007387 */ /* 0x0005e20000100a00 */
[----:B0-----:R-:W-:Y:S02]  /*14540*/  IMAD.MOV.U32 R24, RZ, RZ, 0x90f18db ;  /* 0x090f18dbff187424 */ /* 0x001fe400078e00ff */
        /* <DEDUP_REMOVED lines=16> */
[----:B--2---:R-:W-:-:S03]  /*14650*/  IMAD.MOV.U32 R28, RZ, RZ, -0x259354b7 ;  /* 0xda6cab49ff1c7424 */ /* 0x004fc600078e00ff */
[----:B------:R2:W-:Y:S01]  /*14660*/  STL.64 [R1+0x490], R22 ;  /* 0x0004901601007387 */ /* 0x0005e20000100a00 */
[----:B------:R-:W-:-:S03]  /*14670*/  IMAD.MOV.U32 R29, RZ, RZ, 0x3eaa8411 ;  /* 0x3eaa8411ff1d7424 */ /* 0x000fc600078e00ff */
        /* <DEDUP_REMOVED lines=11> */
[----:B------:R-:W-:-:S02]  /*14730*/  IMAD.MOV.U32 R25, RZ, RZ, -0x41d58bdc ;  /* 0xbe2a7424ff197424 */ /* 0x000fc400078e00ff */
[----:B0-----:R-:W-:Y:S01]  /*14740*/  IMAD.MOV.U32 R26, RZ, RZ, 0x4f5dcc68 ;  /* 0x4f5dcc68ff1a7424 */ /* 0x001fe200078e00ff */
        /* <DEDUP_REMOVED lines=21> */
[----:B-1----:R-:W-:Y:S02]  /*148a0*/  IMAD.MOV.U32 R20, RZ, RZ, -0x697182fc ;  /* 0x968e7d04ff147424 */ /* 0x002fe400078e00ff */
[----:B------:R-:W-:Y:S01]  /*148b0*/  IMAD.MOV.U32 R21, RZ, RZ, 0x3d3858ba ;  /* 0x3d3858baff157424 */ /* 0x000fe200078e00ff */
        /* <DEDUP_REMOVED lines=65> */
[----:B------:R-:W-:-:S02]  /*14cd0*/  IMAD.MOV.U32 R25, RZ, RZ, -0x41786d69 ;  /* 0xbe879297ff197424 */ /* 0x000fc400078e00ff */
        /* <DEDUP_REMOVED lines=12> */
[----:B-1----:R-:W-:-:S03]  /*14da0*/  IMAD.MOV.U32 R8, RZ, RZ, 0x322ddf56 ;  /* 0x322ddf56ff087424 */ /* 0x002fc600078e00ff */
        /* <DEDUP_REMOVED lines=46> */
[----:B------:R-:W-:Y:S01]  /*15090*/  IMAD.MOV.U32 R25, RZ, RZ, 0x3e339379 ;  /* 0x3e339379ff197424 */ /* 0x000fe200078e00ff */
[----:B------:R0:W-:Y:S01]  /*150a0*/  STL.64 [R1+0x648], R6 ;  /* 0x0006480601007387 */ /* 0x0001e20000100a00 */
[----:B---3--:R-:W-:Y:S01]  /*150b0*/  MOV R26, 0xf9ac219d ;  /* 0xf9ac219d001a7802 */ /* 0x008fe20000000f00 */
[----:B------:R-:W-:-:S02]  /*150c0*/  IMAD.MOV.U32 R27, RZ, RZ, -0x4119c7b6 ;  /* 0xbee6384aff1b7424 */ /* 0x000fc400078e00ff */
[----:B------:R3:W-:Y:S01]  /*150d0*/  STL.64 [R1+0x650], R8 ;  /* 0x0006500801007387 */ /* 0x0007e20000100a00 */
[----:B-1----:R-:W-:Y:S01]  /*150e0*/  IMAD.MOV.U32 R2, RZ, RZ, 0x198ab550 ;  /* 0x198ab550ff027424 */ /* 0x002fe200078e00ff */
[----:B------:R-:W-:Y:S02]  /*150f0*/  MOV R3, 0x3edc738f ;  /* 0x3edc738f00037802 */ /* 0x000fe40000000f00 */
[----:B------:R1:W-:Y:S01]  /*15100*/  STL.64 [R1+0x660], R18 ;  /* 0x0006601201007387 */ /* 0x0003e20000100a00 */
[----:B--2---:R-:W-:Y:S02]  /*15110*/  IMAD.MOV.U32 R4, RZ, RZ, -0x6acf5853 ;  /* 0x9530a7adff047424 */ /* 0x004fe400078e00ff */
[----:B------:R-:W-:Y:S01]  /*15120*/  IMAD.MOV.U32 R5, RZ, RZ, -0x413e5214 ;  /* 0xbec1adecff057424 */ /* 0x000fe200078e00ff */
[----:B0-----:R-:W-:Y:S01]  /*15130*/  MOV R6, 0x124b7492 ;  /* 0x124b749200067802 */ /* 0x001fe20000000f00 */
[----:B------:R-:W-:Y:S01]  /*15140*/  IMAD.MOV.U32 R7, RZ, RZ, -0x424d12c4 ;  /* 0xbdb2ed3cff077424 */ /* 0x000fe200078e00ff */
[----:B------:R0:W-:Y:S01]  /*15150*/  STL.64 [R1+0x668], R20 ;  /* 0x0006681401007387 */ /* 0x0001e20000100a00 */
[----:B---3--:R-:W-:Y:S01]  /*15160*/  IMAD.MOV.U32 R8, RZ, RZ, 0x70ac9b03 ;  /* 0x70ac9b03ff087424 */ /* 0x008fe200078e00ff */
[----:B------:R-:W-:-:S02]  /*15170*/  MOV R9, 0x3e9952f9 ;  /* 0x3e9952f900097802 */ /* 0x000fc40000000f00 */
[----:B------:R2:W-:Y:S01]  /*15180*/  STL.64 [R1+0x698], R6 ;  /* 0x0006980601007387 */ /* 0x0005e20000100a00 */
[----:B-1----:R-:W-:Y:S01]  /*15190*/  MOV R18, 0x393d4893 ;  /* 0x393d489300127802 */ /* 0x002fe20000000f00 */
[----:B------:R-:W-:Y:S02]  /*151a0*/  IMAD.MOV.U32 R19, RZ, RZ, 0x3e70b282 ;  /* 0x3e70b282ff137424 */ /* 0x000fe400078e00ff */
[----:B------:R1:W-:Y:S01]  /*151b0*/  STL.64 [R1+0x6a0], R8 ;  /* 0x0006a00801007387 */ /* 0x0003e20000100a00 */
[----:B0-----:R-:W-:Y:S01]  /*151c0*/  IMAD.MOV.U32 R20, RZ, RZ, -0x3aaf42b5 ;  /* 0xc550bd4bff147424 */ /* 0x001fe200078e00ff */
[----:B------:R-:W-:Y:S02]  /*151d0*/  MOV R21, 0x3cc7c54e ;  /* 0x3cc7c54e00157802 */ /* 0x000fe40000000f00 */
[----:B------:R0:W-:Y:S01]  /*151e0*/  STL.64 [R1+0x670], R22 ;  /* 0x0006701601007387 */ /* 0x0001e20000100a00 */
[----:B--2---:R-:W-:Y:S01]  /*151f0*/  IMAD.MOV.U32 R6, RZ, RZ, -0xfb74e6c ;  /* 0xf048b194ff067424 */ /* 0x004fe200078e00ff */
[----:B------:R-:W-:-:S02]  /*15200*/  MOV R7, 0xbddbd671 ;  /* 0xbddbd67100077802 */ /* 0x000fc40000000f00 */
[----:B------:R2:W-:Y:S01]  /*15210*/  STL.64 [R1+0x690], R4 ;  /* 0x0006900401007387 */ /* 0x0005e20000100a00 */
[----:B-1----:R-:W-:Y:S02]  /*15220*/  IMAD.MOV.U32 R8, RZ, RZ, -0x1a218756 ;  /* 0xe5de78aaff087424 */ /* 0x002fe400078e00ff */
[----:B------:R-:W-:Y:S01]  /*15230*/  IMAD.MOV.U32 R9, RZ, RZ, 0x3dbcac1e ;  /* 0x3dbcac1eff097424 */ /* 0x000fe200078e00ff */
[----:B------:R1:W-:Y:S01]  /*15240*/  STL.64 [R1+0x6b0], R18 ;  /* 0x0006b01201007387 */ /* 0x0003e20000100a00 */
[----:B0-----:R-:W-:-:S03]  /*15250*/  IMAD.MOV.U32 R22, RZ, RZ, -0x178d03aa ;  /* 0xe872fc56ff167424 */ /* 0x001fc600078e00ff */
[----:B------:R0:W-:Y:S01]  /*15260*/  STL.64 [R1+0x6b8], R20 ;  /* 0x0006b81401007387 */ /* 0x0001e20000100a00 */
[----:B------:R-:W-:Y:S01]  /*15270*/  IMAD.MOV.U32 R23, RZ, RZ, -0x41bb67a2 ;  /* 0xbe44985eff177424 */ /* 0x000fe200078e00ff */
[----:B--2---:R-:W-:Y:S01]  /*15280*/  MOV R4, 0x9fc7363 ;  /* 0x09fc736300047802 */ /* 0x004fe20000000f00 */
[----:B------:R-:W-:Y:S01]  /*15290*/  IMAD.MOV.U32 R5, RZ, RZ, 0x3deac793 ;  /* 0x3deac793ff057424 */ /* 0x000fe200078e00ff */
[----:B------:R2:W-:Y:S01]  /*152a0*/  STL.64 [R1+0x6e8], R6 ;  /* 0x0006e80601007387 */ /* 0x0005e20000100a00 */
[----:B-1----:R-:W-:-:S03]  /*152b0*/  IMAD.MOV.U32 R18, RZ, RZ, 0x13f7775a ;  /* 0x13f7775aff127424 */ /* 0x002fc600078e00ff */
[----:B------:R1:W-:Y:S01]  /*152c0*/  STL.64 [R1+0x6f0], R8 ;  /* 0x0006f00801007387 */ /* 0x0003e20000100a00 */
[----:B------:R-:W-:Y:S01]  /*152d0*/  MOV R19, 0xbd8da966 ;  /* 0xbd8da96600137802 */ /* 0x000fe20000000f00 */
[----:B0-----:R-:W-:Y:S02]  /*152e0*/  IMAD.MOV.U32 R20, RZ, RZ, 0x1cc96982 ;  /* 0x1cc96982ff147424 */ /* 0x001fe400078e00ff */
[----:B------:R0:W-:Y:S01]  /*152f0*/  STL.64 [R1+0x658], R28 ;  /* 0x0006581c01007387 */ /* 0x0001e20000100a00 */
[----:B------:R-:W-:Y:S02]  /*15300*/  IMAD.MOV.U32 R21, RZ, RZ, -0x40bc7201 ;  /* 0xbf438dffff157424 */ /* 0x000fe400078e00ff */
[----:B--2---:R-:W-:Y:S01]  /*15310*/  IMAD.MOV.U32 R6, RZ, RZ, 0x3aebc9b7 ;  /* 0x3aebc9b7ff067424 */ /* 0x004fe200078e00ff */
[----:B------:R2:W-:Y:S01]  /*15320*/  STL.64 [R1+0x678], R24 ;  /* 0x0006781801007387 */ /* 0x0005e20000100a00 */
[----:B------:R-:W-:Y:S01]  /*15330*/  IMAD.MOV.U32 R7, RZ, RZ, -0x40e9c580 ;  /* 0xbf163a80ff077424 */ /* 0x000fe200078e00ff */
[----:B-1----:R-:W-:Y:S01]  /*15340*/  MOV R8, 0x36172b0 ;  /* 0x036172b000087802 */ /* 0x002fe20000000f00 */
[----:B------:R-:W-:Y:S01]  /*15350*/  IMAD.MOV.U32 R9, RZ, RZ, 0x3f100120 ;  /* 0x3f100120ff097424 */ /* 0x000fe200078e00ff */
[----:B------:R1:W-:Y:S01]  /*15360*/  STL.64 [R1+0x680], R26 ;  /* 0x0006801a01007387 */ /* 0x0003e20000100a00 */
[----:B0-----:R-:W-:-:S03]  /*15370*/  IMAD.MOV.U32 R28, RZ, RZ, 0x3b2187a2 ;  /* 0x3b2187a2ff1c7424 */ /* 0x001fc600078e00ff */
[----:B------:R0:W-:Y:S01]  /*15380*/  STL.64 [R1+0x6c0], R22 ;  /* 0x0006c01601007387 */ /* 0x0001e20000100a00 */
[----:B------:R-:W-:Y:S01]  /*15390*/  IMAD.MOV.U32 R29, RZ, RZ, -0x4172a662 ;  /* 0xbe8d599eff1d7424 */ /* 0x000fe200078e00ff */
[----:B--2---:R-:W-:Y:S02]  /*153a0*/  MOV R24, 0x6d84752e ;  /* 0x6d84752e00187802 */ /* 0x004fe40000000f00 */
[----:B------:R2:W-:Y:S01]  /*153b0*/  STL.64 [R1+0x6e0], R4 ;  /* 0x0006e00401007387 */ /* 0x0005e20000100a00 */
[----:B------:R-:W-:Y:S02]  /*153c0*/  IMAD.MOV.U32 R25, RZ, RZ, 0x3e3663fd ;  /* 0x3e3663fdff197424 */ /* 0x000fe400078e00ff */
[----:B-1----:R-:W-:Y:S01]  /*153d0*/  IMAD.MOV.U32 R26, RZ, RZ, -0xf204d96 ;  /* 0xf0dfb26aff1a7424 */ /* 0x002fe200078e00ff */
[----:B------:R-:W-:Y:S01]  /*153e0*/  MOV R27, 0xbe180990 ;  /* 0xbe180990001b7802 */ /* 0x000fe20000000f00 */
[----:B------:R1:W-:Y:S01]  /*153f0*/  STL.64 [R1+0x700], R18 ;  /* 0x0007001201007387 */ /* 0x0003e20000100a00 */
[----:B0-----:R-:W-:Y:S01]  /*15400*/  MOV R22, 0x9b7913ea ;  /* 0x9b7913ea00167802 */ /* 0x001fe20000000f00 */
[----:B------:R-:W-:-:S02]  /*15410*/  IMAD.MOV.U32 R23, RZ, RZ, -0x40ed1ce1 ;  /* 0xbf12e31fff177424 */ /* 0x000fc400078e00ff */
[----:B------:R0:W-:Y:S01]  /*15420*/  STL.64 [R1+0x708], R20 ;  /* 0x0007081401007387 */ /* 0x0001e20000100a00 */
[----:B--2---:R-:W-:Y:S01]  /*15430*/  IMAD.MOV.U32 R4, RZ, RZ, -0x373140ea ;  /* 0xc8cebf16ff047424 */ /* 0x004fe200078e00ff */
[----:B------:R-:W-:Y:S02]  /*15440*/  MOV R5, 0x3e886c71 ;  /* 0x3e886c7100057802 */ /* 0x000fe40000000f00 */
[----:B------:R2:W-:Y:S04]  /*15450*/  STL.64 [R1+0x738], R6 ;  /* 0x0007380601007387 */ /* 0x0005e80000100a00 */
[----:B------:R3:W-:Y:S01]  /*15460*/  STL.64 [R1+0x740], R8 ;  /* 0x0007400801007387 */ /* 0x0007e20000100a00 */
[----:B-1----:R-:W-:Y:S02]  /*15470*/  IMAD.MOV.U32 R18, RZ, RZ, -0x1741ccd0 ;  /* 0xe8be3330ff127424 */ /* 0x002fe400078e00ff */
[----:B------:R-:W-:Y:S01]  /*15480*/  IMAD.MOV.U32 R19, RZ, RZ, -0x41f18fe8 ;  /* 0xbe0e7018ff137424 */ /* 0x000fe200078e00ff */
[----:B0-----:R-:W-:Y:S01]  /*15490*/  MOV R20, 0xd892e1a9 ;  /* 0xd892e1a900147802 */ /* 0x001fe20000000f00 */
[----:B------:R-:W-:Y:S01]  /*154a0*/  IMAD.MOV.U32 R21, RZ, RZ, 0x3ed2fe63 ;  /* 0x3ed2fe63ff157424 */ /* 0x000fe200078e00ff */
[----:B------:R0:W-:Y:S01]  /*154b0*/  STL.64 [R1+0x6a8], R28 ;  /* 0x0006a81c01007387 */ /* 0x0001e20000100a00 */
[----:B--2---:R-:W-:Y:S01]  /*154c0*/  MOV R6, 0x9d310d85 ;  /* 0x9d310d8500067802 */ /* 0x004fe20000000f00 */
[----:B------:R-:W-:-:S02]  /*154d0*/  IMAD.MOV.U32 R7, RZ, RZ, -0x41a4f541 ;  /* 0xbe5b0abfff077424 */ /* 0x000fc400078e00ff */
[----:B------:R1:W-:Y:S01]  /*154e0*/  STL.64 [R1+0x6c8], R24 ;  /* 0x0006c81801007387 */ /* 0x0003e20000100a00 */
[----:B---3--:R-:W-:Y:S01]  /*154f0*/  IMAD.MOV.U32 R8, RZ, RZ, 0x44652279 ;  /* 0x44652279ff087424 */ /* 0x008fe200078e00ff */
[----:B------:R-:W-:Y:S02]  /*15500*/  MOV R9, 0xbd0706d6 ;  /* 0xbd0706d600097802 */ /* 0x000fe40000000f00 */
[----:B------:R2:W-:Y:S04]  /*15510*/  STL.64 [R1+0x6d0], R26 ;  /* 0x0006d01a01007387 */ /* 0x0005e80000100a00 */
[----:B------:R3:W-:Y:S01]  /*15520*/  STL.64 [R1+0x710], R22 ;  /* 0x0007101601007387 */ /* 0x0007e20000100a00 */
[----:B0-----:R-:W-:Y:S01]  /*15530*/  MOV R28, 0xa6572e09 ;  /* 0xa6572e09001c7802 */ /* 0x001fe20000000f00 */
[----:B------:R-:W-:-:S02]  /*15540*/  IMAD.MOV.U32 R29, RZ, RZ, -0x43a8864c ;  /* 0xbc5779b4ff1d7424 */ /* 0x000fc400078e00ff */
[----:B------:R0:W-:Y:S01]  /*15550*/  STL.64 [R1+0x730], R4 ;  /* 0x0007300401007387 */ /* 0x0001e20000100a00 */
[----:B-1----:R-:W-:Y:S01]  /*15560*/  IMAD.MOV.U32 R24, RZ, RZ, -0x447da7d7 ;  /* 0xbb825829ff187424 */ /* 0x002fe200078e00ff */
[----:B------:R-:W-:Y:S01]  /*15570*/  MOV R25, 0x3f463969 ;  /* 0x3f46396900197802 */ /* 0x000fe20000000f00 */
[----:B--2---:R-:W-:Y:S01]  /*15580*/  IMAD.MOV.U32 R26, RZ, RZ, 0x582dd0a5 ;  /* 0x582dd0a5ff1a7424 */ /* 0x004fe200078e00ff */
[----:B------:R1:W-:Y:S01]  /*15590*/  STL.64 [R1+0x750], R18 ;  /* 0x0007501201007387 */ /* 0x0003e20000100a00 */
[----:B------:R-:W-:Y:S02]  /*155a0*/  IMAD.MOV.U32 R27, RZ, RZ, -0x40bb060e ;  /* 0xbf44f9f2ff1b7424 */ /* 0x000fe400078e00ff */
[----:B---3--:R-:W-:Y:S01]  /*155b0*/  IMAD.MOV.U32 R22, RZ, RZ, -0x576e2746 ;  /* 0xa891d8baff167424 */ /* 0x008fe200078e00ff */
[----:B------:R-:W-:Y:S01]  /*155c0*/  MOV R23, 0xbec7d8d3 ;  /* 0xbec7d8d300177802 */ /* 0x000fe20000000f00 */
[----:B------:R2:W-:Y:S01]  /*155d0*/  STL.64 [R1+0x758], R20 ;  /* 0x0007581401007387 */ /* 0x0005e20000100a00 */
[----:B0-----:R-:W-:-:S02]  /*155e0*/  IMAD.MOV.U32 R4, RZ, RZ, -0x5b2caf32 ;  /* 0xa4d350ceff047424 */ /* 0x001fc400078e00ff */
[----:B------:R-:W-:Y:S01]  /*155f0*/  IMAD.MOV.U32 R5, RZ, RZ, 0x3e77ca3d ;  /* 0x3e77ca3dff057424 */ /* 0x000fe200078e00ff */
[----:B------:R0:W-:Y:S01]  /*15600*/  STL.64 [R1+0x788], R6 ;  /* 0x0007880601007387 */ /* 0x0001e20000100a00 */
[----:B-1----:R-:W-:Y:S01]  /*15610*/  MOV R18, 0xd2fffd4f ;  /* 0xd2fffd4f00127802 */ /* 0x002fe20000000f00 */
[----:B------:R-:W-:Y:S02]  /*15620*/  IMAD.MOV.U32 R19, RZ, RZ, -0x41ddbb46 ;  /* 0xbe2244baff137424 */ /* 0x000fe400078e00ff */
[----:B------:R1:W-:Y:S01]  /*15630*/  STL.64 [R1+0x790], R8 ;  /* 0x0007900801007387 */ /* 0x0003e20000100a00 */
[----:B--2---:R-:W-:Y:S01]  /*15640*/  IMAD.MOV.U32 R20, RZ, RZ, -0x6523334a ;  /* 0x9adcccb6ff147424 */ /* 0x004fe200078e00ff */
[----:B------:R-:W-:Y:S02]  /*15650*/  MOV R21, 0x3e03b654 ;  /* 0x3e03b65400157802 */ /* 0x000fe40000000f00 */
[----:B------:R2:W-:Y:S01]  /*15660*/  STL.64 [R1+0x6f8], R28 ;  /* 0x0006f81c01007387 */ /* 0x0005e20000100a00 */
[----:B0-----:R-:W-:Y:S01]  /*15670*/  IMAD.MOV.U32 R6, RZ, RZ, -0x508a9322 ;  /* 0xaf756cdeff067424 */ /* 0x001fe200078e00ff */
[----:B------:R-:W-:-:S02]  /*15680*/  MOV R7, 0xbf5f5dbc ;  /* 0xbf5f5dbc00077802 */ /* 0x000fc40000000f00 */
[----:B------:R0:W-:Y:S01]  /*15690*/  STL.64 [R1+0x718], R24 ;  /* 0x0007181801007387 */ /* 0x0001e20000100a00 */
[----:B-1----:R-:W-:Y:S02]  /*156a0*/  IMAD.MOV.U32 R8, RZ, RZ, -0xe4b96af ;  /* 0xf1b46951ff087424 */ /* 0x002fe400078e00ff */
[----:B------:R-:W-:Y:S01]  /*156b0*/  IMAD.MOV.U32 R9, RZ, RZ, 0x3f522b37 ;  /* 0x3f522b37ff097424 */ /* 0x000fe200078e00ff */
[----:B------:R1:W-:Y:S01]  /*156c0*/  STL.64 [R1+0x720], R26 ;  /* 0x0007201a01007387 */ /* 0x0003e20000100a00 */
[----:B--2---:R-:W-:Y:S01]  /*156d0*/  IMAD.MOV.U32 R28, RZ, RZ, -0x3b72c844 ;  /* 0xc48d37bcff1c7424 */ /* 0x004fe200078e00ff */
[----:B------:R-:W-:Y:S02]  /*156e0*/  MOV R29, 0xbef618fc ;  /* 0xbef618fc001d7802 */ /* 0x000fe40000000f00 */
[----:B------:R2:W-:Y:S01]  /*156f0*/  STL.64 [R1+0x760], R22 ;  /* 0x0007601601007387 */ /* 0x0005e20000100a00 */
[----:B0-----:R-:W-:-:S03]  /*15700*/  IMAD.MOV.U32 R24, RZ, RZ, -0xd84d818 ;  /* 0xf27b27e8ff187424 */ /* 0x001fc600078e00ff */
[----:B------:R0:W-:Y:S01]  /*15710*/  STL.64 [R1+0x780], R4 ;  /* 0x0007800401007387 */ /* 0x0001e20000100a00 */
[----:B------:R-:W-:Y:S01]  /*15720*/  IMAD.MOV.U32 R25, RZ, RZ, 0x3ead3850 ;  /* 0x3ead3850ff197424 */ /* 0x000fe200078e00ff */
[----:B-1----:R-:W-:Y:S01]  /*15730*/  MOV R26, 0x807110d2 ;  /* 0x807110d2001a7802 */ /* 0x002fe20000000f00 */
[----:B------:R-:W-:Y:S01]  /*15740*/  IMAD.MOV.U32 R27, RZ, RZ, 0x3d903901 ;  /* 0x3d903901ff1b7424 */ /* 0x000fe200078e00ff */
[----:B------:R1:W-:Y:S01]  /*15750*/  STL.64 [R1+0x7a0], R18 ;  /* 0x0007a01201007387 */ /* 0x0003e20000100a00 */
[----:B--2---:R-:W-:Y:S02]  /*15760*/  IMAD.MOV.U32 R22, RZ, RZ, -0x5f439432 ;  /* 0xa0bc6bceff167424 */ /* 0x004fe400078e00ff */
[----:B------:R-:W-:Y:S01]  /*15770*/  IMAD.MOV.U32 R23, RZ, RZ, -0x43f42449 ;  /* 0xbc0bdbb7ff177424 */ /* 0x000fe200078e00ff */
[----:B------:R2:W-:Y:S01]  /*15780*/  STL.64 [R1+0x7a8], R20 ;  /* 0x0007a81401007387 */ /* 0x0005e20000100a00 */
[----:B0-----:R-:W-:Y:S01]  /*15790*/  MOV R4, 0x684527bf ;  /* 0x684527bf00047802 */ /* 0x001fe20000000f00 */
[----:B------:R-:W-:-:S02]  /*157a0*/  IMAD.MOV.U32 R5, RZ, RZ, 0x3f55d4ae ;  /* 0x3f55d4aeff057424 */ /* 0x000fc400078e00ff */
[----:B------:R0:W-:Y:S01]  /*157b0*/  STL.64 [R1+0x7d8], R6 ;  /* 0x0007d80601007387 */ /* 0x0001e20000100a00 */
[----:B-1----:R-:W-:-:S03]  /*157c0*/  IMAD.MOV.U32 R18, RZ, RZ, -0x675acd41 ;  /* 0x98a532bfff127424 */ /* 0x002fc600078e00ff */
[----:B------:R1:W-:Y:S01]  /*157d0*/  STL.64 [R1+0x7e0], R8 ;  /* 0x0007e00801007387 */ /* 0x0003e20000100a00 */
[----:B------:R-:W-:Y:S01]  /*157e0*/  MOV R19, 0xbf40aba9 ;  /* 0xbf40aba900137802 */ /* 0x000fe20000000f00 */
[----:B--2---:R-:W-:Y:S02]  /*157f0*/  IMAD.MOV.U32 R20, RZ, RZ, -0x4ad3ccbb ;  /* 0xb52c3345ff147424 */ /* 0x004fe400078e00ff */
[----:B------:R2:W-:Y:S01]  /*15800*/  STL.64 [R1+0x748], R28 ;  /* 0x0007481c01007387 */ /* 0x0005e20000100a00 */
[----:B------:R-:W-:Y:S02]  /*15810*/  IMAD.MOV.U32 R21, RZ, RZ, 0x3f3c01c0 ;  /* 0x3f3c01c0ff157424 */ /* 0x000fe400078e00ff */
[----:B0-----:R-:W-:Y:S01]  /*15820*/  IMAD.MOV.U32 R6, RZ, RZ, -0x10765ed6 ;  /* 0xef89a12aff067424 */ /* 0x001fe200078e00ff */
[----:B------:R0:W-:Y:S01]  /*15830*/  STL.64 [R1+0x768], R24 ;  /* 0x0007681801007387 */ /* 0x0001e20000100a00 */
[----:B------:R-:W-:Y:S01]  /*15840*/  IMAD.MOV.U32 R7, RZ, RZ, 0x3dcaa0a6 ;  /* 0x3dcaa0a6ff077424 */ /* 0x000fe200078e00ff */
[----:B-1----:R-:W-:Y:S01]  /*15850*/  MOV R8, 0x8c7220b7 ;  /* 0x8c7220b700087802 */ /* 0x002fe20000000f00 */
[----:B------:R-:W-:Y:S01]  /*15860*/  IMAD.MOV.U32 R9, RZ, RZ, -0x413dfaa8 ;  /* 0xbec20558ff097424 */ /* 0x000fe200078e00ff */
[----:B------:R1:W-:Y:S01]  /*15870*/  STL.64 [R1+0x770], R26 ;  /* 0x0007701a01007387 */ /* 0x0003e20000100a00 */
[----:B--2---:R-:W-:-:S03]  /*15880*/  IMAD.MOV.U32 R28, RZ, RZ, 0x16605be3 ;  /* 0x16605be3ff1c7424 */ /* 0x004fc600078e00ff */
[----:B------:R2:W-:Y:S01]  /*15890*/  STL.64 [R1+0x7b0], R22 ;  /* 0x0007b01601007387 */ /* 0x0005e20000100a00 */
[----:B------:R-:W-:Y:S01]  /*158a0*/  IMAD.MOV.U32 R29, RZ, RZ, 0x3e30bcbd ;  /* 0x3e30bcbdff1d7424 */ /* 0x000fe200078e00ff */
[----:B0-----:R-:W-:Y:S02]  /*158b0*/  MOV R24, 0xfd72ae16 ;  /* 0xfd72ae1600187802 */ /* 0x001fe40000000f00 */
[----:B------:R0:W-:Y:S01]  /*158c0*/  STL.64 [R1+0x7d0], R4 ;  /* 0x0007d00401007387 */ /* 0x0001e20000100a00 */
[----:B------:R-:W-:Y:S02]  /*158d0*/  IMAD.MOV.U32 R25, RZ, RZ, -0x4229c0f4 ;  /* 0xbdd63f0cff197424 */ /* 0x000fe400078e00ff */
[----:B-1----:R-:W-:Y:S01]  /*158e0*/  IMAD.MOV.U32 R26, RZ, RZ, -0x7738c013 ;  /* 0x88c73fedff1a7424 */ /* 0x002fe200078e00ff */
[----:B------:R-:W-:Y:S01]  /*158f0*/  MOV R27, 0x3dc74cd6 ;  /* 0x3dc74cd6001b7802 */ /* 0x000fe20000000f00 */
[----:B------:R1:W-:Y:S01]  /*15900*/  STL.64 [R1+0x7f0], R18 ;  /* 0x0007f01201007387 */ /* 0x0003e20000100a00 */
[----:B--2---:R-:W-:Y:S01]  /*15910*/  MOV R22, 0x82f9d22a ;  /* 0x82f9d22a00167802 */ /* 0x004fe20000000f00 */
[----:B------:R-:W-:-:S02]  /*15920*/  IMAD.MOV.U32 R23, RZ, RZ, -0x40d9e71c ;  /* 0xbf2618e4ff177424 */ /* 0x000fc400078e00ff */
[----:B------:R2:W-:Y:S01]  /*15930*/  STL.64 [R1+0x7f8], R20 ;  /* 0x0007f81401007387 */ /* 0x0005e20000100a00 */
[----:B0-----:R-:W-:Y:S01]  /*15940*/  IMAD.MOV.U32 R4, RZ, RZ, -0x9f8794f ;  /* 0xf60786b1ff047424 */ /* 0x001fe200078e00ff */
[----:B------:R-:W-:Y:S02]  /*15950*/  MOV R5, 0x3ee5ea3a ;  /* 0x3ee5ea3a00057802 */ /* 0x000fe40000000f00 */
[----:B------:R0:W-:Y:S04]  /*15960*/  STL.64 [R1+0x828], R6 ;  /* 0x0008280601007387 */ /* 0x0001e80000100a00 */
[----:B------:R3:W-:Y:S01]  /*15970*/  STL.64 [R1+0x830], R8 ;  /* 0x0008300801007387 */ /* 0x0007e20000100a00 */
[----:B-1----:R-:W-:Y:S02]  /*15980*/  IMAD.MOV.U32 R18, RZ, RZ, 0x52fc4d58 ;  /* 0x52fc4d58ff127424 */ /* 0x002fe400078e00ff */
[----:B------:R-:W-:Y:S01]  /*15990*/  IMAD.MOV.U32 R19, RZ, RZ, -0x4164f541 ;  /* 0xbe9b0abfff137424 */ /* 0x000fe200078e00ff */
[----:B--2---:R-:W-:Y:S01]  /*159a0*/  MOV R20, 0xb7553f43 ;  /* 0xb7553f4300147802 */ /* 0x004fe20000000f00 */
[----:B------:R-:W-:Y:S01]  /*159b0*/  IMAD.MOV.U32 R21, RZ, RZ, -0x42b74682 ;  /* 0xbd48b97eff157424 */ /* 0x000fe200078e00ff */
[----:B------:R1:W-:Y:S01]  /*159c0*/  STL.64 [R1+0x798], R28 ;  /* 0x0007981c01007387 */ /* 0x0003e20000100a00 */
[----:B0-----:R-:W-:Y:S01]  /*159d0*/  MOV R6, 0x2f6afa8a ;  /* 0x2f6afa8a00067802 */ /* 0x001fe20000000f00 */
[----:B------:R-:W-:-:S02]  /*159e0*/  IMAD.MOV.U32 R7, RZ, RZ, 0x3e10bf3a ;  /* 0x3e10bf3aff077424 */ /* 0x000fc400078e00ff */
[----:B------:R0:W-:Y:S01]  /*159f0*/  STL.64 [R1+0x7b8], R24 ;  /* 0x0007b81801007387 */ /* 0x0001e20000100a00 */
[----:B---3--:R-:W-:Y:S01]  /*15a00*/  IMAD.MOV.U32 R8, RZ, RZ, -0x4408c63a ;  /* 0xbbf739c6ff087424 */ /* 0x008fe200078e00ff */
[----:B------:R-:W-:Y:S02]  /*15a10*/  MOV R9, 0xbdf22546 ;  /* 0xbdf2254600097802 */ /* 0x000fe40000000f00 */
[----:B------:R2:W-:Y:S04]  /*15a20*/  STL.64 [R1+0x7c0], R26 ;  /* 0x0007c01a01007387 */ /* 0x0005e80000100a00 */
[----:B------:R3:W-:Y:S01]  /*15a30*/  STL.64 [R1+0x800], R22 ;  /* 0x0008001601007387 */ /* 0x0007e20000100a00 */
[----:B-1----:R-:W-:Y:S01]  /*15a40*/  MOV R28, 0x61e90004 ;  /* 0x61e90004001c7802 */ /* 0x002fe20000000f00 */
[----:B------:R-:W-:-:S02]  /*15a50*/  IMAD.MOV.U32 R29, RZ, RZ, 0x3eb0a9ef ;  /* 0x3eb0a9efff1d7424 */ /* 0x000fc400078e00ff */
[----:B------:R1:W-:Y:S01]  /*15a60*/  STL.64 [R1+0x820], R4 ;  /* 0x0008200401007387 */ /* 0x0003e20000100a00 */
[----:B0-----:R-:W-:Y:S01]  /*15a70*/  IMAD.MOV.U32 R24, RZ, RZ, 0x6f571329 ;  /* 0x6f571329ff187424 */ /* 0x001fe200078e00ff */
[----:B------:R-:W-:Y:S01]  /*15a80*/  MOV R25, 0xbe41759e ;  /* 0xbe41759e00197802 */ /* 0x000fe20000000f00 */
[----:B--2---:R-:W-:Y:S01]  /*15a90*/  IMAD.MOV.U32 R26, RZ, RZ, 0x37b4e130 ;  /* 0x37b4e130ff1a7424 */ /* 0x004fe200078e00ff */
[----:B------:R0:W-:Y:S01]  /*15aa0*/  STL.64 [R1+0x840], R18 ;  /* 0x0008401201007387 */ /* 0x0001e20000100a00 */
[----:B------:R-:W-:Y:S02]  /*15ab0*/  IMAD.MOV.U32 R27, RZ, RZ, 0x3f07bdf8 ;  /* 0x3f07bdf8ff1b7424 */ /* 0x000fe400078e00ff */
[----:B---3--:R-:W-:Y:S01]  /*15ac0*/  IMAD.MOV.U32 R22, RZ, RZ, -0x59bf0808 ;  /* 0xa640f7f8ff167424 */ /* 0x008fe200078e00ff */
[----:B------:R-:W-:Y:S01]  /*15ad0*/  MOV R23, 0x3e72d454 ;  /* 0x3e72d45400177802 */ /* 0x000fe20000000f00 */
[----:B------:R2:W-:Y:S01]  /*15ae0*/  STL.64 [R1+0x848], R20 ;  /* 0x0008481401007387 */ /* 0x0005e20000100a00 */
[----:B-1----:R-:W-:-:S02]  /*15af0*/  IMAD.MOV.U32 R4, RZ, RZ, -0x2a82d63d ;  /* 0xd57d29c3ff047424 */ /* 0x002fc400078e00ff */
[----:B------:R-:W-:Y:S01]  /*15b00*/  IMAD.MOV.U32 R5, RZ, RZ, -0x41e1694f ;  /* 0xbe1e96b1ff057424 */ /* 0x000fe200078e00ff */
[----:B------:R1:W-:Y:S01]  /*15b10*/  STL.64 [R1+0x878], R6 ;  /* 0x0008780601007387 */ /* 0x0003e20000100a00 */
[----:B0-----:R-:W-:Y:S01]  /*15b20*/  MOV R18, 0x207b9023 ;  /* 0x207b902300127802 */ /* 0x001fe20000000f00 */
[----:B------:R-:W-:Y:S02]  /*15b30*/  IMAD.MOV.U32 R19, RZ, RZ, 0x3dc4b273 ;  /* 0x3dc4b273ff137424 */ /* 0x000fe400078e00ff */
[----:B------:R0:W-:Y:S01]  /*15b40*/  STL.64 [R1+0x880], R8 ;  /* 0x0008800801007387 */ /* 0x0001e20000100a00 */
[----:B--2---:R-:W-:Y:S01]  /*15b50*/  IMAD.MOV.U32 R20, RZ, RZ, -0x5713a6fc ;  /* 0xa8ec5904ff147424 */ /* 0x004fe200078e00ff */
[----:B------:R-:W-:Y:S02]  /*15b60*/  MOV R21, 0x3f59e1db ;  /* 0x3f59e1db00157802 */ /* 0x000fe40000000f00 */
[----:B------:R2:W-:Y:S01]  /*15b70*/  STL.64 [R1+0x7e8], R28 ;  /* 0x0007e81c01007387 */ /* 0x0005e20000100a00 */
[----:B-1----:R-:W-:Y:S01]  /*15b80*/  IMAD.MOV.U32 R6, RZ, RZ, 0x7a227118 ;  /* 0x7a227118ff067424 */ /* 0x002fe200078e00ff */
[----:B------:R-:W-:-:S02]  /*15b90*/  MOV R7, 0x3f37bf3a ;  /* 0x3f37bf3a00077802 */ /* 0x000fc40000000f00 */
[----:B------:R1:W-:Y:S01]  /*15ba0*/  STL.64 [R1+0x808], R24 ;  /* 0x0008081801007387 */ /* 0x0003e20000100a00 */
[----:B0-----:R-:W-:Y:S02]  /*15bb0*/  IMAD.MOV.U32 R8, RZ, RZ, 0x5d1a742a ;  /* 0x5d1a742aff087424 */ /* 0x001fe400078e00ff */
[----:B------:R-:W-:Y:S01]  /*15bc0*/  IMAD.MOV.U32 R9, RZ, RZ, -0x40cd8e3d ;  /* 0xbf3271c3ff097424 */ /* 0x000fe200078e00ff */
[----:B------:R0:W-:Y:S01]  /*15bd0*/  STL.64 [R1+0x810], R26 ;  /* 0x0008101a01007387 */ /* 0x0001e20000100a00 */
[----:B--2---:R-:W-:Y:S01]  /*15be0*/  IMAD.MOV.U32 R28, RZ, RZ, 0x71a80133 ;  /* 0x71a80133ff1c7424 */ /* 0x004fe200078e00ff */
[----:B------:R-:W-:Y:S02]  /*15bf0*/  MOV R29, 0x3eb64d99 ;  /* 0x3eb64d99001d7802 */ /* 0x000fe40000000f00 */
[----:B------:R2:W-:Y:S01]  /*15c00*/  STL.64 [R1+0x850], R22 ;  /* 0x0008501601007387 */ /* 0x0005e20000100a00 */
[----:B-1----:R-:W-:-:S03]  /*15c10*/  IMAD.MOV.U32 R24, RZ, RZ, -0x353f599d ;  /* 0xcac0a663ff187424 */ /* 0x002fc600078e00ff */
[----:B------:R1:W-:Y:S01]  /*15c20*/  STL.64 [R1+0x870], R4 ;  /* 0x0008700401007387 */ /* 0x0003e20000100a00 */
[----:B------:R-:W-:Y:S01]  /*15c30*/  IMAD.MOV.U32 R25, RZ, RZ, -0x419a4e63 ;  /* 0xbe65b19dff197424 */ /* 0x000fe200078e00ff */
[----:B0-----:R-:W-:Y:S01]  /*15c40*/  MOV R26, 0xb486f0da ;  /* 0xb486f0da001a7802 */ /* 0x001fe20000000f00 */
[----:B------:R-:W-:Y:S01]  /*15c50*/  IMAD.MOV.U32 R27, RZ, RZ, 0x3e48a3e9 ;  /* 0x3e48a3e9ff1b7424 */ /* 0x000fe200078e00ff */
[----:B------:R0:W-:Y:S01]  /*15c60*/  STL.64 [R1+0x890], R18 ;  /* 0x0008901201007387 */ /* 0x0001e20000100a00 */
[----:B--2---:R-:W-:Y:S02]  /*15c70*/  IMAD.MOV.U32 R22, RZ, RZ, 0x1144693f ;  /* 0x1144693fff167424 */ /* 0x004fe400078e00ff */
[----:B------:R-:W-:Y:S01]  /*15c80*/  IMAD.MOV.U32 R23, RZ, RZ, 0x3f254d24 ;  /* 0x3f254d24ff177424 */ /* 0x000fe200078e00ff */
[----:B------:R2:W-:Y:S01]  /*15c90*/  STL.64 [R1+0x898], R20 ;  /* 0x0008981401007387 */ /* 0x0005e20000100a00 */
[----:B-1----:R-:W-:Y:S01]  /*15ca0*/  MOV R4, 0x5a61360f ;  /* 0x5a61360f00047802 */ /* 0x002fe20000000f00 */
[----:B------:R-:W-:-:S02]  /*15cb0*/  IMAD.MOV.U32 R5, RZ, RZ, -0x4165370d ;  /* 0xbe9ac8f3ff057424 */ /* 0x000fc400078e00ff */
[----:B------:R1:W-:Y:S01]  /*15cc0*/  STL.64 [R1+0x8c8], R6 ;  /* 0x0008c80601007387 */ /* 0x0003e20000100a00 */
[----:B0-----:R-:W-:-:S03]  /*15cd0*/  IMAD.MOV.U32 R18, RZ, RZ, -0x4b782bd7 ;  /* 0xb487d429ff127424 */ /* 0x001fc600078e00ff */
[----:B------:R0:W-:Y:S01]  /*15ce0*/  STL.64 [R1+0x8d0], R8 ;  /* 0x0008d00801007387 */ /* 0x0001e20000100a00 */
[----:B------:R-:W-:Y:S01]  /*15cf0*/  MOV R19, 0x3e223870 ;  /* 0x3e22387000137802 */ /* 0x000fe20000000f00 */
[----:B--2---:R-:W-:Y:S02]  /*15d00*/  IMAD.MOV.U32 R20, RZ, RZ, 0x1069b36a ;  /* 0x1069b36aff147424 */ /* 0x004fe400078e00ff */
[----:B------:R2:W-:Y:S01]  /*15d10*/  STL.64 [R1+0x838], R28 ;  /* 0x0008381c01007387 */ /* 0x0005e20000100a00 */
[----:B------:R-:W-:Y:S02]  /*15d20*/  IMAD.MOV.U32 R21, RZ, RZ, -0x4104f7e4 ;  /* 0xbefb081cff157424 */ /* 0x000fe400078e00ff */
[----:B-1----:R-:W-:Y:S01]  /*15d30*/  IMAD.MOV.U32 R6, RZ, RZ, -0x104483b7 ;  /* 0xefbb7c49ff067424 */ /* 0x002fe200078e00ff */
[----:B------:R1:W-:Y:S01]  /*15d40*/  STL.64 [R1+0x858], R24 ;  /* 0x0008581801007387 */ /* 0x0003e20000100a00 */
[----:B------:R-:W-:Y:S01]  /*15d50*/  IMAD.MOV.U32 R7, RZ, RZ, 0x3e8bb865 ;  /* 0x3e8bb865ff077424 */ /* 0x000fe200078e00ff */
[----:B0-----:R-:W-:Y:S01]  /*15d60*/  MOV R8, 0xe6f7598a ;  /* 0xe6f7598a00087802 */ /* 0x001fe20000000f00 */
[----:B------:R-:W-:Y:S01]  /*15d70*/  IMAD.MOV.U32 R9, RZ, RZ, 0x3d2a4c4e ;  /* 0x3d2a4c4eff097424 */ /* 0x000fe200078e00ff */
[----:B------:R0:W-:Y:S01]  /*15d80*/  STL.64 [R1+0x860], R26 ;  /* 0x0008601a01007387 */ /* 0x0001e20000100a00 */
[----:B--2---:R-:W-:-:S03]  /*15d90*/  IMAD.MOV.U32 R28, RZ, RZ, -0x72c8fe5a ;  /* 0x8d3701a6ff1c7424 */ /* 0x004fc600078e00ff */
[----:B------:R2:W-:Y:S01]  /*15da0*/  STL.64 [R1+0x8a0], R22 ;  /* 0x0008a01601007387 */ /* 0x0005e20000100a00 */
[----:B------:R-:W-:Y:S01]  /*15db0*/  IMAD.MOV.U32 R29, RZ, RZ, 0x3c5ab961 ;  /* 0x3c5ab961ff1d7424 */ /* 0x000fe200078e00ff */
[----:B-1----:R-:W-:Y:S02]  /*15dc0*/  MOV R24, 0x5b5e0240 ;  /* 0x5b5e024000187802 */ /* 0x002fe40000000f00 */
[----:B------:R1:W-:Y:S01]  /*15dd0*/  STL.64 [R1+0x8c0], R4 ;  /* 0x0008c00401007387 */ /* 0x0003e20000100a00 */
[----:B------:R-:W-:Y:S02]  /*15de0*/  IMAD.MOV.U32 R25, RZ, RZ, -0x409f18dc ;  /* 0xbf60e724ff197424 */ /* 0x000fe400078e00ff */
[----:B0-----:R-:W-:Y:S01]  /*15df0*/  IMAD.MOV.U32 R26, RZ, RZ, 0x8721041 ;  /* 0x08721041ff1a7424 */ /* 0x001fe200078e00ff */
[----:B------:R-:W-:Y:S01]  /*15e00*/  MOV R27, 0x3f6185be ;  /* 0x3f6185be001b7802 */ /* 0x000fe20000000f00 */
[----:B------:R0:W-:Y:S01]  /*15e10*/  STL.64 [R1+0x8e0], R18 ;  /* 0x0008e01201007387 */ /* 0x0001e20000100a00 */
[----:B--2---:R-:W-:Y:S01]  /*15e20*/  MOV R22, 0x8e42b54d ;  /* 0x8e42b54d00167802 */ /* 0x004fe20000000f00 */
[----:B------:R-:W-:-:S02]  /*15e30*/  IMAD.MOV.U32 R23, RZ, RZ, 0x3ef21f0d ;  /* 0x3ef21f0dff177424 */ /* 0x000fc400078e00ff */
[----:B------:R2:W-:Y:S01]  /*15e40*/  STL.64 [R1+0x8e8], R20 ;  /* 0x0008e81401007387 */ /* 0x0005e20000100a00 */
[----:B-1----:R-:W-:Y:S01]  /*15e50*/  IMAD.MOV.U32 R4, RZ, RZ, -0x3d13f3ae ;  /* 0xc2ec0c52ff047424 */ /* 0x002fe200078e00ff */
[----:B------:R-:W-:Y:S02]  /*15e60*/  MOV R5, 0xbea70cb7 ;  /* 0xbea70cb700057802 */ /* 0x000fe40000000f00 */
[----:B------:R1:W-:Y:S04]  /*15e70*/  STL.64 [R1+0x918], R6 ;  /* 0x0009180601007387 */ /* 0x0003e80000100a00 */
[----:B------:R3:W-:Y:S01]  /*15e80*/  STL.64 [R1+0x920], R8 ;  /* 0x0009200801007387 */ /* 0x0007e20000100a00 */
[----:B0-----:R-:W-:Y:S02]  /*15e90*/  IMAD.MOV.U32 R18, RZ, RZ, 0x6207f6ce ;  /* 0x6207f6ceff127424 */ /* 0x001fe400078e00ff */
[----:B------:R-:W-:Y:S01]  /*15ea0*/  IMAD.MOV.U32 R19, RZ, RZ, 0x3e55fafc ;  /* 0x3e55fafcff137424 */ /* 0x000fe200078e00ff */
[----:B--2---:R-:W-:Y:S01]  /*15eb0*/  MOV R20, 0x13f0801a ;  /* 0x13f0801a00147802 */ /* 0x004fe20000000f00 */
[----:B------:R-:W-:Y:S01]  /*15ec0*/  IMAD.MOV.U32 R21, RZ, RZ, -0x41c70cbf ;  /* 0xbe38f341ff157424 */ /* 0x000fe200078e00ff */
[----:B------:R0:W-:Y:S01]  /*15ed0*/  STL.64 [R1+0x888], R28 ;  /* 0x0008881c01007387 */ /* 0x0001e20000100a00 */
[----:B-1----:R-:W-:Y:S01]  /*15ee0*/  MOV R6, 0x9f4a401b ;  /* 0x9f4a401b00067802 */ /* 0x002fe20000000f00 */
[----:B------:R-:W-:-:S02]  /*15ef0*/  IMAD.MOV.U32 R7, RZ, RZ, 0x3f7a3a69 ;  /* 0x3f7a3a69ff077424 */ /* 0x000fc400078e00ff */
[----:B------:R1:W-:Y:S01]  /*15f00*/  STL.64 [R1+0x8a8], R24 ;  /* 0x0008a81801007387 */ /* 0x0003e20000100a00 */
[----:B---3--:R-:W-:Y:S01]  /*15f10*/  IMAD.MOV.U32 R8, RZ, RZ, 0x6f5e0e ;  /* 0x006f5e0eff087424 */ /* 0x008fe200078e00ff */
[----:B------:R-:W-:Y:S02]  /*15f20*/  MOV R9, 0xbf708d50 ;  /* 0xbf708d5000097802 */ /* 0x000fe40000000f00 */
[----:B------:R2:W-:Y:S04]  /*15f30*/  STL.64 [R1+0x8b0], R26 ;  /* 0x0008b01a01007387 */ /* 0x0005e80000100a00 */
[----:B------:R3:W-:Y:S01]  /*15f40*/  STL.64 [R1+0x8f0], R22 ;  /* 0x0008f01601007387 */ /* 0x0007e20000100a00 */
[----:B0-----:R-:W-:Y:S01]  /*15f50*/  MOV R28, 0xb8b91d61 ;  /* 0xb8b91d61001c7802 */ /* 0x001fe20000000f00 */
[----:B------:R-:W-:-:S02]  /*15f60*/  IMAD.MOV.U32 R29, RZ, RZ, 0x3f1b648c ;  /* 0x3f1b648cff1d7424 */ /* 0x000fc400078e00ff */
[----:B------:R0:W-:Y:S01]  /*15f70*/  STL.64 [R1+0x910], R4 ;  /* 0x0009100401007387 */ /* 0x0001e20000100a00 */
[----:B-1----:R-:W-:Y:S01]  /*15f80*/  IMAD.MOV.U32 R24, RZ, RZ, 0x22d07b2 ;  /* 0x022d07b2ff187424 */ /* 0x002fe200078e00ff */
[----:B------:R-:W-:Y:S01]  /*15f90*/  MOV R25, 0xbed7a962 ;  /* 0xbed7a96200197802 */ /* 0x000fe20000000f00 */
[----:B--2---:R-:W-:Y:S01]  /*15fa0*/  IMAD.MOV.U32 R26, RZ, RZ, -0x8d81d02 ;  /* 0xf727e2feff1a7424 */ /* 0x004fe200078e00ff */
[----:B------:R1:W-:Y:S01]  /*15fb0*/  STL.64 [R1+0x930], R18 ;  /* 0x0009301201007387 */ /* 0x0003e20000100a00 */
[----:B------:R-:W-:Y:S02]  /*15fc0*/  IMAD.MOV.U32 R27, RZ, RZ, -0x4257c1dd ;  /* 0xbda83e23ff1b7424 */ /* 0x000fe400078e00ff */
[----:B---3--:R-:W-:Y:S01]  /*15fd0*/  IMAD.MOV.U32 R22, RZ, RZ, 0x1d7f8951 ;  /* 0x1d7f8951ff167424 */ /* 0x008fe200078e00ff */
[----:B------:R-:W-:Y:S01]  /*15fe0*/  MOV R23, 0xbca3353e ;  /* 0xbca3353e00177802 */ /* 0x000fe20000000f00 */
[----:B------:R2:W-:Y:S01]  /*15ff0*/  STL.64 [R1+0x938], R20 ;  /* 0x0009381401007387 */ /* 0x0005e20000100a00 */
[----:B0-----:R-:W-:-:S02]  /*16000*/  IMAD.MOV.U32 R4, RZ, RZ, -0x5a255ed9 ;  /* 0xa5daa127ff047424 */ /* 0x001fc400078e00ff */
[----:B------:R-:W-:Y:S01]  /*16010*/  IMAD.MOV.U32 R5, RZ, RZ, -0x408f51aa ;  /* 0xbf70ae56ff057424 */ /* 0x000fe200078e00ff */
[----:B------:R0:W-:Y:S01]  /*16020*/  STL.64 [R1+0x968], R6 ;  /* 0x0009680601007387 */ /* 0x0001e20000100a00 */
[----:B-1----:R-:W-:Y:S01]  /*16030*/  MOV R18, 0x14eb1812 ;  /* 0x14eb181200127802 */ /* 0x002fe20000000f00 */
[----:B------:R-:W-:Y:S02]  /*16040*/  IMAD.MOV.U32 R19, RZ, RZ, 0x3f61cf4d ;  /* 0x3f61cf4dff137424 */ /* 0x000fe400078e00ff */
[----:B------:R1:W-:Y:S01]  /*16050*/  STL.64 [R1+0x970], R8 ;  /* 0x0009700801007387 */ /* 0x0003e20000100a00 */
[----:B--2---:R-:W-:Y:S01]  /*16060*/  IMAD.MOV.U32 R20, RZ, RZ, 0x58c76530 ;  /* 0x58c76530ff147424 */ /* 0x004fe200078e00ff */
[----:B------:R-:W-:Y:S02]  /*16070*/  MOV R21, 0xbf60237b ;  /* 0xbf60237b00157802 */ /* 0x000fe40000000f00 */
[----:B------:R2:W-:Y:S01]  /*16080*/  STL.64 [R1+0x688], R2 ;  /* 0x0006880201007387 */ /* 0x0005e20000100a00 */
[----:B0-----:R-:W-:Y:S01]  /*16090*/  IMAD.MOV.U32 R6, RZ, RZ, 0x49a65517 ;  /* 0x49a65517ff067424 */ /* 0x001fe200078e00ff */
[----:B------:R-:W-:-:S02]  /*160a0*/  MOV R7, 0xbde3d8d8 ;  /* 0xbde3d8d800077802 */ /* 0x000fc40000000f00 */
[----:B------:R0:W-:Y:S01]  /*160b0*/  STL.64 [R1+0x8d8], R28 ;  /* 0x0008d81c01007387 */ /* 0x0001e20000100a00 */
[----:B-1----:R-:W-:Y:S02]  /*160c0*/  IMAD.MOV.U32 R8, RZ, RZ, -0x5c8b89bf ;  /* 0xa3747641ff087424 */ /* 0x002fe400078e00ff */
[----:B------:R-:W-:Y:S01]  /*160d0*/  IMAD.MOV.U32 R9, RZ, RZ, 0x3ef079cb ;  /* 0x3ef079cbff097424 */ /* 0x000fe200078e00ff */
[----:B------:R1:W-:Y:S01]  /*160e0*/  STL.64 [R1+0x8f8], R24 ;  /* 0x0008f81801007387 */ /* 0x0003e20000100a00 */
[----:B--2---:R-:W-:-:S03]  /*160f0*/  IMAD.MOV.U32 R2, RZ, RZ, -0x3faad57f ;  /* 0xc0552a81ff027424 */ /* 0x004fc600078e00ff */
[----:B------:R2:W-:Y:S01]  /*16100*/  STL.64 [R1+0x900], R26 ;  /* 0x0009001a01007387 */ /* 0x0005e20000100a00 */
[----:B------:R-:W-:Y:S02]  /*16110*/  IMAD.MOV.U32 R3, RZ, RZ, 0x3cc36412 ;  /* 0x3cc36412ff037424 */ /* 0x000fe400078e00ff */
[----:B0-----:R-:W-:Y:S01]  /*16120*/  IMAD.MOV.U32 R28, RZ, RZ, 0x7c2057dd ;  /* 0x7c2057ddff1c7424 */ /* 0x001fe200078e00ff */
[----:B------:R0:W-:Y:S01]  /*16130*/  STL.64 [R1+0x940], R22 ;  /* 0x0009401601007387 */ /* 0x0001e20000100a00 */
[----:B------:R-:W-:-:S03]  /*16140*/  MOV R29, 0xbe631e2f ;  /* 0xbe631e2f001d7802 */ /* 0x000fc60000000f00 */
[----:B------:R3:W-:Y:S01]  /*16150*/  STL.64 [R1+0x960], R4 ;  /* 0x0009600401007387 */ /* 0x0007e20000100a00 */
[----:B-1----:R-:W-:Y:S02]  /*16160*/  IMAD.MOV.U32 R24, RZ, RZ, -0x2fc8f100 ;  /* 0xd0370f00ff187424 */ /* 0x002fe400078e00ff */
[----:B------:R-:W-:Y:S01]  /*16170*/  IMAD.MOV.U32 R25, RZ, RZ, 0x3e0f0bac ;  /* 0x3e0f0bacff197424 */ /* 0x000fe200078e00ff */
[----:B--2---:R-:W-:Y:S01]  /*16180*/  MOV R26, 0x4ad52eba ;  /* 0x4ad52eba001a7802 */ /* 0x004fe20000000f00 */
[----:B------:R-:W-:Y:S01]  /*16190*/  IMAD.MOV.U32 R27, RZ, RZ, -0x41fef53f ;  /* 0xbe010ac1ff1b7424 */ /* 0x000fe200078e00ff */
[----:B------:R1:W-:Y:S01]  /*161a0*/  STL.64 [R1+0x980], R18 ;  /* 0x0009801201007387 */ /* 0x0003e20000100a00 */
[----:B0-----:R-:W-:Y:S02]  /*161b0*/  IMAD.MOV.U32 R22, RZ, RZ, 0xb161ed3 ;  /* 0x0b161ed3ff167424 */ /* 0x001fe400078e00ff */
[----:B------:R-:W-:Y:S01]  /*161c0*/  IMAD.MOV.U32 R23, RZ, RZ, 0x3f4b647f ;  /* 0x3f4b647fff177424 */ /* 0x000fe200078e00ff */
[----:B------:R0:W-:Y:S01]  /*161d0*/  STL.64 [R1+0x988], R20 ;  /* 0x0009881401007387 */ /* 0x0001e20000100a00 */
[----:B---3--:R-:W-:Y:S01]  /*161e0*/  MOV R4, 0x35d225d ;  /* 0x035d225d00047802 */ /* 0x008fe20000000f00 */
[----:B------:R-:W-:-:S02]  /*161f0*/  IMAD.MOV.U32 R5, RZ, RZ, -0x40ee40f7 ;  /* 0xbf11bf09ff057424 */ /* 0x000fc400078e00ff */
[----:B------:R2:W-:Y:S01]  /*16200*/  STL.64 [R1+0x9b8], R6 ;  /* 0x0009b80601007387 */ /* 0x0005e20000100a00 */
[----:B-1----:R-:W-:-:S03]  /*16210*/  IMAD.MOV.U32 R18, RZ, RZ, -0x2530bc46 ;  /* 0xdacf43baff127424 */ /* 0x002fc600078e00ff */
[----:B------:R1:W-:Y:S01]  /*16220*/  STL.64 [R1+0x9c0], R8 ;  /* 0x0009c00801007387 */ /* 0x0003e20000100a00 */
[----:B------:R-:W-:Y:S01]  /*16230*/  MOV R19, 0x3ecbb865 ;  /* 0x3ecbb86500137802 */ /* 0x000fe20000000f00 */
[----:B0-----:R-:W-:Y:S02]  /*16240*/  IMAD.MOV.U32 R20, RZ, RZ, -0xddec242 ;  /* 0xf2213dbeff147424 */ /* 0x001fe400078e00ff */
[----:B------:R0:W-:Y:S01]  /*16250*/  STL.64 [R1+0x6d8], R2 ;  /* 0x0006d80201007387 */ /* 0x0001e20000100a00 */
[----:B------:R-:W-:Y:S02]  /*16260*/  IMAD.MOV.U32 R21, RZ, RZ, 0x3d6c166c ;  /* 0x3d6c166cff157424 */ /* 0x000fe400078e00ff */
[----:B--2---:R-:W-:Y:S01]  /*16270*/  IMAD.MOV.U32 R6, RZ, RZ, -0x253e430f ;  /* 0xdac1bcf1ff067424 */ /* 0x004fe200078e00ff */
[----:B------:R2:W-:Y:S01]  /*16280*/  STL.64 [R1+0x928], R28 ;  /* 0x0009281c01007387 */ /* 0x0005e20000100a00 */
[----:B------:R-:W-:Y:S01]  /*16290*/  IMAD.MOV.U32 R7, RZ, RZ, -0x41b7808b ;  /* 0xbe487f75ff077424 */ /* 0x000fe200078e00ff */
[----:B-1----:R-:W-:Y:S01]  /*162a0*/  MOV R8, 0xd29db62e ;  /* 0xd29db62e00087802 */ /* 0x002fe20000000f00 */
[----:B------:R-:W-:Y:S01]  /*162b0*/  IMAD.MOV.U32 R9, RZ, RZ, 0x3e2bcb20 ;  /* 0x3e2bcb20ff097424 */ /* 0x000fe200078e00ff */
[----:B------:R1:W-:Y:S01]  /*162c0*/  STL.64 [R1+0x948], R24 ;  /* 0x0009481801007387 */ /* 0x0003e20000100a00 */
[----:B0-----:R-:W-:-:S03]  /*162d0*/  MOV R2, 0xc28e8a0 ;  /* 0x0c28e8a000027802 */ /* 0x001fc60000000f00 */
[----:B------:R0:W-:Y:S01]  /*162e0*/  STL.64 [R1+0x950], R26 ;  /* 0x0009501a01007387 */ /* 0x0001e20000100a00 */
[----:B------:R-:W-:Y:S02]  /*162f0*/  IMAD.MOV.U32 R3, RZ, RZ, 0x3f322fb2 ;  /* 0x3f322fb2ff037424 */ /* 0x000fe400078e00ff */
[----:B--2---:R-:W-:Y:S01]  /*16300*/  IMAD.MOV.U32 R28, RZ, RZ, -0x3215e115 ;  /* 0xcdea1eebff1c7424 */ /* 0x004fe200078e00ff */
[----:B------:R2:W-:Y:S01]  /*16310*/  STL.64 [R1+0x990], R22 ;  /* 0x0009901601007387 */ /* 0x0005e20000100a00 */
[----:B------:R-:W-:-:S03]  /*16320*/  IMAD.MOV.U32 R29, RZ, RZ, -0x413dae79 ;  /* 0xbec25187ff1d7424 */ /* 0x000fc600078e00ff */
[----:B------:R3:W-:Y:S01]  /*16330*/  STL.64 [R1+0x9b0], R4 ;  /* 0x0009b00401007387 */ /* 0x0007e20000100a00 */
[----:B-1----:R-:W-:Y:S01]  /*16340*/  MOV R24, 0xb9ab4d6e ;  /* 0xb9ab4d6e00187802 */ /* 0x002fe20000000f00 */
[----:B------:R-:W-:Y:S02]  /*16350*/  IMAD.MOV.U32 R25, RZ, RZ, 0x3e54e11f ;  /* 0x3e54e11fff197424 */ /* 0x000fe400078e00ff */
[----:B0-----:R-:W-:Y:S01]  /*16360*/  IMAD.MOV.U32 R26, RZ, RZ, 0x3ef55b59 ;  /* 0x3ef55b59ff1a7424 */ /* 0x001fe200078e00ff */
[----:B------:R-:W-:Y:S01]  /*16370*/  MOV R27, 0xbf30e510 ;  /* 0xbf30e510001b7802 */ /* 0x000fe20000000f00 */
[----:B------:R0:W-:Y:S01]  /*16380*/  STL.64 [R1+0x9d0], R18 ;  /* 0x0009d01201007387 */ /* 0x0001e20000100a00 */
[----:B--2---:R-:W-:Y:S01]  /*16390*/  MOV R22, 0x664ec1e3 ;  /* 0x664ec1e300167802 */ /* 0x004fe20000000f00 */
[----:B------:R-:W-:Y:S02]  /*163a0*/  IMAD.MOV.U32 R23, RZ, RZ, -0x415a7e0b ;  /* 0xbea581f5ff177424 */ /* 0x000fe400078e00ff */
[----:B------:R1:W-:Y:S01]  /*163b0*/  STL.64 [R1+0x9d8], R20 ;  /* 0x0009d81401007387 */ /* 0x0003e20000100a00 */
[----:B---3--:R-:W-:Y:S01]  /*163c0*/  IMAD.MOV.U32 R4, RZ, RZ, -0x31d6da23 ;  /* 0xce2925ddff047424 */ /* 0x008fe200078e00ff */
[----:B------:R-:W-:-:S02]  /*163d0*/  MOV R5, 0x3e555806 ;  /* 0x3e55580600057802 */ /* 0x000fc40000000f00 */
[----:B------:R2:W-:Y:S04]  /*163e0*/  STL.64 [R1+0xa08], R6 ;  /* 0x000a080601007387 */ /* 0x0005e80000100a00 */
[----:B------:R3:W-:Y:S01]  /*163f0*/  STL.64 [R1+0xa10], R8 ;  /* 0x000a100801007387 */ /* 0x0007e20000100a00 */
[----:B0-----:R-:W-:Y:S02]  /*16400*/  IMAD.MOV.U32 R18, RZ, RZ, -0x711724b7 ;  /* 0x8ee8db49ff127424 */ /* 0x001fe400078e00ff */
[----:B------:R-:W-:Y:S01]  /*16410*/  IMAD.MOV.U32 R19, RZ, RZ, -0x41feacbd ;  /* 0xbe015343ff137424 */ /* 0x000fe200078e00ff */
[----:B-1----:R-:W-:Y:S01]  /*16420*/  MOV R20, 0xcbc5fc12 ;  /* 0xcbc5fc1200147802 */ /* 0x002fe20000000f00 */
[----:B------:R-:W-:Y:S01]  /*16430*/  IMAD.MOV.U32 R21, RZ, RZ, -0x4087a384 ;  /* 0xbf785c7cff157424 */ /* 0x000fe200078e00ff */
[----:B------:R0:W-:Y:S01]  /*16440*/  STL.64 [R1+0x728], R2 ;  /* 0x0007280201007387 */ /* 0x0001e20000100a00 */
[----:B--2---:R-:W-:-:S02]  /*16450*/  IMAD.MOV.U32 R6, RZ, RZ, -0x1659a691 ;  /* 0xe9a6596fff067424 */ /* 0x004fc400078e00ff */
[----:B------:R-:W-:Y:S01]  /*16460*/  IMAD.MOV.U32 R7, RZ, RZ, 0x3eb57cc9 ;  /* 0x3eb57cc9ff077424 */ /* 0x000fe200078e00ff */
[----:B------:R1:W-:Y:S01]  /*16470*/  STL.64 [R1+0x978], R28 ;  /* 0x0009781c01007387 */ /* 0x0003e20000100a00 */
[----:B---3--:R-:W-:Y:S01]  /*16480*/  MOV R8, 0xfb46b154 ;  /* 0xfb46b15400087802 */ /* 0x008fe20000000f00 */
[----:B------:R-:W-:Y:S02]  /*16490*/  IMAD.MOV.U32 R9, RZ, RZ, -0x409f1a6a ;  /* 0xbf60e596ff097424 */ /* 0x000fe400078e00ff */
[----:B------:R2:W-:Y:S01]  /*164a0*/  STL.64 [R1+0x998], R24 ;  /* 0x0009981801007387 */ /* 0x0005e20000100a00 */
[----:B0-----:R-:W-:-:S03]  /*164b0*/  IMAD.MOV.U32 R2, RZ, RZ, -0x564902fc ;  /* 0xa9b6fd04ff027424 */ /* 0x001fc600078e00ff */
[----:B------:R0:W-:Y:S01]  /*164c0*/  STL.64 [R1+0x9a0], R26 ;  /* 0x0009a01a01007387 */ /* 0x0001e20000100a00 */
[----:B------:R-:W-:-:S03]  /*164d0*/  MOV R3, 0xbe849865 ;  /* 0xbe84986500037802 */ /* 0x000fc60000000f00 */
[----:B------:R3:W-:Y:S01]  /*164e0*/  STL.64 [R1+0x9e0], R22 ;  /* 0x0009e01601007387 */ /* 0x0007e20000100a00 */
[----:B-1----:R-:W-:Y:S01]  /*164f0*/  MOV R28, 0x2daecc91 ;  /* 0x2daecc91001c7802 */ /* 0x002fe20000000f00 */
[----:B------:R-:W-:Y:S02]  /*16500*/  IMAD.MOV.U32 R29, RZ, RZ, -0x411a6414 ;  /* 0xbee59becff1d7424 */ /* 0x000fe400078e00ff */
[----:B------:R1:W-:Y:S01]  /*16510*/  STL.64 [R1+0xa00], R4 ;  /* 0x000a000401007387 */ /* 0x0003e20000100a00 */
[----:B--2---:R-:W-:Y:S01]  /*16520*/  IMAD.MOV.U32 R24, RZ, RZ, -0x500bb542 ;  /* 0xaff44abeff187424 */ /* 0x004fe200078e00ff */
[----:B------:R-:W-:Y:S01]  /*16530*/  MOV R25, 0x3e9a1a0b ;  /* 0x3e9a1a0b00197802 */ /* 0x000fe20000000f00 */
[----:B0-----:R-:W-:Y:S01]  /*16540*/  IMAD.MOV.U32 R26, RZ, RZ, 0x553e9943 ;  /* 0x553e9943ff1a7424 */ /* 0x001fe200078e00ff */
[----:B------:R0:W-:Y:S01]  /*16550*/  STL.64 [R1+0xa20], R18 ;  /* 0x000a201201007387 */ /* 0x0001e20000100a00 */
[----:B------:R-:W-:Y:S02]  /*16560*/  IMAD.MOV.U32 R27, RZ, RZ, -0x4180cfef ;  /* 0xbe7f3011ff1b7424 */ /* 0x000fe400078e00ff */
[----:B---3--:R-:W-:Y:S01]  /*16570*/  IMAD.MOV.U32 R22, RZ, RZ, 0x19b3e6f ;  /* 0x019b3e6fff167424 */ /* 0x008fe200078e00ff */
[----:B------:R-:W-:Y:S01]  /*16580*/  MOV R23, 0xbf41b33b ;  /* 0xbf41b33b00177802 */ /* 0x000fe20000000f00 */
[----:B------:R2:W-:Y:S01]  /*16590*/  STL.64 [R1+0xa28], R20 ;  /* 0x000a281401007387 */ /* 0x0005e20000100a00 */
[----:B-1----:R-:W-:Y:S01]  /*165a0*/  IMAD.MOV.U32 R4, RZ, RZ, -0x71d6bcb ;  /* 0xf8e29435ff047424 */ /* 0x002fe200078e00ff */
[----:B------:R-:W-:-:S02]  /*165b0*/  MOV R5, 0x3f748900 ;  /* 0x3f74890000057802 */ /* 0x000fc40000000f00 */
[----:B------:R1:W-:Y:S01]  /*165c0*/  STL.64 [R1+0xa50], R6 ;  /* 0x000a500601007387 */ /* 0x0003e20000100a00 */
[----:B0-----:R-:W-:-:S03]  /*165d0*/  IMAD.MOV.U32 R18, RZ, RZ, -0x3a9fd7d3 ;  /* 0xc560282dff127424 */ /* 0x001fc600078e00ff */
[----:B------:R0:W-:Y:S01]  /*165e0*/  STL.64 [R1+0xa58], R8 ;  /* 0x000a580801007387 */ /* 0x0001e20000100a00 */
[----:B------:R-:W-:Y:S01]  /*165f0*/  IMAD.MOV.U32 R19, RZ, RZ, -0x40b9d14f ;  /* 0xbf462eb1ff137424 */ /* 0x000fe200078e00ff */
[----:B--2---:R-:W-:Y:S01]  /*16600*/  MOV R20, 0x523aaa76 ;  /* 0x523aaa7600147802 */ /* 0x004fe20000000f00 */
[----:B------:R-:W-:Y:S01]  /*16610*/  IMAD.MOV.U32 R21, RZ, RZ, -0x41c25c1a ;  /* 0xbe3da3e6ff157424 */ /* 0x000fe200078e00ff */
[----:B------:R2:W-:Y:S01]  /*16620*/  STL.64 [R1+0x778], R2 ;  /* 0x0007780201007387 */ /* 0x0005e20000100a00 */
[----:B-1----:R-:W-:Y:S01]  /*16630*/  IMAD.MOV.U32 R6, RZ, RZ, 0x34675d03 ;  /* 0x34675d03ff067424 */ /* 0x002fe200078e00ff */
[----:B------:R-:W-:Y:S02]  /*16640*/  MOV R7, 0xbee581f6 ;  /* 0xbee581f600077802 */ /* 0x000fe40000000f00 */
[----:B------:R1:W-:Y:S01]  /*16650*/  STL.64 [R1+0x9c8], R28 ;  /* 0x0009c81c01007387 */ /* 0x0003e20000100a00 */
[----:B0-----:R-:W-:Y:S02]  /*16660*/  IMAD.MOV.U32 R8, RZ, RZ, 0x7672b130 ;  /* 0x7672b130ff087424 */ /* 0x001fe400078e00ff */
[----:B------:R-:W-:Y:S01]  /*16670*/  IMAD.MOV.U32 R9, RZ, RZ, 0x3edbbbac ;  /* 0x3edbbbacff097424 */ /* 0x000fe200078e00ff */
[----:B------:R0:W-:Y:S01]  /*16680*/  STL.64 [R1+0x9e8], R24 ;  /* 0x0009e81801007387 */ /* 0x0001e20000100a00 */
[----:B--2---:R-:W-:-:S03]  /*16690*/  IMAD.MOV.U32 R2, RZ, RZ, -0x578d4d7c ;  /* 0xa872b284ff027424 */ /* 0x004fc600078e00ff */
[----:B------:R2:W-:Y:S01]  /*166a0*/  STL.64 [R1+0x9f0], R26 ;  /* 0x0009f01a01007387 */ /* 0x0005e20000100a00 */
[----:B------:R-:W-:Y:S02]  /*166b0*/  IMAD.MOV.U32 R3, RZ, RZ, -0x4257ce4d ;  /* 0xbda831b3ff037424 */ /* 0x000fe400078e00ff */
[----:B-1----:R-:W-:Y:S01]  /*166c0*/  IMAD.MOV.U32 R28, RZ, RZ, 0x2e8ed281 ;  /* 0x2e8ed281ff1c7424 */ /* 0x002fe200078e00ff */
[----:B------:R1:W-:Y:S01]  /*166d0*/  STL.64 [R1+0xa30], R22 ;  /* 0x000a301601007387 */ /* 0x0003e20000100a00 */
[----:B------:R-:W-:-:S03]  /*166e0*/  MOV R29, 0x3be8a683 ;  /* 0x3be8a683001d7802 */ /* 0x000fc60000000f00 */
[----:B------:R3:W-:Y:S01]  /*166f0*/  STL.64 [R1+0xa48], R4 ;  /* 0x000a480401007387 */ /* 0x0007e20000100a00 */
[----:B0-----:R-:W-:Y:S02]  /*16700*/  IMAD.MOV.U32 R24, RZ, RZ, -0x670eaac6 ;  /* 0x98f1553aff187424 */ /* 0x001fe400078e00ff */
[----:B------:R-:W-:Y:S01]  /*16710*/  IMAD.MOV.U32 R25, RZ, RZ, 0x3f820109 ;  /* 0x3f820109ff197424 */ /* 0x000fe200078e00ff */
[----:B--2---:R-:W-:Y:S01]  /*16720*/  MOV R26, 0xe949bb43 ;  /* 0xe949bb43001a7802 */ /* 0x004fe20000000f00 */
[----:B------:R-:W-:Y:S01]  /*16730*/  IMAD.MOV.U32 R27, RZ, RZ, -0x407bcfc4 ;  /* 0xbf84303cff1b7424 */ /* 0x000fe200078e00ff */
[----:B------:R0:W-:Y:S01]  /*16740*/  STL.64 [R1+0xa68], R18 ;  /* 0x000a681201007387 */ /* 0x0001e20000100a00 */
[----:B-1----:R-:W-:Y:S01]  /*16750*/  IMAD.MOV.U32 R22, RZ, RZ, 0x2cc02754 ;  /* 0x2cc02754ff167424 */ /* 0x002fe200078e00ff */
[----:B------:R-:W-:Y:S02]  /*16760*/  MOV R23, 0x3f28b6bb ;  /* 0x3f28b6bb00177802 */ /* 0x000fe40000000f00 */
[----:B------:R1:W-:Y:S01]  /*16770*/  STL.64 [R1+0xa70], R20 ;  /* 0x000a701401007387 */ /* 0x0003e20000100a00 */
[----:B---3--:R-:W-:Y:S01]  /*16780*/  IMAD.MOV.U32 R4, RZ, RZ, 0x2b27e94c ;  /* 0x2b27e94cff047424 */ /* 0x008fe200078e00ff */
[----:B------:R-:W-:-:S02]  /*16790*/  MOV R5, 0x3dc60251 ;  /* 0x3dc6025100057802 */ /* 0x000fc40000000f00 */
[----:B------:R2:W-:Y:S01]  /*167a0*/  STL.64 [R1+0xa98], R6 ;  /* 0x000a980601007387 */ /* 0x0005e20000100a00 */
[----:B0-----:R-:W-:Y:S01]  /*167b0*/  MOV R18, 0x8b674d56 ;  /* 0x8b674d5600127802 */ /* 0x001fe20000000f00 */
[----:B------:R-:W-:Y:S02]  /*167c0*/  IMAD.MOV.U32 R19, RZ, RZ, -0x413e74f7 ;  /* 0xbec18b09ff137424 */ /* 0x000fe400078e00ff */
[----:B------:R0:W-:Y:S01]  /*167d0*/  STL.64 [R1+0xaa0], R8 ;  /* 0x000aa00801007387 */ /* 0x0001e20000100a00 */
[----:B-1----:R-:W-:Y:S01]  /*167e0*/  IMAD.MOV.U32 R20, RZ, RZ, 0x376be54f ;  /* 0x376be54fff147424 */ /* 0x002fe200078e00ff */
[----:B------:R-:W-:Y:S02]  /*167f0*/  MOV R21, 0xbd4d7cac ;  /* 0xbd4d7cac00157802 */ /* 0x000fe40000000f00 */
[----:B------:R1:W-:Y:S01]  /*16800*/  STL.64 [R1+0x7c8], R2 ;  /* 0x0007c80201007387 */ /* 0x0003e20000100a00 */
[----:B--2---:R-:W-:Y:S01]  /*16810*/  IMAD.MOV.U32 R6, RZ, RZ, 0x5d9a0e3b ;  /* 0x5d9a0e3bff067424 */ /* 0x004fe200078e00ff */
[----:B------:R-:W-:-:S02]  /*16820*/  MOV R7, 0x3e3dc92e ;  /* 0x3e3dc92e00077802 */ /* 0x000fc40000000f00 */
[----:B------:R2:W-:Y:S01]  /*16830*/  STL.64 [R1+0xa18], R28 ;  /* 0x000a181c01007387 */ /* 0x0005e20000100a00 */
[----:B0-----:R-:W-:-:S03]  /*16840*/  IMAD.MOV.U32 R8, RZ, RZ, 0xcc2ec99 ;  /* 0x0cc2ec99ff087424 */ /* 0x001fc600078e00ff */
[----:B------:R0:W-:Y:S01]  /*16850*/  STL.64 [R1+0xa38], R24 ;  /* 0x000a381801007387 */ /* 0x0001e20000100a00 */
[----:B------:R-:W-:Y:S01]  /*16860*/  IMAD.MOV.U32 R9, RZ, RZ, -0x41df1c66 ;  /* 0xbe20e39aff097424 */ /* 0x000fe200078e00ff */
[----:B-1----:R-:W-:Y:S02]  /*16870*/  MOV R2, 0x761692a2 ;  /* 0x761692a200027802 */ /* 0x002fe40000000f00 */
[----:B------:R1:W-:Y:S01]  /*16880*/  STL.64 [R1+0xa40], R26 ;  /* 0x000a401a01007387 */ /* 0x0003e20000100a00 */
[----:B------:R-:W-:Y:S02]  /*16890*/  IMAD.MOV.U32 R3, RZ, RZ, -0x40ff9af1 ;  /* 0xbf00650fff037424 */ /* 0x000fe400078e00ff */
[----:B--2---:R-:W-:Y:S01]  /*168a0*/  IMAD.MOV.U32 R28, RZ, RZ, -0x4eceb30f ;  /* 0xb1314cf1ff1c7424 */ /* 0x004fe200078e00ff */
[----:B------:R2:W-:Y:S01]  /*168b0*/  STL.64 [R1+0xa78], R22 ;  /* 0x000a781601007387 */ /* 0x0005e20000100a00 */
[----:B------:R-:W-:-:S03]  /*168c0*/  MOV R29, 0x3f5c0816 ;  /* 0x3f5c0816001d7802 */ /* 0x000fc60000000f00 */
[----:B------:R3:W-:Y:S01]  /*168d0*/  STL.64 [R1+0xa90], R4 ;  /* 0x000a900401007387 */ /* 0x0007e20000100a00 */
[----:B0-----:R-:W-:Y:S02]  /*168e0*/  IMAD.MOV.U32 R24, RZ, RZ, 0x43924ff5 ;  /* 0x43924ff5ff187424 */ /* 0x001fe400078e00ff */
[----:B------:R-:W-:Y:S01]  /*168f0*/  IMAD.MOV.U32 R25, RZ, RZ, -0x40de7150 ;  /* 0xbf218eb0ff197424 */ /* 0x000fe200078e00ff */
[----:B-1----:R-:W-:Y:S01]  /*16900*/  MOV R26, 0xdd77628d ;  /* 0xdd77628d001a7802 */ /* 0x002fe20000000f00 */
[----:B------:R-:W-:Y:S01]  /*16910*/  IMAD.MOV.U32 R27, RZ, RZ, 0x3f084156 ;  /* 0x3f084156ff1b7424 */ /* 0x000fe200078e00ff */
[----:B------:R0:W-:Y:S01]  /*16920*/  STL.64 [R1+0xaa8], R18 ;  /* 0x000aa81201007387 */ /* 0x0001e20000100a00 */
[----:B--2---:R-:W-:Y:S02]  /*16930*/  IMAD.MOV.U32 R22, RZ, RZ, -0x5a0d4773 ;  /* 0xa5f2b88dff167424 */ /* 0x004fe400078e00ff */
[----:B------:R-:W-:Y:S01]  /*16940*/  IMAD.MOV.U32 R23, RZ, RZ, 0x3e9aae08 ;  /* 0x3e9aae08ff177424 */ /* 0x000fe200078e00ff */
[----:B------:R1:W-:Y:S01]  /*16950*/  STL.64 [R1+0xab0], R20 ;  /* 0x000ab01401007387 */ /* 0x0003e20000100a00 */
[----:B---3--:R-:W-:-:S02]  /*16960*/  IMAD.MOV.U32 R4, RZ, RZ, -0x1c06cc2a ;  /* 0xe3f933d6ff047424 */ /* 0x008fc400078e00ff */
[----:B------:R-:W-:Y:S01]  /*16970*/  IMAD.MOV.U32 R5, RZ, RZ, 0x3cd01431 ;  /* 0x3cd01431ff057424 */ /* 0x000fe200078e00ff */
[----:B------:R2:W-:Y:S01]  /*16980*/  STL.64 [R1+0xae0], R6 ;  /* 0x000ae00601007387 */ /* 0x0005e20000100a00 */
[----:B0-----:R-:W-:Y:S01]  /*16990*/  MOV R18, 0x50ed0c93 ;  /* 0x50ed0c9300127802 */ /* 0x001fe20000000f00 */
[----:B------:R-:W-:Y:S02]  /*169a0*/  IMAD.MOV.U32 R19, RZ, RZ, 0x3f91d1d6 ;  /* 0x3f91d1d6ff137424 */ /* 0x000fe400078e00ff */
[----:B------:R0:W-:Y:S01]  /*169b0*/  STL.64 [R1+0xae8], R8 ;  /* 0x000ae80801007387 */ /* 0x0001e20000100a00 */
[----:B-1----:R-:W-:Y:S01]  /*169c0*/  IMAD.MOV.U32 R20, RZ, RZ, -0x74127944 ;  /* 0x8bed86bcff147424 */ /* 0x002fe200078e00ff */
[----:B------:R-:W-:Y:S02]  /*169d0*/  MOV R21, 0xbf9e3c8e ;  /* 0xbf9e3c8e00157802 */ /* 0x000fe40000000f00 */
[----:B------:R1:W-:Y:S01]  /*169e0*/  STL.64 [R1+0x818], R2 ;  /* 0x0008180201007387 */ /* 0x0003e20000100a00 */
[----:B--2---:R-:W-:Y:S01]  /*169f0*/  MOV R6, 0x168d2782 ;  /* 0x168d278200067802 */ /* 0x004fe20000000f00 */
[----:B------:R-:W-:-:S02]  /*16a00*/  IMAD.MOV.U32 R7, RZ, RZ, -0x4089d154 ;  /* 0xbf762eacff077424 */ /* 0x000fc400078e00ff */
[----:B------:R2:W-:Y:S01]  /*16a10*/  STL.64 [R1+0xa60], R28 ;  /* 0x000a601c01007387 */ /* 0x0005e20000100a00 */
[----:B0-----:R-:W-:-:S03]  /*16a20*/  IMAD.MOV.U32 R8, RZ, RZ, -0x1b5a0a71 ;  /* 0xe4a5f58fff087424 */ /* 0x001fc600078e00ff */
[----:B------:R0:W-:Y:S01]  /*16a30*/  STL.64 [R1+0xa80], R24 ;  /* 0x000a801801007387 */ /* 0x0001e20000100a00 */
[----:B------:R-:W-:-:S03]  /*16a40*/  IMAD.MOV.U32 R9, RZ, RZ, 0x3f5ee468 ;  /* 0x3f5ee468ff097424 */ /* 0x000fc600078e00ff */
[----:B------:R3:W-:Y:S01]  /*16a50*/  STL.64 [R1+0xa88], R26 ;  /* 0x000a881a01007387 */ /* 0x0007e20000100a00 */
[----:B-1----:R-:W-:Y:S01]  /*16a60*/  IMAD.MOV.U32 R2, RZ, RZ, -0x7e8459e1 ;  /* 0x817ba61fff027424 */ /* 0x002fe200078e00ff */
[----:B------:R-:W-:Y:S02]  /*16a70*/  MOV R3, 0x3c524830 ;  /* 0x3c52483000037802 */ /* 0x000fe40000000f00 */
[----:B------:R1:W-:Y:S01]  /*16a80*/  STL.64 [R1+0xab8], R22 ;  /* 0x000ab81601007387 */ /* 0x0003e20000100a00 */
[----:B--2---:R-:W-:Y:S01]  /*16a90*/  MOV R28, 0x5cf292a0 ;  /* 0x5cf292a0001c7802 */ /* 0x004fe20000000f00 */
[----:B------:R-:W-:Y:S02]  /*16aa0*/  IMAD.MOV.U32 R29, RZ, RZ, -0x41b6031b ;  /* 0xbe49fce5ff1d7424 */ /* 0x000fe400078e00ff */
[----:B------:R2:W-:Y:S01]  /*16ab0*/  STL.64 [R1+0xad0], R4 ;  /* 0x000ad00401007387 */ /* 0x0005e20000100a00 */
[----:B0-----:R-:W-:Y:S01]  /*16ac0*/  MOV R24, 0x585a3e12 ;  /* 0x585a3e1200187802 */ /* 0x001fe20000000f00 */
[----:B------:R-:W-:-:S02]  /*16ad0*/  IMAD.MOV.U32 R25, RZ, RZ, -0x416fec5b ;  /* 0xbe9013a5ff197424 */ /* 0x000fc400078e00ff */
[----:B---3--:R-:W-:Y:S01]  /*16ae0*/  IMAD.MOV.U32 R26, RZ, RZ, -0x78eccd7c ;  /* 0x87133284ff1a7424 */ /* 0x008fe200078e00ff */
[----:B------:R-:W-:Y:S01]  /*16af0*/  MOV R27, 0x3e731ba6 ;  /* 0x3e731ba6001b7802 */ /* 0x000fe20000000f00 */
[----:B------:R0:W-:Y:S01]  /*16b00*/  STL.64 [R1+0xaf0], R18 ;  /* 0x000af01201007387 */ /* 0x0001e20000100a00 */
[----:B-1----:R-:W-:Y:S02]  /*16b10*/  IMAD.MOV.U32 R22, RZ, RZ, -0x10012ac2 ;  /* 0xeffed53eff167424 */ /* 0x002fe400078e00ff */
[----:B------:R-:W-:Y:S01]  /*16b20*/  IMAD.MOV.U32 R23, RZ, RZ, 0x3f9486e7 ;  /* 0x3f9486e7ff177424 */ /* 0x000fe200078e00ff */
[----:B------:R1:W-:Y:S01]  /*16b30*/  STL.64 [R1+0xaf8], R20 ;  /* 0x000af81401007387 */ /* 0x0003e20000100a00 */
[----:B--2---:R-:W-:Y:S01]  /*16b40*/  IMAD.MOV.U32 R4, RZ, RZ, -0x19cb7902 ;  /* 0xe63486feff047424 */ /* 0x004fe200078e00ff */
[----:B------:R-:W-:Y:S02]  /*16b50*/  MOV R5, 0xbf895848 ;  /* 0xbf89584800057802 */ /* 0x000fe40000000f00 */
[----:B------:R2:W-:Y:S01]  /*16b60*/  STL.64 [R1+0xb20], R6 ;  /* 0x000b200601007387 */ /* 0x0005e20000100a00 */
[----:B0-----:R-:W-:Y:S01]  /*16b70*/  MOV R18, 0xe1b8c909 ;  /* 0xe1b8c90900127802 */ /* 0x001fe20000000f00 */
[----:B------:R-:W-:-:S02]  /*16b80*/  IMAD.MOV.U32 R19, RZ, RZ, -0x40a7dbcf ;  /* 0xbf582431ff137424 */ /* 0x000fc400078e00ff */
[----:B------:R0:W-:Y:S01]  /*16b90*/  STL.64 [R1+0xb30], R8 ;  /* 0x000b300801007387 */ /* 0x0001e20000100a00 */
[----:B-1----:R-:W-:Y:S01]  /*16ba0*/  IMAD.MOV.U32 R20, RZ, RZ, -0xe5c5f25 ;  /* 0xf1a3a0dbff147424 */ /* 0x002fe200078e00ff */
[----:B------:R-:W-:Y:S02]  /*16bb0*/  MOV R21, 0x3f423100 ;  /* 0x3f42310000157802 */ /* 0x000fe40000000f00 */
[----:B------:R1:W-:Y:S01]  /*16bc0*/  STL.64 [R1+0x868], R2 ;  /* 0x0008680201007387 */ /* 0x0003e20000100a00 */
[----:B--2---:R-:W-:Y:S02]  /*16bd0*/  IMAD.MOV.U32 R6, RZ, RZ, -0x78f15f33 ;  /* 0x870ea0cdff067424 */ /* 0x004fe400078e00ff */
[----:B------:R-:W-:Y:S01]  /*16be0*/  IMAD.MOV.U32 R7, RZ, RZ, -0x40fe74f7 ;  /* 0xbf018b09ff077424 */ /* 0x000fe200078e00ff */
[----:B------:R2:W-:Y:S01]  /*16bf0*/  STL.64 [R1+0xac0], R24 ;  /* 0x000ac01801007387 */ /* 0x0005e20000100a00 */
[----:B0-----:R-:W-:Y:S01]  /*16c00*/  IMAD.MOV.U32 R8, RZ, RZ, -0x47865104 ;  /* 0xb879aefcff087424 */ /* 0x001fe200078e00ff */
[----:B------:R-:W-:-:S02]  /*16c10*/  MOV R9, 0x3ede03c9 ;  /* 0x3ede03c900097802 */ /* 0x000fc40000000f00 */
[----:B------:R0:W-:Y:S01]  /*16c20*/  STL.64 [R1+0xac8], R26 ;  /* 0x000ac81a01007387 */ /* 0x0001e20000100a00 */
[----:B-1----:R-:W-:-:S03]  /*16c30*/  IMAD.MOV.U32 R2, RZ, RZ, 0x4cc4d9d6 ;  /* 0x4cc4d9d6ff027424 */ /* 0x002fc600078e00ff */
[----:B------:R1:W-:Y:S01]  /*16c40*/  STL.64 [R1+0xad8], R28 ;  /* 0x000ad81c01007387 */ /* 0x0003e20000100a00 */
[----:B------:R-:W-:-:S03]  /*16c50*/  IMAD.MOV.U32 R3, RZ, RZ, -0x40af702a ;  /* 0xbf508fd6ff037424 */ /* 0x000fc600078e00ff */
[----:B------:R3:W-:Y:S01]  /*16c60*/  STL.64 [R1+0xb00], R22 ;  /* 0x000b001601007387 */ /* 0x0007e20000100a00 */
[----:B--2---:R-:W-:Y:S01]  /*16c70*/  MOV R24, 0x80bea3b5 ;  /* 0x80bea3b500187802 */ /* 0x004fe20000000f00 */
[----:B------:R-:W-:Y:S02]  /*16c80*/  IMAD.MOV.U32 R25, RZ, RZ, 0x3edd7b47 ;  /* 0x3edd7b47ff197424 */ /* 0x000fe400078e00ff */
[----:B------:R2:W-:Y:S01]  /*16c90*/  STL.64 [R1+0xb10], R4 ;  /* 0x000b100401007387 */ /* 0x0005e20000100a00 */
[----:B0-----:R-:W-:Y:S02]  /*16ca0*/  IMAD.MOV.U32 R26, RZ, RZ, -0x1aa33f33 ;  /* 0xe55cc0cdff1a7424 */ /* 0x001fe400078e00ff */
[----:B------:R-:W-:Y:S01]  /*16cb0*/  IMAD.MOV.U32 R27, RZ, RZ, 0x3f888706 ;  /* 0x3f888706ff1b7424 */ /* 0x000fe200078e00ff */
[----:B-1----:R-:W-:Y:S01]  /*16cc0*/  MOV R29, 0xbe70fd51 ;  /* 0xbe70fd51001d7802 */ /* 0x002fe20000000f00 */
[----:B------:R-:W-:Y:S01]  /*16cd0*/  IMAD.MOV.U32 R28, RZ, RZ, 0x2bea82b1 ;  /* 0x2bea82b1ff1c7424 */ /* 0x000fe200078e00ff */
[----:B------:R0:W-:Y:S01]  /*16ce0*/  STL.64 [R1+0xb38], R18 ;  /* 0x000b381201007387 */ /* 0x0001e20000100a00 */
[----:B---3--:R-:W-:-:S02]  /*16cf0*/  IMAD.MOV.U32 R22, RZ, RZ, -0x1645b3 ;  /* 0xffe9ba4dff167424 */ /* 0x008fc400078e00ff */
[----:B------:R-:W-:Y:S01]  /*16d00*/  IMAD.MOV.U32 R23, RZ, RZ, 0x3e0201c0 ;  /* 0x3e0201c0ff177424 */ /* 0x000fe200078e00ff */
        /* <DEDUP_REMOVED lines=18> */
[----:B------:R-:W-:Y:S01]  /*16e30*/  IMAD.MOV.U32 R3, RZ, RZ, 0x3eb2d456 ;  /* 0x3eb2d456ff037424 */ /* 0x000fe200078e00ff */
[----:B--2---:R-:W-:Y:S02]  /*16e40*/  MOV R24, 0x61a9f916 ;  /* 0x61a9f91600187802 */ /* 0x004fe40000000f00 */
[----:B------:R2:W-:Y:S01]  /*16e50*/  STL.64 [R1+0xb48], R22 ;  /* 0x000b481601007387 */ /* 0x0005e20000100a00 */
[----:B------:R-:W-:-:S03]  /*16e60*/  IMAD.MOV.U32 R25, RZ, RZ, -0x40dd2e49 ;  /* 0xbf22d1b7ff197424 */ /* 0x000fc600078e00ff */
[----:B------:R3:W-:Y:S01]  /*16e70*/  STL.64 [R1+0xb58], R4 ;  /* 0x000b580401007387 */ /* 0x0007e20000100a00 */
[----:B0-----:R-:W-:Y:S01]  /*16e80*/  MOV R26, 0xafb85756 ;  /* 0xafb85756001a7802 */ /* 0x001fe20000000f00 */
[----:B------:R-:W-:Y:S02]  /*16e90*/  IMAD.MOV.U32 R27, RZ, RZ, -0x42708c81 ;  /* 0xbd8f737fff1b7424 */ /* 0x000fe400078e00ff */
[----:B-1----:R-:W-:Y:S01]  /*16ea0*/  IMAD.MOV.U32 R28, RZ, RZ, 0x57fe1a62 ;  /* 0x57fe1a62ff1c7424 */ /* 0x002fe200078e00ff */
[----:B------:R0:W-:Y:S01]  /*16eb0*/  STL.64 [R1+0xb80], R18 ;  /* 0x000b801201007387 */ /* 0x0001e20000100a00 */
[----:B------:R-:W-:Y:S02]  /*16ec0*/  IMAD.MOV.U32 R29, RZ, RZ, -0x412ce8ac ;  /* 0xbed31754ff1d7424 */ /* 0x000fe400078e00ff */
[----:B--2---:R-:W-:Y:S01]  /*16ed0*/  IMAD.MOV.U32 R22, RZ, RZ, -0x504dba13 ;  /* 0xafb245edff167424 */ /* 0x004fe200078e00ff */
[----:B------:R1:W-:Y:S01]  /*16ee0*/  STL.64 [R1+0xb88], R20 ;  /* 0x000b881401007387 */ /* 0x0003e20000100a00 */
[----:B------:R-:W-:Y:S01]  /*16ef0*/  IMAD.MOV.U32 R23, RZ, RZ, -0x416e2223 ;  /* 0xbe91ddddff177424 */ /* 0x000fe200078e00ff */
[----:B---3--:R-:W-:Y:S01]  /*16f00*/  MOV R4, 0x531b5ee8 ;  /* 0x531b5ee800047802 */ /* 0x008fe20000000f00 */
[----:B------:R-:W-:Y:S01]  /*16f10*/  IMAD.MOV.U32 R5, RZ, RZ, 0x3e856899 ;  /* 0x3e856899ff057424 */ /* 0x000fe200078e00ff */
        /* <DEDUP_REMOVED lines=10> */
[----:B0-----:R-:W-:Y:S02]  /*16fc0*/  IMAD.MOV.U32 R8, RZ, RZ, -0x38c59a22 ;  /* 0xc73a65deff087424 */ /* 0x001fe400078e00ff */
[----:B------:R-:W-:Y:S01]  /*16fd0*/  IMAD.MOV.U32 R9, RZ, RZ, -0x4074d740 ;  /* 0xbf8b28c0ff097424 */ /* 0x000fe200078e00ff */
        /* <DEDUP_REMOVED lines=8> */
[----:B0-----:R-:W-:Y:S01]  /*17060*/  IMAD.MOV.U32 R26, RZ, RZ, 0x5c03d2e9 ;  /* 0x5c03d2e9ff1a7424 */ /* 0x001fe200078e00ff */
[----:B------:R-:W-:Y:S02]  /*17070*/  MOV R27, 0x3f9ef9a0 ;  /* 0x3f9ef9a0001b7802 */ /* 0x000fe40000000f00 */
[----:B------:R0:W-:Y:S01]  /*17080*/  STL.64 [R1+0xbc0], R18 ;  /* 0x000bc01201007387 */ /* 0x0001e20000100a00 */
[----:B-1----:R-:W-:Y:S01]  /*17090*/  MOV R28, 0x1b78f2fd ;  /* 0x1b78f2fd001c7802 */ /* 0x002fe20000000f00 */
[----:B------:R-:W-:Y:S02]  /*170a0*/  IMAD.MOV.U32 R29, RZ, RZ, -0x412800ce ;  /* 0xbed7ff32ff1d7424 */ /* 0x000fe400078e00ff */
[----:B--2---:R-:W-:Y:S01]  /*170b0*/  IMAD.MOV.U32 R22, RZ, RZ, 0x5e7cd1d3 ;  /* 0x5e7cd1d3ff167424 */ /* 0x004fe200078e00ff */
[----:B------:R-:W-:Y:S01]  /*170c0*/  MOV R23, 0x3faead43 ;  /* 0x3faead4300177802 */ /* 0x000fe20000000f00 */
[----:B------:R1:W-:Y:S01]  /*170d0*/  STL.64 [R1+0xbc8], R20 ;  /* 0x000bc81401007387 */ /* 0x0003e20000100a00 */
[----:B---3--:R-:W-:-:S02]  /*170e0*/  IMAD.MOV.U32 R4, RZ, RZ, -0x6b5d1b4e ;  /* 0x94a2e4b2ff047424 */ /* 0x008fc400078e00ff */
[----:B------:R-:W-:Y:S01]  /*170f0*/  IMAD.MOV.U32 R5, RZ, RZ, -0x405f5e5d ;  /* 0xbfa0a1a3ff057424 */ /* 0x000fe200078e00ff */
[----:B------:R2:W-:Y:S01]  /*17100*/  STL.64 [R1+0xbe8], R6 ;  /* 0x000be80601007387 */ /* 0x0005e20000100a00 */
[----:B0-----:R-:W-:Y:S01]  /*17110*/  IMAD.MOV.U32 R18, RZ, RZ, 0x10abeebc ;  /* 0x10abeebcff127424 */ /* 0x001fe200078e00ff */
        /* <DEDUP_REMOVED lines=8> */
[----:B0-----:R-:W-:Y:S02]  /*171a0*/  IMAD.MOV.U32 R8, RZ, RZ, 0xeccfadb ;  /* 0x0eccfadbff087424 */ /* 0x001fe400078e00ff */
[----:B------:R-:W-:Y:S01]  /*171b0*/  IMAD.MOV.U32 R9, RZ, RZ, 0x3efadee2 ;  /* 0x3efadee2ff097424 */ /* 0x000fe200078e00ff */
[----:B------:R0:W-:Y:S01]  /*171c0*/  STL.64 [R1+0xbb8], R26 ;  /* 0x000bb81a01007387 */ /* 0x0001e20000100a00 */
[----:B-1----:R-:W-:-:S03]  /*171d0*/  IMAD.MOV.U32 R2, RZ, RZ, 0x7b1a5667 ;  /* 0x7b1a5667ff027424 */ /* 0x002fc600078e00ff */
[----:B------:R1:W-:Y:S01]  /*171e0*/  STL.64 [R1+0xbd0], R22 ;  /* 0x000bd01601007387 */ /* 0x0003e20000100a00 */
[----:B------:R-:W-:Y:S01]  /*171f0*/  IMAD.MOV.U32 R3, RZ, RZ, 0x3f28eab1 ;  /* 0x3f28eab1ff037424 */ /* 0x000fe200078e00ff */
[----:B--2---:R-:W-:Y:S02]  /*17200*/  MOV R24, 0x7be56cf6 ;  /* 0x7be56cf600187802 */ /* 0x004fe40000000f00 */
[----:B------:R2:W-:Y:S01]  /*17210*/  STL.64 [R1+0xbd8], R4 ;  /* 0x000bd80401007387 */ /* 0x0005e20000100a00 */
[----:B------:R-:W-:-:S03]  /*17220*/  IMAD.MOV.U32 R25, RZ, RZ, 0x3f76bd32 ;  /* 0x3f76bd32ff197424 */ /* 0x000fc600078e00ff */
[----:B------:R3:W-:Y:S01]  /*17230*/  STL.64 [R1+0xbe0], R28 ;  /* 0x000be01c01007387 */ /* 0x0007e20000100a00 */
[----:B0-----:R-:W-:Y:S02]  /*17240*/  IMAD.MOV.U32 R26, RZ, RZ, -0x53a2d366 ;  /* 0xac5d2c9aff1a7424 */ /* 0x001fe400078e00ff */
[----:B------:R-:W-:Y:S01]  /*17250*/  IMAD.MOV.U32 R27, RZ, RZ, -0x40a3c568 ;  /* 0xbf5c3a98ff1b7424 */ /* 0x000fe200078e00ff */
[----:B------:R0:W-:Y:S01]  /*17260*/  STL.64 [R1+0xc00], R18 ;  /* 0x000c001201007387 */ /* 0x0001e20000100a00 */
[----:B-1----:R-:W-:Y:S02]  /*17270*/  IMAD.MOV.U32 R22, RZ, RZ, -0x67b76f61 ;  /* 0x9848909fff167424 */ /* 0x002fe400078e00ff */
[----:B------:R-:W-:Y:S01]  /*17280*/  IMAD.MOV.U32 R23, RZ, RZ, -0x4216d859 ;  /* 0xbde927a7ff177424 */ /* 0x000fe200078e00ff */
[----:B--2---:R-:W-:Y:S01]  /*17290*/  MOV R5, 0xbf3eb34f ;  /* 0xbf3eb34f00057802 */ /* 0x004fe20000000f00 */
[----:B------:R-:W-:Y:S01]  /*172a0*/  IMAD.MOV.U32 R4, RZ, RZ, 0x5f300209 ;  /* 0x5f300209ff047424 */ /* 0x000fe200078e00ff */
[----:B------:R1:W-:Y:S01]  /*172b0*/  STL.64 [R1+0xc10], R20 ;  /* 0x000c101401007387 */ /* 0x0003e20000100a00 */
[----:B---3--:R-:W-:Y:S01]  /*172c0*/  IMAD.MOV.U32 R28, RZ, RZ, -0x5f31c8f2 ;  /* 0xa0ce370eff1c7424 */ /* 0x008fe200078e00ff */
[----:B------:R-:W-:-:S02]  /*172d0*/  MOV R29, 0xbf1448c9 ;  /* 0xbf1448c9001d7802 */ /* 0x000fc40000000f00 */
[----:B------:R2:W-:Y:S01]  /*172e0*/  STL.64 [R1+0xc28], R6 ;  /* 0x000c280601007387 */ /* 0x0005e20000100a00 */
[----:B0-----:R-:W-:Y:S01]  /*172f0*/  MOV R18, 0x5a7d9ac5 ;  /* 0x5a7d9ac500127802 */ /* 0x001fe20000000f00 */
[----:B------:R-:W-:Y:S02]  /*17300*/  IMAD.MOV.U32 R19, RZ, RZ, 0x3d72f0a6 ;  /* 0x3d72f0a6ff137424 */ /* 0x000fe400078e00ff */
[----:B------:R0:W-:Y:S01]  /*17310*/  STL.64 [R1+0xc38], R8 ;  /* 0x000c380801007387 */ /* 0x0001e20000100a00 */
[----:B-1----:R-:W-:-:S03]  /*17320*/  IMAD.MOV.U32 R20, RZ, RZ, 0x3d88fea7 ;  /* 0x3d88fea7ff147424 */ /* 0x002fc600078e00ff */
[----:B------:R1:W-:Y:S01]  /*17330*/  STL.64 [R1+0x9a8], R2 ;  /* 0x0009a80201007387 */ /* 0x0003e20000100a00 */
[----:B------:R-:W-:Y:S02]  /*17340*/  IMAD.MOV.U32 R21, RZ, RZ, 0x3ecc1949 ;  /* 0x3ecc1949ff157424 */ /* 0x000fe400078e00ff */
[----:B--2---:R-:W-:Y:S01]  /*17350*/  IMAD.MOV.U32 R6, RZ, RZ, 0x1c8dde07 ;  /* 0x1c8dde07ff067424 */ /* 0x004fe200078e00ff */
[----:B------:R2:W-:Y:S01]  /*17360*/  STL.64 [R1+0xbf8], R24 ;  /* 0x000bf81801007387 */ /* 0x0005e20000100a00 */
[----:B------:R-:W-:Y:S02]  /*17370*/  IMAD.MOV.U32 R7, RZ, RZ, 0x3e89b42c ;  /* 0x3e89b42cff077424 */ /* 0x000fe400078e00ff */
[----:B0-----:R-:W-:Y:S01]  /*17380*/  IMAD.MOV.U32 R8, RZ, RZ, -0x2e56537d ;  /* 0xd1a9ac83ff087424 */ /* 0x001fe200078e00ff */
[----:B------:R-:W-:Y:S01]  /*17390*/  MOV R9, 0x3e62116d ;  /* 0x3e62116d00097802 */ /* 0x000fe20000000f00 */
[----:B------:R0:W-:Y:S01]  /*173a0*/  STL.64 [R1+0xc08], R26 ;  /* 0x000c081a01007387 */ /* 0x0001e20000100a00 */
[----:B-1----:R-:W-:-:S03]  /*173b0*/  MOV R2, 0x554e1fc0 ;  /* 0x554e1fc000027802 */ /* 0x002fc60000000f00 */
[----:B------:R1:W-:Y:S01]  /*173c0*/  STL.64 [R1+0xc18], R4 ;  /* 0x000c180401007387 */ /* 0x0003e20000100a00 */
[----:B------:R-:W-:Y:S02]  /*173d0*/  IMAD.MOV.U32 R3, RZ, RZ, -0x4316a0e2 ;  /* 0xbce95f1eff037424 */ /* 0x000fe400078e00ff */
[----:B--2---:R-:W-:Y:S01]  /*173e0*/  IMAD.MOV.U32 R24, RZ, RZ, 0x261131ce ;  /* 0x261131ceff187424 */ /* 0x004fe200078e00ff */
[----:B------:R2:W-:Y:S01]  /*173f0*/  STL.64 [R1+0xc20], R22 ;  /* 0x000c201601007387 */ /* 0x0005e20000100a00 */
[----:B------:R-:W-:-:S03]  /*17400*/  MOV R25, 0xbed65555 ;  /* 0xbed6555500197802 */ /* 0x000fc60000000f00 */
[----:B------:R3:W-:Y:S01]  /*17410*/  STL.64 [R1+0xc30], R28 ;  /* 0x000c301c01007387 */ /* 0x0007e20000100a00 */
[----:B0-----:R-:W-:Y:S01]  /*17420*/  MOV R26, 0xda432b11 ;  /* 0xda432b11001a7802 */ /* 0x001fe20000000f00 */
[----:B------:R-:W-:Y:S02]  /*17430*/  IMAD.MOV.U32 R27, RZ, RZ, -0x414e954a ;  /* 0xbeb16ab6ff1b7424 */ /* 0x000fe400078e00ff */
[----:B------:R0:W-:Y:S01]  /*17440*/  STL.64 [R1+0xc40], R18 ;  /* 0x000c401201007387 */ /* 0x0001e20000100a00 */
[----:B-1----:R-:W-:Y:S01]  /*17450*/  IMAD.MOV.U32 R4, RZ, RZ, 0x36ee783 ;  /* 0x036ee783ff047424 */ /* 0x002fe200078e00ff */
[----:B------:R-:W-:Y:S02]  /*17460*/  MOV R5, 0xbcf942a2 ;  /* 0xbcf942a200057802 */ /* 0x000fe40000000f00 */
[----:B--2---:R-:W-:Y:S01]  /*17470*/  MOV R22, 0x27a1383d ;  /* 0x27a1383d00167802 */ /* 0x004fe20000000f00 */
[----:B------:R-:W-:Y:S01]  /*17480*/  IMAD.MOV.U32 R23, RZ, RZ, -0x4181595c ;  /* 0xbe7ea6a4ff177424 */ /* 0x000fe200078e00ff */
[----:B------:R1:W-:Y:S01]  /*17490*/  STL.64 [R1+0xc50], R20 ;  /* 0x000c501401007387 */ /* 0x0003e20000100a00 */
[----:B---3--:R-:W-:-:S02]  /*174a0*/  IMAD.MOV.U32 R28, RZ, RZ, 0x5f50d178 ;  /* 0x5f50d178ff1c7424 */ /* 0x008fc400078e00ff */
[----:B------:R-:W-:Y:S01]  /*174b0*/  IMAD.MOV.U32 R29, RZ, RZ, -0x4046a498 ;  /* 0xbfb95b68ff1d7424 */ /* 0x000fe200078e00ff */
[----:B------:R2:W-:Y:S01]  /*174c0*/  STL.64 [R1+0xc68], R6 ;  /* 0x000c680601007387 */ /* 0x0005e20000100a00 */
[----:B0-----:R-:W-:Y:S01]  /*174d0*/  MOV R18, 0xa98c8bc4 ;  /* 0xa98c8bc400127802 */ /* 0x001fe20000000f00 */
[----:B------:R-:W-:Y:S02]  /*174e0*/  IMAD.MOV.U32 R19, RZ, RZ, 0x3fc6fb2b ;  /* 0x3fc6fb2bff137424 */ /* 0x000fe400078e00ff */
[----:B------:R0:W-:Y:S01]  /*174f0*/  STL.64 [R1+0xc78], R8 ;  /* 0x000c780801007387 */ /* 0x0001e20000100a00 */
[----:B-1----:R-:W-:Y:S01]  /*17500*/  IMAD.MOV.U32 R20, RZ, RZ, 0x29064247 ;  /* 0x29064247ff147424 */ /* 0x002fe200078e00ff */
[----:B------:R-:W-:Y:S02]  /*17510*/  MOV R21, 0xbfc0a06f ;  /* 0xbfc0a06f00157802 */ /* 0x000fe40000000f00 */
[----:B------:R1:W-:Y:S01]  /*17520*/  STL.64 [R1+0x9f8], R2 ;  /* 0x0009f80201007387 */ /* 0x0003e20000100a00 */
[----:B--2---:R-:W-:-:S03]  /*17530*/  IMAD.MOV.U32 R6, RZ, RZ, 0x38631744 ;  /* 0x38631744ff067424 */ /* 0x004fc600078e00ff */
[----:B------:R2:W-:Y:S01]  /*17540*/  STL.64 [R1+0xc48], R24 ;  /* 0x000c481801007387 */ /* 0x0005e20000100a00 */
[----:B------:R-:W-:Y:S01]  /*17550*/  IMAD.MOV.U32 R7, RZ, RZ, 0x3fa6bd2f ;  /* 0x3fa6bd2fff077424 */ /* 0x000fe200078e00ff */
[----:B0-----:R-:W-:Y:S01]  /*17560*/  MOV R8, 0xbbd016c8 ;  /* 0xbbd016c800087802 */ /* 0x001fe20000000f00 */
[----:B------:R-:W-:Y:S01]  /*17570*/  IMAD.MOV.U32 R9, RZ, RZ, 0x3e92a46f ;  /* 0x3e92a46fff097424 */ /* 0x000fe200078e00ff */
[----:B------:R0:W-:Y:S01]  /*17580*/  STL.64 [R1+0xc58], R26 ;  /* 0x000c581a01007387 */ /* 0x0001e20000100a00 */
[----:B-1----:R-:W1:Y:S03]  /*17590*/  MUFU.RCP64H R3, R11 ;  /* 0x0000000b00037308 */ /* 0x002e660000001800 */
[----:B------:R3:W-:Y:S01]  /*175a0*/  STL.64 [R1+0xc60], R4 ;  /* 0x000c600401007387 */ /* 0x0007e20000100a00 */
[----:B------:R-:W-:Y:S01]  /*175b0*/  IMAD.MOV.U32 R2, RZ, RZ, 0x1 ;  /* 0x00000001ff027424 */ /* 0x000fe200078e00ff */
[----:B--2---:R-:W-:-:S02]  /*175c0*/  MOV R24, 0x7a744982 ;  /* 0x7a74498200187802 */ /* 0x004fc40000000f00 */
[----:B------:R2:W-:Y:S01]  /*175d0*/  STL.64 [R1+0xc70], R22 ;  /* 0x000c701601007387 */ /* 0x0005e20000100a00 */
[----:B------:R-:W-:-:S03]  /*175e0*/  IMAD.MOV.U32 R25, RZ, RZ, 0x3fb72bb4 ;  /* 0x3fb72bb4ff197424 */ /* 0x000fc600078e00ff */
[----:B------:R4:W-:Y:S01]  /*175f0*/  STL.64 [R1+0xc80], R28 ;  /* 0x000c801c01007387 */ /* 0x0009e20000100a00 */
[----:B0-----:R-:W-:Y:S01]  /*17600*/  IMAD.MOV.U32 R26, RZ, RZ, 0x3cf8dfb4 ;  /* 0x3cf8dfb4ff1a7424 */ /* 0x001fe200078e00ff */
[----:B------:R-:W-:Y:S02]  /*17610*/  MOV R27, 0xbfb7c3a1 ;  /* 0xbfb7c3a1001b7802 */ /* 0x000fe40000000f00 */
[----:B------:R0:W-:Y:S01]  /*17620*/  STL.64 [R1+0xc88], R18 ;  /* 0x000c881201007387 */ /* 0x0001e20000100a00 */
[----:B---3--:R-:W-:Y:S02]  /*17630*/  IMAD.MOV.U32 R4, RZ, RZ, -0x2b09626c ;  /* 0xd4f69d94ff047424 */ /* 0x008fe400078e00ff */
[----:B------:R-:W-:Y:S01]  /*17640*/  IMAD.MOV.U32 R5, RZ, RZ, -0x40ff7efb ;  /* 0xbf008105ff057424 */ /* 0x000fe200078e00ff */
[----:B------:R3:W-:Y:S01]  /*17650*/  STL.64 [R1+0xc90], R20 ;  /* 0x000c901401007387 */ /* 0x0007e20000100a00 */
[----:B--2---:R-:W-:Y:S01]  /*17660*/  IMAD.MOV.U32 R22, RZ, RZ, -0x5f55a85 ;  /* 0xfa0aa57bff167424 */ /* 0x004fe200078e00ff */
[----:B-1----:R-:W1:Y:S01]  /*17670*/  DFMA R30, -R10, R2, 1 ;  /* 0x3ff000000a1e742b */ /* 0x002e620000000102 */
[----:B------:R-:W-:Y:S01]  /*17680*/  IMAD.MOV.U32 R23, RZ, RZ, 0x3f8d0bef ;  /* 0x3f8d0befff177424 */ /* 0x000fe200078e00ff */
[----:B------:R2:W-:Y:S01]  /*17690*/  STL.64 [R1+0xcb0], R6 ;  /* 0x000cb00601007387 */ /* 0x0005e20000100a00 */
[----:B----4-:R-:W-:Y:S01]  /*176a0*/  MOV R28, 0x69432cef ;  /* 0x69432cef001c7802 */ /* 0x010fe20000000f00 */
[----:B------:R-:W-:-:S02]  /*176b0*/  IMAD.MOV.U32 R29, RZ, RZ, -0x4088f985 ;  /* 0xbf77067bff1d7424 */ /* 0x000fc400078e00ff */
[----:B------:R4:W-:Y:S01]  /*176c0*/  STL.64 [R1+0xcb8], R8 ;  /* 0x000cb80801007387 */ /* 0x0009e20000100a00 */
[----:B0-----:R-:W-:Y:S01]  /*176d0*/  IMAD.MOV.U32 R18, RZ, RZ, 0x1cad78b9 ;  /* 0x1cad78b9ff127424 */ /* 0x001fe200078e00ff */
[----:B------:R-:W-:Y:S01]  /*176e0*/  MOV R19, 0xbf91a49f ;  /* 0xbf91a49f00137802 */ /* 0x000fe20000000f00 */
[----:B---3--:R-:W-:Y:S01]  /*176f0*/  IMAD.MOV.U32 R20, RZ, RZ, -0x4ddbedfe ;  /* 0xb2241202ff147424 */ /* 0x008fe200078e00ff */
[----:B------:R-:W-:Y:S01]  /*17700*/  MOV R21, 0xbe2494d3 ;  /* 0xbe2494d300157802 */ /* 0x000fe20000000f00 */
[----:B------:R0:W-:Y:S01]  /*17710*/  STL.64 [R1+0xc98], R4 ;  /* 0x000c980401007387 */ /* 0x0001e20000100a00 */
[----:B--2---:R-:W-:Y:S01]  /*17720*/  MOV R6, 0x3c40f6a ;  /* 0x03c40f6a00067802 */ /* 0x004fe20000000f00 */
[----:B------:R-:W-:Y:S02]  /*17730*/  IMAD.MOV.U32 R7, RZ, RZ, -0x40acfbc3 ;  /* 0xbf53043dff077424 */ /* 0x000fe400078e00ff */
[----:B------:R2:W-:Y:S01]  /*17740*/  STL.64 [R1+0xcd8], R20 ;  /* 0x000cd81401007387 */ /* 0x0005e20000100a00 */
[----:B----4-:R-:W-:Y:S01]  /*17750*/  MOV R8, 0xca306bb5 ;  /* 0xca306bb500087802 */ /* 0x010fe20000000f00 */
[----:B------:R-:W-:-:S02]  /*17760*/  IMAD.MOV.U32 R9, RZ, RZ, -0x40e6e001 ;  /* 0xbf191fffff097424 */ /* 0x000fc400078e00ff */
[----:B------:R3:W-:Y:S04]  /*17770*/  STL.64 [R1+0xce8], R6 ;  /* 0x000ce80601007387 */ /* 0x0007e80000100a00 */
[----:B------:R4:W-:Y:S01]  /*17780*/  STL.64 [R1+0xd00], R8 ;  /* 0x000d000801007387 */ /* 0x0009e20000100a00 */
[----:B0-----:R-:W-:Y:S02]  /*17790*/  IMAD.MOV.U32 R4, RZ, RZ, -0x1da32ee4 ;  /* 0xe25cd11cff047424 */ /* 0x001fe400078e00ff */
[----:B------:R-:W-:Y:S01]  /*177a0*/  IMAD.MOV.U32 R5, RZ, RZ, 0x3f5a4350 ;  /* 0x3f5a4350ff057424 */ /* 0x000fe200078e00ff */
[----:B------:R0:W-:Y:S01]  /*177b0*/  STL.64 [R1+0xcc8], R22 ;  /* 0x000cc81601007387 */ /* 0x0001e20000100a00 */
[----:B--2---:R-:W-:Y:S02]  /*177c0*/  IMAD.MOV.U32 R20, RZ, RZ, -0x6f643b9e ;  /* 0x909bc462ff147424 */ /* 0x004fe400078e00ff */
[----:B------:R-:W-:Y:S01]  /*177d0*/  IMAD.MOV.U32 R21, RZ, RZ, -0x410a3a9c ;  /* 0xbef5c564ff157424 */ /* 0x000fe200078e00ff */
[----:B---3--:R-:W-:Y:S01]  /*177e0*/  MOV R6, 0xba744e1c ;  /* 0xba744e1c00067802 */ /* 0x008fe20000000f00 */
[----:B------:R-:W-:Y:S01]  /*177f0*/  IMAD.MOV.U32 R7, RZ, RZ, 0x3eab1a24 ;  /* 0x3eab1a24ff077424 */ /* 0x000fe200078e00ff */
[----:B------:R2:W-:Y:S01]  /*17800*/  STL.64 [R1+0xce0], R4 ;  /* 0x000ce00401007387 */ /* 0x0005e20000100a00 */
[----:B----4-:R-:W-:Y:S01]  /*17810*/  IMAD.MOV.U32 R8, RZ, RZ, -0xa078040 ;  /* 0xf5f87fc0ff087424 */ /* 0x010fe200078e00ff */
[----:B------:R-:W-:-:S02]  /*17820*/  MOV R9, 0x3cc5a9a2 ;  /* 0x3cc5a9a200097802 */ /* 0x000fc40000000f00 */
[----:B------:R3:W-:Y:S01]  /*17830*/  STL.64 [R1+0xd10], R20 ;  /* 0x000d101401007387 */ /* 0x0007e20000100a00 */
[----:B0-----:R-:W-:Y:S01]  /*17840*/  MOV R22, 0x3b45ff81 ;  /* 0x3b45ff8100167802 */ /* 0x001fe20000000f00 */
[----:B------:R-:W-:Y:S02]  /*17850*/  IMAD.MOV.U32 R23, RZ, RZ, -0x42bf626f ;  /* 0xbd409d91ff177424 */ /* 0x000fe400078e00ff */
[----:B------:R0:W-:Y:S04]  /*17860*/  STL.64 [R1+0xd30], R6 ;  /* 0x000d300601007387 */ /* 0x0001e80000100a00 */
[----:B------:R4:W-:Y:S01]  /*17870*/  STL.64 [R1+0xd38], R8 ;  /* 0x000d380801007387 */ /* 0x0009e20000100a00 */
[----:B--2---:R-:W-:Y:S02]  /*17880*/  IMAD.MOV.U32 R4, RZ, RZ, -0x39092c3 ;  /* 0xfc6f6d3dff047424 */ /* 0x004fe400078e00ff */
[----:B------:R-:W-:Y:S01]  /*17890*/  IMAD.MOV.U32 R5, RZ, RZ, -0x4139f83b ;  /* 0xbec607c5ff057424 */ /* 0x000fe200078e00ff */
[----:B------:R2:W-:Y:S01]  /*178a0*/  STL.64 [R1+0xca0], R24 ;  /* 0x000ca01801007387 */ /* 0x0005e20000100a00 */
[----:B---3--:R-:W-:-:S02]  /*178b0*/  IMAD.MOV.U32 R20, RZ, RZ, -0x498130b8 ;  /* 0xb67ecf48ff147424 */ /* 0x008fc400078e00ff */
[----:B------:R-:W-:Y:S01]  /*178c0*/  IMAD.MOV.U32 R21, RZ, RZ, 0x3fd75748 ;  /* 0x3fd75748ff157424 */ /* 0x000fe200078e00ff */
[----:B0-----:R-:W-:Y:S01]  /*178d0*/  MOV R6, 0x23c48dc0 ;  /* 0x23c48dc000067802 */ /* 0x001fe20000000f00 */
[----:B------:R-:W-:Y:S01]  /*178e0*/  IMAD.MOV.U32 R7, RZ, RZ, -0x403e5b26 ;  /* 0xbfc1a4daff077424 */ /* 0x000fe200078e00ff */
[----:B------:R0:W-:Y:S01]  /*178f0*/  STL.64 [R1+0xca8], R26 ;  /* 0x000ca81a01007387 */ /* 0x0001e20000100a00 */
[----:B----4-:R-:W-:Y:S01]  /*17900*/  IMAD.MOV.U32 R8, RZ, RZ, 0x4744ccfb ;  /* 0x4744ccfbff087424 */ /* 0x010fe200078e00ff */
[----:B------:R-:W-:Y:S02]  /*17910*/  MOV R9, 0x3fc056ba ;  /* 0x3fc056ba00097802 */ /* 0x000fe40000000f00 */
[----:B------:R3:W-:Y:S01]  /*17920*/  STL.64 [R1+0xcd0], R28 ;  /* 0x000cd01c01007387 */ /* 0x0007e20000100a00 */
[----:B--2---:R-:W-:Y:S01]  /*17930*/  IMAD.MOV.U32 R24, RZ, RZ, 0xc4df7f1 ;  /* 0x0c4df7f1ff187424 */ /* 0x004fe200078e00ff */
[----:B------:R-:W-:Y:S02]  /*17940*/  MOV R25, 0x3f3adee2 ;  /* 0x3f3adee200197802 */ /* 0x000fe40000000f00 */
[----:B------:R2:W-:Y:S01]  /*17950*/  STL.64 [R1+0xd18], R22 ;  /* 0x000d181601007387 */ /* 0x0005e20000100a00 */
[----:B-1----:R-:W1:Y:S01]  /*17960*/  DFMA R30, R30, R30, R30 ;  /* 0x0000001e1e1e722b */ /* 0x002e62000000001e */
[----:B0-----:R-:W-:-:S02]  /*17970*/  IMAD.MOV.U32 R26, RZ, RZ, 0x6a382e07 ;  /* 0x6a382e07ff1a7424 */ /* 0x001fc400078e00ff */
[----:B------:R0:W-:Y:S01]  /*17980*/  STL.64 [R1+0xd28], R4 ;  /* 0x000d280401007387 */ /* 0x0001e20000100a00 */
[----:B------:R-:W-:Y:S02]  /*17990*/  IMAD.MOV.U32 R27, RZ, RZ, 0x3db43183 ;  /* 0x3db43183ff1b7424 */ /* 0x000fe400078e00ff */
[----:B---3--:R-:W-:Y:S01]  /*179a0*/  IMAD.MOV.U32 R28, RZ, RZ, 0x539275a7 ;  /* 0x539275a7ff1c7424 */ /* 0x008fe200078e00ff */
[----:B------:R3:W-:Y:S01]  /*179b0*/  STL.64 [R1+0xd58], R20 ;  /* 0x000d581401007387 */ /* 0x0007e20000100a00 */
[----:B------:R-:W-:Y:S01]  /*179c0*/  MOV R29, 0x3ed1abde ;  /* 0x3ed1abde001d7802 */ /* 0x000fe20000000f00 */
[----:B--2---:R-:W-:Y:S02]  /*179d0*/  IMAD.MOV.U32 R22, RZ, RZ, -0x359d8d2a ;  /* 0xca6272d6ff167424 */ /* 0x004fe400078e00ff */
[----:B------:R2:W-:Y:S01]  /*179e0*/  STL.64 [R1+0xd78], R6 ;  /* 0x000d780601007387 */ /* 0x0005e20000100a00 */
[----:B------:R-:W-:-:S03]  /*179f0*/  MOV R23, 0x3fd10cd9 ;  /* 0x3fd10cd900177802 */ /* 0x000fc60000000f00 */
[----:B------:R4:W-:Y:S01]  /*17a00*/  STL.64 [R1+0xd80], R8 ;  /* 0x000d800801007387 */ /* 0x0009e20000100a00 */
[----:B0-----:R-:W-:Y:S01]  /*17a10*/  MOV R4, 0x20e7ea15 ;  /* 0x20e7ea1500047802 */ /* 0x001fe20000000f00 */
[----:B------:R-:W-:Y:S02]  /*17a20*/  IMAD.MOV.U32 R5, RZ, RZ, -0x4022480f ;  /* 0xbfddb7f1ff057424 */ /* 0x000fe400078e00ff */
[----:B------:R0:W-:Y:S01]  /*17a30*/  STL.64 [R1+0xcf0], R24 ;  /* 0x000cf01801007387 */ /* 0x0001e20000100a00 */
[----:B---3--:R-:W-:Y:S02]  /*17a40*/  IMAD.MOV.U32 R20, RZ, RZ, 0x4f7ffc6f ;  /* 0x4f7ffc6fff147424 */ /* 0x008fe400078e00ff */
[----:B------:R-:W-:Y:S01]  /*17a50*/  IMAD.MOV.U32 R21, RZ, RZ, -0x4071191d ;  /* 0xbf8ee6e3ff157424 */ /* 0x000fe200078e00ff */
[----:B--2---:R-:W-:Y:S01]  /*17a60*/  MOV R7, 0x3e123fc5 ;  /* 0x3e123fc500077802 */ /* 0x004fe20000000f00 */
[----:B------:R-:W-:Y:S01]  /*17a70*/  IMAD.MOV.U32 R6, RZ, RZ, -0x793f6ca ;  /* 0xf86c0936ff067424 */ /* 0x000fe200078e00ff */
[----:B------:R2:W-:Y:S01]  /*17a80*/  STL.64 [R1+0xcf8], R26 ;  /* 0x000cf81a01007387 */ /* 0x0005e20000100a00 */
[----:B----4-:R-:W-:Y:S01]  /*17a90*/  IMAD.MOV.U32 R8, RZ, RZ, 0x172c9899 ;  /* 0x172c9899ff087424 */ /* 0x010fe200078e00ff */
[----:B------:R-:W-:-:S02]  /*17aa0*/  MOV R9, 0xbf387e11 ;  /* 0xbf387e1100097802 */ /* 0x000fc40000000f00 */
[----:B------:R3:W-:Y:S01]  /*17ab0*/  STL.64 [R1+0xd20], R28 ;  /* 0x000d201c01007387 */ /* 0x0007e20000100a00 */
[----:B0-----:R-:W-:Y:S02]  /*17ac0*/  IMAD.MOV.U32 R24, RZ, RZ, 0x66be9669 ;  /* 0x66be9669ff187424 */ /* 0x001fe400078e00ff */
[----:B------:R-:W-:Y:S01]  /*17ad0*/  IMAD.MOV.U32 R25, RZ, RZ, -0x417c3ae7 ;  /* 0xbe83c519ff197424 */ /* 0x000fe200078e00ff */
[----:B------:R0:W-:Y:S01]  /*17ae0*/  STL.64 [R1+0xd60], R4 ;  /* 0x000d600401007387 */ /* 0x0001e20000100a00 */
[----:B--2---:R-:W-:Y:S01]  /*17af0*/  MOV R26, 0xc43300a2 ;  /* 0xc43300a2001a7802 */ /* 0x004fe20000000f00 */
[----:B------:R-:W-:Y:S02]  /*17b00*/  IMAD.MOV.U32 R27, RZ, RZ, -0x40366831 ;  /* 0xbfc997cfff1b7424 */ /* 0x000fe400078e00ff */
[----:B------:R2:W-:Y:S01]  /*17b10*/  STL.64 [R1+0xd68], R22 ;  /* 0x000d681601007387 */ /* 0x0005e20000100a00 */
[----:B---3--:R-:W-:-:S03]  /*17b20*/  IMAD.MOV.U32 R28, RZ, RZ, -0x15b5e6ab ;  /* 0xea4a1955ff1c7424 */ /* 0x008fc600078e00ff */
[----:B------:R3:W-:Y:S01]  /*17b30*/  STL.64 [R1+0xda0], R20 ;  /* 0x000da01401007387 */ /* 0x0007e20000100a00 */
[----:B------:R-:W-:Y:S01]  /*17b40*/  IMAD.MOV.U32 R29, RZ, RZ, 0x3f01d889 ;  /* 0x3f01d889ff1d7424 */ /* 0x000fe200078e00ff */
[----:B0-----:R-:W-:Y:S02]  /*17b50*/  MOV R4, 0x4c284396 ;  /* 0x4c28439600047802 */ /* 0x001fe40000000f00 */
[----:B------:R0:W-:Y:S01]  /*17b60*/  STL.64 [R1+0xdb0], R6 ;  /* 0x000db00601007387 */ /* 0x0001e20000100a00 */
[----:B------:R-:W-:-:S03]  /*17b70*/  IMAD.MOV.U32 R5, RZ, RZ, 0x3f778305 ;  /* 0x3f778305ff057424 */ /* 0x000fc600078e00ff */
[----:B------:R4:W-:Y:S01]  /*17b80*/  STL.64 [R1+0xdc8], R8 ;  /* 0x000dc80801007387 */ /* 0x0009e20000100a00 */
[----:B--2---:R-:W-:Y:S02]  /*17b90*/  IMAD.MOV.U32 R22, RZ, RZ, -0x8aa5d37 ;  /* 0xf755a2c9ff167424 */ /* 0x004fe400078e00ff */
[----:B------:R-:W-:Y:S01]  /*17ba0*/  IMAD.MOV.U32 R23, RZ, RZ, -0x40a6e001 ;  /* 0xbf591fffff177424 */ /* 0x000fe200078e00ff */
[----:B------:R2:W-:Y:S01]  /*17bb0*/  STL.64 [R1+0xd40], R24 ;  /* 0x000d401801007387 */ /* 0x0005e20000100a00 */
[----:B---3--:R-:W-:Y:S01]  /*17bc0*/  MOV R20, 0xec6f637f ;  /* 0xec6f637f00147802 */ /* 0x008fe20000000f00 */
[----:B------:R-:W-:Y:S02]  /*17bd0*/  IMAD.MOV.U32 R21, RZ, RZ, 0x3f1616d5 ;  /* 0x3f1616d5ff157424 */ /* 0x000fe400078e00ff */
[----:B0-----:R-:W-:Y:S01]  /*17be0*/  IMAD.MOV.U32 R6, RZ, RZ, 0x1ad67669 ;  /* 0x1ad67669ff067424 */ /* 0x001fe200078e00ff */
[----:B------:R-:W-:Y:S01]  /*17bf0*/  MOV R7, 0xbecda7a6 ;  /* 0xbecda7a600077802 */ /* 0x000fe20000000f00 */
[----:B------:R0:W-:Y:S01]  /*17c00*/  STL.64 [R1+0xd48], R26 ;  /* 0x000d481a01007387 */ /* 0x0001e20000100a00 */
[----:B----4-:R-:W-:-:S04]  /*17c10*/  IMAD.MOV.U32 R8, RZ, RZ, -0x2a8595fa ;  /* 0xd57a6a06ff087424 */ /* 0x010fc800078e00ff */
[----:B-1----:R1:W3:Y:S01]  /*17c20*/  DFMA R2, R2, R30, R2 ;  /* 0x0000001e0202722b */ /* 0x0022e20000000002 */
[----:B------:R-:W-:Y:S01]  /*17c30*/  IMAD.MOV.U32 R9, RZ, RZ, 0x3ec257a6 ;  /* 0x3ec257a6ff097424 */ /* 0x000fe200078e00ff */
[----:B------:R4:W-:Y:S01]  /*17c40*/  STL.64 [R1+0xd70], R28 ;  /* 0x000d701c01007387 */ /* 0x0009e20000100a00 */
[----:B--2---:R-:W-:Y:S01]  /*17c50*/  MOV R24, 0xd3bab1e9 ;  /* 0xd3bab1e900187802 */ /* 0x004fe20000000f00 */
[----:B------:R-:W-:Y:S01]  /*17c60*/  IMAD.MOV.U32 R25, RZ, RZ, -0x41787839 ;  /* 0xbe8787c7ff197424 */ /* 0x000fe200078e00ff */
[----:B-1----:R-:W-:Y:S01]  /*17c70*/  MOV R31, 0xbff012bb ;  /* 0xbff012bb001f7802 */ /* 0x002fe20000000f00 */
[----:B------:R1:W-:Y:S01]  /*17c80*/  STL.64 [R1+0xda8], R4 ;  /* 0x000da80401007387 */ /* 0x0003e20000100a00 */
[----:B------:R-:W-:Y:S02]  /*17c90*/  IMAD.MOV.U32 R30, RZ, RZ, 0x30da5a0 ;  /* 0x030da5a0ff1e7424 */ /* 0x000fe400078e00ff */
[----:B0-----:R-:W-:Y:S01]  /*17ca0*/  IMAD.MOV.U32 R26, RZ, RZ, -0x35537826 ;  /* 0xcaac87daff1a7424 */ /* 0x001fe200078e00ff */
[----:B------:R-:W-:Y:S01]  /*17cb0*/  MOV R27, 0x3f93b27e ;  /* 0x3f93b27e001b7802 */ /* 0x000fe20000000f00 */
[----:B------:R0:W-:Y:S01]  /*17cc0*/  STL.64 [R1+0xdb8], R22 ;  /* 0x000db81601007387 */ /* 0x0001e20000100a00 */
[----:B----4-:R-:W-:-:S03]  /*17cd0*/  MOV R28, 0xb54bf1cd ;  /* 0xb54bf1cd001c7802 */ /* 0x010fc60000000f00 */
[----:B------:R2:W-:Y:S01]  /*17ce0*/  STL.64 [R1+0xdd8], R20 ;  /* 0x000dd81401007387 */ /* 0x0005e20000100a00 */
[----:B------:R-:W-:Y:S01]  /*17cf0*/  IMAD.MOV.U32 R29, RZ, RZ, 0x3f51b9f3 ;  /* 0x3f51b9f3ff1d7424 */ /* 0x000fe200078e00ff */
[----:B-1----:R-:W-:Y:S02]  /*17d00*/  MOV R4, 0x8655a9c8 ;  /* 0x8655a9c800047802 */ /* 0x002fe40000000f00 */
[----:B------:R1:W-:Y:S01]  /*17d10*/  STL.64 [R1+0xdf8], R6 ;  /* 0x000df80601007387 */ /* 0x0003e20000100a00 */
[----:B------:R-:W-:-:S03]  /*17d20*/  IMAD.MOV.U32 R5, RZ, RZ, 0x3d25dbb1 ;  /* 0x3d25dbb1ff057424 */ /* 0x000fc600078e00ff */
[----:B------:R4:W-:Y:S01]  /*17d30*/  STL.64 [R1+0xe00], R8 ;  /* 0x000e000801007387 */ /* 0x0009e20000100a00 */
[----:B0-----:R-:W-:Y:S01]  /*17d40*/  MOV R22, 0x18d848b8 ;  /* 0x18d848b800167802 */ /* 0x001fe20000000f00 */
[----:B------:R-:W-:Y:S02]  /*17d50*/  IMAD.MOV.U32 R23, RZ, RZ, -0x415994d2 ;  /* 0xbea66b2eff177424 */ /* 0x000fe400078e00ff */
[----:B------:R0:W-:Y:S01]  /*17d60*/  STL.64 [R1+0xd90], R24 ;  /* 0x000d901801007387 */ /* 0x0001e20000100a00 */
[----:B--2---:R-:W-:Y:S01]  /*17d70*/  MOV R20, 0xe6e8d273 ;  /* 0xe6e8d27300147802 */ /* 0x004fe20000000f00 */
[----:B------:R-:W-:Y:S02]  /*17d80*/  IMAD.MOV.U32 R21, RZ, RZ, 0x3ff10bef ;  /* 0x3ff10befff157424 */ /* 0x000fe400078e00ff */
[----:B-1----:R-:W-:Y:S01]  /*17d90*/  IMAD.MOV.U32 R6, RZ, RZ, -0x616e0a62 ;  /* 0x9e91f59eff067424 */ /* 0x002fe200078e00ff */
[----:B------:R-:W-:Y:S01]  /*17da0*/  MOV R7, 0xbfdcc80c ;  /* 0xbfdcc80c00077802 */ /* 0x000fe20000000f00 */
[----:B------:R1:W-:Y:S01]  /*17db0*/  STL.64 [R1+0xd98], R26 ;  /* 0x000d981a01007387 */ /* 0x0003e20000100a00 */
[----:B----4-:R-:W-:-:S02]  /*17dc0*/  IMAD.MOV.U32 R8, RZ, RZ, -0x77e3fbe3 ;  /* 0x881c041dff087424 */ /* 0x010fc400078e00ff */
[----:B------:R-:W-:Y:S01]  /*17dd0*/  IMAD.MOV.U32 R9, RZ, RZ, -0x4144f9ed ;  /* 0xbebb0613ff097424 */ /* 0x000fe200078e00ff */
[----:B------:R2:W-:Y:S01]  /*17de0*/  STL.64 [R1+0xcc0], R18 ;  /* 0x000cc01201007387 */ /* 0x0005e20000100a00 */
[----:B0-----:R-:W-:Y:S01]  /*17df0*/  IMAD.MOV.U32 R24, RZ, RZ, -0x24814352 ;  /* 0xdb7ebcaeff187424 */ /* 0x001fe200078e00ff */
[----:B------:R-:W-:Y:S02]  /*17e00*/  MOV R25, 0xbf0cea33 ;  /* 0xbf0cea3300197802 */ /* 0x000fe40000000f00 */
[----:B------:R0:W-:Y:S01]  /*17e10*/  STL.64 [R1+0xdc0], R28 ;  /* 0x000dc01c01007387 */ /* 0x0001e20000100a00 */
[----:B-1----:R-:W-:-:S03]  /*17e20*/  IMAD.MOV.U32 R26, RZ, RZ, 0x3f1f53aa ;  /* 0x3f1f53aaff1a7424 */ /* 0x002fc600078e00ff */
[----:B------:R1:W-:Y:S01]  /*17e30*/  STL.64 [R1+0xdf0], R4 ;  /* 0x000df00401007387 */ /* 0x0003e20000100a00 */
[----:B------:R-:W-:-:S03]  /*17e40*/  IMAD.MOV.U32 R27, RZ, RZ, 0x3ef2a1f9 ;  /* 0x3ef2a1f9ff1b7424 */ /* 0x000fc600078e00ff */
[----:B------:R4:W-:Y:S01]  /*17e50*/  STL.64 [R1+0xe08], R22 ;  /* 0x000e081601007387 */ /* 0x0009e20000100a00 */
[----:B--2---:R-:W-:Y:S01]  /*17e60*/  IMAD.MOV.U32 R18, RZ, RZ, 0x7c4544c3 ;  /* 0x7c4544c3ff127424 */ /* 0x004fe200078e00ff */
[----:B------:R-:W-:Y:S02]  /*17e70*/  MOV R19, 0x3f10af03 ;  /* 0x3f10af0300137802 */ /* 0x000fe40000000f00 */
[----:B------:R2:W-:Y:S01]  /*17e80*/  STL.64 [R1+0xe20], R20 ;  /* 0x000e201401007387 */ /* 0x0005e20000100a00 */
[----:B0-----:R-:W-:Y:S01]  /*17e90*/  IMAD.MOV.U32 R28, RZ, RZ, -0x45e261fc ;  /* 0xba1d9e04ff1c7424 */ /* 0x001fe200078e00ff */
[----:B------:R-:W-:Y:S02]  /*17ea0*/  MOV R29, 0x3fe72e2b ;  /* 0x3fe72e2b001d7802 */ /* 0x000fe40000000f00 */
[----:B------:R0:W-:Y:S01]  /*17eb0*/  STL.64 [R1+0xe40], R6 ;  /* 0x000e400601007387 */ /* 0x0001e20000100a00 */
[----:B-1----:R-:W-:Y:S01]  /*17ec0*/  IMAD.MOV.U32 R4, RZ, RZ, 0x14ed9543 ;  /* 0x14ed9543ff047424 */ /* 0x002fe200078e00ff */
[----:B------:R-:W-:-:S02]  /*17ed0*/  MOV R5, 0x3f289765 ;  /* 0x3f28976500057802 */ /* 0x000fc40000000f00 */
[----:B------:R1:W-:Y:S01]  /*17ee0*/  STL.64 [R1+0xe48], R8 ;  /* 0x000e480801007387 */ /* 0x0003e20000100a00 */
[----:B----4-:R-:W-:Y:S01]  /*17ef0*/  IMAD.MOV.U32 R22, RZ, RZ, 0x2bd4a5fe ;  /* 0x2bd4a5feff167424 */ /* 0x010fe200078e00ff */
[----:B------:R-:W-:Y:S01]  /*17f00*/  MOV R23, 0xbfc53ebc ;  /* 0xbfc53ebc00177802 */ /* 0x000fe20000000f00 */
[----:B---3--:R-:W3:Y:S01]  /*17f10*/  DFMA R32, -R10, R2, 1 ;  /* 0x3ff000000a20742b */ /* 0x008ee20000000102 */
[----:B------:R4:W-:Y:S01]  /*17f20*/  STL.64 [R1+0xde0], R24 ;  /* 0x000de01801007387 */ /* 0x0009e20000100a00 */
[----:B--2---:R-:W-:Y:S01]  /*17f30*/  MOV R20, 0x5f42d73e ;  /* 0x5f42d73e00147802 */ /* 0x004fe20000000f00 */
[----:B------:R-:W-:Y:S02]  /*17f40*/  IMAD.MOV.U32 R21, RZ, RZ, 0x3e4ddf27 ;  /* 0x3e4ddf27ff157424 */ /* 0x000fe400078e00ff */
[----:B0-----:R-:W-:Y:S01]  /*17f50*/  IMAD.MOV.U32 R6, RZ, RZ, 0x78d507d5 ;  /* 0x78d507d5ff067424 */ /* 0x001fe200078e00ff */
[----:B------:R0:W-:Y:S01]  /*17f60*/  STL.64 [R1+0xde8], R26 ;  /* 0x000de81a01007387 */ /* 0x0001e20000100a00 */
[----:B------:R-:W-:-:S02]  /*17f70*/  IMAD.MOV.U32 R7, RZ, RZ, 0x3f909e54 ;  /* 0x3f909e54ff077424 */ /* 0x000fc400078e00ff */
[----:B-1----:R-:W-:Y:S01]  /*17f80*/  IMAD.MOV.U32 R8, RZ, RZ, -0x564076af ;  /* 0xa9bf8951ff087424 */ /* 0x002fe200078e00ff */
[----:B------:R1:W-:Y:S01]  /*17f90*/  STL.64 [R1+0xd08], R18 ;  /* 0x000d081201007387 */ /* 0x0003e20000100a00 */
[----:B------:R-:W-:Y:S02]  /*17fa0*/  IMAD.MOV.U32 R9, RZ, RZ, 0x3f58d9b0 ;  /* 0x3f58d9b0ff097424 */ /* 0x000fe400078e00ff */
[----:B----4-:R-:W-:Y:S01]  /*17fb0*/  IMAD.MOV.U32 R24, RZ, RZ, 0x127046e4 ;  /* 0x127046e4ff187424 */ /* 0x010fe200078e00ff */
[----:B------:R2:W-:Y:S01]  /*17fc0*/  STL.64 [R1+0xe10], R28 ;  /* 0x000e101c01007387 */ /* 0x0005e20000100a00 */
[----:B------:R-:W-:Y:S01]  /*17fd0*/  IMAD.MOV.U32 R25, RZ, RZ, -0x401588c4 ;  /* 0xbfea773cff197424 */ /* 0x000fe200078e00ff */
[----:B0-----:R-:W-:Y:S01]  /*17fe0*/  MOV R26, 0x57cf058f ;  /* 0x57cf058f001a7802 */ /* 0x001fe20000000f00 */
[----:B------:R-:W-:Y:S01]  /*17ff0*/  IMAD.MOV.U32 R27, RZ, RZ, 0x3fec97c0 ;  /* 0x3fec97c0ff1b7424 */ /* 0x000fe200078e00ff */
        /* <DEDUP_REMOVED lines=14> */
[----:B--2---:R-:W-:Y:S01]  /*180e0*/  IMAD.MOV.U32 R20, RZ, RZ, -0x712e25fa ;  /* 0x8ed1da06ff147424 */ /* 0x004fe200078e00ff */
[----:B------:R-:W-:Y:S01]  /*180f0*/  MOV R21, 0x3f374a77 ;  /* 0x3f374a7700157802 */ /* 0x000fe20000000f00 */
[----:B----4-:R-:W-:Y:S01]  /*18100*/  IMAD.MOV.U32 R6, RZ, RZ, -0x6d5fb8c9 ;  /* 0x92a04737ff067424 */ /* 0x010fe200078e00ff */
[----:B------:R2:W-:Y:S01]  /*18110*/  STL.64 [R1+0xe38], R26 ;  /* 0x000e381a01007387 */ /* 0x0005e20000100a00 */
[----:B------:R-:W-:Y:S01]  /*18120*/  IMAD.MOV.U32 R7, RZ, RZ, -0x410f2f9e ;  /* 0xbef0d062ff077424 */ /* 0x000fe200078e00ff */
[----:B0-----:R-:W-:Y:S01]  /*18130*/  MOV R8, 0xe70f541b ;  /* 0xe70f541b00087802 */ /* 0x001fe20000000f00 */
[----:B------:R-:W-:Y:S01]  /*18140*/  IMAD.MOV.U32 R9, RZ, RZ, 0x3d0c1417 ;  /* 0x3d0c1417ff097424 */ /* 0x000fe200078e00ff */
[----:B------:R0:W-:Y:S01]  /*18150*/  STL.64 [R1+0xd50], R18 ;  /* 0x000d501201007387 */ /* 0x0001e20000100a00 */
[----:B-1----:R-:W-:Y:S01]  /*18160*/  MOV R24, 0x163a4d10 ;  /* 0x163a4d1000187802 */ /* 0x002fe20000000f00 */
[----:B------:R-:W-:-:S02]  /*18170*/  IMAD.MOV.U32 R25, RZ, RZ, -0x408781ef ;  /* 0xbf787e11ff197424 */ /* 0x000fc400078e00ff */
[----:B------:R1:W-:Y:S01]  /*18180*/  STL.64 [R1+0xe60], R28 ;  /* 0x000e601c01007387 */ /* 0x0003e20000100a00 */
[----:B--2---:R-:W-:Y:S01]  /*18190*/  IMAD.MOV.U32 R26, RZ, RZ, -0x5516e6ca ;  /* 0xaae91936ff1a7424 */ /* 0x004fe200078e00ff */
[----:B------:R-:W-:Y:S02]  /*181a0*/  MOV R27, 0xbddf06d9 ;  /* 0xbddf06d9001b7802 */ /* 0x000fe40000000f00 */
[----:B------:R2:W-:Y:S01]  /*181b0*/  STL.64 [R1+0xe70], R4 ;  /* 0x000e700401007387 */ /* 0x0005e20000100a00 */
[----:B0-----:R-:W-:-:S03]  /*181c0*/  IMAD.MOV.U32 R18, RZ, RZ, 0x182c4e01 ;  /* 0x182c4e01ff127424 */ /* 0x001fc600078e00ff */
[----:B------:R0:W-:Y:S01]  /*181d0*/  STL.64 [R1+0xea0], R20 ;  /* 0x000ea01401007387 */ /* 0x0001e20000100a00 */
[----:B------:R-:W-:-:S05]  /*181e0*/  IMAD.MOV.U32 R19, RZ, RZ, -0x405337f1 ;  /* 0xbfacc80fff137424 */ /* 0x000fca00078e00ff */
[----:B---3--:R3:W4:Y:S01]  /*181f0*/  DFMA R2, R2, R32, R2 ;  /* 0x000000200202722b */ /* 0x0087220000000002 */
[----:B-1----:R-:W-:Y:S01]  /*18200*/  MOV R28, 0x326dba30 ;  /* 0x326dba30001c7802 */ /* 0x002fe20000000f00 */
[----:B------:R1:W-:Y:S01]  /*18210*/  STL.64 [R1+0xea8], R22 ;  /* 0x000ea81601007387 */ /* 0x0003e20000100a00 */
[----:B------:R-:W-:Y:S02]  /*18220*/  IMAD.MOV.U32 R29, RZ, RZ, -0x40eb9cbe ;  /* 0xbf146342ff1d7424 */ /* 0x000fe400078e00ff */
[----:B---3--:R-:W-:Y:S01]  /*18230*/  IMAD.MOV.U32 R32, RZ, RZ, 0x4f19f2c4 ;  /* 0x4f19f2c4ff207424 */ /* 0x008fe200078e00ff */
[----:B------:R3:W-:Y:S01]  /*18240*/  STL.64 [R1+0xec0], R6 ;  /* 0x000ec00601007387 */ /* 0x0007e20000100a00 */
[----:B--2---:R-:W-:Y:S01]  /*18250*/  IMAD.MOV.U32 R4, RZ, RZ, -0x2d24c015 ;  /* 0xd2db3febff047424 */ /* 0x004fe200078e00ff */
[----:B------:R-:W-:Y:S01]  /*18260*/  MOV R5, 0x3f0a5dff ;  /* 0x3f0a5dff00057802 */ /* 0x000fe20000000f00 */
[----:B------:R-:W-:Y:S01]  /*18270*/  IMAD.MOV.U32 R33, RZ, RZ, -0x405f11f1 ;  /* 0xbfa0ee0fff217424 */ /* 0x000fe200078e00ff */
[----:B------:R2:W-:Y:S01]  /*18280*/  STL.64 [R1+0xec8], R8 ;  /* 0x000ec80801007387 */ /* 0x0005e20000100a00 */
[----:B0-----:R-:W-:Y:S01]  /*18290*/  IMAD.MOV.U32 R20, RZ, RZ, -0x7d41b984 ;  /* 0x82be467cff147424 */ /* 0x001fe200078e00ff */
[----:B------:R-:W-:-:S02]  /*182a0*/  MOV R21, 0xc00aa176 ;  /* 0xc00aa17600157802 */ /* 0x000fc40000000f00 */
[----:B------:R0:W-:Y:S01]  /*182b0*/  STL.64 [R1+0xe80], R24 ;  /* 0x000e801801007387 */ /* 0x0001e20000100a00 */
[----:B-1----:R-:W-:Y:S01]  /*182c0*/  MOV R22, 0x12bad9bf ;  /* 0x12bad9bf00167802 */ /* 0x002fe20000000f00 */
[----:B------:R-:W-:Y:S02]  /*182d0*/  IMAD.MOV.U32 R23, RZ, RZ, -0x3ffa6af8 ;  /* 0xc0059508ff177424 */ /* 0x000fe400078e00ff */
[----:B---3--:R-:W-:Y:S01]  /*182e0*/  IMAD.MOV.U32 R6, RZ, RZ, 0x741b2958 ;  /* 0x741b2958ff067424 */ /* 0x008fe200078e00ff */
[----:B------:R1:W-:Y:S01]  /*182f0*/  STL.64 [R1+0xe88], R26 ;  /* 0x000e881a01007387 */ /* 0x0003e20000100a00 */
[----:B------:R-:W-:Y:S01]  /*18300*/  IMAD.MOV.U32 R7, RZ, RZ, 0x3ff89f57 ;  /* 0x3ff89f57ff077424 */ /* 0x000fe200078e00ff */
[----:B--2---:R-:W-:Y:S01]  /*18310*/  MOV R8, 0xe1cfec61 ;  /* 0xe1cfec6100087802 */ /* 0x004fe20000000f00 */
[----:B------:R-:W-:Y:S01]  /*18320*/  IMAD.MOV.U32 R9, RZ, RZ, -0x4008196a ;  /* 0xbff7e696ff097424 */ /* 0x000fe200078e00ff */
[----:B------:R2:W-:Y:S01]  /*18330*/  STL.64 [R1+0xd88], R18 ;  /* 0x000d881201007387 */ /* 0x0005e20000100a00 */
[----:B0-----:R-:W-:Y:S01]  /*18340*/  IMAD.MOV.U32 R24, RZ, RZ, -0x2584fef8 ;  /* 0xda7b0108ff187424 */ /* 0x001fe200078e00ff */
[----:B------:R-:W-:-:S02]  /*18350*/  MOV R25, 0x3eca5076 ;  /* 0x3eca507600197802 */ /* 0x000fc40000000f00 */
[----:B------:R0:W-:Y:S01]  /*18360*/  STL.64 [R1+0xeb0], R28 ;  /* 0x000eb01c01007387 */ /* 0x0001e20000100a00 */
[----:B-1----:R-:W-:-:S03]  /*18370*/  IMAD.MOV.U32 R26, RZ, RZ, 0x101bb71a ;  /* 0x101bb71aff1a7424 */ /* 0x002fc600078e00ff */
[----:B------:R1:W-:Y:S01]  /*18380*/  STL.64 [R1+0xeb8], R4 ;  /* 0x000eb80401007387 */ /* 0x0003e20000100a00 */
[----:B------:R-:W-:-:S03]  /*18390*/  IMAD.MOV.U32 R27, RZ, RZ, 0x3ffaab9a ;  /* 0x3ffaab9aff1b7424 */ /* 0x000fc600078e00ff */
[----:B------:R3:W-:Y:S01]  /*183a0*/  STL.64 [R1+0xee8], R20 ;  /* 0x000ee81401007387 */ /* 0x0007e20000100a00 */
[----:B--2---:R-:W-:Y:S02]  /*183b0*/  IMAD.MOV.U32 R18, RZ, RZ, -0x613dd9bf ;  /* 0x9ec22641ff127424 */ /* 0x004fe400078e00ff */
[----:B------:R-:W-:Y:S01]  /*183c0*/  IMAD.MOV.U32 R19, RZ, RZ, -0x4262e5d2 ;  /* 0xbd9d1a2eff137424 */ /* 0x000fe200078e00ff */
[----:B------:R2:W-:Y:S01]  /*183d0*/  STL.64 [R1+0xef8], R22 ;  /* 0x000ef81601007387 */ /* 0x0005e20000100a00 */
[----:B0-----:R-:W-:Y:S01]  /*183e0*/  IMAD.MOV.U32 R28, RZ, RZ, 0x57317fb1 ;  /* 0x57317fb1ff1c7424 */ /* 0x001fe200078e00ff */
[----:B------:R-:W-:Y:S02]  /*183f0*/  MOV R29, 0xbf310b32 ;  /* 0xbf310b32001d7802 */ /* 0x000fe40000000f00 */
[----:B------:R0:W-:Y:S01]  /*18400*/  STL.64 [R1+0xf08], R6 ;  /* 0x000f080601007387 */ /* 0x0001e20000100a00 */
[----:B-1----:R-:W-:Y:S02]  /*18410*/  IMAD.MOV.U32 R4, RZ, RZ, 0x7f446f75 ;  /* 0x7f446f75ff047424 */ /* 0x002fe400078e00ff */
[----:B------:R-:W-:Y:S01]  /*18420*/  IMAD.MOV.U32 R5, RZ, RZ, 0x4011e07e ;  /* 0x4011e07eff057424 */ /* 0x000fe200078e00ff */
[----:B------:R1:W-:Y:S01]  /*18430*/  STL.64 [R1+0xf10], R8 ;  /* 0x000f100801007387 */ /* 0x0003e20000100a00 */
[----:B---3--:R-:W-:Y:S01]  /*18440*/  IMAD.MOV.U32 R20, RZ, RZ, 0x5866b19f ;  /* 0x5866b19fff147424 */ /* 0x008fe200078e00ff */
[----:B------:R-:W-:-:S02]  /*18450*/  MOV R21, 0x3fcb0149 ;  /* 0x3fcb014900157802 */ /* 0x000fc40000000f00 */
[----:B------:R3:W-:Y:S01]  /*18460*/  STL.64 [R1+0xed0], R24 ;  /* 0x000ed01801007387 */ /* 0x0007e20000100a00 */
[----:B--2---:R-:W-:Y:S01]  /*18470*/  IMAD.MOV.U32 R22, RZ, RZ, -0x4060f7e2 ;  /* 0xbf9f081eff167424 */ /* 0x004fe200078e00ff */
[----:B------:R-:W-:Y:S02]  /*18480*/  MOV R23, 0x3f98d9b0 ;  /* 0x3f98d9b000177802 */ /* 0x000fe40000000f00 */
[----:B0-----:R-:W-:Y:S01]  /*18490*/  MOV R6, 0x8b9466e1 ;  /* 0x8b9466e100067802 */ /* 0x001fe20000000f00 */
[----:B------:R-:W-:Y:S01]  /*184a0*/  IMAD.MOV.U32 R7, RZ, RZ, -0x41bf4448 ;  /* 0xbe40bbb8ff077424 */ /* 0x000fe200078e00ff */
[----:B------:R0:W-:Y:S01]  /*184b0*/  STL.64 [R1+0xed8], R26 ;  /* 0x000ed81a01007387 */ /* 0x0001e20000100a00 */
[----:B-1----:R-:W-:Y:S01]  /*184c0*/  MOV R8, 0x7b186dc8 ;  /* 0x7b186dc800087802 */ /* 0x002fe20000000f00 */
[----:B------:R-:W-:Y:S02]  /*184d0*/  IMAD.MOV.U32 R9, RZ, RZ, 0x3f7a33c6 ;  /* 0x3f7a33c6ff097424 */ /* 0x000fe400078e00ff */
[----:B------:R1:W-:Y:S01]  /*184e0*/  STL.64 [R1+0xdd0], R18 ;  /* 0x000dd01201007387 */ /* 0x0003e20000100a00 */
[----:B---3--:R-:W-:-:S02]  /*184f0*/  IMAD.MOV.U32 R24, RZ, RZ, 0x5a443c00 ;  /* 0x5a443c00ff187424 */ /* 0x008fc400078e00ff */
[----:B------:R-:W-:Y:S01]  /*18500*/  IMAD.MOV.U32 R25, RZ, RZ, 0x3eb5f0bc ;  /* 0x3eb5f0bcff197424 */ /* 0x000fe200078e00ff */
[----:B------:R2:W-:Y:S01]  /*18510*/  STL.64 [R1+0xef0], R4 ;  /* 0x000ef00401007387 */ /* 0x0005e20000100a00 */
[----:B0-----:R-:W-:Y:S01]  /*18520*/  MOV R26, 0x542640 ;  /* 0x00542640001a7802 */ /* 0x001fe20000000f00 */
[----:B------:R-:W-:Y:S02]  /*18530*/  IMAD.MOV.U32 R27, RZ, RZ, -0x402f82ff ;  /* 0xbfd07d01ff1b7424 */ /* 0x000fe400078e00ff */
[----:B------:R0:W-:Y:S01]  /*18540*/  STL.64 [R1+0xf00], R28 ;  /* 0x000f001c01007387 */ /* 0x0001e20000100a00 */
[----:B-1----:R-:W-:-:S03]  /*18550*/  IMAD.MOV.U32 R18, RZ, RZ, 0x3921c967 ;  /* 0x3921c967ff127424 */ /* 0x002fc600078e00ff */
[----:B------:R1:W-:Y:S01]  /*18560*/  STL.64 [R1+0xf30], R20 ;  /* 0x000f301401007387 */ /* 0x0003e20000100a00 */
[----:B------:R-:W-:Y:S02]  /*18570*/  IMAD.MOV.U32 R19, RZ, RZ, -0x4009bb2f ;  /* 0xbff644d1ff137424 */ /* 0x000fe400078e00ff */
[----:B--2---:R-:W-:Y:S01]  /*18580*/  IMAD.MOV.U32 R4, RZ, RZ, -0x49e4a63d ;  /* 0xb61b59c3ff047424 */ /* 0x004fe200078e00ff */
[----:B------:R2:W-:Y:S01]  /*18590*/  STL.64 [R1+0xf40], R6 ;  /* 0x000f400601007387 */ /* 0x0005e20000100a00 */
[----:B------:R-:W-:-:S03]  /*185a0*/  IMAD.MOV.U32 R5, RZ, RZ, -0x404a91b2 ;  /* 0xbfb56e4eff057424 */ /* 0x000fc600078e00ff */
[----:B------:R3:W-:Y:S01]  /*185b0*/  STL.64 [R1+0xf48], R22 ;  /* 0x000f481601007387 */ /* 0x0007e20000100a00 */
[----:B0-----:R-:W-:Y:S02]  /*185c0*/  IMAD.MOV.U32 R28, RZ, RZ, -0x4886cb15 ;  /* 0xb77934ebff1c7424 */ /* 0x001fe400078e00ff */
[----:B------:R-:W-:Y:S01]  /*185d0*/  IMAD.MOV.U32 R29, RZ, RZ, -0x406dc241 ;  /* 0xbf923dbfff1d7424 */ /* 0x000fe200078e00ff */
[----:B------:R0:W-:Y:S01]  /*185e0*/  STL.64 [R1+0xf58], R8 ;  /* 0x000f580801007387 */ /* 0x0001e20000100a00 */
[----:B-1----:R-:W-:Y:S02]  /*185f0*/  IMAD.MOV.U32 R20, RZ, RZ, -0x3f0a6f3b ;  /* 0xc0f590c5ff147424 */ /* 0x002fe400078e00ff */
[----:B------:R-:W-:Y:S01]  /*18600*/  IMAD.MOV.U32 R21, RZ, RZ, -0x40a683ee ;  /* 0xbf597c12ff157424 */ /* 0x000fe200078e00ff */
[----:B------:R1:W-:Y:S01]  /*18610*/  STL.64 [R1+0xf20], R24 ;  /* 0x000f201801007387 */ /* 0x0003e20000100a00 */
[----:B--2---:R-:W-:Y:S01]  /*18620*/  MOV R6, 0x2408f7d0 ;  /* 0x2408f7d000067802 */ /* 0x004fe20000000f00 */
[----:B------:R-:W-:-:S02]  /*18630*/  IMAD.MOV.U32 R7, RZ, RZ, 0x3f13bc59 ;  /* 0x3f13bc59ff077424 */ /* 0x000fc400078e00ff */
[----:B---3--:R-:W-:Y:S01]  /*18640*/  IMAD.MOV.U32 R22, RZ, RZ, 0x428cf51e ;  /* 0x428cf51eff167424 */ /* 0x008fe200078e00ff */
[----:B------:R2:W-:Y:S01]  /*18650*/  STL.64 [R1+0xf28], R26 ;  /* 0x000f281a01007387 */ /* 0x0005e20000100a00 */
[----:B------:R-:W-:Y:S02]  /*18660*/  IMAD.MOV.U32 R23, RZ, RZ, 0x3eefef14 ;  /* 0x3eefef14ff177424 */ /* 0x000fe400078e00ff */
[----:B0-----:R-:W-:Y:S01]  /*18670*/  IMAD.MOV.U32 R8, RZ, RZ, 0x115cc480 ;  /* 0x115cc480ff087424 */ /* 0x001fe200078e00ff */
[----:B------:R-:W-:Y:S01]  /*18680*/  MOV R9, 0xbf09437c ;  /* 0xbf09437c00097802 */ /* 0x000fe20000000f00 */
[----:B------:R0:W-:Y:S01]  /*18690*/  STL.64 [R1+0xe18], R18 ;  /* 0x000e181201007387 */ /* 0x0001e20000100a00 */
[----:B-1----:R-:W-:Y:S01]  /*186a0*/  MOV R24, 0xe26aa905 ;  /* 0xe26aa90500187802 */ /* 0x002fe20000000f00 */
[----:B------:R-:W-:Y:S02]  /*186b0*/  IMAD.MOV.U32 R25, RZ, RZ, 0x3f514daf ;  /* 0x3f514dafff197424 */ /* 0x000fe400078e00ff */
[----:B------:R1:W-:Y:S01]  /*186c0*/  STL.64 [R1+0xf38], R4 ;  /* 0x000f380401007387 */ /* 0x0003e20000100a00 */
[----:B--2---:R-:W-:Y:S01]  /*186d0*/  IMAD.MOV.U32 R26, RZ, RZ, -0x76e7b570 ;  /* 0x89184a90ff1a7424 */ /* 0x004fe200078e00ff */
[----:B------:R-:W-:-:S02]  /*186e0*/  MOV R27, 0xbf371e87 ;  /* 0xbf371e87001b7802 */ /* 0x000fc40000000f00 */
[----:B------:R2:W-:Y:S01]  /*186f0*/  STL.64 [R1+0xf50], R28 ;  /* 0x000f501c01007387 */ /* 0x0005e20000100a00 */
[----:B0-----:R-:W-:-:S03]  /*18700*/  MOV R18, 0x41653f05 ;  /* 0x41653f0500127802 */ /* 0x001fc60000000f00 */
[----:B------:R0:W-:Y:S01]  /*18710*/  STL.64 [R1+0xf68], R20 ;  /* 0x000f681401007387 */ /* 0x0001e20000100a00 */
[----:B------:R-:W-:Y:S02]  /*18720*/  IMAD.MOV.U32 R19, RZ, RZ, 0x3fc89f1e ;  /* 0x3fc89f1eff137424 */ /* 0x000fe400078e00ff */
[----:B-1----:R-:W-:Y:S01]  /*18730*/  IMAD.MOV.U32 R4, RZ, RZ, 0x43f4cecc ;  /* 0x43f4ceccff047424 */ /* 0x002fe200078e00ff */
[----:B------:R1:W-:Y:S01]  /*18740*/  STL.64 [R1+0xf88], R6 ;  /* 0x000f880601007387 */ /* 0x0003e20000100a00 */
[----:B------:R-:W-:-:S03]  /*18750*/  IMAD.MOV.U32 R5, RZ, RZ, 0x3d3a2d86 ;  /* 0x3d3a2d86ff057424 */ /* 0x000fc600078e00ff */
[----:B------:R3:W-:Y:S01]  /*18760*/  STL.64 [R1+0xf90], R8 ;  /* 0x000f900801007387 */ /* 0x0007e20000100a00 */
[----:B--2---:R-:W-:Y:S01]  /*18770*/  MOV R28, 0x8aaafd02 ;  /* 0x8aaafd02001c7802 */ /* 0x004fe20000000f00 */
[----:B------:R-:W-:Y:S02]  /*18780*/  IMAD.MOV.U32 R29, RZ, RZ, -0x3fe58652 ;  /* 0xc01a79aeff1d7424 */ /* 0x000fe400078e00ff */
[----:B------:R2:W-:Y:S01]  /*18790*/  STL.64 [R1+0xf98], R22 ;  /* 0x000f981601007387 */ /* 0x0005e20000100a00 */
[----:B0-----:R-:W-:Y:S02]  /*187a0*/  IMAD.MOV.U32 R20, RZ, RZ, -0x3cbd0b71 ;  /* 0xc342f48fff147424 */ /* 0x001fe400078e00ff */
[----:B------:R-:W-:Y:S01]  /*187b0*/  IMAD.MOV.U32 R21, RZ, RZ, -0x3fda6bdb ;  /* 0xc0259425ff157424 */ /* 0x000fe200078e00ff */
[----:B------:R0:W-:Y:S01]  /*187c0*/  STL.64 [R1+0xf70], R24 ;  /* 0x000f701801007387 */ /* 0x0001e20000100a00 */
[----:B-1----:R-:W-:Y:S01]  /*187d0*/  MOV R6, 0x4d316e22 ;  /* 0x4d316e2200067802 */ /* 0x002fe20000000f00 */
[----:B------:R-:W-:-:S02]  /*187e0*/  IMAD.MOV.U32 R7, RZ, RZ, 0x40160ace ;  /* 0x40160aceff077424 */ /* 0x000fc400078e00ff */
[----:B---3--:R-:W-:Y:S01]  /*187f0*/  IMAD.MOV.U32 R8, RZ, RZ, 0x683ce6df ;  /* 0x683ce6dfff087424 */ /* 0x008fe200078e00ff */
[----:B------:R-:W-:Y:S01]  /*18800*/  MOV R9, 0x3ee93792 ;  /* 0x3ee9379200097802 */ /* 0x000fe20000000f00 */
[----:B------:R1:W-:Y:S01]  /*18810*/  STL.64 [R1+0xf78], R26 ;  /* 0x000f781a01007387 */ /* 0x0003e20000100a00 */
[----:B--2---:R-:W-:Y:S02]  /*18820*/  IMAD.MOV.U32 R22, RZ, RZ, 0x2368986f ;  /* 0x2368986fff167424 */ /* 0x004fe400078e00ff */
[----:B------:R-:W-:Y:S01]  /*18830*/  IMAD.MOV.U32 R23, RZ, RZ, -0x3ffb63bf ;  /* 0xc0049c41ff177424 */ /* 0x000fe200078e00ff */
[----:B------:R2:W-:Y:S01]  /*18840*/  STL.64 [R1+0xe50], R18 ;  /* 0x000e501201007387 */ /* 0x0005e20000100a00 */
[----:B0-----:R-:W-:Y:S01]  /*18850*/  IMAD.MOV.U32 R24, RZ, RZ, 0x33a9e5be ;  /* 0x33a9e5beff187424 */ /* 0x001fe200078e00ff */
[----:B------:R-:W-:Y:S02]  /*18860*/  MOV R25, 0x4022777c ;  /* 0x4022777c00197802 */ /* 0x000fe40000000f00 */
[----:B------:R0:W-:Y:S01]  /*18870*/  STL.64 [R1+0xf80], R4 ;  /* 0x000f800401007387 */ /* 0x0001e20000100a00 */
[----:B-1----:R-:W-:-:S03]  /*18880*/  IMAD.MOV.U32 R26, RZ, RZ, 0x4a89b561 ;  /* 0x4a89b561ff1a7424 */ /* 0x002fc600078e00ff */
[----:B------:R1:W-:Y:S01]  /*18890*/  STL.64 [R1+0xfa0], R28 ;  /* 0x000fa01c01007387 */ /* 0x0003e20000100a00 */
[----:B------:R-:W-:-:S03]  /*188a0*/  IMAD.MOV.U32 R27, RZ, RZ, -0x3fdb163f ;  /* 0xc024e9c1ff1b7424 */ /* 0x000fc600078e00ff */
[----:B------:R3:W-:Y:S01]  /*188b0*/  STL.64 [R1+0xfb0], R20 ;  /* 0x000fb01401007387 */ /* 0x0007e20000100a00 */
[----:B--2---:R-:W-:Y:S01]  /*188c0*/  MOV R18, 0xca39706b ;  /* 0xca39706b00127802 */ /* 0x004fe20000000f00 */
[----:B------:R-:W-:Y:S02]  /*188d0*/  IMAD.MOV.U32 R19, RZ, RZ, -0x40aed4f2 ;  /* 0xbf512b0eff137424 */ /* 0x000fe400078e00ff */
[----:B------:R2:W-:Y:S01]  /*188e0*/  STL.64 [R1+0xfd0], R6 ;  /* 0x000fd00601007387 */ /* 0x0005e20000100a00 */
[----:B0-----:R-:W-:Y:S01]  /*188f0*/  MOV R4, 0x98bad82d ;  /* 0x98bad82d00047802 */ /* 0x001fe20000000f00 */
[----:B------:R-:W-:Y:S02]  /*18900*/  IMAD.MOV.U32 R5, RZ, RZ, -0x40a87c3b ;  /* 0xbf5783c5ff057424 */ /* 0x000fe400078e00ff */
[----:B------:R0:W-:Y:S01]  /*18910*/  STL.64 [R1+0xfd8], R8 ;  /* 0x000fd80801007387 */ /* 0x0001e20000100a00 */
[----:B-1----:R-:W-:Y:S01]  /*18920*/  MOV R28, 0x5fcc2f2f ;  /* 0x5fcc2f2f001c7802 */ /* 0x002fe20000000f00 */
[----:B------:R-:W-:-:S02]  /*18930*/  IMAD.MOV.U32 R29, RZ, RZ, 0x400290e2 ;  /* 0x400290e2ff1d7424 */ /* 0x000fc400078e00ff */
[----:B------:R1:W-:Y:S01]  /*18940*/  STL.64 [R1+0xfe0], R22 ;  /* 0x000fe01601007387 */ /* 0x0003e20000100a00 */
[----:B---3--:R-:W-:Y:S01]  /*18950*/  IMAD.MOV.U32 R20, RZ, RZ, -0x448ac069 ;  /* 0xbb753f97ff147424 */ /* 0x008fe200078e00ff */
[----:B------:R-:W-:Y:S02]  /*18960*/  MOV R21, 0xbfd119e3 ;  /* 0xbfd119e300157802 */ /* 0x000fe40000000f00 */
[----:B------:R3:W-:Y:S01]  /*18970*/  STL.64 [R1+0xfc0], R24 ;  /* 0x000fc01801007387 */ /* 0x0007e20000100a00 */
[----:B--2---:R-:W-:Y:S01]  /*18980*/  IMAD.MOV.U32 R6, RZ, RZ, 0x18f65fc2 ;  /* 0x18f65fc2ff067424 */ /* 0x004fe200078e00ff */
[----:B------:R-:W-:Y:S01]  /*18990*/  MOV R7, 0xbf9cab95 ;  /* 0xbf9cab9500077802 */ /* 0x000fe20000000f00 */
[----:B0-----:R-:W-:Y:S01]  /*189a0*/  IMAD.MOV.U32 R8, RZ, RZ, -0x232dd40d ;  /* 0xdcd22bf3ff087424 */ /* 0x001fe200078e00ff */
[----:B------:R0:W-:Y:S01]  /*189b0*/  STL.64 [R1+0xfc8], R26 ;  /* 0x000fc81a01007387 */ /* 0x0001e20000100a00 */
[----:B------:R-:W-:Y:S01]  /*189c0*/  IMAD.MOV.U32 R9, RZ, RZ, 0x3f948c40 ;  /* 0x3f948c40ff097424 */ /* 0x000fe200078e00ff */
[----:B-1----:R-:W-:Y:S01]  /*189d0*/  MOV R22, 0x6b540e4a ;  /* 0x6b540e4a00167802 */ /* 0x002fe20000000f00 */
[----:B------:R-:W-:Y:S01]  /*189e0*/  IMAD.MOV.U32 R23, RZ, RZ, -0x408319d7 ;  /* 0xbf7ce629ff177424 */ /* 0x000fe200078e00ff */
[----:B------:R1:W-:Y:S01]  /*189f0*/  STL.64 [R1+0xe98], R18 ;  /* 0x000e981201007387 */ /* 0x0003e20000100a00 */
[----:B---3--:R-:W-:-:S02]  /*18a00*/  IMAD.MOV.U32 R24, RZ, RZ, 0x7aa334e1 ;  /* 0x7aa334e1ff187424 */ /* 0x008fc400078e00ff */
[----:B------:R-:W-:Y:S01]  /*18a10*/  IMAD.MOV.U32 R25, RZ, RZ, 0x3fba33c6 ;  /* 0x3fba33c6ff197424 */ /* 0x000fe200078e00ff */
[----:B------:R2:W-:Y:S01]  /*18a20*/  STL.64 [R1+0xfb8], R4 ;  /* 0x000fb80401007387 */ /* 0x0005e20000100a00 */
[----:B0-----:R-:W-:Y:S01]  /*18a30*/  MOV R26, 0xb6c4bf11 ;  /* 0xb6c4bf11001a7802 */ /* 0x001fe20000000f00 */
[----:B------:R-:W-:Y:S02]  /*18a40*/  IMAD.MOV.U32 R27, RZ, RZ, 0x3e0cf9b8 ;  /* 0x3e0cf9b8ff1b7424 */ /* 0x000fe400078e00ff */
[----:B------:R0:W-:Y:S01]  /*18a50*/  STL.64 [R1+0xfe8], R28 ;  /* 0x000fe81c01007387 */ /* 0x0001e20000100a00 */
[----:B-1----:R-:W-:-:S03]  /*18a60*/  MOV R18, 0xe771b94 ;  /* 0x0e771b9400127802 */ /* 0x002fc60000000f00 */
[----:B------:R1:W-:Y:S01]  /*18a70*/  STL.64 [R1+0xff0], R30 ;  /* 0x000ff01e01007387 */ /* 0x0003e20000100a00 */
[----:B------:R-:W-:-:S03]  /*18a80*/  IMAD.MOV.U32 R19, RZ, RZ, 0x3fbdd5fa ;  /* 0x3fbdd5faff137424 */ /* 0x000fc600078e00ff */
[----:B------:R3:W-:Y:S01]  /*18a90*/  STL.64 [R1+0x1008], R20 ;  /* 0x0010081401007387 */ /* 0x0007e20000100a00 */
[----:B--2---:R-:W-:Y:S02]  /*18aa0*/  IMAD.MOV.U32 R4, RZ, RZ, 0x603144a ;  /* 0x0603144aff047424 */ /* 0x004fe400078e00ff */
[----:B------:R-:W-:Y:S01]  /*18ab0*/  IMAD.MOV.U32 R5, RZ, RZ, -0x4184993b ;  /* 0xbe7b66c5ff057424 */ /* 0x000fe200078e00ff */
[----:B------:R2:W-:Y:S01]  /*18ac0*/  STL.64 [R1+0x1020], R6 ;  /* 0x0010200601007387 */ /* 0x0005e20000100a00 */
[----:B0-----:R-:W-:Y:S01]  /*18ad0*/  IMAD.MOV.U32 R28, RZ, RZ, -0x1e36eb88 ;  /* 0xe1c91478ff1c7424 */ /* 0x001fe200078e00ff */
[----:B------:R-:W-:Y:S02]  /*18ae0*/  MOV R29, 0x3d8110fe ;  /* 0x3d8110fe001d7802 */ /* 0x000fe40000000f00 */
[----:B------:R0:W-:Y:S01]  /*18af0*/  STL.64 [R1+0x1028], R8 ;  /* 0x0010280801007387 */ /* 0x0001e20000100a00 */
[----:B-1----:R-:W-:Y:S02]  /*18b00*/  IMAD.MOV.U32 R30, RZ, RZ, -0x6e766f2a ;  /* 0x918990d6ff1e7424 */ /* 0x002fe400078e00ff */
[----:B------:R-:W-:Y:S01]  /*18b10*/  IMAD.MOV.U32 R31, RZ, RZ, 0x3f5b22fa ;  /* 0x3f5b22faff1f7424 */ /* 0x000fe200078e00ff */
[----:B------:R1:W-:Y:S01]  /*18b20*/  STL.64 [R1+0x1030], R22 ;  /* 0x0010301601007387 */ /* 0x0003e20000100a00 */
[----:B---3--:R-:W-:-:S02]  /*18b30*/  IMAD.MOV.U32 R20, RZ, RZ, 0x272abdba ;  /* 0x272abdbaff147424 */ /* 0x008fc400078e00ff */
[----:B------:R-:W-:Y:S01]  /*18b40*/  IMAD.MOV.U32 R21, RZ, RZ, -0x4233cd92 ;  /* 0xbdcc326eff157424 */ /* 0x000fe200078e00ff */
[----:B------:R3:W-:Y:S01]  /*18b50*/  STL.64 [R1+0x1010], R24 ;  /* 0x0010101801007387 */ /* 0x0007e20000100a00 */
[----:B--2---:R-:W-:Y:S02]  /*18b60*/  IMAD.MOV.U32 R6, RZ, RZ, -0x568a9fde ;  /* 0xa9756022ff067424 */ /* 0x004fe400078e00ff */
[----:B------:R-:W-:Y:S01]  /*18b70*/  IMAD.MOV.U32 R7, RZ, RZ, -0x400e1130 ;  /* 0xbff1eed0ff077424 */ /* 0x000fe200078e00ff */
[----:B0-----:R-:W-:Y:S01]  /*18b80*/  MOV R8, 0x47565b8b ;  /* 0x47565b8b00087802 */ /* 0x001fe20000000f00 */
[----:B------:R-:W-:Y:S01]  /*18b90*/  IMAD.MOV.U32 R9, RZ, RZ, 0x404290e4 ;  /* 0x404290e4ff097424 */ /* 0x000fe200078e00ff */
[----:B------:R0:W-:Y:S01]  /*18ba0*/  STL.64 [R1+0x1018], R26 ;  /* 0x0010181a01007387 */ /* 0x0001e20000100a00 */
[----:B-1----:R-:W-:Y:S01]  /*18bb0*/  IMAD.MOV.U32 R22, RZ, RZ, -0x414a6413 ;  /* 0xbeb59bedff167424 */ /* 0x002fe200078e00ff */
[----:B------:R-:W-:Y:S02]  /*18bc0*/  MOV R23, 0xc04a262d ;  /* 0xc04a262d00177802 */ /* 0x000fe40000000f00 */
[----:B------:R1:W-:Y:S01]  /*18bd0*/  STL.64 [R1+0xee0], R18 ;  /* 0x000ee01201007387 */ /* 0x0003e20000100a00 */
[----:B---3--:R-:W-:Y:S01]  /*18be0*/  MOV R24, 0xfeb8a93e ;  /* 0xfeb8a93e00187802 */ /* 0x008fe20000000f00 */
[----:B------:R-:W-:-:S02]  /*18bf0*/  IMAD.MOV.U32 R25, RZ, RZ, -0x40ebfce8 ;  /* 0xbf140318ff197424 */ /* 0x000fc400078e00ff */
        /* <DEDUP_REMOVED lines=8> */
[----:B------:R-:W-:-:S02]  /*18c80*/  IMAD.MOV.U32 R5, RZ, RZ, -0x40add77f ;  /* 0xbf522881ff057424 */ /* 0x000fc400078e00ff */
[----:B------:R2:W-:Y:S04]  /*18c90*/  STL.64 [R1+0x1058], R20 ;  /* 0x0010581401007387 */ /* 0x0005e80000100a00 */
[----:B------:R3:W-:Y:S01]  /*18ca0*/  STL.64 [R1+0x1070], R6 ;  /* 0x0010700601007387 */ /* 0x0007e20000100a00 */
[----:B0-----:R-:W-:Y:S02]  /*18cb0*/  IMAD.MOV.U32 R28, RZ, RZ, -0x22008eaf ;  /* 0xddff7151ff1c7424 */ /* 0x001fe400078e00ff */
        /* <DEDUP_REMOVED lines=8> */
[----:B---3--:R-:W-:Y:S01]  /*18d40*/  MOV R6, 0x1cae7f61 ;  /* 0x1cae7f6100067802 */ /* 0x008fe20000000f00 */
[----:B------:R-:W-:Y:S02]  /*18d50*/  IMAD.MOV.U32 R7, RZ, RZ, -0x3ff435ee ;  /* 0xc00bca12ff077424 */ /* 0x000fe400078e00ff */
[----:B0-----:R-:W-:Y:S01]  /*18d60*/  IMAD.MOV.U32 R8, RZ, RZ, -0x799944c9 ;  /* 0x8666bb37ff087424 */ /* 0x001fe200078e00ff */
[----:B------:R-:W-:Y:S01]  /*18d70*/  MOV R9, 0x3ff6ed4d ;  /* 0x3ff6ed4d00097802 */ /* 0x000fe20000000f00 */
[----:B------:R0:W-:Y:S01]  /*18d80*/  STL.64 [R1+0x1068], R26 ;  /* 0x0010681a01007387 */ /* 0x0001e20000100a00 */
[----:B-1----:R-:W-:-:S02]  /*18d90*/  IMAD.MOV.U32 R22, RZ, RZ, -0x1c0ba3cb ;  /* 0xe3f45c35ff167424 */ /* 0x002fc400078e00ff */
[----:B------:R-:W-:Y:S01]  /*18da0*/  IMAD.MOV.U32 R23, RZ, RZ, 0x3e7327d0 ;  /* 0x3e7327d0ff177424 */ /* 0x000fe200078e00ff */
[----:B------:R1:W-:Y:S01]  /*18db0*/  STL.64 [R1+0xf18], R18 ;  /* 0x000f181201007387 */ /* 0x0003e20000100a00 */
[----:B--2---:R-:W-:Y:S01]  /*18dc0*/  IMAD.MOV.U32 R24, RZ, RZ, -0x6936a9cb ;  /* 0x96c95635ff187424 */ /* 0x004fe200078e00ff */
[----:B------:R-:W-:Y:S02]  /*18dd0*/  MOV R25, 0xbee9aaa5 ;  /* 0xbee9aaa500197802 */ /* 0x000fe40000000f00 */
        /* <DEDUP_REMOVED lines=8> */
[----:B--2---:R-:W-:Y:S01]  /*18e60*/  IMAD.MOV.U32 R4, RZ, RZ, -0x72d62748 ;  /* 0x8d29d8b8ff047424 */ /* 0x004fe200078e00ff */
[----:B------:R-:W-:Y:S02]  /*18e70*/  MOV R5, 0xc0349c63 ;  /* 0xc0349c6300057802 */ /* 0x000fe40000000f00 */
[----:B------:R2:W-:Y:S01]  /*18e80*/  STL.64 [R1+0x10c0], R6 ;  /* 0x0010c00601007387 */ /* 0x0005e20000100a00 */
[----:B0-----:R-:W-:Y:S01]  /*18e90*/  MOV R28, 0x261f4c56 ;  /* 0x261f4c56001c7802 */ /* 0x001fe20000000f00 */
[----:B------:R-:W-:-:S02]  /*18ea0*/  IMAD.MOV.U32 R29, RZ, RZ, -0x4023546b ;  /* 0xbfdcab95ff1d7424 */ /* 0x000fc400078e00ff */
[----:B------:R0:W-:Y:S01]  /*18eb0*/  STL.64 [R1+0x10c8], R8 ;  /* 0x0010c80801007387 */ /* 0x0001e20000100a00 */
[----:B---3--:R-:W-:Y:S01]  /*18ec0*/  IMAD.MOV.U32 R30, RZ, RZ, -0x1502ba8a ;  /* 0xeafd4576ff1e7424 */ /* 0x008fe200078e00ff */
[----:B------:R-:W-:Y:S02]  /*18ed0*/  MOV R31, 0x3fd5d504 ;  /* 0x3fd5d504001f7802 */ /* 0x000fe40000000f00 */
[----:B------:R3:W-:Y:S01]  /*18ee0*/  STL.64 [R1+0x10d0], R22 ;  /* 0x0010d01601007387 */ /* 0x0007e20000100a00 */
[----:B-1----:R-:W-:Y:S01]  /*18ef0*/  IMAD.MOV.U32 R20, RZ, RZ, -0x6475e4cf ;  /* 0x9b8a1b31ff147424 */ /* 0x002fe200078e00ff */
[----:B------:R-:W-:Y:S02]  /*18f00*/  MOV R21, 0x3fa0f5dc ;  /* 0x3fa0f5dc00157802 */ /* 0x000fe40000000f00 */
[----:B------:R1:W-:Y:S01]  /*18f10*/  STL.64 [R1+0x10b0], R24 ;  /* 0x0010b01801007387 */ /* 0x0003e20000100a00 */
[----:B--2---:R-:W-:Y:S01]  /*18f20*/  IMAD.MOV.U32 R6, RZ, RZ, -0x377db633 ;  /* 0xc88249cdff067424 */ /* 0x004fe200078e00ff */
[----:B------:R-:W-:Y:S01]  /*18f30*/  MOV R7, 0xbe143c0a ;  /* 0xbe143c0a00077802 */ /* 0x000fe20000000f00 */
[----:B0-----:R-:W-:Y:S01]  /*18f40*/  IMAD.MOV.U32 R8, RZ, RZ, 0x7e2fe4f3 ;  /* 0x7e2fe4f3ff087424 */ /* 0x001fe200078e00ff */
[----:B------:R0:W-:Y:S01]  /*18f50*/  STL.64 [R1+0x10b8], R26 ;  /* 0x0010b81a01007387 */ /* 0x0001e20000100a00 */
[----:B------:R-:W-:Y:S01]  /*18f60*/  IMAD.MOV.U32 R9, RZ, RZ, -0x40a1fb5b ;  /* 0xbf5e04a5ff097424 */ /* 0x000fe200078e00ff */
[----:B---3--:R-:W-:Y:S01]  /*18f70*/  MOV R22, 0xfaf27294 ;  /* 0xfaf2729400167802 */ /* 0x008fe20000000f00 */
[----:B------:R-:W-:Y:S01]  /*18f80*/  IMAD.MOV.U32 R23, RZ, RZ, 0x3f53d694 ;  /* 0x3f53d694ff177424 */ /* 0x000fe200078e00ff */
[----:B------:R2:W-:Y:S01]  /*18f90*/  STL.64 [R1+0xf60], R18 ;  /* 0x000f601201007387 */ /* 0x0005e20000100a00 */
[----:B-1----:R-:W-:-:S02]  /*18fa0*/  IMAD.MOV.U32 R24, RZ, RZ, -0x759a0054 ;  /* 0x8a65ffacff187424 */ /* 0x002fc400078e00ff */
[----:B------:R-:W-:Y:S01]  /*18fb0*/  IMAD.MOV.U32 R25, RZ, RZ, -0x40682ad7 ;  /* 0xbf97d529ff197424 */ /* 0x000fe200078e00ff */
[----:B------:R1:W-:Y:S01]  /*18fc0*/  STL.64 [R1+0x1098], R4 ;  /* 0x0010980401007387 */ /* 0x0003e20000100a00 */
[----:B0-----:R-:W-:Y:S01]  /*18fd0*/  MOV R26, 0x72284d2c ;  /* 0x72284d2c001a7802 */ /* 0x001fe20000000f00 */
[----:B------:R-:W-:Y:S02]  /*18fe0*/  IMAD.MOV.U32 R27, RZ, RZ, 0x3f807746 ;  /* 0x3f807746ff1b7424 */ /* 0x000fe400078e00ff */
[----:B------:R0:W-:Y:S01]  /*18ff0*/  STL.64 [R1+0x10d8], R28 ;  /* 0x0010d81c01007387 */ /* 0x0001e20000100a00 */
[----:B--2---:R-:W-:-:S03]  /*19000*/  IMAD.MOV.U32 R18, RZ, RZ, -0x401bc200 ;  /* 0xbfe43e00ff127424 */ /* 0x004fc600078e00ff */
[----:B------:R2:W-:Y:S01]  /*19010*/  STL.64 [R1+0x10e0], R30 ;  /* 0x0010e01e01007387 */ /* 0x0005e20000100a00 */
[----:B------:R-:W-:-:S03]  /*19020*/  MOV R19, 0x402acbc4 ;  /* 0x402acbc400137802 */ /* 0x000fc60000000f00 */
[----:B------:R3:W-:Y:S01]  /*19030*/  STL.64 [R1+0x10f8], R20 ;  /* 0x0010f81401007387 */ /* 0x0007e20000100a00 */
[----:B-1----:R-:W-:Y:S02]  /*19040*/  IMAD.MOV.U32 R4, RZ, RZ, 0x4ab1cf11 ;  /* 0x4ab1cf11ff047424 */ /* 0x002fe400078e00ff */
[----:B------:R-:W-:Y:S01]  /*19050*/  IMAD.MOV.U32 R5, RZ, RZ, -0x403fbe89 ;  /* 0xbfc04177ff057424 */ /* 0x000fe200078e00ff */
[----:B------:R1:W-:Y:S01]  /*19060*/  STL.64 [R1+0x1110], R6 ;  /* 0x0011100601007387 */ /* 0x0003e20000100a00 */
[----:B0-----:R-:W-:Y:S01]  /*19070*/  IMAD.MOV.U32 R28, RZ, RZ, -0x6f5a202a ;  /* 0x90a5dfd6ff1c7424 */ /* 0x001fe200078e00ff */
[----:B------:R-:W-:Y:S02]  /*19080*/  MOV R29, 0xbf39dfa2 ;  /* 0xbf39dfa2001d7802 */ /* 0x000fe40000000f00 */
[----:B------:R0:W-:Y:S01]  /*19090*/  STL.64 [R1+0x1118], R8 ;  /* 0x0011180801007387 */ /* 0x0001e20000100a00 */
[----:B--2---:R-:W-:Y:S02]  /*190a0*/  IMAD.MOV.U32 R30, RZ, RZ, 0x311f1460 ;  /* 0x311f1460ff1e7424 */ /* 0x004fe400078e00ff */
[----:B------:R-:W-:Y:S01]  /*190b0*/  IMAD.MOV.U32 R31, RZ, RZ, 0x405278fb ;  /* 0x405278fbff1f7424 */ /* 0x000fe200078e00ff */
[----:B------:R2:W-:Y:S01]  /*190c0*/  STL.64 [R1+0x1120], R22 ;  /* 0x0011201601007387 */ /* 0x0005e20000100a00 */
[----:B---3--:R-:W-:-:S02]  /*190d0*/  IMAD.MOV.U32 R20, RZ, RZ, -0x2cfd698c ;  /* 0xd3029674ff147424 */ /* 0x008fc400078e00ff */
[----:B------:R-:W-:Y:S01]  /*190e0*/  IMAD.MOV.U32 R21, RZ, RZ, 0x3f8c0b02 ;  /* 0x3f8c0b02ff157424 */ /* 0x000fe200078e00ff */
[----:B------:R3:W-:Y:S01]  /*190f0*/  STL.64 [R1+0x1100], R24 ;  /* 0x0011001801007387 */ /* 0x0007e20000100a00 */
[----:B-1----:R-:W-:Y:S02]  /*19100*/  IMAD.MOV.U32 R6, RZ, RZ, -0x35f17898 ;  /* 0xca0e8768ff067424 */ /* 0x002fe400078e00ff */
[----:B------:R-:W-:Y:S01]  /*19110*/  IMAD.MOV.U32 R7, RZ, RZ, -0x3fabe89b ;  /* 0xc0541765ff077424 */ /* 0x000fe200078e00ff */
[----:B0-----:R-:W-:Y:S01]  /*19120*/  MOV R8, 0xb29bdf67 ;  /* 0xb29bdf6700087802 */ /* 0x001fe20000000f00 */
[----:B------:R-:W-:Y:S01]  /*19130*/  IMAD.MOV.U32 R9, RZ, RZ, -0x40e27ba5 ;  /* 0xbf1d845bff097424 */ /* 0x000fe200078e00ff */
[----:B------:R0:W-:Y:S01]  /*19140*/  STL.64 [R1+0x1108], R26 ;  /* 0x0011081a01007387 */ /* 0x0001e20000100a00 */
[----:B--2---:R-:W-:Y:S01]  /*19150*/  IMAD.MOV.U32 R22, RZ, RZ, -0x4ee5e7bf ;  /* 0xb11a1841ff167424 */ /* 0x004fe200078e00ff */
[----:B------:R-:W-:Y:S02]  /*19160*/  MOV R23, 0x40446293 ;  /* 0x4044629300177802 */ /* 0x000fe40000000f00 */
[----:B------:R1:W-:Y:S01]  /*19170*/  STL.64 [R1+0xfa8], R18 ;  /* 0x000fa81201007387 */ /* 0x0003e20000100a00 */
[----:B---3--:R-:W-:Y:S01]  /*19180*/  MOV R24, 0xd98bc840 ;  /* 0xd98bc84000187802 */ /* 0x008fe20000000f00 */
[----:B------:R-:W-:-:S02]  /*19190*/  IMAD.MOV.U32 R25, RZ, RZ, -0x3fa11572 ;  /* 0xc05eea8eff197424 */ /* 0x000fc400078e00ff */
[----:B------:R2:W-:Y:S01]  /*191a0*/  STL.64 [R1+0x10e8], R4 ;  /* 0x0010e80401007387 */ /* 0x0005e20000100a00 */
[----:B0-----:R-:W-:Y:S01]  /*191b0*/  IMAD.MOV.U32 R26, RZ, RZ, -0x200583a8 ;  /* 0xdffa7c58ff1a7424 */ /* 0x001fe200078e00ff */
[----:B------:R-:W-:Y:S02]  /*191c0*/  MOV R27, 0x4062469e ;  /* 0x4062469e001b7802 */ /* 0x000fe40000000f00 */
[----:B------:R0:W-:Y:S01]  /*191d0*/  STL.64 [R1+0x1128], R28 ;  /* 0x0011281c01007387 */ /* 0x0001e20000100a00 */
[----:B-1----:R-:W-:Y:S01]  /*191e0*/  MOV R18, 0xa66267cb ;  /* 0xa66267cb00127802 */ /* 0x002fe20000000f00 */
[----:B------:R-:W-:Y:S02]  /*191f0*/  IMAD.MOV.U32 R19, RZ, RZ, 0x3fd5be7a ;  /* 0x3fd5be7aff137424 */ /* 0x000fe400078e00ff */
[----:B------:R1:W-:Y:S01]  /*19200*/  STL.64 [R1+0x1130], R30 ;  /* 0x0011301e01007387 */ /* 0x0003e20000100a00 */
[----:B--2---:R-:W-:Y:S01]  /*19210*/  MOV R4, 0x2c414c0d ;  /* 0x2c414c0d00047802 */ /* 0x004fe20000000f00 */
[----:B------:R-:W-:-:S02]  /*19220*/  IMAD.MOV.U32 R5, RZ, RZ, -0x3f9c665b ;  /* 0xc06399a5ff057424 */ /* 0x000fc400078e00ff */
[----:B------:R2:W-:Y:S04]  /*19230*/  STL.64 [R1+0x1148], R20 ;  /* 0x0011481401007387 */ /* 0x0005e80000100a00 */
[----:B------:R3:W-:Y:S01]  /*19240*/  STL.64 [R1+0x1160], R6 ;  /* 0x0011600601007387 */ /* 0x0007e20000100a00 */
[----:B0-----:R-:W-:Y:S02]  /*19250*/  IMAD.MOV.U32 R28, RZ, RZ, 0x6beb0621 ;  /* 0x6beb0621ff1c7424 */ /* 0x001fe400078e00ff */
[----:B------:R-:W-:Y:S01]  /*19260*/  IMAD.MOV.U32 R29, RZ, RZ, -0x3fbce514 ;  /* 0xc0431aecff1d7424 */ /* 0x000fe200078e00ff */
[----:B------:R0:W-:Y:S01]  /*19270*/  STL.64 [R1+0x1168], R8 ;  /* 0x0011680801007387 */ /* 0x0001e20000100a00 */
[----:B-1----:R-:W-:Y:S01]  /*19280*/  MOV R30, 0x217aa43e ;  /* 0x217aa43e001e7802 */ /* 0x002fe20000000f00 */
[----:B------:R-:W-:-:S02]  /*19290*/  IMAD.MOV.U32 R31, RZ, RZ, 0x403131fa ;  /* 0x403131faff1f7424 */ /* 0x000fc400078e00ff */
[----:B------:R1:W-:Y:S01]  /*192a0*/  STL.64 [R1+0x1170], R22 ;  /* 0x0011701601007387 */ /* 0x0003e20000100a00 */
[----:B--2---:R-:W-:Y:S02]  /*192b0*/  IMAD.MOV.U32 R20, RZ, RZ, -0x7f6a3542 ;  /* 0x8095cabeff147424 */ /* 0x004fe400078e00ff */
[----:B------:R-:W-:Y:S01]  /*192c0*/  IMAD.MOV.U32 R21, RZ, RZ, -0x3fe6e9de ;  /* 0xc0191622ff157424 */ /* 0x000fe200078e00ff */
[----:B------:R2:W-:Y:S01]  /*192d0*/  STL.64 [R1+0x1150], R24 ;  /* 0x0011501801007387 */ /* 0x0005e20000100a00 */
[----:B---3--:R-:W-:Y:S02]  /*192e0*/  IMAD.MOV.U32 R6, RZ, RZ, 0x3c3db77e ;  /* 0x3c3db77eff067424 */ /* 0x008fe400078e00ff */
[----:B------:R-:W-:Y:S01]  /*192f0*/  IMAD.MOV.U32 R7, RZ, RZ, -0x41cabca0 ;  /* 0xbe354360ff077424 */ /* 0x000fe200078e00ff */
[----:B0-----:R-:W-:Y:S01]  /*19300*/  MOV R8, 0x2ef2633d ;  /* 0x2ef2633d00087802 */ /* 0x001fe20000000f00 */
[----:B------:R-:W-:Y:S01]  /*19310*/  IMAD.MOV.U32 R9, RZ, RZ, 0x3fe31498 ;  /* 0x3fe31498ff097424 */ /* 0x000fe200078e00ff */
[----:B------:R0:W-:Y:S01]  /*19320*/  STL.64 [R1+0x1158], R26 ;  /* 0x0011581a01007387 */ /* 0x0001e20000100a00 */
[----:B-1----:R-:W-:Y:S01]  /*19330*/  IMAD.MOV.U32 R22, RZ, RZ, 0x54519e31 ;  /* 0x54519e31ff167424 */ /* 0x002fe200078e00ff */
[----:B------:R-:W-:-:S02]  /*19340*/  MOV R23, 0xbfdc4d21 ;  /* 0xbfdc4d2100177802 */ /* 0x000fc40000000f00 */
[----:B------:R1:W-:Y:S01]  /*19350*/  STL.64 [R1+0x1000], R18 ;  /* 0x0010001201007387 */ /* 0x0003e20000100a00 */
[----:B--2---:R-:W-:Y:S01]  /*19360*/  MOV R24, 0x9bf91088 ;  /* 0x9bf9108800187802 */ /* 0x004fe20000000f00 */
[----:B------:R-:W-:Y:S02]  /*19370*/  IMAD.MOV.U32 R25, RZ, RZ, 0x401477b4 ;  /* 0x401477b4ff197424 */ /* 0x000fe400078e00ff */
[----:B------:R2:W-:Y:S01]  /*19380*/  STL.64 [R1+0x1138], R4 ;  /* 0x0011380401007387 */ /* 0x0005e20000100a00 */
[----:B0-----:R-:W-:Y:S01]  /*19390*/  IMAD.MOV.U32 R26, RZ, RZ, 0x4a8e94a0 ;  /* 0x4a8e94a0ff1a7424 */ /* 0x001fe200078e00ff */
[----:B------:R-:W-:Y:S02]  /*193a0*/  MOV R27, 0xc0004177 ;  /* 0xc0004177001b7802 */ /* 0x000fe40000000f00 */
[----:B------:R0:W-:Y:S01]  /*193b0*/  STL.64 [R1+0x1178], R28 ;  /* 0x0011781c01007387 */ /* 0x0001e20000100a00 */
[----:B-1----:R-:W-:Y:S01]  /*193c0*/  IMAD.MOV.U32 R18, RZ, RZ, 0x31e8c834 ;  /* 0x31e8c834ff127424 */ /* 0x002fe200078e00ff */
[----:B------:R-:W-:-:S02]  /*193d0*/  MOV R19, 0x3f37f34f ;  /* 0x3f37f34f00137802 */ /* 0x000fc40000000f00 */
[----:B------:R1:W-:Y:S01]  /*193e0*/  STL.64 [R1+0x1180], R30 ;  /* 0x0011801e01007387 */ /* 0x0003e20000100a00 */
[----:B--2---:R-:W-:Y:S01]  /*193f0*/  IMAD.MOV.U32 R4, RZ, RZ, 0x205f94ff ;  /* 0x205f94ffff047424 */ /* 0x004fe200078e00ff */
[----:B------:R-:W-:Y:S02]  /*19400*/  MOV R5, 0x3eaf6148 ;  /* 0x3eaf614800057802 */ /* 0x000fe40000000f00 */
[----:B------:R2:W-:Y:S04]  /*19410*/  STL.64 [R1+0x1190], R20 ;  /* 0x0011901401007387 */ /* 0x0005e80000100a00 */
[----:B------:R3:W-:Y:S01]  /*19420*/  STL.64 [R1+0x11a8], R6 ;  /* 0x0011a80601007387 */ /* 0x0007e20000100a00 */
[----:B0-----:R-:W-:Y:S02]  /*19430*/  IMAD.MOV.U32 R28, RZ, RZ, 0xeaf4767 ;  /* 0x0eaf4767ff1c7424 */ /* 0x001fe400078e00ff */
[----:B------:R-:W-:Y:S01]  /*19440*/  IMAD.MOV.U32 R29, RZ, RZ, 0x3fc49518 ;  /* 0x3fc49518ff1d7424 */ /* 0x000fe200078e00ff */
[----:B------:R0:W-:Y:S01]  /*19450*/  STL.64 [R1+0x11b0], R8 ;  /* 0x0011b00801007387 */ /* 0x0001e20000100a00 */
[----:B-1----:R-:W-:Y:S01]  /*19460*/  MOV R30, 0x79502d77 ;  /* 0x79502d77001e7802 */ /* 0x002fe20000000f00 */
[----:B------:R-:W-:-:S02]  /*19470*/  IMAD.MOV.U32 R31, RZ, RZ, -0x41a5713b ;  /* 0xbe5a8ec5ff1f7424 */ /* 0x000fc400078e00ff */
[----:B------:R1:W-:Y:S01]  /*19480*/  STL.64 [R1+0x11b8], R22 ;  /* 0x0011b81601007387 */ /* 0x0003e20000100a00 */
[----:B--2---:R-:W-:Y:S02]  /*19490*/  IMAD.MOV.U32 R20, RZ, RZ, 0x28bbd500 ;  /* 0x28bbd500ff147424 */ /* 0x004fe400078e00ff */
[----:B------:R-:W-:Y:S01]  /*194a0*/  IMAD.MOV.U32 R21, RZ, RZ, 0x3f9c8476 ;  /* 0x3f9c8476ff157424 */ /* 0x000fe200078e00ff */
[----:B------:R2:W-:Y:S01]  /*194b0*/  STL.64 [R1+0x1198], R24 ;  /* 0x0011981801007387 */ /* 0x0005e20000100a00 */
[----:B---3--:R-:W-:Y:S02]  /*194c0*/  IMAD.MOV.U32 R6, RZ, RZ, 0x64ad326f ;  /* 0x64ad326fff067424 */ /* 0x008fe400078e00ff */
[----:B------:R-:W-:Y:S01]  /*194d0*/  IMAD.MOV.U32 R7, RZ, RZ, 0x3f61687c ;  /* 0x3f61687cff077424 */ /* 0x000fe200078e00ff */
[----:B0-----:R-:W-:Y:S01]  /*194e0*/  MOV R8, 0x4b8ba3fd ;  /* 0x4b8ba3fd00087802 */ /* 0x001fe20000000f00 */
[----:B------:R-:W-:Y:S01]  /*194f0*/  IMAD.MOV.U32 R9, RZ, RZ, 0x406a8563 ;  /* 0x406a8563ff097424 */ /* 0x000fe200078e00ff */
[----:B------:R0:W-:Y:S01]  /*19500*/  STL.64 [R1+0x11a0], R26 ;  /* 0x0011a01a01007387 */ /* 0x0001e20000100a00 */
[----:B-1----:R-:W-:Y:S01]  /*19510*/  IMAD.MOV.U32 R22, RZ, RZ, -0x2d8aadfe ;  /* 0xd2755202ff167424 */ /* 0x002fe200078e00ff */
[----:B------:R-:W-:-:S02]  /*19520*/  MOV R23, 0x402a3739 ;  /* 0x402a373900177802 */ /* 0x000fc40000000f00 */
[----:B------:R1:W-:Y:S01]  /*19530*/  STL.64 [R1+0x1050], R18 ;  /* 0x0010501201007387 */ /* 0x0003e20000100a00 */
[----:B--2---:R-:W-:Y:S01]  /*19540*/  MOV R24, 0xec7c1fdc ;  /* 0xec7c1fdc00187802 */ /* 0x004fe20000000f00 */
[----:B------:R-:W-:Y:S02]  /*19550*/  IMAD.MOV.U32 R25, RZ, RZ, -0x407c9847 ;  /* 0xbf8367b9ff197424 */ /* 0x000fe400078e00ff */
[----:B------:R2:W-:Y:S01]  /*19560*/  STL.64 [R1+0x1188], R4 ;  /* 0x0011880401007387 */ /* 0x0005e20000100a00 */
[----:B0-----:R-:W-:Y:S01]  /*19570*/  IMAD.MOV.U32 R26, RZ, RZ, -0x368a72c3 ;  /* 0xc9758d3dff1a7424 */ /* 0x001fe200078e00ff */
[----:B------:R-:W-:Y:S02]  /*19580*/  MOV R27, 0x3edaed56 ;  /* 0x3edaed56001b7802 */ /* 0x000fe40000000f00 */
[----:B------:R0:W-:Y:S01]  /*19590*/  STL.64 [R1+0x11c0], R28 ;  /* 0x0011c01c01007387 */ /* 0x0001e20000100a00 */
[----:B-1----:R-:W-:-:S03]  /*195a0*/  IMAD.MOV.U32 R18, RZ, RZ, -0x68fb0aa9 ;  /* 0x9704f557ff127424 */ /* 0x002fc600078e00ff */
[----:B------:R1:W-:Y:S01]  /*195b0*/  STL.64 [R1+0x11c8], R30 ;  /* 0x0011c81e01007387 */ /* 0x0003e20000100a00 */
[----:B------:R-:W-:Y:S01]  /*195c0*/  IMAD.MOV.U32 R19, RZ, RZ, 0x4034e300 ;  /* 0x4034e300ff137424 */ /* 0x000fe200078e00ff */
[----:B--2---:R-:W-:Y:S01]  /*195d0*/  MOV R5, 0xbfa4a331 ;  /* 0xbfa4a33100057802 */ /* 0x004fe20000000f00 */
[----:B------:R-:W-:Y:S01]  /*195e0*/  IMAD.MOV.U32 R4, RZ, RZ, -0x393fe757 ;  /* 0xc6c018a9ff047424 */ /* 0x000fe200078e00ff */
[----:B------:R2:W-:Y:S04]  /*195f0*/  STL.64 [R1+0x11d8], R20 ;  /* 0x0011d81401007387 */ /* 0x0005e80000100a00 */
[----:B------:R3:W-:Y:S01]  /*19600*/  STL.64 [R1+0x11f0], R6 ;  /* 0x0011f00601007387 */ /* 0x0007e20000100a00 */
[----:B0-----:R-:W-:Y:S02]  /*19610*/  IMAD.MOV.U32 R28, RZ, RZ, -0x354be970 ;  /* 0xcab41690ff1c7424 */ /* 0x001fe400078e00ff */
        /* <DEDUP_REMOVED lines=8> */
[----:B---3--:R-:W-:Y:S01]  /*196a0*/  MOV R6, 0xdd1575ec ;  /* 0xdd1575ec00067802 */ /* 0x008fe20000000f00 */
[----:B------:R-:W-:Y:S01]  /*196b0*/  IMAD.MOV.U32 R7, RZ, RZ, 0x407462ac ;  /* 0x407462acff077424 */ /* 0x000fe200078e00ff */
[----:B0-----:R-:W-:Y:S01]  /*196c0*/  MOV R8, 0xaa2d3d74 ;  /* 0xaa2d3d7400087802 */ /* 0x001fe20000000f00 */
[----:B------:R-:W-:Y:S01]  /*196d0*/  IMAD.MOV.U32 R9, RZ, RZ, 0x3f226665 ;  /* 0x3f226665ff097424 */ /* 0x000fe200078e00ff */
[----:B------:R0:W-:Y:S01]  /*196e0*/  STL.64 [R1+0x11e8], R26 ;  /* 0x0011e81a01007387 */ /* 0x0001e20000100a00 */
[----:B-1----:R-:W-:Y:S01]  /*196f0*/  IMAD.MOV.U32 R22, RZ, RZ, 0x549f7d79 ;  /* 0x549f7d79ff167424 */ /* 0x002fe200078e00ff */
[----:B------:R-:W-:-:S02]  /*19700*/  MOV R23, 0xc052d09a ;  /* 0xc052d09a00177802 */ /* 0x000fc40000000f00 */
[----:B------:R1:W-:Y:S01]  /*19710*/  STL.64 [R1+0x10a0], R18 ;  /* 0x0010a01201007387 */ /* 0x0003e20000100a00 */
[----:B--2---:R-:W-:Y:S01]  /*19720*/  IMAD.MOV.U32 R24, RZ, RZ, 0x60bc3e58 ;  /* 0x60bc3e58ff187424 */ /* 0x004fe200078e00ff */
[----:B------:R-:W-:Y:S02]  /*19730*/  MOV R25, 0xc0757e4b ;  /* 0xc0757e4b00197802 */ /* 0x000fe40000000f00 */
[----:B------:R2:W-:Y:S01]  /*19740*/  STL.64 [R1+0x11d0], R4 ;  /* 0x0011d00401007387 */ /* 0x0005e20000100a00 */
[----:B0-----:R-:W-:-:S03]  /*19750*/  IMAD.MOV.U32 R26, RZ, RZ, 0x482a6b51 ;  /* 0x482a6b51ff1a7424 */ /* 0x001fc600078e00ff */
[----:B------:R0:W-:Y:S01]  /*19760*/  STL.64 [R1+0x1208], R28 ;  /* 0x0012081c01007387 */ /* 0x0001e20000100a00 */
[----:B------:R-:W-:Y:S01]  /*19770*/  IMAD.MOV.U32 R27, RZ, RZ, 0x40657e76 ;  /* 0x40657e76ff1b7424 */ /* 0x000fe200078e00ff */
[----:B-1----:R-:W-:Y:S02]  /*19780*/  MOV R18, 0xb39c15a7 ;  /* 0xb39c15a700127802 */ /* 0x002fe40000000f00 */
        /* <DEDUP_REMOVED lines=20> */
[----:B-1----:R-:W-:Y:S01]  /*198d0*/  IMAD.MOV.U32 R22, RZ, RZ, -0x75425d1d ;  /* 0x8abda2e3ff167424 */ /* 0x002fe200078e00ff */
[----:B------:R-:W-:Y:S02]  /*198e0*/  MOV R23, 0x3fe2b6ed ;  /* 0x3fe2b6ed00177802 */ /* 0x000fe40000000f00 */
[----:B------:R1:W-:Y:S01]  /*198f0*/  STL.64 [R1+0x10f0], R18 ;  /* 0x0010f01201007387 */ /* 0x0003e20000100a00 */
[----:B--2---:R-:W-:Y:S02]  /*19900*/  IMAD.MOV.U32 R24, RZ, RZ, 0x413bd03 ;  /* 0x0413bd03ff187424 */ /* 0x004fe400078e00ff */
[----:B------:R-:W-:Y:S01]  /*19910*/  IMAD.MOV.U32 R25, RZ, RZ, -0x4160b816 ;  /* 0xbe9f47eaff197424 */ /* 0x000fe200078e00ff */
[----:B------:R2:W-:Y:S01]  /*19920*/  STL.64 [R1+0x1218], R4 ;  /* 0x0012180401007387 */ /* 0x0005e20000100a00 */
[----:B0-----:R-:W-:Y:S01]  /*19930*/  MOV R26, 0x38dc7845 ;  /* 0x38dc7845001a7802 */ /* 0x001fe20000000f00 */
[----:B------:R-:W-:-:S02]  /*19940*/  IMAD.MOV.U32 R27, RZ, RZ, -0x40163402 ;  /* 0xbfe9cbfeff1b7424 */ /* 0x000fc400078e00ff */
[----:B------:R0:W-:Y:S01]  /*19950*/  STL.64 [R1+0x1258], R28 ;  /* 0x0012581c01007387 */ /* 0x0001e20000100a00 */
[----:B-1----:R-:W-:Y:S01]  /*19960*/  IMAD.MOV.U32 R18, RZ, RZ, -0x282f4bff ;  /* 0xd7d0b401ff127424 */ /* 0x002fe200078e00ff */
[----:B------:R-:W-:Y:S02]  /*19970*/  MOV R19, 0x406086f7 ;  /* 0x406086f700137802 */ /* 0x000fe40000000f00 */
[----:B------:R1:W-:Y:S01]  /*19980*/  STL.64 [R1+0x1260], R30 ;  /* 0x0012601e01007387 */ /* 0x0003e20000100a00 */
[----:B--2---:R-:W-:-:S03]  /*19990*/  IMAD.MOV.U32 R4, RZ, RZ, -0x3cdc45bc ;  /* 0xc323ba44ff047424 */ /* 0x004fc600078e00ff */
        /* <DEDUP_REMOVED lines=10> */
[----:B------:R-:W-:Y:S01]  /*19a40*/  IMAD.MOV.U32 R21, RZ, RZ, -0x40355161 ;  /* 0xbfcaae9fff157424 */ /* 0x000fe200078e00ff */
[----:B------:R2:W-:Y:S01]  /*19a50*/  STL.64 [R1+0x1280], R24 ;  /* 0x0012801801007387 */ /* 0x0005e20000100a00 */
[----:B---3--:R-:W-:Y:S01]  /*19a60*/  MOV R6, 0x3f907c55 ;  /* 0x3f907c5500067802 */ /* 0x008fe20000000f00 */
[----:B------:R-:W-:-:S02]  /*19a70*/  IMAD.MOV.U32 R7, RZ, RZ, 0x3f8ef19b ;  /* 0x3f8ef19bff077424 */ /* 0x000fc400078e00ff */
[----:B0-----:R-:W-:Y:S01]  /*19a80*/  IMAD.MOV.U32 R8, RZ, RZ, 0x7d9b7a22 ;  /* 0x7d9b7a22ff087424 */ /* 0x001fe200078e00ff */
[----:B------:R-:W-:Y:S01]  /*19a90*/  MOV R9, 0xc08eecc5 ;  /* 0xc08eecc500097802 */ /* 0x000fe20000000f00 */
[----:B------:R0:W-:Y:S01]  /*19aa0*/  STL.64 [R1+0x1288], R26 ;  /* 0x0012881a01007387 */ /* 0x0001e20000100a00 */
[----:B-1----:R-:W-:Y:S02]  /*19ab0*/  IMAD.MOV.U32 R22, RZ, RZ, 0x6f39f917 ;  /* 0x6f39f917ff167424 */ /* 0x002fe400078e00ff */
[----:B------:R-:W-:Y:S01]  /*19ac0*/  IMAD.MOV.U32 R23, RZ, RZ, 0x40a1211c ;  /* 0x40a1211cff177424 */ /* 0x000fe200078e00ff */
[----:B------:R4:W-:Y:S01]  /*19ad0*/  STL.64 [R1+0x1140], R18 ;  /* 0x0011401201007387 */ /* 0x0009e20000100a00 */
[----:B--2---:R-:W-:Y:S01]  /*19ae0*/  MOV R24, 0x495b65de ;  /* 0x495b65de00187802 */ /* 0x004fe20000000f00 */
[----:B------:R-:W-:Y:S02]  /*19af0*/  IMAD.MOV.U32 R25, RZ, RZ, -0x3f61de91 ;  /* 0xc09e216fff197424 */ /* 0x000fe400078e00ff */
[----:B------:R-:W-:Y:S01]  /*19b00*/  STL.64 [R1+0x1250], R4 ;  /* 0x0012500401007387 */ /* 0x000fe20000100a00 */
[----:B0-----:R-:W-:Y:S01]  /*19b10*/  IMAD.MOV.U32 R26, RZ, RZ, -0x42008b47 ;  /* 0xbdff74b9ff1a7424 */ /* 0x001fe200078e00ff */
[----:B------:R-:W-:-:S02]  /*19b20*/  MOV R27, 0xbfc4628b ;  /* 0xbfc4628b001b7802 */ /* 0x000fc40000000f00 */
[----:B------:R0:W-:Y:S01]  /*19b30*/  STL.64 [R1+0x1298], R20 ;  /* 0x0012981401007387 */ /* 0x0001e20000100a00 */
[----:B----4-:R-:W1:Y:S03]  /*19b40*/  DMUL R18, R12, R2 ;  /* 0x000000020c127228 */ /* 0x010e660000000000 */
[----:B------:R2:W-:Y:S04]  /*19b50*/  STL.64 [R1+0x12a0], R28 ;  /* 0x0012a01c01007387 */ /* 0x0005e80000100a00 */
[----:B------:R3:W-:Y:S04]  /*19b60*/  STL.64 [R1+0x12a8], R30 ;  /* 0x0012a81e01007387 */ /* 0x0007e80000100a00 */
[----:B------:R4:W-:Y:S01]  /*19b70*/  STL.64 [R1+0x12b0], R32 ;  /* 0x0012b02001007387 */ /* 0x0009e20000100a00 */
[----:B0-----:R-:W-:Y:S01]  /*19b80*/  IMAD.MOV.U32 R20, RZ, RZ, -0x3e818735 ;  /* 0xc17e78cbff147424 */ /* 0x001fe200078e00ff */
[----:B------:R-:W-:-:S02]  /*19b90*/  MOV R21, 0x40957e75 ;  /* 0x40957e7500157802 */ /* 0x000fc40000000f00 */
[----:B------:R0:W-:Y:S01]  /*19ba0*/  STL.64 [R1+0x12b8], R6 ;  /* 0x0012b80601007387 */ /* 0x0001e20000100a00 */
[----:B--2---:R-:W-:Y:S02]  /*19bb0*/  IMAD.MOV.U32 R28, RZ, RZ, 0x61d37922 ;  /* 0x61d37922ff1c7424 */ /* 0x004fe400078e00ff */
[----:B------:R-:W-:Y:S01]  /*19bc0*/  IMAD.MOV.U32 R29, RZ, RZ, 0x3f552b59 ;  /* 0x3f552b59ff1d7424 */ /* 0x000fe200078e00ff */
[----:B------:R2:W-:Y:S01]  /*19bd0*/  STL.64 [R1+0x12c0], R8 ;  /* 0x0012c00801007387 */ /* 0x0005e20000100a00 */
[----:B---3--:R-:W-:Y:S01]  /*19be0*/  MOV R30, 0xdd097f37 ;  /* 0xdd097f37001e7802 */ /* 0x008fe20000000f00 */
[----:B------:R-:W-:Y:S02]  /*19bf0*/  IMAD.MOV.U32 R31, RZ, RZ, -0x3f787b40 ;  /* 0xc08784c0ff1f7424 */ /* 0x000fe400078e00ff */
[----:B------:R3:W-:Y:S01]  /*19c00*/  STL.64 [R1+0x12c8], R22 ;  /* 0x0012c81601007387 */ /* 0x0007e20000100a00 */
[----:B----4-:R-:W-:Y:S01]  /*19c10*/  IMAD.MOV.U32 R32, RZ, RZ, -0x39628573 ;  /* 0xc69d7a8dff207424 */ /* 0x010fe200078e00ff */
[----:B------:R-:W-:-:S02]  /*19c20*/  MOV R33, 0x4086ddbb ;  /* 0x4086ddbb00217802 */ /* 0x000fc40000000f00 */
[----:B------:R4:W-:Y:S01]  /*19c30*/  STL.64 [R1+0x12d0], R24 ;  /* 0x0012d01801007387 */ /* 0x0009e20000100a00 */
[----:B0-----:R-:W-:Y:S01]  /*19c40*/  MOV R6, 0xc187647b ;  /* 0xc187647b00067802 */ /* 0x001fe20000000f00 */
[----:B------:R-:W-:Y:S02]  /*19c50*/  IMAD.MOV.U32 R7, RZ, RZ, -0x3f5d3180 ;  /* 0xc0a2ce80ff077424 */ /* 0x000fe400078e00ff */
[----:B------:R0:W-:Y:S01]  /*19c60*/  STL.64 [R1+0x12d8], R26 ;  /* 0x0012d81a01007387 */ /* 0x0001e20000100a00 */
[----:B--2---:R-:W-:Y:S02]  /*19c70*/  IMAD.MOV.U32 R8, RZ, RZ, 0x7b2e5ff5 ;  /* 0x7b2e5ff5ff087424 */ /* 0x004fe400078e00ff */
[----:B------:R-:W-:Y:S01]  /*19c80*/  IMAD.MOV.U32 R9, RZ, RZ, -0x3f8aaa14 ;  /* 0xc07555ecff097424 */ /* 0x000fe200078e00ff */
[----:B------:R2:W-:Y:S01]  /*19c90*/  STL.64 [R1+0x12e0], R34 ;  /* 0x0012e02201007387 */ /* 0x0005e20000100a00 */
[----:B---3--:R-:W-:Y:S01]  /*19ca0*/  MOV R22, 0x857992ab ;  /* 0x857992ab00167802 */ /* 0x008fe20000000f00 */
[----:B------:R-:W-:-:S02]  /*19cb0*/  IMAD.MOV.U32 R23, RZ, RZ, -0x411b0ef3 ;  /* 0xbee4f10dff177424 */ /* 0x000fc400078e00ff */
[----:B----4-:R-:W-:Y:S01]  /*19cc0*/  IMAD.MOV.U32 R24, RZ, RZ, 0x2d01f9ee ;  /* 0x2d01f9eeff187424 */ /* 0x010fe200078e00ff */
[----:B------:R-:W-:Y:S01]  /*19cd0*/  MOV R25, 0x4060b205 ;  /* 0x4060b20500197802 */ /* 0x000fe20000000f00 */
[----:B------:R3:W-:Y:S01]  /*19ce0*/  STL.64 [R1+0x12e8], R6 ;  /* 0x0012e80601007387 */ /* 0x0007e20000100a00 */
[----:B0-----:R-:W-:Y:S02]  /*19cf0*/  IMAD.MOV.U32 R26, RZ, RZ, 0x33000f3b ;  /* 0x33000f3bff1a7424 */ /* 0x001fe400078e00ff */
[----:B------:R-:W-:Y:S01]  /*19d00*/  IMAD.MOV.U32 R27, RZ, RZ, -0x3fa3cf2c ;  /* 0xc05c30d4ff1b7424 */ /* 0x000fe200078e00ff */
[----:B------:R0:W-:Y:S01]  /*19d10*/  STL.64 [R1+0x12f0], R20 ;  /* 0x0012f01401007387 */ /* 0x0001e20000100a00 */
[----:B--2---:R-:W-:Y:S01]  /*19d20*/  MOV R34, 0xf314c0d ;  /* 0x0f314c0d00227802 */ /* 0x004fe20000000f00 */
[----:B------:R-:W-:Y:S02]  /*19d30*/  IMAD.MOV.U32 R35, RZ, RZ, 0x404727bb ;  /* 0x404727bbff237424 */ /* 0x000fe400078e00ff */
[----:B------:R2:W-:Y:S01]  /*19d40*/  STL.64 [R1+0x12f8], R28 ;  /* 0x0012f81c01007387 */ /* 0x0005e20000100a00 */
[----:B---3--:R-:W-:-:S03]  /*19d50*/  IMAD.MOV.U32 R6, RZ, RZ, 0x5b39c078 ;  /* 0x5b39c078ff067424 */ /* 0x008fc600078e00ff */
[----:B------:R3:W-:Y:S01]  /*19d60*/  STL.64 [R1+0x1300], R30 ;  /* 0x0013001e01007387 */ /* 0x0007e20000100a00 */
[----:B------:R-:W-:-:S03]  /*19d70*/  MOV R7, 0xbee09e06 ;  /* 0xbee09e0600077802 */ /* 0x000fc60000000f00 */
[----:B------:R4:W-:Y:S01]  /*19d80*/  STL.64 [R1+0x1308], R32 ;  /* 0x0013082001007387 */ /* 0x0009e20000100a00 */
[----:B0-----:R-:W-:Y:S02]  /*19d90*/  IMAD.MOV.U32 R20, RZ, RZ, -0xe8963 ;  /* 0xfff1769dff147424 */ /* 0x001fe400078e00ff */
[----:B------:R-:W-:Y:S01]  /*19da0*/  IMAD.MOV.U32 R21, RZ, RZ, -0x3fd2fa83 ;  /* 0xc02d057dff157424 */ /* 0x000fe200078e00ff */
[----:B------:R0:W-:Y:S01]  /*19db0*/  STL.64 [R1+0x1310], R8 ;  /* 0x0013100801007387 */ /* 0x0001e20000100a00 */
[----:B--2---:R-:W-:Y:S01]  /*19dc0*/  MOV R28, 0x14be7336 ;  /* 0x14be7336001c7802 */ /* 0x004fe20000000f00 */
[----:B------:R-:W-:Y:S02]  /*19dd0*/  IMAD.MOV.U32 R29, RZ, RZ, 0x4026393a ;  /* 0x4026393aff1d7424 */ /* 0x000fe400078e00ff */
[----:B------:R2:W-:Y:S01]  /*19de0*/  STL.64 [R1+0x1318], R22 ;  /* 0x0013181601007387 */ /* 0x0005e20000100a00 */
[----:B---3--:R-:W-:Y:S01]  /*19df0*/  IMAD.MOV.U32 R30, RZ, RZ, -0x38d8a0ef ;  /* 0xc7275f11ff1e7424 */ /* 0x008fe200078e00ff */
[----:B------:R-:W-:Y:S01]  /*19e00*/  MOV R31, 0xc010ad23 ;  /* 0xc010ad23001f7802 */ /* 0x000fe20000000f00 */
[----:B-1----:R-:W1:Y:S01]  /*19e10*/  DFMA R4, -R10, R18, R12 ;  /* 0x000000120a04722b */ /* 0x002e62000000010c */
[----:B------:R3:W-:Y:S01]  /*19e20*/  STL.64 [R1+0x1320], R24 ;  /* 0x0013201801007387 */ /* 0x0007e20000100a00 */
[----:B----4-:R-:W-:-:S02]  /*19e30*/  IMAD.MOV.U32 R32, RZ, RZ, 0x1fd5f699 ;  /* 0x1fd5f699ff207424 */ /* 0x010fc400078e00ff */
[----:B------:R-:W-:Y:S01]  /*19e40*/  IMAD.MOV.U32 R33, RZ, RZ, 0x3f6966e5 ;  /* 0x3f6966e5ff217424 */ /* 0x000fe200078e00ff */
[----:B------:R4:W-:Y:S01]  /*19e50*/  STL.64 [R1+0x1328], R26 ;  /* 0x0013281a01007387 */ /* 0x0009e20000100a00 */
[----:B0-----:R-:W-:Y:S01]  /*19e60*/  MOV R8, 0x47d911f2 ;  /* 0x47d911f200087802 */ /* 0x001fe20000000f00 */
[----:B------:R-:W-:Y:S02]  /*19e70*/  IMAD.MOV.U32 R9, RZ, RZ, 0x3ff1f3c0 ;  /* 0x3ff1f3c0ff097424 */ /* 0x000fe400078e00ff */
[----:B------:R0:W-:Y:S01]  /*19e80*/  STL.64 [R1+0x1330], R34 ;  /* 0x0013302201007387 */ /* 0x0001e20000100a00 */
[----:B--2---:R-:W-:Y:S01]  /*19e90*/  IMAD.MOV.U32 R22, RZ, RZ, 0x1b50cc3 ;  /* 0x01b50cc3ff167424 */ /* 0x004fe200078e00ff */
[----:B------:R-:W-:Y:S01]  /*19ea0*/  MOV R23, 0xbfe85636 ;  /* 0xbfe8563600177802 */ /* 0x000fe20000000f00 */
[----:B---3--:R-:W-:Y:S01]  /*19eb0*/  IMAD.MOV.U32 R24, RZ, RZ, 0x6fac42ee ;  /* 0x6fac42eeff187424 */ /* 0x008fe200078e00ff */
[----:B------:R2:W-:Y:S01]  /*19ec0*/  STL.64 [R1+0x1338], R6 ;  /* 0x0013380601007387 */ /* 0x0005e20000100a00 */
[----:B------:R-:W-:Y:S01]  /*19ed0*/  IMAD.MOV.U32 R25, RZ, RZ, 0x3fd73534 ;  /* 0x3fd73534ff197424 */ /* 0x000fe200078e00ff */
[----:B----4-:R-:W-:Y:S01]  /*19ee0*/  MOV R26, 0x728f44d1 ;  /* 0x728f44d1001a7802 */ /* 0x010fe20000000f00 */
[----:B------:R-:W-:Y:S01]  /*19ef0*/  IMAD.MOV.U32 R27, RZ, RZ, 0x3fcc603b ;  /* 0x3fcc603bff1b7424 */ /* 0x000fe200078e00ff */
[----:B------:R2:W-:Y:S01]  /*19f00*/  STL.64 [R1+0x1340], R20 ;  /* 0x0013401401007387 */ /* 0x0005e20000100a00 */
[----:B0-----:R-:W-:Y:S01]  /*19f10*/  IMAD.MOV.U32 R34, RZ, RZ, -0x5fb49ca2 ;  /* 0xa04b635eff227424 */ /* 0x001fe200078e00ff */
[----:B------:R-:W-:-:S02]  /*19f20*/  MOV R35, 0x3fdf284b ;  /* 0x3fdf284b00237802 */ /* 0x000fc40000000f00 */
[----:B------:R2:W-:Y:S04]  /*19f30*/  STL.64 [R1+0x1348], R28 ;  /* 0x0013481c01007387 */ /* 0x0005e80000100a00 */
[----:B------:R2:W-:Y:S04]  /*19f40*/  STL.64 [R1+0x1350], R30 ;  /* 0x0013501e01007387 */ /* 0x0005e80000100a00 */
[----:B------:R2:W-:Y:S04]  /*19f50*/  STL.64 [R1+0x1358], R32 ;  /* 0x0013582001007387 */ /* 0x0005e80000100a00 */
[----:B------:R2:W-:Y:S04]  /*19f60*/  STL.64 [R1+0x1360], R8 ;  /* 0x0013600801007387 */ /* 0x0005e80000100a00 */
[----:B------:R2:W-:Y:S04]  /*19f70*/  STL.64 [R1+0x1368], R22 ;  /* 0x0013681601007387 */ /* 0x0005e80000100a00 */
[----:B------:R2:W-:Y:S04]  /*19f80*/  STL.64 [R1+0x1370], R24 ;  /* 0x0013701801007387 */ /* 0x0005e80000100a00 */
[----:B------:R2:W-:Y:S04]  /*19f90*/  STL.64 [R1+0x1378], R26 ;  /* 0x0013781a01007387 */ /* 0x0005e80000100a00 */
[----:B------:R2:W-:-:S15]  /*19fa0*/  STL.64 [R1+0x1380], R34 ;  /* 0x0013802201007387 */ /* 0x0005de0000100a00 */
[----:B-1----:R-:W0:Y:S02]  /*19fb0*/  DFMA R18, R2, R4, R18 ;  /* 0x000000040212722b */ /* 0x002e240000000012 */
[----:B0-----:R-:W-:-:S05]  /*19fc0*/  FFMA R0, RZ, R11, R19 ;  /* 0x0000000bff007223 */ /* 0x001fca0000000013 */
[----:B------:R-:W-:-:S13]  /*19fd0*/  FSETP.GT.AND P0, PT, |R0|, 1.469367938527859385e-39, PT ;  /* 0x001000000000780b */ /* 0x000fda0003f04200 */
[----:B--2---:R-:W-:Y:S05]  /*19fe0*/  @P0 BRA P1, `(.L_x_3791) ;  /* 0x0000000000200947 */ /* 0x004fea0000800000 */
[----:B------:R-:W-:Y:S01]  /*19ff0*/  IMAD.MOV.U32 R6, RZ, RZ, R12 ;  /* 0x000000ffff067224 */ /* 0x000fe200078e000c */
[----:B------:R-:W-:Y:S01]  /*1a000*/  MOV R4, R10 ;  /* 0x0000000a00047202 */ /* 0x000fe20000000f00 */
[----:B------:R-:W-:Y:S01]  /*1a010*/  IMAD.MOV.U32 R7, RZ, RZ, R13 ;  /* 0x000000ffff077224 */ /* 0x000fe200078e000d */
[----:B------:R-:W-:Y:S01]  /*1a020*/  MOV R0, 0x1a050 ;  /* 0x0001a05000007802 */ /* 0x000fe20000000f00 */
[----:B------:R-:W-:-:S07]  /*1a030*/  IMAD.MOV.U32 R5, RZ, RZ, R11 ;  /* 0x000000ffff057224 */ /* 0x000fce00078e000b */
[----:B------:R-:W-:Y:S05]  /*1a040*/  CALL.REL.NOINC `($__internal_13_$__cuda_sm20_div_rn_f64_full) ;  /* 0x0000091800747944 */ /* 0x000fea0003c00000 */
[----:B------:R-:W-:Y:S01]  /*1a050*/  IMAD.MOV.U32 R18, RZ, RZ, R4 ;  /* 0x000000ffff127224 */ /* 0x000fe200078e0004 */
[----:B------:R-:W-:-:S07]  /*1a060*/  MOV R19, R5 ;  /* 0x0000000500137202 */ /* 0x000fce0000000f00 */
.L_x_3791:
[----:B------:R-:W-:Y:S05]  /*1a070*/  BSYNC.RECONVERGENT B0 ;  /* 0x0000000000007941 */ /* 0x000fea0003800200 */
.L_x_3790:
[----:B------:R-:W0:Y:S01]  /*1a080*/  MUFU.RCP64H R3, R11 ;  /* 0x0000000b00037308 */ /* 0x000e220000001800 */
[----:B------:R-:W-:Y:S01]  /*1a090*/  IMAD.MOV.U32 R2, RZ, RZ, 0x1 ;  /* 0x00000001ff027424 */ /* 0x000fe200078e00ff */
[----:B------:R-:W-:Y:S01]  /*1a0a0*/  FSETP.GEU.AND P1, PT, |R15|, 6.5827683646048100446e-37, PT ;  /* 0x036000000f00780b */ /* 0x000fe20003f2e200 */
[----:B------:R-:W-:Y:S01]  /*1a0b0*/  BSSY.RECONVERGENT B0, `(.L_x_3792) ;  /* 0x0000031000007945 */ /* 0x000fe20003800200 */
[----:B------:R-:W-:-:S03]  /*1a0c0*/  VIADD R20, R1, 0x1388 ;  /* 0x0000138801147836 */ /* 0x000fc60000000000 */
        /* <DEDUP_REMOVED lines=44> */
[----:B------:R-:W-:Y:S05]  /*1a390*/  CALL.REL.NOINC `($__internal_13_$__cuda_sm20_div_rn_f64_full) ;  /* 0x0000091400a07944 */ /* 0x000fea0003c00000 */
[----:B------:R-:W-:Y:S02]  /*1a3a0*/  IMAD.MOV.U32 R2, RZ, RZ, R4 ;  /* 0x000000ffff027224 */ /* 0x000fe400078e0004 */
[----:B------:R-:W-:-:S07]  /*1a3b0*/  IMAD.MOV.U32 R3, RZ, RZ, R5 ;  /* 0x000000ffff037224 */ /* 0x000fce00078e0005 */
.L_x_3793:
[----:B------:R-:W-:Y:S05]  /*1a3c0*/  BSYNC.RECONVERGENT B0 ;  /* 0x0000000000007941 */ /* 0x000fea0003800200 */
.L_x_3792:
[----:B------:R-:W-:Y:S01]  /*1a3d0*/  MOV R4, 0x0 ;  /* 0x0000000000047802 */ /* 0x000fe20000000f00 */
[----:B------:R-:W-:Y:S01]  /*1a3e0*/  IMAD.MOV.U32 R5, RZ, RZ, 0x3ff00000 ;  /* 0x3ff00000ff057424 */ /* 0x000fe200078e00ff */
[----:B------:R0:W-:Y:S01]  /*1a3f0*/  STL.64 [R1+0x1390], RZ ;  /* 0x001390ff01007387 */ /* 0x0001e20000100a00 */
[----:B------:R-:W1:Y:S01]  /*1a400*/  DSETP.GT.AND P0, PT, R18, 1, PT ;  /* 0x3ff000001200742a */ /* 0x000e620003f04000 */
[----:B------:R-:W-:Y:S02]  /*1a410*/  BSSY.RECONVERGENT B0, `(.L_x_3794) ;  /* 0x0000336000007945 */ /* 0x000fe40003800200 */
[----:B------:R0:W-:Y:S04]  /*1a420*/  STL.64 [R1+0x1398], RZ ;  /* 0x001398ff01007387 */ /* 0x0001e80000100a00 */
        /* <DEDUP_REMOVED lines=23> */
[----:B-1----:R-:W-:Y:S05]  /*1a5a0*/  @!P0 BRA `(.L_x_3795) ;  /* 0x0000001800308947 */ /* 0x002fea0003800000 */
[C---:B------:R-:W-:Y:S01]  /*1a5b0*/  FSETP.GEU.FTZ.AND P0, PT, R3.reuse, 1.7916666269302368164, PT ;  /* 0x3fe555550300780b */ /* 0x040fe20003f1e000 */
[----:B------:R-:W-:Y:S01]  /*1a5c0*/  BSSY.RECONVERGENT B2, `(.L_x_3796) ;  /* 0x0000148000027945 */ /* 0x000fe20003800200 */
[----:B------:R-:W-:-:S04]  /*1a5d0*/  FSETP.GT.FTZ.AND P1, PT, R3, -1.6999999284744262695, PT ;  /* 0xbfd999990300780b */ /* 0x000fc80003f34000 */
[----:B------:R-:W-:-:S13]  /*1a5e0*/  PLOP3.LUT P0, PT, P0, P1, PT, 0xf2, 0x2f ;  /* 0x00000000002f781c */ /* 0x000fda0000703e72 */
[----:B------:R-:W-:Y:S05]  /*1a5f0*/  @P0 BRA `(.L_x_3797) ;  /* 0x0000000800100947 */ /* 0x000fea0003800000 */
[----:B------:R-:W1:Y:S01]  /*1a600*/  DADD R12, R2, 2 ;  /* 0x40000000020c7429 */ /* 0x000e620000000000 */
[----:B0-----:R-:W-:Y:S01]  /*1a610*/  IMAD.MOV.U32 R4, RZ, RZ, 0x1 ;  /* 0x00000001ff047424 */ /* 0x001fe200078e00ff */
[----:B-1----:R-:W0:Y:S01]  /*1a620*/  MUFU.RCP64H R5, R13 ;  /* 0x0000000d00057308 */ /* 0x002e220000001800 */
[----:B------:R-:W-:Y:S01]  /*1a630*/  FSETP.GEU.AND P1, PT, |R3|, 6.5827683646048100446e-37, PT ;  /* 0x036000000300780b */ /* 0x000fe20003f2e200 */
[----:B------:R-:W-:-:S15]  /*1a640*/  BSSY.RECONVERGENT B4, `(.L_x_3798) ;  /* 0x0000031000047945 */ /* 0x000fde0003800200 */
[----:B------:R-:W-:-:S15]  /*1a650*/  NOP ;  /* 0x0000000000007918 */ /* 0x000fde0000000000 */
[----:B------:R-:W-:-:S15]  /*1a660*/  NOP ;  /* 0x0000000000007918 */ /* 0x000fde0000000000 */
[----:B------:R-:W-:-:S15]  /*1a670*/  NOP ;  /* 0x0000000000007918 */ /* 0x000fde0000000000 */
        /* <DEDUP_REMOVED lines=45> */
.L_x_3799:
[----:B------:R-:W-:Y:S05]  /*1a950*/  BSYNC.RECONVERGENT B4 ;  /* 0x0000000000047941 */ /* 0x000fea0003800200 */
.L_x_3798:
[----:B------:R-:W-:Y:S01]  /*1a960*/  IMAD.MOV.U32 R12, RZ, RZ, -0x314d23bc ;  /* 0xceb2dc44ff0c7424 */ /* 0x000fe200078e00ff */
[----:B------:R-:W0:Y:S01]  /*1a970*/  DMUL R4, R4, -R2 ;  /* 0x8000000204047228 */ /* 0x000e220000000000 */
[----:B------:R-:W-:Y:S01]  /*1a980*/  IMAD.MOV.U32 R13, RZ, RZ, 0x3ed087ff ;  /* 0x3ed087ffff0d7424 */ /* 0x000fe200078e00ff */
[----:B------:R-:W-:Y:S01]  /*1a990*/  UMOV UR4, 0x2fbe14b5 ;  /* 0x2fbe14b500047882 */ /* 0x000fe20000000000 */
[----:B------:R-:W-:-:S15]  /*1a9a0*/  UMOV UR5, 0x3eb372fb ;  /* 0x3eb372fb00057882 */ /* 0x000fde0000000000 */
[----:B------:R-:W-:-:S15]  /*1a9b0*/  NOP ;  /* 0x0000000000007918 */ /* 0x000fde0000000000 */
[----:B------:R-:W-:-:S15]  /*1a9c0*/  NOP ;  /* 0x0000000000007918 */ /* 0x000fde0000000000 */
[----:B------:R-:W-:-:S15]  /*1a9d0*/  NOP ;  /* 0x0000000000007918 */ /* 0x000fde0000000000 */
[----:B------:R-:W-:-:S01]  /*1a9e0*/  NOP ;  /* 0x0000000000007918 */ /* 0x000fc20000000000 */
[----:B0-----:R-:W0:-:S15]  /*1a9f0*/  DADD R6, R4, R2 ;  /* 0x0000000004067229 */ /* 0x001e1e0000000002 */
        /* <DEDUP_REMOVED lines=9> */
[----:B0-----:R-:W0:Y:S01]  /*1aa90*/  DFMA R12, R8, UR4, R12 ;  /* 0x00000004080c7c2b */ /* 0x001e22000800000c */
        /* <DEDUP_REMOVED lines=56> */
[----:B0-----:R0:W1:Y:S02]  /*1ae20*/  DADD R12, R12, R2 ;  /* 0x000000000c0c7229 */ /* 0x0010640000000002 */
[----:B01----:R-:W-:Y:S05]  /*1ae30*/  BRA `(.L_x_3800) ;  /* 0x0000000c00007947 */ /* 0x003fea0003800000 */
.L_x_3797:
[----:B0-----:R-:W0:Y:S01]  /*1ae40*/  DADD R4, R2, 1 ;  /* 0x3ff0000002047429 */ /* 0x001e220000000000 */
[----:B------:R-:W-:Y:S01]  /*1ae50*/  IMAD.MOV.U32 R9, RZ, RZ, -0x3ff ;  /* 0xfffffc01ff097424 */ /* 0x000fe200078e00ff */
[----:B0-----:R-:W-:Y:S01]  /*1ae60*/  ISETP.GT.AND P0, PT, R5, 0xfffff, PT ;  /* 0x000fffff0500780c */ /* 0x001fe20003f04270 */
[--C-:B------:R-:W-:Y:S01]  /*1ae70*/  IMAD.MOV.U32 R7, RZ, RZ, R5.reuse ;  /* 0x000000ffff077224 */ /* 0x100fe200078e0005 */
[----:B------:R-:W-:Y:S01]  /*1ae80*/  MOV R6, R4 ;  /* 0x0000000400067202 */ /* 0x000fe20000000f00 */
[----:B------:R-:W-:-:S10]  /*1ae90*/  IMAD.MOV.U32 R0, RZ, RZ, R5 ;  /* 0x000000ffff007224 */ /* 0x000fd400078e0005 */
[----:B------:R-:W-:-:S15]  /*1aea0*/  @!P0 MOV R9, 0xfffffbcb ;  /* 0xfffffbcb00098802 */ /* 0x000fde0000000f00 */
[----:B------:R-:W-:-:S15]  /*1aeb0*/  NOP ;  /* 0x0000000000007918 */ /* 0x000fde0000000000 */
[----:B------:R-:W-:-:S15]  /*1aec0*/  NOP ;  /* 0x0000000000007918 */ /* 0x000fde0000000000 */
[----:B------:R-:W-:-:S04]  /*1aed0*/  NOP ;  /* 0x0000000000007918 */ /* 0x000fc80000000000 */
[----:B------:R-:W0:Y:S02]  /*1aee0*/  @!P0 DMUL R6, R6, 1.80143985094819840000e+16 ;  /* 0x4350000006068828 */ /* 0x000e240000000000 */
[----:B0-----:R-:W-:Y:S01]  /*1aef0*/  @!P0 MOV R0, R7 ;  /* 0x0000000700008202 */ /* 0x001fe20000000f00 */
[----:B------:R-:W-:-:S04]  /*1af00*/  @!P0 IMAD.MOV.U32 R4, RZ, RZ, R6 ;  /* 0x000000ffff048224 */ /* 0x000fc800078e0006 */
[----:B------:R-:W-:-:S05]  /*1af10*/  VIADD R5, R0, 0xffffffff ;  /* 0xffffffff00057836 */ /* 0x000fca0000000000 */
[----:B------:R-:W-:-:S13]  /*1af20*/  ISETP.GT.U32.AND P1, PT, R5, 0x7feffffe, PT ;  /* 0x7feffffe0500780c */ /* 0x000fda0003f24070 */
[----:B------:R-:W-:Y:S05]  /*1af30*/  @P1 BRA `(.L_x_3801) ;  /* 0x0000000800a81947 */ /* 0x000fea0003800000 */
[C---:B------:R-:W-:Y:S01]  /*1af40*/  LOP3.LUT R5, R0.reuse, 0xfffff, RZ, 0xc0, !PT ;  /* 0x000fffff00057812 */ /* 0x040fe200078ec0ff */
[----:B------:R-:W-:Y:S01]  /*1af50*/  UMOV UR4, 0x80000000 ;  /* 0x8000000000047882 */ /* 0x000fe20000000000 */
[----:B------:R-:W-:Y:S01]  /*1af60*/  LEA.HI R9, R0, R9, RZ, 0xc ;  /* 0x0000000900097211 */ /* 0x000fe200078f60ff */
[----:B------:R-:W-:Y:S01]  /*1af70*/  UMOV UR5, 0x43300000 ;  /* 0x4330000000057882 */ /* 0x000fe20000000000 */
[----:B------:R-:W-:-:S04]  /*1af80*/  LOP3.LUT R5, R5, 0x3ff00000, RZ, 0xfc, !PT ;  /* 0x3ff0000005057812 */ /* 0x000fc800078efcff */
[----:B------:R-:W-:-:S13]  /*1af90*/  ISETP.GE.U32.AND P0, PT, R5, 0x3ff6a09f, PT ;  /* 0x3ff6a09f0500780c */ /* 0x000fda0003f06070 */
[----:B------:R-:W-:Y:S02]  /*1afa0*/  @P0 VIADD R7, R5, 0xfff00000 ;  /* 0xfff0000005070836 */ /* 0x000fe40000000000 */
[----:B------:R-:W-:-:S03]  /*1afb0*/  @P0 VIADD R9, R9, 0x1 ;  /* 0x0000000109090836 */ /* 0x000fc60000000000 */
[----:B------:R-:W-:Y:S02]  /*1afc0*/  @P0 MOV R5, R7 ;  /* 0x0000000700050202 */ /* 0x000fe40000000f00 */
[----:B------:R-:W-:Y:S01]  /*1afd0*/  LOP3.LUT R8, R9, 0x80000000, RZ, 0x3c, !PT ;  /* 0x8000000009087812 */ /* 0x000fe200078e3cff */
[----:B------:R-:W-:-:S03]  /*1afe0*/  IMAD.MOV.U32 R9, RZ, RZ, 0x43300000 ;  /* 0x43300000ff097424 */ /* 0x000fc600078e00ff */
[----:B------:R-:W-:-:S15]  /*1aff0*/  DADD R6, R4, -1 ;  /* 0xbff0000004067429 */ /* 0x000fde0000000000 */
[----:B------:R-:W-:-:S15]  /*1b000*/  NOP ;  /* 0x0000000000007918 */ /* 0x000fde0000000000 */
[----:B------:R-:W-:-:S15]  /*1b010*/  NOP ;  /* 0x0000000000007918 */ /* 0x000fde0000000000 */
[----:B------:R-:W-:-:S15]  /*1b020*/  NOP ;  /* 0x0000000000007918 */ /* 0x000fde0000000000 */
[----:B------:R-:W-:-:S04]  /*1b030*/  NOP ;  /* 0x0000000000007918 */ /* 0x000fc80000000000 */
[----:B------:R-:W0:-:S15]  /*1b040*/  DADD R4, R4, 1 ;  /* 0x3ff0000004047429 */ /* 0x000e1e0000000000 */
[----:B------:R-:W-:-:S15]  /*1b050*/  NOP ;  /* 0x0000000000007918 */ /* 0x000fde0000000000 */
[----:B------:R-:W-:-:S15]  /*1b060*/  NOP ;  /* 0x0000000000007918 */ /* 0x000fde0000000000 */
[----:B------:R-:W-:-:S15]  /*1b070*/  NOP ;  /* 0x0000000000007918 */ /* 0x000fde0000000000 */
[----:B------:R-:W-:-:S04]  /*1b080*/  NOP ;  /* 0x0000000000007918 */ /* 0x000fc80000000000 */
[----:B------:R0:W-:Y:S01]  /*1b090*/  DADD R22, R8, -UR4 ;  /* 0x8000000408167e29 */ /* 0x0001e20008000000 */
[----:B------:R-:W-:Y:S01]  /*1b0a0*/  UMOV UR4, 0xfefa39ef ;  /* 0xfefa39ef00047882 */ /* 0x000fe20000000000 */
[----:B0-----:R-:W0:Y:S01]  /*1b0b0*/  MUFU.RCP64H R9, R5 ;  /* 0x0000000500097308 */ /* 0x001e220000001800 */
[----:B------:R-:W-:Y:S01]  /*1b0c0*/  MOV R8, RZ ;  /* 0x000000ff00087202 */ /* 0x000fe20000000f00 */
[----:B------:R-:W-:-:S15]  /*1b0d0*/  UMOV UR5, 0x3fe62e42 ;  /* 0x3fe62e4200057882 */ /* 0x000fde0000000000 */
[----:B------:R-:W-:-:S15]  /*1b0e0*/  NOP ;  /* 0x0000000000007918 */ /* 0x000fde0000000000 */
[----:B------:R-:W-:-:S15]  /*1b0f0*/  NOP ;  /* 0x0000000000007918 */ /* 0x000fde0000000000 */
[----:B------:R-:W-:-:S15]  /*1b100*/  NOP ;  /* 0x0000000000007918 */ /* 0x000fde0000000000 */
[----:B0-----:R0:W1:Y:S02]  /*1b110*/  DFMA R12, -R4, R8, 1 ;  /* 0x3ff00000040c742b */ /* 0x0010640000000108 */
[----:B0-----:R-:W-:Y:S02]  /*1b120*/  IMAD.MOV.U32 R4, RZ, RZ, -0x748574fc ;  /* 0x8b7a8b04ff047424 */ /* 0x001fe400078e00ff */
[----:B------:R-:W-:-:S15]  /*1b130*/  IMAD.MOV.U32 R5, RZ, RZ, 0x3ed0ee25 ;  /* 0x3ed0ee25ff057424 */ /* 0x000fde00078e00ff */
[----:B------:R-:W-:-:S15]  /*1b140*/  NOP ;  /* 0x0000000000007918 */ /* 0x000fde0000000000 */
[----:B------:R-:W-:-:S15]  /*1b150*/  NOP ;  /* 0x0000000000007918 */ /* 0x000fde0000000000 */
[----:B------:R-:W-:-:S15]  /*1b160*/  NOP ;  /* 0x0000000000007918 */ /* 0x000fde0000000000 */
[----:B-1----:R-:W0:-:S15]  /*1b170*/  DFMA R12, R12, R12, R12 ;  /* 0x0000000c0c0c722b */ /* 0x002e1e000000000c */
        /* <DEDUP_REMOVED lines=19> */
[----:B0-----:R-:W-:Y:S01]  /*1b2b0*/  DFMA R24, R22, UR4, R8 ;  /* 0x0000000416187c2b */ /* 0x001fe20008000008 */
[----:B------:R-:W-:Y:S01]  /*1b2c0*/  UMOV UR4, 0x3ae80f1e ;  /* 0x3ae80f1e00047882 */ /* 0x000fe20000000000 */
[----:B------:R-:W-:-:S15]  /*1b2d0*/  UMOV UR5, 0x3eb1380b ;  /* 0x3eb1380b00057882 */ /* 0x000fde0000000000 */
[----:B------:R-:W-:-:S15]  /*1b2e0*/  NOP ;  /* 0x0000000000007918 */ /* 0x000fde0000000000 */
[----:B------:R-:W-:-:S15]  /*1b2f0*/  NOP ;  /* 0x0000000000007918 */ /* 0x000fde0000000000 */
[----:B------:R-:W-:-:S15]  /*1b300*/  NOP ;  /* 0x0000000000007918 */ /* 0x000fde0000000000 */
[----:B------:R-:W-:-:S02]  /*1b310*/  NOP ;  /* 0x0000000000007918 */ /* 0x000fc40000000000 */
[----:B------:R-:W0:-:S15]  /*1b320*/  DMUL R14, R8, R8 ;  /* 0x00000008080e7228 */ /* 0x000e1e0000000000 */
        /* <DEDUP_REMOVED lines=11> */
[----:B------:R-:W-:Y:S01]  /*1b3e0*/  DFMA R26, R22, -UR4, R24 ;  /* 0x80000004161a7c2b */ /* 0x000fe20008000018 */
        /* <DEDUP_REMOVED lines=34> */
[----:B0-----:R-:W-:Y:S01]  /*1b610*/  DFMA R4, R14, R4, UR4 ;  /* 0x000000040e047e2b */ /* 0x001fe20008000004 */
[----:B------:R-:W-:Y:S01]  /*1b620*/  UMOV UR4, 0x55555554 ;  /* 0x5555555400047882 */ /* 0x000fe20000000000 */
[----:B------:R-:W-:-:S15]  /*1b630*/  UMOV UR5, 0x3fb55555 ;  /* 0x3fb5555500057882 */ /* 0x000fde0000000000 */
[----:B------:R-:W-:-:S15]  /*1b640*/  NOP ;  /* 0x0000000000007918 */ /* 0x000fde0000000000 */
[----:B------:R-:W-:-:S15]  /*1b650*/  NOP ;  /* 0x0000000000007918 */ /* 0x000fde0000000000 */
[----:B------:R-:W-:-:S15]  /*1b660*/  NOP ;  /* 0x0000000000007918 */ /* 0x000fde0000000000 */
[----:B------:R-:W-:-:S02]  /*1b670*/  NOP ;  /* 0x0000000000007918 */ /* 0x000fc40000000000 */
[----:B------:R-:W0:-:S15]  /*1b680*/  DADD R18, R6, -R8 ;  /* 0x0000000006127229 */ /* 0x000e1e0000000808 */
        /* <DEDUP_REMOVED lines=14> */
[----:B------:R-:W1:Y:S01]  /*1b770*/  DFMA R4, R14, R4, UR4 ;  /* 0x000000040e047e2b */ /* 0x000e620008000004 */
[----:B------:R-:W-:Y:S01]  /*1b780*/  UMOV UR4, 0x3b39803f ;  /* 0x3b39803f00047882 */ /* 0x000fe20000000000 */
[----:B------:R-:W-:-:S15]  /*1b790*/  UMOV UR5, 0x3c7abc9e ;  /* 0x3c7abc9e00057882 */ /* 0x000fde0000000000 */
[----:B------:R-:W-:-:S15]  /*1b7a0*/  NOP ;  /* 0x0000000000007918 */ /* 0x000fde0000000000 */
[----:B------:R-:W-:-:S15]  /*1b7b0*/  NOP ;  /* 0x0000000000007918 */ /* 0x000fde0000000000 */
[----:B------:R-:W-:-:S15]  /*1b7c0*/  NOP ;  /* 0x0000000000007918 */ /* 0x000fde0000000000 */
[----:B------:R-:W-:-:S02]  /*1b7d0*/  NOP ;  /* 0x0000000000007918 */ /* 0x000fc40000000000 */
[----:B0-----:R-:W-:-:S15]  /*1b7e0*/  DMUL R18, R12, R18 ;  /* 0x000000120c127228 */ /* 0x001fde0000000000 */
        /* <DEDUP_REMOVED lines=9> */
[----:B------:R-:W-:-:S15]  /*1b880*/  DADD R26, -R8, R26 ;  /* 0x00000000081a7229 */ /* 0x000fde000000011a */
        /* <DEDUP_REMOVED lines=14> */
[----:B0-----:R-:W0:-:S15]  /*1b970*/  DFMA R4, R22, UR4, R4 ;  /* 0x0000000416047c2b */ /* 0x001e1e0008000004 */
[----:B------:R-:W-:-:S15]  /*1b980*/  NOP ;  /* 0x0000000000007918 */ /* 0x000fde0000000000 */
[----:B------:R-:W-:-:S15]  /*1b990*/  NOP ;  /* 0x0000000000007918 */ /* 0x000fde0000000000 */
[----:B------:R-:W-:-:S15]  /*1b9a0*/  NOP ;  /* 0x0000000000007918 */ /* 0x000fde0000000000 */
[----:B------:R-:W-:-:S04]  /*1b9b0*/  NOP ;  /* 0x0000000000007918 */ /* 0x000fc80000000000 */
[----:B0-----:R0:W1:Y:S02]  /*1b9c0*/  DADD R12, R24, R4 ;  /* 0x00000000180c7229 */ /* 0x0010640000000004 */
[----:B01----:R-:W-:Y:S05]  /*1b9d0*/  BRA `(.L_x_3800) ;  /* 0x0000000000187947 */ /* 0x003fea0003800000 */
.L_x_3801:
[----:B------:R-:W-:Y:S01]  /*1b9e0*/  MOV R4, 0x0 ;  /* 0x0000000000047802 */ /* 0x000fe20000000f00 */
[----:B------:R-:W-:Y:S01]  /*1b9f0*/  IMAD.MOV.U32 R5, RZ, RZ, 0x7ff00000 ;  /* 0x7ff00000ff057424 */ /* 0x000fe200078e00ff */
[----:B------:R-:W-:-:S05]  /*1ba00*/  LOP3.LUT P0, RZ, R7, 0x7fffffff, RZ, 0xc0, !PT ;  /* 0x7fffffff07ff7812 */ /* 0x000fca000780c0ff */
[----:B------:R-:W0:Y:S02]  /*1ba10*/  DFMA R6, R6, R4, +INF ;  /* 0x7ff000000606742b */ /* 0x000e240000000004 */
[----:B0-----:R-:W-:Y:S02]  /*1ba20*/  FSEL R12, R6, RZ, P0 ;  /* 0x000000ff060c7208 */ /* 0x001fe40000000000 */
[----:B------:R-:W-:-:S07]  /*1ba30*/  FSEL R13, R7, -QNAN , P0 ;  /* 0xfff00000070d7808 */ /* 0x000fce0000000000 */
.L_x_3800:
[----:B------:R-:W-:Y:S05]  /*1ba40*/  BSYNC.RECONVERGENT B2 ;  /* 0x0000000000027941 */ /* 0x000fea0003800200 */
.L_x_3796:
[----:B------:R-:W0:Y:S01]  /*1ba50*/  DADD R12, R12, -R2 ;  /* 0x000000000c0c7229 */ /* 0x000e220000000802 */
[----:B------:R-:W-:Y:S01]  /*1ba60*/  MOV R4, 0x0 ;  /* 0x0000000000047802 */ /* 0x000fe20000000f00 */
[----:B------:R-:W-:Y:S01]  /*1ba70*/  IMAD.MOV.U32 R5, RZ, RZ, 0x3fd80000 ;  /* 0x3fd80000ff057424 */ /* 0x000fe200078e00ff */
[----:B------:R-:W-:-:S15]  /*1ba80*/  BSSY.RECONVERGENT B2, `(.L_x_3802) ;  /* 0x000003d000027945 */ /* 0x000fde0003800200 */
[----:B------:R-:W-:-:S15]  /*1ba90*/  NOP ;  /* 0x0000000000007918 */ /* 0x000fde0000000000 */
[----:B------:R-:W-:-:S15]  /*1baa0*/  NOP ;  /* 0x0000000000007918 */ /* 0x000fde0000000000 */
[----:B------:R-:W-:-:S15]  /*1bab0*/  NOP ;  /* 0x0000000000007918 */ /* 0x000fde0000000000 */
[----:B------:R-:W-:-:S01]  /*1bac0*/  NOP ;  /* 0x0000000000007918 */ /* 0x000fc20000000000 */
[----:B0-----:R-:W0:Y:S02]  /*1bad0*/  DMUL R8, R12, -2 ;  /* 0xc00000000c087828 */ /* 0x001e240000000000 */
        /* <DEDUP_REMOVED lines=26> */
[----:B0-----:R-:W0:Y:S02]  /*1bc80*/  DFMA R4, R4, R2, R26 ;  /* 0x000000020404722b */ /* 0x001e24000000001a */
[----:B0-----:R-:W-:Y:S01]  /*1bc90*/  VIADD R3, R5, 0xfff00000 ;  /* 0xfff0000005037836 */ /* 0x001fe20000000000 */
[----:B------:R-:W-:-:S15]  /*1bca0*/  MOV R2, R4 ;  /* 0x0000000400027202 */ /* 0x000fde0000000f00 */
[----:B------:R-:W-:-:S15]  /*1bcb0*/  NOP ;  /* 0x0000000000007918 */ /* 0x000fde0000000000 */
        /* <DEDUP_REMOVED lines=18> */
[----:B------:R-:W-:Y:S01]  /*1bde0*/  MOV R8, R6 ;  /* 0x0000000600087202 */ /* 0x000fe20000000f00 */
[----:B------:R-:W-:Y:S01]  /*1bdf0*/  IMAD.MOV.U32 R6, RZ, RZ, R14 ;  /* 0x000000ffff067224 */ /* 0x000fe200078e000e */
[----:B------:R-:W-:Y:S01]  /*1be00*/  MOV R28, 0x1be30 ;  /* 0x0001be30001c7802 */ /* 0x000fe20000000f00 */
[----:B------:R-:W-:-:S07]  /*1be10*/  IMAD.MOV.U32 R5, RZ, RZ, R15 ;  /* 0x000000ffff057224 */ /* 0x000fce00078e000f */
[----:B------:R-:W-:Y:S05]  /*1be20*/  CALL.REL.NOINC `($__internal_14_$__cuda_sm20_dsqrt_rn_f64_mediumpath_v1) ;  /* 0x0000090400347944 */ /* 0x000fea0003c00000 */
[----:B------:R-:W-:Y:S02]  /*1be30*/  IMAD.MOV.U32 R12, RZ, RZ, R8 ;  /* 0x000000ffff0c7224 */ /* 0x000fe400078e0008 */
[----:B------:R-:W-:-:S07]  /*1be40*/  IMAD.MOV.U32 R13, RZ, RZ, R9 ;  /* 0x000000ffff0d7224 */ /* 0x000fce00078e0009 */
.L_x_3803:
[----:B------:R-:W-:Y:S05]  /*1be50*/  BSYNC.RECONVERGENT B2 ;  /* 0x0000000000027941 */ /* 0x000fea0003800200 */
.L_x_3802:
[----:B------:R-:W-:Y:S05]  /*1be60*/  BRA `(.L_x_3804) ;  /* 0x0000001800407947 */ /* 0x000fea0003800000 */
.L_x_3795:
[----:B------:R-:W1:Y:S01]  /*1be70*/  DSETP.GEU.AND P0, PT, R18, 1, PT ;  /* 0x3ff000001200742a */ /* 0x000e620003f0e000 */
[----:B------:R-:W-:Y:S01]  /*1be80*/  CS2R R12, SRZ ;  /* 0x00000000000c7805 */ /* 0x000fe2000001ff00 */
[----:B-1----:R-:W-:Y:S06]  /*1be90*/  @P0 BRA `(.L_x_3804) ;  /* 0x0000001800340947 */ /* 0x002fec0003800000 */
[C---:B------:R-:W-:Y:S01]  /*1bea0*/  FSETP.GEU.FTZ.AND P0, PT, R3.reuse, 1.7916666269302368164, PT ;  /* 0x3fe555550300780b */ /* 0x040fe20003f1e000 */
[----:B------:R-:W-:Y:S01]  /*1beb0*/  BSSY.RECONVERGENT B2, `(.L_x_3805) ;  /* 0x000014a000027945 */ /* 0x000fe20003800200 */
[----:B------:R-:W-:-:S04]  /*1bec0*/  FSETP.GT.FTZ.AND P1, PT, R3, -1.6999999284744262695, PT ;  /* 0xbfd999990300780b */ /* 0x000fc80003f34000 */
[----:B------:R-:W-:-:S13]  /*1bed0*/  PLOP3.LUT P0, PT, P0, P1, PT, 0xf2, 0x2f ;  /* 0x00000000002f781c */ /* 0x000fda0000703e72 */
[----:B------:R-:W-:Y:S05]  /*1bee0*/  @P0 BRA `(.L_x_3806) ;  /* 0x0000000800100947 */ /* 0x000fea0003800000 */
[----:B------:R-:W1:Y:S01]  /*1bef0*/  DADD R12, R2, 2 ;  /* 0x40000000020c7429 */ /* 0x000e620000000000 */
[----:B0-----:R-:W-:Y:S01]  /*1bf00*/  MOV R4, 0x1 ;  /* 0x0000000100047802 */ /* 0x001fe20000000f00 */
        /* <DEDUP_REMOVED lines=48> */
[----:B------:R-:W-:Y:S01]  /*1c210*/  MOV R0, 0x1c240 ;  /* 0x0001c24000007802 */ /* 0x000fe20000000f00 */
[----:B------:R-:W-:-:S07]  /*1c220*/  IMAD.MOV.U32 R7, RZ, RZ, R3 ;  /* 0x000000ffff077224 */ /* 0x000fce00078e0003 */
[----:B------:R-:W-:Y:S05]  /*1c230*/  CALL.REL.NOINC `($__internal_13_$__cuda_sm20_div_rn_f64_full) ;  /* 0x000008f400f87944 */ /* 0x000fea0003c00000 */
.L_x_3808:
[----:B------:R-:W-:Y:S05]  /*1c240*/  BSYNC.RECONVERGENT B4 ;  /* 0x0000000000047941 */ /* 0x000fea0003800200 */
.L_x_3807:
[----:B------:R-:W-:Y:S01]  /*1c250*/  IMAD.MOV.U32 R12, RZ, RZ, -0x314d23bc ;  /* 0xceb2dc44ff0c7424 */ /* 0x000fe200078e00ff */
[----:B------:R-:W-:Y:S01]  /*1c260*/  MOV R13, 0x3ed087ff ;  /* 0x3ed087ff000d7802 */ /* 0x000fe20000000f00 */
[----:B------:R-:W0:Y:S01]  /*1c270*/  DMUL R4, R4, -R2 ;  /* 0x8000000204047228 */ /* 0x000e220000000000 */
[----:B------:R-:W-:Y:S01]  /*1c280*/  UMOV UR4, 0x2fbe14b5 ;  /* 0x2fbe14b500047882 */ /* 0x000fe20000000000 */
[----:B------:R-:W-:-:S15]  /*1c290*/  UMOV UR5, 0x3eb372fb ;  /* 0x3eb372fb00057882 */ /* 0x000fde0000000000 */
[----:B------:R-:W-:-:S15]  /*1c2a0*/  NOP ;  /* 0x0000000000007918 */ /* 0x000fde0000000000 */
[----:B------:R-:W-:-:S15]  /*1c2b0*/  NOP ;  /* 0x0000000000007918 */ /* 0x000fde0000000000 */
[----:B------:R-:W-:-:S15]  /*1c2c0*/  NOP ;  /* 0x0000000000007918 */ /* 0x000fde0000000000 */
[----:B------:R-:W-:-:S02]  /*1c2d0*/  NOP ;  /* 0x0000000000007918 */ /* 0x000fc40000000000 */
        /* <DEDUP_REMOVED lines=69> */
.L_x_3806:
[----:B------:R-:W0:Y:S01]  /*1c730*/  DADD R6, R2, 1 ;  /* 0x3ff0000002067429 */ /* 0x000e220000000000 */
[----:B------:R-:W-:Y:S01]  /*1c740*/  MOV R9, 0xfffffc01 ;  /* 0xfffffc0100097802 */ /* 0x000fe20000000f00 */
[----:B0-----:R-:W-:Y:S01]  /*1c750*/  IMAD.MOV.U32 R4, RZ, RZ, R6 ;  /* 0x000000ffff047224 */ /* 0x001fe200078e0006 */
[----:B------:R-:W-:Y:S01]  /*1c760*/  ISETP.GT.AND P1, PT, R7, 0xfffff, PT ;  /* 0x000fffff0700780c */ /* 0x000fe20003f24270 */
[----:B------:R-:W-:Y:S01]  /*1c770*/  IMAD.MOV.U32 R5, RZ, RZ, R7 ;  /* 0x000000ffff057224 */ /* 0x000fe200078e0007 */
[----:B------:R-:W-:-:S11]  /*1c780*/  MOV R0, R7 ;  /* 0x0000000700007202 */ /* 0x000fd60000000f00 */
[----:B------:R-:W-:-:S15]  /*1c790*/  @!P1 IMAD.MOV.U32 R9, RZ, RZ, -0x435 ;  /* 0xfffffbcbff099424 */ /* 0x000fde00078e00ff */
[----:B------:R-:W-:-:S15]  /*1c7a0*/  NOP ;  /* 0x0000000000007918 */ /* 0x000fde0000000000 */
[----:B------:R-:W-:-:S15]  /*1c7b0*/  NOP ;  /* 0x0000000000007918 */ /* 0x000fde0000000000 */
[----:B------:R-:W-:-:S03]  /*1c7c0*/  NOP ;  /* 0x0000000000007918 */ /* 0x000fc60000000000 */
[----:B------:R-:W0:Y:S02]  /*1c7d0*/  @!P1 DMUL R4, R4, 1.80143985094819840000e+16 ;  /* 0x4350000004049828 */ /* 0x000e240000000000 */
[----:B0-----:R-:W-:Y:S02]  /*1c7e0*/  @!P1 IMAD.MOV.U32 R0, RZ, RZ, R5 ;  /* 0x000000ffff009224 */ /* 0x001fe400078e0005 */
[----:B------:R-:W-:Y:S02]  /*1c7f0*/  @!P1 IMAD.MOV.U32 R6, RZ, RZ, R4 ;  /* 0x000000ffff069224 */ /* 0x000fe400078e0004 */
[----:B------:R-:W-:-:S05]  /*1c800*/  VIADD R7, R0, 0xffffffff ;  /* 0xffffffff00077836 */ /* 0x000fca0000000000 */
[----:B------:R-:W-:-:S13]  /*1c810*/  ISETP.GT.U32.AND P0, PT, R7, 0x7feffffe, PT ;  /* 0x7feffffe0700780c */ /* 0x000fda0003f04070 */
[----:B------:R-:W-:Y:S05]  /*1c820*/  @P0 BRA `(.L_x_3810) ;  /* 0x0000000800b00947 */ /* 0x000fea0003800000 */
[C---:B------:R-:W-:Y:S01]  /*1c830*/  LOP3.LUT R4, R0.reuse, 0xfffff, RZ, 0xc0, !PT ;  /* 0x000fffff00047812 */ /* 0x040fe200078ec0ff */
[----:B------:R-:W-:Y:S01]  /*1c840*/  UMOV UR4, 0x80000000 ;  /* 0x8000000000047882 */ /* 0x000fe20000000000 */
[----:B------:R-:W-:Y:S01]  /*1c850*/  LEA.HI R9, R0, R9, RZ, 0xc ;  /* 0x0000000900097211 */ /* 0x000fe200078f60ff */
[----:B------:R-:W-:Y:S01]  /*1c860*/  UMOV UR5, 0x43300000 ;  /* 0x4330000000057882 */ /* 0x000fe20000000000 */
[----:B------:R-:W-:Y:S02]  /*1c870*/  LOP3.LUT R5, R4, 0x3ff00000, RZ, 0xfc, !PT ;  /* 0x3ff0000004057812 */ /* 0x000fe400078efcff */
[----:B------:R-:W-:Y:S02]  /*1c880*/  MOV R4, R6 ;  /* 0x0000000600047202 */ /* 0x000fe40000000f00 */
[----:B------:R-:W-:-:S13]  /*1c890*/  ISETP.GE.U32.AND P0, PT, R5, 0x3ff6a09f, PT ;  /* 0x3ff6a09f0500780c */ /* 0x000fda0003f06070 */
[----:B------:R-:W-:Y:S01]  /*1c8a0*/  @P0 VIADD R7, R5, 0xfff00000 ;  /* 0xfff0000005070836 */ /* 0x000fe20000000000 */
[----:B------:R-:W-:-:S03]  /*1c8b0*/  @P0 IADD3 R9, PT, PT, R9, 0x1, RZ ;  /* 0x0000000109090810 */ /* 0x000fc60007ffe0ff */
[----:B------:R-:W-:Y:S01]  /*1c8c0*/  @P0 IMAD.MOV.U32 R5, RZ, RZ, R7 ;  /* 0x000000ffff050224 */ /* 0x000fe200078e0007 */
[----:B------:R-:W-:Y:S01]  /*1c8d0*/  LOP3.LUT R8, R9, 0x80000000, RZ, 0x3c, !PT ;  /* 0x8000000009087812 */ /* 0x000fe200078e3cff */
[----:B------:R-:W-:-:S04]  /*1c8e0*/  IMAD.MOV.U32 R9, RZ, RZ, 0x43300000 ;  /* 0x43300000ff097424 */ /* 0x000fc800078e00ff */
        /* <DEDUP_REMOVED lines=13> */
[----:B------:R-:W-:Y:S01]  /*1c9c0*/  IMAD.MOV.U32 R8, RZ, RZ, RZ ;  /* 0x000000ffff087224 */ /* 0x000fe200078e00ff */
[----:B------:R-:W-:-:S15]  /*1c9d0*/  UMOV UR5, 0x3fe62e42 ;  /* 0x3fe62e4200057882 */ /* 0x000fde0000000000 */
[----:B------:R-:W-:-:S15]  /*1c9e0*/  NOP ;  /* 0x0000000000007918 */ /* 0x000fde0000000000 */
[----:B------:R-:W-:-:S15]  /*1c9f0*/  NOP ;  /* 0x0000000000007918 */ /* 0x000fde0000000000 */
[----:B------:R-:W-:-:S15]  /*1ca00*/  NOP ;  /* 0x0000000000007918 */ /* 0x000fde0000000000 */
[----:B0-----:R0:W1:Y:S02]  /*1ca10*/  DFMA R12, -R4, R8, 1 ;  /* 0x3ff00000040c742b */ /* 0x0010640000000108 */
[----:B0-----:R-:W-:Y:S01]  /*1ca20*/  MOV R4, 0x8b7a8b04 ;  /* 0x8b7a8b0400047802 */ /* 0x001fe20000000f00 */
[----:B------:R-:W-:-:S15]  /*1ca30*/  IMAD.MOV.U32 R5, RZ, RZ, 0x3ed0ee25 ;  /* 0x3ed0ee25ff057424 */ /* 0x000fde00078e00ff */
[----:B------:R-:W-:-:S15]  /*1ca40*/  NOP ;  /* 0x0000000000007918 */ /* 0x000fde0000000000 */
[----:B------:R-:W-:-:S15]  /*1ca50*/  NOP ;  /* 0x0000000000007918 */ /* 0x000fde0000000000 */
[----:B------:R-:W-:-:S15]  /*1ca60*/  NOP ;  /* 0x0000000000007918 */ /* 0x000fde0000000000 */
[----:B------:R-:W-:-:S01]  /*1ca70*/  NOP ;  /* 0x0000000000007918 */ /* 0x000fc20000000000 */
        /* <DEDUP_REMOVED lines=135> */
.L_x_3810:
[----:B------:R-:W-:Y:S01]  /*1d2f0*/  IMAD.MOV.U32 R6, RZ, RZ, 0x0 ;  /* 0x00000000ff067424 */ /* 0x000fe200078e00ff */
[----:B------:R-:W-:Y:S02]  /*1d300*/  MOV R7, 0x7ff00000 ;  /* 0x7ff0000000077802 */ /* 0x000fe40000000f00 */
[----:B------:R-:W-:-:S04]  /*1d310*/  LOP3.LUT P0, RZ, R5, 0x7fffffff, RZ, 0xc0, !PT ;  /* 0x7fffffff05ff7812 */ /* 0x000fc8000780c0ff */
[----:B------:R-:W0:Y:S02]  /*1d320*/  DFMA R4, R4, R6, +INF ;  /* 0x7ff000000404742b */ /* 0x000e240000000006 */
[----:B0-----:R-:W-:Y:S02]  /*1d330*/  FSEL R12, R4, RZ, P0 ;  /* 0x000000ff040c7208 */ /* 0x001fe40000000000 */
[----:B------:R-:W-:-:S07]  /*1d340*/  FSEL R13, R5, -QNAN , P0 ;  /* 0xfff00000050d7808 */ /* 0x000fce0000000000 */
.L_x_3809:
[----:B------:R-:W-:Y:S05]  /*1d350*/  BSYNC.RECONVERGENT B2 ;  /* 0x0000000000027941 */ /* 0x000fea0003800200 */
.L_x_3805:
[----:B------:R-:W0:Y:S01]  /*1d360*/  DADD R12, R12, -R2 ;  /* 0x000000000c0c7229 */ /* 0x000e220000000802 */
[----:B------:R-:W-:Y:S01]  /*1d370*/  IMAD.MOV.U32 R4, RZ, RZ, 0x0 ;  /* 0x00000000ff047424 */ /* 0x000fe200078e00ff */
[----:B------:R-:W-:Y:S01]  /*1d380*/  MOV R5, 0x3fd80000 ;  /* 0x3fd8000000057802 */ /* 0x000fe20000000f00 */
        /* <DEDUP_REMOVED lines=33> */
[----:B0-----:R-:W-:Y:S02]  /*1d5a0*/  VIADD R3, R5, 0xfff00000 ;  /* 0xfff0000005037836 */ /* 0x001fe40000000000 */
[----:B------:R-:W-:-:S15]  /*1d5b0*/  IMAD.MOV.U32 R2, RZ, RZ, R4 ;  /* 0x000000ffff027224 */ /* 0x000fde00078e0004 */
[----:B------:R-:W-:-:S15]  /*1d5c0*/  NOP ;  /* 0x0000000000007918 */ /* 0x000fde0000000000 */
        /* <DEDUP_REMOVED lines=16> */
[----:B------:R-:W-:Y:S01]  /*1d6d0*/  MOV R28, 0x1d730 ;  /* 0x0001d730001c7802 */ /* 0x000fe20000000f00 */
[----:B------:R-:W-:Y:S01]  /*1d6e0*/  IMAD.MOV.U32 R8, RZ, RZ, R6 ;  /* 0x000000ffff087224 */ /* 0x000fe200078e0006 */
[----:B------:R-:W-:Y:S01]  /*1d6f0*/  MOV R6, R14 ;  /* 0x0000000e00067202 */ /* 0x000fe20000000f00 */
[----:B------:R-:W-:Y:S02]  /*1d700*/  IMAD.MOV.U32 R5, RZ, RZ, R15 ;  /* 0x000000ffff057224 */ /* 0x000fe400078e000f */
[----:B------:R-:W-:-:S07]  /*1d710*/  IMAD.MOV.U32 R29, RZ, RZ, R3 ;  /* 0x000000ffff1d7224 */ /* 0x000fce00078e0003 */
[----:B------:R-:W-:Y:S05]  /*1d720*/  CALL.REL.NOINC `($__internal_14_$__cuda_sm20_dsqrt_rn_f64_mediumpath_v1) ;  /* 0x000008e800f47944 */ /* 0x000fea0003c00000 */
[----:B------:R-:W-:Y:S01]  /*1d730*/  MOV R12, R8 ;  /* 0x00000008000c7202 */ /* 0x000fe20000000f00 */
[----:B------:R-:W-:-:S07]  /*1d740*/  IMAD.MOV.U32 R13, RZ, RZ, R9 ;  /* 0x000000ffff0d7224 */ /* 0x000fce00078e0009 */
.L_x_3812:
[----:B------:R-:W-:Y:S05]  /*1d750*/  BSYNC.RECONVERGENT B2 ;  /* 0x0000000000027941 */ /* 0x000fea0003800200 */
.L_x_3811:
[----:B------:R-:W1:Y:S02]  /*1d760*/  DADD R12, -RZ, -R12 ;  /* 0x00000000ff0c7229 */ /* 0x000e64000000090c */
.L_x_3804:
[----:B------:R-:W-:Y:S05]  /*1d770*/  BSYNC.RECONVERGENT B0 ;  /* 0x0000000000007941 */ /* 0x000fea0003800200 */
.L_x_3794:
[----:B------:R-:W2:Y:S01]  /*1d780*/  DMUL R8, R10, 0.5 ;  /* 0x3fe000000a087828 */ /* 0x000ea20000000000 */
[----:B0-----:R-:W-:Y:S01]  /*1d790*/  MOV R4, 0x0 ;  /* 0x0000000000047802 */ /* 0x001fe20000000f00 */
[----:B--2---:R-:W0:Y:S01]  /*1d7a0*/  MUFU.RSQ64H R27, R9 ;  /* 0x00000009001b7308 */ /* 0x004e220000001c00 */
[----:B------:R-:W-:Y:S01]  /*1d7b0*/  VIADD R26, R9, 0xfcb00000 ;  /* 0xfcb00000091a7836 */ /* 0x000fe20000000000 */
[----:B------:R-:W-:Y:S01]  /*1d7c0*/  BSSY.RECONVERGENT B0, `(.L_x_3813) ;  /* 0x0000037000007945 */ /* 0x000fe20003800200 */
[----:B------:R-:W-:-:S03]  /*1d7d0*/  IMAD.MOV.U32 R5, RZ, RZ, 0x3fd80000 ;  /* 0x3fd80000ff057424 */ /* 0x000fc600078e00ff */
        /* <DEDUP_REMOVED lines=41> */
[----:B0-----:R0:W2:Y:S02]  /*1da70*/  DFMA R18, R6, R2, R14 ;  /* 0x000000020612722b */ /* 0x0010a4000000000e */
[----:B0-2---:R-:W-:Y:S05]  /*1da80*/  @!P0 BRA `(.L_x_3814) ;  /* 0x0000000000288947 */ /* 0x005fea0003800000 */
[----:B------:R-:W-:Y:S01]  /*1da90*/  IMAD.MOV.U32 R0, RZ, RZ, R4 ;  /* 0x000000ffff007224 */ /* 0x000fe200078e0004 */
[----:B------:R-:W-:Y:S01]  /*1daa0*/  MOV R29, R3 ;  /* 0x00000003001d7202 */ /* 0x000fe20000000f00 */
[----:B------:R-:W-:Y:S01]  /*1dab0*/  IMAD.MOV.U32 R4, RZ, RZ, R8 ;  /* 0x000000ffff047224 */ /* 0x000fe200078e0008 */
[----:B------:R-:W-:Y:S01]  /*1dac0*/  MOV R8, R6 ;  /* 0x0000000600087202 */ /* 0x000fe20000000f00 */
[----:B------:R-:W-:Y:S01]  /*1dad0*/  IMAD.MOV.U32 R6, RZ, RZ, R14 ;  /* 0x000000ffff067224 */ /* 0x000fe200078e000e */
[----:B------:R-:W-:Y:S01]  /*1dae0*/  MOV R28, 0x1db10 ;  /* 0x0001db10001c7802 */ /* 0x000fe20000000f00 */
[----:B------:R-:W-:-:S07]  /*1daf0*/  IMAD.MOV.U32 R5, RZ, RZ, R15 ;  /* 0x000000ffff057224 */ /* 0x000fce00078e000f */
[----:B-1----:R-:W-:Y:S05]  /*1db00*/  CALL.REL.NOINC `($__internal_14_$__cuda_sm20_dsqrt_rn_f64_mediumpath_v1) ;  /* 0x000008e400fc7944 */ /* 0x002fea0003c00000 */
[----:B------:R-:W-:Y:S02]  /*1db10*/  IMAD.MOV.U32 R18, RZ, RZ, R8 ;  /* 0x000000ffff127224 */ /* 0x000fe400078e0008 */
[----:B------:R-:W-:-:S07]  /*1db20*/  IMAD.MOV.U32 R19, RZ, RZ, R9 ;  /* 0x000000ffff137224 */ /* 0x000fce00078e0009 */
.L_x_3814:
[----:B------:R-:W-:Y:S05]  /*1db30*/  BSYNC.RECONVERGENT B0 ;  /* 0x0000000000007941 */ /* 0x000fea0003800200 */
.L_x_3813:
[----:B------:R-:W-:Y:S01]  /*1db40*/  HFMA2 R7, -RZ, RZ, -1.9580078125, 85.3125 ;  /* 0xbfd55555ff077431 */ /* 0x000fe200000001ff */
[----:B-1----:R0:W1:Y:S01]  /*1db50*/  DMUL R18, R18, -R12 ;  /* 0x8000000c12127228 */ /* 0x0020620000000000 */
[----:B------:R-:W-:Y:S01]  /*1db60*/  BSSY.RECONVERGENT B0, `(.L_x_3815) ;  /* 0x0000025000007945 */ /* 0x000fe20003800200 */
[----:B------:R-:W-:Y:S01]  /*1db70*/  MOV R21, RZ ;  /* 0x000000ff00157202 */ /* 0x000fe20000000f00 */
[----:B------:R-:W-:Y:S02]  /*1db80*/  IMAD.MOV.U32 R0, RZ, RZ, 0x1 ;  /* 0x00000001ff007424 */ /* 0x000fe400078e00ff */
[----:B01----:R-:W-:-:S07]  /*1db90*/  IMAD.MOV.U32 R6, RZ, RZ, 0x55555555 ;  /* 0x55555555ff067424 */ /* 0x003fce00078e00ff */
.L_x_3816:
[----:B------:R-:W-:-:S13]  /*1dba0*/  ISETP.GT.AND P0, PT, R0, R21, PT ;  /* 0x000000150000720c */ /* 0x000fda0003f04270 */
[C---:B------:R-:W-:Y:S02]  /*1dbb0*/  @P0 VIADD R3, R0.reuse, 0xffffffff ;  /* 0xffffffff00030836 */ /* 0x040fe40000000000 */
[----:B------:R-:W-:-:S03]  /*1dbc0*/  @!P0 IMAD R14, R0, 0x8, R20 ;  /* 0x00000008000e8824 */ /* 0x000fc600078e0214 */
[----:B------:R-:W-:Y:S02]  /*1dbd0*/  @P0 LEA R15, R3, R20, 0x3 ;  /* 0x00000014030f0211 */ /* 0x000fe400078e18ff */
[----:B------:R-:W2:Y:S04]  /*1dbe0*/  @!P0 LDL.64 R2, [R14] ;  /* 0x000000000e028983 */ /* 0x000ea80000100a00 */
[----:B------:R-:W3:Y:S01]  /*1dbf0*/  @P0 LDL.64 R4, [R15] ;  /* 0x000000000f040983 */ /* 0x000ee20000100a00 */
[C---:B------:R-:W-:Y:S01]  /*1dc00*/  IMAD R17, R0.reuse, 0x8, R1 ;  /* 0x0000000800117824 */ /* 0x040fe200078e0201 */
[----:B------:R-:W-:Y:S01]  /*1dc10*/  ISETP.GE.U32.AND P1, PT, R0, 0x18, PT ;  /* 0x000000180000780c */ /* 0x000fe20003f26070 */
[----:B---3--:R-:W0:Y:S02]  /*1dc20*/  @P0 DMUL R2, R4, R12 ;  /* 0x0000000c04020228 */ /* 0x008e240000000000 */
[----:B0-----:R0:W-:Y:S04]  /*1dc30*/  @P0 STL.64 [R15+0x8], R2 ;  /* 0x000008020f000387 */ /* 0x0011e80000100a00 */
[----:B------:R-:W2:Y:S01]  /*1dc40*/  LDL.64 R4, [R17] ;  /* 0x0000000011047983 */ /* 0x000ea20000100a00 */
[----:B------:R-:W-:Y:S01]  /*1dc50*/  @P0 IADD3 R21, PT, PT, R21, 0x1, RZ ;  /* 0x0000000115150810 */ /* 0x000fe20007ffe0ff */
[----:B------:R-:W-:-:S15]  /*1dc60*/  VIADD R0, R0, 0x1 ;  /* 0x0000000100007836 */ /* 0x000fde0000000000 */
[----:B------:R-:W-:-:S15]  /*1dc70*/  NOP ;  /* 0x0000000000007918 */ /* 0x000fde0000000000 */
[----:B------:R-:W-:-:S15]  /*1dc80*/  NOP ;  /* 0x0000000000007918 */ /* 0x000fde0000000000 */
[----:B------:R-:W-:-:S11]  /*1dc90*/  NOP ;  /* 0x0000000000007918 */ /* 0x000fd60000000000 */
[----:B--2---:R-:W1:-:S15]  /*1dca0*/  DMUL R4, R4, R2 ;  /* 0x0000000204047228 */ /* 0x004e5e0000000000 */
        /* <DEDUP_REMOVED lines=9> */
[----:B-1----:R-:W1:-:S15]  /*1dd40*/  DMUL R8, |R6|, 1.1102230246251565404e-16 ;  /* 0x3ca0000006087828 */ /* 0x002e5e0000000200 */
[----:B------:R-:W-:-:S15]  /*1dd50*/  NOP ;  /* 0x0000000000007918 */ /* 0x000fde0000000000 */
[----:B------:R-:W-:-:S15]  /*1dd60*/  NOP ;  /* 0x0000000000007918 */ /* 0x000fde0000000000 */
[----:B------:R-:W-:-:S15]  /*1dd70*/  NOP ;  /* 0x0000000000007918 */ /* 0x000fde0000000000 */
[----:B------:R-:W-:-:S04]  /*1dd80*/  NOP ;  /* 0x0000000000007918 */ /* 0x000fc80000000000 */
[----:B-1----:R-:W1:Y:S02]  /*1dd90*/  DSETP.GEU.AND P0, PT, |R4|, R8, PT ;  /* 0x000000080400722a */ /* 0x002e640003f0e200 */
[----:B01----:R-:W-:Y:S05]  /*1dda0*/  @!P1 BRA P0, `(.L_x_3816) ;  /* 0xfffffffc007c9947 */ /* 0x003fea000003ffff */
[----:B------:R-:W-:Y:S05]  /*1ddb0*/  BSYNC.RECONVERGENT B0 ;  /* 0x0000000000007941 */ /* 0x000fea0003800200 */
.L_x_3815:
[----:B------:R-:W0:Y:S01]  /*1ddc0*/  DADD R2, RZ, R6 ;  /* 0x00000000ff027229 */ /* 0x000e220000000006 */
[----:B------:R-:W-:-:S15]  /*1ddd0*/  BSSY.RECONVERGENT B0, `(.L_x_3817) ;  /* 0x00009fb000007945 */ /* 0x000fde0003800200 */
[----:B------:R-:W-:-:S15]  /*1dde0*/  NOP ;  /* 0x0000000000007918 */ /* 0x000fde0000000000 */
[----:B------:R-:W-:-:S15]  /*1ddf0*/  NOP ;  /* 0x0000000000007918 */ /* 0x000fde0000000000 */
[----:B------:R-:W-:-:S15]  /*1de00*/  NOP ;  /* 0x0000000000007918 */ /* 0x000fde0000000000 */
[----:B------:R-:W-:-:S03]  /*1de10*/  NOP ;  /* 0x0000000000007918 */ /* 0x000fc60000000000 */
[----:B0-----:R-:W0:-:S15]  /*1de20*/  DMUL R4, |R2|, 1.1102230246251565404e-16 ;  /* 0x3ca0000002047828 */ /* 0x001e1e0000000200 */
[----:B------:R-:W-:-:S15]  /*1de30*/  NOP ;  /* 0x0000000000007918 */ /* 0x000fde0000000000 */
[----:B------:R-:W-:-:S15]  /*1de40*/  NOP ;  /* 0x0000000000007918 */ /* 0x000fde0000000000 */
[----:B------:R-:W-:-:S15]  /*1de50*/  NOP ;  /* 0x0000000000007918 */ /* 0x000fde0000000000 */
[----:B------:R-:W-:-:S04]  /*1de60*/  NOP ;  /* 0x0000000000007918 */ /* 0x000fc80000000000 */
[----:B0-----:R-:W0:Y:S02]  /*1de70*/  DSETP.GEU.AND P0, PT, |R6|, R4, PT ;  /* 0x000000040600722a */ /* 0x001e240003f0e200 */
[----:B0-----:R-:W-:Y:S05]  /*1de80*/  @!P0 BRA `(.L_x_3818) ;  /* 0x0000009c00bc8947 */ /* 0x001fea0003800000 */
[----:B------:R-:W0:Y:S01]  /*1de90*/  MUFU.RCP64H R5, R11 ;  /* 0x0000000b00057308 */ /* 0x000e220000001800 */
[----:B------:R-:W-:Y:S01]  /*1dea0*/  VIADD R4, R11, 0x300402 ;  /* 0x003004020b047836 */ /* 0x000fe20000000000 */
[----:B------:R-:W-:Y:S04]  /*1deb0*/  BSSY.RECONVERGENT B2, `(.L_x_3819) ;  /* 0x000001e000027945 */ /* 0x000fe80003800200 */
[----:B------:R-:W-:Y:S01]  /*1dec0*/  FSETP.GEU.AND P0, PT, |R4|, 5.8789094863358348022e-39, PT ;  /* 0x004004020400780b */ /* 0x000fe20003f0e200 */
        /* <DEDUP_REMOVED lines=21> */
[----:B01----:R-:W-:Y:S05]  /*1e020*/  @P0 BRA `(.L_x_3820) ;  /* 0x0000000000180947 */ /* 0x003fea0003800000 */
[----:B------:R-:W-:Y:S01]  /*1e030*/  LOP3.LUT R17, R11, 0x7fffffff, RZ, 0xc0, !PT ;  /* 0x7fffffff0b117812 */ /* 0x000fe200078ec0ff */
[----:B------:R-:W-:Y:S01]  /*1e040*/  IMAD.MOV.U32 R4, RZ, RZ, R10 ;  /* 0x000000ffff047224 */ /* 0x000fe200078e000a */
[----:B------:R-:W-:Y:S02]  /*1e050*/  MOV R5, R11 ;  /* 0x0000000b00057202 */ /* 0x000fe40000000f00 */
[----:B------:R-:W-:Y:S01]  /*1e060*/  MOV R32, 0x1e090 ;  /* 0x0001e09000207802 */ /* 0x000fe20000000f00 */
[----:B------:R-:W-:-:S07]  /*1e070*/  VIADD R17, R17, 0xfff00000 ;  /* 0xfff0000011117836 */ /* 0x000fce0000000000 */
[----:B------:R-:W-:Y:S05]  /*1e080*/  CALL.REL.NOINC `($__internal_12_$__cuda_sm20_dblrcp_rn_slowpath_v3) ;  /* 0x000008d000dc7944 */ /* 0x000fea0003c00000 */
.L_x_3820:
[----:B------:R-:W-:Y:S05]  /*1e090*/  BSYNC.RECONVERGENT B2 ;  /* 0x0000000000027941 */ /* 0x000fea0003800200 */
.L_x_3819:
[----:B------:R-:W-:Y:S01]  /*1e0a0*/  BSSY.RECONVERGENT B1, `(.L_x_3821) ;  /* 0x0000025000017945 */ /* 0x000fe20003800200 */
[----:B------:R-:W-:Y:S01]  /*1e0b0*/  IMAD.MOV.U32 R0, RZ, RZ, 0x1 ;  /* 0x00000001ff007424 */ /* 0x000fe200078e00ff */
[----:B------:R-:W-:Y:S01]  /*1e0c0*/  MOV R14, 0xc901e574 ;  /* 0xc901e574000e7802 */ /* 0x000fe20000000f00 */
[----:B------:R-:W-:-:S07]  /*1e0d0*/  IMAD.MOV.U32 R15, RZ, RZ, -0x40a1a8c6 ;  /* 0xbf5e573aff0f7424 */ /* 0x000fce00078e00ff */
.L_x_3822:
[----:B------:R-:W-:-:S13]  /*1e0e0*/  ISETP.GT.AND P0, PT, R0, R21, PT ;  /* 0x000000150000720c */ /* 0x000fda0003f04270 */
[C---:B------:R-:W-:Y:S01]  /*1e0f0*/  @P0 VIADD R5, R0.reuse, 0xffffffff ;  /* 0xffffffff00050836 */ /* 0x040fe20000000000 */
[----:B------:R-:W-:-:S03]  /*1e100*/  @!P0 LEA R17, R0, R20, 0x3 ;  /* 0x0000001400118211 */ /* 0x000fc600078e18ff */
[----:B------:R-:W-:Y:S02]  /*1e110*/  @P0 IMAD R27, R5, 0x8, R20 ;  /* 0x00000008051b0824 */ /* 0x000fe400078e0214 */
[----:B------:R-:W2:Y:S04]  /*1e120*/  @!P0 LDL.64 R4, [R17] ;  /* 0x0000000011048983 */ /* 0x000ea80000100a00 */
[----:B------:R-:W3:Y:S01]  /*1e130*/  @P0 LDL.64 R22, [R27] ;  /* 0x000000001b160983 */ /* 0x000ee20000100a00 */
[C---:B------:R-:W-:Y:S01]  /*1e140*/  IMAD R26, R0.reuse, 0x8, R1 ;  /* 0x00000008001a7824 */ /* 0x040fe200078e0201 */
[----:B------:R-:W-:Y:S01]  /*1e150*/  ISETP.GE.U32.AND P1, PT, R0, 0x18, PT ;  /* 0x000000180000780c */ /* 0x000fe20003f26070 */
[----:B---3--:R-:W0:Y:S02]  /*1e160*/  @P0 DMUL R4, R22, R12 ;  /* 0x0000000c16040228 */ /* 0x008e240000000000 */
[----:B0-----:R0:W-:Y:S04]  /*1e170*/  @P0 STL.64 [R27+0x8], R4 ;  /* 0x000008041b000387 */ /* 0x0011e80000100a00 */
[----:B------:R-:W2:Y:S01]  /*1e180*/  LDL.64 R22, [R26+0xc8] ;  /* 0x0000c8001a167983 */ /* 0x000ea20000100a00 */
[----:B------:R-:W-:Y:S01]  /*1e190*/  @P0 VIADD R21, R21, 0x1 ;  /* 0x0000000115150836 */ /* 0x000fe20000000000 */
[----:B------:R-:W-:-:S15]  /*1e1a0*/  IADD3 R0, PT, PT, R0, 0x1, RZ ;  /* 0x0000000100007810 */ /* 0x000fde0007ffe0ff */
        /* <DEDUP_REMOVED lines=21> */
.L_x_3821:
[----:B------:R-:W0:-:S15]  /*1e300*/  DMUL R14, R14, R8 ;  /* 0x000000080e0e7228 */ /* 0x000e1e0000000000 */
[----:B------:R-:W-:-:S15]  /*1e310*/  NOP ;  /* 0x0000000000007918 */ /* 0x000fde0000000000 */
[----:B------:R-:W-:-:S15]  /*1e320*/  NOP ;  /* 0x0000000000007918 */ /* 0x000fde0000000000 */
[----:B------:R-:W-:-:S15]  /*1e330*/  NOP ;  /* 0x0000000000007918 */ /* 0x000fde0000000000 */
[----:B------:R-:W-:-:S04]  /*1e340*/  NOP ;  /* 0x0000000000007918 */ /* 0x000fc80000000000 */
[----:B0-----:R-:W0:Y:S02]  /*1e350*/  DSETP.GT.AND P0, PT, |R14|, |R6|, PT ;  /* 0x400000060e00722a */ /* 0x001e240003f04200 */
[----:B0-----:R-:W-:Y:S05]  /*1e360*/  @P0 BRA `(.L_x_3818) ;  /* 0x0000009800840947 */ /* 0x001fea0003800000 */
[----:B------:R-:W0:-:S15]  /*1e370*/  DADD R2, R2, R14 ;  /* 0x0000000002027229 */ /* 0x000e1e000000000e */
[----:B------:R-:W-:-:S15]  /*1e380*/  NOP ;  /* 0x0000000000007918 */ /* 0x000fde0000000000 */
[----:B------:R-:W-:-:S15]  /*1e390*/  NOP ;  /* 0x0000000000007918 */ /* 0x000fde0000000000 */
[----:B------:R-:W-:-:S15]  /*1e3a0*/  NOP ;  /* 0x0000000000007918 */ /* 0x000fde0000000000 */
[----:B------:R-:W-:-:S04]  /*1e3b0*/  NOP ;  /* 0x0000000000007918 */ /* 0x000fc80000000000 */
        /* <DEDUP_REMOVED lines=8> */
[----:B------:R-:W-:Y:S01]  /*1e440*/  IMAD.MOV.U32 R4, RZ, RZ, 0x1 ;  /* 0x00000001ff047424 */ /* 0x000fe200078e00ff */
[----:B------:R-:W-:Y:S01]  /*1e450*/  FSETP.GEU.AND P1, PT, |R9|, 6.5827683646048100446e-37, PT ;  /* 0x036000000900780b */ /* 0x000fe20003f2e200 */
[----:B------:R-:W-:Y:S04]  /*1e460*/  BSSY.RECONVERGENT B2, `(.L_x_3823) ;  /* 0x000002e000027945 */ /* 0x000fe80003800200 */
        /* <DEDUP_REMOVED lines=45> */
.L_x_3824:
[----:B------:R-:W-:Y:S05]  /*1e740*/  BSYNC.RECONVERGENT B2 ;  /* 0x0000000000027941 */ /* 0x000fea0003800200 */
.L_x_3823:
[----:B------:R-:W-:Y:S01]  /*1e750*/  BSSY.RECONVERGENT B1, `(.L_x_3825) ;  /* 0x0000025000017945 */ /* 0x000fe20003800200 */
[----:B------:R-:W-:Y:S01]  /*1e760*/  IMAD.MOV.U32 R0, RZ, RZ, 0x1 ;  /* 0x00000001ff007424 */ /* 0x000fe200078e00ff */
[----:B------:R-:W-:Y:S01]  /*1e770*/  MOV R23, 0x3f70ee64 ;  /* 0x3f70ee6400177802 */ /* 0x000fe20000000f00 */
[----:B------:R-:W-:-:S07]  /*1e780*/  IMAD.MOV.U32 R22, RZ, RZ, 0x3b990ee6 ;  /* 0x3b990ee6ff167424 */ /* 0x000fce00078e00ff */
.L_x_3826:
        /* <DEDUP_REMOVED lines=10> */
[----:B------:R-:W2:Y:S01]  /*1e830*/  LDL.64 R8, [R26+0x190] ;  /* 0x000190001a087983 */ /* 0x000ea20000100a00 */
        /* <DEDUP_REMOVED lines=23> */
.L_x_3825:
        /* <DEDUP_REMOVED lines=68> */
[----:B------:R-:W-:Y:S01]  /*1edf0*/  MOV R6, R4 ;  /* 0x0000000400067202 */ /* 0x000fe20000000f00 */
[----:B------:R-:W-:-:S07]  /*1ee00*/  IMAD.MOV.U32 R7, RZ, RZ, R5 ;  /* 0x000000ffff077224 */ /* 0x000fce00078e0005 */
.L_x_3828:
[----:B------:R-:W-:Y:S05]  /*1ee10*/  BSYNC.RECONVERGENT B2 ;  /* 0x0000000000027941 */ /* 0x000fea0003800200 */
.L_x_3827:
[----:B------:R-:W-:Y:S01]  /*1ee20*/  HFMA2 R14, -RZ, RZ, 0.900390625, -859 ;  /* 0x3b34e2b6ff0e7431 */ /* 0x000fe200000001ff */
[----:B------:R-:W-:Y:S01]  /*1ee30*/  BSSY.RECONVERGENT B1, `(.L_x_3829) ;  /* 0x0000024000017945 */ /* 0x000fe20003800200 */
[----:B------:R-:W-:Y:S02]  /*1ee40*/  IMAD.MOV.U32 R0, RZ, RZ, 0x1 ;  /* 0x00000001ff007424 */ /* 0x000fe400078e00ff */
[----:B------:R-:W-:-:S07]  /*1ee50*/  IMAD.MOV.U32 R15, RZ, RZ, 0x3f4547d9 ;  /* 0x3f4547d9ff0f7424 */ /* 0x000fce00078e00ff */
.L_x_3830:
        /* <DEDUP_REMOVED lines=34> */
.L_x_3829:
        /* <DEDUP_REMOVED lines=65> */
[----:B------:R-:W-:Y:S05]  /*1f490*/  CALL.REL.NOINC `($__internal_13_$__cuda_sm20_div_rn_f64_full) ;  /* 0x000008c400607944 */ /* 0x000fea0003c00000 */
.L_x_3832:
[----:B------:R-:W-:Y:S05]  /*1f4a0*/  BSYNC.RECONVERGENT B2 ;  /* 0x0000000000027941 */ /* 0x000fea0003800200 */
.L_x_3831:
[----:B------:R-:W-:Y:S01]  /*1f4b0*/  BSSY.RECONVERGENT B1, `(.L_x_3833) ;  /* 0x0000025000017945 */ /* 0x000fe20003800200 */
[----:B------:R-:W-:Y:S01]  /*1f4c0*/  IMAD.MOV.U32 R0, RZ, RZ, 0x1 ;  /* 0x00000001ff007424 */ /* 0x000fe200078e00ff */
[----:B------:R-:W-:Y:S01]  /*1f4d0*/  MOV R22, 0x2da7bf9 ;  /* 0x02da7bf900167802 */ /* 0x000fe20000000f00 */
[----:B------:R-:W-:-:S07]  /*1f4e0*/  IMAD.MOV.U32 R23, RZ, RZ, -0x40b3c1f5 ;  /* 0xbf4c3e0bff177424 */ /* 0x000fce00078e00ff */
.L_x_3834:
        /* <DEDUP_REMOVED lines=34> */
.L_x_3833:
        /* <DEDUP_REMOVED lines=70> */
.L_x_3836:
[----:B------:R-:W-:Y:S05]  /*1fb70*/  BSYNC.RECONVERGENT B2 ;  /* 0x0000000000027941 */ /* 0x000fea0003800200 */
.L_x_3835:
[----:B------:R-:W-:Y:S01]  /*1fb80*/  BSSY.RECONVERGENT B1, `(.L_x_3837) ;  /* 0x0000025000017945 */ /* 0x000fe20003800200 */
[----:B------:R-:W-:Y:S01]  /*1fb90*/  MOV R0, 0x1 ;  /* 0x0000000100007802 */ /* 0x000fe20000000f00 */
[----:B------:R-:W-:Y:S02]  /*1fba0*/  IMAD.MOV.U32 R14, RZ, RZ, -0x3a5b058f ;  /* 0xc5a4fa71ff0e7424 */ /* 0x000fe400078e00ff */
[----:B------:R-:W-:-:S07]  /*1fbb0*/  IMAD.MOV.U32 R15, RZ, RZ, -0x40c9ed76 ;  /* 0xbf36128aff0f7424 */ /* 0x000fce00078e00ff */
.L_x_3838:
[----:B------:R-:W-:-:S13]  /*1fbc0*/  ISETP.GT.AND P0, PT, R0, R21, PT ;  /* 0x000000150000720c */ /* 0x000fda0003f04270 */
[C---:B------:R-:W-:Y:S01]  /*1fbd0*/  @P0 IADD3 R5, PT, PT, R0.reuse, -0x1, RZ ;  /* 0xffffffff00050810 */ /* 0x040fe20007ffe0ff */
[----:B------:R-:W-:-:S04]  /*1fbe0*/  @!P0 IMAD R17, R0, 0x8, R20 ;  /* 0x0000000800118824 */ /* 0x000fc800078e0214 */
[----:B------:R-:W-:Y:S02]  /*1fbf0*/  @P0 IMAD R27, R5, 0x8, R20 ;  /* 0x00000008051b0824 */ /* 0x000fe400078e0214 */
[----:B------:R-:W2:Y:S04]  /*1fc00*/  @!P0 LDL.64 R4, [R17] ;  /* 0x0000000011048983 */ /* 0x000ea80000100a00 */
[----:B------:R-:W3:Y:S01]  /*1fc10*/  @P0 LDL.64 R8, [R27] ;  /* 0x000000001b080983 */ /* 0x000ee20000100a00 */
[C---:B------:R-:W-:Y:S02]  /*1fc20*/  LEA R26, R0.reuse, R1, 0x3 ;  /* 0x00000001001a7211 */ /* 0x040fe400078e18ff */
[----:B------:R-:W-:Y:S01]  /*1fc30*/  ISETP.GE.U32.AND P1, PT, R0, 0x18, PT ;  /* 0x000000180000780c */ /* 0x000fe20003f26070 */
[----:B---3--:R-:W0:Y:S02]  /*1fc40*/  @P0 DMUL R4, R8, R12 ;  /* 0x0000000c08040228 */ /* 0x008e240000000000 */
[----:B0-----:R0:W-:Y:S04]  /*1fc50*/  @P0 STL.64 [R27+0x8], R4 ;  /* 0x000008041b000387 */ /* 0x0011e80000100a00 */
[----:B------:R-:W2:Y:S01]  /*1fc60*/  LDL.64 R8, [R26+0x3e8] ;  /* 0x0003e8001a087983 */ /* 0x000ea20000100a00 */
[----:B------:R-:W-:-:S02]  /*1fc70*/  @P0 VIADD R21, R21, 0x1 ;  /* 0x0000000115150836 */ /* 0x000fc40000000000 */
[----:B------:R-:W-:-:S15]  /*1fc80*/  VIADD R0, R0, 0x1 ;  /* 0x0000000100007836 */ /* 0x000fde0000000000 */
[----:B------:R-:W-:-:S15]  /*1fc90*/  NOP ;  /* 0x0000000000007918 */ /* 0x000fde0000000000 */
[----:B------:R-:W-:-:S15]  /*1fca0*/  NOP ;  /* 0x0000000000007918 */ /* 0x000fde0000000000 */
[----:B------:R-:W-:-:S10]  /*1fcb0*/  NOP ;  /* 0x0000000000007918 */ /* 0x000fd40000000000 */
        /* <DEDUP_REMOVED lines=18> */
.L_x_3837:
        /* <DEDUP_REMOVED lines=20> */
[----:B------:R-:W-:Y:S01]  /*1ff20*/  MOV R4, 0x1 ;  /* 0x0000000100047802 */ /* 0x000fe20000000f00 */
[----:B------:R-:W-:Y:S01]  /*1ff30*/  BSSY.RECONVERGENT B2, `(.L_x_3839) ;  /* 0x000002d000027945 */ /* 0x000fe20003800200 */
[----:B------:R-:W-:-:S04]  /*1ff40*/  FSETP.GEU.AND P1, PT, |R7|, 6.5827683646048100446e-37, PT ;  /* 0x036000000700780b */ /* 0x000fc80003f2e200 */
        /* <DEDUP_REMOVED lines=40> */
[----:B------:R-:W-:Y:S01]  /*201d0*/  MOV R0, 0x20200 ;  /* 0x0002020000007802 */ /* 0x000fe20000000f00 */
[----:B------:R-:W-:-:S07]  /*201e0*/  IMAD.MOV.U32 R5, RZ, RZ, R11 ;  /* 0x000000ffff057224 */ /* 0x000fce00078e000b */
[----:B------:R-:W-:Y:S05]  /*201f0*/  CALL.REL.NOINC `($__internal_13_$__cuda_sm20_div_rn_f64_full) ;  /* 0x000008b800087944 */ /* 0x000fea0003c00000 */
.L_x_3840:
[----:B------:R-:W-:Y:S05]  /*20200*/  BSYNC.RECONVERGENT B2 ;  /* 0x0000000000027941 */ /* 0x000fea0003800200 */
.L_x_3839:
[----:B------:R-:W-:Y:S01]  /*20210*/  BSSY.RECONVERGENT B1, `(.L_x_3841) ;  /* 0x0000025000017945 */ /* 0x000fe20003800200 */
[----:B------:R-:W-:Y:S01]  /*20220*/  MOV R0, 0x1 ;  /* 0x0000000100007802 */ /* 0x000fe20000000f00 */
[----:B------:R-:W-:Y:S02]  /*20230*/  IMAD.MOV.U32 R22, RZ, RZ, 0x1b0931c8 ;  /* 0x1b0931c8ff167424 */ /* 0x000fe400078e00ff */
[----:B------:R-:W-:-:S07]  /*20240*/  IMAD.MOV.U32 R23, RZ, RZ, 0x3f4168ef ;  /* 0x3f4168efff177424 */ /* 0x000fce00078e00ff */
.L_x_3842:
        /* <DEDUP_REMOVED lines=34> */
.L_x_3841:
        /* <DEDUP_REMOVED lines=70> */
.L_x_3844:
[----:B------:R-:W-:Y:S05]  /*208d0*/  BSYNC.RECONVERGENT B2 ;  /* 0x0000000000027941 */ /* 0x000fea0003800200 */
.L_x_3843:
[----:B------:R-:W-:Y:S01]  /*208e0*/  HFMA2 R15, -RZ, RZ, 1.802734375, -0.000674724578857421875 ;  /* 0x3f369187ff0f7431 */ /* 0x000fe200000001ff */
[----:B------:R-:W-:Y:S01]  /*208f0*/  BSSY.RECONVERGENT B1, `(.L_x_3845) ;  /* 0x0000024000017945 */ /* 0x000fe20003800200 */
[----:B------:R-:W-:Y:S02]  /*20900*/  IMAD.MOV.U32 R0, RZ, RZ, 0x1 ;  /* 0x00000001ff007424 */ /* 0x000fe400078e00ff */
[----:B------:R-:W-:-:S07]  /*20910*/  IMAD.MOV.U32 R14, RZ, RZ, -0x63fe104c ;  /* 0x9c01efb4ff0e7424 */ /* 0x000fce00078e00ff */
.L_x_3846:
        /* <DEDUP_REMOVED lines=34> */
.L_x_3845:
        /* <DEDUP_REMOVED lines=65> */
[----:B------:R-:W-:Y:S05]  /*20f50*/  CALL.REL.NOINC `($__internal_13_$__cuda_sm20_div_rn_f64_full) ;  /* 0x000008a800b07944 */ /* 0x000fea0003c00000 */
.L_x_3848:
[----:B------:R-:W-:Y:S05]  /*20f60*/  BSYNC.RECONVERGENT B2 ;  /* 0x0000000000027941 */ /* 0x000fea0003800200 */
.L_x_3847:
[----:B------:R-:W-:Y:S01]  /*20f70*/  BSSY.RECONVERGENT B1, `(.L_x_3849) ;  /* 0x0000025000017945 */ /* 0x000fe20003800200 */
[----:B------:R-:W-:Y:S01]  /*20f80*/  IMAD.MOV.U32 R0, RZ, RZ, 0x1 ;  /* 0x00000001ff007424 */ /* 0x000fe200078e00ff */
[----:B------:R-:W-:Y:S01]  /*20f90*/  MOV R23, 0xbf45629b ;  /* 0xbf45629b00177802 */ /* 0x000fe20000000f00 */
[----:B------:R-:W-:-:S07]  /*20fa0*/  IMAD.MOV.U32 R22, RZ, RZ, 0x3187b744 ;  /* 0x3187b744ff167424 */ /* 0x000fce00078e00ff */
.L_x_3850:
        /* <DEDUP_REMOVED lines=34> */
.L_x_3849:
        /* <DEDUP_REMOVED lines=70> */
.L_x_3852:
[----:B------:R-:W-:Y:S05]  /*21630*/  BSYNC.RECONVERGENT B2 ;  /* 0x0000000000027941 */ /* 0x000fea0003800200 */
.L_x_3851:
[----:B------:R-:W-:Y:S01]  /*21640*/  HFMA2 R14, -RZ, RZ, 0.004673004150390625, 2820 ;  /* 0x1cc96982ff0e7431 */ /* 0x000fe200000001ff */
[----:B------:R-:W-:Y:S01]  /*21650*/  BSSY.RECONVERGENT B1, `(.L_x_3853) ;  /* 0x0000024000017945 */ /* 0x000fe20003800200 */
[----:B------:R-:W-:Y:S02]  /*21660*/  IMAD.MOV.U32 R0, RZ, RZ, 0x1 ;  /* 0x00000001ff007424 */ /* 0x000fe400078e00ff */
[----:B------:R-:W-:-:S07]  /*21670*/  IMAD.MOV.U32 R15, RZ, RZ, -0x40bc7201 ;  /* 0xbf438dffff0f7424 */ /* 0x000fce00078e00ff */
.L_x_3854:
        /* <DEDUP_REMOVED lines=34> */
.L_x_3853:
        /* <DEDUP_REMOVED lines=66> */
.L_x_3856:
[----:B------:R-:W-:Y:S05]  /*21cc0*/  BSYNC.RECONVERGENT B2 ;  /* 0x0000000000027941 */ /* 0x000fea0003800200 */
.L_x_3855:
[----:B------:R-:W-:Y:S01]  /*21cd0*/  BSSY.RECONVERGENT B1, `(.L_x_3857) ;  /* 0x0000025000017945 */ /* 0x000fe20003800200 */
[----:B------:R-:W-:Y:S01]  /*21ce0*/  IMAD.MOV.U32 R0, RZ, RZ, 0x1 ;  /* 0x00000001ff007424 */ /* 0x000fe200078e00ff */
[----:B------:R-:W-:Y:S01]  /*21cf0*/  MOV R22, 0x684527bf ;  /* 0x684527bf00167802 */ /* 0x000fe20000000f00 */
[----:B------:R-:W-:-:S07]  /*21d00*/  IMAD.MOV.U32 R23, RZ, RZ, 0x3f55d4ae ;  /* 0x3f55d4aeff177424 */ /* 0x000fce00078e00ff */
.L_x_3858:
        /* <DEDUP_REMOVED lines=34> */
.L_x_3857:
        /* <DEDUP_REMOVED lines=70> */
.L_x_3860:
[----:B------:R-:W-:Y:S05]  /*22390*/  BSYNC.RECONVERGENT B2 ;  /* 0x0000000000027941 */ /* 0x000fea0003800200 */
.L_x_3859:
[----:B------:R-:W-:Y:S01]  /*223a0*/  BSSY.RECONVERGENT B1, `(.L_x_3861) ;  /* 0x0000025000017945 */ /* 0x000fe20003800200 */
[----:B------:R-:W-:Y:S01]  /*223b0*/  MOV R0, 0x1 ;  /* 0x0000000100007802 */ /* 0x000fe20000000f00 */
[----:B------:R-:W-:Y:S02]  /*223c0*/  IMAD.MOV.U32 R14, RZ, RZ, -0x5713a6fc ;  /* 0xa8ec5904ff0e7424 */ /* 0x000fe400078e00ff */
[----:B------:R-:W-:-:S07]  /*223d0*/  IMAD.MOV.U32 R15, RZ, RZ, 0x3f59e1db ;  /* 0x3f59e1dbff0f7424 */ /* 0x000fce00078e00ff */
.L_x_3862:
        /* <DEDUP_REMOVED lines=34> */
.L_x_3861:
        /* <DEDUP_REMOVED lines=66> */
.L_x_3864:
[----:B------:R-:W-:Y:S05]  /*22a20*/  BSYNC.RECONVERGENT B2 ;  /* 0x0000000000027941 */ /* 0x000fea0003800200 */
.L_x_3863:
[----:B------:R-:W-:Y:S01]  /*22a30*/  BSSY.RECONVERGENT B1, `(.L_x_3865) ;  /* 0x0000025000017945 */ /* 0x000fe20003800200 */
[----:B------:R-:W-:Y:S01]  /*22a40*/  MOV R0, 0x1 ;  /* 0x0000000100007802 */ /* 0x000fe20000000f00 */
[----:B------:R-:W-:Y:S02]  /*22a50*/  IMAD.MOV.U32 R22, RZ, RZ, -0x5a255ed9 ;  /* 0xa5daa127ff167424 */ /* 0x000fe400078e00ff */
[----:B------:R-:W-:-:S07]  /*22a60*/  IMAD.MOV.U32 R23, RZ, RZ, -0x408f51aa ;  /* 0xbf70ae56ff177424 */ /* 0x000fce00078e00ff */
.L_x_3866:
        /* <DEDUP_REMOVED lines=34> */
.L_x_3865:
        /* <DEDUP_REMOVED lines=70> */
.L_x_3868:
[----:B------:R-:W-:Y:S05]  /*230f0*/  BSYNC.RECONVERGENT B2 ;  /* 0x0000000000027941 */ /* 0x000fea0003800200 */
.L_x_3867:
[----:B------:R-:W-:Y:S01]  /*23100*/  HFMA2 R15, -RZ, RZ, -1.8671875, 287 ;  /* 0xbf785c7cff0f7431 */ /* 0x000fe200000001ff */
[----:B------:R-:W-:Y:S01]  /*23110*/  BSSY.RECONVERGENT B1, `(.L_x_3869) ;  /* 0x0000024000017945 */ /* 0x000fe20003800200 */
[----:B------:R-:W-:Y:S02]  /*23120*/  IMAD.MOV.U32 R0, RZ, RZ, 0x1 ;  /* 0x00000001ff007424 */ /* 0x000fe400078e00ff */
[----:B------:R-:W-:-:S07]  /*23130*/  IMAD.MOV.U32 R14, RZ, RZ, -0x343a03ee ;  /* 0xcbc5fc12ff0e7424 */ /* 0x000fce00078e00ff */
.L_x_3870:
        /* <DEDUP_REMOVED lines=34> */
.L_x_3869:
        /* <DEDUP_REMOVED lines=66> */
.L_x_3872:
[----:B------:R-:W-:Y:S05]  /*23780*/  BSYNC.RECONVERGENT B2 ;  /* 0x0000000000027941 */ /* 0x000fea0003800200 */
.L_x_3871:
[----:B------:R-:W-:Y:S01]  /*23790*/  BSSY.RECONVERGENT B1, `(.L_x_3873) ;  /* 0x0000025000017945 */ /* 0x000fe20003800200 */
[----:B------:R-:W-:Y:S01]  /*237a0*/  IMAD.MOV.U32 R0, RZ, RZ, 0x1 ;  /* 0x00000001ff007424 */ /* 0x000fe200078e00ff */
[----:B------:R-:W-:Y:S01]  /*237b0*/  MOV R23, 0x3f91d1d6 ;  /* 0x3f91d1d600177802 */ /* 0x000fe20000000f00 */
[----:B------:R-:W-:-:S07]  /*237c0*/  IMAD.MOV.U32 R22, RZ, RZ, 0x50ed0c93 ;  /* 0x50ed0c93ff167424 */ /* 0x000fce00078e00ff */
.L_x_3874:
        /* <DEDUP_REMOVED lines=34> */
.L_x_3873:
        /* <DEDUP_REMOVED lines=70> */
.L_x_3876:
[----:B------:R-:W-:Y:S05]  /*23e50*/  BSYNC.RECONVERGENT B2 ;  /* 0x0000000000027941 */ /* 0x000fea0003800200 */
.L_x_3875:
[----:B------:R-:W-:Y:S01]  /*23e60*/  HFMA2 R14, -RZ, RZ, 256.75, -55.28125 ;  /* 0x5c03d2e9ff0e7431 */ /* 0x000fe200000001ff */
[----:B------:R-:W-:Y:S01]  /*23e70*/  BSSY.RECONVERGENT B1, `(.L_x_3877) ;  /* 0x0000024000017945 */ /* 0x000fe20003800200 */
[----:B------:R-:W-:Y:S02]  /*23e80*/  IMAD.MOV.U32 R0, RZ, RZ, 0x1 ;  /* 0x00000001ff007424 */ /* 0x000fe400078e00ff */
[----:B------:R-:W-:-:S07]  /*23e90*/  IMAD.MOV.U32 R15, RZ, RZ, 0x3f9ef9a0 ;  /* 0x3f9ef9a0ff0f7424 */ /* 0x000fce00078e00ff */
.L_x_3878:
        /* <DEDUP_REMOVED lines=34> */
.L_x_3877:
        /* <DEDUP_REMOVED lines=66> */
.L_x_3880:
[----:B------:R-:W-:Y:S05]  /*244e0*/  BSYNC.RECONVERGENT B2 ;  /* 0x0000000000027941 */ /* 0x000fea0003800200 */
.L_x_3879:
[----:B------:R-:W-:Y:S01]  /*244f0*/  BSSY.RECONVERGENT B1, `(.L_x_3881) ;  /* 0x0000025000017945 */ /* 0x000fe20003800200 */
[----:B------:R-:W-:Y:S01]  /*24500*/  IMAD.MOV.U32 R0, RZ, RZ, 0x1 ;  /* 0x00000001ff007424 */ /* 0x000fe200078e00ff */
[----:B------:R-:W-:Y:S01]  /*24510*/  MOV R22, 0x5f50d178 ;  /* 0x5f50d17800167802 */ /* 0x000fe20000000f00 */
[----:B------:R-:W-:-:S07]  /*24520*/  IMAD.MOV.U32 R23, RZ, RZ, -0x4046a498 ;  /* 0xbfb95b68ff177424 */ /* 0x000fce00078e00ff */
.L_x_3882:
        /* <DEDUP_REMOVED lines=34> */
.L_x_3881:
        /* <DEDUP_REMOVED lines=70> */
.L_x_3884:
[----:B------:R-:W-:Y:S05]  /*24bb0*/  BSYNC.RECONVERGENT B2 ;  /* 0x0000000000027941 */ /* 0x000fea0003800200 */
.L_x_3883:
[----:B------:R-:W-:Y:S01]  /*24bc0*/  BSSY.RECONVERGENT B1, `(.L_x_3885) ;  /* 0x0000025000017945 */ /* 0x000fe20003800200 */
[----:B------:R-:W-:Y:S01]  /*24bd0*/  MOV R0, 0x1 ;  /* 0x0000000100007802 */ /* 0x000fe20000000f00 */
[----:B------:R-:W-:Y:S02]  /*24be0*/  IMAD.MOV.U32 R14, RZ, RZ, -0x3bccff5e ;  /* 0xc43300a2ff0e7424 */ /* 0x000fe400078e00ff */
[----:B------:R-:W-:-:S07]  /*24bf0*/  IMAD.MOV.U32 R15, RZ, RZ, -0x40366831 ;  /* 0xbfc997cfff0f7424 */ /* 0x000fce00078e00ff */
.L_x_3886:
        /* <DEDUP_REMOVED lines=34> */
.L_x_3885:
        /* <DEDUP_REMOVED lines=66> */
.L_x_3888:
[----:B------:R-:W-:Y:S05]  /*25240*/  BSYNC.RECONVERGENT B2 ;  /* 0x0000000000027941 */ /* 0x000fea0003800200 */
.L_x_3887:
[----:B------:R-:W-:Y:S01]  /*25250*/  BSSY.RECONVERGENT B1, `(.L_x_3889) ;  /* 0x0000025000017945 */ /* 0x000fe20003800200 */
[----:B------:R-:W-:Y:S01]  /*25260*/  MOV R0, 0x1 ;  /* 0x0000000100007802 */ /* 0x000fe20000000f00 */
[----:B------:R-:W-:Y:S02]  /*25270*/  IMAD.MOV.U32 R22, RZ, RZ, -0x45e261fc ;  /* 0xba1d9e04ff167424 */ /* 0x000fe400078e00ff */
[----:B------:R-:W-:-:S07]  /*25280*/  IMAD.MOV.U32 R23, RZ, RZ, 0x3fe72e2b ;  /* 0x3fe72e2bff177424 */ /* 0x000fce00078e00ff */
.L_x_3890:
        /* <DEDUP_REMOVED lines=34> */
.L_x_3889:
        /* <DEDUP_REMOVED lines=70> */
.L_x_3892:
[----:B------:R-:W-:Y:S05]  /*25910*/  BSYNC.RECONVERGENT B2 ;  /* 0x0000000000027941 */ /* 0x000fea0003800200 */
.L_x_3891:
[----:B------:R-:W-:Y:S01]  /*25920*/  HFMA2 R15, -RZ, RZ, 1.994140625, -0.05938720703125 ;  /* 0x3ffaab9aff0f7431 */ /* 0x000fe200000001ff */
[----:B------:R-:W-:Y:S01]  /*25930*/  BSSY.RECONVERGENT B1, `(.L_x_3893) ;  /* 0x0000024000017945 */ /* 0x000fe20003800200 */
[----:B------:R-:W-:Y:S02]  /*25940*/  IMAD.MOV.U32 R0, RZ, RZ, 0x1 ;  /* 0x00000001ff007424 */ /* 0x000fe400078e00ff */
[----:B------:R-:W-:-:S07]  /*25950*/  IMAD.MOV.U32 R14, RZ, RZ, 0x101bb71a ;  /* 0x101bb71aff0e7424 */ /* 0x000fce00078e00ff */
.L_x_3894:
        /* <DEDUP_REMOVED lines=34> */
.L_x_3893:
        /* <DEDUP_REMOVED lines=66> */
.L_x_3896:
[----:B------:R-:W-:Y:S05]  /*25fa0*/  BSYNC.RECONVERGENT B2 ;  /* 0x0000000000027941 */ /* 0x000fea0003800200 */
.L_x_3895:
[----:B------:R-:W-:Y:S01]  /*25fb0*/  BSSY.RECONVERGENT B1, `(.L_x_3897) ;  /* 0x0000025000017945 */ /* 0x000fe20003800200 */
[----:B------:R-:W-:Y:S01]  /*25fc0*/  IMAD.MOV.U32 R0, RZ, RZ, 0x1 ;  /* 0x00000001ff007424 */ /* 0x000fe200078e00ff */
[----:B------:R-:W-:Y:S01]  /*25fd0*/  MOV R23, 0xc01a79ae ;  /* 0xc01a79ae00177802 */ /* 0x000fe20000000f00 */
[----:B------:R-:W-:-:S07]  /*25fe0*/  IMAD.MOV.U32 R22, RZ, RZ, -0x755502fe ;  /* 0x8aaafd02ff167424 */ /* 0x000fce00078e00ff */
.L_x_3898:
        /* <DEDUP_REMOVED lines=34> */
.L_x_3897:
        /* <DEDUP_REMOVED lines=70> */
.L_x_3900:
[----:B------:R-:W-:Y:S05]  /*26670*/  BSYNC.RECONVERGENT B2 ;  /* 0x0000000000027941 */ /* 0x000fea0003800200 */
.L_x_3899:
[----:B------:R-:W-:Y:S01]  /*26680*/  HFMA2 R14, -RZ, RZ, 23.78125, 1.8896484375 ;  /* 0x4df23f8fff0e7431 */ /* 0x000fe200000001ff */
[----:B------:R-:W-:Y:S01]  /*26690*/  BSSY.RECONVERGENT B1, `(.L_x_3901) ;  /* 0x0000024000017945 */ /* 0x000fe20003800200 */
[----:B------:R-:W-:Y:S02]  /*266a0*/  IMAD.MOV.U32 R0, RZ, RZ, 0x1 ;  /* 0x00000001ff007424 */ /* 0x000fe400078e00ff */
[----:B------:R-:W-:-:S07]  /*266b0*/  IMAD.MOV.U32 R15, RZ, RZ, -0x3fcee326 ;  /* 0xc0311cdaff0f7424 */ /* 0x000fce00078e00ff */
.L_x_3902:
        /* <DEDUP_REMOVED lines=34> */
.L_x_3901:
        /* <DEDUP_REMOVED lines=66> */
.L_x_3904:
[----:B------:R-:W-:Y:S05]  /*26d00*/  BSYNC.RECONVERGENT B2 ;  /* 0x0000000000027941 */ /* 0x000fea0003800200 */
.L_x_3903:
[----:B------:R-:W-:Y:S01]  /*26d10*/  BSSY.RECONVERGENT B1, `(.L_x_3905) ;  /* 0x0000025000017945 */ /* 0x000fe20003800200 */
[----:B------:R-:W-:Y:S01]  /*26d20*/  IMAD.MOV.U32 R0, RZ, RZ, 0x1 ;  /* 0x00000001ff007424 */ /* 0x000fe200078e00ff */
[----:B------:R-:W-:Y:S01]  /*26d30*/  MOV R24, 0x311f1460 ;  /* 0x311f146000187802 */ /* 0x000fe20000000f00 */
[----:B------:R-:W-:-:S07]  /*26d40*/  IMAD.MOV.U32 R25, RZ, RZ, 0x405278fb ;  /* 0x405278fbff197424 */ /* 0x000fce00078e00ff */
.L_x_3906:
        /* <DEDUP_REMOVED lines=34> */
.L_x_3905:
        /* <DEDUP_REMOVED lines=70> */
.L_x_3908:
[----:B------:R-:W-:Y:S05]  /*273d0*/  BSYNC.RECONVERGENT B2 ;  /* 0x0000000000027941 */ /* 0x000fea0003800200 */
.L_x_3907:
[----:B------:R-:W-:Y:S01]  /*273e0*/  BSSY.RECONVERGENT B1, `(.L_x_3909) ;  /* 0x0000025000017945 */ /* 0x000fe20003800200 */
[----:B------:R-:W-:Y:S01]  /*273f0*/  MOV R0, 0x1 ;  /* 0x0000000100007802 */ /* 0x000fe20000000f00 */
[----:B------:R-:W-:Y:S02]  /*27400*/  IMAD.MOV.U32 R22, RZ, RZ, 0x4b8ba3fd ;  /* 0x4b8ba3fdff167424 */ /* 0x000fe400078e00ff */
[----:B------:R-:W-:-:S07]  /*27410*/  IMAD.MOV.U32 R23, RZ, RZ, 0x406a8563 ;  /* 0x406a8563ff177424 */ /* 0x000fce00078e00ff */
.L_x_3910:
        /* <DEDUP_REMOVED lines=34> */
.L_x_3909:
        /* <DEDUP_REMOVED lines=19> */
[----:B------:R-:W-:Y:S01]  /*27770*/  BSSY.RECONVERGENT B1, `(.L_x_3911) ;  /* 0x0000025000017945 */ /* 0x000fe20003800200 */
[----:B------:R-:W-:Y:S01]  /*27780*/  MOV R0, 0x1 ;  /* 0x0000000100007802 */ /* 0x000fe20000000f00 */
[----:B------:R-:W-:Y:S02]  /*27790*/  IMAD.MOV.U32 R14, RZ, RZ, 0x7d9b7a22 ;  /* 0x7d9b7a22ff0e7424 */ /* 0x000fe400078e00ff */
[----:B------:R-:W-:-:S07]  /*277a0*/  IMAD.MOV.U32 R15, RZ, RZ, -0x3f71133b ;  /* 0xc08eecc5ff0f7424 */ /* 0x000fce00078e00ff */
.L_x_3912:
        /* <DEDUP_REMOVED lines=34> */
.L_x_3911:
        /* <DEDUP_REMOVED lines=47> */
.L_x_3914:
[----:B------:R-:W-:Y:S05]  /*27cc0*/  BSYNC.RECONVERGENT B2 ;  /* 0x0000000000027941 */ /* 0x000fea0003800200 */
.L_x_3913:
[----:B------:R-:W0:-:S15]  /*27cd0*/  DMUL R4, R14, R4 ;  /* 0x000000040e047228 */ /* 0x000e1e0000000000 */
[----:B------:R-:W-:-:S15]  /*27ce0*/  NOP ;  /* 0x0000000000007918 */ /* 0x000fde0000000000 */
[----:B------:R-:W-:-:S15]  /*27cf0*/  NOP ;  /* 0x0000000000007918 */ /* 0x000fde0000000000 */
[----:B------:R-:W-:-:S15]  /*27d00*/  NOP ;  /* 0x0000000000007918 */ /* 0x000fde0000000000 */
[----:B------:R-:W-:-:S04]  /*27d10*/  NOP ;  /* 0x0000000000007918 */ /* 0x000fc80000000000 */
[----:B0-----:R-:W0:-:S15]  /*27d20*/  DSETP.GT.AND P0, PT, |R4|, |R22|, PT ;  /* 0x400000160400722a */ /* 0x001e1e0003f04200 */
[----:B------:R-:W-:-:S15]  /*27d30*/  NOP ;  /* 0x0000000000007918 */ /* 0x000fde0000000000 */
[----:B------:R-:W-:-:S15]  /*27d40*/  NOP ;  /* 0x0000000000007918 */ /* 0x000fde0000000000 */
[----:B------:R-:W-:-:S15]  /*27d50*/  NOP ;  /* 0x0000000000007918 */ /* 0x000fde0000000000 */
[----:B------:R-:W-:-:S04]  /*27d60*/  NOP ;  /* 0x0000000000007918 */ /* 0x000fc80000000000 */
[----:B0-----:R0:W1:Y:S02]  /*27d70*/  @!P0 DADD R2, R2, R4 ;  /* 0x0000000002028229 */ /* 0x0010640000000004 */
.L_x_3818:
[----:B------:R-:W-:Y:S05]  /*27d80*/  BSYNC.RECONVERGENT B0 ;  /* 0x0000000000007941 */ /* 0x000fea0003800200 */
.L_x_3817:
[----:B0-----:R-:W-:Y:S01]  /*27d90*/  LOP3.LUT R5, R19, 0x7fffffff, RZ, 0xc0, !PT ;  /* 0x7fffffff13057812 */ /* 0x001fe200078ec0ff */
[----:B------:R-:W-:Y:S03]  /*27da0*/  BSSY.RECONVERGENT B0, `(.L_x_3915) ;  /* 0x0000196000007945 */ /* 0x000fe60003800200 */
[----:B------:R-:W-:-:S13]  /*27db0*/  ISETP.GT.U32.AND P0, PT, R5, 0x7fefffff, PT ;  /* 0x7fefffff0500780c */ /* 0x000fda0003f04070 */
[----:B------:R-:W-:Y:S05]  /*27dc0*/  @P0 BRA `(.L_x_3916) ;  /* 0x0000001800280947 */ /* 0x000fea0003800000 */
[----:B------:R-:W-:Y:S01]  /*27dd0*/  MOV R20, 0x0 ;  /* 0x0000000000147802 */ /* 0x000fe20000000f00 */
[----:B------:R-:W-:Y:S01]  /*27de0*/  IMAD.MOV.U32 R21, RZ, RZ, 0x3ff00000 ;  /* 0x3ff00000ff157424 */ /* 0x000fe200078e00ff */
[----:B------:R-:W-:Y:S01]  /*27df0*/  MOV R28, 0x652b82fe ;  /* 0x652b82fe001c7802 */ /* 0x000fe20000000f00 */
[----:B------:R-:W-:Y:S01]  /*27e00*/  IMAD.MOV.U32 R4, RZ, RZ, R18 ;  /* 0x000000ffff047224 */ /* 0x000fe200078e0012 */
[----:B------:R-:W-:Y:S01]  /*27e10*/  MOV R22, RZ ;  /* 0x000000ff00167202 */ /* 0x000fe20000000f00 */
[----:B------:R-:W-:Y:S01]  /*27e20*/  IMAD.MOV.U32 R29, RZ, RZ, 0x3ff71547 ;  /* 0x3ff71547ff1d7424 */ /* 0x000fe200078e00ff */
[----:B------:R-:W-:Y:S01]  /*27e30*/  UMOV UR4, 0xfefa39ef ;  /* 0xfefa39ef00047882 */ /* 0x000fe20000000000 */
[----:B------:R-:W-:Y:S01]  /*27e40*/  UMOV UR5, 0x3fe62e42 ;  /* 0x3fe62e4200057882 */ /* 0x000fe20000000000 */
[----:B------:R-:W-:Y:S01]  /*27e50*/  IMAD.MOV.U32 R8, RZ, RZ, RZ ;  /* 0x000000ffff087224 */ /* 0x000fe200078e00ff */
[----:B------:R-:W0:Y:S01]  /*27e60*/  DFMA R20, R4, 2, R20 ;  /* 0x400000000414782b */ /* 0x000e220000000014 */
[----:B------:R-:W-:Y:S01]  /*27e70*/  ISETP.GT.U32.AND P0, PT, R5, 0x403b4000, PT ;  /* 0x403b40000500780c */ /* 0x000fe20003f04070 */
[----:B0-----:R-:W0:-:S15]  /*27e80*/  MUFU.RCP64H R23, R21 ;  /* 0x0000001500177308 */ /* 0x001e1e0000001800 */
[----:B------:R-:W-:-:S15]  /*27e90*/  NOP ;  /* 0x0000000000007918 */ /* 0x000fde0000000000 */
[----:B------:R-:W-:-:S15]  /*27ea0*/  NOP ;  /* 0x0000000000007918 */ /* 0x000fde0000000000 */
[----:B------:R-:W-:-:S15]  /*27eb0*/  NOP ;  /* 0x0000000000007918 */ /* 0x000fde0000000000 */
[----:B------:R-:W-:-:S02]  /*27ec0*/  NOP ;  /* 0x0000000000007918 */ /* 0x000fc40000000000 */
[----:B------:R-:W2:Y:S02]  /*27ed0*/  DADD R6, R4, 4 ;  /* 0x4010000004067429 */ /* 0x000ea40000000000 */
[----:B--2---:R-:W2:-:S15]  /*27ee0*/  MUFU.RCP64H R9, R7 ;  /* 0x0000000700097308 */ /* 0x004e9e0000001800 */
[----:B------:R-:W-:-:S15]  /*27ef0*/  NOP ;  /* 0x0000000000007918 */ /* 0x000fde0000000000 */
[----:B------:R-:W-:-:S15]  /*27f00*/  NOP ;  /* 0x0000000000007918 */ /* 0x000fde0000000000 */
[----:B------:R-:W-:-:S15]  /*27f10*/  NOP ;  /* 0x0000000000007918 */ /* 0x000fde0000000000 */
[----:B------:R-:W-:-:S02]  /*27f20*/  NOP ;  /* 0x0000000000007918 */ /* 0x000fc40000000000 */
[----:B------:R-:W3:-:S15]  /*27f30*/  DMUL R26, R4, -R4 ;  /* 0x80000004041a7228 */ /* 0x000ede0000000000 */
[----:B------:R-:W-:-:S15]  /*27f40*/  NOP ;  /* 0x0000000000007918 */ /* 0x000fde0000000000 */
[----:B------:R-:W-:-:S15]  /*27f50*/  NOP ;  /* 0x0000000000007918 */ /* 0x000fde0000000000 */
[----:B------:R-:W-:-:S15]  /*27f60*/  NOP ;  /* 0x0000000000007918 */ /* 0x000fde0000000000 */
[----:B------:R-:W-:-:S04]  /*27f70*/  NOP ;  /* 0x0000000000007918 */ /* 0x000fc80000000000 */
[----:B---3--:R-:W3:Y:S02]  /*27f80*/  DFMA R28, R26, R28, 6.75539944105574400000e+15 ;  /* 0x433800001a1c742b */ /* 0x008ee4000000001c */
[----:B---3--:R-:W-:-:S15]  /*27f90*/  LEA.HI R0, R28, R28, RZ, 0x1 ;  /* 0x0000001c1c007211 */ /* 0x008fde00078f08ff */
[----:B------:R-:W-:-:S15]  /*27fa0*/  NOP ;  /* 0x0000000000007918 */ /* 0x000fde0000000000 */
[----:B------:R-:W-:-:S15]  /*27fb0*/  NOP ;  /* 0x0000000000007918 */ /* 0x000fde0000000000 */
[----:B------:R-:W-:-:S15]  /*27fc0*/  NOP ;  /* 0x0000000000007918 */ /* 0x000fde0000000000 */
[----:B------:R-:W-:-:S02]  /*27fd0*/  NOP ;  /* 0x0000000000007918 */ /* 0x000fc40000000000 */
[----:B------:R-:W3:-:S15]  /*27fe0*/  DADD R30, R28, -6.75539944105574400000e+15 ;  /* 0xc33800001c1e7429 */ /* 0x000ede0000000000 */
[----:B------:R-:W-:-:S15]  /*27ff0*/  NOP ;  /* 0x0000000000007918 */ /* 0x000fde0000000000 */
[----:B------:R-:W-:-:S15]  /*28000*/  NOP ;  /* 0x0000000000007918 */ /* 0x000fde0000000000 */
[----:B------:R-:W-:-:S15]  /*28010*/  NOP ;  /* 0x0000000000007918 */ /* 0x000fde0000000000 */
[----:B------:R-:W-:-:S04]  /*28020*/  NOP ;  /* 0x0000000000007918 */ /* 0x000fc80000000000 */
[----:B0-----:R0:W-:Y:S02]  /*28030*/  DFMA R24, -R20, R22, 1 ;  /* 0x3ff000001418742b */ /* 0x0011e40000000116 */
[----:B0-----:R-:W-:Y:S02]  /*28040*/  IMAD.MOV.U32 R20, RZ, RZ, -0x35dec16 ;  /* 0xfca213eaff147424 */ /* 0x001fe400078e00ff */
[----:B------:R-:W-:-:S15]  /*28050*/  IMAD.MOV.U32 R21, RZ, RZ, 0x3e928af3 ;  /* 0x3e928af3ff157424 */ /* 0x000fde00078e00ff */
[----:B------:R-:W-:-:S15]  /*28060*/  NOP ;  /* 0x0000000000007918 */ /* 0x000fde0000000000 */
[----:B------:R-:W-:-:S15]  /*28070*/  NOP ;  /* 0x0000000000007918 */ /* 0x000fde0000000000 */
[----:B------:R-:W-:-:S15]  /*28080*/  NOP ;  /* 0x0000000000007918 */ /* 0x000fde0000000000 */
[----:B---3--:R-:W0:Y:S01]  /*28090*/  DFMA R32, R30, -UR4, R26 ;  /* 0x800000041e207c2b */ /* 0x008e22000800001a */
[----:B------:R-:W-:Y:S01]  /*280a0*/  UMOV UR4, 0x3b39803f ;  /* 0x3b39803f00047882 */ /* 0x000fe20000000000 */
[----:B------:R-:W-:-:S15]  /*280b0*/  UMOV UR5, 0x3c7abc9e ;  /* 0x3c7abc9e00057882 */ /* 0x000fde0000000000 */
[----:B------:R-:W-:-:S15]  /*280c0*/  NOP ;  /* 0x0000000000007918 */ /* 0x000fde0000000000 */
[----:B------:R-:W-:-:S15]  /*280d0*/  NOP ;  /* 0x0000000000007918 */ /* 0x000fde0000000000 */
[----:B------:R-:W-:-:S15]  /*280e0*/  NOP ;  /* 0x0000000000007918 */ /* 0x000fde0000000000 */
[----:B------:R-:W-:-:S02]  /*280f0*/  NOP ;  /* 0x0000000000007918 */ /* 0x000fc40000000000 */
[----:B0-----:R-:W0:Y:S01]  /*28100*/  DFMA R32, R30, -UR4, R32 ;  /* 0x800000041e207c2b */ /* 0x001e220008000020 */
[----:B------:R-:W-:Y:S01]  /*28110*/  UMOV UR4, 0x69ce2bdf ;  /* 0x69ce2bdf00047882 */ /* 0x000fe20000000000 */
[----:B------:R-:W-:-:S15]  /*28120*/  UMOV UR5, 0x3e5ade15 ;  /* 0x3e5ade1500057882 */ /* 0x000fde0000000000 */
[----:B------:R-:W-:-:S15]  /*28130*/  NOP ;  /* 0x0000000000007918 */ /* 0x000fde0000000000 */
[----:B------:R-:W-:-:S15]  /*28140*/  NOP ;  /* 0x0000000000007918 */ /* 0x000fde0000000000 */
[----:B------:R-:W-:-:S15]  /*28150*/  NOP ;  /* 0x0000000000007918 */ /* 0x000fde0000000000 */
[----:B------:R-:W-:-:S02]  /*28160*/  NOP ;  /* 0x0000000000007918 */ /* 0x000fc40000000000 */
[----:B0-----:R-:W0:Y:S01]  /*28170*/  DFMA R20, R32, UR4, R20 ;  /* 0x0000000420147c2b */ /* 0x001e220008000014 */
[----:B------:R-:W-:Y:S01]  /*28180*/  UMOV UR4, 0x62401315 ;  /* 0x6240131500047882 */ /* 0x000fe20000000000 */
[----:B------:R-:W-:-:S15]  /*28190*/  UMOV UR5, 0x3ec71dee ;  /* 0x3ec71dee00057882 */ /* 0x000fde0000000000 */
[----:B------:R-:W-:-:S15]  /*281a0*/  NOP ;  /* 0x0000000000007918 */ /* 0x000fde0000000000 */
[----:B------:R-:W-:-:S15]  /*281b0*/  NOP ;  /* 0x0000000000007918 */ /* 0x000fde0000000000 */
[----:B------:R-:W-:-:S15]  /*281c0*/  NOP ;  /* 0x0000000000007918 */ /* 0x000fde0000000000 */
[----:B------:R-:W-:-:S02]  /*281d0*/  NOP ;  /* 0x0000000000007918 */ /* 0x000fc40000000000 */
[----:B--2---:R-:W-:-:S15]  /*281e0*/  DFMA R14, -R6, R8, 1 ;  /* 0x3ff00000060e742b */ /* 0x004fde0000000108 */
[----:B------:R-:W-:-:S15]  /*281f0*/  NOP ;  /* 0x0000000000007918 */ /* 0x000fde0000000000 */
[----:B------:R-:W-:-:S15]  /*28200*/  NOP ;  /* 0x0000000000007918 */ /* 0x000fde0000000000 */
[----:B------:R-:W-:-:S15]  /*28210*/  NOP ;  /* 0x0000000000007918 */ /* 0x000fde0000000000 */
[----:B------:R-:W-:-:S04]  /*28220*/  NOP ;  /* 0x0000000000007918 */ /* 0x000fc80000000000 */
[----:B0-----:R-:W-:Y:S01]  /*28230*/  DFMA R20, R32, R20, UR4 ;  /* 0x0000000420147e2b */ /* 0x001fe20008000014 */
[----:B------:R-:W-:Y:S01]  /*28240*/  UMOV UR4, 0x7c89eb71 ;  /* 0x7c89eb7100047882 */ /* 0x000fe20000000000 */
[----:B------:R-:W-:-:S15]  /*28250*/  UMOV UR5, 0x3efa0199 ;  /* 0x3efa019900057882 */ /* 0x000fde0000000000 */
[----:B------:R-:W-:-:S15]  /*28260*/  NOP ;  /* 0x0000000000007918 */ /* 0x000fde0000000000 */
[----:B------:R-:W-:-:S15]  /*28270*/  NOP ;  /* 0x0000000000007918 */ /* 0x000fde0000000000 */
[----:B------:R-:W-:-:S15]  /*28280*/  NOP ;  /* 0x0000000000007918 */ /* 0x000fde0000000000 */
[----:B------:R-:W-:-:S02]  /*28290*/  NOP ;  /* 0x0000000000007918 */ /* 0x000fc40000000000 */
[----:B------:R-:W0:-:S15]  /*282a0*/  DFMA R6, R24, R24, R24 ;  /* 0x000000181806722b */ /* 0x000e1e0000000018 */
[----:B------:R-:W-:-:S15]  /*282b0*/  NOP ;  /* 0x0000000000007918 */ /* 0x000fde0000000000 */
[----:B------:R-:W-:-:S15]  /*282c0*/  NOP ;  /* 0x0000000000007918 */ /* 0x000fde0000000000 */
[----:B------:R-:W-:-:S15]  /*282d0*/  NOP ;  /* 0x0000000000007918 */ /* 0x000fde0000000000 */
[----:B------:R-:W-:-:S04]  /*282e0*/  NOP ;  /* 0x0000000000007918 */ /* 0x000fc80000000000 */
[----:B0-----:R-:W-:-:S15]  /*282f0*/  DFMA R6, R22, R6, R22 ;  /* 0x000000061606722b */ /* 0x001fde0000000016 */
[----:B------:R-:W-:-:S15]  /*28300*/  NOP ;  /* 0x0000000000007918 */ /* 0x000fde0000000000 */
[----:B------:R-:W-:-:S15]  /*28310*/  NOP ;  /* 0x0000000000007918 */ /* 0x000fde0000000000 */
[----:B------:R-:W-:-:S15]  /*28320*/  NOP ;  /* 0x0000000000007918 */ /* 0x000fde0000000000 */
[----:B------:R-:W-:-:S04]  /*28330*/  NOP ;  /* 0x0000000000007918 */ /* 0x000fc80000000000 */
[----:B------:R-:W0:Y:S01]  /*28340*/  DFMA R22, R32, R20, UR4 ;  /* 0x0000000420167e2b */ /* 0x000e220008000014 */
        /* <DEDUP_REMOVED lines=30> */
[----:B------:R-:W0:-:S15]  /*28530*/  DADD R8, R4, -4 ;  /* 0xc010000004087429 */ /* 0x000e1e0000000000 */
[----:B------:R-:W-:-:S15]  /*28540*/  NOP ;  /* 0x0000000000007918 */ /* 0x000fde0000000000 */
[----:B------:R-:W-:-:S15]  /*28550*/  NOP ;  /* 0x0000000000007918 */ /* 0x000fde0000000000 */
[----:B------:R-:W-:-:S15]  /*28560*/  NOP ;  /* 0x0000000000007918 */ /* 0x000fde0000000000 */
[----:B------:R-:W-:-:S04]  /*28570*/  NOP ;  /* 0x0000000000007918 */ /* 0x000fc80000000000 */
[----:B------:R-:W-:Y:S01]  /*28580*/  DFMA R22, R32, R22, UR4 ;  /* 0x0000000420167e2b */ /* 0x000fe20008000016 */
[----:B------:R-:W-:Y:S01]  /*28590*/  UMOV UR4, 0x555502a1 ;  /* 0x555502a100047882 */ /* 0x000fe20000000000 */
[----:B------:R-:W-:-:S15]  /*285a0*/  UMOV UR5, 0x3fa55555 ;  /* 0x3fa5555500057882 */ /* 0x000fde0000000000 */
[----:B------:R-:W-:-:S15]  /*285b0*/  NOP ;  /* 0x0000000000007918 */ /* 0x000fde0000000000 */
[----:B------:R-:W-:-:S15]  /*285c0*/  NOP ;  /* 0x0000000000007918 */ /* 0x000fde0000000000 */
[----:B------:R-:W-:-:S15]  /*285d0*/  NOP ;  /* 0x0000000000007918 */ /* 0x000fde0000000000 */
[----:B------:R-:W-:-:S02]  /*285e0*/  NOP ;  /* 0x0000000000007918 */ /* 0x000fc40000000000 */
[----:B0-----:R-:W0:-:S15]  /*285f0*/  DMUL R8, R8, R14 ;  /* 0x0000000e08087228 */ /* 0x001e1e0000000000 */
[----:B------:R-:W-:-:S15]  /*28600*/  NOP ;  /* 0x0000000000007918 */ /* 0x000fde0000000000 */
[----:B------:R-:W-:-:S15]  /*28610*/  NOP ;  /* 0x0000000000007918 */ /* 0x000fde0000000000 */
[----:B------:R-:W-:-:S15]  /*28620*/  NOP ;  /* 0x0000000000007918 */ /* 0x000fde0000000000 */
[----:B------:R-:W-:-:S04]  /*28630*/  NOP ;  /* 0x0000000000007918 */ /* 0x000fc80000000000 */
[----:B0-----:R-:W0:-:S15]  /*28640*/  DADD R20, R8, 1 ;  /* 0x3ff0000008147429 */ /* 0x001e1e0000000000 */
[----:B------:R-:W-:-:S15]  /*28650*/  NOP ;  /* 0x0000000000007918 */ /* 0x000fde0000000000 */
[----:B------:R-:W-:-:S15]  /*28660*/  NOP ;  /* 0x0000000000007918 */ /* 0x000fde0000000000 */
[----:B------:R-:W-:-:S15]  /*28670*/  NOP ;  /* 0x0000000000007918 */ /* 0x000fde0000000000 */
[----:B------:R-:W-:-:S04]  /*28680*/  NOP ;  /* 0x0000000000007918 */ /* 0x000fc80000000000 */
[----:B0-----:R-:W0:-:S15]  /*28690*/  DFMA R20, R20, -4, R4 ;  /* 0xc01000001414782b */ /* 0x001e1e0000000004 */
        /* <DEDUP_REMOVED lines=11> */
[----:B0-----:R-:W0:-:S15]  /*28750*/  DFMA R20, R4, -R8, R20 ;  /* 0x800000080414722b */ /* 0x001e1e0000000014 */
[----:B------:R-:W-:-:S15]  /*28760*/  NOP ;  /* 0x0000000000007918 */ /* 0x000fde0000000000 */
[----:B------:R-:W-:-:S15]  /*28770*/  NOP ;  /* 0x0000000000007918 */ /* 0x000fde0000000000 */
[----:B------:R-:W-:-:S15]  /*28780*/  NOP ;  /* 0x0000000000007918 */ /* 0x000fde0000000000 */
[----:B------:R-:W-:-:S04]  /*28790*/  NOP ;  /* 0x0000000000007918 */ /* 0x000fc80000000000 */
[----:B0-----:R0:W-:Y:S02]  /*287a0*/  DFMA R20, R14, R20, R8 ;  /* 0x000000140e14722b */ /* 0x0011e40000000008 */
[----:B0-----:R-:W-:-:S04]  /*287b0*/  SHF.R.S32.HI R9, RZ, 0x1, R0 ;  /* 0x00000001ff097819 */ /* 0x001fc80000011400 */
[----:B------:R-:W-:-:S15]  /*287c0*/  IADD3 R8, PT, PT, R28, -R9, RZ ;  /* 0x800000091c087210 */ /* 0x000fde0007ffe0ff */
[----:B------:R-:W-:-:S15]  /*287d0*/  NOP ;  /* 0x0000000000007918 */ /* 0x000fde0000000000 */
[----:B------:R-:W-:-:S15]  /*287e0*/  NOP ;  /* 0x0000000000007918 */ /* 0x000fde0000000000 */
[----:B------:R-:W-:-:S13]  /*287f0*/  NOP ;  /* 0x0000000000007918 */ /* 0x000fda0000000000 */
        /* <DEDUP_REMOVED lines=14> */
[----:B0-----:R-:W0:-:S15]  /*288e0*/  DFMA R22, R32, R22, 1 ;  /* 0x3ff000002016742b */ /* 0x001e1e0000000016 */
[----:B------:R-:W-:-:S15]  /*288f0*/  NOP ;  /* 0x0000000000007918 */ /* 0x000fde0000000000 */
[----:B------:R-:W-:-:S15]  /*28900*/  NOP ;  /* 0x0000000000007918 */ /* 0x000fde0000000000 */
[----:B------:R-:W-:-:S15]  /*28910*/  NOP ;  /* 0x0000000000007918 */ /* 0x000fde0000000000 */
[----:B------:R-:W-:-:S04]  /*28920*/  NOP ;  /* 0x0000000000007918 */ /* 0x000fc80000000000 */
[----:B0-----:R-:W0:Y:S02]  /*28930*/  DFMA R22, R32, R22, 1 ;  /* 0x3ff000002016742b */ /* 0x001e240000000016 */
[----:B0-----:R-:W-:Y:S01]  /*28940*/  IMAD R23, R9, 0x100000, R23 ;  /* 0x0010000009177824 */ /* 0x001fe200078e0217 */
[----:B------:R-:W-:Y:S01]  /*28950*/  LEA R9, R8, 0x3ff00000, 0x14 ;  /* 0x3ff0000008097811 */ /* 0x000fe200078ea0ff */
[----:B------:R-:W-:-:S15]  /*28960*/  IMAD.MOV.U32 R8, RZ, RZ, RZ ;  /* 0x000000ffff087224 */ /* 0x000fde00078e00ff */
[----:B------:R-:W-:-:S15]  /*28970*/  NOP ;  /* 0x0000000000007918 */ /* 0x000fde0000000000 */
[----:B------:R-:W-:-:S15]  /*28980*/  NOP ;  /* 0x0000000000007918 */ /* 0x000fde0000000000 */
[----:B------:R-:W-:-:S15]  /*28990*/  NOP ;  /* 0x0000000000007918 */ /* 0x000fde0000000000 */
[----:B------:R0:W-:Y:S02]  /*289a0*/  DMUL R22, R22, R8 ;  /* 0x0000000816167228 */ /* 0x0001e40000000000 */
[----:B0-----:R-:W-:Y:S01]  /*289b0*/  MOV R8, 0xfd03d328 ;  /* 0xfd03d32800087802 */ /* 0x001fe20000000f00 */
[----:B------:R-:W-:-:S15]  /*289c0*/  IMAD.MOV.U32 R9, RZ, RZ, 0x3e44e1c6 ;  /* 0x3e44e1c6ff097424 */ /* 0x000fde00078e00ff */
[----:B------:R-:W-:-:S15]  /*289d0*/  NOP ;  /* 0x0000000000007918 */ /* 0x000fde0000000000 */
[----:B------:R-:W-:-:S15]  /*289e0*/  NOP ;  /* 0x0000000000007918 */ /* 0x000fde0000000000 */
[----:B------:R-:W-:-:S15]  /*289f0*/  NOP ;  /* 0x0000000000007918 */ /* 0x000fde0000000000 */
[----:B------:R-:W-:-:S01]  /*28a00*/  NOP ;  /* 0x0000000000007918 */ /* 0x000fc20000000000 */
[----:B------:R-:W0:Y:S01]  /*28a10*/  DFMA R8, R20, -UR4, -R8 ;  /* 0x8000000414087c2b */ /* 0x000e220008000808 */
[----:B------:R-:W-:Y:S01]  /*28a20*/  UMOV UR4, 0x9f7a56b6 ;  /* 0x9f7a56b600047882 */ /* 0x000fe20000000000 */
[----:B------:R-:W-:-:S15]  /*28a30*/  UMOV UR5, 0x3e433014 ;  /* 0x3e43301400057882 */ /* 0x000fde0000000000 */
[----:B------:R-:W-:-:S15]  /*28a40*/  NOP ;  /* 0x0000000000007918 */ /* 0x000fde0000000000 */
[----:B------:R-:W-:-:S15]  /*28a50*/  NOP ;  /* 0x0000000000007918 */ /* 0x000fde0000000000 */
[----:B------:R-:W-:-:S15]  /*28a60*/  NOP ;  /* 0x0000000000007918 */ /* 0x000fde0000000000 */
[----:B------:R-:W-:-:S02]  /*28a70*/  NOP ;  /* 0x0000000000007918 */ /* 0x000fc40000000000 */
[----:B0-----:R-:W0:Y:S01]  /*28a80*/  DFMA R8, R20, R8, -UR4 ;  /* 0x8000000414087e2b */ /* 0x001e220008000008 */
        /* <DEDUP_REMOVED lines=149> */
[----:B0-----:R-:W0:-:S15]  /*293e0*/  DMUL R20, R14, -2 ;  /* 0xc00000000e147828 */ /* 0x001e1e0000000000 */
        /* <DEDUP_REMOVED lines=9> */
[----:B------:R-:W2:-:S15]  /*29480*/  DFMA R26, -R4, R4, -R26 ;  /* 0x00000004041a722b */ /* 0x000e9e000000091a */
[----:B------:R-:W-:-:S15]  /*29490*/  NOP ;  /* 0x0000000000007918 */ /* 0x000fde0000000000 */
[----:B------:R-:W-:-:S15]  /*294a0*/  NOP ;  /* 0x0000000000007918 */ /* 0x000fde0000000000 */
[----:B------:R-:W-:-:S15]  /*294b0*/  NOP ;  /* 0x0000000000007918 */ /* 0x000fde0000000000 */
[----:B------:R-:W-:-:S04]  /*294c0*/  NOP ;  /* 0x0000000000007918 */ /* 0x000fc80000000000 */
[----:B0-----:R-:W0:-:S15]  /*294d0*/  DADD R20, -R14, R20 ;  /* 0x000000000e147229 */ /* 0x001e1e0000000114 */
[----:B------:R-:W-:-:S15]  /*294e0*/  NOP ;  /* 0x0000000000007918 */ /* 0x000fde0000000000 */
[----:B------:R-:W-:-:S15]  /*294f0*/  NOP ;  /* 0x0000000000007918 */ /* 0x000fde0000000000 */
[----:B------:R-:W-:-:S15]  /*29500*/  NOP ;  /* 0x0000000000007918 */ /* 0x000fde0000000000 */
[----:B------:R-:W-:-:S04]  /*29510*/  NOP ;  /* 0x0000000000007918 */ /* 0x000fc80000000000 */
[----:B--2---:R-:W-:-:S15]  /*29520*/  DFMA R26, R22, R26, R22 ;  /* 0x0000001a161a722b */ /* 0x004fde0000000016 */
        /* <DEDUP_REMOVED lines=9> */
[----:B0-----:R-:W0:Y:S02]  /*295c0*/  DMUL R20, R20, R26 ;  /* 0x0000001a14147228 */ /* 0x001e240000000000 */
[----:B0-----:R-:W-:Y:S02]  /*295d0*/  FSEL R6, R20, RZ, !P0 ;  /* 0x000000ff14067208 */ /* 0x001fe40004000000 */
[----:B------:R-:W-:Y:S02]  /*295e0*/  FSEL R7, R21, RZ, !P0 ;  /* 0x000000ff15077208 */ /* 0x000fe40004000000 */
[----:B------:R-:W-:-:S15]  /*295f0*/  ISETP.GE.AND P0, PT, R19, RZ, PT ;  /* 0x000000ff1300720c */ /* 0x000fde0003f06270 */
[----:B------:R-:W-:-:S15]  /*29600*/  NOP ;  /* 0x0000000000007918 */ /* 0x000fde0000000000 */
[----:B------:R-:W-:-:S15]  /*29610*/  NOP ;  /* 0x0000000000007918 */ /* 0x000fde0000000000 */
[----:B------:R-:W-:-:S13]  /*29620*/  NOP ;  /* 0x0000000000007918 */ /* 0x000fda0000000000 */
[----:B------:R-:W0:Y:S02]  /*29630*/  DADD R4, -R6, 2 ;  /* 0x4000000006047429 */ /* 0x000e240000000100 */
[----:B0-----:R-:W-:Y:S02]  /*29640*/  FSEL R14, R4, R6, !P0 ;  /* 0x00000006040e7208 */ /* 0x001fe40004000000 */
[----:B------:R-:W-:Y:S01]  /*29650*/  FSEL R15, R5, R7, !P0 ;  /* 0x00000007050f7208 */ /* 0x000fe20004000000 */
[----:B------:R-:W-:Y:S06]  /*29660*/  BRA `(.L_x_3917) ;  /* 0x0000000000247947 */ /* 0x000fec0003800000 */
.L_x_3916:
[----:B------:R-:W-:Y:S02]  /*29670*/  ISETP.GE.AND P0, PT, R19, RZ, PT ;  /* 0x000000ff1300720c */ /* 0x000fe40003f06270 */
[----:B------:R-:W-:Y:S01]  /*29680*/  ISETP.NE.AND P1, PT, R18, RZ, PT ;  /* 0x000000ff1200720c */ /* 0x000fe20003f25270 */
[----:B------:R-:W0:Y:S01]  /*29690*/  DADD R18, R18, R18 ;  /* 0x0000000012127229 */ /* 0x000e220000000012 */
[----:B------:R-:W-:Y:S02]  /*296a0*/  FSEL R7, RZ, 2, P0 ;  /* 0x40000000ff077808 */ /* 0x000fe40000000000 */
[----:B------:R-:W-:Y:S02]  /*296b0*/  ISETP.NE.AND P0, PT, R5, 0x7ff00000, PT ;  /* 0x7ff000000500780c */ /* 0x000fe40003f05270 */
[----:B0-----:R-:W-:Y:S02]  /*296c0*/  FSEL R15, R18, RZ, P1 ;  /* 0x000000ff120f7208 */ /* 0x001fe40000800000 */
[----:B------:R-:W-:-:S02]  /*296d0*/  FSEL R5, R7, R19, !P1 ;  /* 0x0000001307057208 */ /* 0x000fc40004800000 */
[----:B------:R-:W-:Y:S02]  /*296e0*/  FSEL R14, R15, R18, !P0 ;  /* 0x000000120f0e7208 */ /* 0x000fe40004000000 */
[----:B------:R-:W-:-:S07]  /*296f0*/  FSEL R15, R5, R19, !P0 ;  /* 0x00000013050f7208 */ /* 0x000fce0004000000 */
.L_x_3917:
[----:B------:R-:W-:Y:S05]  /*29700*/  BSYNC.RECONVERGENT B0 ;  /* 0x0000000000007941 */ /* 0x000fea0003800200 */
.L_x_3915:
[----:B------:R-:W-:Y:S01]  /*29710*/  IMAD.MOV.U32 R8, RZ, RZ, 0x652b82fe ;  /* 0x652b82feff087424 */ /* 0x000fe200078e00ff */
[----:B------:R-:W-:Y:S01]  /*29720*/  MOV R9, 0x3ff71547 ;  /* 0x3ff7154700097802 */ /* 0x000fe20000000f00 */
[----:B------:R-:W0:Y:S01]  /*29730*/  DMUL R4, R10, -0.5 ;  /* 0xbfe000000a047828 */ /* 0x000e220000000000 */
[----:B------:R-:W-:Y:S01]  /*29740*/  UMOV UR4, 0xfefa39ef ;  /* 0xfefa39ef00047882 */ /* 0x000fe20000000000 */
[----:B------:R-:W-:Y:S01]  /*29750*/  UMOV UR5, 0x3fe62e42 ;  /* 0x3fe62e4200057882 */ /* 0x000fe20000000000 */
[----:B------:R-:W-:-:S15]  /*29760*/  BSSY.RECONVERGENT B0, `(.L_x_3918) ;  /* 0x0000080000007945 */ /* 0x000fde0003800200 */
[----:B------:R-:W-:-:S15]  /*29770*/  NOP ;  /* 0x0000000000007918 */ /* 0x000fde0000000000 */
[----:B------:R-:W-:-:S15]  /*29780*/  NOP ;  /* 0x0000000000007918 */ /* 0x000fde0000000000 */
[----:B------:R-:W-:-:S15]  /*29790*/  NOP ;  /* 0x0000000000007918 */ /* 0x000fde0000000000 */
[----:B------:R-:W-:-:S01]  /*297a0*/  NOP ;  /* 0x0000000000007918 */ /* 0x000fc20000000000 */
[----:B0-----:R-:W0:-:S15]  /*297b0*/  DMUL R4, R4, R12 ;  /* 0x0000000c04047228 */ /* 0x001e1e0000000000 */
[----:B------:R-:W-:-:S15]  /*297c0*/  NOP ;  /* 0x0000000000007918 */ /* 0x000fde0000000000 */
[----:B------:R-:W-:-:S15]  /*297d0*/  NOP ;  /* 0x0000000000007918 */ /* 0x000fde0000000000 */
[----:B------:R-:W-:-:S15]  /*297e0*/  NOP ;  /* 0x0000000000007918 */ /* 0x000fde0000000000 */
[----:B------:R-:W-:-:S04]  /*297f0*/  NOP ;  /* 0x0000000000007918 */ /* 0x000fc80000000000 */
[----:B0-----:R-:W0:Y:S02]  /*29800*/  DMUL R12, R4, R12 ;  /* 0x0000000c040c7228 */ /* 0x001e240000000000 */
[----:B0-----:R-:W-:-:S15]  /*29810*/  FSETP.GEU.FTZ.AND P0, PT, |R13|, 4.1917929649353027344, PT ;  /* 0x4086232b0d00780b */ /* 0x001fde0003f1e200 */
[----:B------:R-:W-:-:S15]  /*29820*/  NOP ;  /* 0x0000000000007918 */ /* 0x000fde0000000000 */
[----:B------:R-:W-:-:S15]  /*29830*/  NOP ;  /* 0x0000000000007918 */ /* 0x000fde0000000000 */
[----:B------:R-:W-:-:S15]  /*29840*/  NOP ;  /* 0x0000000000007918 */ /* 0x000fde0000000000 */
[----:B------:R-:W-:-:S02]  /*29850*/  NOP ;  /* 0x0000000000007918 */ /* 0x000fc40000000000 */
        /* <DEDUP_REMOVED lines=17> */
[----:B0-----:R0:W2:Y:S01]  /*29970*/  DFMA R6, R4, -UR4, R6 ;  /* 0x8000000404067c2b */ /* 0x0010a20008000006 */
[----:B------:R-:W-:Y:S01]  /*29980*/  UMOV UR4, 0x69ce2bdf ;  /* 0x69ce2bdf00047882 */ /* 0x000fe20000000000 */
[----:B0-----:R-:W-:Y:S01]  /*29990*/  IMAD.MOV.U32 R4, RZ, RZ, -0x35dec16 ;  /* 0xfca213eaff047424 */ /* 0x001fe200078e00ff */
[----:B------:R-:W-:Y:S01]  /*299a0*/  UMOV UR5, 0x3e5ade15 ;  /* 0x3e5ade1500057882 */ /* 0x000fe20000000000 */
[----:B------:R-:W-:-:S15]  /*299b0*/  IMAD.MOV.U32 R5, RZ, RZ, 0x3e928af3 ;  /* 0x3e928af3ff057424 */ /* 0x000fde00078e00ff */
[----:B------:R-:W-:-:S15]  /*299c0*/  NOP ;  /* 0x0000000000007918 */ /* 0x000fde0000000000 */
[----:B------:R-:W-:-:S15]  /*299d0*/  NOP ;  /* 0x0000000000007918 */ /* 0x000fde0000000000 */
[----:B------:R-:W-:-:S15]  /*299e0*/  NOP ;  /* 0x0000000000007918 */ /* 0x000fde0000000000 */
[----:B--2---:R-:W0:Y:S01]  /*299f0*/  DFMA R4, R6, UR4, R4 ;  /* 0x0000000406047c2b */ /* 0x004e220008000004 */
        /* <DEDUP_REMOVED lines=65> */
[----:B0-----:R-:W0:Y:S02]  /*29e10*/  DFMA R6, R6, R4, 1 ;  /* 0x3ff000000606742b */ /* 0x001e240000000004 */
[----:B0-----:R-:W-:Y:S01]  /*29e20*/  LEA R5, R8, R7, 0x14 ;  /* 0x0000000708057211 */ /* 0x001fe200078ea0ff */
[----:B------:R-:W-:Y:S01]  /*29e30*/  IMAD.MOV.U32 R4, RZ, RZ, R6 ;  /* 0x000000ffff047224 */ /* 0x000fe200078e0006 */
[----:B------:R-:W-:Y:S06]  /*29e40*/  @!P0 BRA `(.L_x_3919) ;  /* 0x0000000000448947 */ /* 0x000fec0003800000 */
[----:B------:R-:W-:Y:S01]  /*29e50*/  FSETP.GEU.FTZ.AND P0, PT, |R13|, 4.2275390625, PT ;  /* 0x408748000d00780b */ /* 0x000fe20003f1e200 */
[----:B------:R-:W-:-:S12]  /*29e60*/  DSETP.GEU.AND P1, PT, R12, RZ, PT ;  /* 0x000000ff0c00722a */ /* 0x000fd80003f2e000 */
[----:B------:R-:W-:-:S04]  /*29e70*/  @!P0 LEA.HI R0, R8, R8, RZ, 0x1 ;  /* 0x0000000808008211 */ /* 0x000fc800078f08ff */
[----:B------:R-:W-:-:S04]  /*29e80*/  @!P0 SHF.R.S32.HI R9, RZ, 0x1, R0 ;  /* 0x00000001ff098819 */ /* 0x000fc80000011400 */
[----:B------:R-:W-:Y:S01]  /*29e90*/  @!P0 LEA R7, R9, R7, 0x14 ;  /* 0x0000000709078211 */ /* 0x000fe200078ea0ff */
[----:B------:R-:W-:-:S05]  /*29ea0*/  @!P0 IMAD.IADD R8, R8, 0x1, -R9 ;  /* 0x0000000108088824 */ /* 0x000fca00078e0a09 */
[----:B------:R-:W-:Y:S01]  /*29eb0*/  @!P0 LEA R9, R8, 0x3ff00000, 0x14 ;  /* 0x3ff0000008098811 */ /* 0x000fe200078ea0ff */
[----:B------:R-:W-:-:S15]  /*29ec0*/  @!P0 IMAD.MOV.U32 R8, RZ, RZ, RZ ;  /* 0x000000ffff088224 */ /* 0x000fde00078e00ff */
[----:B------:R-:W-:-:S15]  /*29ed0*/  NOP ;  /* 0x0000000000007918 */ /* 0x000fde0000000000 */
[----:B------:R-:W-:-:S07]  /*29ee0*/  NOP ;  /* 0x0000000000007918 */ /* 0x000fce0000000000 */
[----:B------:R-:W0:Y:S02]  /*29ef0*/  DADD R4, R12, +INF ;  /* 0x7ff000000c047429 */ /* 0x000e240000000000 */
[----:B0-----:R-:W-:Y:S02]  /*29f00*/  FSEL R4, R4, RZ, P1 ;  /* 0x000000ff04047208 */ /* 0x001fe40000800000 */
[----:B------:R-:W-:-:S15]  /*29f10*/  FSEL R5, R5, RZ, P1 ;  /* 0x000000ff05057208 */ /* 0x000fde0000800000 */
[----:B------:R-:W-:-:S15]  /*29f20*/  NOP ;  /* 0x0000000000007918 */ /* 0x000fde0000000000 */
[----:B------:R-:W-:-:S15]  /*29f30*/  NOP ;  /* 0x0000000000007918 */ /* 0x000fde0000000000 */
[----:B------:R-:W-:-:S15]  /*29f40*/  NOP ;  /* 0x0000000000007918 */ /* 0x000fde0000000000 */
[----:B------:R0:W2:Y:S02]  /*29f50*/  @!P0 DMUL R4, R6, R8 ;  /* 0x0000000806048228 */ /* 0x0000a40000000000 */
.L_x_3919:
[----:B------:R-:W-:Y:S05]  /*29f60*/  BSYNC.RECONVERGENT B0 ;  /* 0x0000000000007941 */ /* 0x000fea0003800200 */
.L_x_3918:
[----:B------:R-:W-:Y:S01]  /*29f70*/  UMOV UR4, 0x54411744 ;  /* 0x5441174400047882 */ /* 0x000fe20000000000 */
[----:B------:R-:W-:Y:S01]  /*29f80*/  UMOV UR5, 0x401921fb ;  /* 0x401921fb00057882 */ /* 0x000fe20000000000 */
[----:B0-----:R-:W-:Y:S01]  /*29f90*/  MOV R6, 0x0 ;  /* 0x0000000000067802 */ /* 0x001fe20000000f00 */
[----:B------:R-:W0:Y:S01]  /*29fa0*/  DMUL R12, R10, UR4 ;  /* 0x000000040a0c7c28 */ /* 0x000e220008000000 */
[----:B------:R-:W-:Y:S01]  /*29fb0*/  IMAD.MOV.U32 R7, RZ, RZ, 0x3fd80000 ;  /* 0x3fd80000ff077424 */ /* 0x000fe200078e00ff */
[----:B0-----:R-:W0:Y:S01]  /*29fc0*/  MUFU.RSQ64H R27, R13 ;  /* 0x0000000d001b7308 */ /* 0x001e220000001c00 */
[----:B------:R-:W-:Y:S01]  /*29fd0*/  VIADD R26, R13, 0xfcb00000 ;  /* 0xfcb000000d1a7836 */ /* 0x000fe20000000000 */
[----:B------:R-:W-:Y:S04]  /*29fe0*/  BSSY.RECONVERGENT B0, `(.L_x_3920) ;  /* 0x000003a000007945 */ /* 0x000fe80003800200 */
[----:B------:R-:W-:-:S15]  /*29ff0*/  ISETP.GE.U32.AND P0, PT, R26, 0x7ca00000, PT ;  /* 0x7ca000001a00780c */ /* 0x000fde0003f06070 */
[----:B------:R-:W-:-:S15]  /*2a000*/  NOP ;  /* 0x0000000000007918 */ /* 0x000fde0000000000 */
[----:B------:R-:W-:-:S15]  /*2a010*/  NOP ;  /* 0x0000000000007918 */ /* 0x000fde0000000000 */
[----:B------:R-:W-:-:S11]  /*2a020*/  NOP ;  /* 0x0000000000007918 */ /* 0x000fd60000000000 */
[----:B-12---:R-:W-:-:S15]  /*2a030*/  DMUL R2, R4, R2 ;  /* 0x0000000204027228 */ /* 0x006fde0000000000 */
        /* <DEDUP_REMOVED lines=49> */
[----:B------:R-:W-:Y:S02]  /*2a350*/  IMAD.MOV.U32 R6, RZ, RZ, R18 ;  /* 0x000000ffff067224 */ /* 0x000fe400078e0012 */
[----:B------:R-:W-:-:S07]  /*2a360*/  IMAD.MOV.U32 R29, RZ, RZ, R11 ;  /* 0x000000ffff1d7224 */ /* 0x000fce00078e000b */
[----:B------:R-:W-:Y:S05]  /*2a370*/  CALL.REL.NOINC `($__internal_14_$__cuda_sm20_dsqrt_rn_f64_mediumpath_v1) ;  /* 0x0000081c00e07944 */ /* 0x000fea0003c00000 */
.L_x_3921:
[----:B------:R-:W-:Y:S05]  /*2a380*/  BSYNC.RECONVERGENT B0 ;  /* 0x0000000000007941 */ /* 0x000fea0003800200 */
.L_x_3920:
        /* <DEDUP_REMOVED lines=49> */
.L_x_3923:
[----:B------:R-:W-:Y:S05]  /*2a6a0*/  BSYNC.RECONVERGENT B0 ;  /* 0x0000000000007941 */ /* 0x000fea0003800200 */
.L_x_3922:
[----:B------:R0:W1:Y:S02]  /*2a6b0*/  DFMA R4, R14, 0.5, -R4 ;  /* 0x3fe000000e04782b */ /* 0x0000640000000804 */
[----:B01----:R-:W-:Y:S05]  /*2a6c0*/  BRA `(.L_x_3786) ;  /* 0x0000020c00f47947 */ /* 0x003fea0003800000 */
.L_x_3789:
[----:B------:R-:W0:Y:S01]  /*2a6d0*/  DSETP.GT.AND P0, PT, R10, 200, PT ;  /* 0x406900000a00742a */ /* 0x000e220003f04000 */
[----:B------:R-:W-:Y:S04]  /*2a6e0*/  BSSY.RELIABLE B0, `(.L_x_3924) ;  /* 0x000183f000007945 */ /* 0x000fe80003800100 */
[----:B0-----:R-:W-:Y:S05]  /*2a6f0*/  @!P0 BRA `(.L_x_3925) ;  /* 0x0000018000f48947 */ /* 0x001fea0003800000 */
[----:B------:R-:W0:Y:S01]  /*2a700*/  MUFU.RSQ64H R27, R11 ;  /* 0x0000000b001b7308 */ /* 0x000e220000001c00 */
[----:B------:R-:W-:Y:S01]  /*2a710*/  VIADD R26, R11, 0xfcb00000 ;  /* 0xfcb000000b1a7836 */ /* 0x000fe20000000000 */
[----:B------:R-:W-:Y:S01]  /*2a720*/  MOV R7, 0x3fd80000 ;  /* 0x3fd8000000077802 */ /* 0x000fe20000000f00 */
[----:B------:R-:W-:Y:S01]  /*2a730*/  IMAD.MOV.U32 R6, RZ, RZ, 0x0 ;  /* 0x00000000ff067424 */ /* 0x000fe200078e00ff */
[----:B------:R-:W-:Y:S02]  /*2a740*/  BSSY.RECONVERGENT B2, `(.L_x_3926) ;  /* 0x0000034000027945 */ /* 0x000fe40003800200 */
[----:B------:R-:W-:Y:S01]  /*2a750*/  ISETP.GE.U32.AND P0, PT, R26, 0x7ca00000, PT ;  /* 0x7ca000001a00780c */ /* 0x000fe20003f06070 */
        /* <DEDUP_REMOVED lines=48> */
[----:B------:R-:W-:Y:S01]  /*2aa60*/  IMAD.MOV.U32 R6, RZ, RZ, R8 ;  /* 0x000000ffff067224 */ /* 0x000fe200078e0008 */
[----:B------:R-:W-:-:S07]  /*2aa70*/  MOV R7, R9 ;  /* 0x0000000900077202 */ /* 0x000fce0000000f00 */
.L_x_3927:
[----:B------:R-:W-:Y:S05]  /*2aa80*/  BSYNC.RECONVERGENT B2 ;  /* 0x0000000000027941 */ /* 0x000fea0003800200 */
.L_x_3926:
[----:B------:R-:W0:Y:S01]  /*2aa90*/  MUFU.RCP64H R5, R7 ;  /* 0x0000000700057308 */ /* 0x000e220000001800 */
[----:B------:R-:W-:Y:S01]  /*2aaa0*/  IMAD.MOV.U32 R4, RZ, RZ, 0x1 ;  /* 0x00000001ff047424 */ /* 0x000fe200078e00ff */
[----:B------:R-:W-:Y:S05]  /*2aab0*/  BSSY.RECONVERGENT B2, `(.L_x_3928) ;  /* 0x000002e000027945 */ /* 0x000fea0003800200 */
        /* <DEDUP_REMOVED lines=25> */
[----:B0-----:R-:W0:-:S15]  /*2ac50*/  DMUL R8, R4, 4.5 ;  /* 0x4012000004087828 */ /* 0x001e1e0000000000 */
[----:B------:R-:W-:-:S15]  /*2ac60*/  NOP ;  /* 0x0000000000007918 */ /* 0x000fde0000000000 */
[----:B------:R-:W-:-:S15]  /*2ac70*/  NOP ;  /* 0x0000000000007918 */ /* 0x000fde0000000000 */
[----:B------:R-:W-:-:S15]  /*2ac80*/  NOP ;  /* 0x0000000000007918 */ /* 0x000fde0000000000 */
[----:B------:R-:W-:-:S04]  /*2ac90*/  NOP ;  /* 0x0000000000007918 */ /* 0x000fc80000000000 */
[----:B0-----:R-:W0:-:S15]  /*2aca0*/  DFMA R20, R8, -R6, 4.5 ;  /* 0x401200000814742b */ /* 0x001e1e0000000806 */
        /* <DEDUP_REMOVED lines=9> */
[----:B------:R-:W-:Y:S01]  /*2ad40*/  MOV R5, R7 ;  /* 0x0000000700057202 */ /* 0x000fe20000000f00 */
[----:B------:R-:W-:Y:S01]  /*2ad50*/  IMAD.MOV.U32 R6, RZ, RZ, RZ ;  /* 0x000000ffff067224 */ /* 0x000fe200078e00ff */
[----:B------:R-:W-:Y:S01]  /*2ad60*/  MOV R0, 0x2ad90 ;  /* 0x0002ad9000007802 */ /* 0x000fe20000000f00 */
[----:B------:R-:W-:-:S07]  /*2ad70*/  IMAD.MOV.U32 R7, RZ, RZ, 0x40120000 ;  /* 0x40120000ff077424 */ /* 0x000fce00078e00ff */
[----:B------:R-:W-:Y:S05]  /*2ad80*/  CALL.REL.NOINC `($__internal_13_$__cuda_sm20_div_rn_f64_full) ;  /* 0x0000080c00247944 */ /* 0x000fea0003c00000 */
.L_x_3929:
[----:B------:R-:W-:Y:S05]  /*2ad90*/  BSYNC.RECONVERGENT B2 ;  /* 0x0000000000027941 */ /* 0x000fea0003800200 */
.L_x_3928:
[----:B------:R-:W0:Y:S02]  /*2ada0*/  DSETP.GEU.AND P0, PT, R18, R4, PT ;  /* 0x000000041200722a */ /* 0x000e240003f0e000 */
[----:B0-----:R-:W-:Y:S05]  /*2adb0*/  @!P0 BREAK.RELIABLE B0 ;  /* 0x0000000000008942 */ /* 0x001fea0003800100 */
[----:B------:R-:W-:Y:S05]  /*2adc0*/  @P0 BRA `(.L_x_3925) ;  /* 0x0000017c00400947 */ /* 0x000fea0003800000 */
[----:B------:R-:W-:Y:S01]  /*2add0*/  MOV R2, 0x55555555 ;  /* 0x5555555500027802 */ /* 0x000fe20000000f00 */
[----:B------:R-:W-:Y:S01]  /*2ade0*/  IMAD.MOV.U32 R3, RZ, RZ, -0x402aaaab ;  /* 0xbfd55555ff037424 */ /* 0x000fe200078e00ff */
[----:B------:R-:W-:Y:S01]  /*2adf0*/  MOV R5, 0x3fb55555 ;  /* 0x3fb5555500057802 */ /* 0x000fe20000000f00 */
[----:B------:R-:W-:Y:S01]  /*2ae00*/  IMAD.MOV.U32 R4, RZ, RZ, 0x55555555 ;  /* 0x55555555ff047424 */ /* 0x000fe200078e00ff */
[----:B------:R-:W-:Y:S01]  /*2ae10*/  MOV R8, 0xbda12f68 ;  /* 0xbda12f6800087802 */ /* 0x000fe20000000f00 */
[----:B------:R-:W-:Y:S01]  /*2ae20*/  IMAD.MOV.U32 R6, RZ, RZ, -0x36fe1a8c ;  /* 0xc901e574ff067424 */ /* 0x000fe200078e00ff */
[----:B------:R0:W-:Y:S01]  /*2ae30*/  STL.64 [R1], R2 ;  /* 0x0000000201007387 */ /* 0x0001e20000100a00 */
[----:B------:R-:W-:Y:S01]  /*2ae40*/  IMAD.MOV.U32 R7, RZ, RZ, -0x4071a8c6 ;  /* 0xbf8e573aff077424 */ /* 0x000fe200078e00ff */
[----:B------:R-:W-:Y:S01]  /*2ae50*/  MOV R19, 0x3f371de3 ;  /* 0x3f371de300137802 */ /* 0x000fe20000000f00 */
[----:B------:R-:W-:Y:S01]  /*2ae60*/  IMAD.MOV.U32 R9, RZ, RZ, 0x3f52f684 ;  /* 0x3f52f684ff097424 */ /* 0x000fe200078e00ff */
[----:B------:R1:W-:Y:S01]  /*2ae70*/  STL.64 [R1+0x8], R4 ;  /* 0x0000080401007387 */ /* 0x0003e20000100a00 */
[----:B------:R-:W-:Y:S01]  /*2ae80*/  IMAD.MOV.U32 R18, RZ, RZ, -0x5aa938cc ;  /* 0xa556c734ff127424 */ /* 0x000fe200078e00ff */
[----:B------:R-:W-:Y:S01]  /*2ae90*/  MOV R22, 0x92f7cd83 ;  /* 0x92f7cd8300167802 */ /* 0x000fe20000000f00 */
[----:B------:R-:W-:Y:S01]  /*2aea0*/  IMAD.MOV.U32 R20, RZ, RZ, -0x138d8c5 ;  /* 0xfec7273bff147424 */ /* 0x000fe200078e00ff */
[----:B------:R-:W-:Y:S01]  /*2aeb0*/  MOV R25, 0xbec25537 ;  /* 0xbec2553700197802 */ /* 0x000fe20000000f00 */
[----:B------:R-:W-:Y:S01]  /*2aec0*/  IMAD.MOV.U32 R21, RZ, RZ, -0x40d891fa ;  /* 0xbf276e06ff157424 */ /* 0x000fe200078e00ff */
[----:B------:R2:W-:Y:S01]  /*2aed0*/  STL.64 [R1+0x10], R6 ;  /* 0x0000100601007387 */ /* 0x0005e20000100a00 */
[----:B------:R-:W-:Y:S01]  /*2aee0*/  IMAD.MOV.U32 R23, RZ, RZ, 0x3f048c58 ;  /* 0x3f048c58ff177424 */ /* 0x000fe200078e00ff */
[----:B0-----:R-:W-:Y:S01]  /*2aef0*/  MOV R2, 0x1e4b4109 ;  /* 0x1e4b410900027802 */ /* 0x001fe20000000f00 */
[----:B------:R-:W-:Y:S01]  /*2af00*/  IMAD.MOV.U32 R24, RZ, RZ, 0x652afc2 ;  /* 0x0652afc2ff187424 */ /* 0x000fe200078e00ff */
[----:B------:R0:W-:Y:S01]  /*2af10*/  STL.64 [R1+0x18], R8 ;  /* 0x0000180801007387 */ /* 0x0001e20000100a00 */
[----:B------:R-:W-:Y:S01]  /*2af20*/  IMAD.MOV.U32 R26, RZ, RZ, -0xa6b394b ;  /* 0xf594c6b5ff1a7424 */ /* 0x000fe200078e00ff */
[----:B-1----:R-:W-:Y:S01]  /*2af30*/  MOV R5, 0xbe87b5f9 ;  /* 0xbe87b5f900057802 */ /* 0x002fe20000000f00 */
[----:B------:R-:W-:Y:S01]  /*2af40*/  IMAD.MOV.U32 R27, RZ, RZ, -0x4140e4de ;  /* 0xbebf1b22ff1b7424 */ /* 0x000fe200078e00ff */
[----:B------:R1:W-:Y:S01]  /*2af50*/  STL.64 [R1+0x20], R18 ;  /* 0x0000201201007387 */ /* 0x0003e20000100a00 */
[----:B------:R-:W-:Y:S01]  /*2af60*/  IMAD.MOV.U32 R3, RZ, RZ, 0x3eabd6d2 ;  /* 0x3eabd6d2ff037424 */ /* 0x000fe200078e00ff */
[----:B------:R-:W-:Y:S01]  /*2af70*/  MOV R29, 0xbe32d219 ;  /* 0xbe32d219001d7802 */ /* 0x000fe20000000f00 */
[----:B------:R-:W-:Y:S01]  /*2af80*/  IMAD.MOV.U32 R4, RZ, RZ, -0x5d2fb9a4 ;  /* 0xa2d0465cff047424 */ /* 0x000fe200078e00ff */
[----:B------:R3:W-:Y:S01]  /*2af90*/  STL.64 [R1+0x28], R20 ;  /* 0x0000281401007387 */ /* 0x0007e20000100a00 */
[----:B--2---:R-:W-:Y:S01]  /*2afa0*/  IMAD.MOV.U32 R6, RZ, RZ, -0x1480f261 ;  /* 0xeb7f0d9fff067424 */ /* 0x004fe200078e00ff */
[----:B------:R-:W-:Y:S01]  /*2afb0*/  FSETP.GEU.AND P1, PT, |R13|, 6.5827683646048100446e-37, PT ;  /* 0x036000000d00780b */ /* 0x000fe20003f2e200 */
[----:B------:R-:W-:Y:S01]  /*2afc0*/  IMAD.MOV.U32 R7, RZ, RZ, 0x3e3ccf5c ;  /* 0x3e3ccf5cff077424 */ /* 0x000fe200078e00ff */
[----:B0-----:R-:W-:Y:S01]  /*2afd0*/  MOV R8, 0x55c37c1c ;  /* 0x55c37c1c00087802 */ /* 0x001fe20000000f00 */
[----:B------:R-:W-:Y:S01]  /*2afe0*/  IMAD.MOV.U32 R9, RZ, RZ, 0x3e46097d ;  /* 0x3e46097dff097424 */ /* 0x000fe200078e00ff */
[----:B------:R0:W-:Y:S01]  /*2aff0*/  STL.64 [R1+0x30], R22 ;  /* 0x0000301601007387 */ /* 0x0001e20000100a00 */
[----:B------:R-:W-:Y:S01]  /*2b000*/  IMAD.MOV.U32 R28, RZ, RZ, 0x7c7a2faa ;  /* 0x7c7a2faaff1c7424 */ /* 0x000fe200078e00ff */
[----:B------:R-:W-:Y:S01]  /*2b010*/  BSSY.RECONVERGENT B2, `(.L_x_3930) ;  /* 0x0000747000027945 */ /* 0x000fe20003800200 */
[----:B-1----:R-:W-:Y:S01]  /*2b020*/  IMAD.MOV.U32 R18, RZ, RZ, -0x2db2a376 ;  /* 0xd24d5c8aff127424 */ /* 0x002fe200078e00ff */
[----:B------:R1:W-:Y:S01]  /*2b030*/  STL.64 [R1+0x38], R24 ;  /* 0x0000381801007387 */ /* 0x0003e20000100a00 */
[----:B------:R-:W-:Y:S01]  /*2b040*/  IMAD.MOV.U32 R19, RZ, RZ, 0x3e0f6e66 ;  /* 0x3e0f6e66ff137424 */ /* 0x000fe200078e00ff */
[----:B---3--:R-:W-:Y:S01]  /*2b050*/  MOV R20, 0x6edf2b0c ;  /* 0x6edf2b0c00147802 */ /* 0x008fe20000000f00 */
[----:B------:R-:W-:Y:S01]  /*2b060*/  IMAD.MOV.U32 R21, RZ, RZ, -0x4243f265 ;  /* 0xbdbc0d9bff157424 */ /* 0x000fe200078e00ff */
[----:B------:R2:W-:Y:S04]  /*2b070*/  STL.64 [R1+0x40], R26 ;  /* 0x0000401a01007387 */ /* 0x0005e80000100a00 */
[----:B------:R3:W-:Y:S01]  /*2b080*/  STL.64 [R1+0x48], R2 ;  /* 0x0000480201007387 */ /* 0x0007e20000100a00 */
[----:B0-----:R-:W-:Y:S01]  /*2b090*/  IMAD.MOV.U32 R22, RZ, RZ, -0x78cbfbd8 ;  /* 0x87340428ff167424 */ /* 0x001fe200078e00ff */
[----:B------:R-:W-:-:S02]  /*2b0a0*/  MOV R23, 0xbdd0070a ;  /* 0xbdd0070a00177802 */ /* 0x000fc40000000f00 */
[----:B------:R0:W-:Y:S01]  /*2b0b0*/  STL.64 [R1+0x50], R4 ;  /* 0x0000500401007387 */ /* 0x0001e20000100a00 */
[----:B-1----:R-:W-:Y:S02]  /*2b0c0*/  IMAD.MOV.U32 R24, RZ, RZ, 0x5c463659 ;  /* 0x5c463659ff187424 */ /* 0x002fe400078e00ff */
[----:B------:R-:W-:Y:S01]  /*2b0d0*/  IMAD.MOV.U32 R25, RZ, RZ, 0x3dbac947 ;  /* 0x3dbac947ff197424 */ /* 0x000fe200078e00ff */
[----:B--2---:R-:W-:Y:S01]  /*2b0e0*/  MOV R26, 0x1fd754a ;  /* 0x01fd754a001a7802 */ /* 0x004fe20000000f00 */
[----:B------:R-:W-:Y:S01]  /*2b0f0*/  IMAD.MOV.U32 R27, RZ, RZ, -0x4269e359 ;  /* 0xbd961ca7ff1b7424 */ /* 0x000fe200078e00ff */
[----:B------:R1:W-:Y:S01]  /*2b100*/  STL.64 [R1+0x58], R6 ;  /* 0x0000580601007387 */ /* 0x0003e20000100a00 */
[----:B---3--:R-:W-:Y:S01]  /*2b110*/  IMAD.MOV.U32 R2, RZ, RZ, 0x8f5eec2 ;  /* 0x08f5eec2ff027424 */ /* 0x008fe200078e00ff */
[----:B------:R-:W-:Y:S02]  /*2b120*/  MOV R3, 0x3d3ef980 ;  /* 0x3d3ef98000037802 */ /* 0x000fe40000000f00 */
[----:B------:R2:W-:Y:S01]  /*2b130*/  STL.64 [R1+0x60], R8 ;  /* 0x0000600801007387 */ /* 0x0005e20000100a00 */
[----:B0-----:R-:W-:-:S02]  /*2b140*/  IMAD.MOV.U32 R4, RZ, RZ, 0x59769d7d ;  /* 0x59769d7dff047424 */ /* 0x001fc400078e00ff */
        /* <DEDUP_REMOVED lines=18> */
[----:B0-----:R-:W-:Y:S02]  /*2b270*/  IMAD.MOV.U32 R22, RZ, RZ, 0x1c71c71c ;  /* 0x1c71c71cff167424 */ /* 0x001fe400078e00ff */
[----:B------:R-:W-:Y:S01]  /*2b280*/  IMAD.MOV.U32 R23, RZ, RZ, -0x40938e39 ;  /* 0xbf6c71c7ff177424 */ /* 0x000fe200078e00ff */
[----:B------:R0:W-:Y:S01]  /*2b290*/  STL.64 [R1+0xa0], R4 ;  /* 0x0000a00401007387 */ /* 0x0001e20000100a00 */
[----:B---3--:R-:W-:Y:S01]  /*2b2a0*/  MOV R24, 0x6b015ac0 ;  /* 0x6b015ac000187802 */ /* 0x008fe20000000f00 */
[----:B------:R-:W-:-:S02]  /*2b2b0*/  IMAD.MOV.U32 R25, RZ, RZ, 0x3f65ac05 ;  /* 0x3f65ac05ff197424 */ /* 0x000fc400078e00ff */
[----:B-1----:R-:W-:Y:S01]  /*2b2c0*/  IMAD.MOV.U32 R26, RZ, RZ, 0x6f09e723 ;  /* 0x6f09e723ff1a7424 */ /* 0x002fe200078e00ff */
[----:B------:R-:W-:Y:S01]  /*2b2d0*/  MOV R27, 0xbf50394f ;  /* 0xbf50394f001b7802 */ /* 0x000fe20000000f00 */
        /* <DEDUP_REMOVED lines=12> */
[----:B------:R-:W-:Y:S01]  /*2b3a0*/  IMAD.MOV.U32 R9, RZ, RZ, 0x3ee00a9c ;  /* 0x3ee00a9cff097424 */ /* 0x000fe200078e00ff */
[----:B0-----:R-:W-:Y:S02]  /*2b3b0*/  MOV R28, 0xcc629cba ;  /* 0xcc629cba001c7802 */ /* 0x001fe40000000f00 */
[----:B------:R0:W-:Y:S01]  /*2b3c0*/  STL.64 [R1+0xd0], R22 ;  /* 0x0000d01601007387 */ /* 0x0001e20000100a00 */
[----:B------:R-:W-:-:S03]  /*2b3d0*/  IMAD.MOV.U32 R29, RZ, RZ, -0x4144f421 ;  /* 0xbebb0bdfff1d7424 */ /* 0x000fc600078e00ff */
[----:B------:R3:W-:Y:S01]  /*2b3e0*/  STL.64 [R1+0xd8], R24 ;  /* 0x0000d81801007387 */ /* 0x0007e20000100a00 */
[----:B-1----:R-:W-:Y:S01]  /*2b3f0*/  IMAD.MOV.U32 R18, RZ, RZ, 0x30a8357c ;  /* 0x30a8357cff127424 */ /* 0x002fe200078e00ff */
[----:B------:R-:W-:Y:S02]  /*2b400*/  MOV R19, 0x3e33f592 ;  /* 0x3e33f59200137802 */ /* 0x000fe40000000f00 */
[----:B------:R1:W-:Y:S01]  /*2b410*/  STL.64 [R1+0xe0], R26 ;  /* 0x0000e01a01007387 */ /* 0x0003e20000100a00 */
[----:B--2---:R-:W-:Y:S02]  /*2b420*/  IMAD.MOV.U32 R20, RZ, RZ, -0x321c07b9 ;  /* 0xcde3f847ff147424 */ /* 0x004fe400078e00ff */
[----:B------:R-:W-:Y:S01]  /*2b430*/  IMAD.MOV.U32 R21, RZ, RZ, 0x3e8280f2 ;  /* 0x3e8280f2ff157424 */ /* 0x000fe200078e00ff */
[----:B------:R2:W-:Y:S01]  /*2b440*/  STL.64 [R1+0xe8], R2 ;  /* 0x0000e80201007387 */ /* 0x0005e20000100a00 */
[----:B0-----:R-:W-:Y:S01]  /*2b450*/  MOV R22, 0xcba8aee ;  /* 0x0cba8aee00167802 */ /* 0x001fe20000000f00 */
[----:B------:R-:W-:-:S02]  /*2b460*/  IMAD.MOV.U32 R23, RZ, RZ, -0x41911dc3 ;  /* 0xbe6ee23dff177424 */ /* 0x000fc400078e00ff */
[----:B------:R0:W-:Y:S01]  /*2b470*/  STL.64 [R1+0xf0], R4 ;  /* 0x0000f00401007387 */ /* 0x0001e20000100a00 */
[----:B---3--:R-:W-:Y:S01]  /*2b480*/  IMAD.MOV.U32 R24, RZ, RZ, 0x30de114c ;  /* 0x30de114cff187424 */ /* 0x008fe200078e00ff */
[----:B------:R-:W-:Y:S01]  /*2b490*/  MOV R25, 0x3e49aa7a ;  /* 0x3e49aa7a00197802 */ /* 0x000fe20000000f00 */
[----:B-1----:R-:W-:Y:S01]  /*2b4a0*/  IMAD.MOV.U32 R26, RZ, RZ, -0x35c5c885 ;  /* 0xca3a377bff1a7424 */ /* 0x002fe200078e00ff */
[----:B------:R1:W-:Y:S01]  /*2b4b0*/  STL.64 [R1+0xf8], R6 ;  /* 0x0000f80601007387 */ /* 0x0003e20000100a00 */
[----:B------:R-:W-:Y:S01]  /*2b4c0*/  IMAD.MOV.U32 R27, RZ, RZ, -0x424cb605 ;  /* 0xbdb349fbff1b7424 */ /* 0x000fe200078e00ff */
[----:B--2---:R-:W-:Y:S01]  /*2b4d0*/  MOV R2, 0xcff73d58 ;  /* 0xcff73d5800027802 */ /* 0x004fe20000000f00 */
[----:B------:R-:W-:Y:S01]  /*2b4e0*/  IMAD.MOV.U32 R3, RZ, RZ, -0x41eea9b2 ;  /* 0xbe11564eff037424 */ /* 0x000fe200078e00ff */
[----:B------:R2:W-:Y:S01]  /*2b4f0*/  STL.64 [R1+0x100], R8 ;  /* 0x0001000801007387 */ /* 0x0005e20000100a00 */
[----:B0-----:R-:W-:Y:S01]  /*2b500*/  IMAD.MOV.U32 R4, RZ, RZ, 0x4bf3c34e ;  /* 0x4bf3c34eff047424 */ /* 0x001fe200078e00ff */
[----:B------:R-:W-:-:S02]  /*2b510*/  MOV R5, 0x3dfc9b43 ;  /* 0x3dfc9b4300057802 */ /* 0x000fc40000000f00 */
[----:B------:R0:W-:Y:S01]  /*2b520*/  STL.64 [R1+0x108], R28 ;  /* 0x0001081c01007387 */ /* 0x0001e20000100a00 */
[----:B-1----:R-:W-:-:S03]  /*2b530*/  IMAD.MOV.U32 R6, RZ, RZ, 0x56f8ce45 ;  /* 0x56f8ce45ff067424 */ /* 0x002fc600078e00ff */
[----:B------:R1:W-:Y:S01]  /*2b540*/  STL.64 [R1+0x110], R18 ;  /* 0x0001101201007387 */ /* 0x0003e20000100a00 */
[----:B------:R-:W-:Y:S01]  /*2b550*/  IMAD.MOV.U32 R7, RZ, RZ, -0x422875b0 ;  /* 0xbdd78a50ff077424 */ /* 0x000fe200078e00ff */
[----:B--2---:R-:W-:Y:S01]  /*2b560*/  MOV R8, 0xa466db9e ;  /* 0xa466db9e00087802 */ /* 0x004fe20000000f00 */
[----:B------:R-:W-:Y:S01]  /*2b570*/  IMAD.MOV.U32 R9, RZ, RZ, 0x3d3113e3 ;  /* 0x3d3113e3ff097424 */ /* 0x000fe200078e00ff */
[----:B------:R2:W-:Y:S01]  /*2b580*/  STL.64 [R1+0x118], R20 ;  /* 0x0001181401007387 */ /* 0x0005e20000100a00 */
[----:B0-----:R-:W-:Y:S01]  /*2b590*/  IMAD.MOV.U32 R28, RZ, RZ, -0x3aabf15e ;  /* 0xc5540ea2ff1c7424 */ /* 0x001fe200078e00ff */
[----:B------:R-:W-:Y:S02]  /*2b5a0*/  MOV R29, 0x3d9f8041 ;  /* 0x3d9f8041001d7802 */ /* 0x000fe40000000f00 */
[----:B------:R0:W-:Y:S01]  /*2b5b0*/  STL.64 [R1+0x120], R22 ;  /* 0x0001201601007387 */ /* 0x0001e20000100a00 */
[----:B-1----:R-:W-:-:S03]  /*2b5c0*/  IMAD.MOV.U32 R18, RZ, RZ, -0x54b9f75 ;  /* 0xfab4608bff127424 */ /* 0x002fc600078e00ff */
[----:B------:R1:W-:Y:S01]  /*2b5d0*/  STL.64 [R1+0x128], R24 ;  /* 0x0001281801007387 */ /* 0x0003e20000100a00 */
[----:B------:R-:W-:-:S03]  /*2b5e0*/  IMAD.MOV.U32 R19, RZ, RZ, -0x4276330e ;  /* 0xbd89ccf2ff137424 */ /* 0x000fc600078e00ff */
[----:B------:R3:W-:Y:S01]  /*2b5f0*/  STL.64 [R1+0x130], R26 ;  /* 0x0001301a01007387 */ /* 0x0007e20000100a00 */
[----:B--2---:R-:W-:Y:S01]  /*2b600*/  MOV R20, 0xa10cd82 ;  /* 0x0a10cd8200147802 */ /* 0x004fe20000000f00 */
[----:B------:R-:W-:Y:S02]  /*2b610*/  IMAD.MOV.U32 R21, RZ, RZ, 0x3d651958 ;  /* 0x3d651958ff157424 */ /* 0x000fe400078e00ff */
[----:B------:R2:W-:Y:S01]  /*2b620*/  STL.64 [R1+0x138], R2 ;  /* 0x0001380201007387 */ /* 0x0005e20000100a00 */
[----:B0-----:R-:W-:Y:S01]  /*2b630*/  IMAD.MOV.U32 R22, RZ, RZ, 0x5dcd1851 ;  /* 0x5dcd1851ff167424 */ /* 0x001fe200078e00ff */
[----:B------:R-:W-:Y:S02]  /*2b640*/  MOV R23, 0xbcaf3b7a ;  /* 0xbcaf3b7a00177802 */ /* 0x000fe40000000f00 */
[----:B------:R0:W-:Y:S01]  /*2b650*/  STL.64 [R1+0x140], R4 ;  /* 0x0001400401007387 */ /* 0x0001e20000100a00 */
[----:B-1----:R-:W-:Y:S02]  /*2b660*/  IMAD.MOV.U32 R24, RZ, RZ, 0x448455ea ;  /* 0x448455eaff187424 */ /* 0x002fe400078e00ff */
[----:B------:R-:W-:Y:S01]  /*2b670*/  IMAD.MOV.U32 R25, RZ, RZ, -0x42d3f975 ;  /* 0xbd2c068bff197424 */ /* 0x000fe200078e00ff */
[----:B---3--:R-:W-:Y:S01]  /*2b680*/  MOV R26, 0xef5c1827 ;  /* 0xef5c1827001a7802 */ /* 0x008fe20000000f00 */
[----:B------:R-:W-:Y:S01]  /*2b690*/  IMAD.MOV.U32 R27, RZ, RZ, 0x3d16d8a9 ;  /* 0x3d16d8a9ff1b7424 */ /* 0x000fe200078e00ff */
[----:B------:R1:W-:Y:S01]  /*2b6a0*/  STL.64 [R1+0x148], R6 ;  /* 0x0001480601007387 */ /* 0x0003e20000100a00 */
[----:B--2---:R-:W-:Y:S01]  /*2b6b0*/  IMAD.MOV.U32 R2, RZ, RZ, 0x783db2a2 ;  /* 0x783db2a2ff027424 */ /* 0x004fe200078e00ff */
[----:B------:R-:W-:-:S02]  /*2b6c0*/  MOV R3, 0xbcf29b03 ;  /* 0xbcf29b0300037802 */ /* 0x000fc40000000f00 */
[----:B------:R2:W-:Y:S01]  /*2b6d0*/  STL.64 [R1+0x150], R8 ;  /* 0x0001500801007387 */ /* 0x0005e20000100a00 */
[----:B0-----:R-:W-:Y:S02]  /*2b6e0*/  IMAD.MOV.U32 R4, RZ, RZ, 0x3b990ee6 ;  /* 0x3b990ee6ff047424 */ /* 0x001fe400078e00ff */
[----:B------:R-:W-:Y:S01]  /*2b6f0*/  IMAD.MOV.U32 R5, RZ, RZ, 0x3f70ee64 ;  /* 0x3f70ee64ff057424 */ /* 0x000fe200078e00ff */
[----:B------:R0:W-:Y:S01]  /*2b700*/  STL.64 [R1+0x158], R28 ;  /* 0x0001581c01007387 */ /* 0x0001e20000100a00 */
[----:B-1----:R-:W-:Y:S01]  /*2b710*/  MOV R6, 0x8edab4c8 ;  /* 0x8edab4c800067802 */ /* 0x002fe20000000f00 */
[----:B------:R-:W-:Y:S02]  /*2b720*/  IMAD.MOV.U32 R7, RZ, RZ, -0x409a08da ;  /* 0xbf65f726ff077424 */ /* 0x000fe400078e00ff */
[----:B------:R1:W-:Y:S01]  /*2b730*/  STL.64 [R1+0x160], R18 ;  /* 0x0001601201007387 */ /* 0x0003e20000100a00 */
[----:B--2---:R-:W-:Y:S01]  /*2b740*/  IMAD.MOV.U32 R8, RZ, RZ, -0x3291620 ;  /* 0xfcd6e9e0ff087424 */ /* 0x004fe200078e00ff */
[----:B------:R-:W-:-:S02]  /*2b750*/  MOV R9, 0x3f4948b0 ;  /* 0x3f4948b000097802 */ /* 0x000fc40000000f00 */
[----:B------:R2:W-:Y:S01]  /*2b760*/  STL.64 [R1+0x168], R20 ;  /* 0x0001681401007387 */ /* 0x0005e20000100a00 */
[----:B0-----:R-:W-:-:S03]  /*2b770*/  IMAD.MOV.U32 R28, RZ, RZ, -0x5770b96a ;  /* 0xa88f4696ff1c7424 */ /* 0x001fc600078e00ff */
        /* <DEDUP_REMOVED lines=28> */
[----:B------:R-:W-:Y:S01]  /*2b940*/  IMAD.MOV.U32 R9, RZ, RZ, -0x41b1bc8d ;  /* 0xbe4e4373ff097424 */ /* 0x000fe200078e00ff */
[----:B0-----:R-:W-:Y:S02]  /*2b950*/  MOV R28, 0x55e25360 ;  /* 0x55e25360001c7802 */ /* 0x001fe40000000f00 */
[----:B------:R0:W-:Y:S01]  /*2b960*/  STL.64 [R1+0x1c0], R22 ;  /* 0x0001c01601007387 */ /* 0x0001e20000100a00 */
[----:B------:R-:W-:-:S03]  /*2b970*/  IMAD.MOV.U32 R29, RZ, RZ, 0x3e3ac0d4 ;  /* 0x3e3ac0d4ff1d7424 */ /* 0x000fc600078e00ff */
[----:B------:R3:W-:Y:S01]  /*2b980*/  STL.64 [R1+0x1c8], R24 ;  /* 0x0001c81801007387 */ /* 0x0007e20000100a00 */
[----:B-1----:R-:W-:Y:S01]  /*2b990*/  IMAD.MOV.U32 R18, RZ, RZ, 0x29460138 ;  /* 0x29460138ff127424 */ /* 0x002fe200078e00ff */
[----:B------:R-:W-:Y:S02]  /*2b9a0*/  MOV R19, 0xbe177c58 ;  /* 0xbe177c5800137802 */ /* 0x000fe40000000f00 */
[----:B------:R1:W-:Y:S01]  /*2b9b0*/  STL.64 [R1+0x1d0], R26 ;  /* 0x0001d01a01007387 */ /* 0x0003e20000100a00 */
[----:B--2---:R-:W-:Y:S02]  /*2b9c0*/  IMAD.MOV.U32 R20, RZ, RZ, 0x74f638bb ;  /* 0x74f638bbff147424 */ /* 0x004fe400078e00ff */
[----:B------:R-:W-:Y:S01]  /*2b9d0*/  IMAD.MOV.U32 R21, RZ, RZ, 0x3d709627 ;  /* 0x3d709627ff157424 */ /* 0x000fe200078e00ff */
[----:B------:R2:W-:Y:S01]  /*2b9e0*/  STL.64 [R1+0x1d8], R2 ;  /* 0x0001d80201007387 */ /* 0x0005e20000100a00 */
[----:B0-----:R-:W-:Y:S01]  /*2b9f0*/  MOV R22, 0x6c188672 ;  /* 0x6c18867200167802 */ /* 0x001fe20000000f00 */
[----:B------:R-:W-:-:S02]  /*2ba00*/  IMAD.MOV.U32 R23, RZ, RZ, 0x3de1b105 ;  /* 0x3de1b105ff177424 */ /* 0x000fc400078e00ff */
[----:B------:R0:W-:Y:S01]  /*2ba10*/  STL.64 [R1+0x1e0], R4 ;  /* 0x0001e00401007387 */ /* 0x0001e20000100a00 */
[----:B---3--:R-:W-:Y:S01]  /*2ba20*/  IMAD.MOV.U32 R24, RZ, RZ, -0x2439ec8f ;  /* 0xdbc61371ff187424 */ /* 0x008fe200078e00ff */
[----:B------:R-:W-:Y:S01]  /*2ba30*/  MOV R25, 0xbdce9778 ;  /* 0xbdce977800197802 */ /* 0x000fe20000000f00 */
[----:B-1----:R-:W-:Y:S01]  /*2ba40*/  IMAD.MOV.U32 R26, RZ, RZ, 0x34225759 ;  /* 0x34225759ff1a7424 */ /* 0x002fe200078e00ff */
        /* <DEDUP_REMOVED lines=10> */
[----:B------:R-:W-:Y:S01]  /*2baf0*/  IMAD.MOV.U32 R7, RZ, RZ, 0x3d60675f ;  /* 0x3d60675fff077424 */ /* 0x000fe200078e00ff */
[----:B--2---:R-:W-:Y:S01]  /*2bb00*/  MOV R8, 0x82b001e8 ;  /* 0x82b001e800087802 */ /* 0x004fe20000000f00 */
[----:B------:R-:W-:Y:S01]  /*2bb10*/  IMAD.MOV.U32 R9, RZ, RZ, -0x42c41e9f ;  /* 0xbd3be161ff097424 */ /* 0x000fe200078e00ff */
[----:B------:R2:W-:Y:S01]  /*2bb20*/  STL.64 [R1+0x208], R20 ;  /* 0x0002081401007387 */ /* 0x0005e20000100a00 */
[----:B0-----:R-:W-:Y:S01]  /*2bb30*/  IMAD.MOV.U32 R28, RZ, RZ, 0x2a398b8f ;  /* 0x2a398b8fff1c7424 */ /* 0x001fe200078e00ff */
[----:B------:R-:W-:Y:S02]  /*2bb40*/  MOV R29, 0x3c75d3b4 ;  /* 0x3c75d3b4001d7802 */ /* 0x000fe40000000f00 */
[----:B------:R0:W-:Y:S01]  /*2bb50*/  STL.64 [R1+0x210], R22 ;  /* 0x0002101601007387 */ /* 0x0001e20000100a00 */
[----:B-1----:R-:W-:-:S03]  /*2bb60*/  IMAD.MOV.U32 R18, RZ, RZ, 0x637bc2b8 ;  /* 0x637bc2b8ff127424 */ /* 0x002fc600078e00ff */
[----:B------:R1:W-:Y:S01]  /*2bb70*/  STL.64 [R1+0x218], R24 ;  /* 0x0002181801007387 */ /* 0x0003e20000100a00 */
[----:B------:R-:W-:-:S03]  /*2bb80*/  IMAD.MOV.U32 R19, RZ, RZ, 0x3d03f2fe ;  /* 0x3d03f2feff137424 */ /* 0x000fc600078e00ff */
[----:B------:R3:W-:Y:S01]  /*2bb90*/  STL.64 [R1+0x220], R26 ;  /* 0x0002201a01007387 */ /* 0x0007e20000100a00 */
[----:B--2---:R-:W-:Y:S01]  /*2bba0*/  MOV R20, 0x3b34e2b6 ;  /* 0x3b34e2b600147802 */ /* 0x004fe20000000f00 */
[----:B------:R-:W-:Y:S02]  /*2bbb0*/  IMAD.MOV.U32 R21, RZ, RZ, 0x3f4547d9 ;  /* 0x3f4547d9ff157424 */ /* 0x000fe400078e00ff */
[----:B------:R2:W-:Y:S01]  /*2bbc0*/  STL.64 [R1+0x228], R2 ;  /* 0x0002280201007387 */ /* 0x0005e20000100a00 */
[----:B0-----:R-:W-:Y:S01]  /*2bbd0*/  IMAD.MOV.U32 R22, RZ, RZ, 0x465fa859 ;  /* 0x465fa859ff167424 */ /* 0x001fe200078e00ff */
[----:B------:R-:W-:Y:S02]  /*2bbe0*/  MOV R23, 0x3f2e13ce ;  /* 0x3f2e13ce00177802 */ /* 0x000fe40000000f00 */
[----:B------:R0:W-:Y:S01]  /*2bbf0*/  STL.64 [R1+0x230], R4 ;  /* 0x0002300401007387 */ /* 0x0001e20000100a00 */
[----:B-1----:R-:W-:Y:S02]  /*2bc00*/  IMAD.MOV.U32 R24, RZ, RZ, -0x77483600 ;  /* 0x88b7ca00ff187424 */ /* 0x002fe400078e00ff */
[----:B------:R-:W-:Y:S01]  /*2bc10*/  IMAD.MOV.U32 R25, RZ, RZ, -0x40c1404f ;  /* 0xbf3ebfb1ff197424 */ /* 0x000fe200078e00ff */
[----:B---3--:R-:W-:Y:S01]  /*2bc20*/  MOV R26, 0x5bf2d984 ;  /* 0x5bf2d984001a7802 */ /* 0x008fe20000000f00 */
[----:B------:R-:W-:Y:S01]  /*2bc30*/  IMAD.MOV.U32 R27, RZ, RZ, 0x3f318b9b ;  /* 0x3f318b9bff1b7424 */ /* 0x000fe200078e00ff */
[----:B------:R1:W-:Y:S01]  /*2bc40*/  STL.64 [R1+0x238], R6 ;  /* 0x0002380601007387 */ /* 0x0003e20000100a00 */
[----:B--2---:R-:W-:Y:S01]  /*2bc50*/  IMAD.MOV.U32 R2, RZ, RZ, -0x5d64a263 ;  /* 0xa29b5d9dff027424 */ /* 0x004fe200078e00ff */
[----:B------:R-:W-:-:S02]  /*2bc60*/  MOV R3, 0xbf13d2a3 ;  /* 0xbf13d2a300037802 */ /* 0x000fc40000000f00 */
[----:B------:R2:W-:Y:S01]  /*2bc70*/  STL.64 [R1+0x240], R8 ;  /* 0x0002400801007387 */ /* 0x0005e20000100a00 */
[----:B0-----:R-:W-:Y:S02]  /*2bc80*/  IMAD.MOV.U32 R4, RZ, RZ, 0x1871f27a ;  /* 0x1871f27aff047424 */ /* 0x001fe400078e00ff */
[----:B------:R-:W-:Y:S01]  /*2bc90*/  IMAD.MOV.U32 R5, RZ, RZ, -0x416fead6 ;  /* 0xbe90152aff057424 */ /* 0x000fe200078e00ff */
[----:B------:R0:W-:Y:S01]  /*2bca0*/  STL.64 [R1+0x248], R28 ;  /* 0x0002481c01007387 */ /* 0x0001e20000100a00 */
[----:B-1----:R-:W-:Y:S01]  /*2bcb0*/  MOV R6, 0x62204ef4 ;  /* 0x62204ef400067802 */ /* 0x002fe20000000f00 */
[----:B------:R-:W-:Y:S02]  /*2bcc0*/  IMAD.MOV.U32 R7, RZ, RZ, 0x3ee73df4 ;  /* 0x3ee73df4ff077424 */ /* 0x000fe400078e00ff */
[----:B------:R1:W-:Y:S01]  /*2bcd0*/  STL.64 [R1+0x250], R18 ;  /* 0x0002501201007387 */ /* 0x0003e20000100a00 */
[----:B--2---:R-:W-:Y:S01]  /*2bce0*/  IMAD.MOV.U32 R8, RZ, RZ, 0x27b3f020 ;  /* 0x27b3f020ff087424 */ /* 0x004fe200078e00ff */
[----:B------:R-:W-:-:S02]  /*2bcf0*/  MOV R9, 0xbed7cd6f ;  /* 0xbed7cd6f00097802 */ /* 0x000fc40000000f00 */
        /* <DEDUP_REMOVED lines=33> */
[----:B------:R-:W-:-:S03]  /*2bf10*/  IMAD.MOV.U32 R29, RZ, RZ, -0x4247ed2d ;  /* 0xbdb812d3ff1d7424 */ /* 0x000fc600078e00ff */
[----:B------:R3:W-:Y:S01]  /*2bf20*/  STL.64 [R1+0x2b8], R24 ;  /* 0x0002b81801007387 */ /* 0x0007e20000100a00 */
[----:B-1----:R-:W-:Y:S01]  /*2bf30*/  IMAD.MOV.U32 R18, RZ, RZ, -0x583e5998 ;  /* 0xa7c1a668ff127424 */ /* 0x002fe200078e00ff */
[----:B------:R-:W-:Y:S02]  /*2bf40*/  MOV R19, 0x3da587d7 ;  /* 0x3da587d700137802 */ /* 0x000fe40000000f00 */
[----:B------:R1:W-:Y:S01]  /*2bf50*/  STL.64 [R1+0x2c0], R26 ;  /* 0x0002c01a01007387 */ /* 0x0003e20000100a00 */
[----:B--2---:R-:W-:Y:S02]  /*2bf60*/  IMAD.MOV.U32 R20, RZ, RZ, -0x20d1474a ;  /* 0xdf2eb8b6ff147424 */ /* 0x004fe400078e00ff */
[----:B------:R-:W-:Y:S01]  /*2bf70*/  IMAD.MOV.U32 R21, RZ, RZ, -0x427cd717 ;  /* 0xbd8328e9ff157424 */ /* 0x000fe200078e00ff */
[----:B------:R2:W-:Y:S01]  /*2bf80*/  STL.64 [R1+0x2c8], R2 ;  /* 0x0002c80201007387 */ /* 0x0005e20000100a00 */
[----:B0-----:R-:W-:Y:S01]  /*2bf90*/  MOV R22, 0xdbaa3443 ;  /* 0xdbaa344300167802 */ /* 0x001fe20000000f00 */
[----:B------:R-:W-:-:S02]  /*2bfa0*/  IMAD.MOV.U32 R23, RZ, RZ, 0x3c91e54c ;  /* 0x3c91e54cff177424 */ /* 0x000fc400078e00ff */
[----:B------:R0:W-:Y:S01]  /*2bfb0*/  STL.64 [R1+0x2d0], R4 ;  /* 0x0002d00401007387 */ /* 0x0001e20000100a00 */
[----:B---3--:R-:W-:Y:S01]  /*2bfc0*/  IMAD.MOV.U32 R24, RZ, RZ, 0x46a086e5 ;  /* 0x46a086e5ff187424 */ /* 0x008fe200078e00ff */
[----:B------:R-:W-:Y:S01]  /*2bfd0*/  MOV R25, 0x3d4def3f ;  /* 0x3d4def3f00197802 */ /* 0x000fe20000000f00 */
[----:B-1----:R-:W-:Y:S01]  /*2bfe0*/  IMAD.MOV.U32 R26, RZ, RZ, -0x2c94b624 ;  /* 0xd36b49dcff1a7424 */ /* 0x002fe200078e00ff */
[----:B------:R1:W-:Y:S01]  /*2bff0*/  STL.64 [R1+0x2d8], R6 ;  /* 0x0002d80601007387 */ /* 0x0003e20000100a00 */
[----:B------:R-:W-:Y:S01]  /*2c000*/  IMAD.MOV.U32 R27, RZ, RZ, -0x42c5b272 ;  /* 0xbd3a4d8eff1b7424 */ /* 0x000fe200078e00ff */
[----:B--2---:R-:W-:Y:S01]  /*2c010*/  MOV R2, 0x8dcfddd0 ;  /* 0x8dcfddd000027802 */ /* 0x004fe20000000f00 */
[----:B------:R-:W-:Y:S01]  /*2c020*/  IMAD.MOV.U32 R3, RZ, RZ, 0x3d17075e ;  /* 0x3d17075eff037424 */ /* 0x000fe200078e00ff */
[----:B------:R2:W-:Y:S01]  /*2c030*/  STL.64 [R1+0x2e0], R8 ;  /* 0x0002e00801007387 */ /* 0x0005e20000100a00 */
[----:B0-----:R-:W-:Y:S01]  /*2c040*/  IMAD.MOV.U32 R4, RZ, RZ, 0x2da7bf9 ;  /* 0x02da7bf9ff047424 */ /* 0x001fe200078e00ff */
        /* <DEDUP_REMOVED lines=8> */
[----:B0-----:R-:W-:Y:S01]  /*2c0d0*/  IMAD.MOV.U32 R28, RZ, RZ, -0x1e210630 ;  /* 0xe1def9d0ff1c7424 */ /* 0x001fe200078e00ff */
[----:B------:R-:W-:Y:S02]  /*2c0e0*/  MOV R29, 0xbeb88f2a ;  /* 0xbeb88f2a001d7802 */ /* 0x000fe40000000f00 */
[----:B------:R0:W-:Y:S01]  /*2c0f0*/  STL.64 [R1+0x300], R22 ;  /* 0x0003001601007387 */ /* 0x0001e20000100a00 */
[----:B-1----:R-:W-:-:S03]  /*2c100*/  IMAD.MOV.U32 R18, RZ, RZ, -0x4b731fa8 ;  /* 0xb48ce058ff127424 */ /* 0x002fc600078e00ff */
[----:B------:R1:W-:Y:S01]  /*2c110*/  STL.64 [R1+0x308], R24 ;  /* 0x0003081801007387 */ /* 0x0003e20000100a00 */
[----:B------:R-:W-:-:S03]  /*2c120*/  IMAD.MOV.U32 R19, RZ, RZ, 0x3f116908 ;  /* 0x3f116908ff137424 */ /* 0x000fc600078e00ff */
[----:B------:R3:W-:Y:S01]  /*2c130*/  STL.64 [R1+0x310], R26 ;  /* 0x0003101a01007387 */ /* 0x0007e20000100a00 */
[----:B--2---:R-:W-:Y:S01]  /*2c140*/  MOV R20, 0xd902bcad ;  /* 0xd902bcad00147802 */ /* 0x004fe20000000f00 */
[----:B------:R-:W-:Y:S02]  /*2c150*/  IMAD.MOV.U32 R21, RZ, RZ, -0x40fb31c1 ;  /* 0xbf04ce3fff157424 */ /* 0x000fe400078e00ff */
[----:B------:R2:W-:Y:S01]  /*2c160*/  STL.64 [R1+0x318], R2 ;  /* 0x0003180201007387 */ /* 0x0005e20000100a00 */
[----:B0-----:R-:W-:Y:S01]  /*2c170*/  IMAD.MOV.U32 R22, RZ, RZ, 0x2846e81 ;  /* 0x02846e81ff167424 */ /* 0x001fe200078e00ff */
[----:B------:R-:W-:Y:S02]  /*2c180*/  MOV R23, 0x3ee7db4c ;  /* 0x3ee7db4c00177802 */ /* 0x000fe40000000f00 */
[----:B------:R0:W-:Y:S01]  /*2c190*/  STL.64 [R1+0x320], R4 ;  /* 0x0003200401007387 */ /* 0x0001e20000100a00 */
[----:B-1----:R-:W-:Y:S02]  /*2c1a0*/  IMAD.MOV.U32 R24, RZ, RZ, 0x5b7cb45e ;  /* 0x5b7cb45eff187424 */ /* 0x002fe400078e00ff */
[----:B------:R-:W-:Y:S01]  /*2c1b0*/  IMAD.MOV.U32 R25, RZ, RZ, 0x3df13b3c ;  /* 0x3df13b3cff197424 */ /* 0x000fe200078e00ff */
[----:B---3--:R-:W-:Y:S01]  /*2c1c0*/  MOV R26, 0x74985d3f ;  /* 0x74985d3f001a7802 */ /* 0x008fe20000000f00 */
[----:B------:R-:W-:Y:S01]  /*2c1d0*/  IMAD.MOV.U32 R27, RZ, RZ, -0x41438e40 ;  /* 0xbebc71c0ff1b7424 */ /* 0x000fe200078e00ff */
[----:B------:R1:W-:Y:S01]  /*2c1e0*/  STL.64 [R1+0x328], R6 ;  /* 0x0003280601007387 */ /* 0x0003e20000100a00 */
[----:B--2---:R-:W-:Y:S01]  /*2c1f0*/  IMAD.MOV.U32 R2, RZ, RZ, -0x60f6e9b4 ;  /* 0x9f09164cff027424 */ /* 0x004fe200078e00ff */
[----:B------:R-:W-:-:S02]  /*2c200*/  MOV R3, 0x3eade37d ;  /* 0x3eade37d00037802 */ /* 0x000fc40000000f00 */
[----:B------:R2:W-:Y:S01]  /*2c210*/  STL.64 [R1+0x330], R8 ;  /* 0x0003300801007387 */ /* 0x0005e20000100a00 */
[----:B0-----:R-:W-:Y:S02]  /*2c220*/  IMAD.MOV.U32 R4, RZ, RZ, -0x30cceac4 ;  /* 0xcf33153cff047424 */ /* 0x001fe400078e00ff */
        /* <DEDUP_REMOVED lines=18> */
[----:B0-----:R-:W-:Y:S02]  /*2c350*/  IMAD.MOV.U32 R22, RZ, RZ, 0x12618752 ;  /* 0x12618752ff167424 */ /* 0x001fe400078e00ff */
[----:B------:R-:W-:Y:S01]  /*2c360*/  IMAD.MOV.U32 R23, RZ, RZ, -0x4204eb0e ;  /* 0xbdfb14f2ff177424 */ /* 0x000fe200078e00ff */
[----:B------:R0:W-:Y:S01]  /*2c370*/  STL.64 [R1+0x370], R4 ;  /* 0x0003700401007387 */ /* 0x0001e20000100a00 */
[----:B---3--:R-:W-:Y:S01]  /*2c380*/  MOV R24, 0xbca7ce93 ;  /* 0xbca7ce9300187802 */ /* 0x008fe20000000f00 */
[----:B------:R-:W-:-:S02]  /*2c390*/  IMAD.MOV.U32 R25, RZ, RZ, 0x3de9911d ;  /* 0x3de9911dff197424 */ /* 0x000fc400078e00ff */
[----:B-1----:R-:W-:Y:S01]  /*2c3a0*/  IMAD.MOV.U32 R26, RZ, RZ, -0x3a1dd552 ;  /* 0xc5e22aaeff1a7424 */ /* 0x002fe200078e00ff */
[----:B------:R-:W-:Y:S01]  /*2c3b0*/  MOV R27, 0xbdc7f2fa ;  /* 0xbdc7f2fa001b7802 */ /* 0x000fe20000000f00 */
[----:B------:R1:W-:Y:S01]  /*2c3c0*/  STL.64 [R1+0x378], R6 ;  /* 0x0003780601007387 */ /* 0x0003e20000100a00 */
[----:B--2---:R-:W-:Y:S02]  /*2c3d0*/  IMAD.MOV.U32 R2, RZ, RZ, -0x6f0b6555 ;  /* 0x90f49aabff027424 */ /* 0x004fe400078e00ff */
[----:B------:R-:W-:Y:S01]  /*2c3e0*/  IMAD.MOV.U32 R3, RZ, RZ, 0x3cd70880 ;  /* 0x3cd70880ff037424 */ /* 0x000fe200078e00ff */
        /* <DEDUP_REMOVED lines=31> */
[----:B0-----:R-:W-:Y:S01]  /*2c5e0*/  IMAD.MOV.U32 R4, RZ, RZ, -0xdf7f7f2 ;  /* 0xf208080eff047424 */ /* 0x001fe200078e00ff */
[----:B------:R-:W-:-:S02]  /*2c5f0*/  MOV R5, 0x3e830bdc ;  /* 0x3e830bdc00057802 */ /* 0x000fc40000000f00 */
[----:B------:R0:W-:Y:S01]  /*2c600*/  STL.64 [R1+0x3d8], R28 ;  /* 0x0003d81c01007387 */ /* 0x0001e20000100a00 */
[----:B-1----:R-:W-:-:S03]  /*2c610*/  IMAD.MOV.U32 R6, RZ, RZ, -0x3e4c33ca ;  /* 0xc1b3cc36ff067424 */ /* 0x002fc600078e00ff */
[----:B------:R1:W-:Y:S01]  /*2c620*/  STL.64 [R1+0x3e0], R18 ;  /* 0x0003e01201007387 */ /* 0x0003e20000100a00 */
[----:B------:R-:W-:Y:S01]  /*2c630*/  IMAD.MOV.U32 R7, RZ, RZ, -0x41137dc1 ;  /* 0xbeec823fff077424 */ /* 0x000fe200078e00ff */
[----:B--2---:R-:W-:Y:S01]  /*2c640*/  MOV R8, 0x29150428 ;  /* 0x2915042800087802 */ /* 0x004fe20000000f00 */
[----:B------:R-:W-:Y:S01]  /*2c650*/  IMAD.MOV.U32 R9, RZ, RZ, 0x3ee0d0e2 ;  /* 0x3ee0d0e2ff097424 */ /* 0x000fe200078e00ff */
[----:B------:R2:W-:Y:S01]  /*2c660*/  STL.64 [R1+0x3e8], R20 ;  /* 0x0003e81401007387 */ /* 0x0005e20000100a00 */
[----:B0-----:R-:W-:Y:S01]  /*2c670*/  IMAD.MOV.U32 R28, RZ, RZ, 0x19652fd9 ;  /* 0x19652fd9ff1c7424 */ /* 0x001fe200078e00ff */
        /* <DEDUP_REMOVED lines=9> */
[----:B0-----:R-:W-:Y:S01]  /*2c710*/  IMAD.MOV.U32 R22, RZ, RZ, -0x4132f3f1 ;  /* 0xbecd0c0fff167424 */ /* 0x001fe200078e00ff */
        /* <DEDUP_REMOVED lines=11> */
[----:B------:R-:W-:Y:S01]  /*2c7d0*/  IMAD.MOV.U32 R5, RZ, RZ, 0x3e2b2a3a ;  /* 0x3e2b2a3aff057424 */ /* 0x000fe200078e00ff */
[----:B------:R0:W-:Y:S01]  /*2c7e0*/  STL.64 [R1+0x428], R28 ;  /* 0x0004281c01007387 */ /* 0x0001e20000100a00 */
[----:B-1----:R-:W-:Y:S01]  /*2c7f0*/  MOV R6, 0x2d677057 ;  /* 0x2d67705700067802 */ /* 0x002fe20000000f00 */
[----:B------:R-:W-:Y:S02]  /*2c800*/  IMAD.MOV.U32 R7, RZ, RZ, -0x41f50f0d ;  /* 0xbe0af0f3ff077424 */ /* 0x000fe400078e00ff */
[----:B------:R1:W-:Y:S01]  /*2c810*/  STL.64 [R1+0x430], R18 ;  /* 0x0004301201007387 */ /* 0x0003e20000100a00 */
[----:B--2---:R-:W-:Y:S01]  /*2c820*/  IMAD.MOV.U32 R8, RZ, RZ, 0x60bd9bda ;  /* 0x60bd9bdaff087424 */ /* 0x004fe200078e00ff */
        /* <DEDUP_REMOVED lines=14> */
[----:B------:R0:W-:Y:S01]  /*2c910*/  STL.64 [R1+0x460], R4 ;  /* 0x0004600401007387 */ /* 0x0001e20000100a00 */
[----:B---3--:R-:W-:Y:S01]  /*2c920*/  MOV R24, 0x90f18db ;  /* 0x090f18db00187802 */ /* 0x008fe20000000f00 */
[----:B------:R-:W-:-:S02]  /*2c930*/  IMAD.MOV.U32 R25, RZ, RZ, -0x428ab295 ;  /* 0xbd754d6bff197424 */ /* 0x000fc400078e00ff */
        /* <DEDUP_REMOVED lines=9> */
[----:B-1----:R-:W-:Y:S01]  /*2c9d0*/  IMAD.MOV.U32 R6, RZ, RZ, -0x424684b8 ;  /* 0xbdb97b48ff067424 */ /* 0x002fe200078e00ff */
[----:B------:R-:W-:-:S02]  /*2c9e0*/  MOV R7, 0xbf436773 ;  /* 0xbf43677300077802 */ /* 0x000fc40000000f00 */
[----:B------:R1:W-:Y:S01]  /*2c9f0*/  STL.64 [R1+0x480], R18 ;  /* 0x0004801201007387 */ /* 0x0003e20000100a00 */
[----:B--2---:R-:W-:-:S03]  /*2ca00*/  IMAD.MOV.U32 R8, RZ, RZ, 0xd3ecb9d ;  /* 0x0d3ecb9dff087424 */ /* 0x004fc600078e00ff */
[----:B------:R2:W-:Y:S01]  /*2ca10*/  STL.64 [R1+0x488], R20 ;  /* 0x0004881401007387 */ /* 0x0005e20000100a00 */
[----:B------:R-:W-:Y:S01]  /*2ca20*/  IMAD.MOV.U32 R9, RZ, RZ, 0x3f31c095 ;  /* 0x3f31c095ff097424 */ /* 0x000fe200078e00ff */
[----:B0-----:R-:W-:Y:S02]  /*2ca30*/  MOV R28, 0xda6cab49 ;  /* 0xda6cab49001c7802 */ /* 0x001fe40000000f00 */
[----:B------:R0:W-:Y:S01]  /*2ca40*/  STL.64 [R1+0x490], R22 ;  /* 0x0004901601007387 */ /* 0x0001e20000100a00 */
[----:B------:R-:W-:-:S03]  /*2ca50*/  IMAD.MOV.U32 R29, RZ, RZ, 0x3eaa8411 ;  /* 0x3eaa8411ff1d7424 */ /* 0x000fc600078e00ff */
        /* <DEDUP_REMOVED lines=12> */
[----:B-1----:R-:W-:Y:S01]  /*2cb20*/  IMAD.MOV.U32 R26, RZ, RZ, 0x4f5dcc68 ;  /* 0x4f5dcc68ff1a7424 */ /* 0x002fe200078e00ff */
[----:B------:R1:W-:Y:S01]  /*2cb30*/  STL.64 [R1+0x4b8], R6 ;  /* 0x0004b80601007387 */ /* 0x0003e20000100a00 */
[----:B------:R-:W-:Y:S01]  /*2cb40*/  IMAD.MOV.U32 R27, RZ, RZ, 0x3ecd115d ;  /* 0x3ecd115dff1b7424 */ /* 0x000fe200078e00ff */
        /* <DEDUP_REMOVED lines=39> */
[----:B--2---:R-:W-:Y:S01]  /*2cdc0*/  IMAD.MOV.U32 R8, RZ, RZ, -0x16357e4 ;  /* 0xfe9ca81cff087424 */ /* 0x004fe200078e00ff */
[----:B------:R-:W-:-:S02]  /*2cdd0*/  MOV R9, 0xbd8bf888 ;  /* 0xbd8bf88800097802 */ /* 0x000fc40000000f00 */
        /* <DEDUP_REMOVED lines=105> */
[----:B------:R-:W-:-:S02]  /*2d470*/  IMAD.MOV.U32 R25, RZ, RZ, 0x3e339379 ;  /* 0x3e339379ff197424 */ /* 0x000fc400078e00ff */
[----:B------:R3:W-:Y:S01]  /*2d480*/  STL.64 [R1+0x648], R6 ;  /* 0x0006480601007387 */ /* 0x0007e20000100a00 */
[----:B-1----:R-:W-:Y:S01]  /*2d490*/  IMAD.MOV.U32 R26, RZ, RZ, -0x653de63 ;  /* 0xf9ac219dff1a7424 */ /* 0x002fe200078e00ff */
[----:B------:R-:W-:Y:S02]  /*2d4a0*/  MOV R27, 0xbee6384a ;  /* 0xbee6384a001b7802 */ /* 0x000fe40000000f00 */
[----:B------:R1:W-:Y:S01]  /*2d4b0*/  STL.64 [R1+0x650], R8 ;  /* 0x0006500801007387 */ /* 0x0003e20000100a00 */
[----:B--2---:R-:W-:Y:S02]  /*2d4c0*/  IMAD.MOV.U32 R2, RZ, RZ, 0x198ab550 ;  /* 0x198ab550ff027424 */ /* 0x004fe400078e00ff */
[----:B------:R-:W-:Y:S01]  /*2d4d0*/  IMAD.MOV.U32 R3, RZ, RZ, 0x3edc738f ;  /* 0x3edc738fff037424 */ /* 0x000fe200078e00ff */
[----:B0-----:R-:W-:Y:S01]  /*2d4e0*/  MOV R4, 0x9530a7ad ;  /* 0x9530a7ad00047802 */ /* 0x001fe20000000f00 */
[----:B------:R-:W-:Y:S01]  /*2d4f0*/  IMAD.MOV.U32 R5, RZ, RZ, -0x413e5214 ;  /* 0xbec1adecff057424 */ /* 0x000fe200078e00ff */
[----:B------:R0:W-:Y:S01]  /*2d500*/  STL.64 [R1+0x660], R18 ;  /* 0x0006601201007387 */ /* 0x0001e20000100a00 */
[----:B---3--:R-:W-:Y:S01]  /*2d510*/  IMAD.MOV.U32 R6, RZ, RZ, 0x124b7492 ;  /* 0x124b7492ff067424 */ /* 0x008fe200078e00ff */
[----:B------:R-:W-:-:S02]  /*2d520*/  MOV R7, 0xbdb2ed3c ;  /* 0xbdb2ed3c00077802 */ /* 0x000fc40000000f00 */
[----:B------:R2:W-:Y:S01]  /*2d530*/  STL.64 [R1+0x668], R20 ;  /* 0x0006681401007387 */ /* 0x0005e20000100a00 */
[----:B-1----:R-:W-:Y:S02]  /*2d540*/  IMAD.MOV.U32 R8, RZ, RZ, 0x70ac9b03 ;  /* 0x70ac9b03ff087424 */ /* 0x002fe400078e00ff */
[----:B------:R-:W-:Y:S01]  /*2d550*/  IMAD.MOV.U32 R9, RZ, RZ, 0x3e9952f9 ;  /* 0x3e9952f9ff097424 */ /* 0x000fe200078e00ff */
[----:B------:R1:W-:Y:S01]  /*2d560*/  STL.64 [R1+0x690], R4 ;  /* 0x0006900401007387 */ /* 0x0003e20000100a00 */
[----:B0-----:R-:W-:-:S03]  /*2d570*/  IMAD.MOV.U32 R18, RZ, RZ, 0x393d4893 ;  /* 0x393d4893ff127424 */ /* 0x001fc600078e00ff */
[----:B------:R0:W-:Y:S01]  /*2d580*/  STL.64 [R1+0x698], R6 ;  /* 0x0006980601007387 */ /* 0x0001e20000100a00 */
[----:B------:R-:W-:Y:S01]  /*2d590*/  MOV R19, 0x3e70b282 ;  /* 0x3e70b28200137802 */ /* 0x000fe20000000f00 */
[----:B--2---:R-:W-:Y:S02]  /*2d5a0*/  IMAD.MOV.U32 R20, RZ, RZ, -0x3aaf42b5 ;  /* 0xc550bd4bff147424 */ /* 0x004fe400078e00ff */
[----:B------:R2:W-:Y:S01]  /*2d5b0*/  STL.64 [R1+0x6a0], R8 ;  /* 0x0006a00801007387 */ /* 0x0005e20000100a00 */
[----:B------:R-:W-:Y:S02]  /*2d5c0*/  IMAD.MOV.U32 R21, RZ, RZ, 0x3cc7c54e ;  /* 0x3cc7c54eff157424 */ /* 0x000fe400078e00ff */
[----:B-1----:R-:W-:Y:S01]  /*2d5d0*/  IMAD.MOV.U32 R4, RZ, RZ, 0x9fc7363 ;  /* 0x09fc7363ff047424 */ /* 0x002fe200078e00ff */
[----:B------:R-:W-:Y:S01]  /*2d5e0*/  MOV R5, 0x3deac793 ;  /* 0x3deac79300057802 */ /* 0x000fe20000000f00 */
[----:B------:R1:W-:Y:S01]  /*2d5f0*/  STL.64 [R1+0x670], R22 ;  /* 0x0006701601007387 */ /* 0x0003e20000100a00 */
[----:B0-----:R-:W-:-:S02]  /*2d600*/  IMAD.MOV.U32 R6, RZ, RZ, -0xfb74e6c ;  /* 0xf048b194ff067424 */ /* 0x001fc400078e00ff */
[----:B------:R-:W-:Y:S01]  /*2d610*/  IMAD.MOV.U32 R7, RZ, RZ, -0x4224298f ;  /* 0xbddbd671ff077424 */ /* 0x000fe200078e00ff */
[----:B------:R0:W-:Y:S01]  /*2d620*/  STL.64 [R1+0x6b0], R18 ;  /* 0x0006b01201007387 */ /* 0x0001e20000100a00 */
[----:B--2---:R-:W-:Y:S01]  /*2d630*/  MOV R8, 0xe5de78aa ;  /* 0xe5de78aa00087802 */ /* 0x004fe20000000f00 */
[----:B------:R-:W-:Y:S02]  /*2d640*/  IMAD.MOV.U32 R9, RZ, RZ, 0x3dbcac1e ;  /* 0x3dbcac1eff097424 */ /* 0x000fe400078e00ff */
[----:B------:R2:W-:Y:S01]  /*2d650*/  STL.64 [R1+0x6b8], R20 ;  /* 0x0006b81401007387 */ /* 0x0005e20000100a00 */
[----:B-1----:R-:W-:Y:S01]  /*2d660*/  MOV R22, 0xe872fc56 ;  /* 0xe872fc5600167802 */ /* 0x002fe20000000f00 */
[----:B------:R-:W-:Y:S02]  /*2d670*/  IMAD.MOV.U32 R23, RZ, RZ, -0x41bb67a2 ;  /* 0xbe44985eff177424 */ /* 0x000fe400078e00ff */
[----:B------:R1:W-:Y:S01]  /*2d680*/  STL.64 [R1+0x6e0], R4 ;  /* 0x0006e00401007387 */ /* 0x0003e20000100a00 */
[----:B0-----:R-:W-:-:S03]  /*2d690*/  IMAD.MOV.U32 R18, RZ, RZ, 0x13f7775a ;  /* 0x13f7775aff127424 */ /* 0x001fc600078e00ff */
[----:B------:R0:W-:Y:S01]  /*2d6a0*/  STL.64 [R1+0x6e8], R6 ;  /* 0x0006e80601007387 */ /* 0x0001e20000100a00 */
[----:B------:R-:W-:Y:S01]  /*2d6b0*/  IMAD.MOV.U32 R19, RZ, RZ, -0x4272569a ;  /* 0xbd8da966ff137424 */ /* 0x000fe200078e00ff */
[----:B--2---:R-:W-:Y:S02]  /*2d6c0*/  MOV R20, 0x1cc96982 ;  /* 0x1cc9698200147802 */ /* 0x004fe40000000f00 */
[----:B------:R2:W-:Y:S01]  /*2d6d0*/  STL.64 [R1+0x6f0], R8 ;  /* 0x0006f00801007387 */ /* 0x0005e20000100a00 */
[----:B------:R-:W-:Y:S02]  /*2d6e0*/  IMAD.MOV.U32 R21, RZ, RZ, -0x40bc7201 ;  /* 0xbf438dffff157424 */ /* 0x000fe400078e00ff */
[----:B-1----:R-:W-:Y:S01]  /*2d6f0*/  IMAD.MOV.U32 R4, RZ, RZ, -0x373140ea ;  /* 0xc8cebf16ff047424 */ /* 0x002fe200078e00ff */
[----:B------:R1:W-:Y:S01]  /*2d700*/  STL.64 [R1+0x658], R28 ;  /* 0x0006581c01007387 */ /* 0x0003e20000100a00 */
[----:B------:R-:W-:Y:S01]  /*2d710*/  IMAD.MOV.U32 R5, RZ, RZ, 0x3e886c71 ;  /* 0x3e886c71ff057424 */ /* 0x000fe200078e00ff */
[----:B0-----:R-:W-:Y:S01]  /*2d720*/  MOV R6, 0x3aebc9b7 ;  /* 0x3aebc9b700067802 */ /* 0x001fe20000000f00 */
[----:B------:R-:W-:Y:S01]  /*2d730*/  IMAD.MOV.U32 R7, RZ, RZ, -0x40e9c580 ;  /* 0xbf163a80ff077424 */ /* 0x000fe200078e00ff */
[----:B------:R0:W-:Y:S01]  /*2d740*/  STL.64 [R1+0x678], R24 ;  /* 0x0006781801007387 */ /* 0x0001e20000100a00 */
[----:B--2---:R-:W-:Y:S01]  /*2d750*/  IMAD.MOV.U32 R8, RZ, RZ, 0x36172b0 ;  /* 0x036172b0ff087424 */ /* 0x004fe200078e00ff */
[----:B------:R-:W-:-:S02]  /*2d760*/  MOV R9, 0x3f100120 ;  /* 0x3f10012000097802 */ /* 0x000fc40000000f00 */
[----:B------:R2:W-:Y:S01]  /*2d770*/  STL.64 [R1+0x680], R26 ;  /* 0x0006801a01007387 */ /* 0x0005e20000100a00 */
[----:B-1----:R-:W-:-:S03]  /*2d780*/  MOV R28, 0x3b2187a2 ;  /* 0x3b2187a2001c7802 */ /* 0x002fc60000000f00 */
[----:B------:R1:W-:Y:S01]  /*2d790*/  STL.64 [R1+0x6c0], R22 ;  /* 0x0006c01601007387 */ /* 0x0003e20000100a00 */
[----:B------:R-:W-:Y:S02]  /*2d7a0*/  IMAD.MOV.U32 R29, RZ, RZ, -0x4172a662 ;  /* 0xbe8d599eff1d7424 */ /* 0x000fe400078e00ff */
[----:B0-----:R-:W-:Y:S01]  /*2d7b0*/  IMAD.MOV.U32 R24, RZ, RZ, 0x6d84752e ;  /* 0x6d84752eff187424 */ /* 0x001fe200078e00ff */
[----:B------:R-:W-:Y:S01]  /*2d7c0*/  MOV R25, 0x3e3663fd ;  /* 0x3e3663fd00197802 */ /* 0x000fe20000000f00 */
[----:B------:R0:W-:Y:S01]  /*2d7d0*/  STL.64 [R1+0x700], R18 ;  /* 0x0007001201007387 */ /* 0x0001e20000100a00 */
[----:B--2---:R-:W-:Y:S02]  /*2d7e0*/  IMAD.MOV.U32 R26, RZ, RZ, -0xf204d96 ;  /* 0xf0dfb26aff1a7424 */ /* 0x004fe400078e00ff */
[----:B------:R-:W-:Y:S01]  /*2d7f0*/  IMAD.MOV.U32 R27, RZ, RZ, -0x41e7f670 ;  /* 0xbe180990ff1b7424 */ /* 0x000fe200078e00ff */
[----:B------:R2:W-:Y:S01]  /*2d800*/  STL.64 [R1+0x708], R20 ;  /* 0x0007081401007387 */ /* 0x0005e20000100a00 */
[----:B-1----:R-:W-:Y:S01]  /*2d810*/  IMAD.MOV.U32 R22, RZ, RZ, -0x6486ec16 ;  /* 0x9b7913eaff167424 */ /* 0x002fe200078e00ff */
[----:B------:R-:W-:-:S02]  /*2d820*/  MOV R23, 0xbf12e31f ;  /* 0xbf12e31f00177802 */ /* 0x000fc40000000f00 */
[----:B------:R1:W-:Y:S01]  /*2d830*/  STL.64 [R1+0x730], R4 ;  /* 0x0007300401007387 */ /* 0x0003e20000100a00 */
[----:B0-----:R-:W-:-:S03]  /*2d840*/  MOV R18, 0xe8be3330 ;  /* 0xe8be333000127802 */ /* 0x001fc60000000f00 */
[----:B------:R0:W-:Y:S01]  /*2d850*/  STL.64 [R1+0x738], R6 ;  /* 0x0007380601007387 */ /* 0x0001e20000100a00 */
[----:B------:R-:W-:-:S03]  /*2d860*/  IMAD.MOV.U32 R19, RZ, RZ, -0x41f18fe8 ;  /* 0xbe0e7018ff137424 */ /* 0x000fc600078e00ff */
[----:B------:R3:W-:Y:S01]  /*2d870*/  STL.64 [R1+0x740], R8 ;  /* 0x0007400801007387 */ /* 0x0007e20000100a00 */
[----:B--2---:R-:W-:Y:S01]  /*2d880*/  IMAD.MOV.U32 R20, RZ, RZ, -0x276d1e57 ;  /* 0xd892e1a9ff147424 */ /* 0x004fe200078e00ff */
[----:B------:R-:W-:Y:S02]  /*2d890*/  MOV R21, 0x3ed2fe63 ;  /* 0x3ed2fe6300157802 */ /* 0x000fe40000000f00 */
[----:B-1----:R-:W-:Y:S01]  /*2d8a0*/  MOV R4, 0xa4d350ce ;  /* 0xa4d350ce00047802 */ /* 0x002fe20000000f00 */
[----:B------:R-:W-:Y:S01]  /*2d8b0*/  IMAD.MOV.U32 R5, RZ, RZ, 0x3e77ca3d ;  /* 0x3e77ca3dff057424 */ /* 0x000fe200078e00ff */
[----:B------:R1:W-:Y:S01]  /*2d8c0*/  STL.64 [R1+0x6a8], R28 ;  /* 0x0006a81c01007387 */ /* 0x0003e20000100a00 */
[----:B0-----:R-:W-:Y:S01]  /*2d8d0*/  IMAD.MOV.U32 R6, RZ, RZ, -0x62cef27b ;  /* 0x9d310d85ff067424 */ /* 0x001fe200078e00ff */
[----:B------:R-:W-:Y:S02]  /*2d8e0*/  MOV R7, 0xbe5b0abf ;  /* 0xbe5b0abf00077802 */ /* 0x000fe40000000f00 */
[----:B------:R0:W-:Y:S01]  /*2d8f0*/  STL.64 [R1+0x6c8], R24 ;  /* 0x0006c81801007387 */ /* 0x0001e20000100a00 */
[----:B---3--:R-:W-:-:S02]  /*2d900*/  IMAD.MOV.U32 R8, RZ, RZ, 0x44652279 ;  /* 0x44652279ff087424 */ /* 0x008fc400078e00ff */
[----:B------:R-:W-:Y:S01]  /*2d910*/  IMAD.MOV.U32 R9, RZ, RZ, -0x42f8f92a ;  /* 0xbd0706d6ff097424 */ /* 0x000fe200078e00ff */
[----:B------:R2:W-:Y:S01]  /*2d920*/  STL.64 [R1+0x6d0], R26 ;  /* 0x0006d01a01007387 */ /* 0x0005e20000100a00 */
[----:B-1----:R-:W-:-:S03]  /*2d930*/  IMAD.MOV.U32 R28, RZ, RZ, -0x59a8d1f7 ;  /* 0xa6572e09ff1c7424 */ /* 0x002fc600078e00ff */
[----:B------:R1:W-:Y:S01]  /*2d940*/  STL.64 [R1+0x710], R22 ;  /* 0x0007101601007387 */ /* 0x0003e20000100a00 */
[----:B------:R-:W-:Y:S01]  /*2d950*/  MOV R29, 0xbc5779b4 ;  /* 0xbc5779b4001d7802 */ /* 0x000fe20000000f00 */
[----:B0-----:R-:W-:Y:S02]  /*2d960*/  IMAD.MOV.U32 R24, RZ, RZ, -0x447da7d7 ;  /* 0xbb825829ff187424 */ /* 0x001fe400078e00ff */
[----:B------:R0:W-:Y:S01]  /*2d970*/  STL.64 [R1+0x750], R18 ;  /* 0x0007501201007387 */ /* 0x0001e20000100a00 */
[----:B------:R-:W-:Y:S01]  /*2d980*/  IMAD.MOV.U32 R25, RZ, RZ, 0x3f463969 ;  /* 0x3f463969ff197424 */ /* 0x000fe200078e00ff */
[----:B--2---:R-:W-:Y:S01]  /*2d990*/  MOV R26, 0x582dd0a5 ;  /* 0x582dd0a5001a7802 */ /* 0x004fe20000000f00 */
[----:B------:R-:W-:Y:S01]  /*2d9a0*/  IMAD.MOV.U32 R27, RZ, RZ, -0x40bb060e ;  /* 0xbf44f9f2ff1b7424 */ /* 0x000fe200078e00ff */
[----:B------:R2:W-:Y:S01]  /*2d9b0*/  STL.64 [R1+0x758], R20 ;  /* 0x0007581401007387 */ /* 0x0005e20000100a00 */
[----:B-1----:R-:W-:Y:S02]  /*2d9c0*/  IMAD.MOV.U32 R22, RZ, RZ, -0x576e2746 ;  /* 0xa891d8baff167424 */ /* 0x002fe400078e00ff */
[----:B------:R-:W-:Y:S01]  /*2d9d0*/  IMAD.MOV.U32 R23, RZ, RZ, -0x4138272d ;  /* 0xbec7d8d3ff177424 */ /* 0x000fe200078e00ff */
[----:B------:R1:W-:Y:S01]  /*2d9e0*/  STL.64 [R1+0x780], R4 ;  /* 0x0007800401007387 */ /* 0x0003e20000100a00 */
[----:B0-----:R-:W-:Y:S01]  /*2d9f0*/  IMAD.MOV.U32 R18, RZ, RZ, -0x2d0002b1 ;  /* 0xd2fffd4fff127424 */ /* 0x001fe200078e00ff */
[----:B------:R-:W-:-:S02]  /*2da00*/  MOV R19, 0xbe2244ba ;  /* 0xbe2244ba00137802 */ /* 0x000fc40000000f00 */
[----:B------:R0:W-:Y:S01]  /*2da10*/  STL.64 [R1+0x788], R6 ;  /* 0x0007880601007387 */ /* 0x0001e20000100a00 */
[----:B--2---:R-:W-:-:S03]  /*2da20*/  IMAD.MOV.U32 R20, RZ, RZ, -0x6523334a ;  /* 0x9adcccb6ff147424 */ /* 0x004fc600078e00ff */
[----:B------:R2:W-:Y:S01]  /*2da30*/  STL.64 [R1+0x790], R8 ;  /* 0x0007900801007387 */ /* 0x0005e20000100a00 */
[----:B------:R-:W-:Y:S02]  /*2da40*/  IMAD.MOV.U32 R21, RZ, RZ, 0x3e03b654 ;  /* 0x3e03b654ff157424 */ /* 0x000fe400078e00ff */
[----:B-1----:R-:W-:Y:S01]  /*2da50*/  IMAD.MOV.U32 R4, RZ, RZ, 0x684527bf ;  /* 0x684527bfff047424 */ /* 0x002fe200078e00ff */
[----:B------:R-:W-:Y:S01]  /*2da60*/  MOV R5, 0x3f55d4ae ;  /* 0x3f55d4ae00057802 */ /* 0x000fe20000000f00 */
[----:B------:R1:W-:Y:S01]  /*2da70*/  STL.64 [R1+0x6f8], R28 ;  /* 0x0006f81c01007387 */ /* 0x0003e20000100a00 */
[----:B0-----:R-:W-:Y:S02]  /*2da80*/  IMAD.MOV.U32 R6, RZ, RZ, -0x508a9322 ;  /* 0xaf756cdeff067424 */ /* 0x001fe400078e00ff */
[----:B------:R-:W-:Y:S01]  /*2da90*/  IMAD.MOV.U32 R7, RZ, RZ, -0x40a0a244 ;  /* 0xbf5f5dbcff077424 */ /* 0x000fe200078e00ff */
[----:B------:R0:W-:Y:S01]  /*2daa0*/  STL.64 [R1+0x718], R24 ;  /* 0x0007181801007387 */ /* 0x0001e20000100a00 */
[----:B--2---:R-:W-:Y:S01]  /*2dab0*/  MOV R8, 0xf1b46951 ;  /* 0xf1b4695100087802 */ /* 0x004fe20000000f00 */
[----:B------:R-:W-:-:S02]  /*2dac0*/  IMAD.MOV.U32 R9, RZ, RZ, 0x3f522b37 ;  /* 0x3f522b37ff097424 */ /* 0x000fc400078e00ff */
[----:B------:R2:W-:Y:S01]  /*2dad0*/  STL.64 [R1+0x720], R26 ;  /* 0x0007201a01007387 */ /* 0x0005e20000100a00 */
[----:B-1----:R-:W-:-:S03]  /*2dae0*/  IMAD.MOV.U32 R28, RZ, RZ, -0x3b72c844 ;  /* 0xc48d37bcff1c7424 */ /* 0x002fc600078e00ff */
[----:B------:R1:W-:Y:S01]  /*2daf0*/  STL.64 [R1+0x760], R22 ;  /* 0x0007601601007387 */ /* 0x0003e20000100a00 */
[----:B------:R-:W-:Y:S01]  /*2db00*/  IMAD.MOV.U32 R29, RZ, RZ, -0x4109e704 ;  /* 0xbef618fcff1d7424 */ /* 0x000fe200078e00ff */
[----:B0-----:R-:W-:Y:S01]  /*2db10*/  MOV R24, 0xf27b27e8 ;  /* 0xf27b27e800187802 */ /* 0x001fe20000000f00 */
[----:B------:R-:W-:Y:S01]  /*2db20*/  IMAD.MOV.U32 R25, RZ, RZ, 0x3ead3850 ;  /* 0x3ead3850ff197424 */ /* 0x000fe200078e00ff */
[----:B------:R0:W-:Y:S01]  /*2db30*/  STL.64 [R1+0x7a0], R18 ;  /* 0x0007a01201007387 */ /* 0x0001e20000100a00 */
[----:B--2---:R-:W-:Y:S01]  /*2db40*/  IMAD.MOV.U32 R26, RZ, RZ, -0x7f8eef2e ;  /* 0x807110d2ff1a7424 */ /* 0x004fe200078e00ff */
[----:B------:R-:W-:Y:S02]  /*2db50*/  MOV R27, 0x3d903901 ;  /* 0x3d903901001b7802 */ /* 0x000fe40000000f00 */
[----:B------:R2:W-:Y:S01]  /*2db60*/  STL.64 [R1+0x7a8], R20 ;  /* 0x0007a81401007387 */ /* 0x0005e20000100a00 */
[----:B-1----:R-:W-:Y:S01]  /*2db70*/  MOV R22, 0xa0bc6bce ;  /* 0xa0bc6bce00167802 */ /* 0x002fe20000000f00 */
[----:B------:R-:W-:-:S02]  /*2db80*/  IMAD.MOV.U32 R23, RZ, RZ, -0x43f42449 ;  /* 0xbc0bdbb7ff177424 */ /* 0x000fc400078e00ff */
[----:B------:R1:W-:Y:S04]  /*2db90*/  STL.64 [R1+0x7d0], R4 ;  /* 0x0007d00401007387 */ /* 0x0003e80000100a00 */
[----:B------:R3:W-:Y:S01]  /*2dba0*/  STL.64 [R1+0x7d8], R6 ;  /* 0x0007d80601007387 */ /* 0x0007e20000100a00 */
[----:B0-----:R-:W-:Y:S02]  /*2dbb0*/  IMAD.MOV.U32 R18, RZ, RZ, -0x675acd41 ;  /* 0x98a532bfff127424 */ /* 0x001fe400078e00ff */
[----:B------:R-:W-:Y:S01]  /*2dbc0*/  IMAD.MOV.U32 R19, RZ, RZ, -0x40bf5457 ;  /* 0xbf40aba9ff137424 */ /* 0x000fe200078e00ff */
[----:B------:R0:W-:Y:S01]  /*2dbd0*/  STL.64 [R1+0x7e0], R8 ;  /* 0x0007e00801007387 */ /* 0x0001e20000100a00 */
[----:B--2---:R-:W-:Y:S01]  /*2dbe0*/  MOV R20, 0xb52c3345 ;  /* 0xb52c334500147802 */ /* 0x004fe20000000f00 */
[----:B------:R-:W-:-:S02]  /*2dbf0*/  IMAD.MOV.U32 R21, RZ, RZ, 0x3f3c01c0 ;  /* 0x3f3c01c0ff157424 */ /* 0x000fc400078e00ff */
[----:B-1----:R-:W-:Y:S01]  /*2dc00*/  IMAD.MOV.U32 R4, RZ, RZ, -0x9f8794f ;  /* 0xf60786b1ff047424 */ /* 0x002fe200078e00ff */
[----:B------:R1:W-:Y:S01]  /*2dc10*/  STL.64 [R1+0x748], R28 ;  /* 0x0007481c01007387 */ /* 0x0003e20000100a00 */
[----:B------:R-:W-:Y:S01]  /*2dc20*/  IMAD.MOV.U32 R5, RZ, RZ, 0x3ee5ea3a ;  /* 0x3ee5ea3aff057424 */ /* 0x000fe200078e00ff */
[----:B---3--:R-:W-:Y:S01]  /*2dc30*/  MOV R6, 0xef89a12a ;  /* 0xef89a12a00067802 */ /* 0x008fe20000000f00 */
[----:B------:R-:W-:Y:S01]  /*2dc40*/  IMAD.MOV.U32 R7, RZ, RZ, 0x3dcaa0a6 ;  /* 0x3dcaa0a6ff077424 */ /* 0x000fe200078e00ff */
[----:B------:R2:W-:Y:S01]  /*2dc50*/  STL.64 [R1+0x768], R24 ;  /* 0x0007681801007387 */ /* 0x0005e20000100a00 */
[----:B0-----:R-:W-:Y:S01]  /*2dc60*/  IMAD.MOV.U32 R8, RZ, RZ, -0x738ddf49 ;  /* 0x8c7220b7ff087424 */ /* 0x001fe200078e00ff */
[----:B------:R-:W-:Y:S02]  /*2dc70*/  MOV R9, 0xbec20558 ;  /* 0xbec2055800097802 */ /* 0x000fe40000000f00 */
[----:B------:R0:W-:Y:S01]  /*2dc80*/  STL.64 [R1+0x770], R26 ;  /* 0x0007701a01007387 */ /* 0x0001e20000100a00 */
[----:B-1----:R-:W-:-:S03]  /*2dc90*/  MOV R28, 0x16605be3 ;  /* 0x16605be3001c7802 */ /* 0x002fc60000000f00 */
[----:B------:R1:W-:Y:S01]  /*2dca0*/  STL.64 [R1+0x7b0], R22 ;  /* 0x0007b01601007387 */ /* 0x0003e20000100a00 */
[----:B------:R-:W-:Y:S02]  /*2dcb0*/  IMAD.MOV.U32 R29, RZ, RZ, 0x3e30bcbd ;  /* 0x3e30bcbdff1d7424 */ /* 0x000fe400078e00ff */
[----:B--2---:R-:W-:Y:S01]  /*2dcc0*/  IMAD.MOV.U32 R24, RZ, RZ, -0x28d51ea ;  /* 0xfd72ae16ff187424 */ /* 0x004fe200078e00ff */
[----:B------:R-:W-:Y:S01]  /*2dcd0*/  MOV R25, 0xbdd63f0c ;  /* 0xbdd63f0c00197802 */ /* 0x000fe20000000f00 */
[----:B------:R2:W-:Y:S01]  /*2dce0*/  STL.64 [R1+0x7f0], R18 ;  /* 0x0007f01201007387 */ /* 0x0005e20000100a00 */
[----:B0-----:R-:W-:Y:S02]  /*2dcf0*/  IMAD.MOV.U32 R26, RZ, RZ, -0x7738c013 ;  /* 0x88c73fedff1a7424 */ /* 0x001fe400078e00ff */
[----:B------:R-:W-:Y:S01]  /*2dd00*/  IMAD.MOV.U32 R27, RZ, RZ, 0x3dc74cd6 ;  /* 0x3dc74cd6ff1b7424 */ /* 0x000fe200078e00ff */
[----:B------:R0:W-:Y:S01]  /*2dd10*/  STL.64 [R1+0x7f8], R20 ;  /* 0x0007f81401007387 */ /* 0x0001e20000100a00 */
[----:B-1----:R-:W-:Y:S01]  /*2dd20*/  IMAD.MOV.U32 R22, RZ, RZ, -0x7d062dd6 ;  /* 0x82f9d22aff167424 */ /* 0x002fe200078e00ff */
[----:B------:R-:W-:-:S02]  /*2dd30*/  MOV R23, 0xbf2618e4 ;  /* 0xbf2618e400177802 */ /* 0x000fc40000000f00 */
[----:B------:R1:W-:Y:S01]  /*2dd40*/  STL.64 [R1+0x820], R4 ;  /* 0x0008200401007387 */ /* 0x0003e20000100a00 */
[----:B--2---:R-:W-:-:S03]  /*2dd50*/  MOV R18, 0x52fc4d58 ;  /* 0x52fc4d5800127802 */ /* 0x004fc60000000f00 */
[----:B------:R2:W-:Y:S01]  /*2dd60*/  STL.64 [R1+0x828], R6 ;  /* 0x0008280601007387 */ /* 0x0005e20000100a00 */
[----:B------:R-:W-:-:S03]  /*2dd70*/  IMAD.MOV.U32 R19, RZ, RZ, -0x4164f541 ;  /* 0xbe9b0abfff137424 */ /* 0x000fc600078e00ff */
[----:B------:R3:W-:Y:S01]  /*2dd80*/  STL.64 [R1+0x830], R8 ;  /* 0x0008300801007387 */ /* 0x0007e20000100a00 */
[----:B0-----:R-:W-:Y:S01]  /*2dd90*/  IMAD.MOV.U32 R20, RZ, RZ, -0x48aac0bd ;  /* 0xb7553f43ff147424 */ /* 0x001fe200078e00ff */
[----:B------:R-:W-:Y:S02]  /*2dda0*/  MOV R21, 0xbd48b97e ;  /* 0xbd48b97e00157802 */ /* 0x000fe40000000f00 */
[----:B-1----:R-:W-:Y:S01]  /*2ddb0*/  MOV R4, 0xd57d29c3 ;  /* 0xd57d29c300047802 */ /* 0x002fe20000000f00 */
[----:B------:R-:W-:Y:S01]  /*2ddc0*/  IMAD.MOV.U32 R5, RZ, RZ, -0x41e1694f ;  /* 0xbe1e96b1ff057424 */ /* 0x000fe200078e00ff */
[----:B------:R0:W-:Y:S01]  /*2ddd0*/  STL.64 [R1+0x798], R28 ;  /* 0x0007981c01007387 */ /* 0x0001e20000100a00 */
[----:B--2---:R-:W-:Y:S01]  /*2dde0*/  IMAD.MOV.U32 R6, RZ, RZ, 0x2f6afa8a ;  /* 0x2f6afa8aff067424 */ /* 0x004fe200078e00ff */
[----:B------:R-:W-:Y:S02]  /*2ddf0*/  MOV R7, 0x3e10bf3a ;  /* 0x3e10bf3a00077802 */ /* 0x000fe40000000f00 */
[----:B------:R1:W-:Y:S01]  /*2de00*/  STL.64 [R1+0x7b8], R24 ;  /* 0x0007b81801007387 */ /* 0x0003e20000100a00 */
[----:B---3--:R-:W-:-:S02]  /*2de10*/  IMAD.MOV.U32 R8, RZ, RZ, -0x4408c63a ;  /* 0xbbf739c6ff087424 */ /* 0x008fc400078e00ff */
[----:B------:R-:W-:Y:S01]  /*2de20*/  IMAD.MOV.U32 R9, RZ, RZ, -0x420ddaba ;  /* 0xbdf22546ff097424 */ /* 0x000fe200078e00ff */
[----:B------:R2:W-:Y:S01]  /*2de30*/  STL.64 [R1+0x7c0], R26 ;  /* 0x0007c01a01007387 */ /* 0x0005e20000100a00 */
[----:B0-----:R-:W-:-:S03]  /*2de40*/  IMAD.MOV.U32 R28, RZ, RZ, 0x61e90004 ;  /* 0x61e90004ff1c7424 */ /* 0x001fc600078e00ff */
[----:B------:R0:W-:Y:S01]  /*2de50*/  STL.64 [R1+0x800], R22 ;  /* 0x0008001601007387 */ /* 0x0001e20000100a00 */
[----:B------:R-:W-:Y:S01]  /*2de60*/  MOV R29, 0x3eb0a9ef ;  /* 0x3eb0a9ef001d7802 */ /* 0x000fe20000000f00 */
[----:B-1----:R-:W-:Y:S02]  /*2de70*/  IMAD.MOV.U32 R24, RZ, RZ, 0x6f571329 ;  /* 0x6f571329ff187424 */ /* 0x002fe400078e00ff */
[----:B------:R1:W-:Y:S01]  /*2de80*/  STL.64 [R1+0x840], R18 ;  /* 0x0008401201007387 */ /* 0x0003e20000100a00 */
[----:B------:R-:W-:Y:S01]  /*2de90*/  IMAD.MOV.U32 R25, RZ, RZ, -0x41be8a62 ;  /* 0xbe41759eff197424 */ /* 0x000fe200078e00ff */
[----:B--2---:R-:W-:Y:S01]  /*2dea0*/  MOV R26, 0x37b4e130 ;  /* 0x37b4e130001a7802 */ /* 0x004fe20000000f00 */
[----:B------:R-:W-:Y:S01]  /*2deb0*/  IMAD.MOV.U32 R27, RZ, RZ, 0x3f07bdf8 ;  /* 0x3f07bdf8ff1b7424 */ /* 0x000fe200078e00ff */
[----:B------:R2:W-:Y:S01]  /*2dec0*/  STL.64 [R1+0x848], R20 ;  /* 0x0008481401007387 */ /* 0x0005e20000100a00 */
[----:B0-----:R-:W-:Y:S02]  /*2ded0*/  IMAD.MOV.U32 R22, RZ, RZ, -0x59bf0808 ;  /* 0xa640f7f8ff167424 */ /* 0x001fe400078e00ff */
[----:B------:R-:W-:Y:S01]  /*2dee0*/  IMAD.MOV.U32 R23, RZ, RZ, 0x3e72d454 ;  /* 0x3e72d454ff177424 */ /* 0x000fe200078e00ff */
[----:B------:R0:W-:Y:S01]  /*2def0*/  STL.64 [R1+0x870], R4 ;  /* 0x0008700401007387 */ /* 0x0001e20000100a00 */
[----:B-1----:R-:W-:Y:S01]  /*2df00*/  IMAD.MOV.U32 R18, RZ, RZ, 0x207b9023 ;  /* 0x207b9023ff127424 */ /* 0x002fe200078e00ff */
[----:B------:R-:W-:-:S02]  /*2df10*/  MOV R19, 0x3dc4b273 ;  /* 0x3dc4b27300137802 */ /* 0x000fc40000000f00 */
[----:B------:R1:W-:Y:S01]  /*2df20*/  STL.64 [R1+0x878], R6 ;  /* 0x0008780601007387 */ /* 0x0003e20000100a00 */
[----:B--2---:R-:W-:-:S03]  /*2df30*/  IMAD.MOV.U32 R20, RZ, RZ, -0x5713a6fc ;  /* 0xa8ec5904ff147424 */ /* 0x004fc600078e00ff */
[----:B------:R2:W-:Y:S01]  /*2df40*/  STL.64 [R1+0x880], R8 ;  /* 0x0008800801007387 */ /* 0x0005e20000100a00 */
[----:B------:R-:W-:Y:S02]  /*2df50*/  IMAD.MOV.U32 R21, RZ, RZ, 0x3f59e1db ;  /* 0x3f59e1dbff157424 */ /* 0x000fe400078e00ff */
[----:B0-----:R-:W-:Y:S01]  /*2df60*/  IMAD.MOV.U32 R4, RZ, RZ, 0x5a61360f ;  /* 0x5a61360fff047424 */ /* 0x001fe200078e00ff */
[----:B------:R-:W-:Y:S01]  /*2df70*/  MOV R5, 0xbe9ac8f3 ;  /* 0xbe9ac8f300057802 */ /* 0x000fe20000000f00 */
[----:B------:R0:W-:Y:S01]  /*2df80*/  STL.64 [R1+0x7e8], R28 ;  /* 0x0007e81c01007387 */ /* 0x0001e20000100a00 */
[----:B-1----:R-:W-:Y:S02]  /*2df90*/  IMAD.MOV.U32 R6, RZ, RZ, 0x7a227118 ;  /* 0x7a227118ff067424 */ /* 0x002fe400078e00ff */
[----:B------:R-:W-:Y:S01]  /*2dfa0*/  IMAD.MOV.U32 R7, RZ, RZ, 0x3f37bf3a ;  /* 0x3f37bf3aff077424 */ /* 0x000fe200078e00ff */
[----:B------:R1:W-:Y:S01]  /*2dfb0*/  STL.64 [R1+0x808], R24 ;  /* 0x0008081801007387 */ /* 0x0003e20000100a00 */
[----:B--2---:R-:W-:Y:S01]  /*2dfc0*/  MOV R8, 0x5d1a742a ;  /* 0x5d1a742a00087802 */ /* 0x004fe20000000f00 */
[----:B------:R-:W-:-:S02]  /*2dfd0*/  IMAD.MOV.U32 R9, RZ, RZ, -0x40cd8e3d ;  /* 0xbf3271c3ff097424 */ /* 0x000fc400078e00ff */
[----:B------:R2:W-:Y:S01]  /*2dfe0*/  STL.64 [R1+0x810], R26 ;  /* 0x0008101a01007387 */ /* 0x0005e20000100a00 */
[----:B0-----:R-:W-:-:S03]  /*2dff0*/  IMAD.MOV.U32 R28, RZ, RZ, 0x71a80133 ;  /* 0x71a80133ff1c7424 */ /* 0x001fc600078e00ff */
[----:B------:R0:W-:Y:S01]  /*2e000*/  STL.64 [R1+0x850], R22 ;  /* 0x0008501601007387 */ /* 0x0001e20000100a00 */
[----:B------:R-:W-:Y:S01]  /*2e010*/  IMAD.MOV.U32 R29, RZ, RZ, 0x3eb64d99 ;  /* 0x3eb64d99ff1d7424 */ /* 0x000fe200078e00ff */
[----:B-1----:R-:W-:Y:S01]  /*2e020*/  MOV R24, 0xcac0a663 ;  /* 0xcac0a66300187802 */ /* 0x002fe20000000f00 */
[----:B------:R-:W-:Y:S01]  /*2e030*/  IMAD.MOV.U32 R25, RZ, RZ, -0x419a4e63 ;  /* 0xbe65b19dff197424 */ /* 0x000fe200078e00ff */
[----:B------:R1:W-:Y:S01]  /*2e040*/  STL.64 [R1+0x890], R18 ;  /* 0x0008901201007387 */ /* 0x0003e20000100a00 */
[----:B--2---:R-:W-:Y:S01]  /*2e050*/  IMAD.MOV.U32 R26, RZ, RZ, -0x4b790f26 ;  /* 0xb486f0daff1a7424 */ /* 0x004fe200078e00ff */
[----:B------:R-:W-:Y:S02]  /*2e060*/  MOV R27, 0x3e48a3e9 ;  /* 0x3e48a3e9001b7802 */ /* 0x000fe40000000f00 */
[----:B------:R2:W-:Y:S01]  /*2e070*/  STL.64 [R1+0x898], R20 ;  /* 0x0008981401007387 */ /* 0x0005e20000100a00 */
[----:B0-----:R-:W-:Y:S01]  /*2e080*/  MOV R22, 0x1144693f ;  /* 0x1144693f00167802 */ /* 0x001fe20000000f00 */
[----:B------:R-:W-:-:S02]  /*2e090*/  IMAD.MOV.U32 R23, RZ, RZ, 0x3f254d24 ;  /* 0x3f254d24ff177424 */ /* 0x000fc400078e00ff */
[----:B------:R0:W-:Y:S04]  /*2e0a0*/  STL.64 [R1+0x8c0], R4 ;  /* 0x0008c00401007387 */ /* 0x0001e80000100a00 */
[----:B------:R3:W-:Y:S01]  /*2e0b0*/  STL.64 [R1+0x8c8], R6 ;  /* 0x0008c80601007387 */ /* 0x0007e20000100a00 */
[----:B-1----:R-:W-:Y:S02]  /*2e0c0*/  IMAD.MOV.U32 R18, RZ, RZ, -0x4b782bd7 ;  /* 0xb487d429ff127424 */ /* 0x002fe400078e00ff */
[----:B------:R-:W-:Y:S01]  /*2e0d0*/  IMAD.MOV.U32 R19, RZ, RZ, 0x3e223870 ;  /* 0x3e223870ff137424 */ /* 0x000fe200078e00ff */
[----:B------:R1:W-:Y:S01]  /*2e0e0*/  STL.64 [R1+0x8d0], R8 ;  /* 0x0008d00801007387 */ /* 0x0003e20000100a00 */
[----:B--2---:R-:W-:Y:S01]  /*2e0f0*/  MOV R20, 0x1069b36a ;  /* 0x1069b36a00147802 */ /* 0x004fe20000000f00 */
[----:B------:R-:W-:-:S02]  /*2e100*/  IMAD.MOV.U32 R21, RZ, RZ, -0x4104f7e4 ;  /* 0xbefb081cff157424 */ /* 0x000fc400078e00ff */
[----:B0-----:R-:W-:Y:S01]  /*2e110*/  IMAD.MOV.U32 R4, RZ, RZ, -0x3d13f3ae ;  /* 0xc2ec0c52ff047424 */ /* 0x001fe200078e00ff */
[----:B------:R0:W-:Y:S01]  /*2e120*/  STL.64 [R1+0x838], R28 ;  /* 0x0008381c01007387 */ /* 0x0001e20000100a00 */
[----:B------:R-:W-:Y:S01]  /*2e130*/  IMAD.MOV.U32 R5, RZ, RZ, -0x4158f349 ;  /* 0xbea70cb7ff057424 */ /* 0x000fe200078e00ff */
[----:B---3--:R-:W-:Y:S01]  /*2e140*/  MOV R6, 0xefbb7c49 ;  /* 0xefbb7c4900067802 */ /* 0x008fe20000000f00 */
[----:B------:R-:W-:Y:S01]  /*2e150*/  IMAD.MOV.U32 R7, RZ, RZ, 0x3e8bb865 ;  /* 0x3e8bb865ff077424 */ /* 0x000fe200078e00ff */
[----:B------:R2:W-:Y:S01]  /*2e160*/  STL.64 [R1+0x858], R24 ;  /* 0x0008581801007387 */ /* 0x0005e20000100a00 */
[----:B-1----:R-:W-:Y:S01]  /*2e170*/  IMAD.MOV.U32 R8, RZ, RZ, -0x1908a676 ;  /* 0xe6f7598aff087424 */ /* 0x002fe200078e00ff */
[----:B------:R-:W-:Y:S02]  /*2e180*/  MOV R9, 0x3d2a4c4e ;  /* 0x3d2a4c4e00097802 */ /* 0x000fe40000000f00 */
[----:B------:R1:W-:Y:S01]  /*2e190*/  STL.64 [R1+0x860], R26 ;  /* 0x0008601a01007387 */ /* 0x0003e20000100a00 */
[----:B0-----:R-:W-:-:S03]  /*2e1a0*/  MOV R28, 0x8d3701a6 ;  /* 0x8d3701a6001c7802 */ /* 0x001fc60000000f00 */
[----:B------:R0:W-:Y:S01]  /*2e1b0*/  STL.64 [R1+0x8a0], R22 ;  /* 0x0008a01601007387 */ /* 0x0001e20000100a00 */
[----:B------:R-:W-:Y:S02]  /*2e1c0*/  IMAD.MOV.U32 R29, RZ, RZ, 0x3c5ab961 ;  /* 0x3c5ab961ff1d7424 */ /* 0x000fe400078e00ff */
[----:B--2---:R-:W-:Y:S01]  /*2e1d0*/  IMAD.MOV.U32 R24, RZ, RZ, 0x5b5e0240 ;  /* 0x5b5e0240ff187424 */ /* 0x004fe200078e00ff */
[----:B------:R-:W-:Y:S01]  /*2e1e0*/  MOV R25, 0xbf60e724 ;  /* 0xbf60e72400197802 */ /* 0x000fe20000000f00 */
[----:B------:R2:W-:Y:S01]  /*2e1f0*/  STL.64 [R1+0x8e0], R18 ;  /* 0x0008e01201007387 */ /* 0x0005e20000100a00 */
[----:B-1----:R-:W-:Y:S02]  /*2e200*/  IMAD.MOV.U32 R26, RZ, RZ, 0x8721041 ;  /* 0x08721041ff1a7424 */ /* 0x002fe400078e00ff */
[----:B------:R-:W-:Y:S01]  /*2e210*/  IMAD.MOV.U32 R27, RZ, RZ, 0x3f6185be ;  /* 0x3f6185beff1b7424 */ /* 0x000fe200078e00ff */
[----:B------:R1:W-:Y:S01]  /*2e220*/  STL.64 [R1+0x8e8], R20 ;  /* 0x0008e81401007387 */ /* 0x0003e20000100a00 */
[----:B0-----:R-:W-:Y:S01]  /*2e230*/  IMAD.MOV.U32 R22, RZ, RZ, -0x71bd4ab3 ;  /* 0x8e42b54dff167424 */ /* 0x001fe200078e00ff */
[----:B------:R-:W-:-:S02]  /*2e240*/  MOV R23, 0x3ef21f0d ;  /* 0x3ef21f0d00177802 */ /* 0x000fc40000000f00 */
[----:B------:R0:W-:Y:S01]  /*2e250*/  STL.64 [R1+0x910], R4 ;  /* 0x0009100401007387 */ /* 0x0001e20000100a00 */
[----:B--2---:R-:W-:-:S03]  /*2e260*/  MOV R18, 0x6207f6ce ;  /* 0x6207f6ce00127802 */ /* 0x004fc60000000f00 */
[----:B------:R2:W-:Y:S01]  /*2e270*/  STL.64 [R1+0x918], R6 ;  /* 0x0009180601007387 */ /* 0x0005e20000100a00 */
[----:B------:R-:W-:-:S03]  /*2e280*/  IMAD.MOV.U32 R19, RZ, RZ, 0x3e55fafc ;  /* 0x3e55fafcff137424 */ /* 0x000fc600078e00ff */
[----:B------:R3:W-:Y:S01]  /*2e290*/  STL.64 [R1+0x920], R8 ;  /* 0x0009200801007387 */ /* 0x0007e20000100a00 */
[----:B-1----:R-:W-:Y:S01]  /*2e2a0*/  IMAD.MOV.U32 R20, RZ, RZ, 0x13f0801a ;  /* 0x13f0801aff147424 */ /* 0x002fe200078e00ff */
[----:B------:R-:W-:Y:S02]  /*2e2b0*/  MOV R21, 0xbe38f341 ;  /* 0xbe38f34100157802 */ /* 0x000fe40000000f00 */
[----:B0-----:R-:W-:Y:S01]  /*2e2c0*/  MOV R4, 0xa5daa127 ;  /* 0xa5daa12700047802 */ /* 0x001fe20000000f00 */
[----:B------:R-:W-:Y:S01]  /*2e2d0*/  IMAD.MOV.U32 R5, RZ, RZ, -0x408f51aa ;  /* 0xbf70ae56ff057424 */ /* 0x000fe200078e00ff */
[----:B------:R0:W-:Y:S01]  /*2e2e0*/  STL.64 [R1+0x888], R28 ;  /* 0x0008881c01007387 */ /* 0x0001e20000100a00 */
[----:B--2---:R-:W-:Y:S01]  /*2e2f0*/  IMAD.MOV.U32 R6, RZ, RZ, -0x60b5bfe5 ;  /* 0x9f4a401bff067424 */ /* 0x004fe200078e00ff */
[----:B------:R-:W-:Y:S02]  /*2e300*/  MOV R7, 0x3f7a3a69 ;  /* 0x3f7a3a6900077802 */ /* 0x000fe40000000f00 */
[----:B------:R1:W-:Y:S01]  /*2e310*/  STL.64 [R1+0x8a8], R24 ;  /* 0x0008a81801007387 */ /* 0x0003e20000100a00 */
[----:B---3--:R-:W-:-:S02]  /*2e320*/  IMAD.MOV.U32 R8, RZ, RZ, 0x6f5e0e ;  /* 0x006f5e0eff087424 */ /* 0x008fc400078e00ff */
[----:B------:R-:W-:Y:S01]  /*2e330*/  IMAD.MOV.U32 R9, RZ, RZ, -0x408f72b0 ;  /* 0xbf708d50ff097424 */ /* 0x000fe200078e00ff */
[----:B------:R2:W-:Y:S01]  /*2e340*/  STL.64 [R1+0x8b0], R26 ;  /* 0x0008b01a01007387 */ /* 0x0005e20000100a00 */
[----:B0-----:R-:W-:-:S03]  /*2e350*/  IMAD.MOV.U32 R28, RZ, RZ, -0x4746e29f ;  /* 0xb8b91d61ff1c7424 */ /* 0x001fc600078e00ff */
[----:B------:R0:W-:Y:S01]  /*2e360*/  STL.64 [R1+0x8f0], R22 ;  /* 0x0008f01601007387 */ /* 0x0001e20000100a00 */
[----:B------:R-:W-:Y:S01]  /*2e370*/  MOV R29, 0x3f1b648c ;  /* 0x3f1b648c001d7802 */ /* 0x000fe20000000f00 */
[----:B-1----:R-:W-:Y:S02]  /*2e380*/  IMAD.MOV.U32 R24, RZ, RZ, 0x22d07b2 ;  /* 0x022d07b2ff187424 */ /* 0x002fe400078e00ff */
[----:B------:R1:W-:Y:S01]  /*2e390*/  STL.64 [R1+0x930], R18 ;  /* 0x0009301201007387 */ /* 0x0003e20000100a00 */
[----:B------:R-:W-:Y:S01]  /*2e3a0*/  IMAD.MOV.U32 R25, RZ, RZ, -0x4128569e ;  /* 0xbed7a962ff197424 */ /* 0x000fe200078e00ff */
[----:B--2---:R-:W-:Y:S01]  /*2e3b0*/  MOV R26, 0xf727e2fe ;  /* 0xf727e2fe001a7802 */ /* 0x004fe20000000f00 */
[----:B------:R-:W-:Y:S01]  /*2e3c0*/  IMAD.MOV.U32 R27, RZ, RZ, -0x4257c1dd ;  /* 0xbda83e23ff1b7424 */ /* 0x000fe200078e00ff */
[----:B------:R2:W-:Y:S01]  /*2e3d0*/  STL.64 [R1+0x938], R20 ;  /* 0x0009381401007387 */ /* 0x0005e20000100a00 */
[----:B0-----:R-:W-:Y:S02]  /*2e3e0*/  IMAD.MOV.U32 R22, RZ, RZ, 0x1d7f8951 ;  /* 0x1d7f8951ff167424 */ /* 0x001fe400078e00ff */
[----:B------:R-:W-:Y:S01]  /*2e3f0*/  IMAD.MOV.U32 R23, RZ, RZ, -0x435ccac2 ;  /* 0xbca3353eff177424 */ /* 0x000fe200078e00ff */
[----:B------:R0:W-:Y:S01]  /*2e400*/  STL.64 [R1+0x960], R4 ;  /* 0x0009600401007387 */ /* 0x0001e20000100a00 */
[----:B-1----:R-:W-:Y:S01]  /*2e410*/  IMAD.MOV.U32 R18, RZ, RZ, 0x14eb1812 ;  /* 0x14eb1812ff127424 */ /* 0x002fe200078e00ff */
[----:B------:R-:W-:-:S02]  /*2e420*/  MOV R19, 0x3f61cf4d ;  /* 0x3f61cf4d00137802 */ /* 0x000fc40000000f00 */
[----:B------:R1:W-:Y:S01]  /*2e430*/  STL.64 [R1+0x968], R6 ;  /* 0x0009680601007387 */ /* 0x0003e20000100a00 */
[----:B--2---:R-:W-:-:S03]  /*2e440*/  IMAD.MOV.U32 R20, RZ, RZ, 0x58c76530 ;  /* 0x58c76530ff147424 */ /* 0x004fc600078e00ff */
[----:B------:R2:W-:Y:S01]  /*2e450*/  STL.64 [R1+0x970], R8 ;  /* 0x0009700801007387 */ /* 0x0005e20000100a00 */
[----:B------:R-:W-:Y:S02]  /*2e460*/  IMAD.MOV.U32 R21, RZ, RZ, -0x409fdc85 ;  /* 0xbf60237bff157424 */ /* 0x000fe400078e00ff */
[----:B0-----:R-:W-:Y:S01]  /*2e470*/  IMAD.MOV.U32 R4, RZ, RZ, 0x35d225d ;  /* 0x035d225dff047424 */ /* 0x001fe200078e00ff */
[----:B------:R-:W-:Y:S01]  /*2e480*/  MOV R5, 0xbf11bf09 ;  /* 0xbf11bf0900057802 */ /* 0x000fe20000000f00 */
[----:B------:R0:W-:Y:S01]  /*2e490*/  STL.64 [R1+0x688], R2 ;  /* 0x0006880201007387 */ /* 0x0001e20000100a00 */
[----:B-1----:R-:W-:Y:S02]  /*2e4a0*/  IMAD.MOV.U32 R6, RZ, RZ, 0x49a65517 ;  /* 0x49a65517ff067424 */ /* 0x002fe400078e00ff */
[----:B------:R-:W-:Y:S01]  /*2e4b0*/  IMAD.MOV.U32 R7, RZ, RZ, -0x421c2728 ;  /* 0xbde3d8d8ff077424 */ /* 0x000fe200078e00ff */
[----:B------:R1:W-:Y:S01]  /*2e4c0*/  STL.64 [R1+0x8d8], R28 ;  /* 0x0008d81c01007387 */ /* 0x0003e20000100a00 */
[----:B--2---:R-:W-:Y:S01]  /*2e4d0*/  MOV R8, 0xa3747641 ;  /* 0xa374764100087802 */ /* 0x004fe20000000f00 */
[----:B------:R-:W-:-:S02]  /*2e4e0*/  IMAD.MOV.U32 R9, RZ, RZ, 0x3ef079cb ;  /* 0x3ef079cbff097424 */ /* 0x000fc400078e00ff */
[----:B------:R2:W-:Y:S01]  /*2e4f0*/  STL.64 [R1+0x8f8], R24 ;  /* 0x0008f81801007387 */ /* 0x0005e20000100a00 */
[----:B0-----:R-:W-:-:S03]  /*2e500*/  MOV R2, 0xc0552a81 ;  /* 0xc0552a8100027802 */ /* 0x001fc60000000f00 */
[----:B------:R0:W-:Y:S01]  /*2e510*/  STL.64 [R1+0x900], R26 ;  /* 0x0009001a01007387 */ /* 0x0001e20000100a00 */
[----:B------:R-:W-:-:S03]  /*2e520*/  IMAD.MOV.U32 R3, RZ, RZ, 0x3cc36412 ;  /* 0x3cc36412ff037424 */ /* 0x000fc600078e00ff */
[----:B------:R3:W-:Y:S01]  /*2e530*/  STL.64 [R1+0x940], R22 ;  /* 0x0009401601007387 */ /* 0x0007e20000100a00 */
[----:B-1----:R-:W-:Y:S02]  /*2e540*/  IMAD.MOV.U32 R28, RZ, RZ, 0x7c2057dd ;  /* 0x7c2057ddff1c7424 */ /* 0x002fe400078e00ff */
[----:B------:R-:W-:Y:S01]  /*2e550*/  IMAD.MOV.U32 R29, RZ, RZ, -0x419ce1d1 ;  /* 0xbe631e2fff1d7424 */ /* 0x000fe200078e00ff */
[----:B--2---:R-:W-:Y:S01]  /*2e560*/  MOV R24, 0xd0370f00 ;  /* 0xd0370f0000187802 */ /* 0x004fe20000000f00 */
[----:B------:R-:W-:Y:S01]  /*2e570*/  IMAD.MOV.U32 R25, RZ, RZ, 0x3e0f0bac ;  /* 0x3e0f0bacff197424 */ /* 0x000fe200078e00ff */
[----:B------:R1:W-:Y:S01]  /*2e580*/  STL.64 [R1+0x980], R18 ;  /* 0x0009801201007387 */ /* 0x0003e20000100a00 */
[----:B0-----:R-:W-:Y:S01]  /*2e590*/  IMAD.MOV.U32 R26, RZ, RZ, 0x4ad52eba ;  /* 0x4ad52ebaff1a7424 */ /* 0x001fe200078e00ff */
[----:B------:R-:W-:Y:S02]  /*2e5a0*/  MOV R27, 0xbe010ac1 ;  /* 0xbe010ac1001b7802 */ /* 0x000fe40000000f00 */
[----:B------:R0:W-:Y:S01]  /*2e5b0*/  STL.64 [R1+0x988], R20 ;  /* 0x0009881401007387 */ /* 0x0001e20000100a00 */
[----:B---3--:R-:W-:Y:S01]  /*2e5c0*/  MOV R22, 0xb161ed3 ;  /* 0x0b161ed300167802 */ /* 0x008fe20000000f00 */
[----:B------:R-:W-:-:S02]  /*2e5d0*/  IMAD.MOV.U32 R23, RZ, RZ, 0x3f4b647f ;  /* 0x3f4b647fff177424 */ /* 0x000fc400078e00ff */
[----:B------:R2:W-:Y:S04]  /*2e5e0*/  STL.64 [R1+0x9b0], R4 ;  /* 0x0009b00401007387 */ /* 0x0005e80000100a00 */
[----:B------:R3:W-:Y:S01]  /*2e5f0*/  STL.64 [R1+0x9b8], R6 ;  /* 0x0009b80601007387 */ /* 0x0007e20000100a00 */
[----:B-1----:R-:W-:Y:S02]  /*2e600*/  IMAD.MOV.U32 R18, RZ, RZ, -0x2530bc46 ;  /* 0xdacf43baff127424 */ /* 0x002fe400078e00ff */
[----:B------:R-:W-:Y:S01]  /*2e610*/  IMAD.MOV.U32 R19, RZ, RZ, 0x3ecbb865 ;  /* 0x3ecbb865ff137424 */ /* 0x000fe200078e00ff */
[----:B------:R1:W-:Y:S01]  /*2e620*/  STL.64 [R1+0x9c0], R8 ;  /* 0x0009c00801007387 */ /* 0x0003e20000100a00 */
[----:B0-----:R-:W-:Y:S01]  /*2e630*/  MOV R20, 0xf2213dbe ;  /* 0xf2213dbe00147802 */ /* 0x001fe20000000f00 */
[----:B------:R-:W-:-:S02]  /*2e640*/  IMAD.MOV.U32 R21, RZ, RZ, 0x3d6c166c ;  /* 0x3d6c166cff157424 */ /* 0x000fc400078e00ff */
[----:B--2---:R-:W-:Y:S01]  /*2e650*/  IMAD.MOV.U32 R4, RZ, RZ, -0x31d6da23 ;  /* 0xce2925ddff047424 */ /* 0x004fe200078e00ff */
[----:B------:R0:W-:Y:S01]  /*2e660*/  STL.64 [R1+0x6d8], R2 ;  /* 0x0006d80201007387 */ /* 0x0001e20000100a00 */
[----:B------:R-:W-:Y:S01]  /*2e670*/  IMAD.MOV.U32 R5, RZ, RZ, 0x3e555806 ;  /* 0x3e555806ff057424 */ /* 0x000fe200078e00ff */
[----:B---3--:R-:W-:Y:S01]  /*2e680*/  MOV R6, 0xdac1bcf1 ;  /* 0xdac1bcf100067802 */ /* 0x008fe20000000f00 */
[----:B------:R-:W-:Y:S01]  /*2e690*/  IMAD.MOV.U32 R7, RZ, RZ, -0x41b7808b ;  /* 0xbe487f75ff077424 */ /* 0x000fe200078e00ff */
[----:B------:R2:W-:Y:S01]  /*2e6a0*/  STL.64 [R1+0x928], R28 ;  /* 0x0009281c01007387 */ /* 0x0005e20000100a00 */
[----:B-1----:R-:W-:Y:S01]  /*2e6b0*/  IMAD.MOV.U32 R8, RZ, RZ, -0x2d6249d2 ;  /* 0xd29db62eff087424 */ /* 0x002fe200078e00ff */
[----:B------:R-:W-:Y:S02]  /*2e6c0*/  MOV R9, 0x3e2bcb20 ;  /* 0x3e2bcb2000097802 */ /* 0x000fe40000000f00 */
[----:B------:R1:W-:Y:S01]  /*2e6d0*/  STL.64 [R1+0x948], R24 ;  /* 0x0009481801007387 */ /* 0x0003e20000100a00 */
[----:B0-----:R-:W-:-:S03]  /*2e6e0*/  IMAD.MOV.U32 R2, RZ, RZ, 0xc28e8a0 ;  /* 0x0c28e8a0ff027424 */ /* 0x001fc600078e00ff */
[----:B------:R0:W-:Y:S01]  /*2e6f0*/  STL.64 [R1+0x950], R26 ;  /* 0x0009501a01007387 */ /* 0x0001e20000100a00 */
[----:B------:R-:W-:-:S03]  /*2e700*/  MOV R3, 0x3f322fb2 ;  /* 0x3f322fb200037802 */ /* 0x000fc60000000f00 */
[----:B------:R3:W-:Y:S01]  /*2e710*/  STL.64 [R1+0x990], R22 ;  /* 0x0009901601007387 */ /* 0x0007e20000100a00 */
[----:B--2---:R-:W-:Y:S01]  /*2e720*/  MOV R28, 0xcdea1eeb ;  /* 0xcdea1eeb001c7802 */ /* 0x004fe20000000f00 */
[----:B------:R-:W-:Y:S02]  /*2e730*/  IMAD.MOV.U32 R29, RZ, RZ, -0x413dae79 ;  /* 0xbec25187ff1d7424 */ /* 0x000fe400078e00ff */
[----:B-1----:R-:W-:Y:S01]  /*2e740*/  IMAD.MOV.U32 R24, RZ, RZ, -0x4654b292 ;  /* 0xb9ab4d6eff187424 */ /* 0x002fe200078e00ff */
[----:B------:R-:W-:Y:S01]  /*2e750*/  MOV R25, 0x3e54e11f ;  /* 0x3e54e11f00197802 */ /* 0x000fe20000000f00 */
[----:B------:R1:W-:Y:S01]  /*2e760*/  STL.64 [R1+0x9d0], R18 ;  /* 0x0009d01201007387 */ /* 0x0003e20000100a00 */
[----:B0-----:R-:W-:Y:S02]  /*2e770*/  IMAD.MOV.U32 R26, RZ, RZ, 0x3ef55b59 ;  /* 0x3ef55b59ff1a7424 */ /* 0x001fe400078e00ff */
[----:B------:R-:W-:Y:S01]  /*2e780*/  IMAD.MOV.U32 R27, RZ, RZ, -0x40cf1af0 ;  /* 0xbf30e510ff1b7424 */ /* 0x000fe200078e00ff */
[----:B------:R0:W-:Y:S01]  /*2e790*/  STL.64 [R1+0x9d8], R20 ;  /* 0x0009d81401007387 */ /* 0x0001e20000100a00 */
[----:B---3--:R-:W-:Y:S01]  /*2e7a0*/  IMAD.MOV.U32 R22, RZ, RZ, 0x664ec1e3 ;  /* 0x664ec1e3ff167424 */ /* 0x008fe200078e00ff */
[----:B------:R-:W-:-:S02]  /*2e7b0*/  MOV R23, 0xbea581f5 ;  /* 0xbea581f500177802 */ /* 0x000fc40000000f00 */
[----:B------:R2:W-:Y:S01]  /*2e7c0*/  STL.64 [R1+0xa00], R4 ;  /* 0x000a000401007387 */ /* 0x0005e20000100a00 */
[----:B-1----:R-:W-:-:S03]  /*2e7d0*/  MOV R18, 0x8ee8db49 ;  /* 0x8ee8db4900127802 */ /* 0x002fc60000000f00 */
[----:B------:R1:W-:Y:S01]  /*2e7e0*/  STL.64 [R1+0xa08], R6 ;  /* 0x000a080601007387 */ /* 0x0003e20000100a00 */
[----:B------:R-:W-:-:S03]  /*2e7f0*/  IMAD.MOV.U32 R19, RZ, RZ, -0x41feacbd ;  /* 0xbe015343ff137424 */ /* 0x000fc600078e00ff */
[----:B------:R3:W-:Y:S01]  /*2e800*/  STL.64 [R1+0xa10], R8 ;  /* 0x000a100801007387 */ /* 0x0007e20000100a00 */
[----:B0-----:R-:W-:Y:S01]  /*2e810*/  IMAD.MOV.U32 R20, RZ, RZ, -0x343a03ee ;  /* 0xcbc5fc12ff147424 */ /* 0x001fe200078e00ff */
[----:B------:R-:W-:Y:S01]  /*2e820*/  MOV R21, 0xbf785c7c ;  /* 0xbf785c7c00157802 */ /* 0x000fe20000000f00 */
[----:B--2---:R-:W-:Y:S01]  /*2e830*/  IMAD.MOV.U32 R4, RZ, RZ, -0x71d6bcb ;  /* 0xf8e29435ff047424 */ /* 0x004fe200078e00ff */
[----:B------:R0:W-:Y:S01]  /*2e840*/  STL.64 [R1+0x728], R2 ;  /* 0x0007280201007387 */ /* 0x0001e20000100a00 */
[----:B------:R-:W-:Y:S01]  /*2e850*/  IMAD.MOV.U32 R5, RZ, RZ, 0x3f748900 ;  /* 0x3f748900ff057424 */ /* 0x000fe200078e00ff */
[----:B-1----:R-:W-:Y:S01]  /*2e860*/  MOV R6, 0xe9a6596f ;  /* 0xe9a6596f00067802 */ /* 0x002fe20000000f00 */
[----:B------:R-:W-:Y:S01]  /*2e870*/  IMAD.MOV.U32 R7, RZ, RZ, 0x3eb57cc9 ;  /* 0x3eb57cc9ff077424 */ /* 0x000fe200078e00ff */
[----:B------:R1:W-:Y:S01]  /*2e880*/  STL.64 [R1+0x978], R28 ;  /* 0x0009781c01007387 */ /* 0x0003e20000100a00 */
[----:B---3--:R-:W-:Y:S01]  /*2e890*/  IMAD.MOV.U32 R8, RZ, RZ, -0x4b94eac ;  /* 0xfb46b154ff087424 */ /* 0x008fe200078e00ff */
[----:B------:R-:W-:-:S02]  /*2e8a0*/  MOV R9, 0xbf60e596 ;  /* 0xbf60e59600097802 */ /* 0x000fc40000000f00 */
[----:B------:R2:W-:Y:S01]  /*2e8b0*/  STL.64 [R1+0x998], R24 ;  /* 0x0009981801007387 */ /* 0x0005e20000100a00 */
[----:B0-----:R-:W-:-:S03]  /*2e8c0*/  IMAD.MOV.U32 R2, RZ, RZ, -0x564902fc ;  /* 0xa9b6fd04ff027424 */ /* 0x001fc600078e00ff */
[----:B------:R0:W-:Y:S01]  /*2e8d0*/  STL.64 [R1+0x9a0], R26 ;  /* 0x0009a01a01007387 */ /* 0x0001e20000100a00 */
[----:B------:R-:W-:-:S03]  /*2e8e0*/  IMAD.MOV.U32 R3, RZ, RZ, -0x417b679b ;  /* 0xbe849865ff037424 */ /* 0x000fc600078e00ff */
[----:B------:R3:W-:Y:S01]  /*2e8f0*/  STL.64 [R1+0x9e0], R22 ;  /* 0x0009e01601007387 */ /* 0x0007e20000100a00 */
[----:B-1----:R-:W-:Y:S01]  /*2e900*/  IMAD.MOV.U32 R28, RZ, RZ, 0x2daecc91 ;  /* 0x2daecc91ff1c7424 */ /* 0x002fe200078e00ff */
[----:B------:R-:W-:Y:S01]  /*2e910*/  MOV R29, 0xbee59bec ;  /* 0xbee59bec001d7802 */ /* 0x000fe20000000f00 */
[----:B--2---:R-:W-:Y:S01]  /*2e920*/  IMAD.MOV.U32 R24, RZ, RZ, -0x500bb542 ;  /* 0xaff44abeff187424 */ /* 0x004fe200078e00ff */
[----:B------:R1:W-:Y:S01]  /*2e930*/  STL.64 [R1+0xa20], R18 ;  /* 0x000a201201007387 */ /* 0x0003e20000100a00 */
[----:B------:R-:W-:Y:S01]  /*2e940*/  IMAD.MOV.U32 R25, RZ, RZ, 0x3e9a1a0b ;  /* 0x3e9a1a0bff197424 */ /* 0x000fe200078e00ff */
[----:B0-----:R-:W-:Y:S01]  /*2e950*/  MOV R26, 0x553e9943 ;  /* 0x553e9943001a7802 */ /* 0x001fe20000000f00 */
[----:B------:R-:W-:Y:S01]  /*2e960*/  IMAD.MOV.U32 R27, RZ, RZ, -0x4180cfef ;  /* 0xbe7f3011ff1b7424 */ /* 0x000fe200078e00ff */
[----:B------:R0:W-:Y:S01]  /*2e970*/  STL.64 [R1+0xa28], R20 ;  /* 0x000a281401007387 */ /* 0x0001e20000100a00 */
[----:B---3--:R-:W-:Y:S02]  /*2e980*/  IMAD.MOV.U32 R22, RZ, RZ, 0x19b3e6f ;  /* 0x019b3e6fff167424 */ /* 0x008fe400078e00ff */
[----:B------:R-:W-:Y:S01]  /*2e990*/  IMAD.MOV.U32 R23, RZ, RZ, -0x40be4cc5 ;  /* 0xbf41b33bff177424 */ /* 0x000fe200078e00ff */
[----:B------:R2:W-:Y:S01]  /*2e9a0*/  STL.64 [R1+0xa48], R4 ;  /* 0x000a480401007387 */ /* 0x0005e20000100a00 */
[----:B-1----:R-:W-:Y:S01]  /*2e9b0*/  MOV R18, 0xc560282d ;  /* 0xc560282d00127802 */ /* 0x002fe20000000f00 */
[----:B------:R-:W-:-:S02]  /*2e9c0*/  IMAD.MOV.U32 R19, RZ, RZ, -0x40b9d14f ;  /* 0xbf462eb1ff137424 */ /* 0x000fc400078e00ff */
[----:B------:R1:W-:Y:S01]  /*2e9d0*/  STL.64 [R1+0xa50], R6 ;  /* 0x000a500601007387 */ /* 0x0003e20000100a00 */
[----:B0-----:R-:W-:-:S03]  /*2e9e0*/  IMAD.MOV.U32 R20, RZ, RZ, 0x523aaa76 ;  /* 0x523aaa76ff147424 */ /* 0x001fc600078e00ff */
[----:B------:R0:W-:Y:S01]  /*2e9f0*/  STL.64 [R1+0xa58], R8 ;  /* 0x000a580801007387 */ /* 0x0001e20000100a00 */
[----:B------:R-:W-:Y:S01]  /*2ea00*/  MOV R21, 0xbe3da3e6 ;  /* 0xbe3da3e600157802 */ /* 0x000fe20000000f00 */
[----:B--2---:R-:W-:Y:S02]  /*2ea10*/  IMAD.MOV.U32 R4, RZ, RZ, 0x2b27e94c ;  /* 0x2b27e94cff047424 */ /* 0x004fe400078e00ff */
[----:B------:R2:W-:Y:S01]  /*2ea20*/  STL.64 [R1+0x778], R2 ;  /* 0x0007780201007387 */ /* 0x0005e20000100a00 */
[----:B------:R-:W-:Y:S02]  /*2ea30*/  IMAD.MOV.U32 R5, RZ, RZ, 0x3dc60251 ;  /* 0x3dc60251ff057424 */ /* 0x000fe400078e00ff */
[----:B-1----:R-:W-:Y:S01]  /*2ea40*/  IMAD.MOV.U32 R6, RZ, RZ, 0x34675d03 ;  /* 0x34675d03ff067424 */ /* 0x002fe200078e00ff */
[----:B------:R1:W-:Y:S01]  /*2ea50*/  STL.64 [R1+0x9c8], R28 ;  /* 0x0009c81c01007387 */ /* 0x0003e20000100a00 */
[----:B------:R-:W-:Y:S01]  /*2ea60*/  IMAD.MOV.U32 R7, RZ, RZ, -0x411a7e0a ;  /* 0xbee581f6ff077424 */ /* 0x000fe200078e00ff */
[----:B0-----:R-:W-:Y:S01]  /*2ea70*/  MOV R8, 0x7672b130 ;  /* 0x7672b13000087802 */ /* 0x001fe20000000f00 */
[----:B------:R-:W-:Y:S01]  /*2ea80*/  IMAD.MOV.U32 R9, RZ, RZ, 0x3edbbbac ;  /* 0x3edbbbacff097424 */ /* 0x000fe200078e00ff */
[----:B------:R0:W-:Y:S01]  /*2ea90*/  STL.64 [R1+0x9e8], R24 ;  /* 0x0009e81801007387 */ /* 0x0001e20000100a00 */
[----:B--2---:R-:W-:-:S03]  /*2eaa0*/  MOV R2, 0xa872b284 ;  /* 0xa872b28400027802 */ /* 0x004fc60000000f00 */
[----:B------:R2:W-:Y:S01]  /*2eab0*/  STL.64 [R1+0x9f0], R26 ;  /* 0x0009f01a01007387 */ /* 0x0005e20000100a00 */
[----:B------:R-:W-:Y:S02]  /*2eac0*/  IMAD.MOV.U32 R3, RZ, RZ, -0x4257ce4d ;  /* 0xbda831b3ff037424 */ /* 0x000fe400078e00ff */
[----:B-1----:R-:W-:Y:S01]  /*2ead0*/  IMAD.MOV.U32 R28, RZ, RZ, 0x2e8ed281 ;  /* 0x2e8ed281ff1c7424 */ /* 0x002fe200078e00ff */
[----:B------:R1:W-:Y:S01]  /*2eae0*/  STL.64 [R1+0xa30], R22 ;  /* 0x000a301601007387 */ /* 0x0003e20000100a00 */
[----:B------:R-:W-:Y:S01]  /*2eaf0*/  IMAD.MOV.U32 R29, RZ, RZ, 0x3be8a683 ;  /* 0x3be8a683ff1d7424 */ /* 0x000fe200078e00ff */
[----:B0-----:R-:W-:Y:S01]  /*2eb00*/  MOV R24, 0x98f1553a ;  /* 0x98f1553a00187802 */ /* 0x001fe20000000f00 */
[----:B------:R-:W-:Y:S01]  /*2eb10*/  IMAD.MOV.U32 R25, RZ, RZ, 0x3f820109 ;  /* 0x3f820109ff197424 */ /* 0x000fe200078e00ff */
[----:B------:R0:W-:Y:S01]  /*2eb20*/  STL.64 [R1+0xa68], R18 ;  /* 0x000a681201007387 */ /* 0x0001e20000100a00 */
[----:B--2---:R-:W-:Y:S01]  /*2eb30*/  IMAD.MOV.U32 R26, RZ, RZ, -0x16b644bd ;  /* 0xe949bb43ff1a7424 */ /* 0x004fe200078e00ff */
[----:B------:R-:W-:-:S02]  /*2eb40*/  MOV R27, 0xbf84303c ;  /* 0xbf84303c001b7802 */ /* 0x000fc40000000f00 */
[----:B------:R2:W-:Y:S01]  /*2eb50*/  STL.64 [R1+0xa70], R20 ;  /* 0x000a701401007387 */ /* 0x0005e20000100a00 */
[----:B-1----:R-:W-:Y:S02]  /*2eb60*/  IMAD.MOV.U32 R22, RZ, RZ, 0x2cc02754 ;  /* 0x2cc02754ff167424 */ /* 0x002fe400078e00ff */
[----:B------:R-:W-:Y:S01]  /*2eb70*/  IMAD.MOV.U32 R23, RZ, RZ, 0x3f28b6bb ;  /* 0x3f28b6bbff177424 */ /* 0x000fe200078e00ff */
[----:B------:R1:W-:Y:S01]  /*2eb80*/  STL.64 [R1+0xa90], R4 ;  /* 0x000a900401007387 */ /* 0x0003e20000100a00 */
[----:B0-----:R-:W-:Y:S01]  /*2eb90*/  IMAD.MOV.U32 R18, RZ, RZ, -0x7498b2aa ;  /* 0x8b674d56ff127424 */ /* 0x001fe200078e00ff */
[----:B------:R-:W-:Y:S02]  /*2eba0*/  MOV R19, 0xbec18b09 ;  /* 0xbec18b0900137802 */ /* 0x000fe40000000f00 */
[----:B------:R0:W-:Y:S01]  /*2ebb0*/  STL.64 [R1+0xa98], R6 ;  /* 0x000a980601007387 */ /* 0x0001e20000100a00 */
[----:B--2---:R-:W-:-:S03]  /*2ebc0*/  IMAD.MOV.U32 R20, RZ, RZ, 0x376be54f ;  /* 0x376be54fff147424 */ /* 0x004fc600078e00ff */
[----:B------:R2:W-:Y:S01]  /*2ebd0*/  STL.64 [R1+0xaa0], R8 ;  /* 0x000aa00801007387 */ /* 0x0005e20000100a00 */
[----:B------:R-:W-:Y:S01]  /*2ebe0*/  IMAD.MOV.U32 R21, RZ, RZ, -0x42b28354 ;  /* 0xbd4d7cacff157424 */ /* 0x000fe200078e00ff */
[----:B-1----:R-:W-:Y:S01]  /*2ebf0*/  MOV R4, 0xe3f933d6 ;  /* 0xe3f933d600047802 */ /* 0x002fe20000000f00 */
[----:B------:R-:W-:Y:S01]  /*2ec00*/  IMAD.MOV.U32 R5, RZ, RZ, 0x3cd01431 ;  /* 0x3cd01431ff057424 */ /* 0x000fe200078e00ff */
[----:B------:R1:W-:Y:S01]  /*2ec10*/  STL.64 [R1+0x7c8], R2 ;  /* 0x0007c80201007387 */ /* 0x0003e20000100a00 */
[----:B0-----:R-:W-:-:S03]  /*2ec20*/  IMAD.MOV.U32 R6, RZ, RZ, 0x5d9a0e3b ;  /* 0x5d9a0e3bff067424 */ /* 0x001fc600078e00ff */
[----:B------:R0:W-:Y:S01]  /*2ec30*/  STL.64 [R1+0xa18], R28 ;  /* 0x000a181c01007387 */ /* 0x0001e20000100a00 */
[----:B------:R-:W-:Y:S01]  /*2ec40*/  IMAD.MOV.U32 R7, RZ, RZ, 0x3e3dc92e ;  /* 0x3e3dc92eff077424 */ /* 0x000fe200078e00ff */
[----:B--2---:R-:W-:Y:S01]  /*2ec50*/  MOV R8, 0xcc2ec99 ;  /* 0x0cc2ec9900087802 */ /* 0x004fe20000000f00 */
[----:B------:R-:W-:Y:S01]  /*2ec60*/  IMAD.MOV.U32 R9, RZ, RZ, -0x41df1c66 ;  /* 0xbe20e39aff097424 */ /* 0x000fe200078e00ff */
[----:B------:R2:W-:Y:S01]  /*2ec70*/  STL.64 [R1+0xa38], R24 ;  /* 0x000a381801007387 */ /* 0x0005e20000100a00 */
[----:B-1----:R-:W-:-:S03]  /*2ec80*/  IMAD.MOV.U32 R2, RZ, RZ, 0x761692a2 ;  /* 0x761692a2ff027424 */ /* 0x002fc600078e00ff */
        /* <DEDUP_REMOVED lines=8> */
[----:B-1----:R-:W-:Y:S01]  /*2ed10*/  IMAD.MOV.U32 R26, RZ, RZ, -0x22889d73 ;  /* 0xdd77628dff1a7424 */ /* 0x002fe200078e00ff */
[----:B------:R-:W-:-:S02]  /*2ed20*/  MOV R27, 0x3f084156 ;  /* 0x3f084156001b7802 */ /* 0x000fc40000000f00 */
[----:B------:R1:W-:Y:S01]  /*2ed30*/  STL.64 [R1+0xab0], R20 ;  /* 0x000ab01401007387 */ /* 0x0003e20000100a00 */
[----:B0-----:R-:W-:Y:S01]  /*2ed40*/  MOV R22, 0xa5f2b88d ;  /* 0xa5f2b88d00167802 */ /* 0x001fe20000000f00 */
[----:B------:R-:W-:Y:S02]  /*2ed50*/  IMAD.MOV.U32 R23, RZ, RZ, 0x3e9aae08 ;  /* 0x3e9aae08ff177424 */ /* 0x000fe400078e00ff */
[----:B------:R0:W-:Y:S01]  /*2ed60*/  STL.64 [R1+0xad0], R4 ;  /* 0x000ad00401007387 */ /* 0x0001e20000100a00 */
[----:B--2---:R-:W-:Y:S01]  /*2ed70*/  IMAD.MOV.U32 R18, RZ, RZ, 0x50ed0c93 ;  /* 0x50ed0c93ff127424 */ /* 0x004fe200078e00ff */
[----:B------:R-:W-:Y:S02]  /*2ed80*/  MOV R19, 0x3f91d1d6 ;  /* 0x3f91d1d600137802 */ /* 0x000fe40000000f00 */
[----:B------:R2:W-:Y:S01]  /*2ed90*/  STL.64 [R1+0xae0], R6 ;  /* 0x000ae00601007387 */ /* 0x0005e20000100a00 */
[----:B-1----:R-:W-:-:S03]  /*2eda0*/  IMAD.MOV.U32 R20, RZ, RZ, -0x74127944 ;  /* 0x8bed86bcff147424 */ /* 0x002fc600078e00ff */
[----:B------:R1:W-:Y:S01]  /*2edb0*/  STL.64 [R1+0xae8], R8 ;  /* 0x000ae80801007387 */ /* 0x0003e20000100a00 */
[----:B------:R-:W-:Y:S02]  /*2edc0*/  IMAD.MOV.U32 R21, RZ, RZ, -0x4061c372 ;  /* 0xbf9e3c8eff157424 */ /* 0x000fe400078e00ff */
[----:B0-----:R-:W-:Y:S01]  /*2edd0*/  IMAD.MOV.U32 R4, RZ, RZ, -0x19cb7902 ;  /* 0xe63486feff047424 */ /* 0x001fe200078e00ff */
[----:B------:R0:W-:Y:S01]  /*2ede0*/  STL.64 [R1+0x818], R2 ;  /* 0x0008180201007387 */ /* 0x0001e20000100a00 */
[----:B------:R-:W-:Y:S02]  /*2edf0*/  IMAD.MOV.U32 R5, RZ, RZ, -0x4076a7b8 ;  /* 0xbf895848ff057424 */ /* 0x000fe400078e00ff */
[----:B--2---:R-:W-:Y:S01]  /*2ee00*/  IMAD.MOV.U32 R6, RZ, RZ, 0x168d2782 ;  /* 0x168d2782ff067424 */ /* 0x004fe200078e00ff */
[----:B------:R-:W-:Y:S01]  /*2ee10*/  MOV R7, 0xbf762eac ;  /* 0xbf762eac00077802 */ /* 0x000fe20000000f00 */
[----:B------:R2:W-:Y:S01]  /*2ee20*/  STL.64 [R1+0xa60], R28 ;  /* 0x000a601c01007387 */ /* 0x0005e20000100a00 */
[----:B-1----:R-:W-:Y:S01]  /*2ee30*/  MOV R8, 0xe4a5f58f ;  /* 0xe4a5f58f00087802 */ /* 0x002fe20000000f00 */
[----:B------:R-:W-:-:S02]  /*2ee40*/  IMAD.MOV.U32 R9, RZ, RZ, 0x3f5ee468 ;  /* 0x3f5ee468ff097424 */ /* 0x000fc400078e00ff */
[----:B------:R1:W-:Y:S01]  /*2ee50*/  STL.64 [R1+0xa80], R24 ;  /* 0x000a801801007387 */ /* 0x0003e20000100a00 */
[----:B0-----:R-:W-:-:S03]  /*2ee60*/  IMAD.MOV.U32 R2, RZ, RZ, -0x7e8459e1 ;  /* 0x817ba61fff027424 */ /* 0x001fc600078e00ff */
[----:B------:R0:W-:Y:S01]  /*2ee70*/  STL.64 [R1+0xa88], R26 ;  /* 0x000a881a01007387 */ /* 0x0001e20000100a00 */
[----:B------:R-:W-:-:S03]  /*2ee80*/  IMAD.MOV.U32 R3, RZ, RZ, 0x3c524830 ;  /* 0x3c524830ff037424 */ /* 0x000fc600078e00ff */
[----:B------:R3:W-:Y:S01]  /*2ee90*/  STL.64 [R1+0xab8], R22 ;  /* 0x000ab81601007387 */ /* 0x0007e20000100a00 */
[----:B--2---:R-:W-:Y:S01]  /*2eea0*/  IMAD.MOV.U32 R28, RZ, RZ, 0x5cf292a0 ;  /* 0x5cf292a0ff1c7424 */ /* 0x004fe200078e00ff */
[----:B------:R-:W-:Y:S01]  /*2eeb0*/  MOV R29, 0xbe49fce5 ;  /* 0xbe49fce5001d7802 */ /* 0x000fe20000000f00 */
[----:B-1----:R-:W-:Y:S01]  /*2eec0*/  IMAD.MOV.U32 R24, RZ, RZ, 0x585a3e12 ;  /* 0x585a3e12ff187424 */ /* 0x002fe200078e00ff */
[----:B------:R-:W-:Y:S01]  /*2eed0*/  MOV R25, 0xbe9013a5 ;  /* 0xbe9013a500197802 */ /* 0x000fe20000000f00 */
[----:B------:R1:W-:Y:S01]  /*2eee0*/  STL.64 [R1+0xaf0], R18 ;  /* 0x000af01201007387 */ /* 0x0003e20000100a00 */
[----:B0-----:R-:W-:Y:S02]  /*2eef0*/  IMAD.MOV.U32 R26, RZ, RZ, -0x78eccd7c ;  /* 0x87133284ff1a7424 */ /* 0x001fe400078e00ff */
[----:B------:R-:W-:Y:S01]  /*2ef00*/  IMAD.MOV.U32 R27, RZ, RZ, 0x3e731ba6 ;  /* 0x3e731ba6ff1b7424 */ /* 0x000fe200078e00ff */
[----:B------:R0:W-:Y:S01]  /*2ef10*/  STL.64 [R1+0xaf8], R20 ;  /* 0x000af81401007387 */ /* 0x0001e20000100a00 */
[----:B---3--:R-:W-:Y:S01]  /*2ef20*/  MOV R22, 0xeffed53e ;  /* 0xeffed53e00167802 */ /* 0x008fe20000000f00 */
[----:B------:R-:W-:-:S02]  /*2ef30*/  IMAD.MOV.U32 R23, RZ, RZ, 0x3f9486e7 ;  /* 0x3f9486e7ff177424 */ /* 0x000fc400078e00ff */
[----:B------:R2:W-:Y:S01]  /*2ef40*/  STL.64 [R1+0xb10], R4 ;  /* 0x000b100401007387 */ /* 0x0005e20000100a00 */
[----:B-1----:R-:W-:-:S03]  /*2ef50*/  IMAD.MOV.U32 R18, RZ, RZ, -0x1e4736f7 ;  /* 0xe1b8c909ff127424 */ /* 0x002fc600078e00ff */
[----:B------:R1:W-:Y:S01]  /*2ef60*/  STL.64 [R1+0xb20], R6 ;  /* 0x000b200601007387 */ /* 0x0003e20000100a00 */
[----:B------:R-:W-:-:S03]  /*2ef70*/  MOV R19, 0xbf582431 ;  /* 0xbf58243100137802 */ /* 0x000fc60000000f00 */
[----:B------:R3:W-:Y:S01]  /*2ef80*/  STL.64 [R1+0xb30], R8 ;  /* 0x000b300801007387 */ /* 0x0007e20000100a00 */
[----:B0-----:R-:W-:Y:S02]  /*2ef90*/  IMAD.MOV.U32 R20, RZ, RZ, -0xe5c5f25 ;  /* 0xf1a3a0dbff147424 */ /* 0x001fe400078e00ff */
[----:B------:R-:W-:Y:S01]  /*2efa0*/  IMAD.MOV.U32 R21, RZ, RZ, 0x3f423100 ;  /* 0x3f423100ff157424 */ /* 0x000fe200078e00ff */
[----:B------:R0:W-:Y:S01]  /*2efb0*/  STL.64 [R1+0x868], R2 ;  /* 0x0008680201007387 */ /* 0x0001e20000100a00 */
[----:B--2---:R-:W-:Y:S02]  /*2efc0*/  IMAD.MOV.U32 R4, RZ, RZ, -0x5b5d8160 ;  /* 0xa4a27ea0ff047424 */ /* 0x004fe400078e00ff */
[----:B------:R-:W-:Y:S01]  /*2efd0*/  IMAD.MOV.U32 R5, RZ, RZ, 0x3f19fff1 ;  /* 0x3f19fff1ff057424 */ /* 0x000fe200078e00ff */
[----:B-1----:R-:W-:Y:S01]  /*2efe0*/  MOV R6, 0x870ea0cd ;  /* 0x870ea0cd00067802 */ /* 0x002fe20000000f00 */
[----:B------:R-:W-:Y:S01]  /*2eff0*/  IMAD.MOV.U32 R7, RZ, RZ, -0x40fe74f7 ;  /* 0xbf018b09ff077424 */ /* 0x000fe200078e00ff */
[----:B------:R1:W-:Y:S01]  /*2f000*/  STL.64 [R1+0xac0], R24 ;  /* 0x000ac01801007387 */ /* 0x0003e20000100a00 */
[----:B---3--:R-:W-:-:S02]  /*2f010*/  IMAD.MOV.U32 R8, RZ, RZ, -0x47865104 ;  /* 0xb879aefcff087424 */ /* 0x008fc400078e00ff */
[----:B------:R-:W-:Y:S01]  /*2f020*/  IMAD.MOV.U32 R9, RZ, RZ, 0x3ede03c9 ;  /* 0x3ede03c9ff097424 */ /* 0x000fe200078e00ff */
[----:B------:R2:W-:Y:S01]  /*2f030*/  STL.64 [R1+0xac8], R26 ;  /* 0x000ac81a01007387 */ /* 0x0005e20000100a00 */
[----:B0-----:R-:W-:Y:S01]  /*2f040*/  MOV R2, 0x4cc4d9d6 ;  /* 0x4cc4d9d600027802 */ /* 0x001fe20000000f00 */
[----:B------:R-:W-:Y:S02]  /*2f050*/  IMAD.MOV.U32 R3, RZ, RZ, -0x40af702a ;  /* 0xbf508fd6ff037424 */ /* 0x000fe400078e00ff */
[----:B------:R0:W-:Y:S01]  /*2f060*/  STL.64 [R1+0xad8], R28 ;  /* 0x000ad81c01007387 */ /* 0x0001e20000100a00 */
[----:B-1----:R-:W-:-:S03]  /*2f070*/  IMAD.MOV.U32 R24, RZ, RZ, -0x7f415c4b ;  /* 0x80bea3b5ff187424 */ /* 0x002fc600078e00ff */
[----:B------:R1:W-:Y:S01]  /*2f080*/  STL.64 [R1+0xb00], R22 ;  /* 0x000b001601007387 */ /* 0x0003e20000100a00 */
[----:B------:R-:W-:Y:S02]  /*2f090*/  MOV R25, 0x3edd7b47 ;  /* 0x3edd7b4700197802 */ /* 0x000fe40000000f00 */
[----:B--2---:R-:W-:Y:S01]  /*2f0a0*/  MOV R26, 0xe55cc0cd ;  /* 0xe55cc0cd001a7802 */ /* 0x004fe20000000f00 */
[----:B------:R-:W-:Y:S01]  /*2f0b0*/  IMAD.MOV.U32 R27, RZ, RZ, 0x3f888706 ;  /* 0x3f888706ff1b7424 */ /* 0x000fe200078e00ff */
[----:B------:R2:W-:Y:S01]  /*2f0c0*/  STL.64 [R1+0xb38], R18 ;  /* 0x000b381201007387 */ /* 0x0005e20000100a00 */
[----:B0-----:R-:W-:Y:S02]  /*2f0d0*/  IMAD.MOV.U32 R28, RZ, RZ, 0x2bea82b1 ;  /* 0x2bea82b1ff1c7424 */ /* 0x001fe400078e00ff */
[----:B------:R-:W-:Y:S01]  /*2f0e0*/  IMAD.MOV.U32 R29, RZ, RZ, -0x418f02af ;  /* 0xbe70fd51ff1d7424 */ /* 0x000fe200078e00ff */
[----:B------:R0:W-:Y:S01]  /*2f0f0*/  STL.64 [R1+0xb40], R20 ;  /* 0x000b401401007387 */ /* 0x0001e20000100a00 */
[----:B-1----:R-:W-:Y:S01]  /*2f100*/  MOV R22, 0xffe9ba4d ;  /* 0xffe9ba4d00167802 */ /* 0x002fe20000000f00 */
[----:B------:R-:W-:-:S02]  /*2f110*/  IMAD.MOV.U32 R23, RZ, RZ, 0x3e0201c0 ;  /* 0x3e0201c0ff177424 */ /* 0x000fc400078e00ff */
[----:B------:R1:W-:Y:S01]  /*2f120*/  STL.64 [R1+0xb58], R4 ;  /* 0x000b580401007387 */ /* 0x0003e20000100a00 */
[----:B--2---:R-:W-:-:S03]  /*2f130*/  IMAD.MOV.U32 R18, RZ, RZ, 0x28144e09 ;  /* 0x28144e09ff127424 */ /* 0x004fc600078e00ff */
[----:B------:R2:W-:Y:S01]  /*2f140*/  STL.64 [R1+0xb60], R6 ;  /* 0x000b600601007387 */ /* 0x0005e20000100a00 */
[----:B------:R-:W-:-:S03]  /*2f150*/  MOV R19, 0x3eb7e290 ;  /* 0x3eb7e29000137802 */ /* 0x000fc60000000f00 */
[----:B------:R3:W-:Y:S01]  /*2f160*/  STL.64 [R1+0xb70], R8 ;  /* 0x000b700801007387 */ /* 0x0007e20000100a00 */
[----:B0-----:R-:W-:Y:S02]  /*2f170*/  IMAD.MOV.U32 R20, RZ, RZ, -0x7c02650f ;  /* 0x83fd9af1ff147424 */ /* 0x001fe400078e00ff */
[----:B------:R-:W-:Y:S01]  /*2f180*/  IMAD.MOV.U32 R21, RZ, RZ, 0x3d152ba3 ;  /* 0x3d152ba3ff157424 */ /* 0x000fe200078e00ff */
[----:B-1----:R-:W-:Y:S01]  /*2f190*/  MOV R5, 0x3e856899 ;  /* 0x3e85689900057802 */ /* 0x002fe20000000f00 */
[----:B------:R-:W-:Y:S01]  /*2f1a0*/  IMAD.MOV.U32 R4, RZ, RZ, 0x531b5ee8 ;  /* 0x531b5ee8ff047424 */ /* 0x000fe200078e00ff */
[----:B------:R0:W-:Y:S01]  /*2f1b0*/  STL.64 [R1+0x8b8], R2 ;  /* 0x0008b80201007387 */ /* 0x0001e20000100a00 */
[----:B--2---:R-:W-:Y:S02]  /*2f1c0*/  IMAD.MOV.U32 R6, RZ, RZ, 0x1300d859 ;  /* 0x1300d859ff067424 */ /* 0x004fe400078e00ff */
[----:B------:R-:W-:Y:S01]  /*2f1d0*/  IMAD.MOV.U32 R7, RZ, RZ, -0x4196aa99 ;  /* 0xbe695567ff077424 */ /* 0x000fe200078e00ff */
        /* <DEDUP_REMOVED lines=8> */
[----:B-1----:R-:W-:Y:S01]  /*2f260*/  IMAD.MOV.U32 R24, RZ, RZ, 0x61a9f916 ;  /* 0x61a9f916ff187424 */ /* 0x002fe200078e00ff */
[----:B------:R-:W-:Y:S01]  /*2f270*/  MOV R25, 0xbf22d1b7 ;  /* 0xbf22d1b700197802 */ /* 0x000fe20000000f00 */
[----:B--2---:R-:W-:Y:S01]  /*2f280*/  IMAD.MOV.U32 R26, RZ, RZ, -0x5047a8aa ;  /* 0xafb85756ff1a7424 */ /* 0x004fe200078e00ff */
[----:B------:R-:W-:Y:S01]  /*2f290*/  MOV R27, 0xbd8f737f ;  /* 0xbd8f737f001b7802 */ /* 0x000fe20000000f00 */
[----:B------:R1:W-:Y:S01]  /*2f2a0*/  STL.64 [R1+0xb80], R18 ;  /* 0x000b801201007387 */ /* 0x0003e20000100a00 */
[----:B0-----:R-:W-:Y:S01]  /*2f2b0*/  MOV R28, 0x57fe1a62 ;  /* 0x57fe1a62001c7802 */ /* 0x001fe20000000f00 */
[----:B------:R-:W-:Y:S02]  /*2f2c0*/  IMAD.MOV.U32 R29, RZ, RZ, -0x412ce8ac ;  /* 0xbed31754ff1d7424 */ /* 0x000fe400078e00ff */
[----:B------:R0:W-:Y:S01]  /*2f2d0*/  STL.64 [R1+0xb88], R20 ;  /* 0x000b881401007387 */ /* 0x0001e20000100a00 */
[----:B---3--:R-:W-:Y:S01]  /*2f2e0*/  MOV R22, 0xafb245ed ;  /* 0xafb245ed00167802 */ /* 0x008fe20000000f00 */
[----:B------:R-:W-:-:S02]  /*2f2f0*/  IMAD.MOV.U32 R23, RZ, RZ, -0x416e2223 ;  /* 0xbe91ddddff177424 */ /* 0x000fc400078e00ff */
[----:B------:R2:W-:Y:S04]  /*2f300*/  STL.64 [R1+0xb98], R4 ;  /* 0x000b980401007387 */ /* 0x0005e80000100a00 */
[----:B------:R3:W-:Y:S01]  /*2f310*/  STL.64 [R1+0xba0], R6 ;  /* 0x000ba00601007387 */ /* 0x0007e20000100a00 */
[----:B-1----:R-:W-:Y:S01]  /*2f320*/  MOV R18, 0xf334cd1d ;  /* 0xf334cd1d00127802 */ /* 0x002fe20000000f00 */
[----:B------:R-:W-:Y:S02]  /*2f330*/  IMAD.MOV.U32 R19, RZ, RZ, 0x3f645497 ;  /* 0x3f645497ff137424 */ /* 0x000fe400078e00ff */
[----:B------:R1:W-:Y:S01]  /*2f340*/  STL.64 [R1+0xbb0], R8 ;  /* 0x000bb00801007387 */ /* 0x0003e20000100a00 */
[----:B0-----:R-:W-:Y:S01]  /*2f350*/  IMAD.MOV.U32 R20, RZ, RZ, 0x49d95e46 ;  /* 0x49d95e46ff147424 */ /* 0x001fe200078e00ff */
[----:B------:R-:W-:-:S02]  /*2f360*/  MOV R21, 0xbfa9919f ;  /* 0xbfa9919f00157802 */ /* 0x000fc40000000f00 */
[----:B--2---:R-:W-:Y:S01]  /*2f370*/  MOV R4, 0x94a2e4b2 ;  /* 0x94a2e4b200047802 */ /* 0x004fe20000000f00 */
[----:B------:R-:W-:Y:S01]  /*2f380*/  IMAD.MOV.U32 R5, RZ, RZ, -0x405f5e5d ;  /* 0xbfa0a1a3ff057424 */ /* 0x000fe200078e00ff */
[----:B------:R0:W-:Y:S01]  /*2f390*/  STL.64 [R1+0x908], R2 ;  /* 0x0009080201007387 */ /* 0x0001e20000100a00 */
[----:B---3--:R-:W-:Y:S02]  /*2f3a0*/  IMAD.MOV.U32 R6, RZ, RZ, 0x3853b987 ;  /* 0x3853b987ff067424 */ /* 0x008fe400078e00ff */
[----:B------:R-:W-:Y:S01]  /*2f3b0*/  IMAD.MOV.U32 R7, RZ, RZ, 0x3f8ee504 ;  /* 0x3f8ee504ff077424 */ /* 0x000fe200078e00ff */
[----:B------:R2:W-:Y:S01]  /*2f3c0*/  STL.64 [R1+0xb50], R24 ;  /* 0x000b501801007387 */ /* 0x0005e20000100a00 */
[----:B-1----:R-:W-:Y:S01]  /*2f3d0*/  MOV R8, 0xc73a65de ;  /* 0xc73a65de00087802 */ /* 0x002fe20000000f00 */
[----:B------:R-:W-:Y:S02]  /*2f3e0*/  IMAD.MOV.U32 R9, RZ, RZ, -0x4074d740 ;  /* 0xbf8b28c0ff097424 */ /* 0x000fe400078e00ff */
[----:B------:R1:W-:Y:S01]  /*2f3f0*/  STL.64 [R1+0xb68], R26 ;  /* 0x000b681a01007387 */ /* 0x0003e20000100a00 */
[----:B0-----:R-:W-:-:S03]  /*2f400*/  IMAD.MOV.U32 R2, RZ, RZ, 0x3785de06 ;  /* 0x3785de06ff027424 */ /* 0x001fc600078e00ff */
[----:B------:R0:W-:Y:S01]  /*2f410*/  STL.64 [R1+0xb78], R28 ;  /* 0x000b781c01007387 */ /* 0x0001e20000100a00 */
[----:B------:R-:W-:-:S03]  /*2f420*/  IMAD.MOV.U32 R3, RZ, RZ, 0x3de2876b ;  /* 0x3de2876bff037424 */ /* 0x000fc600078e00ff */
[----:B------:R3:W-:Y:S01]  /*2f430*/  STL.64 [R1+0xb90], R22 ;  /* 0x000b901601007387 */ /* 0x0007e20000100a00 */
[----:B--2---:R-:W-:Y:S01]  /*2f440*/  MOV R24, 0xf2b85954 ;  /* 0xf2b8595400187802 */ /* 0x004fe20000000f00 */
[----:B------:R-:W-:Y:S02]  /*2f450*/  IMAD.MOV.U32 R25, RZ, RZ, -0x436d3be4 ;  /* 0xbc92c41cff197424 */ /* 0x000fe400078e00ff */
[----:B-1----:R-:W-:Y:S01]  /*2f460*/  IMAD.MOV.U32 R26, RZ, RZ, 0x5c03d2e9 ;  /* 0x5c03d2e9ff1a7424 */ /* 0x002fe200078e00ff */
[----:B------:R1:W-:Y:S01]  /*2f470*/  STL.64 [R1+0xbc0], R18 ;  /* 0x000bc01201007387 */ /* 0x0003e20000100a00 */
[----:B------:R-:W-:Y:S02]  /*2f480*/  IMAD.MOV.U32 R27, RZ, RZ, 0x3f9ef9a0 ;  /* 0x3f9ef9a0ff1b7424 */ /* 0x000fe400078e00ff */
[----:B0-----:R-:W-:Y:S01]  /*2f490*/  IMAD.MOV.U32 R28, RZ, RZ, 0x1b78f2fd ;  /* 0x1b78f2fdff1c7424 */ /* 0x001fe200078e00ff */
[----:B------:R-:W-:Y:S01]  /*2f4a0*/  MOV R29, 0xbed7ff32 ;  /* 0xbed7ff32001d7802 */ /* 0x000fe20000000f00 */
[----:B------:R0:W-:Y:S01]  /*2f4b0*/  STL.64 [R1+0xbc8], R20 ;  /* 0x000bc81401007387 */ /* 0x0001e20000100a00 */
[----:B---3--:R-:W-:-:S02]  /*2f4c0*/  IMAD.MOV.U32 R22, RZ, RZ, 0x5e7cd1d3 ;  /* 0x5e7cd1d3ff167424 */ /* 0x008fc400078e00ff */
[----:B------:R-:W-:Y:S01]  /*2f4d0*/  IMAD.MOV.U32 R23, RZ, RZ, 0x3faead43 ;  /* 0x3faead43ff177424 */ /* 0x000fe200078e00ff */
[----:B------:R2:W-:Y:S01]  /*2f4e0*/  STL.64 [R1+0xbd8], R4 ;  /* 0x000bd80401007387 */ /* 0x0005e20000100a00 */
[----:B-1----:R-:W-:-:S03]  /*2f4f0*/  IMAD.MOV.U32 R18, RZ, RZ, 0x10abeebc ;  /* 0x10abeebcff127424 */ /* 0x002fc600078e00ff */
[----:B------:R1:W-:Y:S01]  /*2f500*/  STL.64 [R1+0xbe8], R6 ;  /* 0x000be80601007387 */ /* 0x0003e20000100a00 */
[----:B------:R-:W-:Y:S02]  /*2f510*/  IMAD.MOV.U32 R19, RZ, RZ, 0x3e603f57 ;  /* 0x3e603f57ff137424 */ /* 0x000fe400078e00ff */
[----:B0-----:R-:W-:Y:S01]  /*2f520*/  IMAD.MOV.U32 R20, RZ, RZ, -0x73ca209b ;  /* 0x8c35df65ff147424 */ /* 0x001fe200078e00ff */
[----:B------:R0:W-:Y:S01]  /*2f530*/  STL.64 [R1+0xbf0], R8 ;  /* 0x000bf00801007387 */ /* 0x0001e20000100a00 */
[----:B------:R-:W-:Y:S01]  /*2f540*/  MOV R21, 0x3f551ff4 ;  /* 0x3f551ff400157802 */ /* 0x000fe20000000f00 */
[----:B--2---:R-:W-:Y:S02]  /*2f550*/  IMAD.MOV.U32 R4, RZ, RZ, 0x5f300209 ;  /* 0x5f300209ff047424 */ /* 0x004fe400078e00ff */
[----:B------:R2:W-:Y:S01]  /*2f560*/  STL.64 [R1+0x958], R2 ;  /* 0x0009580201007387 */ /* 0x0005e20000100a00 */
[----:B------:R-:W-:Y:S02]  /*2f570*/  IMAD.MOV.U32 R5, RZ, RZ, -0x40c14cb1 ;  /* 0xbf3eb34fff057424 */ /* 0x000fe400078e00ff */
[----:B-1----:R-:W-:Y:S01]  /*2f580*/  IMAD.MOV.U32 R6, RZ, RZ, 0x2f459ca1 ;  /* 0x2f459ca1ff067424 */ /* 0x002fe200078e00ff */
[----:B------:R-:W-:Y:S01]  /*2f590*/  MOV R7, 0x3f1e03ca ;  /* 0x3f1e03ca00077802 */ /* 0x000fe20000000f00 */
[----:B------:R1:W-:Y:S01]  /*2f5a0*/  STL.64 [R1+0xba8], R24 ;  /* 0x000ba81801007387 */ /* 0x0003e20000100a00 */
[----:B0-----:R-:W-:Y:S01]  /*2f5b0*/  MOV R8, 0xeccfadb ;  /* 0x0eccfadb00087802 */ /* 0x001fe20000000f00 */
[----:B------:R-:W-:-:S02]  /*2f5c0*/  IMAD.MOV.U32 R9, RZ, RZ, 0x3efadee2 ;  /* 0x3efadee2ff097424 */ /* 0x000fc400078e00ff */
        /* <DEDUP_REMOVED lines=10> */
[----:B--2---:R-:W-:Y:S01]  /*2f670*/  MOV R22, 0x9848909f ;  /* 0x9848909f00167802 */ /* 0x004fe20000000f00 */
[----:B------:R-:W-:Y:S02]  /*2f680*/  IMAD.MOV.U32 R23, RZ, RZ, -0x4216d859 ;  /* 0xbde927a7ff177424 */ /* 0x000fe400078e00ff */
[----:B------:R1:W-:Y:S01]  /*2f690*/  STL.64 [R1+0xc10], R20 ;  /* 0x000c101401007387 */ /* 0x0003e20000100a00 */
[----:B---3--:R-:W-:-:S02]  /*2f6a0*/  IMAD.MOV.U32 R28, RZ, RZ, -0x5f31c8f2 ;  /* 0xa0ce370eff1c7424 */ /* 0x008fc400078e00ff */
[----:B------:R-:W-:Y:S01]  /*2f6b0*/  IMAD.MOV.U32 R29, RZ, RZ, -0x40ebb737 ;  /* 0xbf1448c9ff1d7424 */ /* 0x000fe200078e00ff */
[----:B------:R2:W-:Y:S01]  /*2f6c0*/  STL.64 [R1+0xc18], R4 ;  /* 0x000c180401007387 */ /* 0x0005e20000100a00 */
[----:B0-----:R-:W-:-:S03]  /*2f6d0*/  IMAD.MOV.U32 R18, RZ, RZ, 0x5a7d9ac5 ;  /* 0x5a7d9ac5ff127424 */ /* 0x001fc600078e00ff */
[----:B------:R0:W-:Y:S01]  /*2f6e0*/  STL.64 [R1+0xc28], R6 ;  /* 0x000c280601007387 */ /* 0x0001e20000100a00 */
[----:B------:R-:W-:Y:S02]  /*2f6f0*/  MOV R19, 0x3d72f0a6 ;  /* 0x3d72f0a600137802 */ /* 0x000fe40000000f00 */
[----:B-1----:R-:W-:Y:S01]  /*2f700*/  MOV R20, 0x3d88fea7 ;  /* 0x3d88fea700147802 */ /* 0x002fe20000000f00 */
[----:B------:R1:W-:Y:S01]  /*2f710*/  STL.64 [R1+0xc38], R8 ;  /* 0x000c380801007387 */ /* 0x0003e20000100a00 */
[----:B------:R-:W-:Y:S02]  /*2f720*/  IMAD.MOV.U32 R21, RZ, RZ, 0x3ecc1949 ;  /* 0x3ecc1949ff157424 */ /* 0x000fe400078e00ff */
[----:B--2---:R-:W-:Y:S01]  /*2f730*/  IMAD.MOV.U32 R4, RZ, RZ, 0x36ee783 ;  /* 0x036ee783ff047424 */ /* 0x004fe200078e00ff */
[----:B------:R2:W-:Y:S01]  /*2f740*/  STL.64 [R1+0x9a8], R2 ;  /* 0x0009a80201007387 */ /* 0x0005e20000100a00 */
[----:B------:R-:W-:Y:S01]  /*2f750*/  IMAD.MOV.U32 R5, RZ, RZ, -0x4306bd5e ;  /* 0xbcf942a2ff057424 */ /* 0x000fe200078e00ff */
[----:B0-----:R-:W-:Y:S01]  /*2f760*/  MOV R6, 0x1c8dde07 ;  /* 0x1c8dde0700067802 */ /* 0x001fe20000000f00 */
[----:B------:R-:W-:Y:S01]  /*2f770*/  IMAD.MOV.U32 R7, RZ, RZ, 0x3e89b42c ;  /* 0x3e89b42cff077424 */ /* 0x000fe200078e00ff */
[----:B------:R0:W-:Y:S01]  /*2f780*/  STL.64 [R1+0xbf8], R24 ;  /* 0x000bf81801007387 */ /* 0x0001e20000100a00 */
[----:B-1----:R-:W-:-:S02]  /*2f790*/  IMAD.MOV.U32 R8, RZ, RZ, -0x2e56537d ;  /* 0xd1a9ac83ff087424 */ /* 0x002fc400078e00ff */
[----:B------:R-:W-:Y:S01]  /*2f7a0*/  IMAD.MOV.U32 R9, RZ, RZ, 0x3e62116d ;  /* 0x3e62116dff097424 */ /* 0x000fe200078e00ff */
[----:B------:R1:W-:Y:S01]  /*2f7b0*/  STL.64 [R1+0xc08], R26 ;  /* 0x000c081a01007387 */ /* 0x0003e20000100a00 */
[----:B--2---:R-:W-:Y:S01]  /*2f7c0*/  IMAD.MOV.U32 R2, RZ, RZ, 0x554e1fc0 ;  /* 0x554e1fc0ff027424 */ /* 0x004fe200078e00ff */
[----:B------:R-:W-:Y:S02]  /*2f7d0*/  MOV R3, 0xbce95f1e ;  /* 0xbce95f1e00037802 */ /* 0x000fe40000000f00 */
[----:B------:R2:W-:Y:S01]  /*2f7e0*/  STL.64 [R1+0xc20], R22 ;  /* 0x000c201601007387 */ /* 0x0005e20000100a00 */
[----:B0-----:R-:W-:-:S03]  /*2f7f0*/  IMAD.MOV.U32 R24, RZ, RZ, 0x261131ce ;  /* 0x261131ceff187424 */ /* 0x001fc600078e00ff */
[----:B------:R0:W-:Y:S01]  /*2f800*/  STL.64 [R1+0xc30], R28 ;  /* 0x000c301c01007387 */ /* 0x0001e20000100a00 */
[----:B------:R-:W-:Y:S02]  /*2f810*/  IMAD.MOV.U32 R25, RZ, RZ, -0x4129aaab ;  /* 0xbed65555ff197424 */ /* 0x000fe400078e00ff */
[----:B-1----:R-:W-:Y:S01]  /*2f820*/  IMAD.MOV.U32 R26, RZ, RZ, -0x25bcd4ef ;  /* 0xda432b11ff1a7424 */ /* 0x002fe200078e00ff */
[----:B------:R-:W-:Y:S01]  /*2f830*/  MOV R27, 0xbeb16ab6 ;  /* 0xbeb16ab6001b7802 */ /* 0x000fe20000000f00 */
[----:B------:R1:W-:Y:S01]  /*2f840*/  STL.64 [R1+0xc40], R18 ;  /* 0x000c401201007387 */ /* 0x0003e20000100a00 */
[----:B--2---:R-:W-:Y:S01]  /*2f850*/  IMAD.MOV.U32 R22, RZ, RZ, 0x27a1383d ;  /* 0x27a1383dff167424 */ /* 0x004fe200078e00ff */
[----:B------:R-:W-:Y:S02]  /*2f860*/  MOV R23, 0xbe7ea6a4 ;  /* 0xbe7ea6a400177802 */ /* 0x000fe40000000f00 */
[----:B------:R2:W-:Y:S01]  /*2f870*/  STL.64 [R1+0xc50], R20 ;  /* 0x000c501401007387 */ /* 0x0005e20000100a00 */
[----:B0-----:R-:W-:Y:S01]  /*2f880*/  MOV R28, 0x5f50d178 ;  /* 0x5f50d178001c7802 */ /* 0x001fe20000000f00 */
[----:B------:R-:W-:-:S02]  /*2f890*/  IMAD.MOV.U32 R29, RZ, RZ, -0x4046a498 ;  /* 0xbfb95b68ff1d7424 */ /* 0x000fc400078e00ff */
[----:B------:R0:W-:Y:S04]  /*2f8a0*/  STL.64 [R1+0xc60], R4 ;  /* 0x000c600401007387 */ /* 0x0001e80000100a00 */
[----:B------:R3:W-:Y:S01]  /*2f8b0*/  STL.64 [R1+0xc68], R6 ;  /* 0x000c680601007387 */ /* 0x0007e20000100a00 */
[----:B-1----:R-:W-:Y:S01]  /*2f8c0*/  IMAD.MOV.U32 R18, RZ, RZ, -0x5673743c ;  /* 0xa98c8bc4ff127424 */ /* 0x002fe200078e00ff */
[----:B------:R-:W-:Y:S02]  /*2f8d0*/  MOV R19, 0x3fc6fb2b ;  /* 0x3fc6fb2b00137802 */ /* 0x000fe40000000f00 */
[----:B------:R1:W-:Y:S01]  /*2f8e0*/  STL.64 [R1+0xc78], R8 ;  /* 0x000c780801007387 */ /* 0x0003e20000100a00 */
[----:B--2---:R-:W-:Y:S02]  /*2f8f0*/  IMAD.MOV.U32 R20, RZ, RZ, 0x29064247 ;  /* 0x29064247ff147424 */ /* 0x004fe400078e00ff */
[----:B------:R-:W-:Y:S01]  /*2f900*/  IMAD.MOV.U32 R21, RZ, RZ, -0x403f5f91 ;  /* 0xbfc0a06fff157424 */ /* 0x000fe200078e00ff */
[----:B0-----:R-:W-:Y:S01]  /*2f910*/  MOV R4, 0xd4f69d94 ;  /* 0xd4f69d9400047802 */ /* 0x001fe20000000f00 */
[----:B------:R-:W-:Y:S01]  /*2f920*/  IMAD.MOV.U32 R5, RZ, RZ, -0x40ff7efb ;  /* 0xbf008105ff057424 */ /* 0x000fe200078e00ff */
[----:B------:R0:W-:Y:S01]  /*2f930*/  STL.64 [R1+0x9f8], R2 ;  /* 0x0009f80201007387 */ /* 0x0001e20000100a00 */
[----:B---3--:R-:W-:Y:S01]  /*2f940*/  MOV R6, 0x38631744 ;  /* 0x3863174400067802 */ /* 0x008fe20000000f00 */
[----:B------:R-:W-:-:S02]  /*2f950*/  IMAD.MOV.U32 R7, RZ, RZ, 0x3fa6bd2f ;  /* 0x3fa6bd2fff077424 */ /* 0x000fc400078e00ff */
[----:B------:R2:W-:Y:S01]  /*2f960*/  STL.64 [R1+0xc48], R24 ;  /* 0x000c481801007387 */ /* 0x0005e20000100a00 */
[----:B-1----:R-:W-:Y:S01]  /*2f970*/  IMAD.MOV.U32 R8, RZ, RZ, -0x442fe938 ;  /* 0xbbd016c8ff087424 */ /* 0x002fe200078e00ff */
[----:B------:R-:W-:Y:S02]  /*2f980*/  MOV R9, 0x3e92a46f ;  /* 0x3e92a46f00097802 */ /* 0x000fe40000000f00 */
[----:B------:R1:W-:Y:S04]  /*2f990*/  STL.64 [R1+0xc58], R26 ;  /* 0x000c581a01007387 */ /* 0x0003e80000100a00 */
[----:B------:R3:W-:Y:S01]  /*2f9a0*/  STL.64 [R1+0xc70], R22 ;  /* 0x000c701601007387 */ /* 0x0007e20000100a00 */
[----:B0-----:R-:W0:Y:S01]  /*2f9b0*/  MUFU.RCP64H R3, R11 ;  /* 0x0000000b00037308 */ /* 0x001e220000001800 */
[----:B------:R-:W-:-:S02]  /*2f9c0*/  MOV R2, 0x1 ;  /* 0x0000000100027802 */ /* 0x000fc40000000f00 */
[----:B------:R4:W-:Y:S01]  /*2f9d0*/  STL.64 [R1+0xc80], R28 ;  /* 0x000c801c01007387 */ /* 0x0009e20000100a00 */
[----:B--2---:R-:W-:Y:S01]  /*2f9e0*/  IMAD.MOV.U32 R24, RZ, RZ, 0x7a744982 ;  /* 0x7a744982ff187424 */ /* 0x004fe200078e00ff */
[----:B------:R-:W-:Y:S02]  /*2f9f0*/  MOV R25, 0x3fb72bb4 ;  /* 0x3fb72bb400197802 */ /* 0x000fe40000000f00 */
[----:B------:R2:W-:Y:S01]  /*2fa00*/  STL.64 [R1+0xc88], R18 ;  /* 0x000c881201007387 */ /* 0x0005e20000100a00 */
[----:B-1----:R-:W-:Y:S02]  /*2fa10*/  IMAD.MOV.U32 R26, RZ, RZ, 0x3cf8dfb4 ;  /* 0x3cf8dfb4ff1a7424 */ /* 0x002fe400078e00ff */
[----:B------:R-:W-:Y:S01]  /*2fa20*/  IMAD.MOV.U32 R27, RZ, RZ, -0x40483c5f ;  /* 0xbfb7c3a1ff1b7424 */ /* 0x000fe200078e00ff */
[----:B------:R1:W-:Y:S01]  /*2fa30*/  STL.64 [R1+0xc90], R20 ;  /* 0x000c901401007387 */ /* 0x0003e20000100a00 */
[----:B---3--:R-:W-:Y:S01]  /*2fa40*/  MOV R22, 0xfa0aa57b ;  /* 0xfa0aa57b00167802 */ /* 0x008fe20000000f00 */
[----:B------:R-:W-:-:S02]  /*2fa50*/  IMAD.MOV.U32 R23, RZ, RZ, 0x3f8d0bef ;  /* 0x3f8d0befff177424 */ /* 0x000fc400078e00ff */
[----:B------:R3:W-:Y:S01]  /*2fa60*/  STL.64 [R1+0xc98], R4 ;  /* 0x000c980401007387 */ /* 0x0007e20000100a00 */
[----:B----4-:R-:W-:Y:S01]  /*2fa70*/  IMAD.MOV.U32 R28, RZ, RZ, 0x69432cef ;  /* 0x69432cefff1c7424 */ /* 0x010fe200078e00ff */
[----:B------:R-:W-:Y:S01]  /*2fa80*/  MOV R29, 0xbf77067b ;  /* 0xbf77067b001d7802 */ /* 0x000fe20000000f00 */
[----:B0-----:R-:W0:Y:S01]  /*2fa90*/  DFMA R30, -R10, R2, 1 ;  /* 0x3ff000000a1e742b */ /* 0x001e220000000102 */
[----:B------:R4:W-:Y:S01]  /*2faa0*/  STL.64 [R1+0xcb0], R6 ;  /* 0x000cb00601007387 */ /* 0x0009e20000100a00 */
[----:B--2---:R-:W-:Y:S02]  /*2fab0*/  IMAD.MOV.U32 R18, RZ, RZ, 0x1cad78b9 ;  /* 0x1cad78b9ff127424 */ /* 0x004fe400078e00ff */
[----:B------:R-:W-:Y:S01]  /*2fac0*/  IMAD.MOV.U32 R19, RZ, RZ, -0x406e5b61 ;  /* 0xbf91a49fff137424 */ /* 0x000fe200078e00ff */
[----:B------:R2:W-:Y:S01]  /*2fad0*/  STL.64 [R1+0xcb8], R8 ;  /* 0x000cb80801007387 */ /* 0x0005e20000100a00 */
[----:B-1----:R-:W-:Y:S02]  /*2fae0*/  IMAD.MOV.U32 R20, RZ, RZ, -0x4ddbedfe ;  /* 0xb2241202ff147424 */ /* 0x002fe400078e00ff */
[----:B------:R-:W-:Y:S01]  /*2faf0*/  IMAD.MOV.U32 R21, RZ, RZ, -0x41db6b2d ;  /* 0xbe2494d3ff157424 */ /* 0x000fe200078e00ff */
[----:B---3--:R-:W-:Y:S01]  /*2fb00*/  MOV R4, 0xe25cd11c ;  /* 0xe25cd11c00047802 */ /* 0x008fe20000000f00 */
[----:B------:R-:W-:Y:S01]  /*2fb10*/  IMAD.MOV.U32 R5, RZ, RZ, 0x3f5a4350 ;  /* 0x3f5a4350ff057424 */ /* 0x000fe200078e00ff */
[----:B------:R1:W-:Y:S01]  /*2fb20*/  STL.64 [R1+0xcc8], R22 ;  /* 0x000cc81601007387 */ /* 0x0003e20000100a00 */
[----:B----4-:R-:W-:Y:S01]  /*2fb30*/  IMAD.MOV.U32 R6, RZ, RZ, 0x3c40f6a ;  /* 0x03c40f6aff067424 */ /* 0x010fe200078e00ff */
[----:B------:R-:W-:-:S02]  /*2fb40*/  MOV R7, 0xbf53043d ;  /* 0xbf53043d00077802 */ /* 0x000fc40000000f00 */
[----:B------:R3:W-:Y:S01]  /*2fb50*/  STL.64 [R1+0xcd8], R20 ;  /* 0x000cd81401007387 */ /* 0x0007e20000100a00 */
[----:B--2---:R-:W-:Y:S01]  /*2fb60*/  IMAD.MOV.U32 R8, RZ, RZ, -0x35cf944b ;  /* 0xca306bb5ff087424 */ /* 0x004fe200078e00ff */
[----:B------:R-:W-:Y:S02]  /*2fb70*/  MOV R9, 0xbf191fff ;  /* 0xbf191fff00097802 */ /* 0x000fe40000000f00 */
[----:B------:R2:W-:Y:S04]  /*2fb80*/  STL.64 [R1+0xce0], R4 ;  /* 0x000ce00401007387 */ /* 0x0005e80000100a00 */
[----:B------:R4:W-:Y:S01]  /*2fb90*/  STL.64 [R1+0xce8], R6 ;  /* 0x000ce80601007387 */ /* 0x0009e20000100a00 */
[----:B-1----:R-:W-:Y:S01]  /*2fba0*/  IMAD.MOV.U32 R22, RZ, RZ, 0x3b45ff81 ;  /* 0x3b45ff81ff167424 */ /* 0x002fe200078e00ff */
[----:B------:R-:W-:-:S02]  /*2fbb0*/  MOV R23, 0xbd409d91 ;  /* 0xbd409d9100177802 */ /* 0x000fc40000000f00 */
[----:B------:R1:W-:Y:S01]  /*2fbc0*/  STL.64 [R1+0xd00], R8 ;  /* 0x000d000801007387 */ /* 0x0003e20000100a00 */
[----:B---3--:R-:W-:Y:S01]  /*2fbd0*/  MOV R20, 0x909bc462 ;  /* 0x909bc46200147802 */ /* 0x008fe20000000f00 */
[----:B------:R-:W-:Y:S01]  /*2fbe0*/  IMAD.MOV.U32 R21, RZ, RZ, -0x410a3a9c ;  /* 0xbef5c564ff157424 */ /* 0x000fe200078e00ff */
[----:B--2---:R-:W-:Y:S01]  /*2fbf0*/  MOV R4, 0xfc6f6d3d ;  /* 0xfc6f6d3d00047802 */ /* 0x004fe20000000f00 */
[----:B------:R-:W-:Y:S01]  /*2fc00*/  IMAD.MOV.U32 R5, RZ, RZ, -0x4139f83b ;  /* 0xbec607c5ff057424 */ /* 0x000fe200078e00ff */
[----:B------:R2:W-:Y:S01]  /*2fc10*/  STL.64 [R1+0xca0], R24 ;  /* 0x000ca01801007387 */ /* 0x0005e20000100a00 */
[----:B----4-:R-:W-:Y:S01]  /*2fc20*/  IMAD.MOV.U32 R6, RZ, RZ, -0x458bb1e4 ;  /* 0xba744e1cff067424 */ /* 0x010fe200078e00ff */
[----:B------:R-:W-:Y:S02]  /*2fc30*/  MOV R7, 0x3eab1a24 ;  /* 0x3eab1a2400077802 */ /* 0x000fe40000000f00 */
[----:B------:R3:W-:Y:S01]  /*2fc40*/  STL.64 [R1+0xd10], R20 ;  /* 0x000d101401007387 */ /* 0x0007e20000100a00 */
[----:B-1----:R-:W-:-:S02]  /*2fc50*/  IMAD.MOV.U32 R8, RZ, RZ, -0xa078040 ;  /* 0xf5f87fc0ff087424 */ /* 0x002fc400078e00ff */
[----:B------:R-:W-:Y:S01]  /*2fc60*/  IMAD.MOV.U32 R9, RZ, RZ, 0x3cc5a9a2 ;  /* 0x3cc5a9a2ff097424 */ /* 0x000fe200078e00ff */
[----:B------:R1:W-:Y:S01]  /*2fc70*/  STL.64 [R1+0xd28], R4 ;  /* 0x000d280401007387 */ /* 0x0003e20000100a00 */
[----:B--2---:R-:W-:-:S03]  /*2fc80*/  IMAD.MOV.U32 R24, RZ, RZ, 0xc4df7f1 ;  /* 0x0c4df7f1ff187424 */ /* 0x004fc600078e00ff */
[----:B------:R2:W-:Y:S01]  /*2fc90*/  STL.64 [R1+0xd30], R6 ;  /* 0x000d300601007387 */ /* 0x0005e20000100a00 */
[----:B------:R-:W-:Y:S01]  /*2fca0*/  IMAD.MOV.U32 R25, RZ, RZ, 0x3f3adee2 ;  /* 0x3f3adee2ff197424 */ /* 0x000fe200078e00ff */
[----:B---3--:R-:W-:Y:S02]  /*2fcb0*/  MOV R20, 0xb67ecf48 ;  /* 0xb67ecf4800147802 */ /* 0x008fe40000000f00 */
[----:B------:R3:W-:Y:S01]  /*2fcc0*/  STL.64 [R1+0xd38], R8 ;  /* 0x000d380801007387 */ /* 0x0007e20000100a00 */
[----:B------:R-:W-:Y:S02]  /*2fcd0*/  IMAD.MOV.U32 R21, RZ, RZ, 0x3fd75748 ;  /* 0x3fd75748ff157424 */ /* 0x000fe400078e00ff */
[----:B-1----:R-:W-:Y:S01]  /*2fce0*/  IMAD.MOV.U32 R4, RZ, RZ, 0x20e7ea15 ;  /* 0x20e7ea15ff047424 */ /* 0x002fe200078e00ff */
[----:B------:R-:W-:Y:S01]  /*2fcf0*/  MOV R5, 0xbfddb7f1 ;  /* 0xbfddb7f100057802 */ /* 0x000fe20000000f00 */
[----:B------:R1:W-:Y:S01]  /*2fd00*/  STL.64 [R1+0xca8], R26 ;  /* 0x000ca81a01007387 */ /* 0x0003e20000100a00 */
[----:B--2---:R-:W-:Y:S01]  /*2fd10*/  IMAD.MOV.U32 R6, RZ, RZ, 0x23c48dc0 ;  /* 0x23c48dc0ff067424 */ /* 0x004fe200078e00ff */
[----:B------:R-:W-:-:S02]  /*2fd20*/  MOV R7, 0xbfc1a4da ;  /* 0xbfc1a4da00077802 */ /* 0x000fc40000000f00 */
[----:B------:R2:W-:Y:S01]  /*2fd30*/  STL.64 [R1+0xcd0], R28 ;  /* 0x000cd01c01007387 */ /* 0x0005e20000100a00 */
[----:B---3--:R-:W-:Y:S02]  /*2fd40*/  IMAD.MOV.U32 R8, RZ, RZ, 0x4744ccfb ;  /* 0x4744ccfbff087424 */ /* 0x008fe400078e00ff */
[----:B------:R-:W-:Y:S01]  /*2fd50*/  IMAD.MOV.U32 R9, RZ, RZ, 0x3fc056ba ;  /* 0x3fc056baff097424 */ /* 0x000fe200078e00ff */
[----:B------:R3:W-:Y:S03]  /*2fd60*/  STL.64 [R1+0xd18], R22 ;  /* 0x000d181601007387 */ /* 0x0007e60000100a00 */
[----:B0-----:R-:W0:Y:S01]  /*2fd70*/  DFMA R30, R30, R30, R30 ;  /* 0x0000001e1e1e722b */ /* 0x001e22000000001e */
[----:B-1----:R-:W-:Y:S01]  /*2fd80*/  MOV R26, 0x6a382e07 ;  /* 0x6a382e07001a7802 */ /* 0x002fe20000000f00 */
[----:B------:R-:W-:Y:S01]  /*2fd90*/  IMAD.MOV.U32 R27, RZ, RZ, 0x3db43183 ;  /* 0x3db43183ff1b7424 */ /* 0x000fe200078e00ff */
[----:B------:R1:W-:Y:S01]  /*2fda0*/  STL.64 [R1+0xd58], R20 ;  /* 0x000d581401007387 */ /* 0x0003e20000100a00 */
[----:B--2---:R-:W-:-:S03]  /*2fdb0*/  IMAD.MOV.U32 R28, RZ, RZ, 0x539275a7 ;  /* 0x539275a7ff1c7424 */ /* 0x004fc600078e00ff */
[----:B------:R2:W-:Y:S01]  /*2fdc0*/  STL.64 [R1+0xd60], R4 ;  /* 0x000d600401007387 */ /* 0x0005e20000100a00 */
[----:B------:R-:W-:Y:S02]  /*2fdd0*/  IMAD.MOV.U32 R29, RZ, RZ, 0x3ed1abde ;  /* 0x3ed1abdeff1d7424 */ /* 0x000fe400078e00ff */
[----:B---3--:R-:W-:Y:S01]  /*2fde0*/  IMAD.MOV.U32 R22, RZ, RZ, -0x359d8d2a ;  /* 0xca6272d6ff167424 */ /* 0x008fe200078e00ff */
[----:B------:R3:W-:Y:S01]  /*2fdf0*/  STL.64 [R1+0xd78], R6 ;  /* 0x000d780601007387 */ /* 0x0007e20000100a00 */
[----:B------:R-:W-:-:S03]  /*2fe00*/  IMAD.MOV.U32 R23, RZ, RZ, 0x3fd10cd9 ;  /* 0x3fd10cd9ff177424 */ /* 0x000fc600078e00ff */
[----:B------:R4:W-:Y:S01]  /*2fe10*/  STL.64 [R1+0xd80], R8 ;  /* 0x000d800801007387 */ /* 0x0009e20000100a00 */
[----:B-1----:R-:W-:Y:S01]  /*2fe20*/  MOV R20, 0x4f7ffc6f ;  /* 0x4f7ffc6f00147802 */ /* 0x002fe20000000f00 */
[----:B------:R-:W-:Y:S02]  /*2fe30*/  IMAD.MOV.U32 R21, RZ, RZ, -0x4071191d ;  /* 0xbf8ee6e3ff157424 */ /* 0x000fe400078e00ff */
[----:B------:R1:W-:Y:S01]  /*2fe40*/  STL.64 [R1+0xcf0], R24 ;  /* 0x000cf01801007387 */ /* 0x0003e20000100a00 */
[----:B--2---:R-:W-:Y:S01]  /*2fe50*/  IMAD.MOV.U32 R4, RZ, RZ, 0x4c284396 ;  /* 0x4c284396ff047424 */ /* 0x004fe200078e00ff */
[----:B------:R-:W-:Y:S01]  /*2fe60*/  MOV R5, 0x3f778305 ;  /* 0x3f77830500057802 */ /* 0x000fe20000000f00 */
[----:B---3--:R-:W-:Y:S01]  /*2fe70*/  IMAD.MOV.U32 R6, RZ, RZ, -0x793f6ca ;  /* 0xf86c0936ff067424 */ /* 0x008fe200078e00ff */
[----:B------:R2:W-:Y:S01]  /*2fe80*/  STL.64 [R1+0xcf8], R26 ;  /* 0x000cf81a01007387 */ /* 0x0005e20000100a00 */
[----:B------:R-:W-:Y:S02]  /*2fe90*/  IMAD.MOV.U32 R7, RZ, RZ, 0x3e123fc5 ;  /* 0x3e123fc5ff077424 */ /* 0x000fe400078e00ff */
[----:B----4-:R-:W-:Y:S01]  /*2fea0*/  IMAD.MOV.U32 R8, RZ, RZ, 0x172c9899 ;  /* 0x172c9899ff087424 */ /* 0x010fe200078e00ff */
        /* <DEDUP_REMOVED lines=8> */
[----:B---3--:R-:W-:Y:S01]  /*2ff30*/  MOV R28, 0xea4a1955 ;  /* 0xea4a1955001c7802 */ /* 0x008fe20000000f00 */
[----:B------:R-:W-:Y:S02]  /*2ff40*/  IMAD.MOV.U32 R29, RZ, RZ, 0x3f01d889 ;  /* 0x3f01d889ff1d7424 */ /* 0x000fe400078e00ff */
[----:B------:R3:W-:Y:S01]  /*2ff50*/  STL.64 [R1+0xda8], R4 ;  /* 0x000da80401007387 */ /* 0x0007e20000100a00 */
[----:B-1----:R-:W-:-:S03]  /*2ff60*/  MOV R22, 0xf755a2c9 ;  /* 0xf755a2c900167802 */ /* 0x002fc60000000f00 */
[----:B------:R1:W-:Y:S01]  /*2ff70*/  STL.64 [R1+0xdb0], R6 ;  /* 0x000db00601007387 */ /* 0x0003e20000100a00 */
[----:B------:R-:W-:-:S03]  /*2ff80*/  IMAD.MOV.U32 R23, RZ, RZ, -0x40a6e001 ;  /* 0xbf591fffff177424 */ /* 0x000fc600078e00ff */
[----:B------:R4:W-:Y:S01]  /*2ff90*/  STL.64 [R1+0xdc8], R8 ;  /* 0x000dc80801007387 */ /* 0x0009e20000100a00 */
[----:B--2---:R-:W-:Y:S01]  /*2ffa0*/  IMAD.MOV.U32 R20, RZ, RZ, -0x13909c81 ;  /* 0xec6f637fff147424 */ /* 0x004fe200078e00ff */
[----:B------:R-:W-:Y:S02]  /*2ffb0*/  MOV R21, 0x3f1616d5 ;  /* 0x3f1616d500157802 */ /* 0x000fe40000000f00 */
[----:B------:R2:W-:Y:S01]  /*2ffc0*/  STL.64 [R1+0xd40], R24 ;  /* 0x000d401801007387 */ /* 0x0005e20000100a00 */
[----:B---3--:R-:W-:Y:S01]  /*2ffd0*/  IMAD.MOV.U32 R4, RZ, RZ, -0x79aa5638 ;  /* 0x8655a9c8ff047424 */ /* 0x008fe200078e00ff */
[----:B------:R-:W-:Y:S01]  /*2ffe0*/  MOV R5, 0x3d25dbb1 ;  /* 0x3d25dbb100057802 */ /* 0x000fe20000000f00 */
[----:B-1----:R-:W-:Y:S01]  /*2fff0*/  IMAD.MOV.U32 R6, RZ, RZ, 0x1ad67669 ;  /* 0x1ad67669ff067424 */ /* 0x002fe200078e00ff */
[----:B------:R1:W-:Y:S01]  /*30000*/  STL.64 [R1+0xd48], R26 ;  /* 0x000d481a01007387 */ /* 0x0003e20000100a00 */
[----:B------:R-:W-:Y:S01]  /*30010*/  IMAD.MOV.U32 R7, RZ, RZ, -0x4132585a ;  /* 0xbecda7a6ff077424 */ /* 0x000fe200078e00ff */
[----:B----4-:R-:W-:Y:S01]  /*30020*/  MOV R8, 0xd57a6a06 ;  /* 0xd57a6a0600087802 */ /* 0x010fe20000000f00 */
[----:B------:R-:W-:Y:S01]  /*30030*/  IMAD.MOV.U32 R9, RZ, RZ, 0x3ec257a6 ;  /* 0x3ec257a6ff097424 */ /* 0x000fe200078e00ff */
[----:B------:R3:W-:Y:S05]  /*30040*/  STL.64 [R1+0xd70], R28 ;  /* 0x000d701c01007387 */ /* 0x0007ea0000100a00 */
[----:B0-----:R0:W4:Y:S01]  /*30050*/  DFMA R2, R2, R30, R2 ;  /* 0x0000001e0202722b */ /* 0x0011220000000002 */
[----:B--2---:R-:W-:Y:S01]  /*30060*/  IMAD.MOV.U32 R24, RZ, RZ, -0x2c454e17 ;  /* 0xd3bab1e9ff187424 */ /* 0x004fe200078e00ff */
[----:B------:R-:W-:Y:S01]  /*30070*/  MOV R25, 0xbe8787c7 ;  /* 0xbe8787c700197802 */ /* 0x000fe20000000f00 */
[----:B------:R2:W-:Y:S01]  /*30080*/  STL.64 [R1+0xdb8], R22 ;  /* 0x000db81601007387 */ /* 0x0005e20000100a00 */
[----:B0-----:R-:W-:-:S02]  /*30090*/  IMAD.MOV.U32 R30, RZ, RZ, 0x30da5a0 ;  /* 0x030da5a0ff1e7424 */ /* 0x001fc400078e00ff */
[----:B-1----:R-:W-:Y:S01]  /*300a0*/  IMAD.MOV.U32 R26, RZ, RZ, -0x35537826 ;  /* 0xcaac87daff1a7424 */ /* 0x002fe200078e00ff */
[----:B------:R0:W-:Y:S01]  /*300b0*/  STL.64 [R1+0xdd8], R20 ;  /* 0x000dd81401007387 */ /* 0x0001e20000100a00 */
[----:B------:R-:W-:Y:S02]  /*300c0*/  IMAD.MOV.U32 R27, RZ, RZ, 0x3f93b27e ;  /* 0x3f93b27eff1b7424 */ /* 0x000fe400078e00ff */
[----:B------:R-:W-:Y:S01]  /*300d0*/  IMAD.MOV.U32 R31, RZ, RZ, -0x400fed45 ;  /* 0xbff012bbff1f7424 */ /* 0x000fe200078e00ff */
[----:B------:R1:W-:Y:S01]  /*300e0*/  STL.64 [R1+0xdf0], R4 ;  /* 0x000df00401007387 */ /* 0x0003e20000100a00 */
[----:B---3--:R-:W-:Y:S01]  /*300f0*/  IMAD.MOV.U32 R28, RZ, RZ, -0x4ab40e33 ;  /* 0xb54bf1cdff1c7424 */ /* 0x008fe200078e00ff */
        /* <DEDUP_REMOVED lines=9> */
[----:B------:R-:W-:Y:S01]  /*30190*/  IMAD.MOV.U32 R5, RZ, RZ, 0x3f289765 ;  /* 0x3f289765ff057424 */ /* 0x000fe200078e00ff */
[----:B------:R1:W-:Y:S01]  /*301a0*/  STL.64 [R1+0xd98], R26 ;  /* 0x000d981a01007387 */ /* 0x0003e20000100a00 */
[----:B---3--:R-:W-:Y:S02]  /*301b0*/  IMAD.MOV.U32 R6, RZ, RZ, -0x616e0a62 ;  /* 0x9e91f59eff067424 */ /* 0x008fe400078e00ff */
[----:B------:R-:W-:Y:S01]  /*301c0*/  IMAD.MOV.U32 R7, RZ, RZ, -0x402337f4 ;  /* 0xbfdcc80cff077424 */ /* 0x000fe200078e00ff */
[----:B--2---:R-:W-:Y:S01]  /*301d0*/  MOV R8, 0x881c041d ;  /* 0x881c041d00087802 */ /* 0x004fe20000000f00 */
[----:B------:R-:W-:Y:S01]  /*301e0*/  IMAD.MOV.U32 R9, RZ, RZ, -0x4144f9ed ;  /* 0xbebb0613ff097424 */ /* 0x000fe200078e00ff */
[----:B------:R2:W-:Y:S01]  /*301f0*/  STL.64 [R1+0xcc0], R18 ;  /* 0x000cc01201007387 */ /* 0x0005e20000100a00 */
[----:B0-----:R-:W-:-:S02]  /*30200*/  IMAD.MOV.U32 R24, RZ, RZ, -0x24814352 ;  /* 0xdb7ebcaeff187424 */ /* 0x001fc400078e00ff */
[----:B------:R-:W-:Y:S01]  /*30210*/  IMAD.MOV.U32 R25, RZ, RZ, -0x40f315cd ;  /* 0xbf0cea33ff197424 */ /* 0x000fe200078e00ff */
[----:B------:R0:W-:Y:S01]  /*30220*/  STL.64 [R1+0xdc0], R28 ;  /* 0x000dc01c01007387 */ /* 0x0001e20000100a00 */
[----:B-1----:R-:W-:Y:S01]  /*30230*/  MOV R26, 0x3f1f53aa ;  /* 0x3f1f53aa001a7802 */ /* 0x002fe20000000f00 */
[----:B------:R-:W-:Y:S02]  /*30240*/  IMAD.MOV.U32 R27, RZ, RZ, 0x3ef2a1f9 ;  /* 0x3ef2a1f9ff1b7424 */ /* 0x000fe400078e00ff */
[----:B------:R1:W-:Y:S01]  /*30250*/  STL.64 [R1+0xe08], R22 ;  /* 0x000e081601007387 */ /* 0x0003e20000100a00 */
[----:B--2---:R-:W-:-:S03]  /*30260*/  IMAD.MOV.U32 R18, RZ, RZ, 0x7c4544c3 ;  /* 0x7c4544c3ff127424 */ /* 0x004fc600078e00ff */
[----:B------:R2:W-:Y:S01]  /*30270*/  STL.64 [R1+0xe20], R20 ;  /* 0x000e201401007387 */ /* 0x0005e20000100a00 */
[----:B------:R-:W-:-:S03]  /*30280*/  IMAD.MOV.U32 R19, RZ, RZ, 0x3f10af03 ;  /* 0x3f10af03ff137424 */ /* 0x000fc600078e00ff */
[----:B------:R3:W-:Y:S01]  /*30290*/  STL.64 [R1+0xe28], R4 ;  /* 0x000e280401007387 */ /* 0x0007e20000100a00 */
[----:B0-----:R-:W-:Y:S02]  /*302a0*/  IMAD.MOV.U32 R28, RZ, RZ, -0x45e261fc ;  /* 0xba1d9e04ff1c7424 */ /* 0x001fe400078e00ff */
[----:B------:R-:W-:Y:S01]  /*302b0*/  IMAD.MOV.U32 R29, RZ, RZ, 0x3fe72e2b ;  /* 0x3fe72e2bff1d7424 */ /* 0x000fe200078e00ff */
[----:B------:R0:W-:Y:S01]  /*302c0*/  STL.64 [R1+0xe40], R6 ;  /* 0x000e400601007387 */ /* 0x0001e20000100a00 */
[----:B-1----:R-:W-:Y:S02]  /*302d0*/  IMAD.MOV.U32 R22, RZ, RZ, 0x2bd4a5fe ;  /* 0x2bd4a5feff167424 */ /* 0x002fe400078e00ff */
[----:B------:R-:W-:Y:S01]  /*302e0*/  IMAD.MOV.U32 R23, RZ, RZ, -0x403ac144 ;  /* 0xbfc53ebcff177424 */ /* 0x000fe200078e00ff */
[----:B------:R1:W-:Y:S01]  /*302f0*/  STL.64 [R1+0xe48], R8 ;  /* 0x000e480801007387 */ /* 0x0003e20000100a00 */
[----:B--2---:R-:W-:Y:S01]  /*30300*/  IMAD.MOV.U32 R20, RZ, RZ, 0x5f42d73e ;  /* 0x5f42d73eff147424 */ /* 0x004fe200078e00ff */
[----:B------:R-:W-:-:S02]  /*30310*/  MOV R21, 0x3e4ddf27 ;  /* 0x3e4ddf2700157802 */ /* 0x000fc40000000f00 */
[----:B------:R2:W-:Y:S01]  /*30320*/  STL.64 [R1+0xde0], R24 ;  /* 0x000de01801007387 */ /* 0x0005e20000100a00 */
[----:B---3--:R-:W-:Y:S02]  /*30330*/  IMAD.MOV.U32 R4, RZ, RZ, -0xa3c9470 ;  /* 0xf5c36b90ff047424 */ /* 0x008fe400078e00ff */
[----:B----4-:R-:W3:Y:S01]  /*30340*/  DFMA R32, -R10, R2, 1 ;  /* 0x3ff000000a20742b */ /* 0x010ee20000000102 */
[----:B------:R-:W-:Y:S01]  /*30350*/  IMAD.MOV.U32 R5, RZ, RZ, -0x406a0401 ;  /* 0xbf95fbffff057424 */ /* 0x000fe200078e00ff */
[----:B0-----:R-:W-:Y:S01]  /*30360*/  MOV R6, 0x78d507d5 ;  /* 0x78d507d500067802 */ /* 0x001fe20000000f00 */
[----:B------:R-:W-:Y:S01]  /*30370*/  IMAD.MOV.U32 R7, RZ, RZ, 0x3f909e54 ;  /* 0x3f909e54ff077424 */ /* 0x000fe200078e00ff */
[----:B------:R0:W-:Y:S01]  /*30380*/  STL.64 [R1+0xde8], R26 ;  /* 0x000de81a01007387 */ /* 0x0001e20000100a00 */
[----:B-1----:R-:W-:Y:S01]  /*30390*/  MOV R8, 0xa9bf8951 ;  /* 0xa9bf895100087802 */ /* 0x002fe20000000f00 */
[----:B------:R-:W-:Y:S02]  /*303a0*/  IMAD.MOV.U32 R9, RZ, RZ, 0x3f58d9b0 ;  /* 0x3f58d9b0ff097424 */ /* 0x000fe400078e00ff */
[----:B------:R1:W-:Y:S01]  /*303b0*/  STL.64 [R1+0xd08], R18 ;  /* 0x000d081201007387 */ /* 0x0003e20000100a00 */
[----:B--2---:R-:W-:Y:S01]  /*303c0*/  MOV R24, 0x127046e4 ;  /* 0x127046e400187802 */ /* 0x004fe20000000f00 */
[----:B------:R-:W-:-:S02]  /*303d0*/  IMAD.MOV.U32 R25, RZ, RZ, -0x401588c4 ;  /* 0xbfea773cff197424 */ /* 0x000fc400078e00ff */
[----:B------:R2:W-:Y:S01]  /*303e0*/  STL.64 [R1+0xe10], R28 ;  /* 0x000e101c01007387 */ /* 0x0005e20000100a00 */
[----:B0-----:R-:W-:Y:S01]  /*303f0*/  IMAD.MOV.U32 R26, RZ, RZ, 0x57cf058f ;  /* 0x57cf058fff1a7424 */ /* 0x001fe200078e00ff */
[----:B------:R-:W-:Y:S02]  /*30400*/  MOV R27, 0x3fec97c0 ;  /* 0x3fec97c0001b7802 */ /* 0x000fe40000000f00 */
[----:B------:R0:W-:Y:S01]  /*30410*/  STL.64 [R1+0xe58], R22 ;  /* 0x000e581601007387 */ /* 0x0001e20000100a00 */
[----:B-1----:R-:W-:-:S03]  /*30420*/  IMAD.MOV.U32 R18, RZ, RZ, 0x48e4f389 ;  /* 0x48e4f389ff127424 */ /* 0x002fc600078e00ff */
[----:B------:R1:W-:Y:S01]  /*30430*/  STL.64 [R1+0xe68], R20 ;  /* 0x000e681401007387 */ /* 0x0003e20000100a00 */
[----:B------:R-:W-:Y:S01]  /*30440*/  IMAD.MOV.U32 R19, RZ, RZ, -0x40712a43 ;  /* 0xbf8ed5bdff137424 */ /* 0x000fe200078e00ff */
[----:B--2---:R-:W-:Y:S01]  /*30450*/  MOV R28, 0xedb1b5e9 ;  /* 0xedb1b5e9001c7802 */ /* 0x004fe20000000f00 */
[----:B------:R-:W-:Y:S01]  /*30460*/  IMAD.MOV.U32 R29, RZ, RZ, 0x3fb1a243 ;  /* 0x3fb1a243ff1d7424 */ /* 0x000fe200078e00ff */
[----:B------:R2:W-:Y:S04]  /*30470*/  STL.64 [R1+0xe70], R4 ;  /* 0x000e700401007387 */ /* 0x0005e80000100a00 */
[----:B------:R4:W-:Y:S01]  /*30480*/  STL.64 [R1+0xe78], R6 ;  /* 0x000e780601007387 */ /* 0x0009e20000100a00 */
[----:B0-----:R-:W-:Y:S01]  /*30490*/  MOV R22, 0x664ed58b ;  /* 0x664ed58b00167802 */ /* 0x001fe20000000f00 */
[----:B------:R-:W-:-:S02]  /*304a0*/  IMAD.MOV.U32 R23, RZ, RZ, 0x3d6cbf45 ;  /* 0x3d6cbf45ff177424 */ /* 0x000fc400078e00ff */
[----:B------:R0:W-:Y:S01]  /*304b0*/  STL.64 [R1+0xe90], R8 ;  /* 0x000e900801007387 */ /* 0x0001e20000100a00 */
[----:B-1----:R-:W-:Y:S02]  /*304c0*/  IMAD.MOV.U32 R20, RZ, RZ, -0x712e25fa ;  /* 0x8ed1da06ff147424 */ /* 0x002fe400078e00ff */
[----:B------:R-:W-:Y:S01]  /*304d0*/  IMAD.MOV.U32 R21, RZ, RZ, 0x3f374a77 ;  /* 0x3f374a77ff157424 */ /* 0x000fe200078e00ff */
[----:B------:R1:W-:Y:S01]  /*304e0*/  STL.64 [R1+0xe30], R24 ;  /* 0x000e301801007387 */ /* 0x0003e20000100a00 */
[----:B--2---:R-:W-:Y:S02]  /*304f0*/  IMAD.MOV.U32 R4, RZ, RZ, -0x2d24c015 ;  /* 0xd2db3febff047424 */ /* 0x004fe400078e00ff */
[----:B------:R-:W-:Y:S01]  /*30500*/  IMAD.MOV.U32 R5, RZ, RZ, 0x3f0a5dff ;  /* 0x3f0a5dffff057424 */ /* 0x000fe200078e00ff */
[----:B----4-:R-:W-:Y:S01]  /*30510*/  MOV R6, 0x92a04737 ;  /* 0x92a0473700067802 */ /* 0x010fe20000000f00 */
        /* <DEDUP_REMOVED lines=8> */
[----:B--2---:R-:W-:-:S03]  /*305a0*/  IMAD.MOV.U32 R26, RZ, RZ, -0x5516e6ca ;  /* 0xaae91936ff1a7424 */ /* 0x004fc600078e00ff */
[----:B------:R2:W-:Y:S01]  /*305b0*/  STL.64 [R1+0xea0], R20 ;  /* 0x000ea01401007387 */ /* 0x0005e20000100a00 */
[----:B------:R-:W-:Y:S01]  /*305c0*/  IMAD.MOV.U32 R27, RZ, RZ, -0x4220f927 ;  /* 0xbddf06d9ff1b7424 */ /* 0x000fe200078e00ff */
[----:B0-----:R-:W-:Y:S02]  /*305d0*/  MOV R18, 0x182c4e01 ;  /* 0x182c4e0100127802 */ /* 0x001fe40000000f00 */
[----:B------:R0:W-:Y:S01]  /*305e0*/  STL.64 [R1+0xea8], R22 ;  /* 0x000ea81601007387 */ /* 0x0001e20000100a00 */
[----:B------:R-:W-:Y:S02]  /*305f0*/  IMAD.MOV.U32 R19, RZ, RZ, -0x405337f1 ;  /* 0xbfacc80fff137424 */ /* 0x000fe400078e00ff */
[----:B-1----:R-:W-:Y:S01]  /*30600*/  IMAD.MOV.U32 R28, RZ, RZ, 0x326dba30 ;  /* 0x326dba30ff1c7424 */ /* 0x002fe200078e00ff */
[----:B------:R1:W-:Y:S01]  /*30610*/  STL.64 [R1+0xeb8], R4 ;  /* 0x000eb80401007387 */ /* 0x0003e20000100a00 */
[----:B------:R-:W-:Y:S01]  /*30620*/  MOV R29, 0xbf146342 ;  /* 0xbf146342001d7802 */ /* 0x000fe20000000f00 */
[----:B---3--:R3:W4:Y:S02]  /*30630*/  DFMA R2, R2, R32, R2 ;  /* 0x000000200202722b */ /* 0x0087240000000002 */
[----:B------:R5:W-:Y:S01]  /*30640*/  STL.64 [R1+0xec0], R6 ;  /* 0x000ec00601007387 */ /* 0x000be20000100a00 */
[----:B--2---:R-:W-:Y:S01]  /*30650*/  IMAD.MOV.U32 R20, RZ, RZ, -0x7d41b984 ;  /* 0x82be467cff147424 */ /* 0x004fe200078e00ff */
[----:B---3--:R-:W-:Y:S01]  /*30660*/  MOV R32, 0x8f94aa2a ;  /* 0x8f94aa2a00207802 */ /* 0x008fe20000000f00 */
[----:B------:R-:W-:Y:S01]  /*30670*/  IMAD.MOV.U32 R21, RZ, RZ, -0x3ff55e8a ;  /* 0xc00aa176ff157424 */ /* 0x000fe200078e00ff */
[----:B------:R2:W-:Y:S01]  /*30680*/  STL.64 [R1+0xec8], R8 ;  /* 0x000ec80801007387 */ /* 0x0005e20000100a00 */
[----:B0-----:R-:W-:Y:S01]  /*30690*/  IMAD.MOV.U32 R22, RZ, RZ, 0x12bad9bf ;  /* 0x12bad9bfff167424 */ /* 0x001fe200078e00ff */
[----:B------:R-:W-:Y:S01]  /*306a0*/  MOV R23, 0xc0059508 ;  /* 0xc005950800177802 */ /* 0x000fe20000000f00 */
[----:B------:R-:W-:Y:S01]  /*306b0*/  IMAD.MOV.U32 R33, RZ, RZ, 0x409e93fe ;  /* 0x409e93feff217424 */ /* 0x000fe200078e00ff */
[----:B------:R0:W-:Y:S01]  /*306c0*/  STL.64 [R1+0xe80], R24 ;  /* 0x000e801801007387 */ /* 0x0001e20000100a00 */
[----:B-1----:R-:W-:Y:S01]  /*306d0*/  MOV R4, 0x7f446f75 ;  /* 0x7f446f7500047802 */ /* 0x002fe20000000f00 */
[----:B------:R-:W-:Y:S01]  /*306e0*/  IMAD.MOV.U32 R5, RZ, RZ, 0x4011e07e ;  /* 0x4011e07eff057424 */ /* 0x000fe200078e00ff */
[----:B-----5:R-:W-:Y:S01]  /*306f0*/  MOV R6, 0x741b2958 ;  /* 0x741b295800067802 */ /* 0x020fe20000000f00 */
[----:B------:R-:W-:Y:S01]  /*30700*/  IMAD.MOV.U32 R7, RZ, RZ, 0x3ff89f57 ;  /* 0x3ff89f57ff077424 */ /* 0x000fe200078e00ff */
        /* <DEDUP_REMOVED lines=13> */
[----:B0-----:R-:W-:-:S03]  /*307e0*/  IMAD.MOV.U32 R28, RZ, RZ, 0x57317fb1 ;  /* 0x57317fb1ff1c7424 */ /* 0x001fc600078e00ff */
[----:B------:R0:W-:Y:S01]  /*307f0*/  STL.64 [R1+0xef8], R22 ;  /* 0x000ef81601007387 */ /* 0x0001e20000100a00 */
[----:B------:R-:W-:-:S03]  /*30800*/  IMAD.MOV.U32 R29, RZ, RZ, -0x40cef4ce ;  /* 0xbf310b32ff1d7424 */ /* 0x000fc600078e00ff */
[----:B------:R3:W-:Y:S01]  /*30810*/  STL.64 [R1+0xf08], R6 ;  /* 0x000f080601007387 */ /* 0x0007e20000100a00 */
[----:B-1----:R-:W-:Y:S02]  /*30820*/  IMAD.MOV.U32 R20, RZ, RZ, 0x5866b19f ;  /* 0x5866b19fff147424 */ /* 0x002fe400078e00ff */
[----:B------:R-:W-:Y:S01]  /*30830*/  IMAD.MOV.U32 R21, RZ, RZ, 0x3fcb0149 ;  /* 0x3fcb0149ff157424 */ /* 0x000fe200078e00ff */
[----:B------:R1:W-:Y:S01]  /*30840*/  STL.64 [R1+0xf10], R8 ;  /* 0x000f100801007387 */ /* 0x0003e20000100a00 */
[----:B--2---:R-:W-:Y:S01]  /*30850*/  MOV R4, 0xb61b59c3 ;  /* 0xb61b59c300047802 */ /* 0x004fe20000000f00 */
[----:B------:R-:W-:Y:S02]  /*30860*/  IMAD.MOV.U32 R5, RZ, RZ, -0x404a91b2 ;  /* 0xbfb56e4eff057424 */ /* 0x000fe400078e00ff */
[----:B------:R2:W-:Y:S01]  /*30870*/  STL.64 [R1+0xed0], R24 ;  /* 0x000ed01801007387 */ /* 0x0005e20000100a00 */
[----:B0-----:R-:W-:Y:S02]  /*30880*/  IMAD.MOV.U32 R22, RZ, RZ, -0x4060f7e2 ;  /* 0xbf9f081eff167424 */ /* 0x001fe400078e00ff */
[----:B------:R-:W-:Y:S01]  /*30890*/  IMAD.MOV.U32 R23, RZ, RZ, 0x3f98d9b0 ;  /* 0x3f98d9b0ff177424 */ /* 0x000fe200078e00ff */
[----:B---3--:R-:W-:Y:S01]  /*308a0*/  MOV R7, 0xbe40bbb8 ;  /* 0xbe40bbb800077802 */ /* 0x008fe20000000f00 */
[----:B------:R-:W-:Y:S01]  /*308b0*/  IMAD.MOV.U32 R6, RZ, RZ, -0x746b991f ;  /* 0x8b9466e1ff067424 */ /* 0x000fe200078e00ff */
        /* <DEDUP_REMOVED lines=10> */
[----:B-1----:R-:W-:Y:S01]  /*30960*/  MOV R18, 0x3921c967 ;  /* 0x3921c96700127802 */ /* 0x002fe20000000f00 */
[----:B------:R-:W-:-:S02]  /*30970*/  IMAD.MOV.U32 R19, RZ, RZ, -0x4009bb2f ;  /* 0xbff644d1ff137424 */ /* 0x000fc400078e00ff */
[----:B------:R1:W-:Y:S01]  /*30980*/  STL.64 [R1+0xf38], R4 ;  /* 0x000f380401007387 */ /* 0x0003e20000100a00 */
[----:B--2---:R-:W-:Y:S01]  /*30990*/  MOV R28, 0xb77934eb ;  /* 0xb77934eb001c7802 */ /* 0x004fe20000000f00 */
[----:B------:R-:W-:Y:S02]  /*309a0*/  IMAD.MOV.U32 R29, RZ, RZ, -0x406dc241 ;  /* 0xbf923dbfff1d7424 */ /* 0x000fe400078e00ff */
[----:B------:R2:W-:Y:S04]  /*309b0*/  STL.64 [R1+0xf40], R6 ;  /* 0x000f400601007387 */ /* 0x0005e80000100a00 */
[----:B------:R3:W-:Y:S01]  /*309c0*/  STL.64 [R1+0xf48], R22 ;  /* 0x000f481601007387 */ /* 0x0007e20000100a00 */
[----:B0-----:R-:W-:Y:S01]  /*309d0*/  MOV R20, 0xc0f590c5 ;  /* 0xc0f590c500147802 */ /* 0x001fe20000000f00 */
[----:B------:R-:W-:-:S02]  /*309e0*/  IMAD.MOV.U32 R21, RZ, RZ, -0x40a683ee ;  /* 0xbf597c12ff157424 */ /* 0x000fc400078e00ff */
[----:B------:R0:W-:Y:S01]  /*309f0*/  STL.64 [R1+0xf58], R8 ;  /* 0x000f580801007387 */ /* 0x0001e20000100a00 */
[----:B-1----:R-:W-:Y:S01]  /*30a00*/  MOV R4, 0x43f4cecc ;  /* 0x43f4cecc00047802 */ /* 0x002fe20000000f00 */
[----:B------:R-:W-:Y:S02]  /*30a10*/  IMAD.MOV.U32 R5, RZ, RZ, 0x3d3a2d86 ;  /* 0x3d3a2d86ff057424 */ /* 0x000fe400078e00ff */
[----:B------:R1:W-:Y:S01]  /*30a20*/  STL.64 [R1+0xf20], R24 ;  /* 0x000f201801007387 */ /* 0x0003e20000100a00 */
[----:B--2---:R-:W-:Y:S01]  /*30a30*/  IMAD.MOV.U32 R6, RZ, RZ, 0x2408f7d0 ;  /* 0x2408f7d0ff067424 */ /* 0x004fe200078e00ff */
[----:B------:R-:W-:Y:S02]  /*30a40*/  MOV R7, 0x3f13bc59 ;  /* 0x3f13bc5900077802 */ /* 0x000fe40000000f00 */
[----:B---3--:R-:W-:Y:S01]  /*30a50*/  MOV R22, 0x428cf51e ;  /* 0x428cf51e00167802 */ /* 0x008fe20000000f00 */
[----:B------:R-:W-:Y:S01]  /*30a60*/  IMAD.MOV.U32 R23, RZ, RZ, 0x3eefef14 ;  /* 0x3eefef14ff177424 */ /* 0x000fe200078e00ff */
[----:B------:R2:W-:Y:S01]  /*30a70*/  STL.64 [R1+0xf28], R26 ;  /* 0x000f281a01007387 */ /* 0x0005e20000100a00 */
[----:B0-----:R-:W-:-:S02]  /*30a80*/  IMAD.MOV.U32 R8, RZ, RZ, 0x115cc480 ;  /* 0x115cc480ff087424 */ /* 0x001fc400078e00ff */
[----:B------:R-:W-:Y:S01]  /*30a90*/  IMAD.MOV.U32 R9, RZ, RZ, -0x40f6bc84 ;  /* 0xbf09437cff097424 */ /* 0x000fe200078e00ff */
[----:B------:R0:W-:Y:S01]  /*30aa0*/  STL.64 [R1+0xe18], R18 ;  /* 0x000e181201007387 */ /* 0x0001e20000100a00 */
[----:B-1----:R-:W-:Y:S01]  /*30ab0*/  IMAD.MOV.U32 R24, RZ, RZ, -0x1d9556fb ;  /* 0xe26aa905ff187424 */ /* 0x002fe200078e00ff */
[----:B------:R-:W-:Y:S02]  /*30ac0*/  MOV R25, 0x3f514daf ;  /* 0x3f514daf00197802 */ /* 0x000fe40000000f00 */
        /* <DEDUP_REMOVED lines=8> */
[----:B-1----:R-:W-:Y:S01]  /*30b50*/  IMAD.MOV.U32 R28, RZ, RZ, -0x755502fe ;  /* 0x8aaafd02ff1c7424 */ /* 0x002fe200078e00ff */
[----:B------:R-:W-:Y:S02]  /*30b60*/  MOV R29, 0xc01a79ae ;  /* 0xc01a79ae001d7802 */ /* 0x000fe40000000f00 */
[----:B------:R1:W-:Y:S01]  /*30b70*/  STL.64 [R1+0xf90], R8 ;  /* 0x000f900801007387 */ /* 0x0003e20000100a00 */
[----:B--2---:R-:W-:Y:S01]  /*30b80*/  MOV R20, 0xc342f48f ;  /* 0xc342f48f00147802 */ /* 0x004fe20000000f00 */
[----:B------:R-:W-:-:S02]  /*30b90*/  IMAD.MOV.U32 R21, RZ, RZ, -0x3fda6bdb ;  /* 0xc0259425ff157424 */ /* 0x000fc400078e00ff */
[----:B------:R2:W-:Y:S01]  /*30ba0*/  STL.64 [R1+0xf98], R22 ;  /* 0x000f981601007387 */ /* 0x0005e20000100a00 */
[----:B---3--:R-:W-:Y:S01]  /*30bb0*/  IMAD.MOV.U32 R4, RZ, RZ, -0x674527d3 ;  /* 0x98bad82dff047424 */ /* 0x008fe200078e00ff */
[----:B------:R-:W-:Y:S02]  /*30bc0*/  MOV R5, 0xbf5783c5 ;  /* 0xbf5783c500057802 */ /* 0x000fe40000000f00 */
[----:B------:R3:W-:Y:S01]  /*30bd0*/  STL.64 [R1+0xf70], R24 ;  /* 0x000f701801007387 */ /* 0x0007e20000100a00 */
[----:B0-----:R-:W-:Y:S01]  /*30be0*/  IMAD.MOV.U32 R6, RZ, RZ, 0x4d316e22 ;  /* 0x4d316e22ff067424 */ /* 0x001fe200078e00ff */
[----:B------:R-:W-:Y:S01]  /*30bf0*/  MOV R7, 0x40160ace ;  /* 0x40160ace00077802 */ /* 0x000fe20000000f00 */
[----:B-1----:R-:W-:Y:S01]  /*30c00*/  IMAD.MOV.U32 R8, RZ, RZ, 0x683ce6df ;  /* 0x683ce6dfff087424 */ /* 0x002fe200078e00ff */
[----:B------:R0:W-:Y:S01]  /*30c10*/  STL.64 [R1+0xf78], R26 ;  /* 0x000f781a01007387 */ /* 0x0001e20000100a00 */
[----:B------:R-:W-:Y:S01]  /*30c20*/  IMAD.MOV.U32 R9, RZ, RZ, 0x3ee93792 ;  /* 0x3ee93792ff097424 */ /* 0x000fe200078e00ff */
[----:B--2---:R-:W-:Y:S01]  /*30c30*/  MOV R22, 0x2368986f ;  /* 0x2368986f00167802 */ /* 0x004fe20000000f00 */
[----:B------:R-:W-:Y:S01]  /*30c40*/  IMAD.MOV.U32 R23, RZ, RZ, -0x3ffb63bf ;  /* 0xc0049c41ff177424 */ /* 0x000fe200078e00ff */
[----:B------:R1:W-:Y:S01]  /*30c50*/  STL.64 [R1+0xe50], R18 ;  /* 0x000e501201007387 */ /* 0x0003e20000100a00 */
[----:B---3--:R-:W-:-:S02]  /*30c60*/  IMAD.MOV.U32 R24, RZ, RZ, 0x33a9e5be ;  /* 0x33a9e5beff187424 */ /* 0x008fc400078e00ff */
[----:B------:R-:W-:Y:S01]  /*30c70*/  IMAD.MOV.U32 R25, RZ, RZ, 0x4022777c ;  /* 0x4022777cff197424 */ /* 0x000fe200078e00ff */
[----:B------:R2:W-:Y:S01]  /*30c80*/  STL.64 [R1+0xfa0], R28 ;  /* 0x000fa01c01007387 */ /* 0x0005e20000100a00 */
[----:B0-----:R-:W-:Y:S01]  /*30c90*/  MOV R26, 0x4a89b561 ;  /* 0x4a89b561001a7802 */ /* 0x001fe20000000f00 */
[----:B------:R-:W-:Y:S02]  /*30ca0*/  IMAD.MOV.U32 R27, RZ, RZ, -0x3fdb163f ;  /* 0xc024e9c1ff1b7424 */ /* 0x000fe400078e00ff */
[----:B------:R0:W-:Y:S01]  /*30cb0*/  STL.64 [R1+0xfb0], R20 ;  /* 0x000fb01401007387 */ /* 0x0001e20000100a00 */
[----:B-1----:R-:W-:-:S03]  /*30cc0*/  IMAD.MOV.U32 R18, RZ, RZ, -0x35c68f95 ;  /* 0xca39706bff127424 */ /* 0x002fc600078e00ff */
[----:B------:R1:W-:Y:S01]  /*30cd0*/  STL.64 [R1+0xfb8], R4 ;  /* 0x000fb80401007387 */ /* 0x0003e20000100a00 */
[----:B------:R-:W-:-:S03]  /*30ce0*/  MOV R19, 0xbf512b0e ;  /* 0xbf512b0e00137802 */ /* 0x000fc60000000f00 */
[----:B------:R3:W-:Y:S01]  /*30cf0*/  STL.64 [R1+0xfd0], R6 ;  /* 0x000fd00601007387 */ /* 0x0007e20000100a00 */
[----:B--2---:R-:W-:Y:S01]  /*30d00*/  IMAD.MOV.U32 R28, RZ, RZ, 0x5fcc2f2f ;  /* 0x5fcc2f2fff1c7424 */ /* 0x004fe200078e00ff */
[----:B------:R-:W-:Y:S02]  /*30d10*/  MOV R29, 0x400290e2 ;  /* 0x400290e2001d7802 */ /* 0x000fe40000000f00 */
[----:B------:R2:W-:Y:S01]  /*30d20*/  STL.64 [R1+0xfd8], R8 ;  /* 0x000fd80801007387 */ /* 0x0005e20000100a00 */
[----:B0-----:R-:W-:Y:S02]  /*30d30*/  IMAD.MOV.U32 R20, RZ, RZ, -0x448ac069 ;  /* 0xbb753f97ff147424 */ /* 0x001fe400078e00ff */
[----:B------:R-:W-:Y:S01]  /*30d40*/  IMAD.MOV.U32 R21, RZ, RZ, -0x402ee61d ;  /* 0xbfd119e3ff157424 */ /* 0x000fe200078e00ff */
[----:B------:R0:W-:Y:S01]  /*30d50*/  STL.64 [R1+0xfe0], R22 ;  /* 0x000fe01601007387 */ /* 0x0001e20000100a00 */
[----:B-1----:R-:W-:Y:S01]  /*30d60*/  MOV R4, 0x603144a ;  /* 0x0603144a00047802 */ /* 0x002fe20000000f00 */
[----:B------:R-:W-:-:S02]  /*30d70*/  IMAD.MOV.U32 R5, RZ, RZ, -0x4184993b ;  /* 0xbe7b66c5ff057424 */ /* 0x000fc400078e00ff */
[----:B------:R1:W-:Y:S01]  /*30d80*/  STL.64 [R1+0xfc0], R24 ;  /* 0x000fc01801007387 */ /* 0x0003e20000100a00 */
[----:B---3--:R-:W-:Y:S02]  /*30d90*/  IMAD.MOV.U32 R6, RZ, RZ, 0x18f65fc2 ;  /* 0x18f65fc2ff067424 */ /* 0x008fe400078e00ff */
[----:B------:R-:W-:Y:S01]  /*30da0*/  IMAD.MOV.U32 R7, RZ, RZ, -0x4063546b ;  /* 0xbf9cab95ff077424 */ /* 0x000fe200078e00ff */
[----:B--2---:R-:W-:Y:S01]  /*30db0*/  MOV R8, 0xdcd22bf3 ;  /* 0xdcd22bf300087802 */ /* 0x004fe20000000f00 */
[----:B------:R-:W-:Y:S01]  /*30dc0*/  IMAD.MOV.U32 R9, RZ, RZ, 0x3f948c40 ;  /* 0x3f948c40ff097424 */ /* 0x000fe200078e00ff */
[----:B------:R2:W-:Y:S01]  /*30dd0*/  STL.64 [R1+0xfc8], R26 ;  /* 0x000fc81a01007387 */ /* 0x0005e20000100a00 */
[----:B0-----:R-:W-:Y:S01]  /*30de0*/  IMAD.MOV.U32 R22, RZ, RZ, 0x6b540e4a ;  /* 0x6b540e4aff167424 */ /* 0x001fe200078e00ff */
[----:B------:R-:W-:Y:S02]  /*30df0*/  MOV R23, 0xbf7ce629 ;  /* 0xbf7ce62900177802 */ /* 0x000fe40000000f00 */
[----:B------:R0:W-:Y:S01]  /*30e00*/  STL.64 [R1+0xe98], R18 ;  /* 0x000e981201007387 */ /* 0x0001e20000100a00 */
[----:B-1----:R-:W-:Y:S01]  /*30e10*/  MOV R24, 0x7aa334e1 ;  /* 0x7aa334e100187802 */ /* 0x002fe20000000f00 */
[----:B------:R-:W-:-:S02]  /*30e20*/  IMAD.MOV.U32 R25, RZ, RZ, 0x3fba33c6 ;  /* 0x3fba33c6ff197424 */ /* 0x000fc400078e00ff */
[----:B------:R1:W-:Y:S01]  /*30e30*/  STL.64 [R1+0xfe8], R28 ;  /* 0x000fe81c01007387 */ /* 0x0003e20000100a00 */
[----:B--2---:R-:W-:Y:S01]  /*30e40*/  IMAD.MOV.U32 R26, RZ, RZ, -0x493b40ef ;  /* 0xb6c4bf11ff1a7424 */ /* 0x004fe200078e00ff */
[----:B------:R-:W-:Y:S02]  /*30e50*/  MOV R27, 0x3e0cf9b8 ;  /* 0x3e0cf9b8001b7802 */ /* 0x000fe40000000f00 */
[----:B------:R2:W-:Y:S01]  /*30e60*/  STL.64 [R1+0xff0], R30 ;  /* 0x000ff01e01007387 */ /* 0x0005e20000100a00 */
[----:B0-----:R-:W-:Y:S01]  /*30e70*/  IMAD.MOV.U32 R18, RZ, RZ, 0xe771b94 ;  /* 0x0e771b94ff127424 */ /* 0x001fe200078e00ff */
[----:B------:R-:W-:Y:S02]  /*30e80*/  MOV R19, 0x3fbdd5fa ;  /* 0x3fbdd5fa00137802 */ /* 0x000fe40000000f00 */
[----:B------:R0:W-:Y:S01]  /*30e90*/  STL.64 [R1+0xff8], R4 ;  /* 0x000ff80401007387 */ /* 0x0001e20000100a00 */
[----:B-1----:R-:W-:-:S03]  /*30ea0*/  IMAD.MOV.U32 R28, RZ, RZ, -0x1e36eb88 ;  /* 0xe1c91478ff1c7424 */ /* 0x002fc600078e00ff */
        /* <DEDUP_REMOVED lines=12> */
[----:B---3--:R-:W-:Y:S01]  /*30f70*/  MOV R6, 0xa9756022 ;  /* 0xa975602200067802 */ /* 0x008fe20000000f00 */
[----:B------:R-:W-:Y:S02]  /*30f80*/  IMAD.MOV.U32 R7, RZ, RZ, -0x400e1130 ;  /* 0xbff1eed0ff077424 */ /* 0x000fe400078e00ff */
[----:B--2---:R-:W-:Y:S01]  /*30f90*/  IMAD.MOV.U32 R8, RZ, RZ, 0x47565b8b ;  /* 0x47565b8bff087424 */ /* 0x004fe200078e00ff */
[----:B------:R-:W-:Y:S01]  /*30fa0*/  MOV R9, 0x404290e4 ;  /* 0x404290e400097802 */ /* 0x000fe20000000f00 */
[----:B------:R2:W-:Y:S01]  /*30fb0*/  STL.64 [R1+0x1018], R26 ;  /* 0x0010181a01007387 */ /* 0x0005e20000100a00 */
[----:B0-----:R-:W-:Y:S02]  /*30fc0*/  IMAD.MOV.U32 R22, RZ, RZ, -0x414a6413 ;  /* 0xbeb59bedff167424 */ /* 0x001fe400078e00ff */
[----:B------:R-:W-:Y:S01]  /*30fd0*/  IMAD.MOV.U32 R23, RZ, RZ, -0x3fb5d9d3 ;  /* 0xc04a262dff177424 */ /* 0x000fe200078e00ff */
[----:B------:R0:W-:Y:S01]  /*30fe0*/  STL.64 [R1+0xee0], R18 ;  /* 0x000ee01201007387 */ /* 0x0001e20000100a00 */
[----:B-1----:R-:W-:Y:S01]  /*30ff0*/  IMAD.MOV.U32 R24, RZ, RZ, -0x14756c2 ;  /* 0xfeb8a93eff187424 */ /* 0x002fe200078e00ff */
[----:B------:R-:W-:-:S02]  /*31000*/  MOV R25, 0xbf140318 ;  /* 0xbf14031800197802 */ /* 0x000fc40000000f00 */
[----:B------:R1:W-:Y:S01]  /*31010*/  STL.64 [R1+0x1038], R28 ;  /* 0x0010381c01007387 */ /* 0x0003e20000100a00 */
[----:B--2---:R-:W-:-:S03]  /*31020*/  IMAD.MOV.U32 R26, RZ, RZ, 0x4df23f8f ;  /* 0x4df23f8fff1a7424 */ /* 0x004fc600078e00ff */
[----:B------:R2:W-:Y:S01]  /*31030*/  STL.64 [R1+0x1040], R30 ;  /* 0x0010401e01007387 */ /* 0x0005e20000100a00 */
[----:B------:R-:W-:-:S03]  /*31040*/  IMAD.MOV.U32 R27, RZ, RZ, -0x3fcee326 ;  /* 0xc0311cdaff1b7424 */ /* 0x000fc600078e00ff */
[----:B------:R3:W-:Y:S01]  /*31050*/  STL.64 [R1+0x1048], R4 ;  /* 0x0010480401007387 */ /* 0x0007e20000100a00 */
[----:B0-----:R-:W-:Y:S02]  /*31060*/  IMAD.MOV.U32 R18, RZ, RZ, 0x7fbade6a ;  /* 0x7fbade6aff127424 */ /* 0x001fe400078e00ff */
[----:B------:R-:W-:Y:S01]  /*31070*/  IMAD.MOV.U32 R19, RZ, RZ, 0x3fe60acf ;  /* 0x3fe60acfff137424 */ /* 0x000fe200078e00ff */
[----:B------:R0:W-:Y:S01]  /*31080*/  STL.64 [R1+0x1058], R20 ;  /* 0x0010581401007387 */ /* 0x0001e20000100a00 */
[----:B-1----:R-:W-:Y:S01]  /*31090*/  MOV R28, 0xddff7151 ;  /* 0xddff7151001c7802 */ /* 0x002fe20000000f00 */
[----:B------:R-:W-:Y:S02]  /*310a0*/  IMAD.MOV.U32 R29, RZ, RZ, 0x4040877f ;  /* 0x4040877fff1d7424 */ /* 0x000fe400078e00ff */
[----:B------:R1:W-:Y:S01]  /*310b0*/  STL.64 [R1+0x1070], R6 ;  /* 0x0010700601007387 */ /* 0x0003e20000100a00 */
[----:B--2---:R-:W-:Y:S01]  /*310c0*/  IMAD.MOV.U32 R30, RZ, RZ, -0x455996d3 ;  /* 0xbaa6692dff1e7424 */ /* 0x004fe200078e00ff */
[----:B------:R-:W-:-:S02]  /*310d0*/  MOV R31, 0x3f644f1c ;  /* 0x3f644f1c001f7802 */ /* 0x000fc40000000f00 */
[----:B------:R2:W-:Y:S01]  /*310e0*/  STL.64 [R1+0x1078], R8 ;  /* 0x0010780801007387 */ /* 0x0005e20000100a00 */
[----:B---3--:R-:W-:Y:S02]  /*310f0*/  IMAD.MOV.U32 R4, RZ, RZ, -0x72d62748 ;  /* 0x8d29d8b8ff047424 */ /* 0x008fe400078e00ff */
[----:B------:R-:W-:Y:S01]  /*31100*/  IMAD.MOV.U32 R5, RZ, RZ, -0x3fcb639d ;  /* 0xc0349c63ff057424 */ /* 0x000fe200078e00ff */
[----:B------:R3:W-:Y:S01]  /*31110*/  STL.64 [R1+0x1080], R22 ;  /* 0x0010801601007387 */ /* 0x0007e20000100a00 */
[----:B0-----:R-:W-:Y:S01]  /*31120*/  IMAD.MOV.U32 R20, RZ, RZ, -0x7db2eaba ;  /* 0x824d1546ff147424 */ /* 0x001fe200078e00ff */
[----:B------:R-:W-:Y:S02]  /*31130*/  MOV R21, 0xc0241766 ;  /* 0xc024176600157802 */ /* 0x000fe40000000f00 */
[----:B------:R0:W-:Y:S01]  /*31140*/  STL.64 [R1+0x1060], R24 ;  /* 0x0010601801007387 */ /* 0x0001e20000100a00 */
[----:B-1----:R-:W-:Y:S01]  /*31150*/  IMAD.MOV.U32 R6, RZ, RZ, 0x1cae7f61 ;  /* 0x1cae7f61ff067424 */ /* 0x002fe200078e00ff */
[----:B------:R-:W-:Y:S01]  /*31160*/  MOV R7, 0xc00bca12 ;  /* 0xc00bca1200077802 */ /* 0x000fe20000000f00 */
[----:B--2---:R-:W-:Y:S01]  /*31170*/  IMAD.MOV.U32 R8, RZ, RZ, -0x799944c9 ;  /* 0x8666bb37ff087424 */ /* 0x004fe200078e00ff */
[----:B------:R1:W-:Y:S01]  /*31180*/  STL.64 [R1+0x1068], R26 ;  /* 0x0010681a01007387 */ /* 0x0003e20000100a00 */
[----:B------:R-:W-:Y:S01]  /*31190*/  IMAD.MOV.U32 R9, RZ, RZ, 0x3ff6ed4d ;  /* 0x3ff6ed4dff097424 */ /* 0x000fe200078e00ff */
[----:B---3--:R-:W-:Y:S01]  /*311a0*/  MOV R22, 0xe3f45c35 ;  /* 0xe3f45c3500167802 */ /* 0x008fe20000000f00 */
[----:B------:R-:W-:Y:S01]  /*311b0*/  IMAD.MOV.U32 R23, RZ, RZ, 0x3e7327d0 ;  /* 0x3e7327d0ff177424 */ /* 0x000fe200078e00ff */
[----:B------:R2:W-:Y:S01]  /*311c0*/  STL.64 [R1+0xf18], R18 ;  /* 0x000f181201007387 */ /* 0x0005e20000100a00 */
[----:B0-----:R-:W-:-:S02]  /*311d0*/  IMAD.MOV.U32 R24, RZ, RZ, -0x6936a9cb ;  /* 0x96c95635ff187424 */ /* 0x001fc400078e00ff */
[----:B------:R-:W-:Y:S01]  /*311e0*/  IMAD.MOV.U32 R25, RZ, RZ, -0x4116555b ;  /* 0xbee9aaa5ff197424 */ /* 0x000fe200078e00ff */
[----:B------:R0:W-:Y:S01]  /*311f0*/  STL.64 [R1+0x1088], R28 ;  /* 0x0010881c01007387 */ /* 0x0001e20000100a00 */
[----:B-1----:R-:W-:Y:S01]  /*31200*/  MOV R26, 0x9ba085fd ;  /* 0x9ba085fd001a7802 */ /* 0x002fe20000000f00 */
[----:B------:R-:W-:Y:S02]  /*31210*/  IMAD.MOV.U32 R27, RZ, RZ, 0x40104edc ;  /* 0x40104edcff1b7424 */ /* 0x000fe400078e00ff */
[----:B------:R1:W-:Y:S01]  /*31220*/  STL.64 [R1+0x1090], R30 ;  /* 0x0010901e01007387 */ /* 0x0003e20000100a00 */
[----:B--2---:R-:W-:-:S03]  /*31230*/  IMAD.MOV.U32 R18, RZ, RZ, -0x7c1f5c1b ;  /* 0x83e0a3e5ff127424 */ /* 0x004fc600078e00ff */
        /* <DEDUP_REMOVED lines=10> */
[----:B------:R-:W-:-:S02]  /*312e0*/  IMAD.MOV.U32 R5, RZ, RZ, -0x403fbe89 ;  /* 0xbfc04177ff057424 */ /* 0x000fc400078e00ff */
[----:B------:R2:W-:Y:S01]  /*312f0*/  STL.64 [R1+0x10d0], R22 ;  /* 0x0010d01601007387 */ /* 0x0005e20000100a00 */
[----:B---3--:R-:W-:Y:S02]  /*31300*/  IMAD.MOV.U32 R20, RZ, RZ, -0x6475e4cf ;  /* 0x9b8a1b31ff147424 */ /* 0x008fe400078e00ff */
[----:B------:R-:W-:Y:S01]  /*31310*/  IMAD.MOV.U32 R21, RZ, RZ, 0x3fa0f5dc ;  /* 0x3fa0f5dcff157424 */ /* 0x000fe200078e00ff */
[----:B------:R3:W-:Y:S01]  /*31320*/  STL.64 [R1+0x10b0], R24 ;  /* 0x0010b01801007387 */ /* 0x0007e20000100a00 */
[----:B0-----:R-:W-:Y:S02]  /*31330*/  IMAD.MOV.U32 R6, RZ, RZ, -0x377db633 ;  /* 0xc88249cdff067424 */ /* 0x001fe400078e00ff */
        /* <DEDUP_REMOVED lines=8> */
[----:B------:R-:W-:Y:S02]  /*313c0*/  IMAD.MOV.U32 R25, RZ, RZ, -0x40682ad7 ;  /* 0xbf97d529ff197424 */ /* 0x000fe400078e00ff */
[----:B------:R2:W-:Y:S01]  /*313d0*/  STL.64 [R1+0x10d8], R28 ;  /* 0x0010d81c01007387 */ /* 0x0005e20000100a00 */
[----:B0-----:R-:W-:Y:S01]  /*313e0*/  IMAD.MOV.U32 R26, RZ, RZ, 0x72284d2c ;  /* 0x72284d2cff1a7424 */ /* 0x001fe200078e00ff */
[----:B------:R-:W-:Y:S02]  /*313f0*/  MOV R27, 0x3f807746 ;  /* 0x3f807746001b7802 */ /* 0x000fe40000000f00 */
[----:B------:R0:W-:Y:S01]  /*31400*/  STL.64 [R1+0x10e0], R30 ;  /* 0x0010e01e01007387 */ /* 0x0001e20000100a00 */
[----:B-1----:R-:W-:-:S03]  /*31410*/  IMAD.MOV.U32 R18, RZ, RZ, -0x401bc200 ;  /* 0xbfe43e00ff127424 */ /* 0x002fc600078e00ff */
[----:B------:R1:W-:Y:S01]  /*31420*/  STL.64 [R1+0x10e8], R4 ;  /* 0x0010e80401007387 */ /* 0x0003e20000100a00 */
[----:B------:R-:W-:Y:S02]  /*31430*/  IMAD.MOV.U32 R19, RZ, RZ, 0x402acbc4 ;  /* 0x402acbc4ff137424 */ /* 0x000fe400078e00ff */
[----:B--2---:R-:W-:Y:S01]  /*31440*/  IMAD.MOV.U32 R28, RZ, RZ, -0x6f5a202a ;  /* 0x90a5dfd6ff1c7424 */ /* 0x004fe200078e00ff */
[----:B------:R2:W-:Y:S01]  /*31450*/  STL.64 [R1+0x10f8], R20 ;  /* 0x0010f81401007387 */ /* 0x0005e20000100a00 */
[----:B------:R-:W-:-:S03]  /*31460*/  IMAD.MOV.U32 R29, RZ, RZ, -0x40c6205e ;  /* 0xbf39dfa2ff1d7424 */ /* 0x000fc600078e00ff */
[----:B------:R3:W-:Y:S01]  /*31470*/  STL.64 [R1+0x1110], R6 ;  /* 0x0011100601007387 */ /* 0x0007e20000100a00 */
[----:B0-----:R-:W-:Y:S01]  /*31480*/  MOV R30, 0x311f1460 ;  /* 0x311f1460001e7802 */ /* 0x001fe20000000f00 */
[----:B------:R-:W-:Y:S02]  /*31490*/  IMAD.MOV.U32 R31, RZ, RZ, 0x405278fb ;  /* 0x405278fbff1f7424 */ /* 0x000fe400078e00ff */
[----:B------:R0:W-:Y:S01]  /*314a0*/  STL.64 [R1+0x1118], R8 ;  /* 0x0011180801007387 */ /* 0x0001e20000100a00 */
[----:B-1----:R-:W-:Y:S01]  /*314b0*/  IMAD.MOV.U32 R4, RZ, RZ, 0x2c414c0d ;  /* 0x2c414c0dff047424 */ /* 0x002fe200078e00ff */
[----:B------:R-:W-:Y:S02]  /*314c0*/  MOV R5, 0xc06399a5 ;  /* 0xc06399a500057802 */ /* 0x000fe40000000f00 */
[----:B------:R1:W-:Y:S01]  /*314d0*/  STL.64 [R1+0x1120], R22 ;  /* 0x0011201601007387 */ /* 0x0003e20000100a00 */
[----:B--2---:R-:W-:Y:S01]  /*314e0*/  MOV R20, 0xd3029674 ;  /* 0xd302967400147802 */ /* 0x004fe20000000f00 */
[----:B------:R-:W-:-:S02]  /*314f0*/  IMAD.MOV.U32 R21, RZ, RZ, 0x3f8c0b02 ;  /* 0x3f8c0b02ff157424 */ /* 0x000fc400078e00ff */
[----:B------:R2:W-:Y:S01]  /*31500*/  STL.64 [R1+0x1100], R24 ;  /* 0x0011001801007387 */ /* 0x0005e20000100a00 */
[----:B---3--:R-:W-:Y:S01]  /*31510*/  MOV R6, 0xca0e8768 ;  /* 0xca0e876800067802 */ /* 0x008fe20000000f00 */
[----:B------:R-:W-:Y:S02]  /*31520*/  IMAD.MOV.U32 R7, RZ, RZ, -0x3fabe89b ;  /* 0xc0541765ff077424 */ /* 0x000fe400078e00ff */
[----:B0-----:R-:W-:Y:S01]  /*31530*/  IMAD.MOV.U32 R8, RZ, RZ, -0x4d642099 ;  /* 0xb29bdf67ff087424 */ /* 0x001fe200078e00ff */
[----:B------:R-:W-:Y:S01]  /*31540*/  MOV R9, 0xbf1d845b ;  /* 0xbf1d845b00097802 */ /* 0x000fe20000000f00 */
[----:B------:R0:W-:Y:S01]  /*31550*/  STL.64 [R1+0x1108], R26 ;  /* 0x0011081a01007387 */ /* 0x0001e20000100a00 */
[----:B-1----:R-:W-:Y:S02]  /*31560*/  IMAD.MOV.U32 R22, RZ, RZ, -0x4ee5e7bf ;  /* 0xb11a1841ff167424 */ /* 0x002fe400078e00ff */
[----:B------:R-:W-:Y:S01]  /*31570*/  IMAD.MOV.U32 R23, RZ, RZ, 0x40446293 ;  /* 0x40446293ff177424 */ /* 0x000fe200078e00ff */
        /* <DEDUP_REMOVED lines=14> */
[----:B0-----:R-:W-:Y:S01]  /*31660*/  IMAD.MOV.U32 R30, RZ, RZ, 0x217aa43e ;  /* 0x217aa43eff1e7424 */ /* 0x001fe200078e00ff */
[----:B------:R-:W-:-:S02]  /*31670*/  MOV R31, 0x403131fa ;  /* 0x403131fa001f7802 */ /* 0x000fc40000000f00 */
[----:B------:R0:W-:Y:S01]  /*31680*/  STL.64 [R1+0x1168], R8 ;  /* 0x0011680801007387 */ /* 0x0001e20000100a00 */
[----:B---3--:R-:W-:Y:S02]  /*31690*/  IMAD.MOV.U32 R4, RZ, RZ, 0x205f94ff ;  /* 0x205f94ffff047424 */ /* 0x008fe400078e00ff */
[----:B------:R-:W-:Y:S01]  /*316a0*/  IMAD.MOV.U32 R5, RZ, RZ, 0x3eaf6148 ;  /* 0x3eaf6148ff057424 */ /* 0x000fe200078e00ff */
[----:B------:R3:W-:Y:S01]  /*316b0*/  STL.64 [R1+0x1170], R22 ;  /* 0x0011701601007387 */ /* 0x0007e20000100a00 */
[----:B-1----:R-:W-:Y:S01]  /*316c0*/  MOV R20, 0x8095cabe ;  /* 0x8095cabe00147802 */ /* 0x002fe20000000f00 */
[----:B------:R-:W-:Y:S02]  /*316d0*/  IMAD.MOV.U32 R21, RZ, RZ, -0x3fe6e9de ;  /* 0xc0191622ff157424 */ /* 0x000fe400078e00ff */
[----:B------:R1:W-:Y:S01]  /*316e0*/  STL.64 [R1+0x1150], R24 ;  /* 0x0011501801007387 */ /* 0x0003e20000100a00 */
[----:B--2---:R-:W-:Y:S01]  /*316f0*/  MOV R6, 0x3c3db77e ;  /* 0x3c3db77e00067802 */ /* 0x004fe20000000f00 */
[----:B------:R-:W-:-:S02]  /*31700*/  IMAD.MOV.U32 R7, RZ, RZ, -0x41cabca0 ;  /* 0xbe354360ff077424 */ /* 0x000fc400078e00ff */
[----:B0-----:R-:W-:Y:S01]  /*31710*/  IMAD.MOV.U32 R8, RZ, RZ, 0x2ef2633d ;  /* 0x2ef2633dff087424 */ /* 0x001fe200078e00ff */
[----:B------:R-:W-:Y:S01]  /*31720*/  MOV R9, 0x3fe31498 ;  /* 0x3fe3149800097802 */ /* 0x000fe20000000f00 */
[----:B------:R0:W-:Y:S01]  /*31730*/  STL.64 [R1+0x1158], R26 ;  /* 0x0011581a01007387 */ /* 0x0001e20000100a00 */
[----:B---3--:R-:W-:Y:S02]  /*31740*/  IMAD.MOV.U32 R22, RZ, RZ, 0x54519e31 ;  /* 0x54519e31ff167424 */ /* 0x008fe400078e00ff */
[----:B------:R-:W-:Y:S01]  /*31750*/  IMAD.MOV.U32 R23, RZ, RZ, -0x4023b2df ;  /* 0xbfdc4d21ff177424 */ /* 0x000fe200078e00ff */
[----:B------:R2:W-:Y:S01]  /*31760*/  STL.64 [R1+0x1000], R18 ;  /* 0x0010001201007387 */ /* 0x0005e20000100a00 */
[----:B-1----:R-:W-:Y:S01]  /*31770*/  IMAD.MOV.U32 R24, RZ, RZ, -0x6406ef78 ;  /* 0x9bf91088ff187424 */ /* 0x002fe200078e00ff */
[----:B------:R-:W-:Y:S02]  /*31780*/  MOV R25, 0x401477b4 ;  /* 0x401477b400197802 */ /* 0x000fe40000000f00 */
[----:B------:R1:W-:Y:S01]  /*31790*/  STL.64 [R1+0x1178], R28 ;  /* 0x0011781c01007387 */ /* 0x0003e20000100a00 */
[----:B0-----:R-:W-:-:S03]  /*317a0*/  IMAD.MOV.U32 R26, RZ, RZ, 0x4a8e94a0 ;  /* 0x4a8e94a0ff1a7424 */ /* 0x001fc600078e00ff */
[----:B------:R0:W-:Y:S01]  /*317b0*/  STL.64 [R1+0x1180], R30 ;  /* 0x0011801e01007387 */ /* 0x0001e20000100a00 */
[----:B------:R-:W-:-:S03]  /*317c0*/  IMAD.MOV.U32 R27, RZ, RZ, -0x3fffbe89 ;  /* 0xc0004177ff1b7424 */ /* 0x000fc600078e00ff */
[----:B------:R3:W-:Y:S01]  /*317d0*/  STL.64 [R1+0x1188], R4 ;  /* 0x0011880401007387 */ /* 0x0007e20000100a00 */
[----:B--2---:R-:W-:Y:S02]  /*317e0*/  IMAD.MOV.U32 R18, RZ, RZ, 0x31e8c834 ;  /* 0x31e8c834ff127424 */ /* 0x004fe400078e00ff */
[----:B------:R-:W-:Y:S01]  /*317f0*/  IMAD.MOV.U32 R19, RZ, RZ, 0x3f37f34f ;  /* 0x3f37f34fff137424 */ /* 0x000fe200078e00ff */
[----:B------:R2:W-:Y:S01]  /*31800*/  STL.64 [R1+0x1190], R20 ;  /* 0x0011901401007387 */ /* 0x0005e20000100a00 */
[----:B-1----:R-:W-:Y:S01]  /*31810*/  MOV R28, 0xeaf4767 ;  /* 0x0eaf4767001c7802 */ /* 0x002fe20000000f00 */
[----:B------:R-:W-:Y:S02]  /*31820*/  IMAD.MOV.U32 R29, RZ, RZ, 0x3fc49518 ;  /* 0x3fc49518ff1d7424 */ /* 0x000fe400078e00ff */
[----:B------:R1:W-:Y:S01]  /*31830*/  STL.64 [R1+0x11a8], R6 ;  /* 0x0011a80601007387 */ /* 0x0003e20000100a00 */
[----:B0-----:R-:W-:Y:S01]  /*31840*/  IMAD.MOV.U32 R30, RZ, RZ, 0x79502d77 ;  /* 0x79502d77ff1e7424 */ /* 0x001fe200078e00ff */
[----:B------:R-:W-:-:S02]  /*31850*/  MOV R31, 0xbe5a8ec5 ;  /* 0xbe5a8ec5001f7802 */ /* 0x000fc40000000f00 */
[----:B------:R0:W-:Y:S01]  /*31860*/  STL.64 [R1+0x11b0], R8 ;  /* 0x0011b00801007387 */ /* 0x0001e20000100a00 */
[----:B---3--:R-:W-:Y:S02]  /*31870*/  IMAD.MOV.U32 R4, RZ, RZ, -0x393fe757 ;  /* 0xc6c018a9ff047424 */ /* 0x008fe400078e00ff */
[----:B------:R-:W-:Y:S01]  /*31880*/  IMAD.MOV.U32 R5, RZ, RZ, -0x405b5ccf ;  /* 0xbfa4a331ff057424 */ /* 0x000fe200078e00ff */
[----:B------:R3:W-:Y:S01]  /*31890*/  STL.64 [R1+0x11b8], R22 ;  /* 0x0011b81601007387 */ /* 0x0007e20000100a00 */
[----:B--2---:R-:W-:Y:S01]  /*318a0*/  MOV R20, 0x28bbd500 ;  /* 0x28bbd50000147802 */ /* 0x004fe20000000f00 */
[----:B------:R-:W-:Y:S02]  /*318b0*/  IMAD.MOV.U32 R21, RZ, RZ, 0x3f9c8476 ;  /* 0x3f9c8476ff157424 */ /* 0x000fe400078e00ff */
[----:B------:R2:W-:Y:S01]  /*318c0*/  STL.64 [R1+0x1198], R24 ;  /* 0x0011981801007387 */ /* 0x0005e20000100a00 */
[----:B-1----:R-:W-:Y:S01]  /*318d0*/  MOV R6, 0x64ad326f ;  /* 0x64ad326f00067802 */ /* 0x002fe20000000f00 */
[----:B------:R-:W-:-:S02]  /*318e0*/  IMAD.MOV.U32 R7, RZ, RZ, 0x3f61687c ;  /* 0x3f61687cff077424 */ /* 0x000fc400078e00ff */
[----:B0-----:R-:W-:Y:S01]  /*318f0*/  IMAD.MOV.U32 R8, RZ, RZ, 0x4b8ba3fd ;  /* 0x4b8ba3fdff087424 */ /* 0x001fe200078e00ff */
[----:B------:R-:W-:Y:S01]  /*31900*/  MOV R9, 0x406a8563 ;  /* 0x406a856300097802 */ /* 0x000fe20000000f00 */
[----:B------:R0:W-:Y:S01]  /*31910*/  STL.64 [R1+0x11a0], R26 ;  /* 0x0011a01a01007387 */ /* 0x0001e20000100a00 */
[----:B---3--:R-:W-:Y:S02]  /*31920*/  IMAD.MOV.U32 R22, RZ, RZ, -0x2d8aadfe ;  /* 0xd2755202ff167424 */ /* 0x008fe400078e00ff */
        /* <DEDUP_REMOVED lines=9> */
[----:B-1----:R-:W-:Y:S01]  /*319c0*/  MOV R18, 0x9704f557 ;  /* 0x9704f55700127802 */ /* 0x002fe20000000f00 */
[----:B------:R-:W-:Y:S02]  /*319d0*/  IMAD.MOV.U32 R19, RZ, RZ, 0x4034e300 ;  /* 0x4034e300ff137424 */ /* 0x000fe400078e00ff */
        /* <DEDUP_REMOVED lines=8> */
[----:B------:R-:W-:Y:S01]  /*31a60*/  IMAD.MOV.U32 R5, RZ, RZ, -0x3f81ddca ;  /* 0xc07e2236ff057424 */ /* 0x000fe200078e00ff */
[----:B------:R3:W-:Y:S01]  /*31a70*/  STL.64 [R1+0x1200], R22 ;  /* 0x0012001601007387 */ /* 0x0007e20000100a00 */
[----:B-1----:R-:W-:Y:S01]  /*31a80*/  MOV R20, 0xd2c96715 ;  /* 0xd2c9671500147802 */ /* 0x002fe20000000f00 */
[----:B------:R-:W-:Y:S02]  /*31a90*/  IMAD.MOV.U32 R21, RZ, RZ, -0x40627dbc ;  /* 0xbf9d8244ff157424 */ /* 0x000fe400078e00ff */
[----:B------:R1:W-:Y:S01]  /*31aa0*/  STL.64 [R1+0x11e0], R24 ;  /* 0x0011e01801007387 */ /* 0x0003e20000100a00 */
[----:B--2---:R-:W-:Y:S01]  /*31ab0*/  IMAD.MOV.U32 R6, RZ, RZ, -0x22ea8a14 ;  /* 0xdd1575ecff067424 */ /* 0x004fe200078e00ff */
[----:B------:R-:W-:Y:S01]  /*31ac0*/  MOV R7, 0x407462ac ;  /* 0x407462ac00077802 */ /* 0x000fe20000000f00 */
[----:B0-----:R-:W-:Y:S01]  /*31ad0*/  IMAD.MOV.U32 R8, RZ, RZ, -0x55d2c28c ;  /* 0xaa2d3d74ff087424 */ /* 0x001fe200078e00ff */
[----:B------:R-:W-:Y:S01]  /*31ae0*/  MOV R9, 0x3f226665 ;  /* 0x3f22666500097802 */ /* 0x000fe20000000f00 */
[----:B------:R0:W-:Y:S01]  /*31af0*/  STL.64 [R1+0x11e8], R26 ;  /* 0x0011e81a01007387 */ /* 0x0001e20000100a00 */
[----:B---3--:R-:W-:-:S02]  /*31b00*/  IMAD.MOV.U32 R22, RZ, RZ, 0x549f7d79 ;  /* 0x549f7d79ff167424 */ /* 0x008fc400078e00ff */
[----:B------:R-:W-:Y:S01]  /*31b10*/  IMAD.MOV.U32 R23, RZ, RZ, -0x3fad2f66 ;  /* 0xc052d09aff177424 */ /* 0x000fe200078e00ff */
[----:B------:R2:W-:Y:S01]  /*31b20*/  STL.64 [R1+0x10a0], R18 ;  /* 0x0010a01201007387 */ /* 0x0005e20000100a00 */
[----:B-1----:R-:W-:Y:S02]  /*31b30*/  IMAD.MOV.U32 R24, RZ, RZ, 0x60bc3e58 ;  /* 0x60bc3e58ff187424 */ /* 0x002fe400078e00ff */
[----:B------:R-:W-:Y:S01]  /*31b40*/  IMAD.MOV.U32 R25, RZ, RZ, -0x3f8a81b5 ;  /* 0xc0757e4bff197424 */ /* 0x000fe200078e00ff */
[----:B------:R1:W-:Y:S01]  /*31b50*/  STL.64 [R1+0x1208], R28 ;  /* 0x0012081c01007387 */ /* 0x0003e20000100a00 */
[----:B0-----:R-:W-:Y:S01]  /*31b60*/  MOV R26, 0x482a6b51 ;  /* 0x482a6b51001a7802 */ /* 0x001fe20000000f00 */
[----:B------:R-:W-:Y:S02]  /*31b70*/  IMAD.MOV.U32 R27, RZ, RZ, 0x40657e76 ;  /* 0x40657e76ff1b7424 */ /* 0x000fe400078e00ff */
[----:B------:R0:W-:Y:S01]  /*31b80*/  STL.64 [R1+0x1210], R30 ;  /* 0x0012101e01007387 */ /* 0x0001e20000100a00 */
[----:B--2---:R-:W-:-:S03]  /*31b90*/  IMAD.MOV.U32 R18, RZ, RZ, -0x4c63ea59 ;  /* 0xb39c15a7ff127424 */ /* 0x004fc600078e00ff */
[----:B------:R2:W-:Y:S01]  /*31ba0*/  STL.64 [R1+0x1218], R4 ;  /* 0x0012180401007387 */ /* 0x0005e20000100a00 */
[----:B------:R-:W-:Y:S01]  /*31bb0*/  MOV R19, 0xbdf3e595 ;  /* 0xbdf3e59500137802 */ /* 0x000fe20000000f00 */
[----:B-1----:R-:W-:Y:S02]  /*31bc0*/  IMAD.MOV.U32 R28, RZ, RZ, -0x58855efb ;  /* 0xa77aa105ff1c7424 */ /* 0x002fe400078e00ff */
        /* <DEDUP_REMOVED lines=9> */
[----:B-1----:R-:W-:Y:S01]  /*31c60*/  MOV R20, 0x33c28106 ;  /* 0x33c2810600147802 */ /* 0x002fe20000000f00 */
[----:B------:R-:W-:-:S02]  /*31c70*/  IMAD.MOV.U32 R21, RZ, RZ, 0x40231498 ;  /* 0x40231498ff157424 */ /* 0x000fc400078e00ff */
[----:B------:R1:W-:Y:S01]  /*31c80*/  STL.64 [R1+0x1230], R24 ;  /* 0x0012301801007387 */ /* 0x0003e20000100a00 */
[----:B---3--:R-:W-:Y:S01]  /*31c90*/  IMAD.MOV.U32 R6, RZ, RZ, 0x69db732d ;  /* 0x69db732dff067424 */ /* 0x008fe200078e00ff */
[----:B------:R-:W-:Y:S01]  /*31ca0*/  MOV R7, 0xc01e11f3 ;  /* 0xc01e11f300077802 */ /* 0x000fe20000000f00 */
[----:B0-----:R-:W-:Y:S01]  /*31cb0*/  IMAD.MOV.U32 R8, RZ, RZ, 0xf4b0bff ;  /* 0x0f4b0bffff087424 */ /* 0x001fe200078e00ff */
[----:B------:R0:W-:Y:S01]  /*31cc0*/  STL.64 [R1+0x1238], R26 ;  /* 0x0012381a01007387 */ /* 0x0001e20000100a00 */
[----:B------:R-:W-:Y:S02]  /*31cd0*/  IMAD.MOV.U32 R9, RZ, RZ, 0x400727bb ;  /* 0x400727bbff097424 */ /* 0x000fe400078e00ff */
[----:B--2---:R-:W-:Y:S01]  /*31ce0*/  IMAD.MOV.U32 R22, RZ, RZ, -0x75425d1d ;  /* 0x8abda2e3ff167424 */ /* 0x004fe200078e00ff */
[----:B------:R2:W-:Y:S01]  /*31cf0*/  STL.64 [R1+0x10f0], R18 ;  /* 0x0010f01201007387 */ /* 0x0005e20000100a00 */
[----:B------:R-:W-:Y:S01]  /*31d00*/  IMAD.MOV.U32 R23, RZ, RZ, 0x3fe2b6ed ;  /* 0x3fe2b6edff177424 */ /* 0x000fe200078e00ff */
[----:B-1----:R-:W-:Y:S01]  /*31d10*/  MOV R24, 0x413bd03 ;  /* 0x0413bd0300187802 */ /* 0x002fe20000000f00 */
[----:B------:R-:W-:Y:S01]  /*31d20*/  IMAD.MOV.U32 R25, RZ, RZ, -0x4160b816 ;  /* 0xbe9f47eaff197424 */ /* 0x000fe200078e00ff */
[----:B------:R1:W-:Y:S01]  /*31d30*/  STL.64 [R1+0x1250], R4 ;  /* 0x0012500401007387 */ /* 0x0003e20000100a00 */
[----:B0-----:R-:W-:Y:S01]  /*31d40*/  IMAD.MOV.U32 R26, RZ, RZ, 0x38dc7845 ;  /* 0x38dc7845ff1a7424 */ /* 0x001fe200078e00ff */
[----:B------:R-:W-:-:S02]  /*31d50*/  MOV R27, 0xbfe9cbfe ;  /* 0xbfe9cbfe001b7802 */ /* 0x000fc40000000f00 */
[----:B------:R0:W-:Y:S01]  /*31d60*/  STL.64 [R1+0x1258], R28 ;  /* 0x0012581c01007387 */ /* 0x0001e20000100a00 */
[----:B--2---:R-:W-:-:S03]  /*31d70*/  IMAD.MOV.U32 R18, RZ, RZ, -0x282f4bff ;  /* 0xd7d0b401ff127424 */ /* 0x004fc600078e00ff */
[----:B------:R2:W-:Y:S01]  /*31d80*/  STL.64 [R1+0x1260], R30 ;  /* 0x0012601e01007387 */ /* 0x0005e20000100a00 */
[----:B------:R-:W-:Y:S01]  /*31d90*/  IMAD.MOV.U32 R19, RZ, RZ, 0x406086f7 ;  /* 0x406086f7ff137424 */ /* 0x000fe200078e00ff */
[----:B-1----:R-:W-:Y:S02]  /*31da0*/  MOV R4, 0xa50d9b0e ;  /* 0xa50d9b0e00047802 */ /* 0x002fe40000000f00 */
[----:B------:R1:W-:Y:S01]  /*31db0*/  STL.64 [R1+0x1268], R20 ;  /* 0x0012681401007387 */ /* 0x0003e20000100a00 */
[----:B------:R-:W-:-:S03]  /*31dc0*/  IMAD.MOV.U32 R5, RZ, RZ, -0x40355161 ;  /* 0xbfcaae9fff057424 */ /* 0x000fc600078e00ff */
[----:B------:R3:W-:Y:S01]  /*31dd0*/  STL.64 [R1+0x1270], R6 ;  /* 0x0012700601007387 */ /* 0x0007e20000100a00 */
[----:B0-----:R-:W-:Y:S02]  /*31de0*/  IMAD.MOV.U32 R28, RZ, RZ, -0x68f25d89 ;  /* 0x970da277ff1c7424 */ /* 0x001fe400078e00ff */
[----:B------:R-:W-:Y:S01]  /*31df0*/  IMAD.MOV.U32 R29, RZ, RZ, 0x3faa1cba ;  /* 0x3faa1cbaff1d7424 */ /* 0x000fe200078e00ff */
[----:B------:R0:W-:Y:S01]  /*31e00*/  STL.64 [R1+0x1278], R8 ;  /* 0x0012780801007387 */ /* 0x0001e20000100a00 */
[----:B--2---:R-:W-:Y:S01]  /*31e10*/  MOV R30, 0x4f19f2c4 ;  /* 0x4f19f2c4001e7802 */ /* 0x004fe20000000f00 */
[----:B------:R-:W-:Y:S02]  /*31e20*/  IMAD.MOV.U32 R31, RZ, RZ, -0x405f11f1 ;  /* 0xbfa0ee0fff1f7424 */ /* 0x000fe400078e00ff */
[----:B------:R2:W-:Y:S01]  /*31e30*/  STL.64 [R1+0x1290], R22 ;  /* 0x0012901601007387 */ /* 0x0005e20000100a00 */
[----:B-1----:R-:W-:Y:S01]  /*31e40*/  IMAD.MOV.U32 R20, RZ, RZ, 0x30c9aff6 ;  /* 0x30c9aff6ff147424 */ /* 0x002fe200078e00ff */
[----:B------:R-:W-:-:S02]  /*31e50*/  MOV R21, 0x3f235a96 ;  /* 0x3f235a9600157802 */ /* 0x000fc40000000f00 */
[----:B------:R1:W-:Y:S01]  /*31e60*/  STL.64 [R1+0x1280], R24 ;  /* 0x0012801801007387 */ /* 0x0003e20000100a00 */
[----:B---3--:R-:W-:Y:S01]  /*31e70*/  IMAD.MOV.U32 R6, RZ, RZ, 0x3f907c55 ;  /* 0x3f907c55ff067424 */ /* 0x008fe200078e00ff */
[----:B------:R-:W-:Y:S01]  /*31e80*/  MOV R7, 0x3f8ef19b ;  /* 0x3f8ef19b00077802 */ /* 0x000fe20000000f00 */
[----:B0-----:R-:W-:Y:S01]  /*31e90*/  IMAD.MOV.U32 R8, RZ, RZ, 0x7d9b7a22 ;  /* 0x7d9b7a22ff087424 */ /* 0x001fe200078e00ff */
[----:B------:R0:W-:Y:S01]  /*31ea0*/  STL.64 [R1+0x1288], R26 ;  /* 0x0012881a01007387 */ /* 0x0001e20000100a00 */
[----:B------:R-:W-:Y:S01]  /*31eb0*/  IMAD.MOV.U32 R9, RZ, RZ, -0x3f71133b ;  /* 0xc08eecc5ff097424 */ /* 0x000fe200078e00ff */
[----:B--2---:R-:W-:Y:S01]  /*31ec0*/  MOV R22, 0x6f39f917 ;  /* 0x6f39f91700167802 */ /* 0x004fe20000000f00 */
[----:B------:R-:W-:Y:S01]  /*31ed0*/  IMAD.MOV.U32 R23, RZ, RZ, 0x40a1211c ;  /* 0x40a1211cff177424 */ /* 0x000fe200078e00ff */
[----:B------:R4:W-:Y:S01]  /*31ee0*/  STL.64 [R1+0x1140], R18 ;  /* 0x0011401201007387 */ /* 0x0009e20000100a00 */
[----:B-1----:R-:W-:Y:S01]  /*31ef0*/  IMAD.MOV.U32 R24, RZ, RZ, 0x495b65de ;  /* 0x495b65deff187424 */ /* 0x002fe200078e00ff */
[----:B------:R-:W-:-:S02]  /*31f00*/  MOV R25, 0xc09e216f ;  /* 0xc09e216f00197802 */ /* 0x000fc40000000f00 */
[----:B------:R1:W-:Y:S01]  /*31f10*/  STL.64 [R1+0x1298], R4 ;  /* 0x0012980401007387 */ /* 0x0003e20000100a00 */
[----:B0-----:R-:W-:-:S03]  /*31f20*/  IMAD.MOV.U32 R26, RZ, RZ, -0x42008b47 ;  /* 0xbdff74b9ff1a7424 */ /* 0x001fc600078e00ff */
[----:B------:R0:W-:Y:S01]  /*31f30*/  STL.64 [R1+0x12a0], R20 ;  /* 0x0012a01401007387 */ /* 0x0001e20000100a00 */
[----:B------:R-:W-:-:S03]  /*31f40*/  IMAD.MOV.U32 R27, RZ, RZ, -0x403b9d75 ;  /* 0xbfc4628bff1b7424 */ /* 0x000fc600078e00ff */
[----:B------:R2:W-:Y:S01]  /*31f50*/  STL.64 [R1+0x12a8], R28 ;  /* 0x0012a81c01007387 */ /* 0x0005e20000100a00 */
[----:B----4-:R-:W3:Y:S03]  /*31f60*/  DMUL R18, R12, R2 ;  /* 0x000000020c127228 */ /* 0x010ee60000000000 */
[----:B------:R4:W-:Y:S01]  /*31f70*/  STL.64 [R1+0x12b0], R30 ;  /* 0x0012b01e01007387 */ /* 0x0009e20000100a00 */
[----:B-1----:R-:W-:Y:S01]  /*31f80*/  IMAD.MOV.U32 R4, RZ, RZ, -0x3e789b85 ;  /* 0xc187647bff047424 */ /* 0x002fe200078e00ff */
[----:B------:R-:W-:Y:S02]  /*31f90*/  MOV R5, 0xc0a2ce80 ;  /* 0xc0a2ce8000057802 */ /* 0x000fe40000000f00 */
[----:B------:R1:W-:Y:S01]  /*31fa0*/  STL.64 [R1+0x12b8], R6 ;  /* 0x0012b80601007387 */ /* 0x0003e20000100a00 */
[----:B0-----:R-:W-:Y:S01]  /*31fb0*/  MOV R20, 0x61d37922 ;  /* 0x61d3792200147802 */ /* 0x001fe20000000f00 */
[----:B------:R-:W-:-:S02]  /*31fc0*/  IMAD.MOV.U32 R21, RZ, RZ, 0x3f552b59 ;  /* 0x3f552b59ff157424 */ /* 0x000fc400078e00ff */
[----:B------:R0:W-:Y:S01]  /*31fd0*/  STL.64 [R1+0x12c0], R8 ;  /* 0x0012c00801007387 */ /* 0x0001e20000100a00 */
[----:B--2---:R-:W-:Y:S01]  /*31fe0*/  IMAD.MOV.U32 R28, RZ, RZ, -0x22f680c9 ;  /* 0xdd097f37ff1c7424 */ /* 0x004fe200078e00ff */
[----:B------:R-:W-:Y:S02]  /*31ff0*/  MOV R29, 0xc08784c0 ;  /* 0xc08784c0001d7802 */ /* 0x000fe40000000f00 */
[----:B------:R2:W-:Y:S01]  /*32000*/  STL.64 [R1+0x12c8], R22 ;  /* 0x0012c81601007387 */ /* 0x0005e20000100a00 */
[----:B----4-:R-:W-:Y:S02]  /*32010*/  IMAD.MOV.U32 R30, RZ, RZ, -0x39628573 ;  /* 0xc69d7a8dff1e7424 */ /* 0x010fe400078e00ff */
[----:B------:R-:W-:Y:S01]  /*32020*/  IMAD.MOV.U32 R31, RZ, RZ, 0x4086ddbb ;  /* 0x4086ddbbff1f7424 */ /* 0x000fe200078e00ff */
[----:B------:R4:W-:Y:S01]  /*32030*/  STL.64 [R1+0x12d0], R24 ;  /* 0x0012d01801007387 */ /* 0x0009e20000100a00 */
[----:B-1----:R-:W-:Y:S02]  /*32040*/  IMAD.MOV.U32 R6, RZ, RZ, -0x3e818735 ;  /* 0xc17e78cbff067424 */ /* 0x002fe400078e00ff */
[----:B------:R-:W-:Y:S01]  /*32050*/  IMAD.MOV.U32 R7, RZ, RZ, 0x40957e75 ;  /* 0x40957e75ff077424 */ /* 0x000fe200078e00ff */
[----:B------:R1:W-:Y:S01]  /*32060*/  STL.64 [R1+0x12d8], R26 ;  /* 0x0012d81a01007387 */ /* 0x0003e20000100a00 */
[----:B0-----:R-:W-:Y:S01]  /*32070*/  MOV R8, 0x7b2e5ff5 ;  /* 0x7b2e5ff500087802 */ /* 0x001fe20000000f00 */
[----:B------:R-:W-:-:S02]  /*32080*/  IMAD.MOV.U32 R9, RZ, RZ, -0x3f8aaa14 ;  /* 0xc07555ecff097424 */ /* 0x000fc400078e00ff */
[----:B------:R0:W-:Y:S01]  /*32090*/  STL.64 [R1+0x12e0], R32 ;  /* 0x0012e02001007387 */ /* 0x0001e20000100a00 */
[----:B--2---:R-:W-:Y:S01]  /*320a0*/  IMAD.MOV.U32 R22, RZ, RZ, -0x7a866d55 ;  /* 0x857992abff167424 */ /* 0x004fe200078e00ff */
[----:B------:R-:W-:Y:S01]  /*320b0*/  MOV R23, 0xbee4f10d ;  /* 0xbee4f10d00177802 */ /* 0x000fe20000000f00 */
[----:B----4-:R-:W-:Y:S01]  /*320c0*/  IMAD.MOV.U32 R24, RZ, RZ, 0x2d01f9ee ;  /* 0x2d01f9eeff187424 */ /* 0x010fe200078e00ff */
        /* <DEDUP_REMOVED lines=8> */
[----:B--2---:R-:W-:-:S03]  /*32150*/  IMAD.MOV.U32 R4, RZ, RZ, 0x5b39c078 ;  /* 0x5b39c078ff047424 */ /* 0x004fc600078e00ff */
[----:B------:R2:W-:Y:S01]  /*32160*/  STL.64 [R1+0x1300], R28 ;  /* 0x0013001c01007387 */ /* 0x0005e20000100a00 */
[----:B------:R-:W-:-:S03]  /*32170*/  IMAD.MOV.U32 R5, RZ, RZ, -0x411f61fa ;  /* 0xbee09e06ff057424 */ /* 0x000fc600078e00ff */
[----:B------:R4:W-:Y:S01]  /*32180*/  STL.64 [R1+0x1308], R30 ;  /* 0x0013081e01007387 */ /* 0x0009e20000100a00 */
[----:B-1----:R-:W-:Y:S01]  /*32190*/  MOV R6, 0xfff1769d ;  /* 0xfff1769d00067802 */ /* 0x002fe20000000f00 */
[----:B------:R-:W-:Y:S02]  /*321a0*/  IMAD.MOV.U32 R7, RZ, RZ, -0x3fd2fa83 ;  /* 0xc02d057dff077424 */ /* 0x000fe400078e00ff */
[----:B------:R1:W-:Y:S01]  /*321b0*/  STL.64 [R1+0x1310], R8 ;  /* 0x0013100801007387 */ /* 0x0003e20000100a00 */
[----:B0-----:R-:W-:Y:S01]  /*321c0*/  IMAD.MOV.U32 R20, RZ, RZ, 0x14be7336 ;  /* 0x14be7336ff147424 */ /* 0x001fe200078e00ff */
[----:B------:R-:W-:Y:S02]  /*321d0*/  MOV R21, 0x4026393a ;  /* 0x4026393a00157802 */ /* 0x000fe40000000f00 */
[----:B------:R0:W-:Y:S01]  /*321e0*/  STL.64 [R1+0x1318], R22 ;  /* 0x0013181601007387 */ /* 0x0001e20000100a00 */
[----:B--2---:R-:W-:Y:S02]  /*321f0*/  IMAD.MOV.U32 R28, RZ, RZ, -0x38d8a0ef ;  /* 0xc7275f11ff1c7424 */ /* 0x004fe400078e00ff */
[----:B------:R-:W-:Y:S01]  /*32200*/  IMAD.MOV.U32 R29, RZ, RZ, -0x3fef52dd ;  /* 0xc010ad23ff1d7424 */ /* 0x000fe200078e00ff */
[----:B------:R2:W-:Y:S01]  /*32210*/  STL.64 [R1+0x1320], R24 ;  /* 0x0013201801007387 */ /* 0x0005e20000100a00 */
[----:B----4-:R-:W-:Y:S01]  /*32220*/  MOV R30, 0x1fd5f699 ;  /* 0x1fd5f699001e7802 */ /* 0x010fe20000000f00 */
[----:B------:R-:W-:-:S03]  /*32230*/  IMAD.MOV.U32 R31, RZ, RZ, 0x3f6966e5 ;  /* 0x3f6966e5ff1f7424 */ /* 0x000fc600078e00ff */
[----:B---3--:R-:W3:Y:S01]  /*32240*/  DFMA R34, -R10, R18, R12 ;  /* 0x000000120a22722b */ /* 0x008ee2000000010c */
[----:B------:R4:W-:Y:S01]  /*32250*/  STL.64 [R1+0x1328], R26 ;  /* 0x0013281a01007387 */ /* 0x0009e20000100a00 */
[----:B-1----:R-:W-:Y:S01]  /*32260*/  IMAD.MOV.U32 R8, RZ, RZ, 0x47d911f2 ;  /* 0x47d911f2ff087424 */ /* 0x002fe200078e00ff */
[----:B------:R-:W-:Y:S02]  /*32270*/  MOV R9, 0x3ff1f3c0 ;  /* 0x3ff1f3c000097802 */ /* 0x000fe40000000f00 */
[----:B------:R1:W-:Y:S01]  /*32280*/  STL.64 [R1+0x1330], R32 ;  /* 0x0013302001007387 */ /* 0x0003e20000100a00 */
[----:B0-----:R-:W-:Y:S02]  /*32290*/  IMAD.MOV.U32 R22, RZ, RZ, 0x1b50cc3 ;  /* 0x01b50cc3ff167424 */ /* 0x001fe400078e00ff */
[----:B------:R-:W-:Y:S01]  /*322a0*/  IMAD.MOV.U32 R23, RZ, RZ, -0x4017a9ca ;  /* 0xbfe85636ff177424 */ /* 0x000fe200078e00ff */
[----:B--2---:R-:W-:Y:S01]  /*322b0*/  MOV R24, 0x6fac42ee ;  /* 0x6fac42ee00187802 */ /* 0x004fe20000000f00 */
[----:B------:R-:W-:Y:S01]  /*322c0*/  IMAD.MOV.U32 R25, RZ, RZ, 0x3fd73534 ;  /* 0x3fd73534ff197424 */ /* 0x000fe200078e00ff */
[----:B------:R0:W-:Y:S01]  /*322d0*/  STL.64 [R1+0x1338], R4 ;  /* 0x0013380401007387 */ /* 0x0001e20000100a00 */
[----:B----4-:R-:W-:Y:S01]  /*322e0*/  IMAD.MOV.U32 R26, RZ, RZ, 0x728f44d1 ;  /* 0x728f44d1ff1a7424 */ /* 0x010fe200078e00ff */
[----:B------:R-:W-:-:S02]  /*322f0*/  MOV R27, 0x3fcc603b ;  /* 0x3fcc603b001b7802 */ /* 0x000fc40000000f00 */
[----:B------:R0:W-:Y:S01]  /*32300*/  STL.64 [R1+0x1340], R6 ;  /* 0x0013400601007387 */ /* 0x0001e20000100a00 */
[----:B-1----:R-:W-:Y:S02]  /*32310*/  IMAD.MOV.U32 R32, RZ, RZ, -0x5fb49ca2 ;  /* 0xa04b635eff207424 */ /* 0x002fe400078e00ff */
[----:B------:R-:W-:Y:S01]  /*32320*/  IMAD.MOV.U32 R33, RZ, RZ, 0x3fdf284b ;  /* 0x3fdf284bff217424 */ /* 0x000fe200078e00ff */
        /* <DEDUP_REMOVED lines=8> */
[----:B------:R-:W-:-:S02]  /*323b0*/  NOP ;  /* 0x0000000000007918 */ /* 0x000fc40000000000 */
[----:B---3--:R-:W1:Y:S02]  /*323c0*/  DFMA R18, R2, R34, R18 ;  /* 0x000000220212722b */ /* 0x008e640000000012 */
[----:B-1----:R-:W-:-:S05]  /*323d0*/  FFMA R0, RZ, R11, R19 ;  /* 0x0000000bff007223 */ /* 0x002fca0000000013 */
[----:B------:R-:W-:-:S13]  /*323e0*/  FSETP.GT.AND P0, PT, |R0|, 1.469367938527859385e-39, PT ;  /* 0x001000000000780b */ /* 0x000fda0003f04200 */
[----:B0-----:R-:W-:Y:S05]  /*323f0*/  @P0 BRA P1, `(.L_x_3931) ;  /* 0x0000000000200947 */ /* 0x001fea0000800000 */
        /* <DEDUP_REMOVED lines=8> */
.L_x_3931:
[----:B------:R-:W-:Y:S05]  /*32480*/  BSYNC.RECONVERGENT B2 ;  /* 0x0000000000027941 */ /* 0x000fea0003800200 */
.L_x_3930:
[----:B------:R-:W0:Y:S01]  /*32490*/  MUFU.RCP64H R3, R11 ;  /* 0x0000000b00037308 */ /* 0x000e220000001800 */
[----:B------:R-:W-:Y:S01]  /*324a0*/  MOV R2, 0x1 ;  /* 0x0000000100027802 */ /* 0x000fe20000000f00 */
[----:B------:R-:W-:Y:S01]  /*324b0*/  BSSY.RECONVERGENT B2, `(.L_x_3932) ;  /* 0x0000032000027945 */ /* 0x000fe20003800200 */
[----:B------:R-:W-:Y:S01]  /*324c0*/  FSETP.GEU.AND P1, PT, |R15|, 6.5827683646048100446e-37, PT ;  /* 0x036000000f00780b */ /* 0x000fe20003f2e200 */
        /* <DEDUP_REMOVED lines=48> */
.L_x_3933:
[----:B------:R-:W-:Y:S05]  /*327d0*/  BSYNC.RECONVERGENT B2 ;  /* 0x0000000000027941 */ /* 0x000fea0003800200 */
.L_x_3932:
[----:B------:R-:W-:Y:S02]  /*327e0*/  IMAD.MOV.U32 R4, RZ, RZ, 0x0 ;  /* 0x00000000ff047424 */ /* 0x000fe400078e00ff */
[----:B------:R-:W-:Y:S01]  /*327f0*/  HFMA2 R5, -RZ, RZ, 1.984375, 0 ;  /* 0x3ff00000ff057431 */ /* 0x000fe200000001ff */
        /* <DEDUP_REMOVED lines=86> */
.L_x_3939:
[----:B------:R-:W-:Y:S05]  /*32d60*/  BSYNC.RECONVERGENT B5 ;  /* 0x0000000000057941 */ /* 0x000fea0003800200 */
.L_x_3938:
[----:B------:R-:W-:Y:S01]  /*32d70*/  MOV R12, 0xceb2dc44 ;  /* 0xceb2dc44000c7802 */ /* 0x000fe20000000f00 */
[----:B------:R-:W-:Y:S01]  /*32d80*/  IMAD.MOV.U32 R13, RZ, RZ, 0x3ed087ff ;  /* 0x3ed087ffff0d7424 */ /* 0x000fe200078e00ff */
        /* <DEDUP_REMOVED lines=76> */
.L_x_3937:
[----:B0-----:R-:W0:Y:S01]  /*33250*/  DADD R4, R2, 1 ;  /* 0x3ff0000002047429 */ /* 0x001e220000000000 */
[----:B------:R-:W-:Y:S01]  /*33260*/  IMAD.MOV.U32 R9, RZ, RZ, -0x3ff ;  /* 0xfffffc01ff097424 */ /* 0x000fe200078e00ff */
[----:B0-----:R-:W-:Y:S01]  /*33270*/  ISETP.GT.AND P0, PT, R5, 0xfffff, PT ;  /* 0x000fffff0500780c */ /* 0x001fe20003f04270 */
[----:B------:R-:W-:Y:S01]  /*33280*/  IMAD.MOV.U32 R6, RZ, RZ, R4 ;  /* 0x000000ffff067224 */ /* 0x000fe200078e0004 */
[----:B------:R-:W-:Y:S01]  /*33290*/  MOV R7, R5 ;  /* 0x0000000500077202 */ /* 0x000fe20000000f00 */
[----:B------:R-:W-:-:S10]  /*332a0*/  IMAD.MOV.U32 R0, RZ, RZ, R5 ;  /* 0x000000ffff007224 */ /* 0x000fd400078e0005 */
[----:B------:R-:W-:-:S15]  /*332b0*/  @!P0 IMAD.MOV.U32 R9, RZ, RZ, -0x435 ;  /* 0xfffffbcbff098424 */ /* 0x000fde00078e00ff */
[----:B------:R-:W-:-:S15]  /*332c0*/  NOP ;  /* 0x0000000000007918 */ /* 0x000fde0000000000 */
[----:B------:R-:W-:-:S15]  /*332d0*/  NOP ;  /* 0x0000000000007918 */ /* 0x000fde0000000000 */
[----:B------:R-:W-:-:S04]  /*332e0*/  NOP ;  /* 0x0000000000007918 */ /* 0x000fc80000000000 */
[----:B------:R-:W0:Y:S02]  /*332f0*/  @!P0 DMUL R6, R6, 1.80143985094819840000e+16 ;  /* 0x4350000006068828 */ /* 0x000e240000000000 */
[----:B0-----:R-:W-:Y:S01]  /*33300*/  @!P0 IMAD.MOV.U32 R0, RZ, RZ, R7 ;  /* 0x000000ffff008224 */ /* 0x001fe200078e0007 */
[----:B------:R-:W-:-:S04]  /*33310*/  @!P0 MOV R4, R6 ;  /* 0x0000000600048202 */ /* 0x000fc80000000f00 */
[----:B------:R-:W-:-:S04]  /*33320*/  IADD3 R5, PT, PT, R0, -0x1, RZ ;  /* 0xffffffff00057810 */ /* 0x000fc80007ffe0ff */
        /* <DEDUP_REMOVED lines=173> */
.L_x_3941:
[----:B------:R-:W-:Y:S01]  /*33e00*/  IMAD.MOV.U32 R4, RZ, RZ, 0x0 ;  /* 0x00000000ff047424 */ /* 0x000fe200078e00ff */
[----:B------:R-:W-:Y:S02]  /*33e10*/  MOV R5, 0x7ff00000 ;  /* 0x7ff0000000057802 */ /* 0x000fe40000000f00 */
[----:B------:R-:W-:-:S04]  /*33e20*/  LOP3.LUT P0, RZ, R7, 0x7fffffff, RZ, 0xc0, !PT ;  /* 0x7fffffff07ff7812 */ /* 0x000fc8000780c0ff */
[----:B------:R-:W0:Y:S02]  /*33e30*/  DFMA R6, R6, R4, +INF ;  /* 0x7ff000000606742b */ /* 0x000e240000000004 */
[----:B0-----:R-:W-:Y:S02]  /*33e40*/  FSEL R12, R6, RZ, P0 ;  /* 0x000000ff060c7208 */ /* 0x001fe40000000000 */
[----:B------:R-:W-:-:S07]  /*33e50*/  FSEL R13, R7, -QNAN , P0 ;  /* 0xfff00000070d7808 */ /* 0x000fce0000000000 */
.L_x_3940:
[----:B------:R-:W-:Y:S05]  /*33e60*/  BSYNC.RECONVERGENT B4 ;  /* 0x0000000000047941 */ /* 0x000fea0003800200 */
.L_x_3936:
        /* <DEDUP_REMOVED lines=63> */
.L_x_3943:
[----:B------:R-:W-:Y:S05]  /*34260*/  BSYNC.RECONVERGENT B4 ;  /* 0x0000000000047941 */ /* 0x000fea0003800200 */
.L_x_3942:
[----:B------:R-:W-:Y:S05]  /*34270*/  BRA `(.L_x_3944) ;  /* 0x0000001800447947 */ /* 0x000fea0003800000 */
.L_x_3935:
        /* <DEDUP_REMOVED lines=61> */
.L_x_3948:
[----:B------:R-:W-:Y:S05]  /*34650*/  BSYNC.RECONVERGENT B5 ;  /* 0x0000000000057941 */ /* 0x000fea0003800200 */
.L_x_3947:
        /* <DEDUP_REMOVED lines=78> */
.L_x_3946:
[----:B------:R-:W1:Y:S01]  /*34b40*/  DADD R6, R2, 1 ;  /* 0x3ff0000002067429 */ /* 0x000e620000000000 */
[----:B------:R-:W-:Y:S01]  /*34b50*/  IMAD.MOV.U32 R9, RZ, RZ, -0x3ff ;  /* 0xfffffc01ff097424 */ /* 0x000fe200078e00ff */
[----:B-1----:R-:W-:Y:S01]  /*34b60*/  ISETP.GT.AND P1, PT, R7, 0xfffff, PT ;  /* 0x000fffff0700780c */ /* 0x002fe20003f24270 */
[--C-:B0-----:R-:W-:Y:S01]  /*34b70*/  IMAD.MOV.U32 R5, RZ, RZ, R7.reuse ;  /* 0x000000ffff057224 */ /* 0x101fe200078e0007 */
        /* <DEDUP_REMOVED lines=16> */
[----:B------:R-:W-:Y:S01]  /*34c80*/  LOP3.LUT R5, R4, 0x3ff00000, RZ, 0xfc, !PT ;  /* 0x3ff0000004057812 */ /* 0x000fe200078efcff */
[----:B------:R-:W-:-:S03]  /*34c90*/  IMAD.MOV.U32 R4, RZ, RZ, R6 ;  /* 0x000000ffff047224 */ /* 0x000fc600078e0006 */
[----:B------:R-:W-:-:S13]  /*34ca0*/  ISETP.GE.U32.AND P0, PT, R5, 0x3ff6a09f, PT ;  /* 0x3ff6a09f0500780c */ /* 0x000fda0003f06070 */
[----:B------:R-:W-:Y:S01]  /*34cb0*/  @P0 IADD3 R7, PT, PT, R5, -0x100000, RZ ;  /* 0xfff0000005070810 */ /* 0x000fe20007ffe0ff */
[----:B------:R-:W-:-:S04]  /*34cc0*/  @P0 VIADD R9, R9, 0x1 ;  /* 0x0000000109090836 */ /* 0x000fc80000000000 */
[----:B------:R-:W-:Y:S01]  /*34cd0*/  @P0 IMAD.MOV.U32 R5, RZ, RZ, R7 ;  /* 0x000000ffff050224 */ /* 0x000fe200078e0007 */
[----:B------:R-:W-:Y:S02]  /*34ce0*/  LOP3.LUT R8, R9, 0x80000000, RZ, 0x3c, !PT ;  /* 0x8000000009087812 */ /* 0x000fe400078e3cff */
[----:B------:R-:W-:-:S03]  /*34cf0*/  MOV R9, 0x43300000 ;  /* 0x4330000000097802 */ /* 0x000fc60000000f00 */
        /* <DEDUP_REMOVED lines=19> */
[----:B0-----:R-:W-:Y:S01]  /*34e30*/  IMAD.MOV.U32 R4, RZ, RZ, -0x748574fc ;  /* 0x8b7a8b04ff047424 */ /* 0x001fe200078e00ff */
[----:B------:R-:W-:-:S15]  /*34e40*/  MOV R5, 0x3ed0ee25 ;  /* 0x3ed0ee2500057802 */ /* 0x000fde0000000f00 */
        /* <DEDUP_REMOVED lines=139> */
.L_x_3950:
[----:B------:R-:W-:Y:S01]  /*35700*/  IMAD.MOV.U32 R6, RZ, RZ, 0x0 ;  /* 0x00000000ff067424 */ /* 0x000fe200078e00ff */
[----:B------:R-:W-:Y:S01]  /*35710*/  LOP3.LUT P0, RZ, R5, 0x7fffffff, RZ, 0xc0, !PT ;  /* 0x7fffffff05ff7812 */ /* 0x000fe2000780c0ff */
[----:B------:R-:W-:-:S06]  /*35720*/  IMAD.MOV.U32 R7, RZ, RZ, 0x7ff00000 ;  /* 0x7ff00000ff077424 */ /* 0x000fcc00078e00ff */
[----:B------:R-:W0:Y:S02]  /*35730*/  DFMA R4, R4, R6, +INF ;  /* 0x7ff000000404742b */ /* 0x000e240000000006 */
[----:B0-----:R-:W-:Y:S02]  /*35740*/  FSEL R12, R4, RZ, P0 ;  /* 0x000000ff040c7208 */ /* 0x001fe40000000000 */
[----:B------:R-:W-:-:S07]  /*35750*/  FSEL R13, R5, -QNAN , P0 ;  /* 0xfff00000050d7808 */ /* 0x000fce0000000000 */
.L_x_3949:
[----:B------:R-:W-:Y:S05]  /*35760*/  BSYNC.RECONVERGENT B4 ;  /* 0x0000000000047941 */ /* 0x000fea0003800200 */
.L_x_3945:
[----:B------:R-:W0:Y:S01]  /*35770*/  DADD R12, R12, -R2 ;  /* 0x000000000c0c7229 */ /* 0x000e220000000802 */
[----:B------:R-:W-:Y:S01]  /*35780*/  IMAD.MOV.U32 R4, RZ, RZ, 0x0 ;  /* 0x00000000ff047424 */ /* 0x000fe200078e00ff */
[----:B------:R-:W-:Y:S01]  /*35790*/  BSSY.RECONVERGENT B4, `(.L_x_3951) ;  /* 0x000003e000047945 */ /* 0x000fe20003800200 */
[----:B------:R-:W-:-:S15]  /*357a0*/  IMAD.MOV.U32 R5, RZ, RZ, 0x3fd80000 ;  /* 0x3fd80000ff057424 */ /* 0x000fde00078e00ff */
[----:B------:R-:W-:-:S15]  /*357b0*/  NOP ;  /* 0x0000000000007918 */ /* 0x000fde0000000000 */
[----:B------:R-:W-:-:S15]  /*357c0*/  NOP ;  /* 0x0000000000007918 */ /* 0x000fde0000000000 */
[----:B------:R-:W-:-:S15]  /*357d0*/  NOP ;  /* 0x0000000000007918 */ /* 0x000fde0000000000 */
[----:B------:R-:W-:-:S01]  /*357e0*/  NOP ;  /* 0x0000000000007918 */ /* 0x000fc20000000000 */
[----:B0-----:R-:W0:Y:S02]  /*357f0*/  DMUL R8, R12, -2 ;  /* 0xc00000000c087828 */ /* 0x001e240000000000 */
        /* <DEDUP_REMOVED lines=27> */
[----:B0-----:R-:W-:Y:S01]  /*359b0*/  IADD3 R3, PT, PT, R5, -0x100000, RZ ;  /* 0xfff0000005037810 */ /* 0x001fe20007ffe0ff */
[----:B------:R-:W-:-:S15]  /*359c0*/  IMAD.MOV.U32 R2, RZ, RZ, R4 ;  /* 0x000000ffff027224 */ /* 0x000fde00078e0004 */
        /* <DEDUP_REMOVED lines=24> */
[----:B------:R-:W-:Y:S01]  /*35b50*/  IMAD.MOV.U32 R12, RZ, RZ, R8 ;  /* 0x000000ffff0c7224 */ /* 0x000fe200078e0008 */
[----:B------:R-:W-:-:S07]  /*35b60*/  MOV R13, R9 ;  /* 0x00000009000d7202 */ /* 0x000fce0000000f00 */
.L_x_3952:
[----:B------:R-:W-:Y:S05]  /*35b70*/  BSYNC.RECONVERGENT B4 ;  /* 0x0000000000047941 */ /* 0x000fea0003800200 */
.L_x_3951:
[----:B------:R-:W1:Y:S02]  /*35b80*/  DADD R12, -RZ, -R12 ;  /* 0x00000000ff0c7229 */ /* 0x000e64000000090c */
.L_x_3944:
[----:B------:R-:W-:Y:S05]  /*35b90*/  BSYNC.RECONVERGENT B2 ;  /* 0x0000000000027941 */ /* 0x000fea0003800200 */
.L_x_3934:
[----:B------:R-:W2:Y:S01]  /*35ba0*/  DMUL R8, R10, 0.5 ;  /* 0x3fe000000a087828 */ /* 0x000ea20000000000 */
[----:B0-----:R-:W-:Y:S01]  /*35bb0*/  IMAD.MOV.U32 R4, RZ, RZ, 0x0 ;  /* 0x00000000ff047424 */ /* 0x001fe200078e00ff */
[----:B--2---:R-:W0:Y:S01]  /*35bc0*/  MUFU.RSQ64H R27, R9 ;  /* 0x00000009001b7308 */ /* 0x004e220000001c00 */
[----:B------:R-:W-:Y:S01]  /*35bd0*/  VIADD R26, R9, 0xfcb00000 ;  /* 0xfcb00000091a7836 */ /* 0x000fe20000000000 */
[----:B------:R-:W-:Y:S01]  /*35be0*/  MOV R5, 0x3fd80000 ;  /* 0x3fd8000000057802 */ /* 0x000fe20000000f00 */
[----:B------:R-:W-:Y:S03]  /*35bf0*/  BSSY.RECONVERGENT B2, `(.L_x_3953) ;  /* 0x0000035000027945 */ /* 0x000fe60003800200 */
        /* <DEDUP_REMOVED lines=42> */
[----:B------:R-:W-:Y:S01]  /*35ea0*/  MOV R0, R4 ;  /* 0x0000000400007202 */ /* 0x000fe20000000f00 */
[----:B------:R-:W-:Y:S01]  /*35eb0*/  IMAD.MOV.U32 R4, RZ, RZ, R8 ;  /* 0x000000ffff047224 */ /* 0x000fe200078e0008 */
[----:B------:R-:W-:Y:S01]  /*35ec0*/  MOV R28, 0x35f20 ;  /* 0x00035f20001c7802 */ /* 0x000fe20000000f00 */
[----:B------:R-:W-:Y:S01]  /*35ed0*/  IMAD.MOV.U32 R8, RZ, RZ, R6 ;  /* 0x000000ffff087224 */ /* 0x000fe200078e0006 */
[----:B------:R-:W-:Y:S01]  /*35ee0*/  MOV R6, R14 ;  /* 0x0000000e00067202 */ /* 0x000fe20000000f00 */
[----:B------:R-:W-:Y:S02]  /*35ef0*/  IMAD.MOV.U32 R5, RZ, RZ, R15 ;  /* 0x000000ffff057224 */ /* 0x000fe400078e000f */
[----:B------:R-:W-:-:S07]  /*35f00*/  IMAD.MOV.U32 R29, RZ, RZ, R3 ;  /* 0x000000ffff1d7224 */ /* 0x000fce00078e0003 */
[----:B-1----:R-:W-:Y:S05]  /*35f10*/  CALL.REL.NOINC `($__internal_14_$__cuda_sm20_dsqrt_rn_f64_mediumpath_v1) ;  /* 0x0000076000f87944 */ /* 0x002fea0003c00000 */
[----:B------:R-:W-:Y:S01]  /*35f20*/  MOV R18, R8 ;  /* 0x0000000800127202 */ /* 0x000fe20000000f00 */
[----:B------:R-:W-:-:S07]  /*35f30*/  IMAD.MOV.U32 R19, RZ, RZ, R9 ;  /* 0x000000ffff137224 */ /* 0x000fce00078e0009 */
.L_x_3954:
[----:B------:R-:W-:Y:S05]  /*35f40*/  BSYNC.RECONVERGENT B2 ;  /* 0x0000000000027941 */ /* 0x000fea0003800200 */
.L_x_3953:
[----:B------:R-:W-:Y:S01]  /*35f50*/  HFMA2 R0, -RZ, RZ, 0, 5.9604644775390625e-08 ;  /* 0x00000001ff007431 */ /* 0x000fe200000001ff */
[----:B-1----:R0:W1:Y:S01]  /*35f60*/  DMUL R18, R18, -R12 ;  /* 0x8000000c12127228 */ /* 0x0020620000000000 */
[----:B------:R-:W-:Y:S01]  /*35f70*/  BSSY.RECONVERGENT B1, `(.L_x_3955) ;  /* 0x0000025000017945 */ /* 0x000fe20003800200 */
[----:B------:R-:W-:Y:S02]  /*35f80*/  IMAD.MOV.U32 R21, RZ, RZ, RZ ;  /* 0x000000ffff157224 */ /* 0x000fe400078e00ff */
[----:B------:R-:W-:Y:S02]  /*35f90*/  IMAD.MOV.U32 R6, RZ, RZ, 0x55555555 ;  /* 0x55555555ff067424 */ /* 0x000fe400078e00ff */
[----:B01----:R-:W-:-:S07]  /*35fa0*/  IMAD.MOV.U32 R7, RZ, RZ, -0x402aaaab ;  /* 0xbfd55555ff077424 */ /* 0x003fce00078e00ff */
.L_x_3956:
        /* <DEDUP_REMOVED lines=10> */
[----:B------:R-:W2:Y:S01]  /*36050*/  LDL.64 R4, [R17] ;  /* 0x0000000011047983 */ /* 0x000ea20000100a00 */
        /* <DEDUP_REMOVED lines=23> */
.L_x_3955:
        /* <DEDUP_REMOVED lines=14> */
[----:B------:R-:W-:Y:S01]  /*362b0*/  IADD3 R4, PT, PT, R11, 0x300402, RZ ;  /* 0x003004020b047810 */ /* 0x000fe20007ffe0ff */
[----:B------:R-:W-:Y:S03]  /*362c0*/  BSSY.RECONVERGENT B4, `(.L_x_3959) ;  /* 0x000001e000047945 */ /* 0x000fe60003800200 */
[----:B------:R-:W-:Y:S02]  /*362d0*/  FSETP.GEU.AND P0, PT, |R4|, 5.8789094863358348022e-39, PT ;  /* 0x004004020400780b */ /* 0x000fe40003f0e200 */
        /* <DEDUP_REMOVED lines=24> */
[----:B------:R-:W-:Y:S01]  /*36460*/  MOV R32, 0x364a0 ;  /* 0x000364a000207802 */ /* 0x000fe20000000f00 */
[----:B------:R-:W-:Y:S01]  /*36470*/  IMAD.MOV.U32 R5, RZ, RZ, R11 ;  /* 0x000000ffff057224 */ /* 0x000fe200078e000b */
[----:B------:R-:W-:-:S07]  /*36480*/  IADD3 R17, PT, PT, R17, -0x100000, RZ ;  /* 0xfff0000011117810 */ /* 0x000fce0007ffe0ff */
[----:B------:R-:W-:Y:S05]  /*36490*/  CALL.REL.NOINC `($__internal_12_$__cuda_sm20_dblrcp_rn_slowpath_v3) ;  /* 0x0000074c00d87944 */ /* 0x000fea0003c00000 */
.L_x_3960:
[----:B------:R-:W-:Y:S05]  /*364a0*/  BSYNC.RECONVERGENT B4 ;  /* 0x0000000000047941 */ /* 0x000fea0003800200 */
.L_x_3959:
[----:B------:R-:W-:Y:S01]  /*364b0*/  BSSY.RECONVERGENT B1, `(.L_x_3961) ;  /* 0x0000025000017945 */ /* 0x000fe20003800200 */
[----:B------:R-:W-:Y:S01]  /*364c0*/  IMAD.MOV.U32 R0, RZ, RZ, 0x1 ;  /* 0x00000001ff007424 */ /* 0x000fe200078e00ff */
[----:B------:R-:W-:Y:S01]  /*364d0*/  MOV R15, 0xbf5e573a ;  /* 0xbf5e573a000f7802 */ /* 0x000fe20000000f00 */
[----:B------:R-:W-:-:S07]  /*364e0*/  IMAD.MOV.U32 R14, RZ, RZ, -0x36fe1a8c ;  /* 0xc901e574ff0e7424 */ /* 0x000fce00078e00ff */
.L_x_3962:
        /* <DEDUP_REMOVED lines=34> */
.L_x_3961:
        /* <DEDUP_REMOVED lines=68> */
.L_x_3964:
[----:B------:R-:W-:Y:S05]  /*36b50*/  BSYNC.RECONVERGENT B4 ;  /* 0x0000000000047941 */ /* 0x000fea0003800200 */
.L_x_3963:
[----:B------:R-:W-:Y:S01]  /*36b60*/  BSSY.RECONVERGENT B1, `(.L_x_3965) ;  /* 0x0000025000017945 */ /* 0x000fe20003800200 */
[----:B------:R-:W-:Y:S01]  /*36b70*/  MOV R0, 0x1 ;  /* 0x0000000100007802 */ /* 0x000fe20000000f00 */
[----:B------:R-:W-:Y:S02]  /*36b80*/  IMAD.MOV.U32 R22, RZ, RZ, 0x3b990ee6 ;  /* 0x3b990ee6ff167424 */ /* 0x000fe400078e00ff */
[----:B------:R-:W-:-:S07]  /*36b90*/  IMAD.MOV.U32 R23, RZ, RZ, 0x3f70ee64 ;  /* 0x3f70ee64ff177424 */ /* 0x000fce00078e00ff */
.L_x_3966:
        /* <DEDUP_REMOVED lines=34> */
.L_x_3965:
        /* <DEDUP_REMOVED lines=70> */
.L_x_3968:
[----:B------:R-:W-:Y:S05]  /*37220*/  BSYNC.RECONVERGENT B4 ;  /* 0x0000000000047941 */ /* 0x000fea0003800200 */
.L_x_3967:
[----:B------:R-:W-:Y:S01]  /*37230*/  HFMA2 R15, -RZ, RZ, 1.8173828125, 7.84765625 ;  /* 0x3f4547d9ff0f7431 */ /* 0x000fe200000001ff */
[----:B------:R-:W-:Y:S01]  /*37240*/  BSSY.RECONVERGENT B1, `(.L_x_3969) ;  /* 0x0000024000017945 */ /* 0x000fe20003800200 */
[----:B------:R-:W-:Y:S02]  /*37250*/  IMAD.MOV.U32 R0, RZ, RZ, 0x1 ;  /* 0x00000001ff007424 */ /* 0x000fe400078e00ff */
[----:B------:R-:W-:-:S07]  /*37260*/  IMAD.MOV.U32 R14, RZ, RZ, 0x3b34e2b6 ;  /* 0x3b34e2b6ff0e7424 */ /* 0x000fce00078e00ff */
.L_x_3970:
        /* <DEDUP_REMOVED lines=34> */
.L_x_3969:
        /* <DEDUP_REMOVED lines=66> */
.L_x_3972:
[----:B------:R-:W-:Y:S05]  /*378b0*/  BSYNC.RECONVERGENT B4 ;  /* 0x0000000000047941 */ /* 0x000fea0003800200 */
.L_x_3971:
[----:B------:R-:W-:Y:S01]  /*378c0*/  BSSY.RECONVERGENT B1, `(.L_x_3973) ;  /* 0x0000025000017945 */ /* 0x000fe20003800200 */
[----:B------:R-:W-:Y:S01]  /*378d0*/  IMAD.MOV.U32 R0, RZ, RZ, 0x1 ;  /* 0x00000001ff007424 */ /* 0x000fe200078e00ff */
[----:B------:R-:W-:Y:S01]  /*378e0*/  MOV R23, 0xbf4c3e0b ;  /* 0xbf4c3e0b00177802 */ /* 0x000fe20000000f00 */
[----:B------:R-:W-:-:S07]  /*378f0*/  IMAD.MOV.U32 R22, RZ, RZ, 0x2da7bf9 ;  /* 0x02da7bf9ff167424 */ /* 0x000fce00078e00ff */
.L_x_3974:
        /* <DEDUP_REMOVED lines=34> */
.L_x_3973:
        /* <DEDUP_REMOVED lines=70> */
.L_x_3976:
[----:B------:R-:W-:Y:S05]  /*37f80*/  BSYNC.RECONVERGENT B4 ;  /* 0x0000000000047941 */ /* 0x000fea0003800200 */
.L_x_3975:
[----:B------:R-:W-:Y:S01]  /*37f90*/  HFMA2 R14, -RZ, RZ, -5.640625, -52768 ;  /* 0xc5a4fa71ff0e7431 */ /* 0x000fe200000001ff */
[----:B------:R-:W-:Y:S01]  /*37fa0*/  BSSY.RECONVERGENT B1, `(.L_x_3977) ;  /* 0x0000024000017945 */ /* 0x000fe20003800200 */
[----:B------:R-:W-:Y:S02]  /*37fb0*/  IMAD.MOV.U32 R0, RZ, RZ, 0x1 ;  /* 0x00000001ff007424 */ /* 0x000fe400078e00ff */
[----:B------:R-:W-:-:S07]  /*37fc0*/  IMAD.MOV.U32 R15, RZ, RZ, -0x40c9ed76 ;  /* 0xbf36128aff0f7424 */ /* 0x000fce00078e00ff */
.L_x_3978:
        /* <DEDUP_REMOVED lines=34> */
.L_x_3977:
        /* <DEDUP_REMOVED lines=66> */
.L_x_3980:
[----:B------:R-:W-:Y:S05]  /*38610*/  BSYNC.RECONVERGENT B4 ;  /* 0x0000000000047941 */ /* 0x000fea0003800200 */
.L_x_3979:
[----:B------:R-:W-:Y:S01]  /*38620*/  BSSY.RECONVERGENT B1, `(.L_x_3981) ;  /* 0x0000025000017945 */ /* 0x000fe20003800200 */
[----:B------:R-:W-:Y:S01]  /*38630*/  IMAD.MOV.U32 R0, RZ, RZ, 0x1 ;  /* 0x00000001ff007424 */ /* 0x000fe200078e00ff */
[----:B------:R-:W-:Y:S01]  /*38640*/  MOV R22, 0x1b0931c8 ;  /* 0x1b0931c800167802 */ /* 0x000fe20000000f00 */
[----:B------:R-:W-:-:S07]  /*38650*/  IMAD.MOV.U32 R23, RZ, RZ, 0x3f4168ef ;  /* 0x3f4168efff177424 */ /* 0x000fce00078e00ff */
.L_x_3982:
        /* <DEDUP_REMOVED lines=34> */
.L_x_3981:
        /* <DEDUP_REMOVED lines=70> */
.L_x_3984:
[----:B------:R-:W-:Y:S05]  /*38ce0*/  BSYNC.RECONVERGENT B4 ;  /* 0x0000000000047941 */ /* 0x000fea0003800200 */
.L_x_3983:
[----:B------:R-:W-:Y:S01]  /*38cf0*/  BSSY.RECONVERGENT B1, `(.L_x_3985) ;  /* 0x0000025000017945 */ /* 0x000fe20003800200 */
[----:B------:R-:W-:Y:S01]  /*38d00*/  MOV R0, 0x1 ;  /* 0x0000000100007802 */ /* 0x000fe20000000f00 */
[----:B------:R-:W-:Y:S02]  /*38d10*/  IMAD.MOV.U32 R14, RZ, RZ, -0x63fe104c ;  /* 0x9c01efb4ff0e7424 */ /* 0x000fe400078e00ff */
[----:B------:R-:W-:-:S07]  /*38d20*/  IMAD.MOV.U32 R15, RZ, RZ, 0x3f369187 ;  /* 0x3f369187ff0f7424 */ /* 0x000fce00078e00ff */
.L_x_3986:
        /* <DEDUP_REMOVED lines=34> */
.L_x_3985:
        /* <DEDUP_REMOVED lines=66> */
.L_x_3988:
[----:B------:R-:W-:Y:S05]  /*39370*/  BSYNC.RECONVERGENT B4 ;  /* 0x0000000000047941 */ /* 0x000fea0003800200 */
.L_x_3987:
[----:B------:R-:W-:Y:S01]  /*39380*/  BSSY.RECONVERGENT B1, `(.L_x_3989) ;  /* 0x0000025000017945 */ /* 0x000fe20003800200 */
[----:B------:R-:W-:Y:S01]  /*39390*/  MOV R0, 0x1 ;  /* 0x0000000100007802 */ /* 0x000fe20000000f00 */
[----:B------:R-:W-:Y:S02]  /*393a0*/  IMAD.MOV.U32 R22, RZ, RZ, 0x3187b744 ;  /* 0x3187b744ff167424 */ /* 0x000fe400078e00ff */
[----:B------:R-:W-:-:S07]  /*393b0*/  IMAD.MOV.U32 R23, RZ, RZ, -0x40ba9d65 ;  /* 0xbf45629bff177424 */ /* 0x000fce00078e00ff */
.L_x_3990:
        /* <DEDUP_REMOVED lines=34> */
.L_x_3989:
        /* <DEDUP_REMOVED lines=70> */
.L_x_3992:
[----:B------:R-:W-:Y:S05]  /*39a40*/  BSYNC.RECONVERGENT B4 ;  /* 0x0000000000047941 */ /* 0x000fea0003800200 */
.L_x_3991:
[----:B------:R-:W-:Y:S01]  /*39a50*/  HFMA2 R15, -RZ, RZ, -1.8154296875, -0.0003659725189208984375 ;  /* 0xbf438dffff0f7431 */ /* 0x000fe200000001ff */
[----:B------:R-:W-:Y:S01]  /*39a60*/  BSSY.RECONVERGENT B1, `(.L_x_3993) ;  /* 0x0000024000017945 */ /* 0x000fe20003800200 */
[----:B------:R-:W-:Y:S02]  /*39a70*/  IMAD.MOV.U32 R0, RZ, RZ, 0x1 ;  /* 0x00000001ff007424 */ /* 0x000fe400078e00ff */
[----:B------:R-:W-:-:S07]  /*39a80*/  IMAD.MOV.U32 R14, RZ, RZ, 0x1cc96982 ;  /* 0x1cc96982ff0e7424 */ /* 0x000fce00078e00ff */
.L_x_3994:
        /* <DEDUP_REMOVED lines=34> */
.L_x_3993:
        /* <DEDUP_REMOVED lines=66> */
.L_x_3996:
[----:B------:R-:W-:Y:S05]  /*3a0d0*/  BSYNC.RECONVERGENT B4 ;  /* 0x0000000000047941 */ /* 0x000fea0003800200 */
.L_x_3995:
[----:B------:R-:W-:Y:S01]  /*3a0e0*/  BSSY.RECONVERGENT B1, `(.L_x_3997) ;  /* 0x0000025000017945 */ /* 0x000fe20003800200 */
[----:B------:R-:W-:Y:S01]  /*3a0f0*/  IMAD.MOV.U32 R0, RZ, RZ, 0x1 ;  /* 0x00000001ff007424 */ /* 0x000fe200078e00ff */
[----:B------:R-:W-:Y:S01]  /*3a100*/  MOV R23, 0x3f55d4ae ;  /* 0x3f55d4ae00177802 */ /* 0x000fe20000000f00 */
[----:B------:R-:W-:-:S07]  /*3a110*/  IMAD.MOV.U32 R22, RZ, RZ, 0x684527bf ;  /* 0x684527bfff167424 */ /* 0x000fce00078e00ff */
.L_x_3998:
        /* <DEDUP_REMOVED lines=34> */
.L_x_3997:
        /* <DEDUP_REMOVED lines=70> */
.L_x_4000:
[----:B------:R-:W-:Y:S05]  /*3a7a0*/  BSYNC.RECONVERGENT B4 ;  /* 0x0000000000047941 */ /* 0x000fea0003800200 */
.L_x_3999:
[----:B------:R-:W-:Y:S01]  /*3a7b0*/  HFMA2 R14, -RZ, RZ, -0.0384521484375, 160.5 ;  /* 0xa8ec5904ff0e7431 */ /* 0x000fe200000001ff */
[----:B------:R-:W-:Y:S01]  /*3a7c0*/  BSSY.RECONVERGENT B1, `(.L_x_4001) ;  /* 0x0000024000017945 */ /* 0x000fe20003800200 */
[----:B------:R-:W-:Y:S02]  /*3a7d0*/  IMAD.MOV.U32 R0, RZ, RZ, 0x1 ;  /* 0x00000001ff007424 */ /* 0x000fe400078e00ff */
[----:B------:R-:W-:-:S07]  /*3a7e0*/  IMAD.MOV.U32 R15, RZ, RZ, 0x3f59e1db ;  /* 0x3f59e1dbff0f7424 */ /* 0x000fce00078e00ff */
.L_x_4002:
        /* <DEDUP_REMOVED lines=34> */
.L_x_4001:
        /* <DEDUP_REMOVED lines=66> */
.L_x_4004:
[----:B------:R-:W-:Y:S05]  /*3ae30*/  BSYNC.RECONVERGENT B4 ;  /* 0x0000000000047941 */ /* 0x000fea0003800200 */
.L_x_4003:
[----:B------:R-:W-:Y:S01]  /*3ae40*/  BSSY.RECONVERGENT B1, `(.L_x_4005) ;  /* 0x0000025000017945 */ /* 0x000fe20003800200 */
[----:B------:R-:W-:Y:S01]  /*3ae50*/  IMAD.MOV.U32 R0, RZ, RZ, 0x1 ;  /* 0x00000001ff007424 */ /* 0x000fe200078e00ff */
[----:B------:R-:W-:Y:S01]  /*3ae60*/  MOV R22, 0xa5daa127 ;  /* 0xa5daa12700167802 */ /* 0x000fe20000000f00 */
[----:B------:R-:W-:-:S07]  /*3ae70*/  IMAD.MOV.U32 R23, RZ, RZ, -0x408f51aa ;  /* 0xbf70ae56ff177424 */ /* 0x000fce00078e00ff */
.L_x_4006:
        /* <DEDUP_REMOVED lines=34> */
.L_x_4005:
        /* <DEDUP_REMOVED lines=70> */
.L_x_4008:
[----:B------:R-:W-:Y:S05]  /*3b500*/  BSYNC.RECONVERGENT B4 ;  /* 0x0000000000047941 */ /* 0x000fea0003800200 */
.L_x_4007:
[----:B------:R-:W-:Y:S01]  /*3b510*/  BSSY.RECONVERGENT B1, `(.L_x_4009) ;  /* 0x0000025000017945 */ /* 0x000fe20003800200 */
[----:B------:R-:W-:Y:S01]  /*3b520*/  MOV R0, 0x1 ;  /* 0x0000000100007802 */ /* 0x000fe20000000f00 */
[----:B------:R-:W-:Y:S02]  /*3b530*/  IMAD.MOV.U32 R14, RZ, RZ, -0x343a03ee ;  /* 0xcbc5fc12ff0e7424 */ /* 0x000fe400078e00ff */
[----:B------:R-:W-:-:S07]  /*3b540*/  IMAD.MOV.U32 R15, RZ, RZ, -0x4087a384 ;  /* 0xbf785c7cff0f7424 */ /* 0x000fce00078e00ff */
.L_x_4010:
        /* <DEDUP_REMOVED lines=34> */
.L_x_4009:
        /* <DEDUP_REMOVED lines=66> */
.L_x_4012:
[----:B------:R-:W-:Y:S05]  /*3bb90*/  BSYNC.RECONVERGENT B4 ;  /* 0x0000000000047941 */ /* 0x000fea0003800200 */
.L_x_4011:
[----:B------:R-:W-:Y:S01]  /*3bba0*/  BSSY.RECONVERGENT B1, `(.L_x_4013) ;  /* 0x0000025000017945 */ /* 0x000fe20003800200 */
[----:B------:R-:W-:Y:S01]  /*3bbb0*/  MOV R0, 0x1 ;  /* 0x0000000100007802 */ /* 0x000fe20000000f00 */
[----:B------:R-:W-:Y:S02]  /*3bbc0*/  IMAD.MOV.U32 R22, RZ, RZ, 0x50ed0c93 ;  /* 0x50ed0c93ff167424 */ /* 0x000fe400078e00ff */
[----:B------:R-:W-:-:S07]  /*3bbd0*/  IMAD.MOV.U32 R23, RZ, RZ, 0x3f91d1d6 ;  /* 0x3f91d1d6ff177424 */ /* 0x000fce00078e00ff */
.L_x_4014:
        /* <DEDUP_REMOVED lines=34> */
.L_x_4013:
        /* <DEDUP_REMOVED lines=70> */
.L_x_4016:
[----:B------:R-:W-:Y:S05]  /*3c260*/  BSYNC.RECONVERGENT B4 ;  /* 0x0000000000047941 */ /* 0x000fea0003800200 */
.L_x_4015:
[----:B------:R-:W-:Y:S01]  /*3c270*/  HFMA2 R15, -RZ, RZ, 1.904296875, -46080 ;  /* 0x3f9ef9a0ff0f7431 */ /* 0x000fe200000001ff */
[----:B------:R-:W-:Y:S01]  /*3c280*/  BSSY.RECONVERGENT B1, `(.L_x_4017) ;  /* 0x0000024000017945 */ /* 0x000fe20003800200 */
[----:B------:R-:W-:Y:S02]  /*3c290*/  IMAD.MOV.U32 R0, RZ, RZ, 0x1 ;  /* 0x00000001ff007424 */ /* 0x000fe400078e00ff */
[----:B------:R-:W-:-:S07]  /*3c2a0*/  IMAD.MOV.U32 R14, RZ, RZ, 0x5c03d2e9 ;  /* 0x5c03d2e9ff0e7424 */ /* 0x000fce00078e00ff */
.L_x_4018:
        /* <DEDUP_REMOVED lines=34> */
.L_x_4017:
        /* <DEDUP_REMOVED lines=66> */
.L_x_4020:
[----:B------:R-:W-:Y:S05]  /*3c8f0*/  BSYNC.RECONVERGENT B4 ;  /* 0x0000000000047941 */ /* 0x000fea0003800200 */
.L_x_4019:
[----:B------:R-:W-:Y:S01]  /*3c900*/  BSSY.RECONVERGENT B1, `(.L_x_4021) ;  /* 0x0000025000017945 */ /* 0x000fe20003800200 */
[----:B------:R-:W-:Y:S01]  /*3c910*/  IMAD.MOV.U32 R0, RZ, RZ, 0x1 ;  /* 0x00000001ff007424 */ /* 0x000fe200078e00ff */
[----:B------:R-:W-:Y:S01]  /*3c920*/  MOV R23, 0xbfb95b68 ;  /* 0xbfb95b6800177802 */ /* 0x000fe20000000f00 */
[----:B------:R-:W-:-:S07]  /*3c930*/  IMAD.MOV.U32 R22, RZ, RZ, 0x5f50d178 ;  /* 0x5f50d178ff167424 */ /* 0x000fce00078e00ff */
.L_x_4022:
        /* <DEDUP_REMOVED lines=34> */
.L_x_4021:
        /* <DEDUP_REMOVED lines=70> */
.L_x_4024:
[----:B------:R-:W-:Y:S05]  /*3cfc0*/  BSYNC.RECONVERGENT B4 ;  /* 0x0000000000047941 */ /* 0x000fea0003800200 */
.L_x_4023:
[----:B------:R-:W-:Y:S01]  /*3cfd0*/  HFMA2 R14, -RZ, RZ, -4.19921875, 9.65595245361328125e-06 ;  /* 0xc43300a2ff0e7431 */ /* 0x000fe200000001ff */
[----:B------:R-:W-:Y:S01]  /*3cfe0*/  BSSY.RECONVERGENT B1, `(.L_x_4025) ;  /* 0x0000024000017945 */ /* 0x000fe20003800200 */
[----:B------:R-:W-:Y:S02]  /*3cff0*/  IMAD.MOV.U32 R0, RZ, RZ, 0x1 ;  /* 0x00000001ff007424 */ /* 0x000fe400078e00ff */
[----:B------:R-:W-:-:S07]  /*3d000*/  IMAD.MOV.U32 R15, RZ, RZ, -0x40366831 ;  /* 0xbfc997cfff0f7424 */ /* 0x000fce00078e00ff */
.L_x_4026:
        /* <DEDUP_REMOVED lines=34> */
.L_x_4025:
        /* <DEDUP_REMOVED lines=66> */
.L_x_4028:
[----:B------:R-:W-:Y:S05]  /*3d650*/  BSYNC.RECONVERGENT B4 ;  /* 0x0000000000047941 */ /* 0x000fea0003800200 */
.L_x_4027:
[----:B------:R-:W-:Y:S01]  /*3d660*/  BSSY.RECONVERGENT B1, `(.L_x_4029) ;  /* 0x0000025000017945 */ /* 0x000fe20003800200 */
[----:B------:R-:W-:Y:S01]  /*3d670*/  IMAD.MOV.U32 R0, RZ, RZ, 0x1 ;  /* 0x00000001ff007424 */ /* 0x000fe200078e00ff */
[----:B------:R-:W-:Y:S01]  /*3d680*/  MOV R22, 0xba1d9e04 ;  /* 0xba1d9e0400167802 */ /* 0x000fe20000000f00 */
[----:B------:R-:W-:-:S07]  /*3d690*/  IMAD.MOV.U32 R23, RZ, RZ, 0x3fe72e2b ;  /* 0x3fe72e2bff177424 */ /* 0x000fce00078e00ff */
.L_x_4030:
        /* <DEDUP_REMOVED lines=34> */
.L_x_4029:
        /* <DEDUP_REMOVED lines=70> */
.L_x_4032:
[----:B------:R-:W-:Y:S05]  /*3dd20*/  BSYNC.RECONVERGENT B4 ;  /* 0x0000000000047941 */ /* 0x000fea0003800200 */
.L_x_4031:
[----:B------:R-:W-:Y:S01]  /*3dd30*/  BSSY.RECONVERGENT B1, `(.L_x_4033) ;  /* 0x0000025000017945 */ /* 0x000fe20003800200 */
[----:B------:R-:W-:Y:S01]  /*3dd40*/  MOV R0, 0x1 ;  /* 0x0000000100007802 */ /* 0x000fe20000000f00 */
[----:B------:R-:W-:Y:S02]  /*3dd50*/  IMAD.MOV.U32 R14, RZ, RZ, 0x101bb71a ;  /* 0x101bb71aff0e7424 */ /* 0x000fe400078e00ff */
[----:B------:R-:W-:-:S07]  /*3dd60*/  IMAD.MOV.U32 R15, RZ, RZ, 0x3ffaab9a ;  /* 0x3ffaab9aff0f7424 */ /* 0x000fce00078e00ff */
.L_x_4034:
        /* <DEDUP_REMOVED lines=34> */
.L_x_4033:
        /* <DEDUP_REMOVED lines=66> */
.L_x_4036:
[----:B------:R-:W-:Y:S05]  /*3e3b0*/  BSYNC.RECONVERGENT B4 ;  /* 0x0000000000047941 */ /* 0x000fea0003800200 */
.L_x_4035:
[----:B------:R-:W-:Y:S01]  /*3e3c0*/  BSSY.RECONVERGENT B1, `(.L_x_4037) ;  /* 0x0000025000017945 */ /* 0x000fe20003800200 */
[----:B------:R-:W-:Y:S01]  /*3e3d0*/  MOV R0, 0x1 ;  /* 0x0000000100007802 */ /* 0x000fe20000000f00 */
[----:B------:R-:W-:Y:S02]  /*3e3e0*/  IMAD.MOV.U32 R22, RZ, RZ, -0x755502fe ;  /* 0x8aaafd02ff167424 */ /* 0x000fe400078e00ff */
[----:B------:R-:W-:-:S07]  /*3e3f0*/  IMAD.MOV.U32 R23, RZ, RZ, -0x3fe58652 ;  /* 0xc01a79aeff177424 */ /* 0x000fce00078e00ff */
.L_x_4038:
        /* <DEDUP_REMOVED lines=34> */
.L_x_4037:
        /* <DEDUP_REMOVED lines=70> */
.L_x_4040:
[----:B------:R-:W-:Y:S05]  /*3ea80*/  BSYNC.RECONVERGENT B4 ;  /* 0x0000000000047941 */ /* 0x000fea0003800200 */
.L_x_4039:
[----:B------:R-:W-:Y:S01]  /*3ea90*/  HFMA2 R15, -RZ, RZ, -2.095703125, 0.00473785400390625 ;  /* 0xc0311cdaff0f7431 */ /* 0x000fe200000001ff */
[----:B------:R-:W-:Y:S01]  /*3eaa0*/  BSSY.RECONVERGENT B1, `(.L_x_4041) ;  /* 0x0000024000017945 */ /* 0x000fe20003800200 */
[----:B------:R-:W-:Y:S02]  /*3eab0*/  IMAD.MOV.U32 R0, RZ, RZ, 0x1 ;  /* 0x00000001ff007424 */ /* 0x000fe400078e00ff */
[----:B------:R-:W-:-:S07]  /*3eac0*/  IMAD.MOV.U32 R14, RZ, RZ, 0x4df23f8f ;  /* 0x4df23f8fff0e7424 */ /* 0x000fce00078e00ff */
.L_x_4042:
        /* <DEDUP_REMOVED lines=34> */
.L_x_4041:
        /* <DEDUP_REMOVED lines=66> */
.L_x_4044:
[----:B------:R-:W-:Y:S05]  /*3f110*/  BSYNC.RECONVERGENT B4 ;  /* 0x0000000000047941 */ /* 0x000fea0003800200 */
.L_x_4043:
[----:B------:R-:W-:Y:S01]  /*3f120*/  BSSY.RECONVERGENT B1, `(.L_x_4045) ;  /* 0x0000025000017945 */ /* 0x000fe20003800200 */
[----:B------:R-:W-:Y:S01]  /*3f130*/  IMAD.MOV.U32 R0, RZ, RZ, 0x1 ;  /* 0x00000001ff007424 */ /* 0x000fe200078e00ff */
[----:B------:R-:W-:Y:S01]  /*3f140*/  MOV R25, 0x405278fb ;  /* 0x405278fb00197802 */ /* 0x000fe20000000f00 */
[----:B------:R-:W-:-:S07]  /*3f150*/  IMAD.MOV.U32 R24, RZ, RZ, 0x311f1460 ;  /* 0x311f1460ff187424 */ /* 0x000fce00078e00ff */
.L_x_4046:
        /* <DEDUP_REMOVED lines=34> */
.L_x_4045:
        /* <DEDUP_REMOVED lines=70> */
.L_x_4048:
[----:B------:R-:W-:Y:S05]  /*3f7e0*/  BSYNC.RECONVERGENT B4 ;  /* 0x0000000000047941 */ /* 0x000fea0003800200 */
.L_x_4047:
[----:B------:R-:W-:Y:S01]  /*3f7f0*/  HFMA2 R22, -RZ, RZ, 15.0859375, -0.01560211181640625 ;  /* 0x4b8ba3fdff167431 */ /* 0x000fe200000001ff */
[----:B------:R-:W-:Y:S01]  /*3f800*/  BSSY.RECONVERGENT B1, `(.L_x_4049) ;  /* 0x0000024000017945 */ /* 0x000fe20003800200 */
[----:B------:R-:W-:Y:S02]  /*3f810*/  IMAD.MOV.U32 R0, RZ, RZ, 0x1 ;  /* 0x00000001ff007424 */ /* 0x000fe400078e00ff */
[----:B------:R-:W-:-:S07]  /*3f820*/  IMAD.MOV.U32 R23, RZ, RZ, 0x406a8563 ;  /* 0x406a8563ff177424 */ /* 0x000fce00078e00ff */
.L_x_4050:
        /* <DEDUP_REMOVED lines=34> */
.L_x_4049:
        /* <DEDUP_REMOVED lines=20> */
[----:B------:R-:W-:Y:S01]  /*3fb90*/  IMAD.MOV.U32 R0, RZ, RZ, 0x1 ;  /* 0x00000001ff007424 */ /* 0x000fe200078e00ff */
[----:B------:R-:W-:Y:S01]  /*3fba0*/  MOV R14, 0x7d9b7a22 ;  /* 0x7d9b7a22000e7802 */ /* 0x000fe20000000f00 */
[----:B------:R-:W-:-:S07]  /*3fbb0*/  IMAD.MOV.U32 R15, RZ, RZ, -0x3f71133b ;  /* 0xc08eecc5ff0f7424 */ /* 0x000fce00078e00ff */
.L_x_4052:
        /* <DEDUP_REMOVED lines=34> */
.L_x_4051:
        /* <DEDUP_REMOVED lines=47> */
.L_x_4054:
[----:B------:R-:W-:Y:S05]  /*400d0*/  BSYNC.RECONVERGENT B4 ;  /* 0x0000000000047941 */ /* 0x000fea0003800200 */
.L_x_4053:
        /* <DEDUP_REMOVED lines=11> */
.L_x_3958:
[----:B------:R-:W-:Y:S05]  /*40190*/  BSYNC.RECONVERGENT B2 ;  /* 0x0000000000027941 */ /* 0x000fea0003800200 */
.L_x_3957:
[----:B0-----:R-:W-:Y:S01]  /*401a0*/  LOP3.LUT R5, R19, 0x7fffffff, RZ, 0xc0, !PT ;  /* 0x7fffffff13057812 */ /* 0x001fe200078ec0ff */
[----:B------:R-:W-:Y:S03]  /*401b0*/  BSSY.RECONVERGENT B1, `(.L_x_4055) ;  /* 0x0000197000017945 */ /* 0x000fe60003800200 */
[----:B------:R-:W-:-:S13]  /*401c0*/  ISETP.GT.U32.AND P0, PT, R5, 0x7fefffff, PT ;  /* 0x7fefffff0500780c */ /* 0x000fda0003f04070 */
[----:B------:R-:W-:Y:S05]  /*401d0*/  @P0 BRA `(.L_x_4056) ;  /* 0x00000018002c0947 */ /* 0x000fea0003800000 */
[----:B------:R-:W-:Y:S01]  /*401e0*/  IMAD.MOV.U32 R20, RZ, RZ, 0x0 ;  /* 0x00000000ff147424 */ /* 0x000fe200078e00ff */
[----:B------:R-:W-:Y:S01]  /*401f0*/  MOV R21, 0x3ff00000 ;  /* 0x3ff0000000157802 */ /* 0x000fe20000000f00 */
[----:B------:R-:W-:Y:S01]  /*40200*/  IMAD.MOV.U32 R4, RZ, RZ, R18 ;  /* 0x000000ffff047224 */ /* 0x000fe200078e0012 */
[----:B------:R-:W-:Y:S01]  /*40210*/  MOV R29, 0x3ff71547 ;  /* 0x3ff71547001d7802 */ /* 0x000fe20000000f00 */
[----:B------:R-:W-:Y:S01]  /*40220*/  IMAD.MOV.U32 R28, RZ, RZ, 0x652b82fe ;  /* 0x652b82feff1c7424 */ /* 0x000fe200078e00ff */
[----:B------:R-:W-:Y:S01]  /*40230*/  UMOV UR4, 0xfefa39ef ;  /* 0xfefa39ef00047882 */ /* 0x000fe20000000000 */
[----:B------:R-:W-:Y:S01]  /*40240*/  IMAD.MOV.U32 R22, RZ, RZ, RZ ;  /* 0x000000ffff167224 */ /* 0x000fe200078e00ff */
[----:B------:R-:W-:Y:S01]  /*40250*/  UMOV UR5, 0x3fe62e42 ;  /* 0x3fe62e4200057882 */ /* 0x000fe20000000000 */
[----:B------:R-:W0:Y:S01]  /*40260*/  DFMA R20, R4, 2, R20 ;  /* 0x400000000414782b */ /* 0x000e220000000014 */
[----:B------:R-:W-:Y:S01]  /*40270*/  IMAD.MOV.U32 R8, RZ, RZ, RZ ;  /* 0x000000ffff087224 */ /* 0x000fe200078e00ff */
[----:B0-----:R-:W0:Y:S01]  /*40280*/  MUFU.RCP64H R23, R21 ;  /* 0x0000001500177308 */ /* 0x001e220000001800 */
[----:B------:R-:W-:-:S15]  /*40290*/  ISETP.GT.U32.AND P0, PT, R5, 0x403b4000, PT ;  /* 0x403b40000500780c */ /* 0x000fde0003f04070 */
[----:B------:R-:W-:-:S15]  /*402a0*/  NOP ;  /* 0x0000000000007918 */ /* 0x000fde0000000000 */
[----:B------:R-:W-:-:S15]  /*402b0*/  NOP ;  /* 0x0000000000007918 */ /* 0x000fde0000000000 */
[----:B------:R-:W-:-:S15]  /*402c0*/  NOP ;  /* 0x0000000000007918 */ /* 0x000fde0000000000 */
[----:B------:R-:W-:-:S01]  /*402d0*/  NOP ;  /* 0x0000000000007918 */ /* 0x000fc20000000000 */
        /* <DEDUP_REMOVED lines=23> */
[----:B0-----:R-:W-:Y:S01]  /*40450*/  MOV R20, 0xfca213ea ;  /* 0xfca213ea00147802 */ /* 0x001fe20000000f00 */
[----:B------:R-:W-:-:S15]  /*40460*/  IMAD.MOV.U32 R21, RZ, RZ, 0x3e928af3 ;  /* 0x3e928af3ff157424 */ /* 0x000fde00078e00ff */
[----:B------:R-:W-:-:S15]  /*40470*/  NOP ;  /* 0x0000000000007918 */ /* 0x000fde0000000000 */
[----:B------:R-:W-:-:S15]  /*40480*/  NOP ;  /* 0x0000000000007918 */ /* 0x000fde0000000000 */
[----:B------:R-:W-:-:S15]  /*40490*/  NOP ;  /* 0x0000000000007918 */ /* 0x000fde0000000000 */
[----:B------:R-:W-:-:S01]  /*404a0*/  NOP ;  /* 0x0000000000007918 */ /* 0x000fc20000000000 */
        /* <DEDUP_REMOVED lines=74> */
[----:B------:R-:W0:-:S15]  /*40950*/  DADD R8, R4, -4 ;  /* 0xc010000004087429 */ /* 0x000e1e0000000000 */
        /* <DEDUP_REMOVED lines=21> */
[----:B0-----:R-:W0:-:S15]  /*40ab0*/  DFMA R20, R20, -4, R4 ;  /* 0xc01000001414782b */ /* 0x001e1e0000000004 */
        /* <DEDUP_REMOVED lines=9> */
[----:B0-----:R0:W-:Y:S02]  /*40b50*/  DFMA R20, R14, R20, R8 ;  /* 0x000000140e14722b */ /* 0x0011e40000000008 */
[----:B0-----:R-:W-:-:S05]  /*40b60*/  SHF.R.S32.HI R9, RZ, 0x1, R0 ;  /* 0x00000001ff097819 */ /* 0x001fca0000011400 */
[----:B------:R-:W-:-:S15]  /*40b70*/  IMAD.IADD R8, R28, 0x1, -R9 ;  /* 0x000000011c087824 */ /* 0x000fde00078e0a09 */
[----:B------:R-:W-:-:S15]  /*40b80*/  NOP ;  /* 0x0000000000007918 */ /* 0x000fde0000000000 */
[----:B------:R-:W-:-:S15]  /*40b90*/  NOP ;  /* 0x0000000000007918 */ /* 0x000fde0000000000 */
[----:B------:R-:W-:-:S12]  /*40ba0*/  NOP ;  /* 0x0000000000007918 */ /* 0x000fd80000000000 */
        /* <DEDUP_REMOVED lines=27> */
[----:B0-----:R-:W-:Y:S02]  /*40d60*/  LEA R23, R9, R23, 0x14 ;  /* 0x0000001709177211 */ /* 0x001fe400078ea0ff */
[----:B------:R-:W-:Y:S01]  /*40d70*/  LEA R9, R8, 0x3ff00000, 0x14 ;  /* 0x3ff0000008097811 */ /* 0x000fe200078ea0ff */
[----:B------:R-:W-:-:S15]  /*40d80*/  IMAD.MOV.U32 R8, RZ, RZ, RZ ;  /* 0x000000ffff087224 */ /* 0x000fde00078e00ff */
[----:B------:R-:W-:-:S15]  /*40d90*/  NOP ;  /* 0x0000000000007918 */ /* 0x000fde0000000000 */
[----:B------:R-:W-:-:S15]  /*40da0*/  NOP ;  /* 0x0000000000007918 */ /* 0x000fde0000000000 */
[----:B------:R-:W-:-:S14]  /*40db0*/  NOP ;  /* 0x0000000000007918 */ /* 0x000fdc0000000000 */
[----:B------:R0:W-:Y:S02]  /*40dc0*/  DMUL R22, R22, R8 ;  /* 0x0000000816167228 */ /* 0x0001e40000000000 */
[----:B0-----:R-:W-:Y:S01]  /*40dd0*/  IMAD.MOV.U32 R8, RZ, RZ, -0x2fc2cd8 ;  /* 0xfd03d328ff087424 */ /* 0x001fe200078e00ff */
[----:B------:R-:W-:-:S15]  /*40de0*/  MOV R9, 0x3e44e1c6 ;  /* 0x3e44e1c600097802 */ /* 0x000fde0000000f00 */
        /* <DEDUP_REMOVED lines=202> */
.L_x_4056:
        /* <DEDUP_REMOVED lines=9> */
.L_x_4057:
[----:B------:R-:W-:Y:S05]  /*41b20*/  BSYNC.RECONVERGENT B1 ;  /* 0x0000000000017941 */ /* 0x000fea0003800200 */
.L_x_4055:
[----:B------:R-:W-:Y:S01]  /*41b30*/  IMAD.MOV.U32 R8, RZ, RZ, 0x652b82fe ;  /* 0x652b82feff087424 */ /* 0x000fe200078e00ff */
[----:B------:R-:W0:Y:S01]  /*41b40*/  DMUL R4, R10, -0.5 ;  /* 0xbfe000000a047828 */ /* 0x000e220000000000 */
[----:B------:R-:W-:Y:S01]  /*41b50*/  IMAD.MOV.U32 R9, RZ, RZ, 0x3ff71547 ;  /* 0x3ff71547ff097424 */ /* 0x000fe200078e00ff */
[----:B------:R-:W-:Y:S01]  /*41b60*/  UMOV UR4, 0xfefa39ef ;  /* 0xfefa39ef00047882 */ /* 0x000fe20000000000 */
[----:B------:R-:W-:Y:S01]  /*41b70*/  UMOV UR5, 0x3fe62e42 ;  /* 0x3fe62e4200057882 */ /* 0x000fe20000000000 */
[----:B------:R-:W-:-:S15]  /*41b80*/  BSSY.RECONVERGENT B1, `(.L_x_4058) ;  /* 0x000007f000017945 */ /* 0x000fde0003800200 */
        /* <DEDUP_REMOVED lines=33> */
[----:B0-----:R-:W-:Y:S01]  /*41da0*/  MOV R4, 0xfca213ea ;  /* 0xfca213ea00047802 */ /* 0x001fe20000000f00 */
[----:B------:R-:W-:Y:S01]  /*41db0*/  IMAD.MOV.U32 R5, RZ, RZ, 0x3e928af3 ;  /* 0x3e928af3ff057424 */ /* 0x000fe200078e00ff */
[----:B------:R-:W-:-:S15]  /*41dc0*/  UMOV UR5, 0x3e5ade15 ;  /* 0x3e5ade1500057882 */ /* 0x000fde0000000000 */
        /* <DEDUP_REMOVED lines=70> */
[----:B0-----:R-:W-:Y:S01]  /*42230*/  IMAD R5, R8, 0x100000, R7 ;  /* 0x0010000008057824 */ /* 0x001fe200078e0207 */
[----:B------:R-:W-:Y:S01]  /*42240*/  MOV R4, R6 ;  /* 0x0000000600047202 */ /* 0x000fe20000000f00 */
[----:B------:R-:W-:Y:S06]  /*42250*/  @!P0 BRA `(.L_x_4059) ;  /* 0x0000000000448947 */ /* 0x000fec0003800000 */
[----:B------:R-:W-:Y:S01]  /*42260*/  FSETP.GEU.FTZ.AND P0, PT, |R13|, 4.2275390625, PT ;  /* 0x408748000d00780b */ /* 0x000fe20003f1e200 */
[----:B------:R-:W-:-:S12]  /*42270*/  DSETP.GEU.AND P1, PT, R12, RZ, PT ;  /* 0x000000ff0c00722a */ /* 0x000fd80003f2e000 */
[----:B------:R-:W-:-:S04]  /*42280*/  @!P0 LEA.HI R0, R8, R8, RZ, 0x1 ;  /* 0x0000000808008211 */ /* 0x000fc800078f08ff */
[----:B------:R-:W-:-:S05]  /*42290*/  @!P0 SHF.R.S32.HI R9, RZ, 0x1, R0 ;  /* 0x00000001ff098819 */ /* 0x000fca0000011400 */
[----:B------:R-:W-:Y:S02]  /*422a0*/  @!P0 IMAD.IADD R8, R8, 0x1, -R9 ;  /* 0x0000000108088824 */ /* 0x000fe400078e0a09 */
[----:B------:R-:W-:-:S03]  /*422b0*/  @!P0 IMAD R7, R9, 0x100000, R7 ;  /* 0x0010000009078824 */ /* 0x000fc600078e0207 */
        /* <DEDUP_REMOVED lines=10> */
[----:B------:R0:W2:Y:S02]  /*42360*/  @!P0 DMUL R4, R6, R8 ;  /* 0x0000000806048228 */ /* 0x0000a40000000000 */
.L_x_4059:
[----:B------:R-:W-:Y:S05]  /*42370*/  BSYNC.RECONVERGENT B1 ;  /* 0x0000000000017941 */ /* 0x000fea0003800200 */
.L_x_4058:
[----:B------:R-:W-:Y:S01]  /*42380*/  UMOV UR4, 0x54411744 ;  /* 0x5441174400047882 */ /* 0x000fe20000000000 */
[----:B------:R-:W-:Y:S01]  /*42390*/  UMOV UR5, 0x401921fb ;  /* 0x401921fb00057882 */ /* 0x000fe20000000000 */
[----:B0-----:R-:W-:Y:S01]  /*423a0*/  IMAD.MOV.U32 R6, RZ, RZ, 0x0 ;  /* 0x00000000ff067424 */ /* 0x001fe200078e00ff */
[----:B------:R-:W0:Y:S01]  /*423b0*/  DMUL R18, R10, UR4 ;  /* 0x000000040a127c28 */ /* 0x000e220008000000 */
[----:B------:R-:W-:Y:S01]  /*423c0*/  MOV R7, 0x3fd80000 ;  /* 0x3fd8000000077802 */ /* 0x000fe20000000f00 */
        /* <DEDUP_REMOVED lines=59> */
.L_x_4061:
[----:B------:R-:W-:Y:S05]  /*42780*/  BSYNC.RECONVERGENT B2 ;  /* 0x0000000000027941 */ /* 0x000fea0003800200 */
.L_x_4060:
        /* <DEDUP_REMOVED lines=49> */
.L_x_4063:
[----:B------:R-:W-:Y:S05]  /*42aa0*/  BSYNC.RECONVERGENT B2 ;  /* 0x0000000000027941 */ /* 0x000fea0003800200 */
.L_x_4062:
[----:B------:R0:W1:Y:S02]  /*42ab0*/  DFMA R4, R14, 0.5, -R4 ;  /* 0x3fe000000e04782b */ /* 0x0000640000000804 */
[----:B01----:R-:W-:Y:S05]  /*42ac0*/  BRA `(.L_x_3786) ;  /* 0x0000008800f47947 */ /* 0x003fea0003800000 */
.L_x_3925:
[----:B------:R-:W-:Y:S05]  /*42ad0*/  BSYNC.RELIABLE B0 ;  /* 0x0000000000007941 */ /* 0x000fea0003800100 */
.L_x_3924:
[----:B------:R-:W0:-:S15]  /*42ae0*/  DSETP.GT.AND P0, PT, R12, R10, PT ;  /* 0x0000000a0c00722a */ /* 0x000e1e0003f04000 */
[----:B------:R-:W-:-:S15]  /*42af0*/  NOP ;  /* 0x0000000000007918 */ /* 0x000fde0000000000 */
[----:B------:R-:W-:-:S15]  /*42b00*/  NOP ;  /* 0x0000000000007918 */ /* 0x000fde0000000000 */
[----:B------:R-:W-:-:S15]  /*42b10*/  NOP ;  /* 0x0000000000007918 */ /* 0x000fde0000000000 */
[----:B------:R-:W-:-:S04]  /*42b20*/  NOP ;  /* 0x0000000000007918 */ /* 0x000fc80000000000 */
[----:B0-----:R-:W0:Y:S02]  /*42b30*/  DSETP.LEU.OR P0, PT, R12, 1, !P0 ;  /* 0x3ff000000c00742a */ /* 0x001e24000470b400 */
[----:B0-----:R-:W-:Y:S05]  /*42b40*/  @P0 BRA `(.L_x_4064) ;  /* 0x0000000000280947 */ /* 0x001fea0003800000 */
[----:B------:R-:W-:Y:S01]  /*42b50*/  BSSY.RECONVERGENT B10, `(.L_x_4065) ;  /* 0x00000070000a7945 */ /* 0x000fe20003800200 */
[----:B------:R-:W-:Y:S01]  /*42b60*/  MOV R2, R12 ;  /* 0x0000000c00027202 */ /* 0x000fe20000000f00 */
[----:B------:R-:W-:Y:S01]  /*42b70*/  IMAD.MOV.U32 R3, RZ, RZ, R13 ;  /* 0x000000ffff037224 */ /* 0x000fe200078e000d */
[----:B------:R-:W-:Y:S01]  /*42b80*/  MOV R18, R10 ;  /* 0x0000000a00127202 */ /* 0x000fe20000000f00 */
[----:B------:R-:W-:Y:S01]  /*42b90*/  IMAD.MOV.U32 R19, RZ, RZ, R11 ;  /* 0x000000ffff137224 */ /* 0x000fe200078e000b */
[----:B------:R-:W-:-:S07]  /*42ba0*/  MOV R46, 0x42bc0 ;  /* 0x00042bc0002e7802 */ /* 0x000fce0000000f00 */
[----:B------:R-:W-:Y:S05]  /*42bb0*/  CALL.REL.NOINC `($_ZN2at6native18elementwise_kernelILi128ELi4EZNS0_15gpu_kernel_implIN48_GLOBAL__N__08322988_15_IGammaKernel_cu_cb51a28d10CalcIgammaIdEEEEvRNS_18TensorIteratorBaseERKT_EUliE_EEviT1_$_ZN46_INTERNAL_08322988_15_IGammaKernel_cu_cb51a28d48_GLOBAL__N__08322988_15_IGammaKernel_cu_cb51a28d12calc_igammacIdEET_S2_S2_) ;  /* 0x0000008800c87944 */ /* 0x000fea0003c00000 */
[----:B------:R-:W-:Y:S05]  /*42bc0*/  BSYNC.RECONVERGENT B10 ;  /* 0x00000000000a7941 */ /* 0x000fea0003800200 */
.L_x_4065:
[----:B------:R-:W0:Y:S02]  /*42bd0*/  DADD R4, -R4, 1 ;  /* 0x3ff0000004047429 */ /* 0x000e240000000100 */
[----:B0-----:R-:W-:Y:S05]  /*42be0*/  BRA `(.L_x_3786) ;  /* 0x0000008800ac7947 */ /* 0x001fea0003800000 */
.L_x_4064:
[----:B------:R-:W-:Y:S01]  /*42bf0*/  UMOV UR4, 0x9999999a ;  /* 0x9999999a00047882 */ /* 0x000fe20000000000 */
[----:B------:R-:W-:Y:S01]  /*42c00*/  UMOV UR5, 0x3fd99999 ;  /* 0x3fd9999900057882 */ /* 0x000fe20000000000 */
[----:B------:R-:W-:Y:S01]  /*42c10*/  DADD R20, R10, -R12 ;  /* 0x000000000a147229 */ /* 0x000fe2000000080c */
[----:B------:R-:W-:-:S15]  /*42c20*/  BSSY.RECONVERGENT B0, `(.L_x_4066) ;  /* 0x000081f000007945 */ /* 0x000fde0003800200 */
[----:B------:R-:W-:-:S15]  /*42c30*/  NOP ;  /* 0x0000000000007918 */ /* 0x000fde0000000000 */
[----:B------:R-:W-:-:S15]  /*42c40*/  NOP ;  /* 0x0000000000007918 */ /* 0x000fde0000000000 */
[----:B------:R-:W-:-:S15]  /*42c50*/  NOP ;  /* 0x0000000000007918 */ /* 0x000fde0000000000 */
[----:B------:R-:W-:-:S03]  /*42c60*/  NOP ;  /* 0x0000000000007918 */ /* 0x000fc60000000000 */
[----:B------:R-:W0:-:S15]  /*42c70*/  DMUL R4, R2, UR4 ;  /* 0x0000000402047c28 */ /* 0x000e1e0008000000 */
[----:B------:R-:W-:-:S15]  /*42c80*/  NOP ;  /* 0x0000000000007918 */ /* 0x000fde0000000000 */
[----:B------:R-:W-:-:S15]  /*42c90*/  NOP ;  /* 0x0000000000007918 */ /* 0x000fde0000000000 */
[----:B------:R-:W-:-:S15]  /*42ca0*/  NOP ;  /* 0x0000000000007918 */ /* 0x000fde0000000000 */
[----:B------:R-:W-:-:S04]  /*42cb0*/  NOP ;  /* 0x0000000000007918 */ /* 0x000fc80000000000 */
[----:B0-----:R-:W0:Y:S02]  /*42cc0*/  DSETP.GT.AND P0, PT, |R20|, R4, PT ;  /* 0x000000041400722a */ /* 0x001e240003f04200 */
[----:B0-----:R-:W-:Y:S05]  /*42cd0*/  @!P0 BRA `(.L_x_4067) ;  /* 0x0000002c003c8947 */ /* 0x001fea0003800000 */
[----:B------:R-:W-:Y:S01]  /*42ce0*/  ISETP.GT.AND P0, PT, R13, 0xfffff, PT ;  /* 0x000fffff0d00780c */ /* 0x000fe20003f04270 */
[----:B------:R-:W-:Y:S01]  /*42cf0*/  IMAD.MOV.U32 R4, RZ, RZ, R12 ;  /* 0x000000ffff047224 */ /* 0x000fe200078e000c */
[----:B------:R-:W-:Y:S01]  /*42d00*/  MOV R0, R13 ;  /* 0x0000000d00007202 */ /* 0x000fe20000000f00 */
[----:B------:R-:W-:Y:S01]  /*42d10*/  IMAD.MOV.U32 R5, RZ, RZ, R13 ;  /* 0x000000ffff057224 */ /* 0x000fe200078e000d */
[----:B------:R-:W-:Y:S01]  /*42d20*/  BSSY.RECONVERGENT B1, `(.L_x_4068) ;  /* 0x00000bb000017945 */ /* 0x000fe20003800200 */
[----:B------:R-:W-:-:S08]  /*42d30*/  MOV R9, 0xfffffc01 ;  /* 0xfffffc0100097802 */ /* 0x000fd00000000f00 */
[----:B------:R-:W0:Y:S01]  /*42d40*/  @!P0 DMUL R4, R12, 1.80143985094819840000e+16 ;  /* 0x435000000c048828 */ /* 0x000e220000000000 */
[----:B------:R-:W-:Y:S02]  /*42d50*/  @!P0 IMAD.MOV.U32 R9, RZ, RZ, -0x435 ;  /* 0xfffffbcbff098424 */ /* 0x000fe400078e00ff */
[----:B0-----:R-:W-:-:S04]  /*42d60*/  @!P0 IMAD.MOV.U32 R0, RZ, RZ, R5 ;  /* 0x000000ffff008224 */ /* 0x001fc800078e0005 */
[----:B------:R-:W-:-:S05]  /*42d70*/  VIADD R6, R0, 0xffffffff ;  /* 0xffffffff00067836 */ /* 0x000fca0000000000 */
[----:B------:R-:W-:Y:S01]  /*42d80*/  ISETP.GT.U32.AND P1, PT, R6, 0x7feffffe, PT ;  /* 0x7feffffe0600780c */ /* 0x000fe20003f24070 */
[----:B------:R-:W-:Y:S01]  /*42d90*/  IMAD.MOV.U32 R6, RZ, RZ, R12 ;  /* 0x000000ffff067224 */ /* 0x000fe200078e000c */
[----:B------:R-:W-:-:S11]  /*42da0*/  @!P0 MOV R6, R4 ;  /* 0x0000000400068202 */ /* 0x000fd60000000f00 */
        /* <DEDUP_REMOVED lines=172> */
.L_x_4069:
[----:B------:R-:W-:Y:S01]  /*43870*/  MOV R6, 0x0 ;  /* 0x0000000000067802 */ /* 0x000fe20000000f00 */
[----:B------:R-:W-:Y:S01]  /*43880*/  IMAD.MOV.U32 R7, RZ, RZ, 0x7ff00000 ;  /* 0x7ff00000ff077424 */ /* 0x000fe200078e00ff */
[----:B------:R-:W-:-:S05]  /*43890*/  LOP3.LUT P0, RZ, R5, 0x7fffffff, RZ, 0xc0, !PT ;  /* 0x7fffffff05ff7812 */ /* 0x000fca000780c0ff */
[----:B------:R-:W0:Y:S02]  /*438a0*/  DFMA R4, R4, R6, +INF ;  /* 0x7ff000000404742b */ /* 0x000e240000000006 */
[----:B0-----:R-:W-:Y:S02]  /*438b0*/  FSEL R18, R4, RZ, P0 ;  /* 0x000000ff04127208 */ /* 0x001fe40000000000 */
[----:B------:R-:W-:-:S07]  /*438c0*/  FSEL R19, R5, -QNAN , P0 ;  /* 0xfff0000005137808 */ /* 0x000fce0000000000 */
.L_x_4070:
[----:B------:R-:W-:Y:S05]  /*438d0*/  BSYNC.RECONVERGENT B1 ;  /* 0x0000000000017941 */ /* 0x000fea0003800200 */
.L_x_4068:
[----:B------:R-:W0:Y:S01]  /*438e0*/  DSETP.NAN.AND P0, PT, R10, R10, PT ;  /* 0x0000000a0a00722a */ /* 0x000e220003f08000 */
[----:B------:R-:W-:-:S15]  /*438f0*/  BSSY.RECONVERGENT B4, `(.L_x_4071) ;  /* 0x0000187000047945 */ /* 0x000fde0003800200 */
[----:B------:R-:W-:-:S15]  /*43900*/  NOP ;  /* 0x0000000000007918 */ /* 0x000fde0000000000 */
[----:B------:R-:W-:-:S15]  /*43910*/  NOP ;  /* 0x0000000000007918 */ /* 0x000fde0000000000 */
[----:B------:R-:W-:-:S15]  /*43920*/  NOP ;  /* 0x0000000000007918 */ /* 0x000fde0000000000 */
[----:B------:R-:W-:-:S03]  /*43930*/  NOP ;  /* 0x0000000000007918 */ /* 0x000fc60000000000 */
[----:B------:R1:W2:Y:S02]  /*43940*/  DMUL R18, R10, R18 ;  /* 0x000000120a127228 */ /* 0x0002a40000000000 */
[----:B012---:R-:W-:Y:S05]  /*43950*/  @P0 BRA `(.L_x_4072) ;  /* 0x0000001400fc0947 */ /* 0x007fea0003800000 */
[----:B------:R-:W-:Y:S01]  /*43960*/  BSSY.RECONVERGENT B5, `(.L_x_4073) ;  /* 0x0000005000057945 */ /* 0x000fe20003800200 */
[----:B------:R-:W-:Y:S01]  /*43970*/  IMAD.MOV.U32 R14, RZ, RZ, R2 ;  /* 0x000000ffff0e7224 */ /* 0x000fe200078e0002 */
[----:B------:R-:W-:Y:S02]  /*43980*/  MOV R15, R3 ;  /* 0x00000003000f7202 */ /* 0x000fe40000000f00 */
[----:B------:R-:W-:-:S07]  /*43990*/  MOV R24, 0x439b0 ;  /* 0x000439b000187802 */ /* 0x000fce0000000f00 */
[----:B------:R-:W-:Y:S05]  /*439a0*/  CALL.REL.NOINC `($_ZN2at6native18elementwise_kernelILi128ELi4EZNS0_15gpu_kernel_implIN48_GLOBAL__N__08322988_15_IGammaKernel_cu_cb51a28d10CalcIgammaIdEEEEvRNS_18TensorIteratorBaseERKT_EUliE_EEviT1_$__internal_lgamma_pos) ;  /* 0x000006ac00447944 */ /* 0x000fea0003c00000 */
[----:B------:R-:W-:Y:S05]  /*439b0*/  BSYNC.RECONVERGENT B5 ;  /* 0x0000000000057941 */ /* 0x000fea0003800200 */
.L_x_4073:
[----:B------:R-:W-:Y:S01]  /*439c0*/  ISETP.GT.AND P0, PT, R11, -0x1, PT ;  /* 0xffffffff0b00780c */ /* 0x000fe20003f04270 */
[----:B------:R-:W-:Y:S02]  /*439d0*/  IMAD.MOV.U32 R4, RZ, RZ, R14 ;  /* 0x000000ffff047224 */ /* 0x000fe400078e000e */
[----:B------:R-:W-:-:S10]  /*439e0*/  IMAD.MOV.U32 R5, RZ, RZ, R15 ;  /* 0x000000ffff057224 */ /* 0x000fd400078e000f */
[----:B------:R-:W-:Y:S05]  /*439f0*/  @P0 BRA `(.L_x_4074) ;  /* 0x0000001400d80947 */ /* 0x000fea0003800000 */
[----:B------:R-:W0:Y:S01]  /*43a00*/  FRND.F64.TRUNC R6, R2 ;  /* 0x0000000200067313 */ /* 0x000e22000030d800 */
[----:B------:R-:W-:-:S15]  /*43a10*/  MOV R4, 0x0 ;  /* 0x0000000000047802 */ /* 0x000fde0000000f00 */
[----:B------:R-:W-:-:S15]  /*43a20*/  NOP ;  /* 0x0000000000007918 */ /* 0x000fde0000000000 */
[----:B------:R-:W-:-:S15]  /*43a30*/  NOP ;  /* 0x0000000000007918 */ /* 0x000fde0000000000 */
[----:B------:R-:W-:-:S15]  /*43a40*/  NOP ;  /* 0x0000000000007918 */ /* 0x000fde0000000000 */
[----:B------:R-:W-:-:S03]  /*43a50*/  NOP ;  /* 0x0000000000007918 */ /* 0x000fc60000000000 */
[----:B0-----:R-:W0:Y:S01]  /*43a60*/  DSETP.NEU.AND P0, PT, R2, R6, PT ;  /* 0x000000060200722a */ /* 0x001e220003f0d000 */
[----:B------:R-:W-:Y:S01]  /*43a70*/  IMAD.MOV.U32 R5, RZ, RZ, 0x7ff00000 ;  /* 0x7ff00000ff057424 */ /* 0x000fe200078e00ff */
[----:B0-----:R-:W-:Y:S06]  /*43a80*/  @!P0 BRA `(.L_x_4074) ;  /* 0x0000001400b48947 */ /* 0x001fec0003800000 */
[----:B------:R-:W-:Y:S01]  /*43a90*/  ISETP.GE.AND P0, PT, R3, 0x3c000000, PT ;  /* 0x3c0000000300780c */ /* 0x000fe20003f06270 */
[----:B------:R-:W-:Y:S01]  /*43aa0*/  BSSY.RECONVERGENT B2, `(.L_x_4075) ;  /* 0x00000a1000027945 */ /* 0x000fe20003800200 */
[----:B------:R-:W-:-:S11]  /*43ab0*/  IMAD.MOV.U32 R20, RZ, RZ, R3 ;  /* 0x000000ffff147224 */ /* 0x000fd600078e0003 */
[----:B------:R-:W-:Y:S05]  /*43ac0*/  @!P0 BRA `(.L_x_4076) ;  /* 0x0000000800788947 */ /* 0x000fea0003800000 */
[----:B------:R-:W0:Y:S01]  /*43ad0*/  LDCU.64 UR6, c[0x4][0x118] ;  /* 0x01002300ff0677ac */ /* 0x000e220008000a00 */
[----:B------:R-:W-:Y:S01]  /*43ae0*/  IADD3 R9, PT, PT, R3, 0x100000, RZ ;  /* 0x0010000003097810 */ /* 0x000fe20007ffe0ff */
[----:B------:R-:W-:Y:S01]  /*43af0*/  IMAD.MOV.U32 R8, RZ, RZ, R2 ;  /* 0x000000ffff087224 */ /* 0x000fe200078e0002 */
[----:B------:R-:W1:Y:S03]  /*43b00*/  LDCU.64 UR4, c[0x0][0x358] ;  /* 0x00006b00ff0477ac */ /* 0x000e660008000a00 */
[----:B------:R-:W2:Y:S02]  /*43b10*/  F2I.S64.F64 R26, R8 ;  /* 0x00000008001a7311 */ /* 0x000ea40000301900 */
[----:B--2---:R-:W-:-:S05]  /*43b20*/  IMAD.SHL.U32 R24, R26, 0x40, RZ ;  /* 0x000000401a187824 */ /* 0x004fca00078e00ff */
[----:B------:R-:W-:-:S04]  /*43b30*/  LOP3.LUT R24, R24, 0x40, RZ, 0xc0, !PT ;  /* 0x0000004018187812 */ /* 0x000fc800078ec0ff */
[----:B0-----:R-:W-:-:S04]  /*43b40*/  IADD3 R24, P0, PT, R24, UR6, RZ ;  /* 0x0000000618187c10 */ /* 0x001fc8000ff1e0ff */
[----:B------:R-:W-:-:S05]  /*43b50*/  IADD3.X R25, PT, PT, RZ, UR7, RZ, P0, !PT ;  /* 0x00000007ff197c10 */ /* 0x000fca00087fe4ff */
[----:B-1----:R-:W2:Y:S04]  /*43b60*/  LDG.E.128.CONSTANT R28, desc[UR4][R24.64] ;  /* 0x00000004181c7981 */ /* 0x002ea8000c1e9d00 */
[----:B------:R-:W3:Y:S04]  /*43b70*/  LDG.E.128.CONSTANT R32, desc[UR4][R24.64+0x10] ;  /* 0x0000100418207981 */ /* 0x000ee8000c1e9d00 */
[----:B------:R-:W4:Y:S01]  /*43b80*/  LDG.E.128.CONSTANT R4, desc[UR4][R24.64+0x20] ;  /* 0x0000200418047981 */ /* 0x000f22000c1e9d00 */
[----:B------:R-:W-:Y:S01]  /*43b90*/  LOP3.LUT R0, R26, 0x1, RZ, 0xc0, !PT ;  /* 0x000000011a007812 */ /* 0x000fe200078ec0ff */
[----:B------:R-:W-:Y:S01]  /*43ba0*/  UMOV UR4, 0x33145c07 ;  /* 0x33145c0700047882 */ /* 0x000fe20000000000 */
[----:B------:R-:W-:Y:S01]  /*43bb0*/  UMOV UR5, 0x3ca1a626 ;  /* 0x3ca1a62600057882 */ /* 0x000fe20000000000 */
[----:B------:R-:W-:Y:S01]  /*43bc0*/  BSSY.RECONVERGENT B5, `(.L_x_4077) ;  /* 0x000008c000057945 */ /* 0x000fe20003800200 */
[----:B------:R-:W-:Y:S01]  /*43bd0*/  ISETP.NE.U32.AND P0, PT, R0, 0x1, PT ;  /* 0x000000010000780c */ /* 0x000fe20003f05070 */
[----:B------:R-:W-:-:S03]  /*43be0*/  IMAD.MOV.U32 R0, RZ, RZ, 0x20fd8164 ;  /* 0x20fd8164ff007424 */ /* 0x000fc600078e00ff */
[----:B------:R-:W-:-:S15]  /*43bf0*/  ISETP.NE.U32.AND.EX P0, PT, RZ, RZ, PT, P0 ;  /* 0x000000ffff00720c */ /* 0x000fde0003f05100 */
[----:B------:R-:W-:-:S12]  /*43c00*/  NOP ;  /* 0x0000000000007918 */ /* 0x000fd80000000000 */
[----:B------:R0:W1:Y:S02]  /*43c10*/  FRND.F64 R22, R8 ;  /* 0x0000000800167313 */ /* 0x0000640000301800 */
[----:B0-----:R-:W-:-:S15]  /*43c20*/  IMAD.MOV.U32 R9, RZ, RZ, 0x3da8ff83 ;  /* 0x3da8ff83ff097424 */ /* 0x001fde00078e00ff */
[----:B------:R-:W-:-:S15]  /*43c30*/  NOP ;  /* 0x0000000000007918 */ /* 0x000fde0000000000 */
[----:B------:R-:W-:-:S15]  /*43c40*/  NOP ;  /* 0x0000000000007918 */ /* 0x000fde0000000000 */
[----:B------:R-:W-:-:S15]  /*43c50*/  NOP ;  /* 0x0000000000007918 */ /* 0x000fde0000000000 */
[----:B------:R-:W-:-:S02]  /*43c60*/  NOP ;  /* 0x0000000000007918 */ /* 0x000fc40000000000 */
[----:B-1----:R-:W0:Y:S01]  /*43c70*/  DFMA R22, R22, -0.5, R2 ;  /* 0xbfe000001616782b */ /* 0x002e220000000002 */
[----:B------:R-:W-:Y:S02]  /*43c80*/  FSEL R8, R0, -8.06006814911005101289e+34, !P0 ;  /* 0xf9785eba00087808 */ /* 0x000fe40004000000 */
[----:B------:R-:W-:-:S15]  /*43c90*/  FSEL R9, -R9, 0.11223486810922622681, !P0 ;  /* 0x3de5db6509097808 */ /* 0x000fde0004000100 */
[----:B------:R-:W-:-:S15]  /*43ca0*/  NOP ;  /* 0x0000000000007918 */ /* 0x000fde0000000000 */
[----:B------:R-:W-:-:S15]  /*43cb0*/  NOP ;  /* 0x0000000000007918 */ /* 0x000fde0000000000 */
[----:B------:R-:W-:-:S15]  /*43cc0*/  NOP ;  /* 0x0000000000007918 */ /* 0x000fde0000000000 */
[----:B------:R-:W-:-:S01]  /*43cd0*/  NOP ;  /* 0x0000000000007918 */ /* 0x000fc20000000000 */
[----:B0-----:R-:W0:Y:S01]  /*43ce0*/  DMUL R2, R22, UR4 ;  /* 0x0000000416027c28 */ /* 0x001e220008000000 */
[----:B------:R-:W-:Y:S01]  /*43cf0*/  UMOV UR4, 0x54442d18 ;  /* 0x54442d1800047882 */ /* 0x000fe20000000000 */
[----:B------:R-:W-:-:S15]  /*43d00*/  UMOV UR5, 0x400921fb ;  /* 0x400921fb00057882 */ /* 0x000fde0000000000 */
[----:B------:R-:W-:-:S15]  /*43d10*/  NOP ;  /* 0x0000000000007918 */ /* 0x000fde0000000000 */
[----:B------:R-:W-:-:S15]  /*43d20*/  NOP ;  /* 0x0000000000007918 */ /* 0x000fde0000000000 */
[----:B------:R-:W-:-:S15]  /*43d30*/  NOP ;  /* 0x0000000000007918 */ /* 0x000fde0000000000 */
[----:B------:R-:W-:-:S02]  /*43d40*/  NOP ;  /* 0x0000000000007918 */ /* 0x000fc40000000000 */
[----:B0-----:R-:W0:-:S15]  /*43d50*/  DFMA R2, R22, UR4, R2 ;  /* 0x0000000416027c2b */ /* 0x001e1e0008000002 */
[----:B------:R-:W-:-:S15]  /*43d60*/  NOP ;  /* 0x0000000000007918 */ /* 0x000fde0000000000 */
[----:B------:R-:W-:-:S15]  /*43d70*/  NOP ;  /* 0x0000000000007918 */ /* 0x000fde0000000000 */
[----:B------:R-:W-:-:S15]  /*43d80*/  NOP ;  /* 0x0000000000007918 */ /* 0x000fde0000000000 */
[----:B------:R-:W-:-:S04]  /*43d90*/  NOP ;  /* 0x0000000000007918 */ /* 0x000fc80000000000 */
[----:B0-----:R-:W2:-:S15]  /*43da0*/  DMUL R22, R2, R2 ;  /* 0x0000000202167228 */ /* 0x001e9e0000000000 */
[----:B------:R-:W-:-:S15]  /*43db0*/  NOP ;  /* 0x0000000000007918 */ /* 0x000fde0000000000 */
[----:B------:R-:W-:-:S15]  /*43dc0*/  NOP ;  /* 0x0000000000007918 */ /* 0x000fde0000000000 */
[----:B------:R-:W-:-:S15]  /*43dd0*/  NOP ;  /* 0x0000000000007918 */ /* 0x000fde0000000000 */
[----:B------:R-:W-:-:S04]  /*43de0*/  NOP ;  /* 0x0000000000007918 */ /* 0x000fc80000000000 */
[----:B--2---:R-:W0:-:S15]  /*43df0*/  DFMA R28, R22, R8, R28 ;  /* 0x00000008161c722b */ /* 0x004e1e000000001c */
[----:B------:R-:W-:-:S15]  /*43e00*/  NOP ;  /* 0x0000000000007918 */ /* 0x000fde0000000000 */
[----:B------:R-:W-:-:S15]  /*43e10*/  NOP ;  /* 0x0000000000007918 */ /* 0x000fde0000000000 */
[----:B------:R-:W-:-:S15]  /*43e20*/  NOP ;  /* 0x0000000000007918 */ /* 0x000fde0000000000 */
[----:B------:R-:W-:-:S04]  /*43e30*/  NOP ;  /* 0x0000000000007918 */ /* 0x000fc80000000000 */
[----:B0-----:R-:W3:-:S15]  /*43e40*/  DFMA R28, R22, R28, R30 ;  /* 0x0000001c161c722b */ /* 0x001ede000000001e */
[----:B------:R-:W-:-:S15]  /*43e50*/  NOP ;  /* 0x0000000000007918 */ /* 0x000fde0000000000 */
[----:B------:R-:W-:-:S15]  /*43e60*/  NOP ;  /* 0x0000000000007918 */ /* 0x000fde0000000000 */
[----:B------:R-:W-:-:S15]  /*43e70*/  NOP ;  /* 0x0000000000007918 */ /* 0x000fde0000000000 */
[----:B------:R-:W-:-:S04]  /*43e80*/  NOP ;  /* 0x0000000000007918 */ /* 0x000fc80000000000 */
[----:B---3--:R-:W0:-:S15]  /*43e90*/  DFMA R28, R22, R28, R32 ;  /* 0x0000001c161c722b */ /* 0x008e1e0000000020 */
[----:B------:R-:W-:-:S15]  /*43ea0*/  NOP ;  /* 0x0000000000007918 */ /* 0x000fde0000000000 */
[----:B------:R-:W-:-:S15]  /*43eb0*/  NOP ;  /* 0x0000000000007918 */ /* 0x000fde0000000000 */
[----:B------:R-:W-:-:S15]  /*43ec0*/  NOP ;  /* 0x0000000000007918 */ /* 0x000fde0000000000 */
[----:B------:R-:W-:-:S04]  /*43ed0*/  NOP ;  /* 0x0000000000007918 */ /* 0x000fc80000000000 */
[----:B0-----:R-:W4:-:S15]  /*43ee0*/  DFMA R28, R22, R28, R34 ;  /* 0x0000001c161c722b */ /* 0x001f1e0000000022 */
[----:B------:R-:W-:-:S15]  /*43ef0*/  NOP ;  /* 0x0000000000007918 */ /* 0x000fde0000000000 */
[----:B------:R-:W-:-:S15]  /*43f00*/  NOP ;  /* 0x0000000000007918 */ /* 0x000fde0000000000 */
[----:B------:R-:W-:-:S15]  /*43f10*/  NOP ;  /* 0x0000000000007918 */ /* 0x000fde0000000000 */
[----:B------:R-:W-:-:S04]  /*43f20*/  NOP ;  /* 0x0000000000007918 */ /* 0x000fc80000000000 */
[----:B----4-:R-:W0:-:S15]  /*43f30*/  DFMA R4, R22, R28, R4 ;  /* 0x0000001c1604722b */ /* 0x010e1e0000000004 */
        /* <DEDUP_REMOVED lines=14> */
[----:B------:R-:W0:Y:S02]  /*44020*/  DFMA R4, R22, R4, 1 ;  /* 0x3ff000001604742b */ /* 0x000e240000000004 */
[----:B0-----:R-:W-:Y:S02]  /*44030*/  FSEL R4, R4, R2, !P0 ;  /* 0x0000000204047208 */ /* 0x001fe40004000000 */
[----:B------:R-:W-:Y:S02]  /*44040*/  FSEL R5, R5, R3, !P0 ;  /* 0x0000000305057208 */ /* 0x000fe40004000000 */
[----:B------:R-:W-:-:S15]  /*44050*/  LOP3.LUT P0, RZ, R26, 0x2, RZ, 0xc0, !PT ;  /* 0x000000021aff7812 */ /* 0x000fde000780c0ff */
[----:B------:R-:W-:-:S15]  /*44060*/  NOP ;  /* 0x0000000000007918 */ /* 0x000fde0000000000 */
[----:B------:R-:W-:-:S15]  /*44070*/  NOP ;  /* 0x0000000000007918 */ /* 0x000fde0000000000 */
[----:B------:R-:W-:-:S13]  /*44080*/  NOP ;  /* 0x0000000000007918 */ /* 0x000fda0000000000 */
[----:B------:R-:W0:Y:S02]  /*44090*/  DADD R2, RZ, -R4 ;  /* 0x00000000ff027229 */ /* 0x000e240000000804 */
[----:B0-----:R-:W-:Y:S02]  /*440a0*/  FSEL R2, R4, R2, !P0 ;  /* 0x0000000204027208 */ /* 0x001fe40004000000 */
[----:B------:R-:W-:-:S15]  /*440b0*/  FSEL R3, R5, R3, !P0 ;  /* 0x0000000305037208 */ /* 0x000fde0004000000 */
[----:B------:R-:W-:-:S15]  /*440c0*/  NOP ;  /* 0x0000000000007918 */ /* 0x000fde0000000000 */
[----:B------:R-:W-:-:S15]  /*440d0*/  NOP ;  /* 0x0000000000007918 */ /* 0x000fde0000000000 */
[----:B------:R-:W-:-:S15]  /*440e0*/  NOP ;  /* 0x0000000000007918 */ /* 0x000fde0000000000 */
[----:B------:R0:W1:Y:S02]  /*440f0*/  DMUL R6, R10, R2 ;  /* 0x000000020a067228 */ /* 0x0000640000000000 */
[----:B0-----:R-:W-:-:S15]  /*44100*/  MOV R2, 0x1 ;  /* 0x0000000100027802 */ /* 0x001fde0000000f00 */
[----:B------:R-:W-:-:S15]  /*44110*/  NOP ;  /* 0x0000000000007918 */ /* 0x000fde0000000000 */
[----:B------:R-:W-:-:S15]  /*44120*/  NOP ;  /* 0x0000000000007918 */ /* 0x000fde0000000000 */
[----:B------:R-:W-:-:S15]  /*44130*/  NOP ;  /* 0x0000000000007918 */ /* 0x000fde0000000000 */
[----:B------:R-:W-:-:S02]  /*44140*/  NOP ;  /* 0x0000000000007918 */ /* 0x000fc40000000000 */
[----:B-1----:R-:W0:Y:S02]  /*44150*/  DADD R8, -RZ, |R6| ;  /* 0x00000000ff087229 */ /* 0x002e240000000506 */
[----:B0-----:R-:W0:-:S15]  /*44160*/  MUFU.RCP64H R3, R9 ;  /* 0x0000000900037308 */ /* 0x001e1e0000001800 */
[----:B------:R-:W-:-:S15]  /*44170*/  NOP ;  /* 0x0000000000007918 */ /* 0x000fde0000000000 */
[----:B------:R-:W-:-:S15]  /*44180*/  NOP ;  /* 0x0000000000007918 */ /* 0x000fde0000000000 */
[----:B------:R-:W-:-:S15]  /*44190*/  NOP ;  /* 0x0000000000007918 */ /* 0x000fde0000000000 */
[----:B------:R-:W-:-:S02]  /*441a0*/  NOP ;  /* 0x0000000000007918 */ /* 0x000fc40000000000 */
[----:B0-----:R-:W0:-:S15]  /*441b0*/  DFMA R4, -|R6|, R2, 1 ;  /* 0x3ff000000604742b */ /* 0x001e1e0000000302 */
        /* <DEDUP_REMOVED lines=29> */
[----:B0-----:R-:W0:-:S15]  /*44390*/  DFMA R6, -|R6|, R4, UR4 ;  /* 0x0000000406067e2b */ /* 0x001e1e0008000304 */
        /* <DEDUP_REMOVED lines=9> */
[----:B------:R-:W-:Y:S01]  /*44430*/  MOV R6, 0x54442d18 ;  /* 0x54442d1800067802 */ /* 0x000fe20000000f00 */
[----:B------:R-:W-:Y:S01]  /*44440*/  IMAD.MOV.U32 R5, RZ, RZ, R9 ;  /* 0x000000ffff057224 */ /* 0x000fe200078e0009 */
[----:B------:R-:W-:Y:S01]  /*44450*/  MOV R0, 0x44480 ;  /* 0x0004448000007802 */ /* 0x000fe20000000f00 */
[----:B------:R-:W-:-:S07]  /*44460*/  IMAD.MOV.U32 R7, RZ, RZ, 0x400921fb ;  /* 0x400921fbff077424 */ /* 0x000fce00078e00ff */
[----:B------:R-:W-:Y:S05]  /*44470*/  CALL.REL.NOINC `($__internal_13_$__cuda_sm20_div_rn_f64_full) ;  /* 0x0000067400687944 */ /* 0x000fea0003c00000 */
.L_x_4078:
[----:B------:R-:W-:Y:S05]  /*44480*/  BSYNC.RECONVERGENT B5 ;  /* 0x0000000000057941 */ /* 0x000fea0003800200 */
.L_x_4077:
[----:B------:R-:W-:Y:S01]  /*44490*/  IMAD.MOV.U32 R2, RZ, RZ, R4 ;  /* 0x000000ffff027224 */ /* 0x000fe200078e0004 */
[----:B------:R-:W-:-:S07]  /*444a0*/  MOV R3, R5 ;  /* 0x0000000500037202 */ /* 0x000fce0000000f00 */
.L_x_4076:
[----:B------:R-:W-:Y:S05]  /*444b0*/  BSYNC.RECONVERGENT B2 ;  /* 0x0000000000027941 */ /* 0x000fea0003800200 */
.L_x_4075:
[----:B------:R-:W-:Y:S01]  /*444c0*/  ISETP.GT.AND P0, PT, R3, 0xfffff, PT ;  /* 0x000fffff0300780c */ /* 0x000fe20003f04270 */
[----:B------:R-:W-:Y:S01]  /*444d0*/  IMAD.MOV.U32 R0, RZ, RZ, R3 ;  /* 0x000000ffff007224 */ /* 0x000fe200078e0003 */
[----:B------:R-:W-:Y:S01]  /*444e0*/  BSSY.RECONVERGENT B1, `(.L_x_4079) ;  /* 0x00000bc000017945 */ /* 0x000fe20003800200 */
[----:B------:R-:W-:Y:S02]  /*444f0*/  IMAD.MOV.U32 R4, RZ, RZ, R2 ;  /* 0x000000ffff047224 */ /* 0x000fe400078e0002 */
[----:B------:R-:W-:-:S08]  /*44500*/  IMAD.MOV.U32 R7, RZ, RZ, -0x3ff ;  /* 0xfffffc01ff077424 */ /* 0x000fd000078e00ff */
[----:B------:R-:W0:Y:S01]  /*44510*/  @!P0 DMUL R2, R2, 1.80143985094819840000e+16 ;  /* 0x4350000002028828 */ /* 0x000e220000000000 */
[----:B------:R-:W-:Y:S01]  /*44520*/  @!P0 MOV R7, 0xfffffbcb ;  /* 0xfffffbcb00078802 */ /* 0x000fe20000000f00 */
[----:B0-----:R-:W-:Y:S01]  /*44530*/  @!P0 IMAD.MOV.U32 R4, RZ, RZ, R2 ;  /* 0x000000ffff048224 */ /* 0x001fe200078e0002 */
[----:B------:R-:W-:-:S05]  /*44540*/  @!P0 MOV R0, R3 ;  /* 0x0000000300008202 */ /* 0x000fca0000000f00 */
        /* <DEDUP_REMOVED lines=175> */
.L_x_4080:
[----:B------:R-:W-:Y:S01]  /*45040*/  IMAD.MOV.U32 R4, RZ, RZ, 0x0 ;  /* 0x00000000ff047424 */ /* 0x000fe200078e00ff */
[----:B------:R-:W-:Y:S01]  /*45050*/  LOP3.LUT P0, RZ, R3, 0x7fffffff, RZ, 0xc0, !PT ;  /* 0x7fffffff03ff7812 */ /* 0x000fe2000780c0ff */
[----:B------:R-:W-:-:S06]  /*45060*/  IMAD.MOV.U32 R5, RZ, RZ, 0x7ff00000 ;  /* 0x7ff00000ff057424 */ /* 0x000fcc00078e00ff */
[----:B------:R-:W0:Y:S02]  /*45070*/  DFMA R2, R2, R4, +INF ;  /* 0x7ff000000202742b */ /* 0x000e240000000004 */
[----:B0-----:R-:W-:Y:S02]  /*45080*/  FSEL R2, R2, RZ, P0 ;  /* 0x000000ff02027208 */ /* 0x001fe40000000000 */
[----:B------:R-:W-:-:S07]  /*45090*/  FSEL R3, R3, -QNAN , P0 ;  /* 0xfff0000003037808 */ /* 0x000fce0000000000 */
.L_x_4081:
[----:B------:R-:W-:Y:S05]  /*450a0*/  BSYNC.RECONVERGENT B1 ;  /* 0x0000000000017941 */ /* 0x000fea0003800200 */
.L_x_4079:
[----:B------:R-:W-:Y:S01]  /*450b0*/  ISETP.GE.AND P0, PT, R20, 0x3c000000, PT ;  /* 0x3c0000001400780c */ /* 0x000fe20003f06270 */
[----:B------:R-:W-:-:S15]  /*450c0*/  DADD R14, -R14, R2 ;  /* 0x000000000e0e7229 */ /* 0x000fde0000000102 */
[----:B------:R-:W-:-:S15]  /*450d0*/  NOP ;  /* 0x0000000000007918 */ /* 0x000fde0000000000 */
[----:B------:R-:W-:-:S15]  /*450e0*/  NOP ;  /* 0x0000000000007918 */ /* 0x000fde0000000000 */
[----:B------:R-:W-:-:S15]  /*450f0*/  NOP ;  /* 0x0000000000007918 */ /* 0x000fde0000000000 */
[----:B------:R-:W-:-:S04]  /*45100*/  NOP ;  /* 0x0000000000007918 */ /* 0x000fc80000000000 */
[----:B------:R-:W0:Y:S02]  /*45110*/  DADD R2, -RZ, -R2 ;  /* 0x00000000ff027229 */ /* 0x000e240000000902 */
[----:B0-----:R-:W-:Y:S02]  /*45120*/  FSEL R4, R2, R14, !P0 ;  /* 0x0000000e02047208 */ /* 0x001fe40004000000 */
[----:B------:R-:W-:Y:S01]  /*45130*/  FSEL R5, R3, R15, !P0 ;  /* 0x0000000f03057208 */ /* 0x000fe20004000000 */
[----:B------:R-:W-:Y:S06]  /*45140*/  BRA `(.L_x_4074) ;  /* 0x0000000000047947 */ /* 0x000fec0003800000 */
.L_x_4072:
[----:B------:R0:W1:Y:S02]  /*45150*/  DADD R4, R10, R10 ;  /* 0x000000000a047229 */ /* 0x000064000000000a */
.L_x_4074:
[----:B------:R-:W-:Y:S05]  /*45160*/  BSYNC.RECONVERGENT B4 ;  /* 0x0000000000047941 */ /* 0x000fea0003800200 */
.L_x_4071:
[----:B------:R-:W1:Y:S01]  /*45170*/  DADD R18, -R12, R18 ;  /* 0x000000000c127229 */ /* 0x000e620000000112 */
[----:B------:R-:W-:Y:S01]  /*45180*/  UMOV UR4, 0xfefa39ef ;  /* 0xfefa39ef00047882 */ /* 0x000fe20000000000 */
[----:B------:R-:W-:Y:S01]  /*45190*/  UMOV UR5, 0x40862e42 ;  /* 0x40862e4200057882 */ /* 0x000fe20000000000 */
[----:B------:R-:W-:-:S15]  /*451a0*/  CS2R R20, SRZ ;  /* 0x0000000000147805 */ /* 0x000fde000001ff00 */
[----:B------:R-:W-:-:S15]  /*451b0*/  NOP ;  /* 0x0000000000007918 */ /* 0x000fde0000000000 */
[----:B------:R-:W-:-:S15]  /*451c0*/  NOP ;  /* 0x0000000000007918 */ /* 0x000fde0000000000 */
[----:B------:R-:W-:-:S15]  /*451d0*/  NOP ;  /* 0x0000000000007918 */ /* 0x000fde0000000000 */
[----:B------:R-:W-:-:S01]  /*451e0*/  NOP ;  /* 0x0000000000007918 */ /* 0x000fc20000000000 */
[----:B-1----:R-:W1:-:S15]  /*451f0*/  DADD R18, R18, -R4 ;  /* 0x0000000012127229 */ /* 0x002e5e0000000804 */
[----:B------:R-:W-:-:S15]  /*45200*/  NOP ;  /* 0x0000000000007918 */ /* 0x000fde0000000000 */
[----:B------:R-:W-:-:S15]  /*45210*/  NOP ;  /* 0x0000000000007918 */ /* 0x000fde0000000000 */
[----:B------:R-:W-:-:S15]  /*45220*/  NOP ;  /* 0x0000000000007918 */ /* 0x000fde0000000000 */
[----:B------:R-:W-:-:S04]  /*45230*/  NOP ;  /* 0x0000000000007918 */ /* 0x000fc80000000000 */
[----:B-1----:R-:W1:Y:S02]  /*45240*/  DSETP.GEU.AND P0, PT, R18, -UR4, PT ;  /* 0x8000000412007e2a */ /* 0x002e64000bf0e000 */
[----:B-1----:R-:W-:Y:S05]  /*45250*/  @!P0 BRA `(.L_x_4082) ;  /* 0x0000005800ec8947 */ /* 0x002fea0003800000 */
[----:B------:R-:W-:Y:S01]  /*45260*/  MOV R6, 0x652b82fe ;  /* 0x652b82fe00067802 */ /* 0x000fe20000000f00 */
[----:B------:R-:W-:Y:S01]  /*45270*/  IMAD.MOV.U32 R7, RZ, RZ, 0x3ff71547 ;  /* 0x3ff71547ff077424 */ /* 0x000fe200078e00ff */
[----:B------:R-:W-:Y:S01]  /*45280*/  UMOV UR4, 0xfefa39ef ;  /* 0xfefa39ef00047882 */ /* 0x000fe20000000000 */
[----:B------:R-:W-:Y:S01]  /*45290*/  UMOV UR5, 0x3fe62e42 ;  /* 0x3fe62e4200057882 */ /* 0x000fe20000000000 */
[----:B------:R-:W-:-:S03]  /*452a0*/  FSETP.GEU.FTZ.AND P0, PT, |R19|, 4.1917929649353027344, PT ;  /* 0x4086232b1300780b */ /* 0x000fc60003f1e200 */
        /* <DEDUP_REMOVED lines=92> */
[----:B-1----:R-:W-:Y:S02]  /*45870*/  IMAD R21, R6, 0x100000, R5 ;  /* 0x0010000006157824 */ /* 0x002fe400078e0205 */
[----:B------:R-:W-:Y:S01]  /*45880*/  IMAD.MOV.U32 R20, RZ, RZ, R4 ;  /* 0x000000ffff147224 */ /* 0x000fe200078e0004 */
[----:B------:R-:W-:Y:S06]  /*45890*/  @!P0 BRA `(.L_x_4082) ;  /* 0x00000054005c8947 */ /* 0x000fec0003800000 */
[----:B------:R-:W-:Y:S01]  /*458a0*/  FSETP.GEU.FTZ.AND P0, PT, |R19|, 4.2275390625, PT ;  /* 0x408748001300780b */ /* 0x000fe20003f1e200 */
[----:B------:R-:W-:-:S15]  /*458b0*/  DSETP.GEU.AND P1, PT, R18, RZ, PT ;  /* 0x000000ff1200722a */ /* 0x000fde0003f2e000 */
[----:B------:R-:W-:-:S15]  /*458c0*/  NOP ;  /* 0x0000000000007918 */ /* 0x000fde0000000000 */
[----:B------:R-:W-:-:S15]  /*458d0*/  NOP ;  /* 0x0000000000007918 */ /* 0x000fde0000000000 */
[----:B------:R-:W-:-:S15]  /*458e0*/  NOP ;  /* 0x0000000000007918 */ /* 0x000fde0000000000 */
[----:B------:R-:W-:-:S04]  /*458f0*/  NOP ;  /* 0x0000000000007918 */ /* 0x000fc80000000000 */
[----:B------:R-:W1:Y:S02]  /*45900*/  DADD R2, R18, +INF ;  /* 0x7ff0000012027429 */ /* 0x000e640000000000 */
[----:B-1----:R-:W-:Y:S02]  /*45910*/  FSEL R20, R2, RZ, P1 ;  /* 0x000000ff02147208 */ /* 0x002fe40000800000 */
[----:B------:R-:W-:Y:S01]  /*45920*/  FSEL R21, R3, RZ, P1 ;  /* 0x000000ff03157208 */ /* 0x000fe20000800000 */
[----:B------:R-:W-:Y:S06]  /*45930*/  @P0 BRA `(.L_x_4082) ;  /* 0x0000005400340947 */ /* 0x000fec0003800000 */
[----:B------:R-:W-:Y:S01]  /*45940*/  LEA.HI R0, R6, R6, RZ, 0x1 ;  /* 0x0000000606007211 */ /* 0x000fe200078f08ff */
[----:B------:R-:W-:-:S03]  /*45950*/  IMAD.MOV.U32 R20, RZ, RZ, R4 ;  /* 0x000000ffff147224 */ /* 0x000fc600078e0004 */
[----:B------:R-:W-:-:S04]  /*45960*/  SHF.R.S32.HI R21, RZ, 0x1, R0 ;  /* 0x00000001ff157819 */ /* 0x000fc80000011400 */
[----:B------:R-:W-:Y:S01]  /*45970*/  IADD3 R2, PT, PT, R6, -R21, RZ ;  /* 0x8000001506027210 */ /* 0x000fe20007ffe0ff */
[----:B------:R-:W-:-:S03]  /*45980*/  IMAD R21, R21, 0x100000, R5 ;  /* 0x0010000015157824 */ /* 0x000fc600078e0205 */
[----:B------:R-:W-:Y:S02]  /*45990*/  LEA R3, R2, 0x3ff00000, 0x14 ;  /* 0x3ff0000002037811 */ /* 0x000fe400078ea0ff */
[----:B------:R-:W-:-:S06]  /*459a0*/  MOV R2, RZ ;  /* 0x000000ff00027202 */ /* 0x000fcc0000000f00 */
[----:B------:R1:W2:Y:S02]  /*459b0*/  DMUL R20, R20, R2 ;  /* 0x0000000214147228 */ /* 0x0002a40000000000 */
[----:B-12---:R-:W-:Y:S05]  /*459c0*/  BRA `(.L_x_4082) ;  /* 0x0000005400107947 */ /* 0x006fea0003800000 */
.L_x_4067:
[----:B------:R-:W0:Y:S01]  /*459d0*/  MUFU.RCP64H R5, 2.718280792236328125 ;  /* 0x4005bf0a00057908 */ /* 0x000e220000001800 */
[----:B------:R-:W-:Y:S01]  /*459e0*/  IMAD.MOV.U32 R8, RZ, RZ, -0x74eba897 ;  /* 0x8b145769ff087424 */ /* 0x000fe200078e00ff */
[----:B------:R-:W-:Y:S01]  /*459f0*/  MOV R4, 0x1 ;  /* 0x0000000100047802 */ /* 0x000fe20000000f00 */
[----:B------:R-:W-:Y:S01]  /*45a00*/  IMAD.MOV.U32 R9, RZ, RZ, 0x4005bf0a ;  /* 0x4005bf0aff097424 */ /* 0x000fe200078e00ff */
[----:B------:R-:W-:Y:S01]  /*45a10*/  UMOV UR4, 0xb9800000 ;  /* 0xb980000000047882 */ /* 0x000fe20000000000 */
[----:B------:R-:W-:Y:S01]  /*45a20*/  UMOV UR5, 0x40181945 ;  /* 0x4018194500057882 */ /* 0x000fe20000000000 */
[----:B------:R-:W-:Y:S01]  /*45a30*/  BSSY.RECONVERGENT B2, `(.L_x_4083) ;  /* 0x0000039000027945 */ /* 0x000fe20003800200 */
[----:B------:R-:W-:-:S15]  /*45a40*/  DADD R18, R10, UR4 ;  /* 0x000000040a127e29 */ /* 0x000fde0008000000 */
        /* <DEDUP_REMOVED lines=19> */
[----:B0-----:R-:W-:-:S15]  /*45b80*/  DFMA R4, R6, -R8, 1 ;  /* 0x3ff000000604742b */ /* 0x001fde0000000808 */
[----:B------:R-:W-:-:S15]  /*45b90*/  NOP ;  /* 0x0000000000007918 */ /* 0x000fde0000000000 */
[----:B------:R-:W-:-:S15]  /*45ba0*/  NOP ;  /* 0x0000000000007918 */ /* 0x000fde0000000000 */
[----:B------:R-:W-:-:S15]  /*45bb0*/  NOP ;  /* 0x0000000000007918 */ /* 0x000fde0000000000 */
[----:B------:R-:W-:-:S04]  /*45bc0*/  NOP ;  /* 0x0000000000007918 */ /* 0x000fc80000000000 */
[----:B------:R-:W0:Y:S02]  /*45bd0*/  DADD R18, R18, -0.5 ;  /* 0xbfe0000012127429 */ /* 0x000e240000000000 */
[----:B0-----:R-:W-:-:S15]  /*45be0*/  FSETP.GEU.AND P1, PT, |R19|, 6.5827683646048100446e-37, PT ;  /* 0x036000001300780b */ /* 0x001fde0003f2e200 */
        /* <DEDUP_REMOVED lines=20> */
[----:B0-----:R-:W-:-:S05]  /*45d30*/  FFMA R0, RZ, 2.0897850990295410156, R5 ;  /* 0x4005bf0aff007823 */ /* 0x001fca0000000005 */
[----:B------:R-:W-:-:S13]  /*45d40*/  FSETP.GT.AND P0, PT, |R0|, 1.469367938527859385e-39, PT ;  /* 0x001000000000780b */ /* 0x000fda0003f04200 */
[----:B------:R-:W-:Y:S05]  /*45d50*/  @P0 BRA P1, `(.L_x_4084) ;  /* 0x0000000000180947 */ /* 0x000fea0000800000 */
[----:B------:R-:W-:Y:S01]  /*45d60*/  IMAD.MOV.U32 R6, RZ, RZ, R18 ;  /* 0x000000ffff067224 */ /* 0x000fe200078e0012 */
[----:B------:R-:W-:Y:S01]  /*45d70*/  MOV R4, 0x8b145769 ;  /* 0x8b14576900047802 */ /* 0x000fe20000000f00 */
[----:B------:R-:W-:Y:S01]  /*45d80*/  IMAD.MOV.U32 R7, RZ, RZ, R19 ;  /* 0x000000ffff077224 */ /* 0x000fe200078e0013 */
[----:B------:R-:W-:Y:S01]  /*45d90*/  MOV R0, 0x45dc0 ;  /* 0x00045dc000007802 */ /* 0x000fe20000000f00 */
[----:B------:R-:W-:-:S07]  /*45da0*/  IMAD.MOV.U32 R5, RZ, RZ, 0x4005bf0a ;  /* 0x4005bf0aff057424 */ /* 0x000fce00078e00ff */
[----:B------:R-:W-:Y:S05]  /*45db0*/  CALL.REL.NOINC `($__internal_13_$__cuda_sm20_div_rn_f64_full) ;  /* 0x0000065c00187944 */ /* 0x000fea0003c00000 */
.L_x_4084:
[----:B------:R-:W-:Y:S05]  /*45dc0*/  BSYNC.RECONVERGENT B2 ;  /* 0x0000000000027941 */ /* 0x000fea0003800200 */
.L_x_4083:
        /* <DEDUP_REMOVED lines=56> */
.L_x_4086:
[----:B------:R-:W-:Y:S05]  /*46150*/  BSYNC.RECONVERGENT B2 ;  /* 0x0000000000027941 */ /* 0x000fea0003800200 */
.L_x_4085:
[----:B------:R-:W0:Y:S01]  /*46160*/  MUFU.RCP64H R41, R11 ;  /* 0x0000000b00297308 */ /* 0x000e220000001800 */
[----:B------:R-:W-:Y:S01]  /*46170*/  VIADD R40, R11, 0x300402 ;  /* 0x003004020b287836 */ /* 0x000fe20000000000 */
[----:B------:R-:W-:Y:S01]  /*46180*/  MOV R24, 0xfe638382 ;  /* 0xfe63838200187802 */ /* 0x000fe20000000f00 */
[----:B------:R-:W-:Y:S02]  /*46190*/  IMAD.MOV.U32 R8, RZ, RZ, 0x77f7c44b ;  /* 0x77f7c44bff087424 */ /* 0x000fe400078e00ff */
[----:B------:R-:W-:Y:S02]  /*461a0*/  HFMA2 R27, -RZ, RZ, 2.2421875, 0.0069427490234375 ;  /* 0x407c1f1cff1b7431 */ /* 0x000fe400000001ff */
[----:B------:R-:W-:Y:S02]  /*461b0*/  IMAD.MOV.U32 R9, RZ, RZ, 0x3fe0509f ;  /* 0x3fe0509fff097424 */ /* 0x000fe400078e00ff */
[----:B------:R-:W-:Y:S02]  /*461c0*/  HFMA2 R33, -RZ, RZ, 2.56640625, 385.75 ;  /* 0x41225e07ff217431 */ /* 0x000fe400000001ff */
[----:B------:R-:W-:Y:S01]  /*461d0*/  IMAD.MOV.U32 R25, RZ, RZ, 0x40338519 ;  /* 0x40338519ff197424 */ /* 0x000fe200078e00ff */
[----:B------:R-:W-:Y:S01]  /*461e0*/  MOV R34, 0x42ce50ea ;  /* 0x42ce50ea00227802 */ /* 0x000fe20000000f00 */
[----:B------:R-:W-:Y:S01]  /*461f0*/  IMAD.MOV.U32 R26, RZ, RZ, -0x184c2289 ;  /* 0xe7b3dd77ff1a7424 */ /* 0x000fe200078e00ff */
[----:B------:R1:W-:Y:S01]  /*46200*/  STL.64 [R1+0x8], R8 ;  /* 0x0000080801007387 */ /* 0x0003e20000100a00 */
[----:B------:R-:W-:-:S02]  /*46210*/  IMAD.MOV.U32 R28, RZ, RZ, -0x1a0caf76 ;  /* 0xe5f3508aff1c7424 */ /* 0x000fc400078e00ff */
[----:B------:R-:W-:Y:S02]  /*46220*/  HFMA2 R37, -RZ, RZ, 2.7578125, -0.0499267578125 ;  /* 0x4184aa64ff257431 */ /* 0x000fe400000001ff */
[----:B------:R-:W-:Y:S01]  /*46230*/  IMAD.MOV.U32 R29, RZ, RZ, 0x40bb2bff ;  /* 0x40bb2bffff1d7424 */ /* 0x000fe200078e00ff */
[----:B------:R2:W-:Y:S01]  /*46240*/  STL.64 [R1+0x10], R24 ;  /* 0x0000101801007387 */ /* 0x0005e20000100a00 */
[----:B------:R-:W-:Y:S01]  /*46250*/  IMAD.MOV.U32 R32, RZ, RZ, 0x3bfd7560 ;  /* 0x3bfd7560ff207424 */ /* 0x000fe200078e00ff */
[----:B------:R-:W-:Y:S01]  /*46260*/  MOV R7, 0x3f78d44d ;  /* 0x3f78d44d00077802 */ /* 0x000fe20000000f00 */
[----:B------:R-:W-:Y:S01]  /*46270*/  IMAD.MOV.U32 R35, RZ, RZ, 0x416bdba1 ;  /* 0x416bdba1ff237424 */ /* 0x000fe200078e00ff */
[----:B0-----:R-:W0:Y:S01]  /*46280*/  DFMA R4, -R10, R40, 1 ;  /* 0x3ff000000a04742b */ /* 0x001e220000000128 */
[----:B------:R3:W-:Y:S01]  /*46290*/  STL.64 [R1+0x18], R26 ;  /* 0x0000181a01007387 */ /* 0x0007e20000100a00 */
[----:B------:R-:W-:Y:S01]  /*462a0*/  IMAD.MOV.U32 R36, RZ, RZ, 0x4a98efce ;  /* 0x4a98efceff247424 */ /* 0x000fe200078e00ff */
[----:B------:R-:W-:Y:S01]  /*462b0*/  FSETP.GEU.AND P0, PT, |R40|, 5.8789094863358348022e-39, PT ;  /* 0x004004022800780b */ /* 0x000fe20003f0e200 */
[----:B-1----:R-:W-:Y:S01]  /*462c0*/  IMAD.MOV.U32 R8, RZ, RZ, -0x12d8f232 ;  /* 0xed270dceff087424 */ /* 0x002fe200078e00ff */
[----:B------:R1:W-:Y:S01]  /*462d0*/  STL.64 [R1+0x20], R28 ;  /* 0x0000201c01007387 */ /* 0x0003e20000100a00 */
[----:B------:R-:W-:Y:S01]  /*462e0*/  IMAD.MOV.U32 R9, RZ, RZ, 0x4194972f ;  /* 0x4194972fff097424 */ /* 0x000fe200078e00ff */
[----:B------:R-:W-:Y:S01]  /*462f0*/  BSSY.RECONVERGENT B2, `(.L_x_4087) ;  /* 0x0000053000027945 */ /* 0x000fe20003800200 */
[----:B--2---:R-:W-:Y:S01]  /*46300*/  MOV R24, 0xec772306 ;  /* 0xec77230600187802 */ /* 0x004fe20000000f00 */
[----:B------:R-:W-:Y:S01]  /*46310*/  IMAD.MOV.U32 R25, RZ, RZ, 0x4198bf15 ;  /* 0x4198bf15ff197424 */ /* 0x000fe200078e00ff */
[----:B------:R2:W-:Y:S01]  /*46320*/  STL.64 [R1+0x30], R32 ;  /* 0x0000302001007387 */ /* 0x0005e20000100a00 */
[----:B------:R-:W-:-:S02]  /*46330*/  IMAD.MOV.U32 R38, RZ, RZ, 0x0 ;  /* 0x00000000ff267424 */ /* 0x000fc400078e00ff */
[----:B---3--:R-:W-:Y:S02]  /*46340*/  IMAD.MOV.U32 R26, RZ, RZ, -0x30b135d2 ;  /* 0xcf4eca2eff1a7424 */ /* 0x008fe400078e00ff */
[----:B------:R-:W-:Y:S02]  /*46350*/  HFMA2 R27, -RZ, RZ, 2.771484375, 0.01287841796875 ;  /* 0x418b2298ff1b7431 */ /* 0x000fe400000001ff */
[----:B------:R-:W-:Y:S01]  /*46360*/  IMAD.MOV.U32 R39, RZ, RZ, 0x3ff00000 ;  /* 0x3ff00000ff277424 */ /* 0x000fe200078e00ff */
[----:B------:R3:W-:Y:S01]  /*46370*/  STL.64 [R1+0x40], R34 ;  /* 0x0000402201007387 */ /* 0x0007e20000100a00 */
[----:B-1----:R-:W-:Y:S01]  /*46380*/  MOV R28, 0x0 ;  /* 0x00000000001c7802 */ /* 0x002fe20000000f00 */
[----:B------:R-:W-:Y:S02]  /*46390*/  IMAD.MOV.U32 R29, RZ, RZ, 0x40508000 ;  /* 0x40508000ff1d7424 */ /* 0x000fe400078e00ff */
[----:B------:R1:W-:Y:S01]  /*463a0*/  STL.64 [R1+0x48], R36 ;  /* 0x0000482401007387 */ /* 0x0003e20000100a00 */
[----:B------:R-:W-:Y:S01]  /*463b0*/  IMAD.MOV.U32 R6, RZ, RZ, 0x6a172145 ;  /* 0x6a172145ff067424 */ /* 0x000fe200078e00ff */
[----:B--2---:R-:W-:Y:S01]  /*463c0*/  MOV R32, 0x0 ;  /* 0x0000000000207802 */ /* 0x004fe20000000f00 */
[----:B------:R-:W-:Y:S01]  /*463d0*/  IMAD.MOV.U32 R33, RZ, RZ, 0x4115d0bc ;  /* 0x4115d0bcff217424 */ /* 0x000fe200078e00ff */
[----:B------:R2:W-:Y:S04]  /*463e0*/  STL.64 [R1+0x50], R8 ;  /* 0x0000500801007387 */ /* 0x0005e80000100a00 */
[----:B------:R4:W-:Y:S01]  /*463f0*/  STL.64 [R1+0x58], R24 ;  /* 0x0000581801007387 */ /* 0x0009e20000100a00 */
[----:B---3--:R-:W-:-:S02]  /*46400*/  IMAD.MOV.U32 R34, RZ, RZ, 0x0 ;  /* 0x00000000ff227424 */ /* 0x008fc400078e00ff */
[----:B------:R-:W-:Y:S01]  /*46410*/  HFMA2 R35, -RZ, RZ, 2.6328125, 0.007305145263671875 ;  /* 0x41441f7bff237431 */ /* 0x000fe200000001ff */
[----:B------:R3:W-:Y:S01]  /*46420*/  STL.64 [R1+0x60], R26 ;  /* 0x0000601a01007387 */ /* 0x0007e20000100a00 */
[----:B-1----:R-:W-:Y:S02]  /*46430*/  IMAD.MOV.U32 R36, RZ, RZ, -0x20000000 ;  /* 0xe0000000ff247424 */ /* 0x002fe400078e00ff */
[----:B------:R-:W-:Y:S01]  /*46440*/  IMAD.MOV.U32 R37, RZ, RZ, 0x41697171 ;  /* 0x41697171ff257424 */ /* 0x000fe200078e00ff */
[----:B------:R1:W-:Y:S01]  /*46450*/  STL.64 [R1+0x1388], R38 ;  /* 0x0013882601007387 */ /* 0x0003e20000100a00 */
[----:B--2---:R-:W-:Y:S01]  /*46460*/  MOV R8, 0x90000000 ;  /* 0x9000000000087802 */ /* 0x004fe20000000f00 */
[----:B------:R-:W-:Y:S02]  /*46470*/  IMAD.MOV.U32 R9, RZ, RZ, 0x4185eeb6 ;  /* 0x4185eeb6ff097424 */ /* 0x000fe400078e00ff */
[----:B------:R2:W-:Y:S01]  /*46480*/  STL.64 [R1+0x1390], R28 ;  /* 0x0013901c01007387 */ /* 0x0005e20000100a00 */
[----:B----4-:R-:W-:-:S02]  /*46490*/  IMAD.MOV.U32 R24, RZ, RZ, 0x70000000 ;  /* 0x70000000ff187424 */ /* 0x010fc400078e00ff */
[----:B------:R-:W-:Y:S02]  /*464a0*/  HFMA2 R25, -RZ, RZ, 2.798828125, 0.0021686553955078125 ;  /* 0x41991871ff197431 */ /* 0x000fe400000001ff */
[----:B---3--:R-:W-:Y:S01]  /*464b0*/  IMAD.MOV.U32 R26, RZ, RZ, -0x50000000 ;  /* 0xb0000000ff1a7424 */ /* 0x008fe200078e00ff */
[----:B------:R-:W-:Y:S01]  /*464c0*/  STL.64 [R1+0x13a8], R32 ;  /* 0x0013a82001007387 */ /* 0x000fe20000100a00 */
[----:B------:R-:W-:Y:S02]  /*464d0*/  IMAD.MOV.U32 R27, RZ, RZ, 0x41a1fda6 ;  /* 0x41a1fda6ff1b7424 */ /* 0x000fe400078e00ff */
[----:B-1----:R-:W-:Y:S01]  /*464e0*/  IMAD.MOV.U32 R39, RZ, RZ, 0x418308a8 ;  /* 0x418308a8ff277424 */ /* 0x002fe200078e00ff */
[----:B------:R-:W-:Y:S01]  /*464f0*/  STL.64 [R1+0x13b0], R34 ;  /* 0x0013b02201007387 */ /* 0x000fe20000100a00 */
[----:B--2---:R-:W-:Y:S01]  /*46500*/  MOV R28, 0x80000000 ;  /* 0x80000000001c7802 */ /* 0x004fe20000000f00 */
[----:B------:R-:W-:Y:S02]  /*46510*/  IMAD.MOV.U32 R29, RZ, RZ, 0x419cbd69 ;  /* 0x419cbd69ff1d7424 */ /* 0x000fe400078e00ff */
[----:B------:R-:W-:Y:S04]  /*46520*/  STL.64 [R1+0x13b8], R36 ;  /* 0x0013b82401007387 */ /* 0x000fe80000100a00 */
[----:B------:R-:W-:Y:S04]  /*46530*/  STL.64 [R1+0x13c0], R8 ;  /* 0x0013c00801007387 */ /* 0x000fe80000100a00 */
[----:B------:R-:W-:Y:S01]  /*46540*/  STL.64 [R1+0x13c8], R24 ;  /* 0x0013c81801007387 */ /* 0x000fe20000100a00 */
[----:B0-----:R-:W0:Y:S03]  /*46550*/  DFMA R4, R4, R4, R4 ;  /* 0x000000040404722b */ /* 0x001e260000000004 */
[----:B------:R-:W-:Y:S04]  /*46560*/  STL.64 [R1+0x13d0], R26 ;  /* 0x0013d01a01007387 */ /* 0x000fe80000100a00 */
[----:B------:R-:W-:Y:S04]  /*46570*/  STL.64 [R1+0x13d8], R28 ;  /* 0x0013d81c01007387 */ /* 0x000fe80000100a00 */
[----:B------:R-:W-:Y:S04]  /*46580*/  STL.64 [R1+0x13e0], R38 ;  /* 0x0013e02601007387 */ /* 0x000fe80000100a00 */
[----:B------:R-:W-:Y:S04]  /*46590*/  STL.64 [R1+0x13e8], RZ ;  /* 0x0013e8ff01007387 */ /* 0x000fe80000100a00 */
[----:B------:R1:W-:Y:S02]  /*465a0*/  STL.64 [R1], R6 ;  /* 0x0000000601007387 */ /* 0x0003e40000100a00 */
[----:B-1----:R-:W-:-:S02]  /*465b0*/  IMAD.MOV.U32 R6, RZ, RZ, 0x13d667e3 ;  /* 0x13d667e3ff067424 */ /* 0x002fc400078e00ff */
[----:B------:R-:W-:-:S05]  /*465c0*/  IMAD.MOV.U32 R7, RZ, RZ, 0x414a9038 ;  /* 0x414a9038ff077424 */ /* 0x000fca00078e00ff */
[----:B------:R1:W-:Y:S02]  /*465d0*/  STL.64 [R1+0x38], R6 ;  /* 0x0000380601007387 */ /* 0x0003e40000100a00 */
[----:B-1----:R-:W-:Y:S02]  /*465e0*/  IMAD.MOV.U32 R6, RZ, RZ, 0x0 ;  /* 0x00000000ff067424 */ /* 0x002fe400078e00ff */
[----:B------:R-:W-:-:S05]  /*465f0*/  HFMA2 R7, -RZ, RZ, 2.30859375, 0.0009765625 ;  /* 0x409e1400ff077431 */ /* 0x000fca00000001ff */
[----:B------:R1:W-:-:S15]  /*46600*/  STL.64 [R1+0x1398], R6 ;  /* 0x0013980601007387 */ /* 0x0003de0000100a00 */
[----:B------:R-:W-:-:S12]  /*46610*/  NOP ;  /* 0x0000000000007918 */ /* 0x000fd80000000000 */
[----:B0-----:R-:W0:Y:S01]  /*46620*/  DFMA R4, R40, R4, R40 ;  /* 0x000000042804722b */ /* 0x001e220000000028 */
[C---:B-1----:R-:W-:Y:S01]  /*46630*/  IADD3 R7, PT, PT, R1.reuse, 0x1388, RZ ;  /* 0x0000138801077810 */ /* 0x042fe20007ffe0ff */
[----:B------:R-:W-:-:S15]  /*46640*/  VIADD R6, R1, 0x13e8 ;  /* 0x000013e801067836 */ /* 0x000fde0000000000 */
        /* <DEDUP_REMOVED lines=9> */
[----:B0-----:R0:W1:Y:S02]  /*466e0*/  DFMA R4, R4, R30, R4 ;  /* 0x0000001e0404722b */ /* 0x0010640000000004 */
[----:B0-----:R-:W-:Y:S01]  /*466f0*/  MOV R30, 0xb04add10 ;  /* 0xb04add10001e7802 */ /* 0x001fe20000000f00 */
[----:B------:R-:W-:-:S05]  /*46700*/  IMAD.MOV.U32 R31, RZ, RZ, 0x40f28df4 ;  /* 0x40f28df4ff1f7424 */ /* 0x000fca00078e00ff */
[----:B------:R0:W-:Y:S02]  /*46710*/  STL.64 [R1+0x28], R30 ;  /* 0x0000281e01007387 */ /* 0x0001e40000100a00 */
[----:B0-----:R-:W-:Y:S02]  /*46720*/  IMAD.MOV.U32 R30, RZ, RZ, 0x0 ;  /* 0x00000000ff1e7424 */ /* 0x001fe400078e00ff */
[----:B------:R-:W-:-:S05]  /*46730*/  IMAD.MOV.U32 R31, RZ, RZ, 0x40dfe780 ;  /* 0x40dfe780ff1f7424 */ /* 0x000fca00078e00ff */
[----:B------:R0:W-:-:S15]  /*46740*/  STL.64 [R1+0x13a0], R30 ;  /* 0x0013a01e01007387 */ /* 0x0001de0000100a00 */
[----:B------:R-:W-:-:S15]  /*46750*/  NOP ;  /* 0x0000000000007918 */ /* 0x000fde0000000000 */
[----:B------:R-:W-:-:S15]  /*46760*/  NOP ;  /* 0x0000000000007918 */ /* 0x000fde0000000000 */
[----:B------:R-:W-:-:S02]  /*46770*/  NOP ;  /* 0x0000000000007918 */ /* 0x000fc40000000000 */
[----:B------:R0:W2:Y:S02]  /*46780*/  DSETP.GT.AND P1, PT, R2, 1, PT ;  /* 0x3ff000000200742a */ /* 0x0000a40003f24000 */
[----:B-12---:R-:W-:Y:S05]  /*46790*/  @P0 BRA `(.L_x_4088) ;  /* 0x0000000000200947 */ /* 0x006fea0003800000 */
[----:B------:R-:W-:Y:S01]  /*467a0*/  LOP3.LUT R17, R11, 0x7fffffff, RZ, 0xc0, !PT ;  /* 0x7fffffff0b117812 */ /* 0x000fe200078ec0ff */
[----:B------:R-:W-:Y:S01]  /*467b0*/  IMAD.MOV.U32 R4, RZ, RZ, R10 ;  /* 0x000000ffff047224 */ /* 0x000fe200078e000a */
[----:B------:R-:W-:Y:S02]  /*467c0*/  MOV R5, R11 ;  /* 0x0000000b00057202 */ /* 0x000fe40000000f00 */
[----:B------:R-:W-:Y:S01]  /*467d0*/  MOV R32, 0x46800 ;  /* 0x0004680000207802 */ /* 0x000fe20000000f00 */
[----:B------:R-:W-:-:S07]  /*467e0*/  VIADD R17, R17, 0xfff00000 ;  /* 0xfff0000011117836 */ /* 0x000fce0000000000 */
[----:B0-----:R-:W-:Y:S05]  /*467f0*/  CALL.REL.NOINC `($__internal_12_$__cuda_sm20_dblrcp_rn_slowpath_v3) ;  /* 0x0000064c00007944 */ /* 0x001fea0003c00000 */
[----:B------:R-:W-:Y:S01]  /*46800*/  IMAD.MOV.U32 R4, RZ, RZ, R8 ;  /* 0x000000ffff047224 */ /* 0x000fe200078e0008 */
[----:B------:R-:W-:-:S07]  /*46810*/  MOV R5, R9 ;  /* 0x0000000900057202 */ /* 0x000fce0000000f00 */
.L_x_4088:
[----:B------:R-:W-:Y:S05]  /*46820*/  BSYNC.RECONVERGENT B2 ;  /* 0x0000000000027941 */ /* 0x000fea0003800200 */
.L_x_4087:
[----:B------:R-:W-:Y:S01]  /*46830*/  IMAD.MOV.U32 R9, RZ, RZ, -0x8 ;  /* 0xfffffff8ff097424 */ /* 0x000fe200078e00ff */
[----:B------:R-:W-:Y:S02]  /*46840*/  SEL R0, RZ, 0x60, !P1 ;  /* 0x00000060ff007807 */ /* 0x000fe40004800000 */
[----:B------:R-:W-:Y:S02]  /*46850*/  SEL R6, R6, R7, P1 ;  /* 0x0000000706067207 */ /* 0x000fe40000800000 */
[----:B------:R-:W-:Y:S01]  /*46860*/  SEL R9, R9, 0x8, P1 ;  /* 0x0000000809097807 */ /* 0x000fe20000800000 */
[----:B------:R-:W-:-:S04]  /*46870*/  IMAD.IADD R0, R1, 0x1, R0 ;  /* 0x0000000101007824 */ /* 0x000fc800078e0200 */
[--C-:B------:R-:W-:Y:S01]  /*46880*/  IMAD.IADD R50, R6, 0x1, R9.reuse ;  /* 0x0000000106327824 */ /* 0x100fe200078e0209 */
[----:B------:R-:W-:Y:S01]  /*46890*/  IADD3 R54, PT, PT, R9, R0, RZ ;  /* 0x0000000009367210 */ /* 0x000fe20007ffe0ff */
[----:B------:R-:W2:Y:S02]  /*468a0*/  LDL.64 R48, [R0+0x1388] ;  /* 0x0013880000307983 */ /* 0x000ea40000100a00 */
[--C-:B------:R-:W-:Y:S02]  /*468b0*/  IMAD.IADD R44, R50, 0x1, R9.reuse ;  /* 0x00000001322c7824 */ /* 0x100fe400078e0209 */
[--C-:B------:R-:W-:Y:S01]  /*468c0*/  IMAD.IADD R56, R54, 0x1, R9.reuse ;  /* 0x0000000136387824 */ /* 0x100fe200078e0209 */
[----:B------:R-:W2:Y:S02]  /*468d0*/  LDL.64 R50, [R50] ;  /* 0x0000000032327983 */ /* 0x000ea40000100a00 */
[-C--:B------:R-:W-:Y:S02]  /*468e0*/  IADD3 R40, PT, PT, R44, R9.reuse, RZ ;  /* 0x000000092c287210 */ /* 0x080fe40007ffe0ff */
[----:B------:R-:W-:Y:S01]  /*468f0*/  IADD3 R58, PT, PT, R56, R9, RZ ;  /* 0x00000009383a7210 */ /* 0x000fe20007ffe0ff */
[----:B------:R1:W3:Y:S02]  /*46900*/  LDL.64 R52, [R0] ;  /* 0x0000000000347983 */ /* 0x0002e40000100a00 */
[----:B------:R-:W-:-:S02]  /*46910*/  IMAD.IADD R38, R40, 0x1, R9 ;  /* 0x0000000128267824 */ /* 0x000fc400078e0209 */
[--C-:B------:R-:W-:Y:S01]  /*46920*/  IMAD.IADD R62, R58, 0x1, R9.reuse ;  /* 0x000000013a3e7824 */ /* 0x100fe200078e0209 */
[----:B------:R-:W3:Y:S01]  /*46930*/  LDL.64 R54, [R54] ;  /* 0x0000000036367983 */ /* 0x000ee20000100a00 */
[--C-:B------:R-:W-:Y:S02]  /*46940*/  IMAD.IADD R36, R38, 0x1, R9.reuse ;  /* 0x0000000126247824 */ /* 0x100fe400078e0209 */
[--C-:B------:R-:W-:Y:S01]  /*46950*/  IMAD.IADD R64, R62, 0x1, R9.reuse ;  /* 0x000000013e407824 */ /* 0x100fe200078e0209 */
[----:B------:R-:W4:Y:S02]  /*46960*/  LDL.64 R44, [R44] ;  /* 0x000000002c2c7983 */ /* 0x000f240000100a00 */
[-C--:B------:R-:W-:Y:S02]  /*46970*/  IADD3 R34, PT, PT, R36, R9.reuse, RZ ;  /* 0x0000000924227210 */ /* 0x080fe40007ffe0ff */
[----:B------:R-:W-:Y:S01]  /*46980*/  IADD3 R66, PT, PT, R64, R9, RZ ;  /* 0x0000000940427210 */ /* 0x000fe20007ffe0ff */
[----:B------:R-:W5:Y:S02]  /*46990*/  LDL.64 R56, [R56] ;  /* 0x0000000038387983 */ /* 0x000f640000100a00 */
[----:B------:R-:W-:-:S02]  /*469a0*/  IMAD.IADD R32, R34, 0x1, R9 ;  /* 0x0000000122207824 */ /* 0x000fc400078e0209 */
[--C-:B------:R-:W-:Y:S01]  /*469b0*/  IMAD.IADD R68, R66, 0x1, R9.reuse ;  /* 0x0000000142447824 */ /* 0x100fe200078e0209 */
[----:B------:R-:W5:Y:S01]  /*469c0*/  LDL.64 R40, [R40] ;  /* 0x0000000028287983 */ /* 0x000f620000100a00 */
[--C-:B0-----:R-:W-:Y:S02]  /*469d0*/  IMAD.IADD R30, R32, 0x1, R9.reuse ;  /* 0x00000001201e7824 */ /* 0x101fe400078e0209 */
[--C-:B------:R-:W-:Y:S01]  /*469e0*/  IMAD.IADD R70, R68, 0x1, R9.reuse ;  /* 0x0000000144467824 */ /* 0x100fe200078e0209 */
[----:B------:R-:W5:Y:S02]  /*469f0*/  LDL.64 R58, [R58] ;  /* 0x000000003a3a7983 */ /* 0x000f640000100a00 */
[-C--:B------:R-:W-:Y:S02]  /*46a00*/  IADD3 R28, PT, PT, R30, R9.reuse, RZ ;  /* 0x000000091e1c7210 */ /* 0x080fe40007ffe0ff */
[----:B------:R-:W-:Y:S01]  /*46a10*/  IADD3 R72, PT, PT, R70, R9, RZ ;  /* 0x0000000946487210 */ /* 0x000fe20007ffe0ff */
[----:B------:R-:W5:Y:S02]  /*46a20*/  LDL.64 R38, [R38] ;  /* 0x0000000026267983 */ /* 0x000f640000100a00 */
[----:B------:R-:W-:-:S02]  /*46a30*/  IMAD.IADD R26, R28, 0x1, R9 ;  /* 0x000000011c1a7824 */ /* 0x000fc400078e0209 */
[--C-:B------:R-:W-:Y:S01]  /*46a40*/  IMAD.IADD R74, R72, 0x1, R9.reuse ;  /* 0x00000001484a7824 */ /* 0x100fe200078e0209 */
[----:B------:R-:W5:Y:S02]  /*46a50*/  LDL.64 R62, [R62] ;  /* 0x000000003e3e7983 */ /* 0x000f640000100a00 */
[----:B------:R-:W-:Y:S01]  /*46a60*/  IADD3 R24, PT, PT, R26, R9, RZ ;  /* 0x000000091a187210 */ /* 0x000fe20007ffe0ff */
[--C-:B-1----:R-:W-:Y:S01]  /*46a70*/  IMAD.IADD R0, R74, 0x1, R9.reuse ;  /* 0x000000014a007824 */ /* 0x102fe200078e0209 */
[----:B------:R-:W5:Y:S03]  /*46a80*/  LDL.64 R36, [R36] ;  /* 0x0000000024247983 */ /* 0x000f660000100a00 */
[--C-:B------:R-:W-:Y:S01]  /*46a90*/  IMAD.IADD R6, R24, 0x1, R9.reuse ;  /* 0x0000000118067824 */ /* 0x100fe200078e0209 */
[----:B------:R-:W5:Y:S01]  /*46aa0*/  LDL.64 R64, [R64] ;  /* 0x0000000040407983 */ /* 0x000f620000100a00 */
[----:B------:R-:W-:-:S03]  /*46ab0*/  IMAD.IADD R8, R0, 0x1, R9 ;  /* 0x0000000100087824 */ /* 0x000fc600078e0209 */
[----:B------:R-:W5:Y:S04]  /*46ac0*/  LDL.64 R34, [R34] ;  /* 0x0000000022227983 */ /* 0x000f680000100a00 */
        /* <DEDUP_REMOVED lines=12> */
[----:B------:R-:W5:Y:S01]  /*46b90*/  LDL.64 R8, [R8] ;  /* 0x0000000008087983 */ /* 0x000f620000100a00 */
[----:B------:R-:W-:-:S02]  /*46ba0*/  FSEL R4, R4, R10, P1 ;  /* 0x0000000a04047208 */ /* 0x000fc40000800000 */
[----:B------:R-:W-:Y:S01]  /*46bb0*/  FSEL R5, R5, R11, P1 ;  /* 0x0000000b05057208 */ /* 0x000fe20000800000 */
[----:B------:R-:W-:Y:S05]  /*46bc0*/  BSSY.RECONVERGENT B2, `(.L_x_4089) ;  /* 0x00000a8000027945 */ /* 0x000fea0003800200 */
[----:B--2---:R-:W4:-:S15]  /*46bd0*/  DFMA R48, R4, R48, R50 ;  /* 0x000000300430722b */ /* 0x004f1e0000000032 */
[----:B------:R-:W-:-:S15]  /*46be0*/  NOP ;  /* 0x0000000000007918 */ /* 0x000fde0000000000 */
[----:B------:R-:W-:-:S15]  /*46bf0*/  NOP ;  /* 0x0000000000007918 */ /* 0x000fde0000000000 */
[----:B------:R-:W-:-:S15]  /*46c00*/  NOP ;  /* 0x0000000000007918 */ /* 0x000fde0000000000 */
[----:B------:R-:W-:-:S04]  /*46c10*/  NOP ;  /* 0x0000000000007918 */ /* 0x000fc80000000000 */
[----:B---3--:R-:W5:-:S15]  /*46c20*/  DFMA R52, R4, R52, R54 ;  /* 0x000000340434722b */ /* 0x008f5e0000000036 */
        /* <DEDUP_REMOVED lines=9> */
[----:B-----5:R-:W1:-:S15]  /*46cc0*/  DFMA R52, R4, R52, R56 ;  /* 0x000000340434722b */ /* 0x020e5e0000000038 */
        /* <DEDUP_REMOVED lines=99> */
[----:B-1----:R0:W1:Y:S02]  /*47300*/  DFMA R52, R4, R52, R8 ;  /* 0x000000340434722b */ /* 0x0020640000000008 */
[----:B0-----:R-:W0:Y:S01]  /*47310*/  MUFU.RCP64H R5, R25 ;  /* 0x0000001900057308 */ /* 0x001e220000001800 */
[----:B------:R-:W-:Y:S02]  /*47320*/  MOV R4, 0x1 ;  /* 0x0000000100047802 */ /* 0x000fe40000000f00 */
[----:B-1----:R-:W-:-:S15]  /*47330*/  FSETP.GEU.AND P1, PT, |R53|, 6.5827683646048100446e-37, PT ;  /* 0x036000003500780b */ /* 0x002fde0003f2e200 */
[----:B------:R-:W-:-:S15]  /*47340*/  NOP ;  /* 0x0000000000007918 */ /* 0x000fde0000000000 */
[----:B------:R-:W-:-:S15]  /*47350*/  NOP ;  /* 0x0000000000007918 */ /* 0x000fde0000000000 */
[----:B------:R-:W-:-:S14]  /*47360*/  NOP ;  /* 0x0000000000007918 */ /* 0x000fdc0000000000 */
        /* <DEDUP_REMOVED lines=45> */
.L_x_4090:
[----:B------:R-:W-:Y:S05]  /*47640*/  BSYNC.RECONVERGENT B2 ;  /* 0x0000000000027941 */ /* 0x000fea0003800200 */
.L_x_4089:
        /* <DEDUP_REMOVED lines=47> */
[----:B------:R-:W-:Y:S01]  /*47940*/  IMAD.MOV.U32 R24, RZ, RZ, R4 ;  /* 0x000000ffff187224 */ /* 0x000fe200078e0004 */
[----:B------:R-:W-:-:S07]  /*47950*/  MOV R25, R5 ;  /* 0x0000000500197202 */ /* 0x000fce0000000f00 */
.L_x_4092:
[----:B------:R-:W-:Y:S05]  /*47960*/  BSYNC.RECONVERGENT B2 ;  /* 0x0000000000027941 */ /* 0x000fea0003800200 */
.L_x_4091:
[----:B------:R-:W0:-:S15]  /*47970*/  DSETP.GEU.AND P0, PT, R12, 200, PT ;  /* 0x406900000c00742a */ /* 0x000e1e0003f0e000 */
[----:B------:R-:W-:-:S15]  /*47980*/  NOP ;  /* 0x0000000000007918 */ /* 0x000fde0000000000 */
[----:B------:R-:W-:-:S15]  /*47990*/  NOP ;  /* 0x0000000000007918 */ /* 0x000fde0000000000 */
[----:B------:R-:W-:-:S15]  /*479a0*/  NOP ;  /* 0x0000000000007918 */ /* 0x000fde0000000000 */
[----:B------:R-:W-:-:S04]  /*479b0*/  NOP ;  /* 0x0000000000007918 */ /* 0x000fc80000000000 */
[----:B0-----:R-:W0:Y:S02]  /*479c0*/  DSETP.GEU.OR P0, PT, R10, 200, P0 ;  /* 0x406900000a00742a */ /* 0x001e24000070e400 */
[----:B0-----:R-:W-:Y:S05]  /*479d0*/  @P0 BRA `(.L_x_4093) ;  /* 0x0000001000080947 */ /* 0x001fea0003800000 */
[----:B------:R-:W0:Y:S01]  /*479e0*/  MUFU.RCP64H R9, R19 ;  /* 0x0000001300097308 */ /* 0x000e220000001800 */
[----:B------:R-:W-:Y:S01]  /*479f0*/  IMAD.MOV.U32 R26, RZ, RZ, 0x652b82fe ;  /* 0x652b82feff1a7424 */ /* 0x000fe200078e00ff */
[----:B------:R-:W-:Y:S01]  /*47a00*/  MOV R8, 0x1 ;  /* 0x0000000100087802 */ /* 0x000fe20000000f00 */
[----:B------:R-:W-:Y:S01]  /*47a10*/  IMAD.MOV.U32 R27, RZ, RZ, 0x3ff71547 ;  /* 0x3ff71547ff1b7424 */ /* 0x000fe200078e00ff */
[----:B------:R-:W-:Y:S01]  /*47a20*/  UMOV UR4, 0xfefa39ef ;  /* 0xfefa39ef00047882 */ /* 0x000fe20000000000 */
[----:B------:R-:W-:Y:S01]  /*47a30*/  UMOV UR5, 0x3fe62e42 ;  /* 0x3fe62e4200057882 */ /* 0x000fe20000000000 */
[----:B------:R-:W-:Y:S01]  /*47a40*/  FSETP.GEU.FTZ.AND P0, PT, |R21|, 4.1917929649353027344, PT ;  /* 0x4086232b1500780b */ /* 0x000fe20003f1e200 */
[----:B------:R-:W-:Y:S01]  /*47a50*/  BSSY.RECONVERGENT B1, `(.L_x_4094) ;  /* 0x000009b000017945 */ /* 0x000fe20003800200 */
[----:B------:R-:W-:Y:S01]  /*47a60*/  FSETP.GEU.AND P3, PT, |R13|, 6.5827683646048100446e-37, PT ;  /* 0x036000000d00780b */ /* 0x000fe20003f6e200 */
[----:B------:R-:W1:-:S15]  /*47a70*/  DFMA R26, R20, R26, 6.75539944105574400000e+15 ;  /* 0x43380000141a742b */ /* 0x000e5e000000001a */
        /* <DEDUP_REMOVED lines=19> */
[----:B-1----:R-:W0:Y:S01]  /*47bb0*/  DFMA R6, R4, -UR4, R20 ;  /* 0x8000000404067c2b */ /* 0x002e220008000014 */
        /* <DEDUP_REMOVED lines=9> */
[----:B------:R-:W-:Y:S01]  /*47c50*/  UMOV UR5, 0x3e5ade15 ;  /* 0x3e5ade1500057882 */ /* 0x000fe20000000000 */
[----:B------:R-:W-:-:S15]  /*47c60*/  IMAD.MOV.U32 R5, RZ, RZ, 0x3e928af3 ;  /* 0x3e928af3ff057424 */ /* 0x000fde00078e00ff */
        /* <DEDUP_REMOVED lines=17> */
[----:B------:R-:W1:-:S15]  /*47d80*/  DFMA R14, R8, R14, R8 ;  /* 0x0000000e080e722b */ /* 0x000e5e0000000008 */
        /* <DEDUP_REMOVED lines=11> */
[----:B-1----:R-:W0:-:S15]  /*47e40*/  DFMA R8, -R18, R14, 1 ;  /* 0x3ff000001208742b */ /* 0x002e1e000000010e */
        /* <DEDUP_REMOVED lines=90> */
[----:B------:R0:W1:Y:S02]  /*483f0*/  @!P0 DMUL R14, R6, R8 ;  /* 0x00000008060e8228 */ /* 0x0000640000000000 */
.L_x_4095:
[----:B------:R-:W-:Y:S05]  /*48400*/  BSYNC.RECONVERGENT B1 ;  /* 0x0000000000017941 */ /* 0x000fea0003800200 */
.L_x_4094:
[----:B------:R-:W-:Y:S04]  /*48410*/  BSSY.RECONVERGENT B2, `(.L_x_4096) ;  /* 0x0000008000027945 */ /* 0x000fe80003800200 */
[----:B------:R-:W-:Y:S05]  /*48420*/  @P2 BRA P3, `(.L_x_4097) ;  /* 0x0000000000182947 */ /* 0x000fea0001800000 */
[----:B------:R-:W-:Y:S01]  /*48430*/  IMAD.MOV.U32 R4, RZ, RZ, R18 ;  /* 0x000000ffff047224 */ /* 0x000fe200078e0012 */
[----:B------:R-:W-:Y:S01]  /*48440*/  MOV R5, R19 ;  /* 0x0000001300057202 */ /* 0x000fe20000000f00 */
[----:B0-----:R-:W-:Y:S01]  /*48450*/  IMAD.MOV.U32 R6, RZ, RZ, R12 ;  /* 0x000000ffff067224 */ /* 0x001fe200078e000c */
[----:B------:R-:W-:Y:S01]  /*48460*/  MOV R0, 0x48490 ;  /* 0x0004849000007802 */ /* 0x000fe20000000f00 */
[----:B------:R-:W-:-:S07]  /*48470*/  IMAD.MOV.U32 R7, RZ, RZ, R13 ;  /* 0x000000ffff077224 */ /* 0x000fce00078e000d */
[----:B-1----:R-:W-:Y:S05]  /*48480*/  CALL.REL.NOINC `($__internal_13_$__cuda_sm20_div_rn_f64_full) ;  /* 0x0000063400647944 */ /* 0x002fea0003c00000 */
.L_x_4097:
[----:B------:R-:W-:Y:S05]  /*48490*/  BSYNC.RECONVERGENT B2 ;  /* 0x0000000000027941 */ /* 0x000fea0003800200 */
.L_x_4096:
[----:B------:R-:W-:Y:S01]  /*484a0*/  SHF.R.U32.HI R0, RZ, 0x14, R11 ;  /* 0x00000014ff007819 */ /* 0x000fe2000001160b */
[----:B------:R-:W2:Y:S01]  /*484b0*/  DSETP.NEU.AND P2, PT, R4, RZ, PT ;  /* 0x000000ff0400722a */ /* 0x000ea20003f4d000 */
[----:B------:R-:W-:Y:S01]  /*484c0*/  BSSY.RECONVERGENT B1, `(.L_x_4098) ;  /* 0x000002e000017945 */ /* 0x000fe20003800200 */
[----:B--2---:R-:W-:Y:S02]  /*484d0*/  ISETP.GE.OR P3, PT, R11, RZ, P2 ;  /* 0x000000ff0b00720c */ /* 0x004fe40001766670 */
[----:B------:R-:W-:-:S04]  /*484e0*/  LOP3.LUT R0, R0, 0x7ff, RZ, 0xc0, !PT ;  /* 0x000007ff00007812 */ /* 0x000fc800078ec0ff */
[----:B0-----:R-:W-:-:S04]  /*484f0*/  IADD3 R7, PT, PT, R0, -0x3f4, RZ ;  /* 0xfffffc0c00077810 */ /* 0x001fc80007ffe0ff */
[CC--:B------:R-:W-:Y:S02]  /*48500*/  SHF.L.U32 R0, R10.reuse, R7.reuse, RZ ;  /* 0x000000070a007219 */ /* 0x0c0fe400000006ff */
[----:B------:R-:W-:Y:S02]  /*48510*/  SHF.L.U64.HI R7, R10, R7, R11 ;  /* 0x000000070a077219 */ /* 0x000fe4000001020b */
[----:B------:R-:W-:-:S04]  /*48520*/  ISETP.NE.U32.AND P0, PT, R0, RZ, PT ;  /* 0x000000ff0000720c */ /* 0x000fc80003f05070 */
[----:B------:R-:W-:-:S04]  /*48530*/  ISETP.NE.AND.EX P0, PT, R7, -0x80000000, PT, P0 ;  /* 0x800000000700780c */ /* 0x000fc80003f05300 */
[----:B------:R-:W-:-:S15]  /*48540*/  PLOP3.LUT P1, PT, P0, PT, PT, 0x8, 0x80 ;  /* 0x000000000080781c */ /* 0x000fde000072e170 */
[----:B------:R-:W-:-:S15]  /*48550*/  NOP ;  /* 0x0000000000007918 */ /* 0x000fde0000000000 */
[----:B------:R-:W-:-:S10]  /*48560*/  NOP ;  /* 0x0000000000007918 */ /* 0x000fd40000000000 */
[----:B------:R-:W0:Y:S02]  /*48570*/  @!P2 DSETP.NEU.AND P1, PT, R2, 0.5, !P0 ;  /* 0x3fe000000200a42a */ /* 0x000e24000472d000 */
[----:B0-----:R-:W-:Y:S01]  /*48580*/  @!P2 SEL R3, R5, RZ, P1 ;  /* 0x000000ff0503a207 */ /* 0x001fe20000800000 */
[----:B------:R-:W-:-:S03]  /*48590*/  @!P2 IMAD.MOV.U32 R2, RZ, RZ, RZ ;  /* 0x000000ffff02a224 */ /* 0x000fc600078e00ff */
[----:B------:R-:W-:Y:S01]  /*485a0*/  @!P3 LOP3.LUT R3, R3, 0x7ff00000, RZ, 0xfc, !PT ;  /* 0x7ff000000303b812 */ /* 0x000fe200078efcff */
[----:B------:R-:W-:Y:S06]  /*485b0*/  @!P2 BRA `(.L_x_4099) ;  /* 0x000000000078a947 */ /* 0x000fec0003800000 */
[----:B------:R-:W0:Y:S01]  /*485c0*/  DADD R2, -RZ, |R4| ;  /* 0x00000000ff027229 */ /* 0x000e220000000504 */
[----:B------:R-:W-:Y:S01]  /*485d0*/  BSSY.RECONVERGENT B2, `(.L_x_4100) ;  /* 0x0000007000027945 */ /* 0x000fe20003800200 */
[----:B------:R-:W-:Y:S01]  /*485e0*/  IMAD.MOV.U32 R6, RZ, RZ, R10 ;  /* 0x000000ffff067224 */ /* 0x000fe200078e000a */
[----:B0-----:R-:W-:Y:S01]  /*485f0*/  MOV R8, R2 ;  /* 0x0000000200087202 */ /* 0x001fe20000000f00 */
[----:B------:R-:W-:Y:S01]  /*48600*/  IMAD.MOV.U32 R17, RZ, RZ, R3 ;  /* 0x000000ffff117224 */ /* 0x000fe200078e0003 */
[----:B------:R-:W-:Y:S01]  /*48610*/  MOV R0, 0x48640 ;  /* 0x0004864000007802 */ /* 0x000fe20000000f00 */
[----:B------:R-:W-:-:S07]  /*48620*/  IMAD.MOV.U32 R7, RZ, RZ, R11 ;  /* 0x000000ffff077224 */ /* 0x000fce00078e000b */
[----:B-1----:R-:W-:Y:S05]  /*48630*/  CALL.REL.NOINC `($_ZN2at6native18elementwise_kernelILi128ELi4EZNS0_15gpu_kernel_implIN48_GLOBAL__N__08322988_15_IGammaKernel_cu_cb51a28d10CalcIgammaIdEEEEvRNS_18TensorIteratorBaseERKT_EUliE_EEviT1_$__internal_accurate_pow) ;  /* 0x0000064000847944 */ /* 0x002fea0003c00000 */
[----:B------:R-:W-:Y:S05]  /*48640*/  BSYNC.RECONVERGENT B2 ;  /* 0x0000000000027941 */ /* 0x000fea0003800200 */
.L_x_4100:
[----:B------:R-:W-:Y:S01]  /*48650*/  MOV R2, R9 ;  /* 0x0000000900027202 */ /* 0x000fe20000000f00 */
[----:B------:R-:W-:Y:S01]  /*48660*/  IMAD.MOV.U32 R3, RZ, RZ, R6 ;  /* 0x000000ffff037224 */ /* 0x000fe200078e0006 */
[----:B------:R-:W-:-:S05]  /*48670*/  ISETP.GE.AND P2, PT, R5, RZ, PT ;  /* 0x000000ff0500720c */ /* 0x000fca0003f46270 */
[----:B------:R-:W0:Y:S02]  /*48680*/  DADD R2, -RZ, -R2 ;  /* 0x00000000ff027229 */ /* 0x000e240000000902 */
[----:B0-----:R-:W-:Y:S02]  /*48690*/  FSEL R0, R2, R9, P1 ;  /* 0x0000000902007208 */ /* 0x001fe40000800000 */
[----:B------:R-:W-:-:S15]  /*486a0*/  FSEL R7, R3, R6, P1 ;  /* 0x0000000603077208 */ /* 0x000fde0000800000 */
[----:B------:R-:W-:-:S15]  /*486b0*/  NOP ;  /* 0x0000000000007918 */ /* 0x000fde0000000000 */
[----:B------:R-:W-:-:S15]  /*486c0*/  NOP ;  /* 0x0000000000007918 */ /* 0x000fde0000000000 */
[----:B------:R-:W-:-:S15]  /*486d0*/  NOP ;  /* 0x0000000000007918 */ /* 0x000fde0000000000 */
[----:B------:R-:W0:Y:S01]  /*486e0*/  FRND.F64.TRUNC R2, R10 ;  /* 0x0000000a00027313 */ /* 0x000e22000030d800 */
[----:B------:R-:W-:Y:S02]  /*486f0*/  FSEL R9, R0, R9, !P2 ;  /* 0x0000000900097208 */ /* 0x000fe40005000000 */
[----:B------:R-:W-:-:S15]  /*48700*/  FSEL R6, R7, R6, !P2 ;  /* 0x0000000607067208 */ /* 0x000fde0005000000 */
[----:B------:R-:W-:-:S15]  /*48710*/  NOP ;  /* 0x0000000000007918 */ /* 0x000fde0000000000 */
[----:B------:R-:W-:-:S15]  /*48720*/  NOP ;  /* 0x0000000000007918 */ /* 0x000fde0000000000 */
[----:B------:R-:W-:-:S15]  /*48730*/  NOP ;  /* 0x0000000000007918 */ /* 0x000fde0000000000 */
[----:B------:R-:W-:-:S01]  /*48740*/  NOP ;  /* 0x0000000000007918 */ /* 0x000fc20000000000 */
[----:B0-----:R-:W0:Y:S02]  /*48750*/  DSETP.NEU.AND P0, PT, R10, R2, PT ;  /* 0x000000020a00722a */ /* 0x001e240003f0d000 */
[----:B0-----:R-:W-:Y:S02]  /*48760*/  @!P2 FSEL R9, R9, RZ, !P0 ;  /* 0x000000ff0909a208 */ /* 0x001fe40004000000 */
[----:B------:R-:W-:-:S03]  /*48770*/  @!P2 FSEL R6, R6, -QNAN , !P0 ;  /* 0xfff800000606a808 */ /* 0x000fc60004000000 */
[----:B------:R-:W-:Y:S01]  /*48780*/  IMAD.MOV.U32 R2, RZ, RZ, R9 ;  /* 0x000000ffff027224 */ /* 0x000fe200078e0009 */
[----:B------:R-:W-:-:S07]  /*48790*/  MOV R3, R6 ;  /* 0x0000000600037202 */ /* 0x000fce0000000f00 */
.L_x_4099:
[----:B------:R-:W-:Y:S05]  /*487a0*/  BSYNC.RECONVERGENT B1 ;  /* 0x0000000000017941 */ /* 0x000fea0003800200 */
.L_x_4098:
[----:B------:R-:W0:Y:S01]  /*487b0*/  DADD R6, R10, R4 ;  /* 0x000000000a067229 */ /* 0x000e220000000004 */
[----:B------:R-:W-:Y:S01]  /*487c0*/  BSSY.RECONVERGENT B1, `(.L_x_4101) ;  /* 0x0000016000017945 */ /* 0x000fe20003800200 */
[----:B0-----:R-:W-:-:S04]  /*487d0*/  LOP3.LUT R6, R7, 0x7ff00000, RZ, 0xc0, !PT ;  /* 0x7ff0000007067812 */ /* 0x001fc800078ec0ff */
[----:B------:R-:W-:-:S13]  /*487e0*/  ISETP.NE.AND P0, PT, R6, 0x7ff00000, PT ;  /* 0x7ff000000600780c */ /* 0x000fda0003f05270 */
[----:B------:R-:W-:Y:S05]  /*487f0*/  @P0 BRA `(.L_x_4102) ;  /* 0x0000000000480947 */ /* 0x000fea0003800000 */
[----:B------:R-:W0:-:S15]  /*48800*/  DSETP.NAN.AND P0, PT, R4, R4, PT ;  /* 0x000000040400722a */ /* 0x000e1e0003f08000 */
[----:B------:R-:W-:-:S15]  /*48810*/  NOP ;  /* 0x0000000000007918 */ /* 0x000fde0000000000 */
[----:B------:R-:W-:-:S15]  /*48820*/  NOP ;  /* 0x0000000000007918 */ /* 0x000fde0000000000 */
[----:B------:R-:W-:-:S15]  /*48830*/  NOP ;  /* 0x0000000000007918 */ /* 0x000fde0000000000 */
[----:B------:R-:W-:-:S04]  /*48840*/  NOP ;  /* 0x0000000000007918 */ /* 0x000fc80000000000 */
[----:B0-----:R0:W2:Y:S02]  /*48850*/  @P0 DADD R2, R10, R4 ;  /* 0x000000000a020229 */ /* 0x0010a40000000004 */
[----:B0-2---:R-:W-:Y:S05]  /*48860*/  @P0 BRA `(.L_x_4102) ;  /* 0x00000000002c0947 */ /* 0x005fea0003800000 */
[----:B------:R-:W0:Y:S02]  /*48870*/  DSETP.NEU.AND P0, PT, |R4|, +INF , PT ;  /* 0x7ff000000400742a */ /* 0x000e240003f0d200 */
[----:B0-----:R-:W-:Y:S05]  /*48880*/  @P0 BRA `(.L_x_4102) ;  /* 0x0000000000240947 */ /* 0x001fea0003800000 */
[C---:B------:R-:W-:Y:S01]  /*48890*/  ISETP.GE.AND P0, PT, R11.reuse, RZ, PT ;  /* 0x000000ff0b00720c */ /* 0x040fe20003f06270 */
[----:B------:R-:W-:Y:S01]  /*488a0*/  IMAD.MOV.U32 R2, RZ, RZ, RZ ;  /* 0x000000ffff027224 */ /* 0x000fe200078e00ff */
[----:B------:R-:W-:Y:S02]  /*488b0*/  LOP3.LUT R0, R11, 0x7fffffff, RZ, 0xc0, !PT ;  /* 0x7fffffff0b007812 */ /* 0x000fe400078ec0ff */
[----:B------:R-:W-:Y:S02]  /*488c0*/  SEL R3, RZ, 0x7ff00000, !P0 ;  /* 0x7ff00000ff037807 */ /* 0x000fe40004000000 */
[----:B------:R-:W-:Y:S02]  /*488d0*/  ISETP.GE.AND P2, PT, R5, RZ, PT ;  /* 0x000000ff0500720c */ /* 0x000fe40003f46270 */
[----:B------:R-:W-:Y:S01]  /*488e0*/  ISETP.NE.AND P0, PT, R0, 0x3fe00000, PT ;  /* 0x3fe000000000780c */ /* 0x000fe20003f05270 */
[----:B------:R-:W-:-:S05]  /*488f0*/  VIADD R0, R3, 0x80000000 ;  /* 0x8000000003007836 */ /* 0x000fca0000000000 */
[----:B------:R-:W-:-:S05]  /*48900*/  SEL R0, R0, R3, P0 ;  /* 0x0000000300007207 */ /* 0x000fca0000000000 */
[----:B------:R-:W-:-:S07]  /*48910*/  @!P2 SEL R3, R0, R3, P1 ;  /* 0x000000030003a207 */ /* 0x000fce0000800000 */
.L_x_4102:
[----:B------:R-:W-:Y:S05]  /*48920*/  BSYNC.RECONVERGENT B1 ;  /* 0x0000000000017941 */ /* 0x000fea0003800200 */
.L_x_4101:
[----:B------:R-:W0:Y:S02]  /*48930*/  DSETP.NEU.AND P0, PT, R4, 1, PT ;  /* 0x3ff000000400742a */ /* 0x000e240003f0d000 */
[----:B0-----:R-:W-:Y:S02]  /*48940*/  FSEL R2, R2, RZ, P0 ;  /* 0x000000ff02027208 */ /* 0x001fe40000000000 */
[----:B------:R-:W-:-:S15]  /*48950*/  FSEL R3, R3, 1.875, P0 ;  /* 0x3ff0000003037808 */ /* 0x000fde0000000000 */
[----:B------:R-:W-:-:S15]  /*48960*/  NOP ;  /* 0x0000000000007918 */ /* 0x000fde0000000000 */
[----:B------:R-:W-:-:S15]  /*48970*/  NOP ;  /* 0x0000000000007918 */ /* 0x000fde0000000000 */
[----:B------:R-:W-:-:S15]  /*48980*/  NOP ;  /* 0x0000000000007918 */ /* 0x000fde0000000000 */
[----:B-1----:R-:W0:-:S15]  /*48990*/  DMUL R14, R14, R2 ;  /* 0x000000020e0e7228 */ /* 0x002e1e0000000000 */
[----:B------:R-:W-:-:S15]  /*489a0*/  NOP ;  /* 0x0000000000007918 */ /* 0x000fde0000000000 */
[----:B------:R-:W-:-:S15]  /*489b0*/  NOP ;  /* 0x0000000000007918 */ /* 0x000fde0000000000 */
[----:B------:R-:W-:-:S15]  /*489c0*/  NOP ;  /* 0x0000000000007918 */ /* 0x000fde0000000000 */
[----:B------:R-:W-:-:S04]  /*489d0*/  NOP ;  /* 0x0000000000007918 */ /* 0x000fc80000000000 */
[----:B0-----:R3:W4:Y:S02]  /*489e0*/  DMUL R20, R14, R24 ;  /* 0x000000180e147228 */ /* 0x0017240000000000 */
[----:B---34-:R-:W-:Y:S05]  /*489f0*/  BRA `(.L_x_4082) ;  /* 0x0000002400047947 */ /* 0x018fea0003800000 */
.L_x_4093:
[----:B------:R-:W0:Y:S01]  /*48a00*/  MUFU.RCP64H R3, R19 ;  /* 0x0000001300037308 */ /* 0x000e220000001800 */
[----:B------:R-:W-:Y:S01]  /*48a10*/  MOV R2, 0x1 ;  /* 0x0000000100027802 */ /* 0x000fe20000000f00 */
[----:B------:R-:W-:Y:S01]  /*48a20*/  UMOV UR4, 0xb9800000 ;  /* 0xb980000000047882 */ /* 0x000fe20000000000 */
[----:B------:R-:W-:Y:S01]  /*48a30*/  UMOV UR5, 0x40181945 ;  /* 0x4018194500057882 */ /* 0x000fe20000000000 */
[----:B------:R-:W-:Y:S01]  /*48a40*/  BSSY.RECONVERGENT B2, `(.L_x_4103) ;  /* 0x0000039000027945 */ /* 0x000fe20003800200 */
[----:B------:R-:W-:-:S15]  /*48a50*/  DADD R14, R14, -UR4 ;  /* 0x800000040e0e7e29 */ /* 0x000fde0008000000 */
        /* <DEDUP_REMOVED lines=19> */
[----:B0-----:R-:W-:-:S15]  /*48b90*/  DFMA R2, -R18, R4, 1 ;  /* 0x3ff000001202742b */ /* 0x001fde0000000104 */
[----:B------:R-:W-:-:S15]  /*48ba0*/  NOP ;  /* 0x0000000000007918 */ /* 0x000fde0000000000 */
[----:B------:R-:W-:-:S15]  /*48bb0*/  NOP ;  /* 0x0000000000007918 */ /* 0x000fde0000000000 */
[----:B------:R-:W-:-:S15]  /*48bc0*/  NOP ;  /* 0x0000000000007918 */ /* 0x000fde0000000000 */
[----:B------:R-:W-:-:S04]  /*48bd0*/  NOP ;  /* 0x0000000000007918 */ /* 0x000fc80000000000 */
[----:B------:R-:W0:Y:S02]  /*48be0*/  DADD R6, R14, 0.5 ;  /* 0x3fe000000e067429 */ /* 0x000e240000000000 */
        /* <DEDUP_REMOVED lines=28> */
[----:B------:R-:W-:Y:S01]  /*48db0*/  MOV R2, R4 ;  /* 0x0000000400027202 */ /* 0x000fe20000000f00 */
[----:B------:R-:W-:-:S07]  /*48dc0*/  IMAD.MOV.U32 R3, RZ, RZ, R5 ;  /* 0x000000ffff037224 */ /* 0x000fce00078e0005 */
.L_x_4104:
[----:B------:R-:W-:Y:S05]  /*48dd0*/  BSYNC.RECONVERGENT B2 ;  /* 0x0000000000027941 */ /* 0x000fea0003800200 */
.L_x_4103:
[C---:B------:R-:W-:Y:S01]  /*48de0*/  FSETP.GEU.FTZ.AND P0, PT, R3.reuse, 1.7916666269302368164, PT ;  /* 0x3fe555550300780b */ /* 0x040fe20003f1e000 */
[----:B------:R-:W-:Y:S01]  /*48df0*/  BSSY.RECONVERGENT B2, `(.L_x_4105) ;  /* 0x0000148000027945 */ /* 0x000fe20003800200 */
[----:B------:R-:W-:-:S04]  /*48e00*/  FSETP.GT.FTZ.AND P1, PT, R3, -1.6999999284744262695, PT ;  /* 0xbfd999990300780b */ /* 0x000fc80003f34000 */
[----:B------:R-:W-:-:S13]  /*48e10*/  PLOP3.LUT P0, PT, P0, P1, PT, 0xf2, 0x2f ;  /* 0x00000000002f781c */ /* 0x000fda0000703e72 */
[----:B------:R-:W-:Y:S05]  /*48e20*/  @P0 BRA `(.L_x_4106) ;  /* 0x0000000800100947 */ /* 0x000fea0003800000 */
[----:B------:R-:W0:Y:S01]  /*48e30*/  DADD R14, R2, 2 ;  /* 0x40000000020e7429 */ /* 0x000e220000000000 */
[----:B------:R-:W-:Y:S01]  /*48e40*/  IMAD.MOV.U32 R4, RZ, RZ, 0x1 ;  /* 0x00000001ff047424 */ /* 0x000fe200078e00ff */
[----:B0-----:R-:W0:Y:S01]  /*48e50*/  MUFU.RCP64H R5, R15 ;  /* 0x0000000f00057308 */ /* 0x001e220000001800 */
        /* <DEDUP_REMOVED lines=50> */
.L_x_4108:
[----:B------:R-:W-:Y:S05]  /*49180*/  BSYNC.RECONVERGENT B4 ;  /* 0x0000000000047941 */ /* 0x000fea0003800200 */
.L_x_4107:
        /* <DEDUP_REMOVED lines=78> */
.L_x_4106:
[----:B------:R-:W0:Y:S01]  /*49670*/  DADD R4, R2, 1 ;  /* 0x3ff0000002047429 */ /* 0x000e220000000000 */
        /* <DEDUP_REMOVED lines=185> */
.L_x_4110:
[----:B------:R-:W-:Y:S01]  /*4a210*/  MOV R4, 0x0 ;  /* 0x0000000000047802 */ /* 0x000fe20000000f00 */
[----:B------:R-:W-:Y:S01]  /*4a220*/  IMAD.MOV.U32 R5, RZ, RZ, 0x7ff00000 ;  /* 0x7ff00000ff057424 */ /* 0x000fe200078e00ff */
[----:B------:R-:W-:-:S05]  /*4a230*/  LOP3.LUT P0, RZ, R7, 0x7fffffff, RZ, 0xc0, !PT ;  /* 0x7fffffff07ff7812 */ /* 0x000fca000780c0ff */
[----:B------:R-:W0:Y:S02]  /*4a240*/  DFMA R6, R6, R4, +INF ;  /* 0x7ff000000606742b */ /* 0x000e240000000004 */
[----:B0-----:R-:W-:Y:S02]  /*4a250*/  FSEL R14, R6, RZ, P0 ;  /* 0x000000ff060e7208 */ /* 0x001fe40000000000 */
[----:B------:R-:W-:-:S07]  /*4a260*/  FSEL R15, R7, -QNAN , P0 ;  /* 0xfff00000070f7808 */ /* 0x000fce0000000000 */
.L_x_4109:
[----:B------:R-:W-:Y:S05]  /*4a270*/  BSYNC.RECONVERGENT B2 ;  /* 0x0000000000027941 */ /* 0x000fea0003800200 */
.L_x_4105:
[----:B------:R-:W0:Y:S01]  /*4a280*/  MUFU.RCP64H R5, R19 ;  /* 0x0000001300057308 */ /* 0x000e220000001800 */
[----:B------:R-:W-:Y:S01]  /*4a290*/  IMAD.MOV.U32 R4, RZ, RZ, 0x1 ;  /* 0x00000001ff047424 */ /* 0x000fe200078e00ff */
[----:B------:R-:W-:Y:S01]  /*4a2a0*/  UMOV UR4, 0xb9800000 ;  /* 0xb980000000047882 */ /* 0x000fe20000000000 */
[----:B------:R-:W-:Y:S01]  /*4a2b0*/  UMOV UR5, 0x40161945 ;  /* 0x4016194500057882 */ /* 0x000fe20000000000 */
[----:B------:R-:W-:Y:S01]  /*4a2c0*/  BSSY.RECONVERGENT B2, `(.L_x_4111) ;  /* 0x0000038000027945 */ /* 0x000fe20003800200 */
[----:B------:R-:W1:Y:S02]  /*4a2d0*/  DMUL R8, R12, -UR4 ;  /* 0x800000040c087c28 */ /* 0x000e640008000000 */
[----:B-1----:R-:W-:-:S15]  /*4a2e0*/  FSETP.GEU.AND P1, PT, |R9|, 6.5827683646048100446e-37, PT ;  /* 0x036000000900780b */ /* 0x002fde0003f2e200 */
        /* <DEDUP_REMOVED lines=45> */
[----:B------:R0:W1:Y:S02]  /*4a5c0*/  DADD R2, R14, -R2 ;  /* 0x000000000e027229 */ /* 0x0000640000000802 */
[----:B01----:R-:W-:Y:S05]  /*4a5d0*/  @P0 BRA P1, `(.L_x_4112) ;  /* 0x0000000000180947 */ /* 0x003fea0000800000 */
[----:B------:R-:W-:Y:S01]  /*4a5e0*/  MOV R6, R8 ;  /* 0x0000000800067202 */ /* 0x000fe20000000f00 */
[----:B------:R-:W-:Y:S01]  /*4a5f0*/  IMAD.MOV.U32 R7, RZ, RZ, R9 ;  /* 0x000000ffff077224 */ /* 0x000fe200078e0009 */
[----:B------:R-:W-:Y:S01]  /*4a600*/  MOV R5, R19 ;  /* 0x0000001300057202 */ /* 0x000fe20000000f00 */
[----:B------:R-:W-:Y:S01]  /*4a610*/  IMAD.MOV.U32 R4, RZ, RZ, R18 ;  /* 0x000000ffff047224 */ /* 0x000fe200078e0012 */
[----:B------:R-:W-:-:S07]  /*4a620*/  MOV R0, 0x4a640 ;  /* 0x0004a64000007802 */ /* 0x000fce0000000f00 */
[----:B------:R-:W-:Y:S05]  /*4a630*/  CALL.REL.NOINC `($__internal_13_$__cuda_sm20_div_rn_f64_full) ;  /* 0x0000061000f87944 */ /* 0x000fea0003c00000 */
.L_x_4112:
[----:B------:R-:W-:Y:S05]  /*4a640*/  BSYNC.RECONVERGENT B2 ;  /* 0x0000000000027941 */ /* 0x000fea0003800200 */
.L_x_4111:
[----:B------:R-:W-:Y:S01]  /*4a650*/  IMAD.MOV.U32 R8, RZ, RZ, 0x652b82fe ;  /* 0x652b82feff087424 */ /* 0x000fe200078e00ff */
[----:B------:R-:W0:Y:S01]  /*4a660*/  DFMA R6, R10, R2, R4 ;  /* 0x000000020a06722b */ /* 0x000e220000000004 */
[----:B------:R-:W-:Y:S01]  /*4a670*/  IMAD.MOV.U32 R9, RZ, RZ, 0x3ff71547 ;  /* 0x3ff71547ff097424 */ /* 0x000fe200078e00ff */
[----:B------:R-:W-:Y:S01]  /*4a680*/  UMOV UR4, 0xfefa39ef ;  /* 0xfefa39ef00047882 */ /* 0x000fe20000000000 */
[----:B------:R-:W-:Y:S01]  /*4a690*/  UMOV UR5, 0x3fe62e42 ;  /* 0x3fe62e4200057882 */ /* 0x000fe20000000000 */
        /* <DEDUP_REMOVED lines=117> */
.L_x_4114:
[----:B------:R-:W-:Y:S05]  /*4adf0*/  BSYNC.RECONVERGENT B1 ;  /* 0x0000000000017941 */ /* 0x000fea0003800200 */
.L_x_4113:
[----:B-1----:R1:W2:Y:S02]  /*4ae00*/  DMUL R20, R20, R24 ;  /* 0x0000001814147228 */ /* 0x0022a40000000000 */
.L_x_4082:
[----:B------:R-:W-:Y:S05]  /*4ae10*/  BSYNC.RECONVERGENT B0 ;  /* 0x0000000000007941 */ /* 0x000fea0003800200 */
.L_x_4066:
[----:B--2---:R-:W2:Y:S01]  /*4ae20*/  DSETP.NEU.AND P0, PT, R20, RZ, PT ;  /* 0x000000ff1400722a */ /* 0x004ea20003f0d000 */
[----:B0-----:R-:W-:Y:S01]  /*4ae30*/  CS2R R4, SRZ ;  /* 0x0000000000047805 */ /* 0x001fe2000001ff00 */
[----:B--2---:R-:W-:Y:S06]  /*4ae40*/  @!P0 BRA `(.L_x_3786) ;  /* 0x0000000800148947 */ /* 0x004fec0003800000 */
[----:B------:R-:W-:Y:S01]  /*4ae50*/  BSSY.RECONVERGENT B0, `(.L_x_4115) ;  /* 0x0000051000007945 */ /* 0x000fe20003800200 */
[----:B------:R-:W-:Y:S01]  /*4ae60*/  IMAD.MOV.U32 R22, RZ, RZ, RZ ;  /* 0x000000ffff167224 */ /* 0x000fe200078e00ff */
[----:B------:R-:W-:Y:S01]  /*4ae70*/  MOV R3, 0x3ff00000 ;  /* 0x3ff0000000037802 */ /* 0x000fe20000000f00 */
[----:B------:R-:W-:Y:S01]  /*4ae80*/  IMAD.MOV.U32 R2, RZ, RZ, 0x0 ;  /* 0x00000000ff027424 */ /* 0x000fe200078e00ff */
[----:B------:R-:W-:Y:S01]  /*4ae90*/  MOV R18, 0x0 ;  /* 0x0000000000127802 */ /* 0x000fe20000000f00 */
[----:B------:R-:W-:Y:S02]  /*4aea0*/  IMAD.MOV.U32 R14, RZ, RZ, R10 ;  /* 0x000000ffff0e7224 */ /* 0x000fe400078e000a */
[----:B------:R-:W-:Y:S02]  /*4aeb0*/  IMAD.MOV.U32 R15, RZ, RZ, R11 ;  /* 0x000000ffff0f7224 */ /* 0x000fe400078e000b */
[----:B------:R-:W-:-:S07]  /*4aec0*/  IMAD.MOV.U32 R19, RZ, RZ, 0x3ff00000 ;  /* 0x3ff00000ff137424 */ /* 0x000fce00078e00ff */
.L_x_4118:
        /* <DEDUP_REMOVED lines=52> */
[----:B-1----:R-:W-:Y:S05]  /*4b210*/  CALL.REL.NOINC `($__internal_13_$__cuda_sm20_div_rn_f64_full) ;  /* 0x0000060800007944 */ /* 0x002fea0003c00000 */
.L_x_4117:
[----:B------:R-:W-:Y:S05]  /*4b220*/  BSYNC.RECONVERGENT B2 ;  /* 0x0000000000027941 */ /* 0x000fea0003800200 */
.L_x_4116:
[C---:B------:R-:W-:Y:S01]  /*4b230*/  ISETP.GE.U32.AND P0, PT, R22.reuse, 0x7cf, PT ;  /* 0x000007cf1600780c */ /* 0x040fe20003f06070 */
[----:B------:R-:W0:Y:S01]  /*4b240*/  DMUL R2, R4, R2 ;  /* 0x0000000204027228 */ /* 0x000e220000000000 */
[----:B------:R-:W-:-:S15]  /*4b250*/  VIADD R22, R22, 0x1 ;  /* 0x0000000116167836 */ /* 0x000fde0000000000 */
[----:B------:R-:W-:-:S15]  /*4b260*/  NOP ;  /* 0x0000000000007918 */ /* 0x000fde0000000000 */
[----:B------:R-:W-:-:S15]  /*4b270*/  NOP ;  /* 0x0000000000007918 */ /* 0x000fde0000000000 */
[----:B------:R-:W-:-:S15]  /*4b280*/  NOP ;  /* 0x0000000000007918 */ /* 0x000fde0000000000 */
[----:B------:R-:W-:-:S03]  /*4b290*/  NOP ;  /* 0x0000000000007918 */ /* 0x000fc60000000000 */
[----:B0-----:R-:W0:-:S15]  /*4b2a0*/  DADD R18, R2, R18 ;  /* 0x0000000002127229 */ /* 0x001e1e0000000012 */
[----:B------:R-:W-:-:S15]  /*4b2b0*/  NOP ;  /* 0x0000000000007918 */ /* 0x000fde0000000000 */
[----:B------:R-:W-:-:S15]  /*4b2c0*/  NOP ;  /* 0x0000000000007918 */ /* 0x000fde0000000000 */
[----:B------:R-:W-:-:S15]  /*4b2d0*/  NOP ;  /* 0x0000000000007918 */ /* 0x000fde0000000000 */
[----:B------:R-:W-:-:S04]  /*4b2e0*/  NOP ;  /* 0x0000000000007918 */ /* 0x000fc80000000000 */
[----:B0-----:R-:W0:-:S15]  /*4b2f0*/  DMUL R4, R18, 1.1102230246251565404e-16 ;  /* 0x3ca0000012047828 */ /* 0x001e1e0000000000 */
[----:B------:R-:W-:-:S15]  /*4b300*/  NOP ;  /* 0x0000000000007918 */ /* 0x000fde0000000000 */
[----:B------:R-:W-:-:S15]  /*4b310*/  NOP ;  /* 0x0000000000007918 */ /* 0x000fde0000000000 */
[----:B------:R-:W-:-:S15]  /*4b320*/  NOP ;  /* 0x0000000000007918 */ /* 0x000fde0000000000 */
[----:B------:R-:W-:-:S04]  /*4b330*/  NOP ;  /* 0x0000000000007918 */ /* 0x000fc80000000000 */
[----:B0-----:R-:W0:Y:S02]  /*4b340*/  DSETP.GTU.AND P1, PT, R2, R4, PT ;  /* 0x000000040200722a */ /* 0x001e240003f2c000 */
[----:B0-----:R-:W-:Y:S05]  /*4b350*/  @!P0 BRA P1, `(.L_x_4118) ;  /* 0xfffffff800dc8947 */ /* 0x001fea000083ffff */
[----:B------:R-:W-:Y:S05]  /*4b360*/  BSYNC.RECONVERGENT B0 ;  /* 0x0000000000007941 */ /* 0x000fea0003800200 */
.L_x_4115:
[----:B------:R-:W0:Y:S01]  /*4b370*/  MUFU.RCP64H R3, R11 ;  /* 0x0000000b00037308 */ /* 0x000e220000001800 */
[----:B------:R-:W-:Y:S01]  /*4b380*/  IMAD.MOV.U32 R2, RZ, RZ, 0x1 ;  /* 0x00000001ff027424 */ /* 0x000fe200078e00ff */
[----:B------:R-:W2:Y:S02]  /*4b390*/  DMUL R6, R18, R20 ;  /* 0x0000001412067228 */ /* 0x000ea40000000000 */
[----:B--2---:R-:W-:-:S15]  /*4b3a0*/  FSETP.GEU.AND P1, PT, |R7|, 6.5827683646048100446e-37, PT ;  /* 0x036000000700780b */ /* 0x004fde0003f2e200 */
        /* <DEDUP_REMOVED lines=46> */
[----:B-1----:R-:W-:Y:S05]  /*4b690*/  CALL.REL.NOINC `($__internal_13_$__cuda_sm20_div_rn_f64_full) ;  /* 0x0000060000e07944 */ /* 0x002fea0003c00000 */
.L_x_3786:
[----:B------:R-:W-:Y:S05]  /*4b6a0*/  BSYNC.RECONVERGENT B3 ;  /* 0x0000000000037941 */ /* 0x000fea0003800200 */
.L_x_3785:
[----:B------:R-:W-:Y:S01]  /*4b6b0*/  IMAD.MOV.U32 R2, RZ, RZ, R47 ;  /* 0x000000ffff027224 */ /* 0x000fe200078e002f */
[----:B------:R-:W-:-:S04]  /*4b6c0*/  MOV R3, 0x0 ;  /* 0x0000000000037802 */ /* 0x000fc80000000f00 */
[----:B-1----:R-:W-:Y:S05]  /*4b6d0*/  RET.REL.NODEC R2 `(_ZN2at6native18elementwise_kernelILi128ELi4EZNS0_15gpu_kernel_implIN48_GLOBAL__N__08322988_15_IGammaKernel_cu_cb51a28d10CalcIgammaIdEEEEvRNS_18TensorIteratorBaseERKT_EUliE_EEviT1_) ;  /* 0xfffffb4802487950 */ /* 0x002fea0003c3ffff */
        .type           $_ZN2at6native18elementwise_kernelILi128ELi4EZNS0_15gpu_kernel_implIN48_GLOBAL__N__08322988_15_IGammaKernel_cu_cb51a28d10CalcIgammaIdEEEEvRNS_18TensorIteratorBaseERKT_EUliE_EEviT1_$_ZN46_INTERNAL_08322988_15_IGammaKernel_cu_cb51a28d48_GLOBAL__N__08322988_15_IGammaKernel_cu_cb51a28d12calc_igammacIdEET_S2_S2_,@function
        .size           $_ZN2at6native18elementwise_kernelILi128ELi4EZNS0_15gpu_kernel_implIN48_GLOBAL__N__08322988_15_IGammaKernel_cu_cb51a28d10CalcIgammaIdEEEEvRNS_18TensorIteratorBaseERKT_EUliE_EEviT1_$_ZN46_INTERNAL_08322988_15_IGammaKernel_cu_cb51a28d48_GLOBAL__N__08322988_15_IGammaKernel_cu_cb51a28d12calc_igammacIdEET_S2_S2_,($__internal_12_$__cuda_sm20_dblrcp_rn_slowpath_v3 - $_ZN2at6native18elementwise_kernelILi128ELi4EZNS0_15gpu_kernel_implIN48_GLOBAL__N__08322988_15_IGammaKernel_cu_cb51a28d10CalcIgammaIdEEEEvRNS_18TensorIteratorBaseERKT_EUliE_EEviT1_$_ZN46_INTERNAL_08322988_15_IGammaKernel_cu_cb51a28d48_GLOBAL__N__08322988_15_IGammaKernel_cu_cb51a28d12calc_igammacIdEET_S2_S2_)
$_ZN2at6native18elementwise_kernelILi128ELi4EZNS0_15gpu_kernel_implIN48_GLOBAL__N__08322988_15_IGammaKernel_cu_cb51a28d10CalcIgammaIdEEEEvRNS_18TensorIteratorBaseERKT_EUliE_EEviT1_$_ZN46_INTERNAL_08322988_15_IGammaKernel_cu_cb51a28d48_GLOBAL__N__08322988_15_IGammaKernel_cu_cb51a28d12calc_igammacIdEET_S2_S2_:
        /* <DEDUP_REMOVED lines=9> */
[----:B------:R-:W0:Y:S01]  /*4b770*/  DSETP.MIN.AND P0, P1, R12, R10, PT ;  /* 0x0000000a0c00722a */ /* 0x000e220003900000 */
[----:B------:R-:W-:Y:S01]  /*4b780*/  IMAD.MOV.U32 R23, RZ, RZ, 0x7ff80000 ;  /* 0x7ff80000ff177424 */ /* 0x000fe200078e00ff */
[----:B0-----:R-:W-:Y:S01]  /*4b790*/  FSEL R7, R0, R5, P0 ;  /* 0x0000000500077208 */ /* 0x001fe20000000000 */
[----:B------:R-:W-:Y:S01]  /*4b7a0*/  IMAD.MOV.U32 R0, RZ, RZ, R12 ;  /* 0x000000ffff007224 */ /* 0x000fe200078e000c */
[----:B------:R-:W-:-:S04]  /*4b7b0*/  @P1 LOP3.LUT R7, R5, 0x80000, RZ, 0xfc, !PT ;  /* 0x0008000005071812 */ /* 0x000fc800078efcff */
        /* <DEDUP_REMOVED lines=8> */
[----:B0-----:R-:W-:-:S15]  /*4b840*/  @!P1 MOV R22, RZ ;  /* 0x000000ff00169202 */ /* 0x001fde0000000f00 */
[----:B------:R-:W-:-:S15]  /*4b850*/  NOP ;  /* 0x0000000000007918 */ /* 0x000fde0000000000 */
[----:B------:R-:W-:-:S15]  /*4b860*/  NOP ;  /* 0x0000000000007918 */ /* 0x000fde0000000000 */
[----:B------:R-:W-:-:S15]  /*4b870*/  NOP ;  /* 0x0000000000007918 */ /* 0x000fde0000000000 */
[----:B------:R-:W-:-:S02]  /*4b880*/  NOP ;  /* 0x0000000000007918 */ /* 0x000fc40000000000 */
[----:B------:R-:W0:Y:S02]  /*4b890*/  @!P1 DSETP.GT.AND P0, PT, R10, RZ, PT ;  /* 0x000000ff0a00922a */ /* 0x000e240003f04000 */
[----:B0-----:R-:W-:Y:S01]  /*4b8a0*/  @!P1 FSEL R23, RZ, +QNAN , P0 ;  /* 0x7ff80000ff179808 */ /* 0x001fe20000000000 */
[----:B------:R-:W-:Y:S06]  /*4b8b0*/  @!P1 BRA `(.L_x_4120) ;  /* 0x000005f800b89947 */ /* 0x000fec0003800000 */
[----:B------:R-:W0:Y:S01]  /*4b8c0*/  DSETP.NEU.AND P0, PT, R10, RZ, PT ;  /* 0x000000ff0a00722a */ /* 0x000e220003f0d000 */
[----:B------:R-:W-:Y:S02]  /*4b8d0*/  IMAD.MOV.U32 R22, RZ, RZ, 0x0 ;  /* 0x00000000ff167424 */ /* 0x000fe400078e00ff */
[----:B------:R-:W-:Y:S01]  /*4b8e0*/  IMAD.MOV.U32 R23, RZ, RZ, 0x3ff00000 ;  /* 0x3ff00000ff177424 */ /* 0x000fe200078e00ff */
[----:B0-----:R-:W-:Y:S06]  /*4b8f0*/  @!P0 BRA `(.L_x_4120) ;  /* 0x000005f800a88947 */ /* 0x001fec0003800000 */
[----:B------:R-:W0:Y:S01]  /*4b900*/  DSETP.NEU.AND P1, PT, |R12|, +INF , PT ;  /* 0x7ff000000c00742a */ /* 0x000e220003f2d200 */
[----:B------:R-:W-:Y:S02]  /*4b910*/  CS2R R22, SRZ ;  /* 0x0000000000167805 */ /* 0x000fe4000001ff00 */
[----:B0-----:R-:W-:Y:S01]  /*4b920*/  @!P1 MOV R0, 0x3ff00000 ;  /* 0x3ff0000000009802 */ /* 0x001fe20000000f00 */
[----:B------:R-:W-:-:S15]  /*4b930*/  @!P1 IMAD.MOV.U32 R22, RZ, RZ, RZ ;  /* 0x000000ffff169224 */ /* 0x000fde00078e00ff */
[----:B------:R-:W-:-:S15]  /*4b940*/  NOP ;  /* 0x0000000000007918 */ /* 0x000fde0000000000 */
[----:B------:R-:W-:-:S15]  /*4b950*/  NOP ;  /* 0x0000000000007918 */ /* 0x000fde0000000000 */
[----:B------:R-:W-:-:S15]  /*4b960*/  NOP ;  /* 0x0000000000007918 */ /* 0x000fde0000000000 */
[----:B------:R-:W0:Y:S02]  /*4b970*/  @!P1 DSETP.NEU.AND P0, PT, |R10|, +INF , PT ;  /* 0x7ff000000a00942a */ /* 0x000e240003f0d200 */
[----:B0-----:R-:W-:Y:S01]  /*4b980*/  @!P1 FSEL R23, R0, +QNAN , P0 ;  /* 0x7ff8000000179808 */ /* 0x001fe20000000000 */
[----:B------:R-:W-:Y:S06]  /*4b990*/  @!P1 BRA `(.L_x_4120) ;  /* 0x000005f800809947 */ /* 0x000fec0003800000 */
[----:B------:R-:W0:Y:S02]  /*4b9a0*/  DSETP.NEU.AND P0, PT, |R10|, +INF , PT ;  /* 0x7ff000000a00742a */ /* 0x000e240003f0d200 */
[----:B0-----:R-:W-:Y:S05]  /*4b9b0*/  @!P0 BRA `(.L_x_4120) ;  /* 0x000005f800788947 */ /* 0x001fea0003800000 */
        /* <DEDUP_REMOVED lines=63> */
.L_x_4122:
[----:B------:R-:W-:Y:S05]  /*4bdb0*/  BSYNC.RECONVERGENT B2 ;  /* 0x0000000000027941 */ /* 0x000fea0003800200 */
.L_x_4121:
[----:B------:R-:W-:Y:S01]  /*4bdc0*/  UMOV UR4, 0x33333333 ;  /* 0x3333333300047882 */ /* 0x000fe20000000000 */
[----:B------:R-:W-:Y:S01]  /*4bdd0*/  UMOV UR5, 0x3fd33333 ;  /* 0x3fd3333300057882 */ /* 0x000fe20000000000 */
[----:B------:R-:W-:Y:S01]  /*4bde0*/  VIADD R24, R1, 0x1450 ;  /* 0x0000145001187836 */ /* 0x000fe20000000000 */
        /* <DEDUP_REMOVED lines=14> */
[----:B------:R-:W-:Y:S01]  /*4bed0*/  IMAD.MOV.U32 R4, RZ, RZ, 0x55555555 ;  /* 0x55555555ff047424 */ /* 0x000fe200078e00ff */
[----:B------:R-:W-:Y:S01]  /*4bee0*/  MOV R6, 0xc901e574 ;  /* 0xc901e57400067802 */ /* 0x000fe20000000f00 */
[----:B------:R-:W-:Y:S01]  /*4bef0*/  IMAD.MOV.U32 R5, RZ, RZ, 0x3fb55555 ;  /* 0x3fb55555ff057424 */ /* 0x000fe200078e00ff */
[----:B------:R-:W-:Y:S01]  /*4bf00*/  MOV R9, 0x3f52f684 ;  /* 0x3f52f68400097802 */ /* 0x000fe20000000f00 */
[----:B------:R-:W-:Y:S01]  /*4bf10*/  IMAD.MOV.U32 R7, RZ, RZ, -0x4071a8c6 ;  /* 0xbf8e573aff077424 */ /* 0x000fe200078e00ff */
[----:B------:R0:W-:Y:S01]  /*4bf20*/  STL.64 [R1+0x1450], R2 ;  /* 0x0014500201007387 */ /* 0x0001e20000100a00 */
[----:B------:R-:W-:Y:S01]  /*4bf30*/  IMAD.MOV.U32 R8, RZ, RZ, -0x425ed098 ;  /* 0xbda12f68ff087424 */ /* 0x000fe200078e00ff */
[----:B------:R-:W-:Y:S01]  /*4bf40*/  MOV R20, 0xfec7273b ;  /* 0xfec7273b00147802 */ /* 0x000fe20000000f00 */
[----:B------:R-:W-:Y:S01]  /*4bf50*/  IMAD.MOV.U32 R18, RZ, RZ, -0x5aa938cc ;  /* 0xa556c734ff127424 */ /* 0x000fe200078e00ff */
        /* <DEDUP_REMOVED lines=8> */
[----:B0-----:R-:W-:Y:S01]  /*4bfe0*/  MOV R3, 0x3eabd6d2 ;  /* 0x3eabd6d200037802 */ /* 0x001fe20000000f00 */
[----:B------:R-:W-:Y:S01]  /*4bff0*/  IMAD.MOV.U32 R27, RZ, RZ, -0x413daac9 ;  /* 0xbec25537ff1b7424 */ /* 0x000fe200078e00ff */
[----:B------:R0:W-:Y:S01]  /*4c000*/  STL.64 [R1+0x1468], R8 ;  /* 0x0014680801007387 */ /* 0x0001e20000100a00 */
[----:B------:R-:W-:Y:S01]  /*4c010*/  IMAD.MOV.U32 R29, RZ, RZ, -0x4140e4de ;  /* 0xbebf1b22ff1d7424 */ /* 0x000fe200078e00ff */
[----:B------:R-:W-:Y:S01]  /*4c020*/  MOV R37, 0x409e93fe ;  /* 0x409e93fe00257802 */ /* 0x000fe20000000f00 */
[----:B------:R-:W-:Y:S01]  /*4c030*/  IMAD.MOV.U32 R2, RZ, RZ, 0x1e4b4109 ;  /* 0x1e4b4109ff027424 */ /* 0x000fe200078e00ff */
[----:B------:R3:W-:Y:S01]  /*4c040*/  STL.64 [R1+0x1470], R18 ;  /* 0x0014701201007387 */ /* 0x0007e20000100a00 */
[----:B-1----:R-:W-:Y:S01]  /*4c050*/  IMAD.MOV.U32 R4, RZ, RZ, -0x5d2fb9a4 ;  /* 0xa2d0465cff047424 */ /* 0x002fe200078e00ff */
[----:B------:R-:W-:Y:S01]  /*4c060*/  FSETP.GEU.AND P1, PT, |R11|, 6.5827683646048100446e-37, PT ;  /* 0x036000000b00780b */ /* 0x000fe20003f2e200 */
[----:B------:R-:W-:Y:S01]  /*4c070*/  IMAD.MOV.U32 R5, RZ, RZ, -0x41784a07 ;  /* 0xbe87b5f9ff057424 */ /* 0x000fe200078e00ff */
[----:B--2---:R-:W-:Y:S01]  /*4c080*/  MOV R6, 0xeb7f0d9f ;  /* 0xeb7f0d9f00067802 */ /* 0x004fe20000000f00 */
[----:B------:R-:W-:Y:S01]  /*4c090*/  IMAD.MOV.U32 R7, RZ, RZ, 0x3e3ccf5c ;  /* 0x3e3ccf5cff077424 */ /* 0x000fe200078e00ff */
[----:B------:R1:W-:Y:S01]  /*4c0a0*/  STL.64 [R1+0x1478], R20 ;  /* 0x0014781401007387 */ /* 0x0003e20000100a00 */
[----:B------:R-:W-:Y:S01]  /*4c0b0*/  IMAD.MOV.U32 R30, RZ, RZ, 0x7c7a2faa ;  /* 0x7c7a2faaff1e7424 */ /* 0x000fe200078e00ff */
[----:B0-----:R-:W-:Y:S01]  /*4c0c0*/  MOV R9, 0x3e46097d ;  /* 0x3e46097d00097802 */ /* 0x001fe20000000f00 */
[----:B------:R-:W-:Y:S01]  /*4c0d0*/  IMAD.MOV.U32 R8, RZ, RZ, 0x55c37c1c ;  /* 0x55c37c1cff087424 */ /* 0x000fe200078e00ff */
[----:B------:R0:W-:Y:S01]  /*4c0e0*/  STL.64 [R1+0x1480], R22 ;  /* 0x0014801601007387 */ /* 0x0001e20000100a00 */
[----:B------:R-:W-:Y:S01]  /*4c0f0*/  IMAD.MOV.U32 R31, RZ, RZ, -0x41cd2de7 ;  /* 0xbe32d219ff1f7424 */ /* 0x000fe200078e00ff */
[----:B---3--:R-:W-:Y:S01]  /*4c100*/  MOV R18, 0xd24d5c8a ;  /* 0xd24d5c8a00127802 */ /* 0x008fe20000000f00 */
[----:B------:R-:W-:Y:S01]  /*4c110*/  IMAD.MOV.U32 R19, RZ, RZ, 0x3e0f6e66 ;  /* 0x3e0f6e66ff137424 */ /* 0x000fe200078e00ff */
[----:B------:R2:W-:Y:S01]  /*4c120*/  STL.64 [R1+0x1488], R26 ;  /* 0x0014881a01007387 */ /* 0x0005e20000100a00 */
[----:B------:R-:W-:Y:S01]  /*4c130*/  IMAD.MOV.U32 R36, RZ, RZ, -0x706b55d6 ;  /* 0x8f94aa2aff247424 */ /* 0x000fe200078e00ff */
[----:B------:R-:W-:Y:S02]  /*4c140*/  BSSY.RECONVERGENT B2, `(.L_x_4124) ;  /* 0x0000741000027945 */ /* 0x000fe40003800200 */
[----:B------:R3:W-:Y:S01]  /*4c150*/  STL.64 [R1+0x1490], R28 ;  /* 0x0014901c01007387 */ /* 0x0007e20000100a00 */
[----:B-1----:R-:W-:Y:S01]  /*4c160*/  IMAD.MOV.U32 R20, RZ, RZ, 0x6edf2b0c ;  /* 0x6edf2b0cff147424 */ /* 0x002fe200078e00ff */
[----:B------:R-:W-:-:S02]  /*4c170*/  MOV R21, 0xbdbc0d9b ;  /* 0xbdbc0d9b00157802 */ /* 0x000fc40000000f00 */
[----:B------:R1:W-:Y:S01]  /*4c180*/  STL.64 [R1+0x1498], R2 ;  /* 0x0014980201007387 */ /* 0x0003e20000100a00 */
[----:B0-----:R-:W-:Y:S02]  /*4c190*/  IMAD.MOV.U32 R22, RZ, RZ, -0x78cbfbd8 ;  /* 0x87340428ff167424 */ /* 0x001fe400078e00ff */
[----:B------:R-:W-:Y:S01]  /*4c1a0*/  IMAD.MOV.U32 R23, RZ, RZ, -0x422ff8f6 ;  /* 0xbdd0070aff177424 */ /* 0x000fe200078e00ff */
[----:B------:R0:W-:Y:S01]  /*4c1b0*/  STL.64 [R1+0x14a0], R4 ;  /* 0x0014a00401007387 */ /* 0x0001e20000100a00 */
[----:B--2---:R-:W-:Y:S01]  /*4c1c0*/  MOV R26, 0x5c463659 ;  /* 0x5c463659001a7802 */ /* 0x004fe20000000f00 */
[----:B------:R-:W-:Y:S02]  /*4c1d0*/  IMAD.MOV.U32 R27, RZ, RZ, 0x3dbac947 ;  /* 0x3dbac947ff1b7424 */ /* 0x000fe400078e00ff */
[----:B---3--:R-:W-:Y:S01]  /*4c1e0*/  IMAD.MOV.U32 R28, RZ, RZ, 0x1fd754a ;  /* 0x01fd754aff1c7424 */ /* 0x008fe200078e00ff */
[----:B------:R-:W-:Y:S01]  /*4c1f0*/  MOV R29, 0xbd961ca7 ;  /* 0xbd961ca7001d7802 */ /* 0x000fe20000000f00 */
[----:B------:R2:W-:Y:S01]  /*4c200*/  STL.64 [R1+0x14a8], R6 ;  /* 0x0014a80601007387 */ /* 0x0005e20000100a00 */
[----:B-1----:R-:W-:-:S02]  /*4c210*/  IMAD.MOV.U32 R2, RZ, RZ, 0x8f5eec2 ;  /* 0x08f5eec2ff027424 */ /* 0x002fc400078e00ff */
[----:B------:R-:W-:Y:S01]  /*4c220*/  IMAD.MOV.U32 R3, RZ, RZ, 0x3d3ef980 ;  /* 0x3d3ef980ff037424 */ /* 0x000fe200078e00ff */
[----:B------:R1:W-:Y:S01]  /*4c230*/  STL.64 [R1+0x14b0], R8 ;  /* 0x0014b00801007387 */ /* 0x0003e20000100a00 */
[----:B0-----:R-:W-:Y:S01]  /*4c240*/  MOV R4, 0x59769d7d ;  /* 0x59769d7d00047802 */ /* 0x001fe20000000f00 */
[----:B------:R-:W-:Y:S02]  /*4c250*/  IMAD.MOV.U32 R5, RZ, RZ, 0x3d57ba07 ;  /* 0x3d57ba07ff057424 */ /* 0x000fe400078e00ff */
[----:B------:R0:W-:Y:S01]  /*4c260*/  STL.64 [R1+0x14b8], R30 ;  /* 0x0014b81e01007387 */ /* 0x0001e20000100a00 */
[----:B--2---:R-:W-:Y:S01]  /*4c270*/  IMAD.MOV.U32 R6, RZ, RZ, -0x144e6c40 ;  /* 0xebb193c0ff067424 */ /* 0x004fe200078e00ff */
[----:B------:R-:W-:Y:S02]  /*4c280*/  MOV R7, 0xbd43989b ;  /* 0xbd43989b00077802 */ /* 0x000fe40000000f00 */
[----:B------:R2:W-:Y:S01]  /*4c290*/  STL.64 [R1+0x14c0], R18 ;  /* 0x0014c01201007387 */ /* 0x0005e20000100a00 */
[----:B-1----:R-:W-:-:S03]  /*4c2a0*/  IMAD.MOV.U32 R8, RZ, RZ, -0x3bc965c4 ;  /* 0xc4369a3cff087424 */ /* 0x002fc600078e00ff */
[----:B------:R1:W-:Y:S01]  /*4c2b0*/  STL.64 [R1+0x14c8], R20 ;  /* 0x0014c81401007387 */ /* 0x0003e20000100a00 */
[----:B------:R-:W-:Y:S01]  /*4c2c0*/  IMAD.MOV.U32 R9, RZ, RZ, 0x3d20104f ;  /* 0x3d20104fff097424 */ /* 0x000fe200078e00ff */
[----:B0-----:R-:W-:Y:S02]  /*4c2d0*/  MOV R30, 0x7950ad7b ;  /* 0x7950ad7b001e7802 */ /* 0x001fe40000000f00 */
[----:B------:R0:W-:Y:S01]  /*4c2e0*/  STL.64 [R1+0x14d0], R22 ;  /* 0x0014d01601007387 */ /* 0x0001e20000100a00 */
[----:B------:R-:W-:-:S03]  /*4c2f0*/  IMAD.MOV.U32 R31, RZ, RZ, -0x433d7c02 ;  /* 0xbcc283feff1f7424 */ /* 0x000fc600078e00ff */
[----:B------:R3:W-:Y:S01]  /*4c300*/  STL.64 [R1+0x14d8], R26 ;  /* 0x0014d81a01007387 */ /* 0x0007e20000100a00 */
[----:B--2---:R-:W-:Y:S01]  /*4c310*/  IMAD.MOV.U32 R18, RZ, RZ, 0x4d71a27c ;  /* 0x4d71a27cff127424 */ /* 0x004fe200078e00ff */
[----:B------:R-:W-:Y:S02]  /*4c320*/  MOV R19, 0xbce1ca91 ;  /* 0xbce1ca9100137802 */ /* 0x000fe40000000f00 */
[----:B------:R2:W-:Y:S01]  /*4c330*/  STL.64 [R1+0x14e0], R28 ;  /* 0x0014e01c01007387 */ /* 0x0005e20000100a00 */
[----:B-1----:R-:W-:Y:S02]  /*4c340*/  IMAD.MOV.U32 R20, RZ, RZ, -0x36fe1a8c ;  /* 0xc901e574ff147424 */ /* 0x002fe400078e00ff */
[----:B------:R-:W-:Y:S01]  /*4c350*/  IMAD.MOV.U32 R21, RZ, RZ, -0x40a1a8c6 ;  /* 0xbf5e573aff157424 */ /* 0x000fe200078e00ff */
[----:B------:R1:W-:Y:S01]  /*4c360*/  STL.64 [R1+0x14e8], R2 ;  /* 0x0014e80201007387 */ /* 0x0003e20000100a00 */
[----:B0-----:R-:W-:Y:S01]  /*4c370*/  MOV R22, 0x1c71c71c ;  /* 0x1c71c71c00167802 */ /* 0x001fe20000000f00 */
[----:B------:R-:W-:-:S02]  /*4c380*/  IMAD.MOV.U32 R23, RZ, RZ, -0x40938e39 ;  /* 0xbf6c71c7ff177424 */ /* 0x000fc400078e00ff */
[----:B------:R0:W-:Y:S01]  /*4c390*/  STL.64 [R1+0x14f0], R4 ;  /* 0x0014f00401007387 */ /* 0x0001e20000100a00 */
[----:B---3--:R-:W-:Y:S01]  /*4c3a0*/  IMAD.MOV.U32 R26, RZ, RZ, 0x6b015ac0 ;  /* 0x6b015ac0ff1a7424 */ /* 0x008fe200078e00ff */
[----:B------:R-:W-:Y:S01]  /*4c3b0*/  MOV R27, 0x3f65ac05 ;  /* 0x3f65ac05001b7802 */ /* 0x000fe20000000f00 */
[----:B--2---:R-:W-:Y:S01]  /*4c3c0*/  IMAD.MOV.U32 R28, RZ, RZ, 0x6f09e723 ;  /* 0x6f09e723ff1c7424 */ /* 0x004fe200078e00ff */
[----:B------:R2:W-:Y:S01]  /*4c3d0*/  STL.64 [R1+0x14f8], R6 ;  /* 0x0014f80601007387 */ /* 0x0005e20000100a00 */
[----:B------:R-:W-:Y:S01]  /*4c3e0*/  IMAD.MOV.U32 R29, RZ, RZ, -0x40afc6b1 ;  /* 0xbf50394fff1d7424 */ /* 0x000fe200078e00ff */
[----:B-1----:R-:W-:Y:S01]  /*4c3f0*/  MOV R2, 0x40e53dbc ;  /* 0x40e53dbc00027802 */ /* 0x002fe20000000f00 */
[----:B------:R-:W-:Y:S01]  /*4c400*/  IMAD.MOV.U32 R3, RZ, RZ, 0x3f2af834 ;  /* 0x3f2af834ff037424 */ /* 0x000fe200078e00ff */
[----:B------:R1:W-:Y:S01]  /*4c410*/  STL.64 [R1+0x1500], R8 ;  /* 0x0015000801007387 */ /* 0x0003e20000100a00 */
[----:B0-----:R-:W-:Y:S01]  /*4c420*/  IMAD.MOV.U32 R4, RZ, RZ, 0x40e53dbc ;  /* 0x40e53dbcff047424 */ /* 0x001fe200078e00ff */
[----:B------:R-:W-:-:S02]  /*4c430*/  MOV R5, 0xbe9af834 ;  /* 0xbe9af83400057802 */ /* 0x000fc40000000f00 */
[----:B------:R0:W-:Y:S01]  /*4c440*/  STL.64 [R1+0x1508], R30 ;  /* 0x0015081e01007387 */ /* 0x0001e20000100a00 */
[----:B--2---:R-:W-:-:S03]  /*4c450*/  IMAD.MOV.U32 R6, RZ, RZ, -0x1761a510 ;  /* 0xe89e5af0ff067424 */ /* 0x004fc600078e00ff */
[----:B------:R2:W-:Y:S01]  /*4c460*/  STL.64 [R1+0x1510], R18 ;  /* 0x0015101201007387 */ /* 0x0005e20000100a00 */
[----:B------:R-:W-:Y:S01]  /*4c470*/  IMAD.MOV.U32 R7, RZ, RZ, -0x410d05b6 ;  /* 0xbef2fa4aff077424 */ /* 0x000fe200078e00ff */
[----:B-1----:R-:W-:Y:S01]  /*4c480*/  MOV R8, 0xabd6b83e ;  /* 0xabd6b83e00087802 */ /* 0x002fe20000000f00 */
[----:B------:R-:W-:Y:S01]  /*4c490*/  IMAD.MOV.U32 R9, RZ, RZ, 0x3ee00a9c ;  /* 0x3ee00a9cff097424 */ /* 0x000fe200078e00ff */
[----:B------:R1:W-:Y:S01]  /*4c4a0*/  STL.64 [R1+0x1518], R20 ;  /* 0x0015181401007387 */ /* 0x0003e20000100a00 */
[----:B0-----:R-:W-:Y:S01]  /*4c4b0*/  IMAD.MOV.U32 R30, RZ, RZ, -0x339d6346 ;  /* 0xcc629cbaff1e7424 */ /* 0x001fe200078e00ff */
[----:B------:R-:W-:Y:S02]  /*4c4c0*/  MOV R31, 0xbebb0bdf ;  /* 0xbebb0bdf001f7802 */ /* 0x000fe40000000f00 */
[----:B------:R0:W-:Y:S01]  /*4c4d0*/  STL.64 [R1+0x1520], R22 ;  /* 0x0015201601007387 */ /* 0x0001e20000100a00 */
[----:B--2---:R-:W-:-:S03]  /*4c4e0*/  IMAD.MOV.U32 R18, RZ, RZ, 0x30a8357c ;  /* 0x30a8357cff127424 */ /* 0x004fc600078e00ff */
[----:B------:R2:W-:Y:S01]  /*4c4f0*/  STL.64 [R1+0x1528], R26 ;  /* 0x0015281a01007387 */ /* 0x0005e20000100a00 */
[----:B------:R-:W-:-:S03]  /*4c500*/  IMAD.MOV.U32 R19, RZ, RZ, 0x3e33f592 ;  /* 0x3e33f592ff137424 */ /* 0x000fc600078e00ff */
[----:B------:R3:W-:Y:S01]  /*4c510*/  STL.64 [R1+0x1530], R28 ;  /* 0x0015301c01007387 */ /* 0x0007e20000100a00 */
[----:B-1----:R-:W-:Y:S01]  /*4c520*/  MOV R20, 0xcde3f847 ;  /* 0xcde3f84700147802 */ /* 0x002fe20000000f00 */
[----:B------:R-:W-:Y:S02]  /*4c530*/  IMAD.MOV.U32 R21, RZ, RZ, 0x3e8280f2 ;  /* 0x3e8280f2ff157424 */ /* 0x000fe400078e00ff */
[----:B------:R1:W-:Y:S01]  /*4c540*/  STL.64 [R1+0x1538], R2 ;  /* 0x0015380201007387 */ /* 0x0003e20000100a00 */
[----:B0-----:R-:W-:Y:S01]  /*4c550*/  IMAD.MOV.U32 R22, RZ, RZ, 0xcba8aee ;  /* 0x0cba8aeeff167424 */ /* 0x001fe200078e00ff */
[----:B------:R-:W-:Y:S02]  /*4c560*/  MOV R23, 0xbe6ee23d ;  /* 0xbe6ee23d00177802 */ /* 0x000fe40000000f00 */
[----:B------:R0:W-:Y:S01]  /*4c570*/  STL.64 [R1+0x1540], R4 ;  /* 0x0015400401007387 */ /* 0x0001e20000100a00 */
[----:B--2---:R-:W-:Y:S02]  /*4c580*/  IMAD.MOV.U32 R26, RZ, RZ, 0x30de114c ;  /* 0x30de114cff1a7424 */ /* 0x004fe400078e00ff */
[----:B------:R-:W-:Y:S01]  /*4c590*/  IMAD.MOV.U32 R27, RZ, RZ, 0x3e49aa7a ;  /* 0x3e49aa7aff1b7424 */ /* 0x000fe200078e00ff */
[----:B---3--:R-:W-:Y:S01]  /*4c5a0*/  MOV R28, 0xca3a377b ;  /* 0xca3a377b001c7802 */ /* 0x008fe20000000f00 */
[----:B------:R-:W-:Y:S01]  /*4c5b0*/  IMAD.MOV.U32 R29, RZ, RZ, -0x424cb605 ;  /* 0xbdb349fbff1d7424 */ /* 0x000fe200078e00ff */
[----:B------:R2:W-:Y:S01]  /*4c5c0*/  STL.64 [R1+0x1548], R6 ;  /* 0x0015480601007387 */ /* 0x0005e20000100a00 */
[----:B-1----:R-:W-:Y:S01]  /*4c5d0*/  IMAD.MOV.U32 R2, RZ, RZ, -0x3008c2a8 ;  /* 0xcff73d58ff027424 */ /* 0x002fe200078e00ff */
[----:B------:R-:W-:-:S02]  /*4c5e0*/  MOV R3, 0xbe11564e ;  /* 0xbe11564e00037802 */ /* 0x000fc40000000f00 */
[----:B------:R1:W-:Y:S01]  /*4c5f0*/  STL.64 [R1+0x1550], R8 ;  /* 0x0015500801007387 */ /* 0x0003e20000100a00 */
[----:B0-----:R-:W-:Y:S02]  /*4c600*/  IMAD.MOV.U32 R4, RZ, RZ, 0x4bf3c34e ;  /* 0x4bf3c34eff047424 */ /* 0x001fe400078e00ff */
[----:B------:R-:W-:Y:S01]  /*4c610*/  IMAD.MOV.U32 R5, RZ, RZ, 0x3dfc9b43 ;  /* 0x3dfc9b43ff057424 */ /* 0x000fe200078e00ff */
[----:B------:R0:W-:Y:S01]  /*4c620*/  STL.64 [R1+0x1558], R30 ;  /* 0x0015581e01007387 */ /* 0x0001e20000100a00 */
[----:B--2---:R-:W-:Y:S01]  /*4c630*/  MOV R6, 0x56f8ce45 ;  /* 0x56f8ce4500067802 */ /* 0x004fe20000000f00 */
[----:B------:R-:W-:Y:S02]  /*4c640*/  IMAD.MOV.U32 R7, RZ, RZ, -0x422875b0 ;  /* 0xbdd78a50ff077424 */ /* 0x000fe400078e00ff */
[----:B------:R2:W-:Y:S01]  /*4c650*/  STL.64 [R1+0x1560], R18 ;  /* 0x0015601201007387 */ /* 0x0005e20000100a00 */
[----:B-1----:R-:W-:Y:S01]  /*4c660*/  IMAD.MOV.U32 R8, RZ, RZ, -0x5b992462 ;  /* 0xa466db9eff087424 */ /* 0x002fe200078e00ff */
[----:B------:R-:W-:-:S02]  /*4c670*/  MOV R9, 0x3d3113e3 ;  /* 0x3d3113e300097802 */ /* 0x000fc40000000f00 */
[----:B------:R1:W-:Y:S01]  /*4c680*/  STL.64 [R1+0x1568], R20 ;  /* 0x0015681401007387 */ /* 0x0003e20000100a00 */
[----:B0-----:R-:W-:-:S03]  /*4c690*/  IMAD.MOV.U32 R30, RZ, RZ, -0x3aabf15e ;  /* 0xc5540ea2ff1e7424 */ /* 0x001fc600078e00ff */
[----:B------:R0:W-:Y:S01]  /*4c6a0*/  STL.64 [R1+0x1570], R22 ;  /* 0x0015701601007387 */ /* 0x0001e20000100a00 */
[----:B------:R-:W-:-:S03]  /*4c6b0*/  IMAD.MOV.U32 R31, RZ, RZ, 0x3d9f8041 ;  /* 0x3d9f8041ff1f7424 */ /* 0x000fc600078e00ff */
[----:B------:R3:W-:Y:S01]  /*4c6c0*/  STL.64 [R1+0x1578], R26 ;  /* 0x0015781a01007387 */ /* 0x0007e20000100a00 */
[----:B--2---:R-:W-:Y:S01]  /*4c6d0*/  MOV R18, 0xfab4608b ;  /* 0xfab4608b00127802 */ /* 0x004fe20000000f00 */
[----:B------:R-:W-:Y:S02]  /*4c6e0*/  IMAD.MOV.U32 R19, RZ, RZ, -0x4276330e ;  /* 0xbd89ccf2ff137424 */ /* 0x000fe400078e00ff */
[----:B------:R2:W-:Y:S01]  /*4c6f0*/  STL.64 [R1+0x1580], R28 ;  /* 0x0015801c01007387 */ /* 0x0005e20000100a00 */
[----:B-1----:R-:W-:Y:S01]  /*4c700*/  IMAD.MOV.U32 R20, RZ, RZ, 0xa10cd82 ;  /* 0x0a10cd82ff147424 */ /* 0x002fe200078e00ff */
[----:B------:R-:W-:Y:S02]  /*4c710*/  MOV R21, 0x3d651958 ;  /* 0x3d65195800157802 */ /* 0x000fe40000000f00 */
[----:B------:R1:W-:Y:S01]  /*4c720*/  STL.64 [R1+0x1588], R2 ;  /* 0x0015880201007387 */ /* 0x0003e20000100a00 */
[----:B0-----:R-:W-:Y:S02]  /*4c730*/  IMAD.MOV.U32 R22, RZ, RZ, 0x5dcd1851 ;  /* 0x5dcd1851ff167424 */ /* 0x001fe400078e00ff */
[----:B------:R-:W-:Y:S01]  /*4c740*/  IMAD.MOV.U32 R23, RZ, RZ, -0x4350c486 ;  /* 0xbcaf3b7aff177424 */ /* 0x000fe200078e00ff */
[----:B------:R0:W-:Y:S01]  /*4c750*/  STL.64 [R1+0x1590], R4 ;  /* 0x0015900401007387 */ /* 0x0001e20000100a00 */
[----:B---3--:R-:W-:Y:S01]  /*4c760*/  MOV R26, 0x448455ea ;  /* 0x448455ea001a7802 */ /* 0x008fe20000000f00 */
[----:B------:R-:W-:-:S02]  /*4c770*/  IMAD.MOV.U32 R27, RZ, RZ, -0x42d3f975 ;  /* 0xbd2c068bff1b7424 */ /* 0x000fc400078e00ff */
[----:B--2---:R-:W-:Y:S01]  /*4c780*/  IMAD.MOV.U32 R28, RZ, RZ, -0x10a3e7d9 ;  /* 0xef5c1827ff1c7424 */ /* 0x004fe200078e00ff */
[----:B------:R-:W-:Y:S01]  /*4c790*/  MOV R29, 0x3d16d8a9 ;  /* 0x3d16d8a9001d7802 */ /* 0x000fe20000000f00 */
[----:B------:R2:W-:Y:S01]  /*4c7a0*/  STL.64 [R1+0x1598], R6 ;  /* 0x0015980601007387 */ /* 0x0005e20000100a00 */
[----:B-1----:R-:W-:Y:S02]  /*4c7b0*/  IMAD.MOV.U32 R2, RZ, RZ, 0x783db2a2 ;  /* 0x783db2a2ff027424 */ /* 0x002fe400078e00ff */
[----:B------:R-:W-:Y:S01]  /*4c7c0*/  IMAD.MOV.U32 R3, RZ, RZ, -0x430d64fd ;  /* 0xbcf29b03ff037424 */ /* 0x000fe200078e00ff */
[----:B------:R1:W-:Y:S01]  /*4c7d0*/  STL.64 [R1+0x15a0], R8 ;  /* 0x0015a00801007387 */ /* 0x0003e20000100a00 */
[----:B0-----:R-:W-:Y:S01]  /*4c7e0*/  MOV R4, 0x3b990ee6 ;  /* 0x3b990ee600047802 */ /* 0x001fe20000000f00 */
[----:B------:R-:W-:Y:S02]  /*4c7f0*/  IMAD.MOV.U32 R5, RZ, RZ, 0x3f70ee64 ;  /* 0x3f70ee64ff057424 */ /* 0x000fe400078e00ff */
[----:B------:R0:W-:Y:S01]  /*4c800*/  STL.64 [R1+0x15a8], R30 ;  /* 0x0015a81e01007387 */ /* 0x0001e20000100a00 */
[----:B--2---:R-:W-:Y:S01]  /*4c810*/  IMAD.MOV.U32 R6, RZ, RZ, -0x71254b38 ;  /* 0x8edab4c8ff067424 */ /* 0x004fe200078e00ff */
[----:B------:R-:W-:-:S02]  /*4c820*/  MOV R7, 0xbf65f726 ;  /* 0xbf65f72600077802 */ /* 0x000fc40000000f00 */
[----:B------:R2:W-:Y:S01]  /*4c830*/  STL.64 [R1+0x15b0], R18 ;  /* 0x0015b01201007387 */ /* 0x0005e20000100a00 */
[----:B-1----:R-:W-:-:S03]  /*4c840*/  IMAD.MOV.U32 R8, RZ, RZ, -0x3291620 ;  /* 0xfcd6e9e0ff087424 */ /* 0x002fc600078e00ff */
[----:B------:R1:W-:Y:S01]  /*4c850*/  STL.64 [R1+0x15b8], R20 ;  /* 0x0015b81401007387 */ /* 0x0003e20000100a00 */
[----:B------:R-:W-:Y:S01]  /*4c860*/  IMAD.MOV.U32 R9, RZ, RZ, 0x3f4948b0 ;  /* 0x3f4948b0ff097424 */ /* 0x000fe200078e00ff */
[----:B0-----:R-:W-:Y:S02]  /*4c870*/  MOV R30, 0xa88f4696 ;  /* 0xa88f4696001e7802 */ /* 0x001fe40000000f00 */
[----:B------:R0:W-:Y:S01]  /*4c880*/  STL.64 [R1+0x15c0], R22 ;  /* 0x0015c01601007387 */ /* 0x0001e20000100a00 */
[----:B------:R-:W-:-:S03]  /*4c890*/  IMAD.MOV.U32 R31, RZ, RZ, 0x3ec0db20 ;  /* 0x3ec0db20ff1f7424 */ /* 0x000fc600078e00ff */
[----:B------:R3:W-:Y:S01]  /*4c8a0*/  STL.64 [R1+0x15c8], R26 ;  /* 0x0015c81a01007387 */ /* 0x0007e20000100a00 */
[----:B--2---:R-:W-:Y:S01]  /*4c8b0*/  IMAD.MOV.U32 R18, RZ, RZ, -0x55e56cd ;  /* 0xfaa1a933ff127424 */ /* 0x004fe200078e00ff */
[----:B------:R-:W-:Y:S02]  /*4c8c0*/  MOV R19, 0xbf1c253e ;  /* 0xbf1c253e00137802 */ /* 0x000fe40000000f00 */
[----:B------:R2:W-:Y:S01]  /*4c8d0*/  STL.64 [R1+0x15d0], R28 ;  /* 0x0015d01c01007387 */ /* 0x0005e20000100a00 */
[----:B-1----:R-:W-:Y:S02]  /*4c8e0*/  IMAD.MOV.U32 R20, RZ, RZ, -0x250b01ad ;  /* 0xdaf4fe53ff147424 */ /* 0x002fe400078e00ff */
[----:B------:R-:W-:Y:S01]  /*4c8f0*/  IMAD.MOV.U32 R21, RZ, RZ, 0x3f0bbf43 ;  /* 0x3f0bbf43ff157424 */ /* 0x000fe200078e00ff */
[----:B------:R1:W-:Y:S01]  /*4c900*/  STL.64 [R1+0x15d8], R2 ;  /* 0x0015d80201007387 */ /* 0x0003e20000100a00 */
[----:B0-----:R-:W-:Y:S01]  /*4c910*/  MOV R22, 0x5890f2c3 ;  /* 0x5890f2c300167802 */ /* 0x001fe20000000f00 */
[----:B------:R-:W-:-:S02]  /*4c920*/  IMAD.MOV.U32 R23, RZ, RZ, -0x41153d30 ;  /* 0xbeeac2d0ff177424 */ /* 0x000fc400078e00ff */
[----:B------:R0:W-:Y:S01]  /*4c930*/  STL.64 [R1+0x15e0], R4 ;  /* 0x0015e00401007387 */ /* 0x0001e20000100a00 */
[----:B---3--:R-:W-:Y:S01]  /*4c940*/  IMAD.MOV.U32 R26, RZ, RZ, -0x51c6eae3 ;  /* 0xae39151dff1a7424 */ /* 0x008fe200078e00ff */
[----:B------:R-:W-:Y:S01]  /*4c950*/  MOV R27, 0x3e626154 ;  /* 0x3e626154001b7802 */ /* 0x000fe20000000f00 */
[----:B--2---:R-:W-:Y:S01]  /*4c960*/  IMAD.MOV.U32 R28, RZ, RZ, 0x29663936 ;  /* 0x29663936ff1c7424 */ /* 0x004fe200078e00ff */
        /* <DEDUP_REMOVED lines=10> */
[----:B------:R-:W-:Y:S01]  /*4ca10*/  IMAD.MOV.U32 R7, RZ, RZ, -0x4213db43 ;  /* 0xbdec24bdff077424 */ /* 0x000fe200078e00ff */
[----:B-1----:R-:W-:Y:S01]  /*4ca20*/  MOV R8, 0x43a46f5d ;  /* 0x43a46f5d00087802 */ /* 0x002fe20000000f00 */
[----:B------:R-:W-:Y:S01]  /*4ca30*/  IMAD.MOV.U32 R9, RZ, RZ, -0x41b1bc8d ;  /* 0xbe4e4373ff097424 */ /* 0x000fe200078e00ff */
[----:B------:R1:W-:Y:S01]  /*4ca40*/  STL.64 [R1+0x1608], R20 ;  /* 0x0016081401007387 */ /* 0x0003e20000100a00 */
[----:B0-----:R-:W-:Y:S01]  /*4ca50*/  IMAD.MOV.U32 R30, RZ, RZ, 0x55e25360 ;  /* 0x55e25360ff1e7424 */ /* 0x001fe200078e00ff */
[----:B------:R-:W-:Y:S02]  /*4ca60*/  MOV R31, 0x3e3ac0d4 ;  /* 0x3e3ac0d4001f7802 */ /* 0x000fe40000000f00 */
[----:B------:R0:W-:Y:S01]  /*4ca70*/  STL.64 [R1+0x1610], R22 ;  /* 0x0016101601007387 */ /* 0x0001e20000100a00 */
[----:B--2---:R-:W-:-:S03]  /*4ca80*/  IMAD.MOV.U32 R18, RZ, RZ, 0x29460138 ;  /* 0x29460138ff127424 */ /* 0x004fc600078e00ff */
[----:B------:R2:W-:Y:S01]  /*4ca90*/  STL.64 [R1+0x1618], R26 ;  /* 0x0016181a01007387 */ /* 0x0005e20000100a00 */
[----:B------:R-:W-:-:S03]  /*4caa0*/  IMAD.MOV.U32 R19, RZ, RZ, -0x41e883a8 ;  /* 0xbe177c58ff137424 */ /* 0x000fc600078e00ff */
[----:B------:R3:W-:Y:S01]  /*4cab0*/  STL.64 [R1+0x1620], R28 ;  /* 0x0016201c01007387 */ /* 0x0007e20000100a00 */
[----:B-1----:R-:W-:Y:S01]  /*4cac0*/  MOV R20, 0x74f638bb ;  /* 0x74f638bb00147802 */ /* 0x002fe20000000f00 */
[----:B------:R-:W-:Y:S02]  /*4cad0*/  IMAD.MOV.U32 R21, RZ, RZ, 0x3d709627 ;  /* 0x3d709627ff157424 */ /* 0x000fe400078e00ff */
[----:B------:R1:W-:Y:S01]  /*4cae0*/  STL.64 [R1+0x1628], R2 ;  /* 0x0016280201007387 */ /* 0x0003e20000100a00 */
[----:B0-----:R-:W-:Y:S01]  /*4caf0*/  IMAD.MOV.U32 R22, RZ, RZ, 0x6c188672 ;  /* 0x6c188672ff167424 */ /* 0x001fe200078e00ff */
[----:B------:R-:W-:Y:S02]  /*4cb00*/  MOV R23, 0x3de1b105 ;  /* 0x3de1b10500177802 */ /* 0x000fe40000000f00 */
[----:B------:R0:W-:Y:S01]  /*4cb10*/  STL.64 [R1+0x1630], R4 ;  /* 0x0016300401007387 */ /* 0x0001e20000100a00 */
[----:B--2---:R-:W-:Y:S02]  /*4cb20*/  IMAD.MOV.U32 R26, RZ, RZ, -0x2439ec8f ;  /* 0xdbc61371ff1a7424 */ /* 0x004fe400078e00ff */
[----:B------:R-:W-:Y:S01]  /*4cb30*/  IMAD.MOV.U32 R27, RZ, RZ, -0x42316888 ;  /* 0xbdce9778ff1b7424 */ /* 0x000fe200078e00ff */
[----:B---3--:R-:W-:Y:S01]  /*4cb40*/  MOV R28, 0x34225759 ;  /* 0x34225759001c7802 */ /* 0x008fe20000000f00 */
[----:B------:R-:W-:Y:S01]  /*4cb50*/  IMAD.MOV.U32 R29, RZ, RZ, 0x3daa55da ;  /* 0x3daa55daff1d7424 */ /* 0x000fe200078e00ff */
        /* <DEDUP_REMOVED lines=9> */
[----:B------:R2:W-:Y:S01]  /*4cbf0*/  STL.64 [R1+0x1650], R18 ;  /* 0x0016501201007387 */ /* 0x0005e20000100a00 */
[----:B-1----:R-:W-:Y:S01]  /*4cc00*/  IMAD.MOV.U32 R8, RZ, RZ, -0x7d4ffe18 ;  /* 0x82b001e8ff087424 */ /* 0x002fe200078e00ff */
[----:B------:R-:W-:-:S02]  /*4cc10*/  MOV R9, 0xbd3be161 ;  /* 0xbd3be16100097802 */ /* 0x000fc40000000f00 */
[----:B------:R1:W-:Y:S01]  /*4cc20*/  STL.64 [R1+0x1658], R20 ;  /* 0x0016581401007387 */ /* 0x0003e20000100a00 */
[----:B0-----:R-:W-:-:S03]  /*4cc30*/  IMAD.MOV.U32 R30, RZ, RZ, 0x2a398b8f ;  /* 0x2a398b8fff1e7424 */ /* 0x001fc600078e00ff */
[----:B------:R0:W-:Y:S01]  /*4cc40*/  STL.64 [R1+0x1660], R22 ;  /* 0x0016601601007387 */ /* 0x0001e20000100a00 */
[----:B------:R-:W-:-:S03]  /*4cc50*/  IMAD.MOV.U32 R31, RZ, RZ, 0x3c75d3b4 ;  /* 0x3c75d3b4ff1f7424 */ /* 0x000fc600078e00ff */
[----:B------:R3:W-:Y:S01]  /*4cc60*/  STL.64 [R1+0x1668], R26 ;  /* 0x0016681a01007387 */ /* 0x0007e20000100a00 */
[----:B--2---:R-:W-:Y:S01]  /*4cc70*/  MOV R18, 0x637bc2b8 ;  /* 0x637bc2b800127802 */ /* 0x004fe20000000f00 */
[----:B------:R-:W-:Y:S02]  /*4cc80*/  IMAD.MOV.U32 R19, RZ, RZ, 0x3d03f2fe ;  /* 0x3d03f2feff137424 */ /* 0x000fe400078e00ff */
[----:B------:R2:W-:Y:S01]  /*4cc90*/  STL.64 [R1+0x1670], R28 ;  /* 0x0016701c01007387 */ /* 0x0005e20000100a00 */
[----:B-1----:R-:W-:Y:S01]  /*4cca0*/  IMAD.MOV.U32 R20, RZ, RZ, 0x3b34e2b6 ;  /* 0x3b34e2b6ff147424 */ /* 0x002fe200078e00ff */
[----:B------:R-:W-:Y:S02]  /*4ccb0*/  MOV R21, 0x3f4547d9 ;  /* 0x3f4547d900157802 */ /* 0x000fe40000000f00 */
[----:B------:R1:W-:Y:S01]  /*4ccc0*/  STL.64 [R1+0x1678], R2 ;  /* 0x0016780201007387 */ /* 0x0003e20000100a00 */
[----:B0-----:R-:W-:Y:S02]  /*4ccd0*/  IMAD.MOV.U32 R22, RZ, RZ, 0x465fa859 ;  /* 0x465fa859ff167424 */ /* 0x001fe400078e00ff */
[----:B------:R-:W-:Y:S01]  /*4cce0*/  IMAD.MOV.U32 R23, RZ, RZ, 0x3f2e13ce ;  /* 0x3f2e13ceff177424 */ /* 0x000fe200078e00ff */
[----:B------:R0:W-:Y:S01]  /*4ccf0*/  STL.64 [R1+0x1680], R4 ;  /* 0x0016800401007387 */ /* 0x0001e20000100a00 */
[----:B---3--:R-:W-:Y:S01]  /*4cd00*/  MOV R26, 0x88b7ca00 ;  /* 0x88b7ca00001a7802 */ /* 0x008fe20000000f00 */
[----:B------:R-:W-:-:S02]  /*4cd10*/  IMAD.MOV.U32 R27, RZ, RZ, -0x40c1404f ;  /* 0xbf3ebfb1ff1b7424 */ /* 0x000fc400078e00ff */
[----:B--2---:R-:W-:Y:S01]  /*4cd20*/  IMAD.MOV.U32 R28, RZ, RZ, 0x5bf2d984 ;  /* 0x5bf2d984ff1c7424 */ /* 0x004fe200078e00ff */
[----:B------:R-:W-:Y:S01]  /*4cd30*/  MOV R29, 0x3f318b9b ;  /* 0x3f318b9b001d7802 */ /* 0x000fe20000000f00 */
[----:B------:R2:W-:Y:S01]  /*4cd40*/  STL.64 [R1+0x1688], R6 ;  /* 0x0016880601007387 */ /* 0x0005e20000100a00 */
[----:B-1----:R-:W-:Y:S02]  /*4cd50*/  IMAD.MOV.U32 R2, RZ, RZ, -0x5d64a263 ;  /* 0xa29b5d9dff027424 */ /* 0x002fe400078e00ff */
[----:B------:R-:W-:Y:S01]  /*4cd60*/  IMAD.MOV.U32 R3, RZ, RZ, -0x40ec2d5d ;  /* 0xbf13d2a3ff037424 */ /* 0x000fe200078e00ff */
[----:B------:R1:W-:Y:S01]  /*4cd70*/  STL.64 [R1+0x1690], R8 ;  /* 0x0016900801007387 */ /* 0x0003e20000100a00 */
[----:B0-----:R-:W-:Y:S01]  /*4cd80*/  MOV R4, 0x1871f27a ;  /* 0x1871f27a00047802 */ /* 0x001fe20000000f00 */
[----:B------:R-:W-:Y:S02]  /*4cd90*/  IMAD.MOV.U32 R5, RZ, RZ, -0x416fead6 ;  /* 0xbe90152aff057424 */ /* 0x000fe400078e00ff */
[----:B------:R0:W-:Y:S01]  /*4cda0*/  STL.64 [R1+0x1698], R30 ;  /* 0x0016981e01007387 */ /* 0x0001e20000100a00 */
[----:B--2---:R-:W-:Y:S01]  /*4cdb0*/  IMAD.MOV.U32 R6, RZ, RZ, 0x62204ef4 ;  /* 0x62204ef4ff067424 */ /* 0x004fe200078e00ff */
[----:B------:R-:W-:-:S02]  /*4cdc0*/  MOV R7, 0x3ee73df4 ;  /* 0x3ee73df400077802 */ /* 0x000fc40000000f00 */
[----:B------:R2:W-:Y:S01]  /*4cdd0*/  STL.64 [R1+0x16a0], R18 ;  /* 0x0016a01201007387 */ /* 0x0005e20000100a00 */
[----:B-1----:R-:W-:-:S03]  /*4cde0*/  IMAD.MOV.U32 R8, RZ, RZ, 0x27b3f020 ;  /* 0x27b3f020ff087424 */ /* 0x002fc600078e00ff */
[----:B------:R1:W-:Y:S01]  /*4cdf0*/  STL.64 [R1+0x16a8], R20 ;  /* 0x0016a81401007387 */ /* 0x0003e20000100a00 */
[----:B------:R-:W-:Y:S01]  /*4ce00*/  IMAD.MOV.U32 R9, RZ, RZ, -0x41283291 ;  /* 0xbed7cd6fff097424 */ /* 0x000fe200078e00ff */
[----:B0-----:R-:W-:Y:S02]  /*4ce10*/  MOV R30, 0x1539310e ;  /* 0x1539310e001e7802 */ /* 0x001fe40000000f00 */
[----:B------:R0:W-:Y:S01]  /*4ce20*/  STL.64 [R1+0x16b0], R22 ;  /* 0x0016b01601007387 */ /* 0x0001e20000100a00 */
[----:B------:R-:W-:-:S03]  /*4ce30*/  IMAD.MOV.U32 R31, RZ, RZ, 0x3eb7e020 ;  /* 0x3eb7e020ff1f7424 */ /* 0x000fc600078e00ff */
        /* <DEDUP_REMOVED lines=8> */
[----:B------:R-:W-:-:S02]  /*4cec0*/  IMAD.MOV.U32 R23, RZ, RZ, 0x3e75bde8 ;  /* 0x3e75bde8ff177424 */ /* 0x000fc400078e00ff */
[----:B------:R0:W-:Y:S01]  /*4ced0*/  STL.64 [R1+0x16d0], R4 ;  /* 0x0016d00401007387 */ /* 0x0001e20000100a00 */
[----:B---3--:R-:W-:Y:S01]  /*4cee0*/  IMAD.MOV.U32 R26, RZ, RZ, -0x12e96cd9 ;  /* 0xed169327ff1a7424 */ /* 0x008fe200078e00ff */
[----:B------:R-:W-:Y:S01]  /*4cef0*/  MOV R27, 0xbe54853c ;  /* 0xbe54853c001b7802 */ /* 0x000fe20000000f00 */
[----:B--2---:R-:W-:Y:S01]  /*4cf00*/  IMAD.MOV.U32 R28, RZ, RZ, 0xdd501eb ;  /* 0x0dd501ebff1c7424 */ /* 0x004fe200078e00ff */
[----:B------:R2:W-:Y:S01]  /*4cf10*/  STL.64 [R1+0x16d8], R6 ;  /* 0x0016d80601007387 */ /* 0x0005e20000100a00 */
[----:B------:R-:W-:Y:S01]  /*4cf20*/  IMAD.MOV.U32 R29, RZ, RZ, 0x3d850c3f ;  /* 0x3d850c3fff1d7424 */ /* 0x000fe200078e00ff */
[----:B-1----:R-:W-:Y:S01]  /*4cf30*/  MOV R2, 0x39794ba9 ;  /* 0x39794ba900027802 */ /* 0x002fe20000000f00 */
[----:B------:R-:W-:Y:S01]  /*4cf40*/  IMAD.MOV.U32 R3, RZ, RZ, 0x3e21b66a ;  /* 0x3e21b66aff037424 */ /* 0x000fe200078e00ff */
[----:B------:R1:W-:Y:S01]  /*4cf50*/  STL.64 [R1+0x16e0], R8 ;  /* 0x0016e00801007387 */ /* 0x0003e20000100a00 */
[----:B0-----:R-:W-:Y:S01]  /*4cf60*/  IMAD.MOV.U32 R4, RZ, RZ, 0x3b2491f0 ;  /* 0x3b2491f0ff047424 */ /* 0x001fe200078e00ff */
[----:B------:R-:W-:-:S02]  /*4cf70*/  MOV R5, 0xbe1040c5 ;  /* 0xbe1040c500057802 */ /* 0x000fc40000000f00 */
[----:B------:R0:W-:Y:S01]  /*4cf80*/  STL.64 [R1+0x16e8], R30 ;  /* 0x0016e81e01007387 */ /* 0x0001e20000100a00 */
[----:B--2---:R-:W-:-:S03]  /*4cf90*/  IMAD.MOV.U32 R6, RZ, RZ, 0x465daec1 ;  /* 0x465daec1ff067424 */ /* 0x004fc600078e00ff */
[----:B------:R2:W-:Y:S01]  /*4cfa0*/  STL.64 [R1+0x16f0], R18 ;  /* 0x0016f01201007387 */ /* 0x0005e20000100a00 */
[----:B------:R-:W-:Y:S01]  /*4cfb0*/  IMAD.MOV.U32 R7, RZ, RZ, 0x3ded9b15 ;  /* 0x3ded9b15ff077424 */ /* 0x000fe200078e00ff */
[----:B-1----:R-:W-:Y:S01]  /*4cfc0*/  MOV R8, 0x7e1c9d1f ;  /* 0x7e1c9d1f00087802 */ /* 0x002fe20000000f00 */
[----:B------:R-:W-:Y:S01]  /*4cfd0*/  IMAD.MOV.U32 R9, RZ, RZ, -0x42f0b9fb ;  /* 0xbd0f4605ff097424 */ /* 0x000fe200078e00ff */
[----:B------:R1:W-:Y:S01]  /*4cfe0*/  STL.64 [R1+0x16f8], R20 ;  /* 0x0016f81401007387 */ /* 0x0003e20000100a00 */
[----:B0-----:R-:W-:Y:S01]  /*4cff0*/  IMAD.MOV.U32 R30, RZ, RZ, -0x26b2acc5 ;  /* 0xd94d533bff1e7424 */ /* 0x001fe200078e00ff */
[----:B------:R-:W-:Y:S02]  /*4d000*/  MOV R31, 0xbdb812d3 ;  /* 0xbdb812d3001f7802 */ /* 0x000fe40000000f00 */
[----:B------:R0:W-:Y:S01]  /*4d010*/  STL.64 [R1+0x1700], R22 ;  /* 0x0017001601007387 */ /* 0x0001e20000100a00 */
[----:B--2---:R-:W-:-:S03]  /*4d020*/  IMAD.MOV.U32 R18, RZ, RZ, -0x583e5998 ;  /* 0xa7c1a668ff127424 */ /* 0x004fc600078e00ff */
[----:B------:R2:W-:Y:S01]  /*4d030*/  STL.64 [R1+0x1708], R26 ;  /* 0x0017081a01007387 */ /* 0x0005e20000100a00 */
[----:B------:R-:W-:-:S03]  /*4d040*/  IMAD.MOV.U32 R19, RZ, RZ, 0x3da587d7 ;  /* 0x3da587d7ff137424 */ /* 0x000fc600078e00ff */
[----:B------:R3:W-:Y:S01]  /*4d050*/  STL.64 [R1+0x1710], R28 ;  /* 0x0017101c01007387 */ /* 0x0007e20000100a00 */
[----:B-1----:R-:W-:Y:S01]  /*4d060*/  MOV R20, 0xdf2eb8b6 ;  /* 0xdf2eb8b600147802 */ /* 0x002fe20000000f00 */
[----:B------:R-:W-:Y:S02]  /*4d070*/  IMAD.MOV.U32 R21, RZ, RZ, -0x427cd717 ;  /* 0xbd8328e9ff157424 */ /* 0x000fe400078e00ff */
[----:B------:R1:W-:Y:S01]  /*4d080*/  STL.64 [R1+0x1718], R2 ;  /* 0x0017180201007387 */ /* 0x0003e20000100a00 */
[----:B0-----:R-:W-:Y:S01]  /*4d090*/  IMAD.MOV.U32 R22, RZ, RZ, -0x2455cbbd ;  /* 0xdbaa3443ff167424 */ /* 0x001fe200078e00ff */
        /* <DEDUP_REMOVED lines=19> */
[----:B0-----:R-:W-:-:S03]  /*4d1d0*/  IMAD.MOV.U32 R30, RZ, RZ, -0x1e210630 ;  /* 0xe1def9d0ff1e7424 */ /* 0x001fc600078e00ff */
[----:B------:R0:W-:Y:S01]  /*4d1e0*/  STL.64 [R1+0x1750], R22 ;  /* 0x0017501601007387 */ /* 0x0001e20000100a00 */
[----:B------:R-:W-:-:S03]  /*4d1f0*/  IMAD.MOV.U32 R31, RZ, RZ, -0x414770d6 ;  /* 0xbeb88f2aff1f7424 */ /* 0x000fc600078e00ff */
[----:B------:R3:W-:Y:S01]  /*4d200*/  STL.64 [R1+0x1758], R26 ;  /* 0x0017581a01007387 */ /* 0x0007e20000100a00 */
[----:B--2---:R-:W-:Y:S01]  /*4d210*/  MOV R18, 0xb48ce058 ;  /* 0xb48ce05800127802 */ /* 0x004fe20000000f00 */
[----:B------:R-:W-:Y:S02]  /*4d220*/  IMAD.MOV.U32 R19, RZ, RZ, 0x3f116908 ;  /* 0x3f116908ff137424 */ /* 0x000fe400078e00ff */
[----:B------:R2:W-:Y:S01]  /*4d230*/  STL.64 [R1+0x1760], R28 ;  /* 0x0017601c01007387 */ /* 0x0005e20000100a00 */
[----:B-1----:R-:W-:Y:S01]  /*4d240*/  IMAD.MOV.U32 R20, RZ, RZ, -0x26fd4353 ;  /* 0xd902bcadff147424 */ /* 0x002fe200078e00ff */
[----:B------:R-:W-:Y:S02]  /*4d250*/  MOV R21, 0xbf04ce3f ;  /* 0xbf04ce3f00157802 */ /* 0x000fe40000000f00 */
[----:B------:R1:W-:Y:S01]  /*4d260*/  STL.64 [R1+0x1768], R2 ;  /* 0x0017680201007387 */ /* 0x0003e20000100a00 */
[----:B0-----:R-:W-:Y:S02]  /*4d270*/  IMAD.MOV.U32 R22, RZ, RZ, 0x2846e81 ;  /* 0x02846e81ff167424 */ /* 0x001fe400078e00ff */
[----:B------:R-:W-:Y:S01]  /*4d280*/  IMAD.MOV.U32 R23, RZ, RZ, 0x3ee7db4c ;  /* 0x3ee7db4cff177424 */ /* 0x000fe200078e00ff */
[----:B------:R0:W-:Y:S01]  /*4d290*/  STL.64 [R1+0x1770], R4 ;  /* 0x0017700401007387 */ /* 0x0001e20000100a00 */
[----:B---3--:R-:W-:Y:S01]  /*4d2a0*/  MOV R26, 0x5b7cb45e ;  /* 0x5b7cb45e001a7802 */ /* 0x008fe20000000f00 */
[----:B------:R-:W-:-:S02]  /*4d2b0*/  IMAD.MOV.U32 R27, RZ, RZ, 0x3df13b3c ;  /* 0x3df13b3cff1b7424 */ /* 0x000fc400078e00ff */
[----:B--2---:R-:W-:Y:S01]  /*4d2c0*/  IMAD.MOV.U32 R28, RZ, RZ, 0x74985d3f ;  /* 0x74985d3fff1c7424 */ /* 0x004fe200078e00ff */
[----:B------:R-:W-:Y:S01]  /*4d2d0*/  MOV R29, 0xbebc71c0 ;  /* 0xbebc71c0001d7802 */ /* 0x000fe20000000f00 */
[----:B------:R2:W-:Y:S01]  /*4d2e0*/  STL.64 [R1+0x1778], R6 ;  /* 0x0017780601007387 */ /* 0x0005e20000100a00 */
[----:B-1----:R-:W-:Y:S02]  /*4d2f0*/  IMAD.MOV.U32 R2, RZ, RZ, -0x60f6e9b4 ;  /* 0x9f09164cff027424 */ /* 0x002fe400078e00ff */
[----:B------:R-:W-:Y:S01]  /*4d300*/  IMAD.MOV.U32 R3, RZ, RZ, 0x3eade37d ;  /* 0x3eade37dff037424 */ /* 0x000fe200078e00ff */
        /* <DEDUP_REMOVED lines=17> */
[----:B-1----:R-:W-:Y:S02]  /*4d420*/  IMAD.MOV.U32 R20, RZ, RZ, 0x70791e5e ;  /* 0x70791e5eff147424 */ /* 0x002fe400078e00ff */
[----:B------:R-:W-:Y:S01]  /*4d430*/  IMAD.MOV.U32 R21, RZ, RZ, -0x42afcc46 ;  /* 0xbd5033baff157424 */ /* 0x000fe200078e00ff */
[----:B------:R1:W-:Y:S01]  /*4d440*/  STL.64 [R1+0x17b8], R2 ;  /* 0x0017b80201007387 */ /* 0x0003e20000100a00 */
[----:B0-----:R-:W-:Y:S01]  /*4d450*/  MOV R22, 0x12618752 ;  /* 0x1261875200167802 */ /* 0x001fe20000000f00 */
[----:B------:R-:W-:-:S02]  /*4d460*/  IMAD.MOV.U32 R23, RZ, RZ, -0x4204eb0e ;  /* 0xbdfb14f2ff177424 */ /* 0x000fc400078e00ff */
[----:B------:R0:W-:Y:S01]  /*4d470*/  STL.64 [R1+0x17c0], R4 ;  /* 0x0017c00401007387 */ /* 0x0001e20000100a00 */
[----:B---3--:R-:W-:Y:S01]  /*4d480*/  IMAD.MOV.U32 R26, RZ, RZ, -0x4358316d ;  /* 0xbca7ce93ff1a7424 */ /* 0x008fe200078e00ff */
[----:B------:R-:W-:Y:S01]  /*4d490*/  MOV R27, 0x3de9911d ;  /* 0x3de9911d001b7802 */ /* 0x000fe20000000f00 */
[----:B--2---:R-:W-:Y:S01]  /*4d4a0*/  IMAD.MOV.U32 R28, RZ, RZ, -0x3a1dd552 ;  /* 0xc5e22aaeff1c7424 */ /* 0x004fe200078e00ff */
        /* <DEDUP_REMOVED lines=17> */
[----:B--2---:R-:W-:-:S03]  /*4d5c0*/  IMAD.MOV.U32 R18, RZ, RZ, -0x2d72fff ;  /* 0xfd28d001ff127424 */ /* 0x004fc600078e00ff */
        /* <DEDUP_REMOVED lines=26> */
[----:B0-----:R-:W-:-:S03]  /*4d770*/  IMAD.MOV.U32 R30, RZ, RZ, 0x19652fd9 ;  /* 0x19652fd9ff1e7424 */ /* 0x001fc600078e00ff */
[----:B------:R0:W-:Y:S01]  /*4d780*/  STL.64 [R1+0x1840], R22 ;  /* 0x0018401601007387 */ /* 0x0001e20000100a00 */
[----:B------:R-:W-:-:S03]  /*4d790*/  IMAD.MOV.U32 R31, RZ, RZ, -0x413cc715 ;  /* 0xbec338ebff1f7424 */ /* 0x000fc600078e00ff */
[----:B------:R3:W-:Y:S01]  /*4d7a0*/  STL.64 [R1+0x1848], R26 ;  /* 0x0018481a01007387 */ /* 0x0007e20000100a00 */
[----:B--2---:R-:W-:Y:S01]  /*4d7b0*/  MOV R18, 0xde0bb2eb ;  /* 0xde0bb2eb00127802 */ /* 0x004fe20000000f00 */
[----:B------:R-:W-:Y:S02]  /*4d7c0*/  IMAD.MOV.U32 R19, RZ, RZ, -0x4209a631 ;  /* 0xbdf659cfff137424 */ /* 0x000fe400078e00ff */
[----:B------:R2:W-:Y:S01]  /*4d7d0*/  STL.64 [R1+0x1850], R28 ;  /* 0x0018501c01007387 */ /* 0x0005e20000100a00 */
[----:B-1----:R-:W-:Y:S01]  /*4d7e0*/  IMAD.MOV.U32 R20, RZ, RZ, 0x4e5c87c2 ;  /* 0x4e5c87c2ff147424 */ /* 0x002fe200078e00ff */
[----:B------:R-:W-:Y:S02]  /*4d7f0*/  MOV R21, 0x3e974150 ;  /* 0x3e97415000157802 */ /* 0x000fe40000000f00 */
[----:B------:R1:W-:Y:S01]  /*4d800*/  STL.64 [R1+0x1858], R2 ;  /* 0x0018580201007387 */ /* 0x0003e20000100a00 */
[----:B0-----:R-:W-:Y:S02]  /*4d810*/  IMAD.MOV.U32 R22, RZ, RZ, -0x4132f3f1 ;  /* 0xbecd0c0fff167424 */ /* 0x001fe400078e00ff */
[----:B------:R-:W-:Y:S01]  /*4d820*/  IMAD.MOV.U32 R23, RZ, RZ, -0x41773d99 ;  /* 0xbe88c267ff177424 */ /* 0x000fe200078e00ff */
[----:B------:R0:W-:Y:S01]  /*4d830*/  STL.64 [R1+0x1860], R4 ;  /* 0x0018600401007387 */ /* 0x0001e20000100a00 */
[----:B---3--:R-:W-:Y:S01]  /*4d840*/  MOV R26, 0x225a095b ;  /* 0x225a095b001a7802 */ /* 0x008fe20000000f00 */
[----:B------:R-:W-:-:S02]  /*4d850*/  IMAD.MOV.U32 R27, RZ, RZ, 0x3e69e630 ;  /* 0x3e69e630ff1b7424 */ /* 0x000fc400078e00ff */
[----:B--2---:R-:W-:Y:S01]  /*4d860*/  IMAD.MOV.U32 R28, RZ, RZ, 0x5ac40e35 ;  /* 0x5ac40e35ff1c7424 */ /* 0x004fe200078e00ff */
[----:B------:R-:W-:Y:S01]  /*4d870*/  MOV R29, 0xbd14411c ;  /* 0xbd14411c001d7802 */ /* 0x000fe20000000f00 */
[----:B------:R2:W-:Y:S01]  /*4d880*/  STL.64 [R1+0x1868], R6 ;  /* 0x0018680601007387 */ /* 0x0005e20000100a00 */
[----:B-1----:R-:W-:Y:S02]  /*4d890*/  IMAD.MOV.U32 R2, RZ, RZ, -0xccb373d ;  /* 0xf334c8c3ff027424 */ /* 0x002fe400078e00ff */
[----:B------:R-:W-:Y:S01]  /*4d8a0*/  IMAD.MOV.U32 R3, RZ, RZ, -0x41c4ea45 ;  /* 0xbe3b15bbff037424 */ /* 0x000fe200078e00ff */
[----:B------:R1:W-:Y:S01]  /*4d8b0*/  STL.64 [R1+0x1870], R8 ;  /* 0x0018700801007387 */ /* 0x0003e20000100a00 */
[----:B0-----:R-:W-:Y:S01]  /*4d8c0*/  MOV R4, 0xdb58623d ;  /* 0xdb58623d00047802 */ /* 0x001fe20000000f00 */
[----:B------:R-:W-:Y:S02]  /*4d8d0*/  IMAD.MOV.U32 R5, RZ, RZ, 0x3e2b2a3a ;  /* 0x3e2b2a3aff057424 */ /* 0x000fe400078e00ff */
        /* <DEDUP_REMOVED lines=51> */
[----:B------:R-:W-:Y:S01]  /*4dc10*/  IMAD.MOV.U32 R27, RZ, RZ, -0x41d58bdc ;  /* 0xbe2a7424ff1b7424 */ /* 0x000fe200078e00ff */
[----:B---3--:R-:W-:Y:S01]  /*4dc20*/  MOV R28, 0x4f5dcc68 ;  /* 0x4f5dcc68001c7802 */ /* 0x008fe20000000f00 */
[----:B------:R-:W-:Y:S01]  /*4dc30*/  IMAD.MOV.U32 R29, RZ, RZ, 0x3ecd115d ;  /* 0x3ecd115dff1d7424 */ /* 0x000fe200078e00ff */
        /* <DEDUP_REMOVED lines=18> */
[----:B------:R-:W-:Y:S02]  /*4dd60*/  IMAD.MOV.U32 R19, RZ, RZ, -0x41b50f16 ;  /* 0xbe4af0eaff137424 */ /* 0x000fe400078e00ff */
[----:B------:R2:W-:Y:S01]  /*4dd70*/  STL.64 [R1+0x1940], R28 ;  /* 0x0019401c01007387 */ /* 0x0005e20000100a00 */
[----:B-1----:R-:W-:Y:S01]  /*4dd80*/  IMAD.MOV.U32 R20, RZ, RZ, -0x697182fc ;  /* 0x968e7d04ff147424 */ /* 0x002fe200078e00ff */
[----:B------:R-:W-:Y:S02]  /*4dd90*/  MOV R21, 0x3d3858ba ;  /* 0x3d3858ba00157802 */ /* 0x000fe40000000f00 */
[----:B------:R1:W-:Y:S01]  /*4dda0*/  STL.64 [R1+0x1948], R2 ;  /* 0x0019480201007387 */ /* 0x0003e20000100a00 */
[----:B0-----:R-:W-:Y:S02]  /*4ddb0*/  IMAD.MOV.U32 R22, RZ, RZ, -0x605f8f44 ;  /* 0x9fa070bcff167424 */ /* 0x001fe400078e00ff */
[----:B------:R-:W-:Y:S01]  /*4ddc0*/  IMAD.MOV.U32 R23, RZ, RZ, 0x3e1cf0f9 ;  /* 0x3e1cf0f9ff177424 */ /* 0x000fe200078e00ff */
[----:B------:R0:W-:Y:S01]  /*4ddd0*/  STL.64 [R1+0x1950], R4 ;  /* 0x0019500401007387 */ /* 0x0001e20000100a00 */
[----:B---3--:R-:W-:Y:S01]  /*4dde0*/  MOV R26, 0x5071f99b ;  /* 0x5071f99b001a7802 */ /* 0x008fe20000000f00 */
[----:B------:R-:W-:-:S02]  /*4ddf0*/  IMAD.MOV.U32 R27, RZ, RZ, -0x41f288eb ;  /* 0xbe0d7715ff1b7424 */ /* 0x000fc400078e00ff */
[----:B--2---:R-:W-:Y:S01]  /*4de00*/  IMAD.MOV.U32 R28, RZ, RZ, 0x27a51b54 ;  /* 0x27a51b54ff1c7424 */ /* 0x004fe200078e00ff */
[----:B------:R-:W-:Y:S01]  /*4de10*/  MOV R29, 0x3dedaf33 ;  /* 0x3dedaf33001d7802 */ /* 0x000fe20000000f00 */
[----:B------:R2:W-:Y:S01]  /*4de20*/  STL.64 [R1+0x1958], R6 ;  /* 0x0019580601007387 */ /* 0x0005e20000100a00 */
[----:B-1----:R-:W-:Y:S02]  /*4de30*/  IMAD.MOV.U32 R2, RZ, RZ, 0x3b581619 ;  /* 0x3b581619ff027424 */ /* 0x002fe400078e00ff */
[----:B------:R-:W-:Y:S01]  /*4de40*/  IMAD.MOV.U32 R3, RZ, RZ, -0x43349209 ;  /* 0xbccb6df7ff037424 */ /* 0x000fe200078e00ff */
[----:B------:R1:W-:Y:S01]  /*4de50*/  STL.64 [R1+0x1960], R8 ;  /* 0x0019600801007387 */ /* 0x0003e20000100a00 */
[----:B0-----:R-:W-:Y:S01]  /*4de60*/  MOV R4, 0x7ac2b965 ;  /* 0x7ac2b96500047802 */ /* 0x001fe20000000f00 */
[----:B------:R-:W-:Y:S02]  /*4de70*/  IMAD.MOV.U32 R5, RZ, RZ, -0x4242b58f ;  /* 0xbdbd4a71ff057424 */ /* 0x000fe400078e00ff */
[----:B------:R0:W-:Y:S01]  /*4de80*/  STL.64 [R1+0x1968], R30 ;  /* 0x0019681e01007387 */ /* 0x0001e20000100a00 */
[----:B--2---:R-:W-:Y:S01]  /*4de90*/  IMAD.MOV.U32 R6, RZ, RZ, -0x1c1d645b ;  /* 0xe3e29ba5ff067424 */ /* 0x004fe200078e00ff */
[----:B------:R-:W-:-:S02]  /*4dea0*/  MOV R7, 0x3dacbb55 ;  /* 0x3dacbb5500077802 */ /* 0x000fc40000000f00 */
[----:B------:R2:W-:Y:S01]  /*4deb0*/  STL.64 [R1+0x1970], R18 ;  /* 0x0019701201007387 */ /* 0x0005e20000100a00 */
[----:B-1----:R-:W-:-:S03]  /*4dec0*/  IMAD.MOV.U32 R8, RZ, RZ, -0x16357e4 ;  /* 0xfe9ca81cff087424 */ /* 0x002fc600078e00ff */
        /* <DEDUP_REMOVED lines=13> */
[----:B------:R-:W-:-:S02]  /*4dfa0*/  IMAD.MOV.U32 R23, RZ, RZ, 0x3f0b1d75 ;  /* 0x3f0b1d75ff177424 */ /* 0x000fc400078e00ff */
        /* <DEDUP_REMOVED lines=18> */
[----:B0-----:R-:W-:Y:S01]  /*4e0d0*/  IMAD.MOV.U32 R30, RZ, RZ, 0x794bd7f2 ;  /* 0x794bd7f2ff1e7424 */ /* 0x001fe200078e00ff */
        /* <DEDUP_REMOVED lines=13> */
[----:B------:R-:W-:Y:S01]  /*4e1b0*/  IMAD.MOV.U32 R27, RZ, RZ, -0x41786d69 ;  /* 0xbe879297ff1b7424 */ /* 0x000fe200078e00ff */
[----:B---3--:R-:W-:Y:S01]  /*4e1c0*/  MOV R28, 0xed259534 ;  /* 0xed259534001c7802 */ /* 0x008fe20000000f00 */
[----:B------:R-:W-:Y:S01]  /*4e1d0*/  IMAD.MOV.U32 R29, RZ, RZ, -0x42892cd2 ;  /* 0xbd76d32eff1d7424 */ /* 0x000fe200078e00ff */
[----:B------:R2:W-:Y:S01]  /*4e1e0*/  STL.64 [R1+0x19f8], R6 ;  /* 0x0019f80601007387 */ /* 0x0005e20000100a00 */
[----:B-1----:R-:W-:Y:S01]  /*4e1f0*/  IMAD.MOV.U32 R2, RZ, RZ, -0x420b6167 ;  /* 0xbdf49e99ff027424 */ /* 0x002fe200078e00ff */
        /* <DEDUP_REMOVED lines=29> */
[----:B-1----:R-:W-:Y:S02]  /*4e3d0*/  IMAD.MOV.U32 R2, RZ, RZ, 0xba6216 ;  /* 0x00ba6216ff027424 */ /* 0x002fe400078e00ff */
[----:B------:R-:W-:Y:S01]  /*4e3e0*/  IMAD.MOV.U32 R3, RZ, RZ, 0x3d731d6a ;  /* 0x3d731d6aff037424 */ /* 0x000fe200078e00ff */
        /* <DEDUP_REMOVED lines=24> */
[----:B------:R-:W-:Y:S02]  /*4e570*/  MOV R27, 0x3e339379 ;  /* 0x3e339379001b7802 */ /* 0x000fe40000000f00 */
[----:B------:R3:W-:Y:S01]  /*4e580*/  STL.64 [R1+0x1a98], R6 ;  /* 0x001a980601007387 */ /* 0x0007e20000100a00 */
[----:B--2---:R-:W-:Y:S02]  /*4e590*/  IMAD.MOV.U32 R28, RZ, RZ, -0x653de63 ;  /* 0xf9ac219dff1c7424 */ /* 0x004fe400078e00ff */
[----:B------:R-:W-:Y:S01]  /*4e5a0*/  IMAD.MOV.U32 R29, RZ, RZ, -0x4119c7b6 ;  /* 0xbee6384aff1d7424 */ /* 0x000fe200078e00ff */
[----:B------:R2:W-:Y:S01]  /*4e5b0*/  STL.64 [R1+0x1aa0], R8 ;  /* 0x001aa00801007387 */ /* 0x0005e20000100a00 */
[----:B-1----:R-:W-:Y:S01]  /*4e5c0*/  MOV R2, 0x198ab550 ;  /* 0x198ab55000027802 */ /* 0x002fe20000000f00 */
[----:B------:R-:W-:-:S02]  /*4e5d0*/  IMAD.MOV.U32 R3, RZ, RZ, 0x3edc738f ;  /* 0x3edc738fff037424 */ /* 0x000fc400078e00ff */
[----:B------:R1:W-:Y:S01]  /*4e5e0*/  STL.64 [R1+0x1ab0], R18 ;  /* 0x001ab01201007387 */ /* 0x0003e20000100a00 */
[----:B0-----:R-:W-:Y:S01]  /*4e5f0*/  IMAD.MOV.U32 R4, RZ, RZ, -0x6acf5853 ;  /* 0x9530a7adff047424 */ /* 0x001fe200078e00ff */
[----:B------:R-:W-:Y:S01]  /*4e600*/  MOV R5, 0xbec1adec ;  /* 0xbec1adec00057802 */ /* 0x000fe20000000f00 */
[----:B---3--:R-:W-:Y:S01]  /*4e610*/  IMAD.MOV.U32 R6, RZ, RZ, 0x124b7492 ;  /* 0x124b7492ff067424 */ /* 0x008fe200078e00ff */
[----:B------:R0:W-:Y:S01]  /*4e620*/  STL.64 [R1+0x1ab8], R20 ;  /* 0x001ab81401007387 */ /* 0x0001e20000100a00 */
[----:B------:R-:W-:Y:S01]  /*4e630*/  IMAD.MOV.U32 R7, RZ, RZ, -0x424d12c4 ;  /* 0xbdb2ed3cff077424 */ /* 0x000fe200078e00ff */
[----:B--2---:R-:W-:Y:S01]  /*4e640*/  MOV R8, 0x70ac9b03 ;  /* 0x70ac9b0300087802 */ /* 0x004fe20000000f00 */
[----:B------:R-:W-:Y:S01]  /*4e650*/  IMAD.MOV.U32 R9, RZ, RZ, 0x3e9952f9 ;  /* 0x3e9952f9ff097424 */ /* 0x000fe200078e00ff */
        /* <DEDUP_REMOVED lines=10> */
[----:B-1----:R-:W-:Y:S01]  /*4e700*/  MOV R6, 0xf048b194 ;  /* 0xf048b19400067802 */ /* 0x002fe20000000f00 */
[----:B------:R-:W-:Y:S01]  /*4e710*/  IMAD.MOV.U32 R7, RZ, RZ, -0x4224298f ;  /* 0xbddbd671ff077424 */ /* 0x000fe200078e00ff */
[----:B------:R1:W-:Y:S01]  /*4e720*/  STL.64 [R1+0x1b00], R18 ;  /* 0x001b001201007387 */ /* 0x0003e20000100a00 */
[----:B0-----:R-:W-:Y:S01]  /*4e730*/  IMAD.MOV.U32 R8, RZ, RZ, -0x1a218756 ;  /* 0xe5de78aaff087424 */ /* 0x001fe200078e00ff */
[----:B------:R-:W-:Y:S02]  /*4e740*/  MOV R9, 0x3dbcac1e ;  /* 0x3dbcac1e00097802 */ /* 0x000fe40000000f00 */
[----:B------:R0:W-:Y:S01]  /*4e750*/  STL.64 [R1+0x1b08], R20 ;  /* 0x001b081401007387 */ /* 0x0001e20000100a00 */
[----:B---3--:R-:W-:-:S02]  /*4e760*/  IMAD.MOV.U32 R4, RZ, RZ, 0x9fc7363 ;  /* 0x09fc7363ff047424 */ /* 0x008fc400078e00ff */
[----:B------:R-:W-:Y:S01]  /*4e770*/  IMAD.MOV.U32 R5, RZ, RZ, 0x3deac793 ;  /* 0x3deac793ff057424 */ /* 0x000fe200078e00ff */
[----:B------:R2:W-:Y:S01]  /*4e780*/  STL.64 [R1+0x1b38], R6 ;  /* 0x001b380601007387 */ /* 0x0005e20000100a00 */
[----:B-1----:R-:W-:-:S03]  /*4e790*/  MOV R18, 0x13f7775a ;  /* 0x13f7775a00127802 */ /* 0x002fc60000000f00 */
[----:B------:R1:W-:Y:S01]  /*4e7a0*/  STL.64 [R1+0x1b40], R8 ;  /* 0x001b400801007387 */ /* 0x0003e20000100a00 */
[----:B------:R-:W-:Y:S02]  /*4e7b0*/  IMAD.MOV.U32 R19, RZ, RZ, -0x4272569a ;  /* 0xbd8da966ff137424 */ /* 0x000fe400078e00ff */
[----:B0-----:R-:W-:Y:S01]  /*4e7c0*/  IMAD.MOV.U32 R20, RZ, RZ, 0x1cc96982 ;  /* 0x1cc96982ff147424 */ /* 0x001fe200078e00ff */
[----:B------:R-:W-:Y:S01]  /*4e7d0*/  MOV R21, 0xbf438dff ;  /* 0xbf438dff00157802 */ /* 0x000fe20000000f00 */
[----:B------:R0:W-:Y:S01]  /*4e7e0*/  STL.64 [R1+0x1aa8], R30 ;  /* 0x001aa81e01007387 */ /* 0x0001e20000100a00 */
[----:B--2---:R-:W-:Y:S01]  /*4e7f0*/  IMAD.MOV.U32 R6, RZ, RZ, 0x3aebc9b7 ;  /* 0x3aebc9b7ff067424 */ /* 0x004fe200078e00ff */
[----:B------:R-:W-:Y:S02]  /*4e800*/  MOV R7, 0xbf163a80 ;  /* 0xbf163a8000077802 */ /* 0x000fe40000000f00 */
[----:B------:R2:W-:Y:S01]  /*4e810*/  STL.64 [R1+0x1ac8], R26 ;  /* 0x001ac81a01007387 */ /* 0x0005e20000100a00 */
[----:B-1----:R-:W-:-:S02]  /*4e820*/  IMAD.MOV.U32 R8, RZ, RZ, 0x36172b0 ;  /* 0x036172b0ff087424 */ /* 0x002fc400078e00ff */
[----:B------:R-:W-:Y:S01]  /*4e830*/  IMAD.MOV.U32 R9, RZ, RZ, 0x3f100120 ;  /* 0x3f100120ff097424 */ /* 0x000fe200078e00ff */
[----:B------:R1:W-:Y:S01]  /*4e840*/  STL.64 [R1+0x1ad0], R28 ;  /* 0x001ad01c01007387 */ /* 0x0003e20000100a00 */
[----:B0-----:R-:W-:Y:S01]  /*4e850*/  IMAD.MOV.U32 R30, RZ, RZ, 0x3b2187a2 ;  /* 0x3b2187a2ff1e7424 */ /* 0x001fe200078e00ff */
[----:B------:R-:W-:Y:S02]  /*4e860*/  MOV R31, 0xbe8d599e ;  /* 0xbe8d599e001f7802 */ /* 0x000fe40000000f00 */
[----:B------:R0:W-:Y:S01]  /*4e870*/  STL.64 [R1+0x1b10], R22 ;  /* 0x001b101601007387 */ /* 0x0001e20000100a00 */
[----:B--2---:R-:W-:-:S03]  /*4e880*/  IMAD.MOV.U32 R26, RZ, RZ, 0x6d84752e ;  /* 0x6d84752eff1a7424 */ /* 0x004fc600078e00ff */
[----:B------:R2:W-:Y:S01]  /*4e890*/  STL.64 [R1+0x1b30], R4 ;  /* 0x001b300401007387 */ /* 0x0005e20000100a00 */
[----:B------:R-:W-:Y:S01]  /*4e8a0*/  IMAD.MOV.U32 R27, RZ, RZ, 0x3e3663fd ;  /* 0x3e3663fdff1b7424 */ /* 0x000fe200078e00ff */
[----:B-1----:R-:W-:Y:S01]  /*4e8b0*/  MOV R28, 0xf0dfb26a ;  /* 0xf0dfb26a001c7802 */ /* 0x002fe20000000f00 */
[----:B------:R-:W-:Y:S01]  /*4e8c0*/  IMAD.MOV.U32 R29, RZ, RZ, -0x41e7f670 ;  /* 0xbe180990ff1d7424 */ /* 0x000fe200078e00ff */
        /* <DEDUP_REMOVED lines=17> */
[----:B------:R-:W-:Y:S01]  /*4e9e0*/  IMAD.MOV.U32 R9, RZ, RZ, -0x42f8f92a ;  /* 0xbd0706d6ff097424 */ /* 0x000fe200078e00ff */
[----:B------:R1:W-:Y:S01]  /*4e9f0*/  STL.64 [R1+0x1b20], R28 ;  /* 0x001b201c01007387 */ /* 0x0003e20000100a00 */
[----:B0-----:R-:W-:-:S03]  /*4ea00*/  IMAD.MOV.U32 R30, RZ, RZ, -0x59a8d1f7 ;  /* 0xa6572e09ff1e7424 */ /* 0x001fc600078e00ff */
[----:B------:R0:W-:Y:S01]  /*4ea10*/  STL.64 [R1+0x1b60], R22 ;  /* 0x001b601601007387 */ /* 0x0001e20000100a00 */
[----:B------:R-:W-:Y:S01]  /*4ea20*/  IMAD.MOV.U32 R31, RZ, RZ, -0x43a8864c ;  /* 0xbc5779b4ff1f7424 */ /* 0x000fe200078e00ff */
[----:B--2---:R-:W-:Y:S02]  /*4ea30*/  MOV R26, 0xbb825829 ;  /* 0xbb825829001a7802 */ /* 0x004fe40000000f00 */
[----:B------:R2:W-:Y:S01]  /*4ea40*/  STL.64 [R1+0x1b80], R4 ;  /* 0x001b800401007387 */ /* 0x0005e20000100a00 */
[----:B------:R-:W-:Y:S02]  /*4ea50*/  IMAD.MOV.U32 R27, RZ, RZ, 0x3f463969 ;  /* 0x3f463969ff1b7424 */ /* 0x000fe400078e00ff */
[----:B-1----:R-:W-:Y:S01]  /*4ea60*/  IMAD.MOV.U32 R28, RZ, RZ, 0x582dd0a5 ;  /* 0x582dd0a5ff1c7424 */ /* 0x002fe200078e00ff */
        /* <DEDUP_REMOVED lines=17> */
[----:B---3--:R-:W-:Y:S01]  /*4eb80*/  IMAD.MOV.U32 R8, RZ, RZ, -0xe4b96af ;  /* 0xf1b46951ff087424 */ /* 0x008fe200078e00ff */
        /* <DEDUP_REMOVED lines=8> */
[----:B--2---:R-:W-:Y:S01]  /*4ec10*/  IMAD.MOV.U32 R28, RZ, RZ, -0x7f8eef2e ;  /* 0x807110d2ff1c7424 */ /* 0x004fe200078e00ff */
[----:B------:R1:W-:Y:S01]  /*4ec20*/  STL.64 [R1+0x1bf0], R18 ;  /* 0x001bf01201007387 */ /* 0x0003e20000100a00 */
[----:B------:R-:W-:Y:S02]  /*4ec30*/  IMAD.MOV.U32 R29, RZ, RZ, 0x3d903901 ;  /* 0x3d903901ff1d7424 */ /* 0x000fe400078e00ff */
[----:B---3--:R-:W-:Y:S01]  /*4ec40*/  IMAD.MOV.U32 R22, RZ, RZ, -0x5f439432 ;  /* 0xa0bc6bceff167424 */ /* 0x008fe200078e00ff */
[----:B------:R-:W-:Y:S01]  /*4ec50*/  MOV R23, 0xbc0bdbb7 ;  /* 0xbc0bdbb700177802 */ /* 0x000fe20000000f00 */
        /* <DEDUP_REMOVED lines=14> */
[----:B------:R-:W-:Y:S01]  /*4ed40*/  IMAD.MOV.U32 R9, RZ, RZ, -0x413dfaa8 ;  /* 0xbec20558ff097424 */ /* 0x000fe200078e00ff */
[----:B------:R1:W-:Y:S01]  /*4ed50*/  STL.64 [R1+0x1bc0], R28 ;  /* 0x001bc01c01007387 */ /* 0x0003e20000100a00 */
[----:B--2---:R-:W-:Y:S01]  /*4ed60*/  IMAD.MOV.U32 R30, RZ, RZ, 0x16605be3 ;  /* 0x16605be3ff1e7424 */ /* 0x004fe200078e00ff */
[----:B------:R-:W-:Y:S02]  /*4ed70*/  MOV R31, 0x3e30bcbd ;  /* 0x3e30bcbd001f7802 */ /* 0x000fe40000000f00 */
[----:B------:R2:W-:Y:S01]  /*4ed80*/  STL.64 [R1+0x1c00], R22 ;  /* 0x001c001601007387 */ /* 0x0005e20000100a00 */
[----:B0-----:R-:W-:-:S03]  /*4ed90*/  IMAD.MOV.U32 R26, RZ, RZ, -0x28d51ea ;  /* 0xfd72ae16ff1a7424 */ /* 0x001fc600078e00ff */
[----:B------:R0:W-:Y:S01]  /*4eda0*/  STL.64 [R1+0x1c20], R4 ;  /* 0x001c200401007387 */ /* 0x0001e20000100a00 */
[----:B------:R-:W-:Y:S01]  /*4edb0*/  IMAD.MOV.U32 R27, RZ, RZ, -0x4229c0f4 ;  /* 0xbdd63f0cff1b7424 */ /* 0x000fe200078e00ff */
        /* <DEDUP_REMOVED lines=9> */
[----:B-1----:R-:W-:-:S03]  /*4ee50*/  IMAD.MOV.U32 R18, RZ, RZ, 0x52fc4d58 ;  /* 0x52fc4d58ff127424 */ /* 0x002fc600078e00ff */
[----:B------:R1:W-:Y:S01]  /*4ee60*/  STL.64 [R1+0x1c80], R8 ;  /* 0x001c800801007387 */ /* 0x0003e20000100a00 */
[----:B------:R-:W-:Y:S01]  /*4ee70*/  MOV R19, 0xbe9b0abf ;  /* 0xbe9b0abf00137802 */ /* 0x000fe20000000f00 */
[----:B--2---:R-:W-:Y:S02]  /*4ee80*/  IMAD.MOV.U32 R20, RZ, RZ, -0x48aac0bd ;  /* 0xb7553f43ff147424 */ /* 0x004fe400078e00ff */
[----:B------:R2:W-:Y:S01]  /*4ee90*/  STL.64 [R1+0x1be8], R30 ;  /* 0x001be81e01007387 */ /* 0x0005e20000100a00 */
[----:B------:R-:W-:Y:S02]  /*4eea0*/  IMAD.MOV.U32 R21, RZ, RZ, -0x42b74682 ;  /* 0xbd48b97eff157424 */ /* 0x000fe400078e00ff */
[----:B0-----:R-:W-:Y:S01]  /*4eeb0*/  IMAD.MOV.U32 R6, RZ, RZ, 0x2f6afa8a ;  /* 0x2f6afa8aff067424 */ /* 0x001fe200078e00ff */
        /* <DEDUP_REMOVED lines=11> */
[----:B-1----:R-:W-:Y:S01]  /*4ef70*/  IMAD.MOV.U32 R28, RZ, RZ, 0x37b4e130 ;  /* 0x37b4e130ff1c7424 */ /* 0x002fe200078e00ff */
[----:B------:R-:W-:Y:S01]  /*4ef80*/  MOV R29, 0x3f07bdf8 ;  /* 0x3f07bdf8001d7802 */ /* 0x000fe20000000f00 */
[----:B------:R1:W-:Y:S01]  /*4ef90*/  STL.64 [R1+0x1c90], R18 ;  /* 0x001c901201007387 */ /* 0x0003e20000100a00 */
[----:B--2---:R-:W-:Y:S01]  /*4efa0*/  MOV R22, 0xa640f7f8 ;  /* 0xa640f7f800167802 */ /* 0x004fe20000000f00 */
[----:B------:R-:W-:-:S02]  /*4efb0*/  IMAD.MOV.U32 R23, RZ, RZ, 0x3e72d454 ;  /* 0x3e72d454ff177424 */ /* 0x000fc400078e00ff */
[----:B------:R2:W-:Y:S01]  /*4efc0*/  STL.64 [R1+0x1c98], R20 ;  /* 0x001c981401007387 */ /* 0x0005e20000100a00 */
[----:B0-----:R-:W-:Y:S01]  /*4efd0*/  IMAD.MOV.U32 R4, RZ, RZ, -0x2a82d63d ;  /* 0xd57d29c3ff047424 */ /* 0x001fe200078e00ff */
[----:B------:R-:W-:Y:S02]  /*4efe0*/  MOV R5, 0xbe1e96b1 ;  /* 0xbe1e96b100057802 */ /* 0x000fe40000000f00 */
[----:B------:R0:W-:Y:S04]  /*4eff0*/  STL.64 [R1+0x1cc8], R6 ;  /* 0x001cc80601007387 */ /* 0x0001e80000100a00 */
[----:B------:R3:W-:Y:S01]  /*4f000*/  STL.64 [R1+0x1cd0], R8 ;  /* 0x001cd00801007387 */ /* 0x0007e20000100a00 */
[----:B-1----:R-:W-:Y:S02]  /*4f010*/  IMAD.MOV.U32 R18, RZ, RZ, 0x207b9023 ;  /* 0x207b9023ff127424 */ /* 0x002fe400078e00ff */
[----:B------:R-:W-:Y:S01]  /*4f020*/  IMAD.MOV.U32 R19, RZ, RZ, 0x3dc4b273 ;  /* 0x3dc4b273ff137424 */ /* 0x000fe200078e00ff */
[----:B--2---:R-:W-:Y:S01]  /*4f030*/  MOV R20, 0xa8ec5904 ;  /* 0xa8ec590400147802 */ /* 0x004fe20000000f00 */
[----:B------:R-:W-:Y:S01]  /*4f040*/  IMAD.MOV.U32 R21, RZ, RZ, 0x3f59e1db ;  /* 0x3f59e1dbff157424 */ /* 0x000fe200078e00ff */
[----:B------:R1:W-:Y:S01]  /*4f050*/  STL.64 [R1+0x1c38], R30 ;  /* 0x001c381e01007387 */ /* 0x0003e20000100a00 */
[----:B0-----:R-:W-:Y:S01]  /*4f060*/  MOV R6, 0x7a227118 ;  /* 0x7a22711800067802 */ /* 0x001fe20000000f00 */
[----:B------:R-:W-:-:S02]  /*4f070*/  IMAD.MOV.U32 R7, RZ, RZ, 0x3f37bf3a ;  /* 0x3f37bf3aff077424 */ /* 0x000fc400078e00ff */
[----:B------:R0:W-:Y:S01]  /*4f080*/  STL.64 [R1+0x1c58], R26 ;  /* 0x001c581a01007387 */ /* 0x0001e20000100a00 */
[----:B---3--:R-:W-:Y:S01]  /*4f090*/  IMAD.MOV.U32 R8, RZ, RZ, 0x5d1a742a ;  /* 0x5d1a742aff087424 */ /* 0x008fe200078e00ff */
[----:B------:R-:W-:Y:S02]  /*4f0a0*/  MOV R9, 0xbf3271c3 ;  /* 0xbf3271c300097802 */ /* 0x000fe40000000f00 */
[----:B------:R2:W-:Y:S04]  /*4f0b0*/  STL.64 [R1+0x1c60], R28 ;  /* 0x001c601c01007387 */ /* 0x0005e80000100a00 */
[----:B------:R3:W-:Y:S01]  /*4f0c0*/  STL.64 [R1+0x1ca0], R22 ;  /* 0x001ca01601007387 */ /* 0x0007e20000100a00 */
[----:B-1----:R-:W-:Y:S01]  /*4f0d0*/  MOV R30, 0x71a80133 ;  /* 0x71a80133001e7802 */ /* 0x002fe20000000f00 */
[----:B------:R-:W-:-:S02]  /*4f0e0*/  IMAD.MOV.U32 R31, RZ, RZ, 0x3eb64d99 ;  /* 0x3eb64d99ff1f7424 */ /* 0x000fc400078e00ff */
[----:B------:R1:W-:Y:S01]  /*4f0f0*/  STL.64 [R1+0x1cc0], R4 ;  /* 0x001cc00401007387 */ /* 0x0003e20000100a00 */
[----:B0-----:R-:W-:Y:S01]  /*4f100*/  IMAD.MOV.U32 R26, RZ, RZ, -0x353f599d ;  /* 0xcac0a663ff1a7424 */ /* 0x001fe200078e00ff */
[----:B------:R-:W-:Y:S01]  /*4f110*/  MOV R27, 0xbe65b19d ;  /* 0xbe65b19d001b7802 */ /* 0x000fe20000000f00 */
[----:B--2---:R-:W-:Y:S01]  /*4f120*/  IMAD.MOV.U32 R28, RZ, RZ, -0x4b790f26 ;  /* 0xb486f0daff1c7424 */ /* 0x004fe200078e00ff */
[----:B------:R0:W-:Y:S01]  /*4f130*/  STL.64 [R1+0x1ce0], R18 ;  /* 0x001ce01201007387 */ /* 0x0001e20000100a00 */
[----:B------:R-:W-:Y:S02]  /*4f140*/  IMAD.MOV.U32 R29, RZ, RZ, 0x3e48a3e9 ;  /* 0x3e48a3e9ff1d7424 */ /* 0x000fe400078e00ff */
[----:B---3--:R-:W-:Y:S01]  /*4f150*/  IMAD.MOV.U32 R22, RZ, RZ, 0x1144693f ;  /* 0x1144693fff167424 */ /* 0x008fe200078e00ff */
[----:B------:R-:W-:Y:S01]  /*4f160*/  MOV R23, 0x3f254d24 ;  /* 0x3f254d2400177802 */ /* 0x000fe20000000f00 */
[----:B------:R2:W-:Y:S01]  /*4f170*/  STL.64 [R1+0x1ce8], R20 ;  /* 0x001ce81401007387 */ /* 0x0005e20000100a00 */
[----:B-1----:R-:W-:-:S02]  /*4f180*/  IMAD.MOV.U32 R4, RZ, RZ, 0x5a61360f ;  /* 0x5a61360fff047424 */ /* 0x002fc400078e00ff */
[----:B------:R-:W-:Y:S01]  /*4f190*/  IMAD.MOV.U32 R5, RZ, RZ, -0x4165370d ;  /* 0xbe9ac8f3ff057424 */ /* 0x000fe200078e00ff */
[----:B------:R1:W-:Y:S01]  /*4f1a0*/  STL.64 [R1+0x1d18], R6 ;  /* 0x001d180601007387 */ /* 0x0003e20000100a00 */
[----:B0-----:R-:W-:Y:S01]  /*4f1b0*/  MOV R18, 0xb487d429 ;  /* 0xb487d42900127802 */ /* 0x001fe20000000f00 */
[----:B------:R-:W-:Y:S02]  /*4f1c0*/  IMAD.MOV.U32 R19, RZ, RZ, 0x3e223870 ;  /* 0x3e223870ff137424 */ /* 0x000fe400078e00ff */
[----:B------:R0:W-:Y:S01]  /*4f1d0*/  STL.64 [R1+0x1d20], R8 ;  /* 0x001d200801007387 */ /* 0x0001e20000100a00 */
[----:B--2---:R-:W-:Y:S01]  /*4f1e0*/  IMAD.MOV.U32 R20, RZ, RZ, 0x1069b36a ;  /* 0x1069b36aff147424 */ /* 0x004fe200078e00ff */
[----:B------:R-:W-:Y:S02]  /*4f1f0*/  MOV R21, 0xbefb081c ;  /* 0xbefb081c00157802 */ /* 0x000fe40000000f00 */
[----:B------:R2:W-:Y:S01]  /*4f200*/  STL.64 [R1+0x1c88], R30 ;  /* 0x001c881e01007387 */ /* 0x0005e20000100a00 */
[----:B-1----:R-:W-:Y:S01]  /*4f210*/  IMAD.MOV.U32 R6, RZ, RZ, -0x104483b7 ;  /* 0xefbb7c49ff067424 */ /* 0x002fe200078e00ff */
[----:B------:R-:W-:-:S02]  /*4f220*/  MOV R7, 0x3e8bb865 ;  /* 0x3e8bb86500077802 */ /* 0x000fc40000000f00 */
[----:B------:R1:W-:Y:S01]  /*4f230*/  STL.64 [R1+0x1ca8], R26 ;  /* 0x001ca81a01007387 */ /* 0x0003e20000100a00 */
[----:B0-----:R-:W-:Y:S02]  /*4f240*/  IMAD.MOV.U32 R8, RZ, RZ, -0x1908a676 ;  /* 0xe6f7598aff087424 */ /* 0x001fe400078e00ff */
[----:B------:R-:W-:Y:S01]  /*4f250*/  IMAD.MOV.U32 R9, RZ, RZ, 0x3d2a4c4e ;  /* 0x3d2a4c4eff097424 */ /* 0x000fe200078e00ff */
[----:B------:R0:W-:Y:S01]  /*4f260*/  STL.64 [R1+0x1cb0], R28 ;  /* 0x001cb01c01007387 */ /* 0x0001e20000100a00 */
[----:B--2---:R-:W-:Y:S01]  /*4f270*/  IMAD.MOV.U32 R30, RZ, RZ, -0x72c8fe5a ;  /* 0x8d3701a6ff1e7424 */ /* 0x004fe200078e00ff */
[----:B------:R-:W-:Y:S02]  /*4f280*/  MOV R31, 0x3c5ab961 ;  /* 0x3c5ab961001f7802 */ /* 0x000fe40000000f00 */
[----:B------:R2:W-:Y:S01]  /*4f290*/  STL.64 [R1+0x1cf0], R22 ;  /* 0x001cf01601007387 */ /* 0x0005e20000100a00 */
[----:B-1----:R-:W-:-:S03]  /*4f2a0*/  IMAD.MOV.U32 R26, RZ, RZ, 0x5b5e0240 ;  /* 0x5b5e0240ff1a7424 */ /* 0x002fc600078e00ff */
[----:B------:R1:W-:Y:S01]  /*4f2b0*/  STL.64 [R1+0x1d10], R4 ;  /* 0x001d100401007387 */ /* 0x0003e20000100a00 */
[----:B------:R-:W-:Y:S01]  /*4f2c0*/  IMAD.MOV.U32 R27, RZ, RZ, -0x409f18dc ;  /* 0xbf60e724ff1b7424 */ /* 0x000fe200078e00ff */
[----:B0-----:R-:W-:Y:S01]  /*4f2d0*/  MOV R28, 0x8721041 ;  /* 0x08721041001c7802 */ /* 0x001fe20000000f00 */
[----:B------:R-:W-:Y:S01]  /*4f2e0*/  IMAD.MOV.U32 R29, RZ, RZ, 0x3f6185be ;  /* 0x3f6185beff1d7424 */ /* 0x000fe200078e00ff */
[----:B------:R0:W-:Y:S01]  /*4f2f0*/  STL.64 [R1+0x1d30], R18 ;  /* 0x001d301201007387 */ /* 0x0001e20000100a00 */
[----:B--2---:R-:W-:Y:S02]  /*4f300*/  IMAD.MOV.U32 R22, RZ, RZ, -0x71bd4ab3 ;  /* 0x8e42b54dff167424 */ /* 0x004fe400078e00ff */
[----:B------:R-:W-:Y:S01]  /*4f310*/  IMAD.MOV.U32 R23, RZ, RZ, 0x3ef21f0d ;  /* 0x3ef21f0dff177424 */ /* 0x000fe200078e00ff */
        /* <DEDUP_REMOVED lines=16> */
[----:B--2---:R-:W-:-:S03]  /*4f420*/  IMAD.MOV.U32 R30, RZ, RZ, -0x4746e29f ;  /* 0xb8b91d61ff1e7424 */ /* 0x004fc600078e00ff */
[----:B------:R2:W-:Y:S01]  /*4f430*/  STL.64 [R1+0x1d40], R22 ;  /* 0x001d401601007387 */ /* 0x0005e20000100a00 */
[----:B------:R-:W-:Y:S01]  /*4f440*/  IMAD.MOV.U32 R31, RZ, RZ, 0x3f1b648c ;  /* 0x3f1b648cff1f7424 */ /* 0x000fe200078e00ff */
[----:B-1----:R-:W-:Y:S02]  /*4f450*/  MOV R26, 0x22d07b2 ;  /* 0x022d07b2001a7802 */ /* 0x002fe40000000f00 */
[----:B------:R1:W-:Y:S01]  /*4f460*/  STL.64 [R1+0x1d60], R4 ;  /* 0x001d600401007387 */ /* 0x0003e20000100a00 */
[----:B------:R-:W-:Y:S02]  /*4f470*/  IMAD.MOV.U32 R27, RZ, RZ, -0x4128569e ;  /* 0xbed7a962ff1b7424 */ /* 0x000fe400078e00ff */
[----:B0-----:R-:W-:Y:S01]  /*4f480*/  IMAD.MOV.U32 R28, RZ, RZ, -0x8d81d02 ;  /* 0xf727e2feff1c7424 */ /* 0x001fe200078e00ff */
[----:B------:R-:W-:Y:S01]  /*4f490*/  MOV R29, 0xbda83e23 ;  /* 0xbda83e23001d7802 */ /* 0x000fe20000000f00 */
[----:B------:R0:W-:Y:S01]  /*4f4a0*/  STL.64 [R1+0x1d80], R18 ;  /* 0x001d801201007387 */ /* 0x0001e20000100a00 */
[----:B--2---:R-:W-:Y:S01]  /*4f4b0*/  MOV R22, 0x1d7f8951 ;  /* 0x1d7f895100167802 */ /* 0x004fe20000000f00 */
[----:B------:R-:W-:-:S02]  /*4f4c0*/  IMAD.MOV.U32 R23, RZ, RZ, -0x435ccac2 ;  /* 0xbca3353eff177424 */ /* 0x000fc400078e00ff */
        /* <DEDUP_REMOVED lines=11> */
[----:B------:R-:W-:-:S02]  /*4f580*/  IMAD.MOV.U32 R7, RZ, RZ, -0x421c2728 ;  /* 0xbde3d8d8ff077424 */ /* 0x000fc400078e00ff */
        /* <DEDUP_REMOVED lines=8> */
[----:B-1----:R-:W-:Y:S01]  /*4f610*/  MOV R30, 0x7c2057dd ;  /* 0x7c2057dd001e7802 */ /* 0x002fe20000000f00 */
[----:B------:R-:W-:Y:S02]  /*4f620*/  IMAD.MOV.U32 R31, RZ, RZ, -0x419ce1d1 ;  /* 0xbe631e2fff1f7424 */ /* 0x000fe400078e00ff */
[----:B------:R1:W-:Y:S01]  /*4f630*/  STL.64 [R1+0x1db0], R4 ;  /* 0x001db00401007387 */ /* 0x0003e20000100a00 */
[----:B--2---:R-:W-:Y:S01]  /*4f640*/  IMAD.MOV.U32 R26, RZ, RZ, -0x2fc8f100 ;  /* 0xd0370f00ff1a7424 */ /* 0x004fe200078e00ff */
[----:B------:R-:W-:Y:S01]  /*4f650*/  MOV R27, 0x3e0f0bac ;  /* 0x3e0f0bac001b7802 */ /* 0x000fe20000000f00 */
[----:B---3--:R-:W-:Y:S01]  /*4f660*/  IMAD.MOV.U32 R28, RZ, RZ, 0x4ad52eba ;  /* 0x4ad52ebaff1c7424 */ /* 0x008fe200078e00ff */
[----:B------:R2:W-:Y:S01]  /*4f670*/  STL.64 [R1+0x1dd0], R18 ;  /* 0x001dd01201007387 */ /* 0x0005e20000100a00 */
[----:B------:R-:W-:Y:S02]  /*4f680*/  IMAD.MOV.U32 R29, RZ, RZ, -0x41fef53f ;  /* 0xbe010ac1ff1d7424 */ /* 0x000fe400078e00ff */
[----:B0-----:R-:W-:Y:S01]  /*4f690*/  IMAD.MOV.U32 R22, RZ, RZ, 0xb161ed3 ;  /* 0x0b161ed3ff167424 */ /* 0x001fe200078e00ff */
[----:B------:R-:W-:Y:S01]  /*4f6a0*/  MOV R23, 0x3f4b647f ;  /* 0x3f4b647f00177802 */ /* 0x000fe20000000f00 */
[----:B------:R0:W-:Y:S01]  /*4f6b0*/  STL.64 [R1+0x1dd8], R20 ;  /* 0x001dd81401007387 */ /* 0x0001e20000100a00 */
[----:B-1----:R-:W-:-:S02]  /*4f6c0*/  IMAD.MOV.U32 R4, RZ, RZ, 0x35d225d ;  /* 0x035d225dff047424 */ /* 0x002fc400078e00ff */
[----:B------:R-:W-:Y:S01]  /*4f6d0*/  IMAD.MOV.U32 R5, RZ, RZ, -0x40ee40f7 ;  /* 0xbf11bf09ff057424 */ /* 0x000fe200078e00ff */
[----:B------:R1:W-:Y:S01]  /*4f6e0*/  STL.64 [R1+0x1e08], R6 ;  /* 0x001e080601007387 */ /* 0x0003e20000100a00 */
[----:B--2---:R-:W-:Y:S01]  /*4f6f0*/  MOV R18, 0xdacf43ba ;  /* 0xdacf43ba00127802 */ /* 0x004fe20000000f00 */
[----:B------:R-:W-:Y:S02]  /*4f700*/  IMAD.MOV.U32 R19, RZ, RZ, 0x3ecbb865 ;  /* 0x3ecbb865ff137424 */ /* 0x000fe400078e00ff */
[----:B------:R2:W-:Y:S01]  /*4f710*/  STL.64 [R1+0x1e10], R8 ;  /* 0x001e100801007387 */ /* 0x0005e20000100a00 */
[----:B0-----:R-:W-:Y:S01]  /*4f720*/  IMAD.MOV.U32 R20, RZ, RZ, -0xddec242 ;  /* 0xf2213dbeff147424 */ /* 0x001fe200078e00ff */
[----:B------:R-:W-:Y:S02]  /*4f730*/  MOV R21, 0x3d6c166c ;  /* 0x3d6c166c00157802 */ /* 0x000fe40000000f00 */
[----:B------:R0:W-:Y:S01]  /*4f740*/  STL.64 [R1+0x1b28], R2 ;  /* 0x001b280201007387 */ /* 0x0001e20000100a00 */
[----:B-1----:R-:W-:Y:S01]  /*4f750*/  IMAD.MOV.U32 R6, RZ, RZ, -0x253e430f ;  /* 0xdac1bcf1ff067424 */ /* 0x002fe200078e00ff */
[----:B------:R-:W-:-:S02]  /*4f760*/  MOV R7, 0xbe487f75 ;  /* 0xbe487f7500077802 */ /* 0x000fc40000000f00 */
[----:B------:R1:W-:Y:S01]  /*4f770*/  STL.64 [R1+0x1d78], R30 ;  /* 0x001d781e01007387 */ /* 0x0003e20000100a00 */
[----:B--2---:R-:W-:Y:S02]  /*4f780*/  IMAD.MOV.U32 R8, RZ, RZ, -0x2d6249d2 ;  /* 0xd29db62eff087424 */ /* 0x004fe400078e00ff */
[----:B------:R-:W-:Y:S01]  /*4f790*/  IMAD.MOV.U32 R9, RZ, RZ, 0x3e2bcb20 ;  /* 0x3e2bcb20ff097424 */ /* 0x000fe200078e00ff */
[----:B------:R2:W-:Y:S01]  /*4f7a0*/  STL.64 [R1+0x1d98], R26 ;  /* 0x001d981a01007387 */ /* 0x0005e20000100a00 */
[----:B0-----:R-:W-:-:S03]  /*4f7b0*/  IMAD.MOV.U32 R2, RZ, RZ, 0xc28e8a0 ;  /* 0x0c28e8a0ff027424 */ /* 0x001fc600078e00ff */
[----:B------:R0:W-:Y:S01]  /*4f7c0*/  STL.64 [R1+0x1da0], R28 ;  /* 0x001da01c01007387 */ /* 0x0001e20000100a00 */
[----:B------:R-:W-:Y:S02]  /*4f7d0*/  IMAD.MOV.U32 R3, RZ, RZ, 0x3f322fb2 ;  /* 0x3f322fb2ff037424 */ /* 0x000fe400078e00ff */
[----:B-1----:R-:W-:Y:S01]  /*4f7e0*/  IMAD.MOV.U32 R30, RZ, RZ, -0x3215e115 ;  /* 0xcdea1eebff1e7424 */ /* 0x002fe200078e00ff */
[----:B------:R1:W-:Y:S01]  /*4f7f0*/  STL.64 [R1+0x1de0], R22 ;  /* 0x001de01601007387 */ /* 0x0003e20000100a00 */
[----:B------:R-:W-:-:S03]  /*4f800*/  MOV R31, 0xbec25187 ;  /* 0xbec25187001f7802 */ /* 0x000fc60000000f00 */
[----:B------:R3:W-:Y:S01]  /*4f810*/  STL.64 [R1+0x1e00], R4 ;  /* 0x001e000401007387 */ /* 0x0007e20000100a00 */
[----:B--2---:R-:W-:Y:S02]  /*4f820*/  IMAD.MOV.U32 R26, RZ, RZ, -0x4654b292 ;  /* 0xb9ab4d6eff1a7424 */ /* 0x004fe400078e00ff */
[----:B------:R-:W-:Y:S01]  /*4f830*/  IMAD.MOV.U32 R27, RZ, RZ, 0x3e54e11f ;  /* 0x3e54e11fff1b7424 */ /* 0x000fe200078e00ff */
[----:B0-----:R-:W-:Y:S01]  /*4f840*/  MOV R28, 0x3ef55b59 ;  /* 0x3ef55b59001c7802 */ /* 0x001fe20000000f00 */
[----:B------:R-:W-:Y:S01]  /*4f850*/  IMAD.MOV.U32 R29, RZ, RZ, -0x40cf1af0 ;  /* 0xbf30e510ff1d7424 */ /* 0x000fe200078e00ff */
[----:B------:R0:W-:Y:S01]  /*4f860*/  STL.64 [R1+0x1e20], R18 ;  /* 0x001e201201007387 */ /* 0x0001e20000100a00 */
[----:B-1----:R-:W-:Y:S02]  /*4f870*/  IMAD.MOV.U32 R22, RZ, RZ, 0x664ec1e3 ;  /* 0x664ec1e3ff167424 */ /* 0x002fe400078e00ff */
[----:B------:R-:W-:Y:S01]  /*4f880*/  IMAD.MOV.U32 R23, RZ, RZ, -0x415a7e0b ;  /* 0xbea581f5ff177424 */ /* 0x000fe200078e00ff */
[----:B------:R1:W-:Y:S01]  /*4f890*/  STL.64 [R1+0x1e28], R20 ;  /* 0x001e281401007387 */ /* 0x0003e20000100a00 */
[----:B---3--:R-:W-:Y:S01]  /*4f8a0*/  MOV R4, 0xce2925dd ;  /* 0xce2925dd00047802 */ /* 0x008fe20000000f00 */
[----:B------:R-:W-:-:S02]  /*4f8b0*/  IMAD.MOV.U32 R5, RZ, RZ, 0x3e555806 ;  /* 0x3e555806ff057424 */ /* 0x000fc400078e00ff */
[----:B------:R2:W-:Y:S01]  /*4f8c0*/  STL.64 [R1+0x1e58], R6 ;  /* 0x001e580601007387 */ /* 0x0005e20000100a00 */
[----:B0-----:R-:W-:-:S03]  /*4f8d0*/  IMAD.MOV.U32 R18, RZ, RZ, -0x711724b7 ;  /* 0x8ee8db49ff127424 */ /* 0x001fc600078e00ff */
[----:B------:R0:W-:Y:S01]  /*4f8e0*/  STL.64 [R1+0x1e60], R8 ;  /* 0x001e600801007387 */ /* 0x0001e20000100a00 */
[----:B------:R-:W-:Y:S01]  /*4f8f0*/  MOV R19, 0xbe015343 ;  /* 0xbe01534300137802 */ /* 0x000fe20000000f00 */
[----:B-1----:R-:W-:Y:S02]  /*4f900*/  IMAD.MOV.U32 R20, RZ, RZ, -0x343a03ee ;  /* 0xcbc5fc12ff147424 */ /* 0x002fe400078e00ff */
[----:B------:R1:W-:Y:S01]  /*4f910*/  STL.64 [R1+0x1b78], R2 ;  /* 0x001b780201007387 */ /* 0x0003e20000100a00 */
[----:B------:R-:W-:Y:S02]  /*4f920*/  IMAD.MOV.U32 R21, RZ, RZ, -0x4087a384 ;  /* 0xbf785c7cff157424 */ /* 0x000fe400078e00ff */
[----:B--2---:R-:W-:Y:S01]  /*4f930*/  IMAD.MOV.U32 R6, RZ, RZ, -0x1659a691 ;  /* 0xe9a6596fff067424 */ /* 0x004fe200078e00ff */
[----:B------:R-:W-:Y:S01]  /*4f940*/  MOV R7, 0x3eb57cc9 ;  /* 0x3eb57cc900077802 */ /* 0x000fe20000000f00 */
[----:B------:R2:W-:Y:S01]  /*4f950*/  STL.64 [R1+0x1dc8], R30 ;  /* 0x001dc81e01007387 */ /* 0x0005e20000100a00 */
[----:B0-----:R-:W-:-:S02]  /*4f960*/  IMAD.MOV.U32 R8, RZ, RZ, -0x4b94eac ;  /* 0xfb46b154ff087424 */ /* 0x001fc400078e00ff */
[----:B------:R-:W-:Y:S01]  /*4f970*/  IMAD.MOV.U32 R9, RZ, RZ, -0x409f1a6a ;  /* 0xbf60e596ff097424 */ /* 0x000fe200078e00ff */
[----:B------:R0:W-:Y:S01]  /*4f980*/  STL.64 [R1+0x1de8], R26 ;  /* 0x001de81a01007387 */ /* 0x0001e20000100a00 */
[----:B-1----:R-:W-:Y:S01]  /*4f990*/  MOV R2, 0xa9b6fd04 ;  /* 0xa9b6fd0400027802 */ /* 0x002fe20000000f00 */
[----:B------:R-:W-:Y:S02]  /*4f9a0*/  IMAD.MOV.U32 R3, RZ, RZ, -0x417b679b ;  /* 0xbe849865ff037424 */ /* 0x000fe400078e00ff */
[----:B------:R1:W-:Y:S01]  /*4f9b0*/  STL.64 [R1+0x1df0], R28 ;  /* 0x001df01c01007387 */ /* 0x0003e20000100a00 */
[----:B--2---:R-:W-:-:S03]  /*4f9c0*/  IMAD.MOV.U32 R30, RZ, RZ, 0x2daecc91 ;  /* 0x2daecc91ff1e7424 */ /* 0x004fc600078e00ff */
[----:B------:R2:W-:Y:S01]  /*4f9d0*/  STL.64 [R1+0x1e30], R22 ;  /* 0x001e301601007387 */ /* 0x0005e20000100a00 */
[----:B------:R-:W-:-:S03]  /*4f9e0*/  IMAD.MOV.U32 R31, RZ, RZ, -0x411a6414 ;  /* 0xbee59becff1f7424 */ /* 0x000fc600078e00ff */
[----:B------:R3:W-:Y:S01]  /*4f9f0*/  STL.64 [R1+0x1e50], R4 ;  /* 0x001e500401007387 */ /* 0x0007e20000100a00 */
[----:B0-----:R-:W-:Y:S01]  /*4fa00*/  MOV R26, 0xaff44abe ;  /* 0xaff44abe001a7802 */ /* 0x001fe20000000f00 */
[----:B------:R-:W-:Y:S02]  /*4fa10*/  IMAD.MOV.U32 R27, RZ, RZ, 0x3e9a1a0b ;  /* 0x3e9a1a0bff1b7424 */ /* 0x000fe400078e00ff */
[----:B-1----:R-:W-:Y:S01]  /*4fa20*/  IMAD.MOV.U32 R28, RZ, RZ, 0x553e9943 ;  /* 0x553e9943ff1c7424 */ /* 0x002fe200078e00ff */
[----:B------:R-:W-:Y:S01]  /*4fa30*/  MOV R29, 0xbe7f3011 ;  /* 0xbe7f3011001d7802 */ /* 0x000fe20000000f00 */
[----:B------:R0:W-:Y:S01]  /*4fa40*/  STL.64 [R1+0x1e70], R18 ;  /* 0x001e701201007387 */ /* 0x0001e20000100a00 */
[----:B--2---:R-:W-:Y:S01]  /*4fa50*/  MOV R22, 0x19b3e6f ;  /* 0x019b3e6f00167802 */ /* 0x004fe20000000f00 */
[----:B------:R-:W-:Y:S02]  /*4fa60*/  IMAD.MOV.U32 R23, RZ, RZ, -0x40be4cc5 ;  /* 0xbf41b33bff177424 */ /* 0x000fe400078e00ff */
[----:B------:R1:W-:Y:S01]  /*4fa70*/  STL.64 [R1+0x1e78], R20 ;  /* 0x001e781401007387 */ /* 0x0003e20000100a00 */
[----:B---3--:R-:W-:Y:S01]  /*4fa80*/  MOV R4, 0xf8e29435 ;  /* 0xf8e2943500047802 */ /* 0x008fe20000000f00 */
[----:B------:R-:W-:-:S02]  /*4fa90*/  IMAD.MOV.U32 R5, RZ, RZ, 0x3f748900 ;  /* 0x3f748900ff057424 */ /* 0x000fc400078e00ff */
[----:B------:R2:W-:Y:S04]  /*4faa0*/  STL.64 [R1+0x1ea0], R6 ;  /* 0x001ea00601007387 */ /* 0x0005e80000100a00 */
[----:B------:R3:W-:Y:S01]  /*4fab0*/  STL.64 [R1+0x1ea8], R8 ;  /* 0x001ea80801007387 */ /* 0x0007e20000100a00 */
[----:B0-----:R-:W-:Y:S01]  /*4fac0*/  IMAD.MOV.U32 R18, RZ, RZ, -0x3a9fd7d3 ;  /* 0xc560282dff127424 */ /* 0x001fe200078e00ff */
[----:B------:R-:W-:Y:S01]  /*4fad0*/  MOV R19, 0xbf462eb1 ;  /* 0xbf462eb100137802 */ /* 0x000fe20000000f00 */
[----:B-1----:R-:W-:Y:S01]  /*4fae0*/  IMAD.MOV.U32 R20, RZ, RZ, 0x523aaa76 ;  /* 0x523aaa76ff147424 */ /* 0x002fe200078e00ff */
[----:B------:R0:W-:Y:S01]  /*4faf0*/  STL.64 [R1+0x1bc8], R2 ;  /* 0x001bc80201007387 */ /* 0x0001e20000100a00 */
[----:B------:R-:W-:Y:S01]  /*4fb00*/  IMAD.MOV.U32 R21, RZ, RZ, -0x41c25c1a ;  /* 0xbe3da3e6ff157424 */ /* 0x000fe200078e00ff */
[----:B--2---:R-:W-:Y:S01]  /*4fb10*/  MOV R6, 0x34675d03 ;  /* 0x34675d0300067802 */ /* 0x004fe20000000f00 */
        /* <DEDUP_REMOVED lines=10> */
[----:B------:R-:W-:Y:S02]  /*4fbc0*/  IMAD.MOV.U32 R31, RZ, RZ, 0x3be8a683 ;  /* 0x3be8a683ff1f7424 */ /* 0x000fe400078e00ff */
[----:B------:R1:W-:Y:S01]  /*4fbd0*/  STL.64 [R1+0x1e98], R4 ;  /* 0x001e980401007387 */ /* 0x0003e20000100a00 */
[----:B--2---:R-:W-:Y:S01]  /*4fbe0*/  IMAD.MOV.U32 R26, RZ, RZ, -0x670eaac6 ;  /* 0x98f1553aff1a7424 */ /* 0x004fe200078e00ff */
[----:B------:R-:W-:Y:S01]  /*4fbf0*/  MOV R27, 0x3f820109 ;  /* 0x3f820109001b7802 */ /* 0x000fe20000000f00 */
[----:B0-----:R-:W-:Y:S01]  /*4fc00*/  IMAD.MOV.U32 R28, RZ, RZ, -0x16b644bd ;  /* 0xe949bb43ff1c7424 */ /* 0x001fe200078e00ff */
[----:B------:R0:W-:Y:S01]  /*4fc10*/  STL.64 [R1+0x1eb8], R18 ;  /* 0x001eb81201007387 */ /* 0x0001e20000100a00 */
[----:B------:R-:W-:Y:S01]  /*4fc20*/  IMAD.MOV.U32 R29, RZ, RZ, -0x407bcfc4 ;  /* 0xbf84303cff1d7424 */ /* 0x000fe200078e00ff */
[----:B---3--:R-:W-:Y:S01]  /*4fc30*/  MOV R22, 0x2cc02754 ;  /* 0x2cc0275400167802 */ /* 0x008fe20000000f00 */
[----:B------:R-:W-:Y:S01]  /*4fc40*/  IMAD.MOV.U32 R23, RZ, RZ, 0x3f28b6bb ;  /* 0x3f28b6bbff177424 */ /* 0x000fe200078e00ff */
[----:B------:R2:W-:Y:S01]  /*4fc50*/  STL.64 [R1+0x1ec0], R20 ;  /* 0x001ec01401007387 */ /* 0x0005e20000100a00 */
[----:B-1----:R-:W-:Y:S01]  /*4fc60*/  MOV R4, 0x2b27e94c ;  /* 0x2b27e94c00047802 */ /* 0x002fe20000000f00 */
[----:B------:R-:W-:-:S02]  /*4fc70*/  IMAD.MOV.U32 R5, RZ, RZ, 0x3dc60251 ;  /* 0x3dc60251ff057424 */ /* 0x000fc400078e00ff */
[----:B------:R1:W-:Y:S01]  /*4fc80*/  STL.64 [R1+0x1ee8], R6 ;  /* 0x001ee80601007387 */ /* 0x0003e20000100a00 */
[----:B0-----:R-:W-:-:S03]  /*4fc90*/  IMAD.MOV.U32 R18, RZ, RZ, -0x7498b2aa ;  /* 0x8b674d56ff127424 */ /* 0x001fc600078e00ff */
[----:B------:R0:W-:Y:S01]  /*4fca0*/  STL.64 [R1+0x1ef0], R8 ;  /* 0x001ef00801007387 */ /* 0x0001e20000100a00 */
[----:B------:R-:W-:Y:S01]  /*4fcb0*/  IMAD.MOV.U32 R19, RZ, RZ, -0x413e74f7 ;  /* 0xbec18b09ff137424 */ /* 0x000fe200078e00ff */
[----:B--2---:R-:W-:Y:S01]  /*4fcc0*/  MOV R20, 0x376be54f ;  /* 0x376be54f00147802 */ /* 0x004fe20000000f00 */
[----:B------:R-:W-:Y:S01]  /*4fcd0*/  IMAD.MOV.U32 R21, RZ, RZ, -0x42b28354 ;  /* 0xbd4d7cacff157424 */ /* 0x000fe200078e00ff */
[----:B------:R2:W-:Y:S01]  /*4fce0*/  STL.64 [R1+0x1c18], R2 ;  /* 0x001c180201007387 */ /* 0x0005e20000100a00 */
[----:B-1----:R-:W-:Y:S01]  /*4fcf0*/  MOV R6, 0x5d9a0e3b ;  /* 0x5d9a0e3b00067802 */ /* 0x002fe20000000f00 */
[----:B------:R-:W-:Y:S02]  /*4fd00*/  IMAD.MOV.U32 R7, RZ, RZ, 0x3e3dc92e ;  /* 0x3e3dc92eff077424 */ /* 0x000fe400078e00ff */
[----:B------:R1:W-:Y:S01]  /*4fd10*/  STL.64 [R1+0x1e68], R30 ;  /* 0x001e681e01007387 */ /* 0x0003e20000100a00 */
[----:B0-----:R-:W-:Y:S01]  /*4fd20*/  IMAD.MOV.U32 R8, RZ, RZ, 0xcc2ec99 ;  /* 0x0cc2ec99ff087424 */ /* 0x001fe200078e00ff */
[----:B------:R-:W-:-:S02]  /*4fd30*/  MOV R9, 0xbe20e39a ;  /* 0xbe20e39a00097802 */ /* 0x000fc40000000f00 */
[----:B------:R0:W-:Y:S04]  /*4fd40*/  STL.64 [R1+0x1e88], R26 ;  /* 0x001e881a01007387 */ /* 0x0001e80000100a00 */
[----:B------:R3:W-:Y:S01]  /*4fd50*/  STL.64 [R1+0x1e90], R28 ;  /* 0x001e901c01007387 */ /* 0x0007e20000100a00 */
[----:B--2---:R-:W-:Y:S02]  /*4fd60*/  IMAD.MOV.U32 R2, RZ, RZ, 0x761692a2 ;  /* 0x761692a2ff027424 */ /* 0x004fe400078e00ff */
[----:B------:R-:W-:Y:S01]  /*4fd70*/  IMAD.MOV.U32 R3, RZ, RZ, -0x40ff9af1 ;  /* 0xbf00650fff037424 */ /* 0x000fe200078e00ff */
[----:B------:R2:W-:Y:S01]  /*4fd80*/  STL.64 [R1+0x1ec8], R22 ;  /* 0x001ec81601007387 */ /* 0x0005e20000100a00 */
[----:B-1----:R-:W-:Y:S01]  /*4fd90*/  MOV R30, 0xb1314cf1 ;  /* 0xb1314cf1001e7802 */ /* 0x002fe20000000f00 */
[----:B------:R-:W-:-:S02]  /*4fda0*/  IMAD.MOV.U32 R31, RZ, RZ, 0x3f5c0816 ;  /* 0x3f5c0816ff1f7424 */ /* 0x000fc400078e00ff */
[----:B------:R1:W-:Y:S01]  /*4fdb0*/  STL.64 [R1+0x1ee0], R4 ;  /* 0x001ee00401007387 */ /* 0x0003e20000100a00 */
[----:B0-----:R-:W-:Y:S01]  /*4fdc0*/  IMAD.MOV.U32 R26, RZ, RZ, 0x43924ff5 ;  /* 0x43924ff5ff1a7424 */ /* 0x001fe200078e00ff */
[----:B------:R-:W-:Y:S01]  /*4fdd0*/  MOV R27, 0xbf218eb0 ;  /* 0xbf218eb0001b7802 */ /* 0x000fe20000000f00 */
[----:B---3--:R-:W-:Y:S01]  /*4fde0*/  IMAD.MOV.U32 R28, RZ, RZ, -0x22889d73 ;  /* 0xdd77628dff1c7424 */ /* 0x008fe200078e00ff */
[----:B------:R0:W-:Y:S01]  /*4fdf0*/  STL.64 [R1+0x1ef8], R18 ;  /* 0x001ef81201007387 */ /* 0x0001e20000100a00 */
[----:B------:R-:W-:Y:S02]  /*4fe00*/  IMAD.MOV.U32 R29, RZ, RZ, 0x3f084156 ;  /* 0x3f084156ff1d7424 */ /* 0x000fe400078e00ff */
[----:B--2---:R-:W-:Y:S01]  /*4fe10*/  IMAD.MOV.U32 R22, RZ, RZ, -0x5a0d4773 ;  /* 0xa5f2b88dff167424 */ /* 0x004fe200078e00ff */
[----:B------:R-:W-:Y:S01]  /*4fe20*/  MOV R23, 0x3e9aae08 ;  /* 0x3e9aae0800177802 */ /* 0x000fe20000000f00 */
[----:B------:R2:W-:Y:S01]  /*4fe30*/  STL.64 [R1+0x1f00], R20 ;  /* 0x001f001401007387 */ /* 0x0005e20000100a00 */
[----:B-1----:R-:W-:Y:S01]  /*4fe40*/  IMAD.MOV.U32 R4, RZ, RZ, -0x1c06cc2a ;  /* 0xe3f933d6ff047424 */ /* 0x002fe200078e00ff */
[----:B------:R-:W-:-:S02]  /*4fe50*/  MOV R5, 0x3cd01431 ;  /* 0x3cd0143100057802 */ /* 0x000fc40000000f00 */
[----:B------:R1:W-:Y:S01]  /*4fe60*/  STL.64 [R1+0x1f30], R6 ;  /* 0x001f300601007387 */ /* 0x0003e20000100a00 */
[----:B0-----:R-:W-:-:S03]  /*4fe70*/  IMAD.MOV.U32 R18, RZ, RZ, 0x50ed0c93 ;  /* 0x50ed0c93ff127424 */ /* 0x001fc600078e00ff */
[----:B------:R0:W-:Y:S01]  /*4fe80*/  STL.64 [R1+0x1f38], R8 ;  /* 0x001f380801007387 */ /* 0x0001e20000100a00 */
[----:B------:R-:W-:Y:S01]  /*4fe90*/  IMAD.MOV.U32 R19, RZ, RZ, 0x3f91d1d6 ;  /* 0x3f91d1d6ff137424 */ /* 0x000fe200078e00ff */
[----:B--2---:R-:W-:Y:S01]  /*4fea0*/  MOV R20, 0x8bed86bc ;  /* 0x8bed86bc00147802 */ /* 0x004fe20000000f00 */
[----:B------:R-:W-:Y:S01]  /*4feb0*/  IMAD.MOV.U32 R21, RZ, RZ, -0x4061c372 ;  /* 0xbf9e3c8eff157424 */ /* 0x000fe200078e00ff */
[----:B------:R2:W-:Y:S01]  /*4fec0*/  STL.64 [R1+0x1c68], R2 ;  /* 0x001c680201007387 */ /* 0x0005e20000100a00 */
[----:B-1----:R-:W-:Y:S02]  /*4fed0*/  IMAD.MOV.U32 R6, RZ, RZ, 0x168d2782 ;  /* 0x168d2782ff067424 */ /* 0x002fe400078e00ff */
[----:B------:R-:W-:Y:S01]  /*4fee0*/  IMAD.MOV.U32 R7, RZ, RZ, -0x4089d154 ;  /* 0xbf762eacff077424 */ /* 0x000fe200078e00ff */
        /* <DEDUP_REMOVED lines=8> */
[----:B-1----:R-:W-:Y:S02]  /*4ff70*/  IMAD.MOV.U32 R30, RZ, RZ, 0x5cf292a0 ;  /* 0x5cf292a0ff1e7424 */ /* 0x002fe400078e00ff */
[----:B------:R-:W-:Y:S01]  /*4ff80*/  IMAD.MOV.U32 R31, RZ, RZ, -0x41b6031b ;  /* 0xbe49fce5ff1f7424 */ /* 0x000fe200078e00ff */
[----:B------:R1:W-:Y:S01]  /*4ff90*/  STL.64 [R1+0x1f20], R4 ;  /* 0x001f200401007387 */ /* 0x0003e20000100a00 */
[----:B0-----:R-:W-:Y:S02]  /*4ffa0*/  IMAD.MOV.U32 R26, RZ, RZ, 0x585a3e12 ;  /* 0x585a3e12ff1a7424 */ /* 0x001fe400078e00ff */
[----:B------:R-:W-:Y:S01]  /*4ffb0*/  IMAD.MOV.U32 R27, RZ, RZ, -0x416fec5b ;  /* 0xbe9013a5ff1b7424 */ /* 0x000fe200078e00ff */
[----:B--2---:R-:W-:Y:S01]  /*4ffc0*/  MOV R28, 0x87133284 ;  /* 0x87133284001c7802 */ /* 0x004fe20000000f00 */
[----:B------:R-:W-:Y:S01]  /*4ffd0*/  IMAD.MOV.U32 R29, RZ, RZ, 0x3e731ba6 ;  /* 0x3e731ba6ff1d7424 */ /* 0x000fe200078e00ff */
[----:B------:R0:W-:Y:S01]  /*4ffe0*/  STL.64 [R1+0x1f40], R18 ;  /* 0x001f401201007387 */ /* 0x0001e20000100a00 */
[----:B---3--:R-:W-:Y:S01]  /*4fff0*/  IMAD.MOV.U32 R22, RZ, RZ, -0x10012ac2 ;  /* 0xeffed53eff167424 */ /* 0x008fe200078e00ff */
[----:B------:R-:W-:-:S02]  /*50000*/  MOV R23, 0x3f9486e7 ;  /* 0x3f9486e700177802 */ /* 0x000fc40000000f00 */
[----:B------:R2:W-:Y:S01]  /*50010*/  STL.64 [R1+0x1f48], R20 ;  /* 0x001f481401007387 */ /* 0x0005e20000100a00 */
[----:B-1----:R-:W-:Y:S01]  /*50020*/  MOV R4, 0xe63486fe ;  /* 0xe63486fe00047802 */ /* 0x002fe20000000f00 */
[----:B------:R-:W-:Y:S02]  /*50030*/  IMAD.MOV.U32 R5, RZ, RZ, -0x4076a7b8 ;  /* 0xbf895848ff057424 */ /* 0x000fe400078e00ff */
[----:B------:R1:W-:Y:S01]  /*50040*/  STL.64 [R1+0x1f70], R6 ;  /* 0x001f700601007387 */ /* 0x0003e20000100a00 */
[----:B0-----:R-:W-:-:S03]  /*50050*/  IMAD.MOV.U32 R18, RZ, RZ, -0x1e4736f7 ;  /* 0xe1b8c909ff127424 */ /* 0x001fc600078e00ff */
        /* <DEDUP_REMOVED lines=9> */
[----:B------:R-:W-:-:S02]  /*500f0*/  IMAD.MOV.U32 R9, RZ, RZ, 0x3ede03c9 ;  /* 0x3ede03c9ff097424 */ /* 0x000fc400078e00ff */
[----:B------:R0:W-:Y:S01]  /*50100*/  STL.64 [R1+0x1f18], R28 ;  /* 0x001f181c01007387 */ /* 0x0001e20000100a00 */
[----:B--2---:R-:W-:-:S03]  /*50110*/  IMAD.MOV.U32 R2, RZ, RZ, 0x4cc4d9d6 ;  /* 0x4cc4d9d6ff027424 */ /* 0x004fc600078e00ff */
[----:B------:R2:W-:Y:S01]  /*50120*/  STL.64 [R1+0x1f28], R30 ;  /* 0x001f281e01007387 */ /* 0x0005e20000100a00 */
[----:B------:R-:W-:Y:S01]  /*50130*/  MOV R3, 0xbf508fd6 ;  /* 0xbf508fd600037802 */ /* 0x000fe20000000f00 */
[----:B-1----:R-:W-:Y:S02]  /*50140*/  IMAD.MOV.U32 R26, RZ, RZ, -0x7f415c4b ;  /* 0x80bea3b5ff1a7424 */ /* 0x002fe400078e00ff */
[----:B------:R1:W-:Y:S01]  /*50150*/  STL.64 [R1+0x1f50], R22 ;  /* 0x001f501601007387 */ /* 0x0003e20000100a00 */
[----:B------:R-:W-:-:S03]  /*50160*/  IMAD.MOV.U32 R27, RZ, RZ, 0x3edd7b47 ;  /* 0x3edd7b47ff1b7424 */ /* 0x000fc600078e00ff */
[----:B------:R3:W-:Y:S01]  /*50170*/  STL.64 [R1+0x1f60], R4 ;  /* 0x001f600401007387 */ /* 0x0007e20000100a00 */
[----:B0-----:R-:W-:Y:S01]  /*50180*/  IMAD.MOV.U32 R28, RZ, RZ, -0x1aa33f33 ;  /* 0xe55cc0cdff1c7424 */ /* 0x001fe200078e00ff */
[----:B------:R-:W-:Y:S02]  /*50190*/  MOV R29, 0x3f888706 ;  /* 0x3f888706001d7802 */ /* 0x000fe40000000f00 */
[----:B--2---:R-:W-:Y:S01]  /*501a0*/  MOV R30, 0x2bea82b1 ;  /* 0x2bea82b1001e7802 */ /* 0x004fe20000000f00 */
[----:B------:R-:W-:Y:S01]  /*501b0*/  IMAD.MOV.U32 R31, RZ, RZ, -0x418f02af ;  /* 0xbe70fd51ff1f7424 */ /* 0x000fe200078e00ff */
[----:B------:R0:W-:Y:S01]  /*501c0*/  STL.64 [R1+0x1f88], R18 ;  /* 0x001f881201007387 */ /* 0x0001e20000100a00 */
[----:B-1----:R-:W-:Y:S01]  /*501d0*/  IMAD.MOV.U32 R22, RZ, RZ, -0x1645b3 ;  /* 0xffe9ba4dff167424 */ /* 0x002fe200078e00ff */
[----:B------:R-:W-:Y:S02]  /*501e0*/  MOV R23, 0x3e0201c0 ;  /* 0x3e0201c000177802 */ /* 0x000fe40000000f00 */
[----:B------:R1:W-:Y:S01]  /*501f0*/  STL.64 [R1+0x1f90], R20 ;  /* 0x001f901401007387 */ /* 0x0003e20000100a00 */
[----:B---3--:R-:W-:Y:S01]  /*50200*/  MOV R4, 0xa4a27ea0 ;  /* 0xa4a27ea000047802 */ /* 0x008fe20000000f00 */
[----:B------:R-:W-:-:S02]  /*50210*/  IMAD.MOV.U32 R5, RZ, RZ, 0x3f19fff1 ;  /* 0x3f19fff1ff057424 */ /* 0x000fc400078e00ff */
[----:B------:R2:W-:Y:S01]  /*50220*/  STL.64 [R1+0x1fb0], R6 ;  /* 0x001fb00601007387 */ /* 0x0005e20000100a00 */
[----:B0-----:R-:W-:-:S03]  /*50230*/  IMAD.MOV.U32 R18, RZ, RZ, 0x28144e09 ;  /* 0x28144e09ff127424 */ /* 0x001fc600078e00ff */
[----:B------:R0:W-:Y:S01]  /*50240*/  STL.64 [R1+0x1fc0], R8 ;  /* 0x001fc00801007387 */ /* 0x0001e20000100a00 */
[----:B------:R-:W-:Y:S01]  /*50250*/  IMAD.MOV.U32 R19, RZ, RZ, 0x3eb7e290 ;  /* 0x3eb7e290ff137424 */ /* 0x000fe200078e00ff */
[----:B-1----:R-:W-:Y:S01]  /*50260*/  MOV R20, 0x83fd9af1 ;  /* 0x83fd9af100147802 */ /* 0x002fe20000000f00 */
[----:B------:R-:W-:Y:S01]  /*50270*/  IMAD.MOV.U32 R21, RZ, RZ, 0x3d152ba3 ;  /* 0x3d152ba3ff157424 */ /* 0x000fe200078e00ff */
[----:B------:R1:W-:Y:S01]  /*50280*/  STL.64 [R1+0x1d08], R2 ;  /* 0x001d080201007387 */ /* 0x0003e20000100a00 */
[----:B--2---:R-:W-:Y:S01]  /*50290*/  MOV R6, 0x1300d859 ;  /* 0x1300d85900067802 */ /* 0x004fe20000000f00 */
[----:B------:R-:W-:Y:S02]  /*502a0*/  IMAD.MOV.U32 R7, RZ, RZ, -0x4196aa99 ;  /* 0xbe695567ff077424 */ /* 0x000fe400078e00ff */
[----:B------:R2:W-:Y:S01]  /*502b0*/  STL.64 [R1+0x1f58], R26 ;  /* 0x001f581a01007387 */ /* 0x0005e20000100a00 */
[----:B0-----:R-:W-:-:S03]  /*502c0*/  IMAD.MOV.U32 R8, RZ, RZ, 0x11c56ff1 ;  /* 0x11c56ff1ff087424 */ /* 0x001fc600078e00ff */
[----:B------:R0:W-:Y:S01]  /*502d0*/  STL.64 [R1+0x1f68], R28 ;  /* 0x001f681c01007387 */ /* 0x0001e20000100a00 */
[----:B------:R-:W-:-:S03]  /*502e0*/  IMAD.MOV.U32 R9, RZ, RZ, 0x3e4122c8 ;  /* 0x3e4122c8ff097424 */ /* 0x000fc600078e00ff */
[----:B------:R3:W-:Y:S01]  /*502f0*/  STL.64 [R1+0x1f78], R30 ;  /* 0x001f781e01007387 */ /* 0x0007e20000100a00 */
[----:B-1----:R-:W-:Y:S02]  /*50300*/  IMAD.MOV.U32 R2, RZ, RZ, -0x6cceab4f ;  /* 0x933154b1ff027424 */ /* 0x002fe400078e00ff */
[----:B------:R-:W-:Y:S01]  /*50310*/  IMAD.MOV.U32 R3, RZ, RZ, 0x3eb2d456 ;  /* 0x3eb2d456ff037424 */ /* 0x000fe200078e00ff */
[----:B------:R1:W-:Y:S01]  /*50320*/  STL.64 [R1+0x1f98], R22 ;  /* 0x001f981601007387 */ /* 0x0003e20000100a00 */
[----:B--2---:R-:W-:Y:S02]  /*50330*/  IMAD.MOV.U32 R26, RZ, RZ, 0x61a9f916 ;  /* 0x61a9f916ff1a7424 */ /* 0x004fe400078e00ff */
[----:B------:R-:W-:Y:S01]  /*50340*/  IMAD.MOV.U32 R27, RZ, RZ, -0x40dd2e49 ;  /* 0xbf22d1b7ff1b7424 */ /* 0x000fe200078e00ff */
[----:B------:R2:W-:Y:S01]  /*50350*/  STL.64 [R1+0x1fa8], R4 ;  /* 0x001fa80401007387 */ /* 0x0005e20000100a00 */
[----:B0-----:R-:W-:Y:S02]  /*50360*/  IMAD.MOV.U32 R28, RZ, RZ, -0x5047a8aa ;  /* 0xafb85756ff1c7424 */ /* 0x001fe400078e00ff */
[----:B------:R-:W-:Y:S01]  /*50370*/  IMAD.MOV.U32 R29, RZ, RZ, -0x42708c81 ;  /* 0xbd8f737fff1d7424 */ /* 0x000fe200078e00ff */
[----:B---3--:R-:W-:Y:S01]  /*50380*/  MOV R31, 0xbed31754 ;  /* 0xbed31754001f7802 */ /* 0x008fe20000000f00 */
[----:B------:R-:W-:Y:S01]  /*50390*/  IMAD.MOV.U32 R30, RZ, RZ, 0x57fe1a62 ;  /* 0x57fe1a62ff1e7424 */ /* 0x000fe200078e00ff */
[----:B------:R0:W-:Y:S01]  /*503a0*/  STL.64 [R1+0x1fd0], R18 ;  /* 0x001fd01201007387 */ /* 0x0001e20000100a00 */
[----:B-1----:R-:W-:Y:S01]  /*503b0*/  IMAD.MOV.U32 R22, RZ, RZ, -0x504dba13 ;  /* 0xafb245edff167424 */ /* 0x002fe200078e00ff */
[----:B------:R-:W-:-:S02]  /*503c0*/  MOV R23, 0xbe91dddd ;  /* 0xbe91dddd00177802 */ /* 0x000fc40000000f00 */
[----:B------:R1:W-:Y:S01]  /*503d0*/  STL.64 [R1+0x1fd8], R20 ;  /* 0x001fd81401007387 */ /* 0x0003e20000100a00 */
[----:B--2---:R-:W-:Y:S02]  /*503e0*/  IMAD.MOV.U32 R4, RZ, RZ, 0x531b5ee8 ;  /* 0x531b5ee8ff047424 */ /* 0x004fe400078e00ff */
[----:B------:R-:W-:Y:S01]  /*503f0*/  IMAD.MOV.U32 R5, RZ, RZ, 0x3e856899 ;  /* 0x3e856899ff057424 */ /* 0x000fe200078e00ff */
[----:B------:R2:W-:Y:S01]  /*50400*/  STL.64 [R1+0x1ff0], R6 ;  /* 0x001ff00601007387 */ /* 0x0005e20000100a00 */
[----:B0-----:R-:W-:Y:S01]  /*50410*/  IMAD.MOV.U32 R18, RZ, RZ, -0xccb32e3 ;  /* 0xf334cd1dff127424 */ /* 0x001fe200078e00ff */
[----:B------:R-:W-:Y:S02]  /*50420*/  MOV R19, 0x3f645497 ;  /* 0x3f64549700137802 */ /* 0x000fe40000000f00 */
[----:B------:R0:W-:Y:S01]  /*50430*/  STL.64 [R1+0x2000], R8 ;  /* 0x0020000801007387 */ /* 0x0001e20000100a00 */
[----:B-1----:R-:W-:Y:S02]  /*50440*/  IMAD.MOV.U32 R20, RZ, RZ, 0x49d95e46 ;  /* 0x49d95e46ff147424 */ /* 0x002fe400078e00ff */
[----:B------:R-:W-:Y:S01]  /*50450*/  IMAD.MOV.U32 R21, RZ, RZ, -0x40566e61 ;  /* 0xbfa9919fff157424 */ /* 0x000fe200078e00ff */
[----:B------:R1:W-:Y:S01]  /*50460*/  STL.64 [R1+0x1d58], R2 ;  /* 0x001d580201007387 */ /* 0x0003e20000100a00 */
[----:B--2---:R-:W-:Y:S01]  /*50470*/  MOV R6, 0x3853b987 ;  /* 0x3853b98700067802 */ /* 0x004fe20000000f00 */
[----:B------:R-:W-:-:S02]  /*50480*/  IMAD.MOV.U32 R7, RZ, RZ, 0x3f8ee504 ;  /* 0x3f8ee504ff077424 */ /* 0x000fc400078e00ff */
        /* <DEDUP_REMOVED lines=8> */
[----:B------:R2:W-:Y:S01]  /*50510*/  STL.64 [R1+0x1fe0], R22 ;  /* 0x001fe01601007387 */ /* 0x0005e20000100a00 */
[----:B------:R-:W-:-:S03]  /*50520*/  MOV R27, 0xbc92c41c ;  /* 0xbc92c41c001b7802 */ /* 0x000fc60000000f00 */
[----:B------:R3:W-:Y:S01]  /*50530*/  STL.64 [R1+0x1fe8], R4 ;  /* 0x001fe80401007387 */ /* 0x0007e20000100a00 */
[----:B0-----:R-:W-:Y:S01]  /*50540*/  MOV R28, 0x5c03d2e9 ;  /* 0x5c03d2e9001c7802 */ /* 0x001fe20000000f00 */
[----:B------:R-:W-:Y:S02]  /*50550*/  IMAD.MOV.U32 R29, RZ, RZ, 0x3f9ef9a0 ;  /* 0x3f9ef9a0ff1d7424 */ /* 0x000fe400078e00ff */
[----:B------:R0:W-:Y:S01]  /*50560*/  STL.64 [R1+0x2010], R18 ;  /* 0x0020101201007387 */ /* 0x0001e20000100a00 */
[----:B-1----:R-:W-:Y:S02]  /*50570*/  IMAD.MOV.U32 R30, RZ, RZ, 0x1b78f2fd ;  /* 0x1b78f2fdff1e7424 */ /* 0x002fe400078e00ff */
        /* <DEDUP_REMOVED lines=10> */
[----:B-1----:R-:W-:-:S03]  /*50620*/  IMAD.MOV.U32 R20, RZ, RZ, -0x73ca209b ;  /* 0x8c35df65ff147424 */ /* 0x002fc600078e00ff */
[----:B------:R1:W-:Y:S01]  /*50630*/  STL.64 [R1+0x1da8], R2 ;  /* 0x001da80201007387 */ /* 0x0003e20000100a00 */
[----:B------:R-:W-:Y:S02]  /*50640*/  IMAD.MOV.U32 R21, RZ, RZ, 0x3f551ff4 ;  /* 0x3f551ff4ff157424 */ /* 0x000fe400078e00ff */
[----:B--2---:R-:W-:Y:S01]  /*50650*/  IMAD.MOV.U32 R6, RZ, RZ, 0x2f459ca1 ;  /* 0x2f459ca1ff067424 */ /* 0x004fe200078e00ff */
[----:B------:R2:W-:Y:S01]  /*50660*/  STL.64 [R1+0x1ff8], R26 ;  /* 0x001ff81a01007387 */ /* 0x0005e20000100a00 */
[----:B------:R-:W-:Y:S02]  /*50670*/  IMAD.MOV.U32 R7, RZ, RZ, 0x3f1e03ca ;  /* 0x3f1e03caff077424 */ /* 0x000fe400078e00ff */
[----:B0-----:R-:W-:Y:S01]  /*50680*/  IMAD.MOV.U32 R8, RZ, RZ, 0xeccfadb ;  /* 0x0eccfadbff087424 */ /* 0x001fe200078e00ff */
[----:B------:R-:W-:Y:S01]  /*50690*/  MOV R9, 0x3efadee2 ;  /* 0x3efadee200097802 */ /* 0x000fe20000000f00 */
[----:B------:R0:W-:Y:S01]  /*506a0*/  STL.64 [R1+0x2008], R28 ;  /* 0x0020081c01007387 */ /* 0x0001e20000100a00 */
[----:B-1----:R-:W-:-:S03]  /*506b0*/  IMAD.MOV.U32 R2, RZ, RZ, 0x7b1a5667 ;  /* 0x7b1a5667ff027424 */ /* 0x002fc600078e00ff */
[----:B------:R1:W-:Y:S01]  /*506c0*/  STL.64 [R1+0x2020], R22 ;  /* 0x0020201601007387 */ /* 0x0003e20000100a00 */
[----:B------:R-:W-:Y:S01]  /*506d0*/  MOV R3, 0x3f28eab1 ;  /* 0x3f28eab100037802 */ /* 0x000fe20000000f00 */
[----:B--2---:R-:W-:Y:S02]  /*506e0*/  IMAD.MOV.U32 R26, RZ, RZ, 0x7be56cf6 ;  /* 0x7be56cf6ff1a7424 */ /* 0x004fe400078e00ff */
[----:B------:R2:W-:Y:S01]  /*506f0*/  STL.64 [R1+0x2028], R4 ;  /* 0x0020280401007387 */ /* 0x0005e20000100a00 */
[----:B------:R-:W-:-:S03]  /*50700*/  IMAD.MOV.U32 R27, RZ, RZ, 0x3f76bd32 ;  /* 0x3f76bd32ff1b7424 */ /* 0x000fc600078e00ff */
[----:B------:R3:W-:Y:S01]  /*50710*/  STL.64 [R1+0x2030], R30 ;  /* 0x0020301e01007387 */ /* 0x0007e20000100a00 */
[----:B0-----:R-:W-:Y:S01]  /*50720*/  IMAD.MOV.U32 R28, RZ, RZ, -0x53a2d366 ;  /* 0xac5d2c9aff1c7424 */ /* 0x001fe200078e00ff */
[----:B------:R-:W-:Y:S02]  /*50730*/  MOV R29, 0xbf5c3a98 ;  /* 0xbf5c3a98001d7802 */ /* 0x000fe40000000f00 */
[----:B------:R0:W-:Y:S01]  /*50740*/  STL.64 [R1+0x2050], R18 ;  /* 0x0020501201007387 */ /* 0x0001e20000100a00 */
[----:B-1----:R-:W-:Y:S01]  /*50750*/  IMAD.MOV.U32 R22, RZ, RZ, -0x67b76f61 ;  /* 0x9848909fff167424 */ /* 0x002fe200078e00ff */
[----:B------:R-:W-:Y:S02]  /*50760*/  MOV R23, 0xbde927a7 ;  /* 0xbde927a700177802 */ /* 0x000fe40000000f00 */
[----:B--2---:R-:W-:Y:S01]  /*50770*/  MOV R4, 0x5f300209 ;  /* 0x5f30020900047802 */ /* 0x004fe20000000f00 */
[----:B------:R-:W-:Y:S01]  /*50780*/  IMAD.MOV.U32 R5, RZ, RZ, -0x40c14cb1 ;  /* 0xbf3eb34fff057424 */ /* 0x000fe200078e00ff */
[----:B------:R1:W-:Y:S01]  /*50790*/  STL.64 [R1+0x2060], R20 ;  /* 0x0020601401007387 */ /* 0x0003e20000100a00 */
[----:B---3--:R-:W-:Y:S01]  /*507a0*/  MOV R30, 0xa0ce370e ;  /* 0xa0ce370e001e7802 */ /* 0x008fe20000000f00 */
[----:B------:R-:W-:-:S02]  /*507b0*/  IMAD.MOV.U32 R31, RZ, RZ, -0x40ebb737 ;  /* 0xbf1448c9ff1f7424 */ /* 0x000fc400078e00ff */
[----:B------:R2:W-:Y:S01]  /*507c0*/  STL.64 [R1+0x2078], R6 ;  /* 0x0020780601007387 */ /* 0x0005e20000100a00 */
[----:B0-----:R-:W-:Y:S02]  /*507d0*/  IMAD.MOV.U32 R18, RZ, RZ, 0x5a7d9ac5 ;  /* 0x5a7d9ac5ff127424 */ /* 0x001fe400078e00ff */
[----:B------:R-:W-:Y:S01]  /*507e0*/  IMAD.MOV.U32 R19, RZ, RZ, 0x3d72f0a6 ;  /* 0x3d72f0a6ff137424 */ /* 0x000fe200078e00ff */
[----:B------:R0:W-:Y:S01]  /*507f0*/  STL.64 [R1+0x2088], R8 ;  /* 0x0020880801007387 */ /* 0x0001e20000100a00 */
[----:B-1----:R-:W-:Y:S01]  /*50800*/  IMAD.MOV.U32 R20, RZ, RZ, 0x3d88fea7 ;  /* 0x3d88fea7ff147424 */ /* 0x002fe200078e00ff */
[----:B------:R-:W-:Y:S02]  /*50810*/  MOV R21, 0x3ecc1949 ;  /* 0x3ecc194900157802 */ /* 0x000fe40000000f00 */
[----:B------:R1:W-:Y:S01]  /*50820*/  STL.64 [R1+0x1df8], R2 ;  /* 0x001df80201007387 */ /* 0x0003e20000100a00 */
[----:B--2---:R-:W-:Y:S01]  /*50830*/  IMAD.MOV.U32 R6, RZ, RZ, 0x1c8dde07 ;  /* 0x1c8dde07ff067424 */ /* 0x004fe200078e00ff */
[----:B------:R-:W-:-:S02]  /*50840*/  MOV R7, 0x3e89b42c ;  /* 0x3e89b42c00077802 */ /* 0x000fc40000000f00 */
[----:B------:R2:W-:Y:S01]  /*50850*/  STL.64 [R1+0x2048], R26 ;  /* 0x0020481a01007387 */ /* 0x0005e20000100a00 */
[----:B0-----:R-:W-:Y:S01]  /*50860*/  MOV R8, 0xd1a9ac83 ;  /* 0xd1a9ac8300087802 */ /* 0x001fe20000000f00 */
[----:B------:R-:W-:Y:S02]  /*50870*/  IMAD.MOV.U32 R9, RZ, RZ, 0x3e62116d ;  /* 0x3e62116dff097424 */ /* 0x000fe400078e00ff */
        /* <DEDUP_REMOVED lines=8> */
[----:B0-----:R-:W-:Y:S02]  /*50900*/  IMAD.MOV.U32 R28, RZ, RZ, -0x25bcd4ef ;  /* 0xda432b11ff1c7424 */ /* 0x001fe400078e00ff */
[----:B------:R-:W-:Y:S01]  /*50910*/  IMAD.MOV.U32 R29, RZ, RZ, -0x414e954a ;  /* 0xbeb16ab6ff1d7424 */ /* 0x000fe200078e00ff */
[----:B------:R0:W-:Y:S01]  /*50920*/  STL.64 [R1+0x2090], R18 ;  /* 0x0020901201007387 */ /* 0x0001e20000100a00 */
[----:B-1----:R-:W-:Y:S01]  /*50930*/  MOV R4, 0x36ee783 ;  /* 0x036ee78300047802 */ /* 0x002fe20000000f00 */
[----:B------:R-:W-:Y:S02]  /*50940*/  IMAD.MOV.U32 R5, RZ, RZ, -0x4306bd5e ;  /* 0xbcf942a2ff057424 */ /* 0x000fe400078e00ff */
[----:B--2---:R-:W-:Y:S01]  /*50950*/  IMAD.MOV.U32 R22, RZ, RZ, 0x27a1383d ;  /* 0x27a1383dff167424 */ /* 0x004fe200078e00ff */
[----:B------:R1:W-:Y:S01]  /*50960*/  STL.64 [R1+0x20a0], R20 ;  /* 0x0020a01401007387 */ /* 0x0003e20000100a00 */
[----:B------:R-:W-:-:S02]  /*50970*/  IMAD.MOV.U32 R23, RZ, RZ, -0x4181595c ;  /* 0xbe7ea6a4ff177424 */ /* 0x000fc400078e00ff */
[----:B---3--:R-:W-:Y:S01]  /*50980*/  IMAD.MOV.U32 R30, RZ, RZ, 0x5f50d178 ;  /* 0x5f50d178ff1e7424 */ /* 0x008fe200078e00ff */
[----:B------:R-:W-:Y:S01]  /*50990*/  MOV R31, 0xbfb95b68 ;  /* 0xbfb95b68001f7802 */ /* 0x000fe20000000f00 */
        /* <DEDUP_REMOVED lines=12> */
[----:B------:R-:W-:Y:S01]  /*50a60*/  IMAD.MOV.U32 R9, RZ, RZ, 0x3e92a46f ;  /* 0x3e92a46fff097424 */ /* 0x000fe200078e00ff */
[----:B-1----:R-:W1:Y:S02]  /*50a70*/  MUFU.RCP64H R3, R13 ;  /* 0x0000000d00037308 */ /* 0x002e640000001800 */
[----:B------:R3:W-:Y:S01]  /*50a80*/  STL.64 [R1+0x20b0], R4 ;  /* 0x0020b00401007387 */ /* 0x0007e20000100a00 */
[----:B------:R-:W-:-:S03]  /*50a90*/  IMAD.MOV.U32 R2, RZ, RZ, 0x1 ;  /* 0x00000001ff027424 */ /* 0x000fc600078e00ff */
[----:B------:R4:W-:Y:S01]  /*50aa0*/  STL.64 [R1+0x20c0], R22 ;  /* 0x0020c01601007387 */ /* 0x0009e20000100a00 */
[----:B--2---:R-:W-:Y:S02]  /*50ab0*/  IMAD.MOV.U32 R26, RZ, RZ, 0x7a744982 ;  /* 0x7a744982ff1a7424 */ /* 0x004fe400078e00ff */
[----:B------:R-:W-:Y:S01]  /*50ac0*/  IMAD.MOV.U32 R27, RZ, RZ, 0x3fb72bb4 ;  /* 0x3fb72bb4ff1b7424 */ /* 0x000fe200078e00ff */
[----:B------:R2:W-:Y:S01]  /*50ad0*/  STL.64 [R1+0x20d0], R30 ;  /* 0x0020d01e01007387 */ /* 0x0005e20000100a00 */
[----:B0-----:R-:W-:Y:S01]  /*50ae0*/  MOV R28, 0x3cf8dfb4 ;  /* 0x3cf8dfb4001c7802 */ /* 0x001fe20000000f00 */
[----:B------:R-:W-:Y:S02]  /*50af0*/  IMAD.MOV.U32 R29, RZ, RZ, -0x40483c5f ;  /* 0xbfb7c3a1ff1d7424 */ /* 0x000fe400078e00ff */
[----:B------:R0:W-:Y:S01]  /*50b00*/  STL.64 [R1+0x20d8], R18 ;  /* 0x0020d81201007387 */ /* 0x0001e20000100a00 */
[----:B---3--:R-:W-:Y:S01]  /*50b10*/  IMAD.MOV.U32 R4, RZ, RZ, -0x2b09626c ;  /* 0xd4f69d94ff047424 */ /* 0x008fe200078e00ff */
[----:B------:R-:W-:-:S02]  /*50b20*/  MOV R5, 0xbf008105 ;  /* 0xbf00810500057802 */ /* 0x000fc40000000f00 */
[----:B------:R3:W-:Y:S01]  /*50b30*/  STL.64 [R1+0x20e0], R20 ;  /* 0x0020e01401007387 */ /* 0x0007e20000100a00 */
[----:B----4-:R-:W-:Y:S01]  /*50b40*/  IMAD.MOV.U32 R22, RZ, RZ, -0x5f55a85 ;  /* 0xfa0aa57bff167424 */ /* 0x010fe200078e00ff */
[----:B------:R-:W-:Y:S01]  /*50b50*/  MOV R23, 0x3f8d0bef ;  /* 0x3f8d0bef00177802 */ /* 0x000fe20000000f00 */
[----:B-1----:R-:W1:Y:S01]  /*50b60*/  DFMA R32, -R12, R2, 1 ;  /* 0x3ff000000c20742b */ /* 0x002e620000000102 */
[----:B------:R4:W-:Y:S01]  /*50b70*/  STL.64 [R1+0x2100], R6 ;  /* 0x0021000601007387 */ /* 0x0009e20000100a00 */
[----:B--2---:R-:W-:Y:S02]  /*50b80*/  IMAD.MOV.U32 R30, RZ, RZ, 0x69432cef ;  /* 0x69432cefff1e7424 */ /* 0x004fe400078e00ff */
[----:B------:R-:W-:Y:S01]  /*50b90*/  IMAD.MOV.U32 R31, RZ, RZ, -0x4088f985 ;  /* 0xbf77067bff1f7424 */ /* 0x000fe200078e00ff */
[----:B------:R2:W-:Y:S01]  /*50ba0*/  STL.64 [R1+0x2108], R8 ;  /* 0x0021080801007387 */ /* 0x0005e20000100a00 */
[----:B0-----:R-:W-:Y:S01]  /*50bb0*/  MOV R18, 0x1cad78b9 ;  /* 0x1cad78b900127802 */ /* 0x001fe20000000f00 */
[----:B------:R-:W-:Y:S01]  /*50bc0*/  IMAD.MOV.U32 R19, RZ, RZ, -0x406e5b61 ;  /* 0xbf91a49fff137424 */ /* 0x000fe200078e00ff */
[----:B---3--:R-:W-:Y:S01]  /*50bd0*/  MOV R20, 0xb2241202 ;  /* 0xb224120200147802 */ /* 0x008fe20000000f00 */
[----:B------:R-:W-:Y:S01]  /*50be0*/  IMAD.MOV.U32 R21, RZ, RZ, -0x41db6b2d ;  /* 0xbe2494d3ff157424 */ /* 0x000fe200078e00ff */
[----:B------:R0:W-:Y:S01]  /*50bf0*/  STL.64 [R1+0x20e8], R4 ;  /* 0x0020e80401007387 */ /* 0x0001e20000100a00 */
[----:B----4-:R-:W-:-:S02]  /*50c00*/  IMAD.MOV.U32 R6, RZ, RZ, 0x3c40f6a ;  /* 0x03c40f6aff067424 */ /* 0x010fc400078e00ff */
[----:B------:R-:W-:Y:S01]  /*50c10*/  IMAD.MOV.U32 R7, RZ, RZ, -0x40acfbc3 ;  /* 0xbf53043dff077424 */ /* 0x000fe200078e00ff */
[----:B------:R3:W-:Y:S01]  /*50c20*/  STL.64 [R1+0x2128], R20 ;  /* 0x0021281401007387 */ /* 0x0007e20000100a00 */
[----:B--2---:R-:W-:Y:S02]  /*50c30*/  IMAD.MOV.U32 R8, RZ, RZ, -0x35cf944b ;  /* 0xca306bb5ff087424 */ /* 0x004fe400078e00ff */
[----:B------:R-:W-:Y:S01]  /*50c40*/  IMAD.MOV.U32 R9, RZ, RZ, -0x40e6e001 ;  /* 0xbf191fffff097424 */ /* 0x000fe200078e00ff */
[----:B------:R2:W-:Y:S01]  /*50c50*/  STL.64 [R1+0x2138], R6 ;  /* 0x0021380601007387 */ /* 0x0005e20000100a00 */
[----:B0-----:R-:W-:-:S03]  /*50c60*/  IMAD.MOV.U32 R4, RZ, RZ, -0x1da32ee4 ;  /* 0xe25cd11cff047424 */ /* 0x001fc600078e00ff */
[----:B------:R0:W-:Y:S01]  /*50c70*/  STL.64 [R1+0x2150], R8 ;  /* 0x0021500801007387 */ /* 0x0001e20000100a00 */
[----:B------:R-:W-:Y:S01]  /*50c80*/  MOV R5, 0x3f5a4350 ;  /* 0x3f5a435000057802 */ /* 0x000fe20000000f00 */
[----:B---3--:R-:W-:Y:S01]  /*50c90*/  IMAD.MOV.U32 R20, RZ, RZ, -0x6f643b9e ;  /* 0x909bc462ff147424 */ /* 0x008fe200078e00ff */
[----:B------:R-:W-:Y:S01]  /*50ca0*/  MOV R21, 0xbef5c564 ;  /* 0xbef5c56400157802 */ /* 0x000fe20000000f00 */
[----:B------:R3:W-:Y:S01]  /*50cb0*/  STL.64 [R1+0x2118], R22 ;  /* 0x0021181601007387 */ /* 0x0007e20000100a00 */
[----:B--2---:R-:W-:Y:S02]  /*50cc0*/  IMAD.MOV.U32 R6, RZ, RZ, -0x458bb1e4 ;  /* 0xba744e1cff067424 */ /* 0x004fe400078e00ff */
[----:B------:R-:W-:Y:S01]  /*50cd0*/  IMAD.MOV.U32 R7, RZ, RZ, 0x3eab1a24 ;  /* 0x3eab1a24ff077424 */ /* 0x000fe200078e00ff */
[----:B------:R2:W-:Y:S01]  /*50ce0*/  STL.64 [R1+0x2130], R4 ;  /* 0x0021300401007387 */ /* 0x0005e20000100a00 */
[----:B0-----:R-:W-:Y:S01]  /*50cf0*/  MOV R8, 0xf5f87fc0 ;  /* 0xf5f87fc000087802 */ /* 0x001fe20000000f00 */
[----:B------:R-:W-:-:S02]  /*50d00*/  IMAD.MOV.U32 R9, RZ, RZ, 0x3cc5a9a2 ;  /* 0x3cc5a9a2ff097424 */ /* 0x000fc400078e00ff */
[----:B------:R0:W-:Y:S01]  /*50d10*/  STL.64 [R1+0x2160], R20 ;  /* 0x0021601401007387 */ /* 0x0001e20000100a00 */
[----:B---3--:R-:W-:-:S03]  /*50d20*/  IMAD.MOV.U32 R22, RZ, RZ, 0x3b45ff81 ;  /* 0x3b45ff81ff167424 */ /* 0x008fc600078e00ff */
[----:B------:R3:W-:Y:S01]  /*50d30*/  STL.64 [R1+0x2180], R6 ;  /* 0x0021800601007387 */ /* 0x0007e20000100a00 */
[----:B------:R-:W-:-:S03]  /*50d40*/  IMAD.MOV.U32 R23, RZ, RZ, -0x42bf626f ;  /* 0xbd409d91ff177424 */ /* 0x000fc600078e00ff */
[----:B------:R4:W-:Y:S01]  /*50d50*/  STL.64 [R1+0x2188], R8 ;  /* 0x0021880801007387 */ /* 0x0009e20000100a00 */
[----:B--2---:R-:W-:Y:S01]  /*50d60*/  IMAD.MOV.U32 R4, RZ, RZ, -0x39092c3 ;  /* 0xfc6f6d3dff047424 */ /* 0x004fe200078e00ff */
[----:B------:R-:W-:Y:S02]  /*50d70*/  MOV R5, 0xbec607c5 ;  /* 0xbec607c500057802 */ /* 0x000fe40000000f00 */
[----:B------:R2:W-:Y:S01]  /*50d80*/  STL.64 [R1+0x20f0], R26 ;  /* 0x0020f01a01007387 */ /* 0x0005e20000100a00 */
[----:B0-----:R-:W-:Y:S01]  /*50d90*/  IMAD.MOV.U32 R20, RZ, RZ, -0x498130b8 ;  /* 0xb67ecf48ff147424 */ /* 0x001fe200078e00ff */
[----:B------:R-:W-:Y:S01]  /*50da0*/  MOV R21, 0x3fd75748 ;  /* 0x3fd7574800157802 */ /* 0x000fe20000000f00 */
[----:B---3--:R-:W-:Y:S01]  /*50db0*/  IMAD.MOV.U32 R6, RZ, RZ, 0x23c48dc0 ;  /* 0x23c48dc0ff067424 */ /* 0x008fe200078e00ff */
[----:B------:R0:W-:Y:S01]  /*50dc0*/  STL.64 [R1+0x20f8], R28 ;  /* 0x0020f81c01007387 */ /* 0x0001e20000100a00 */
[----:B------:R-:W-:Y:S01]  /*50dd0*/  IMAD.MOV.U32 R7, RZ, RZ, -0x403e5b26 ;  /* 0xbfc1a4daff077424 */ /* 0x000fe200078e00ff */
[----:B----4-:R-:W-:Y:S01]  /*50de0*/  MOV R8, 0x4744ccfb ;  /* 0x4744ccfb00087802 */ /* 0x010fe20000000f00 */
[----:B------:R-:W-:Y:S01]  /*50df0*/  IMAD.MOV.U32 R9, RZ, RZ, 0x3fc056ba ;  /* 0x3fc056baff097424 */ /* 0x000fe200078e00ff */
[----:B------:R3:W-:Y:S01]  /*50e00*/  STL.64 [R1+0x2120], R30 ;  /* 0x0021201e01007387 */ /* 0x0007e20000100a00 */
[----:B--2---:R-:W-:Y:S01]  /*50e10*/  MOV R26, 0xc4df7f1 ;  /* 0x0c4df7f1001a7802 */ /* 0x004fe20000000f00 */
[----:B------:R-:W-:-:S02]  /*50e20*/  IMAD.MOV.U32 R27, RZ, RZ, 0x3f3adee2 ;  /* 0x3f3adee2ff1b7424 */ /* 0x000fc400078e00ff */
[----:B------:R2:W-:Y:S06]  /*50e30*/  STL.64 [R1+0x2168], R22 ;  /* 0x0021681601007387 */ /* 0x0005ec0000100a00 */
[----:B-1----:R-:W1:Y:S01]  /*50e40*/  DFMA R32, R32, R32, R32 ;  /* 0x000000202020722b */ /* 0x002e620000000020 */
[----:B0-----:R-:W-:Y:S01]  /*50e50*/  IMAD.MOV.U32 R28, RZ, RZ, 0x6a382e07 ;  /* 0x6a382e07ff1c7424 */ /* 0x001fe200078e00ff */
[----:B------:R-:W-:Y:S01]  /*50e60*/  MOV R29, 0x3db43183 ;  /* 0x3db43183001d7802 */ /* 0x000fe20000000f00 */
[----:B------:R0:W-:Y:S01]  /*50e70*/  STL.64 [R1+0x2178], R4 ;  /* 0x0021780401007387 */ /* 0x0001e20000100a00 */
[----:B---3--:R-:W-:-:S03]  /*50e80*/  MOV R30, 0x539275a7 ;  /* 0x539275a7001e7802 */ /* 0x008fc60000000f00 */
[----:B------:R3:W-:Y:S01]  /*50e90*/  STL.64 [R1+0x21a8], R20 ;  /* 0x0021a81401007387 */ /* 0x0007e20000100a00 */
[----:B------:R-:W-:Y:S01]  /*50ea0*/  IMAD.MOV.U32 R31, RZ, RZ, 0x3ed1abde ;  /* 0x3ed1abdeff1f7424 */ /* 0x000fe200078e00ff */
[----:B--2---:R-:W-:Y:S02]  /*50eb0*/  MOV R22, 0xca6272d6 ;  /* 0xca6272d600167802 */ /* 0x004fe40000000f00 */
[----:B------:R2:W-:Y:S01]  /*50ec0*/  STL.64 [R1+0x21c8], R6 ;  /* 0x0021c80601007387 */ /* 0x0005e20000100a00 */
[----:B------:R-:W-:-:S03]  /*50ed0*/  IMAD.MOV.U32 R23, RZ, RZ, 0x3fd10cd9 ;  /* 0x3fd10cd9ff177424 */ /* 0x000fc600078e00ff */
[----:B------:R4:W-:Y:S01]  /*50ee0*/  STL.64 [R1+0x21d0], R8 ;  /* 0x0021d00801007387 */ /* 0x0009e20000100a00 */
[----:B0-----:R-:W-:Y:S02]  /*50ef0*/  IMAD.MOV.U32 R4, RZ, RZ, 0x20e7ea15 ;  /* 0x20e7ea15ff047424 */ /* 0x001fe400078e00ff */
[----:B------:R-:W-:Y:S01]  /*50f00*/  IMAD.MOV.U32 R5, RZ, RZ, -0x4022480f ;  /* 0xbfddb7f1ff057424 */ /* 0x000fe200078e00ff */
[----:B------:R0:W-:Y:S01]  /*50f10*/  STL.64 [R1+0x2140], R26 ;  /* 0x0021401a01007387 */ /* 0x0001e20000100a00 */
[----:B---3--:R-:W-:Y:S01]  /*50f20*/  IMAD.MOV.U32 R20, RZ, RZ, 0x4f7ffc6f ;  /* 0x4f7ffc6fff147424 */ /* 0x008fe200078e00ff */
[----:B------:R-:W-:Y:S02]  /*50f30*/  MOV R21, 0xbf8ee6e3 ;  /* 0xbf8ee6e300157802 */ /* 0x000fe40000000f00 */
[----:B--2---:R-:W-:Y:S01]  /*50f40*/  MOV R6, 0xf86c0936 ;  /* 0xf86c093600067802 */ /* 0x004fe20000000f00 */
[----:B------:R-:W-:Y:S01]  /*50f50*/  IMAD.MOV.U32 R7, RZ, RZ, 0x3e123fc5 ;  /* 0x3e123fc5ff077424 */ /* 0x000fe200078e00ff */
[----:B------:R2:W-:Y:S01]  /*50f60*/  STL.64 [R1+0x2148], R28 ;  /* 0x0021481c01007387 */ /* 0x0005e20000100a00 */
[----:B----4-:R-:W-:Y:S01]  /*50f70*/  MOV R8, 0x172c9899 ;  /* 0x172c989900087802 */ /* 0x010fe20000000f00 */
[----:B------:R-:W-:-:S02]  /*50f80*/  IMAD.MOV.U32 R9, RZ, RZ, -0x40c781ef ;  /* 0xbf387e11ff097424 */ /* 0x000fc400078e00ff */
[----:B------:R3:W-:Y:S01]  /*50f90*/  STL.64 [R1+0x2170], R30 ;  /* 0x0021701e01007387 */ /* 0x0007e20000100a00 */
[----:B0-----:R-:W-:Y:S01]  /*50fa0*/  IMAD.MOV.U32 R26, RZ, RZ, 0x66be9669 ;  /* 0x66be9669ff1a7424 */ /* 0x001fe200078e00ff */
[----:B------:R-:W-:Y:S02]  /*50fb0*/  MOV R27, 0xbe83c519 ;  /* 0xbe83c519001b7802 */ /* 0x000fe40000000f00 */
[----:B------:R0:W-:Y:S01]  /*50fc0*/  STL.64 [R1+0x21b0], R4 ;  /* 0x0021b00401007387 */ /* 0x0001e20000100a00 */
[----:B--2---:R-:W-:-:S03]  /*50fd0*/  IMAD.MOV.U32 R28, RZ, RZ, -0x3bccff5e ;  /* 0xc43300a2ff1c7424 */ /* 0x004fc600078e00ff */
[----:B------:R2:W-:Y:S01]  /*50fe0*/  STL.64 [R1+0x21b8], R22 ;  /* 0x0021b81601007387 */ /* 0x0005e20000100a00 */
[----:B------:R-:W-:Y:S02]  /*50ff0*/  IMAD.MOV.U32 R29, RZ, RZ, -0x40366831 ;  /* 0xbfc997cfff1d7424 */ /* 0x000fe400078e00ff */
[----:B---3--:R-:W-:Y:S01]  /*51000*/  IMAD.MOV.U32 R30, RZ, RZ, -0x15b5e6ab ;  /* 0xea4a1955ff1e7424 */ /* 0x008fe200078e00ff */
[----:B------:R3:W-:Y:S01]  /*51010*/  STL.64 [R1+0x21f0], R20 ;  /* 0x0021f01401007387 */ /* 0x0007e20000100a00 */
[----:B------:R-:W-:Y:S01]  /*51020*/  MOV R31, 0x3f01d889 ;  /* 0x3f01d889001f7802 */ /* 0x000fe20000000f00 */
[----:B0-----:R-:W-:Y:S02]  /*51030*/  IMAD.MOV.U32 R4, RZ, RZ, 0x4c284396 ;  /* 0x4c284396ff047424 */ /* 0x001fe400078e00ff */
[----:B------:R0:W-:Y:S01]  /*51040*/  STL.64 [R1+0x2200], R6 ;  /* 0x0022000601007387 */ /* 0x0001e20000100a00 */
[----:B------:R-:W-:-:S03]  /*51050*/  IMAD.MOV.U32 R5, RZ, RZ, 0x3f778305 ;  /* 0x3f778305ff057424 */ /* 0x000fc600078e00ff */
[----:B------:R4:W-:Y:S01]  /*51060*/  STL.64 [R1+0x2218], R8 ;  /* 0x0022180801007387 */ /* 0x0009e20000100a00 */
[----:B--2---:R-:W-:Y:S01]  /*51070*/  IMAD.MOV.U32 R22, RZ, RZ, -0x8aa5d37 ;  /* 0xf755a2c9ff167424 */ /* 0x004fe200078e00ff */
[----:B------:R-:W-:Y:S02]  /*51080*/  MOV R23, 0xbf591fff ;  /* 0xbf591fff00177802 */ /* 0x000fe40000000f00 */
[----:B------:R2:W-:Y:S01]  /*51090*/  STL.64 [R1+0x2190], R26 ;  /* 0x0021901a01007387 */ /* 0x0005e20000100a00 */
[----:B---3--:R-:W-:Y:S02]  /*510a0*/  IMAD.MOV.U32 R20, RZ, RZ, -0x13909c81 ;  /* 0xec6f637fff147424 */ /* 0x008fe400078e00ff */
[----:B------:R-:W-:Y:S01]  /*510b0*/  IMAD.MOV.U32 R21, RZ, RZ, 0x3f1616d5 ;  /* 0x3f1616d5ff157424 */ /* 0x000fe200078e00ff */
[----:B0-----:R-:W-:Y:S01]  /*510c0*/  MOV R6, 0x1ad67669 ;  /* 0x1ad6766900067802 */ /* 0x001fe20000000f00 */
[----:B------:R-:W-:Y:S01]  /*510d0*/  IMAD.MOV.U32 R7, RZ, RZ, -0x4132585a ;  /* 0xbecda7a6ff077424 */ /* 0x000fe200078e00ff */
[----:B------:R0:W-:Y:S01]  /*510e0*/  STL.64 [R1+0x2198], R28 ;  /* 0x0021981c01007387 */ /* 0x0001e20000100a00 */
[----:B----4-:R-:W-:Y:S01]  /*510f0*/  IMAD.MOV.U32 R8, RZ, RZ, -0x2a8595fa ;  /* 0xd57a6a06ff087424 */ /* 0x010fe200078e00ff */
[----:B------:R-:W-:-:S02]  /*51100*/  MOV R9, 0x3ec257a6 ;  /* 0x3ec257a600097802 */ /* 0x000fc40000000f00 */
[----:B------:R3:W-:Y:S01]  /*51110*/  STL.64 [R1+0x21c0], R30 ;  /* 0x0021c01e01007387 */ /* 0x0007e20000100a00 */
[----:B-1----:R1:W4:Y:S01]  /*51120*/  DFMA R2, R2, R32, R2 ;  /* 0x000000200202722b */ /* 0x0023220000000002 */
[----:B--2---:R-:W-:Y:S01]  /*51130*/  IMAD.MOV.U32 R26, RZ, RZ, -0x2c454e17 ;  /* 0xd3bab1e9ff1a7424 */ /* 0x004fe200078e00ff */
[----:B-1----:R-:W-:Y:S01]  /*51140*/  MOV R32, 0x30da5a0 ;  /* 0x030da5a000207802 */ /* 0x002fe20000000f00 */
[----:B------:R-:W-:Y:S01]  /*51150*/  IMAD.MOV.U32 R27, RZ, RZ, -0x41787839 ;  /* 0xbe8787c7ff1b7424 */ /* 0x000fe200078e00ff */
[----:B------:R1:W-:Y:S01]  /*51160*/  STL.64 [R1+0x21f8], R4 ;  /* 0x0021f80401007387 */ /* 0x0003e20000100a00 */
[----:B------:R-:W-:Y:S01]  /*51170*/  IMAD.MOV.U32 R33, RZ, RZ, -0x400fed45 ;  /* 0xbff012bbff217424 */ /* 0x000fe200078e00ff */
[----:B0-----:R-:W-:Y:S01]  /*51180*/  MOV R28, 0xcaac87da ;  /* 0xcaac87da001c7802 */ /* 0x001fe20000000f00 */
[----:B------:R-:W-:Y:S01]  /*51190*/  IMAD.MOV.U32 R29, RZ, RZ, 0x3f93b27e ;  /* 0x3f93b27eff1d7424 */ /* 0x000fe200078e00ff */
[----:B------:R0:W-:Y:S01]  /*511a0*/  STL.64 [R1+0x2208], R22 ;  /* 0x0022081601007387 */ /* 0x0001e20000100a00 */
[----:B---3--:R-:W-:-:S03]  /*511b0*/  IMAD.MOV.U32 R30, RZ, RZ, -0x4ab40e33 ;  /* 0xb54bf1cdff1e7424 */ /* 0x008fc600078e00ff */
[----:B------:R2:W-:Y:S01]  /*511c0*/  STL.64 [R1+0x2228], R20 ;  /* 0x0022281401007387 */ /* 0x0005e20000100a00 */
[----:B------:R-:W-:Y:S02]  /*511d0*/  IMAD.MOV.U32 R31, RZ, RZ, 0x3f51b9f3 ;  /* 0x3f51b9f3ff1f7424 */ /* 0x000fe400078e00ff */
[----:B-1----:R-:W-:Y:S01]  /*511e0*/  IMAD.MOV.U32 R4, RZ, RZ, -0x79aa5638 ;  /* 0x8655a9c8ff047424 */ /* 0x002fe200078e00ff */
[----:B------:R1:W-:Y:S01]  /*511f0*/  STL.64 [R1+0x2248], R6 ;  /* 0x0022480601007387 */ /* 0x0003e20000100a00 */
[----:B------:R-:W-:-:S03]  /*51200*/  IMAD.MOV.U32 R5, RZ, RZ, 0x3d25dbb1 ;  /* 0x3d25dbb1ff057424 */ /* 0x000fc600078e00ff */
[----:B------:R3:W-:Y:S01]  /*51210*/  STL.64 [R1+0x2250], R8 ;  /* 0x0022500801007387 */ /* 0x0007e20000100a00 */
[----:B0-----:R-:W-:Y:S02]  /*51220*/  IMAD.MOV.U32 R22, RZ, RZ, 0x18d848b8 ;  /* 0x18d848b8ff167424 */ /* 0x001fe400078e00ff */
[----:B------:R-:W-:Y:S01]  /*51230*/  IMAD.MOV.U32 R23, RZ, RZ, -0x415994d2 ;  /* 0xbea66b2eff177424 */ /* 0x000fe200078e00ff */
[----:B------:R0:W-:Y:S01]  /*51240*/  STL.64 [R1+0x21e0], R26 ;  /* 0x0021e01a01007387 */ /* 0x0001e20000100a00 */
[----:B--2---:R-:W-:Y:S02]  /*51250*/  IMAD.MOV.U32 R20, RZ, RZ, -0x19172d8d ;  /* 0xe6e8d273ff147424 */ /* 0x004fe400078e00ff */
[----:B------:R-:W-:Y:S01]  /*51260*/  IMAD.MOV.U32 R21, RZ, RZ, 0x3ff10bef ;  /* 0x3ff10befff157424 */ /* 0x000fe200078e00ff */
[----:B-1----:R-:W-:Y:S01]  /*51270*/  MOV R6, 0x9e91f59e ;  /* 0x9e91f59e00067802 */ /* 0x002fe20000000f00 */
[----:B------:R-:W-:Y:S01]  /*51280*/  IMAD.MOV.U32 R7, RZ, RZ, -0x402337f4 ;  /* 0xbfdcc80cff077424 */ /* 0x000fe200078e00ff */
[----:B------:R1:W-:Y:S01]  /*51290*/  STL.64 [R1+0x21e8], R28 ;  /* 0x0021e81c01007387 */ /* 0x0003e20000100a00 */
[----:B---3--:R-:W-:Y:S01]  /*512a0*/  IMAD.MOV.U32 R8, RZ, RZ, -0x77e3fbe3 ;  /* 0x881c041dff087424 */ /* 0x008fe200078e00ff */
        /* <DEDUP_REMOVED lines=8> */
[----:B--2---:R-:W-:Y:S01]  /*51330*/  MOV R18, 0x7c4544c3 ;  /* 0x7c4544c300127802 */ /* 0x004fe20000000f00 */
[----:B------:R-:W-:-:S02]  /*51340*/  IMAD.MOV.U32 R19, RZ, RZ, 0x3f10af03 ;  /* 0x3f10af03ff137424 */ /* 0x000fc400078e00ff */
[----:B------:R2:W-:Y:S01]  /*51350*/  STL.64 [R1+0x2258], R22 ;  /* 0x0022581601007387 */ /* 0x0005e20000100a00 */
[----:B0-----:R-:W-:Y:S01]  /*51360*/  MOV R30, 0xba1d9e04 ;  /* 0xba1d9e04001e7802 */ /* 0x001fe20000000f00 */
[----:B------:R-:W-:Y:S02]  /*51370*/  IMAD.MOV.U32 R31, RZ, RZ, 0x3fe72e2b ;  /* 0x3fe72e2bff1f7424 */ /* 0x000fe400078e00ff */
[----:B------:R0:W-:Y:S04]  /*51380*/  STL.64 [R1+0x2270], R20 ;  /* 0x0022701401007387 */ /* 0x0001e80000100a00 */
[----:B------:R3:W-:Y:S01]  /*51390*/  STL.64 [R1+0x2290], R6 ;  /* 0x0022900601007387 */ /* 0x0007e20000100a00 */
[----:B-1----:R-:W-:Y:S01]  /*513a0*/  MOV R4, 0x14ed9543 ;  /* 0x14ed954300047802 */ /* 0x002fe20000000f00 */
[----:B------:R-:W-:-:S02]  /*513b0*/  IMAD.MOV.U32 R5, RZ, RZ, 0x3f289765 ;  /* 0x3f289765ff057424 */ /* 0x000fc400078e00ff */
[----:B------:R1:W-:Y:S01]  /*513c0*/  STL.64 [R1+0x2298], R8 ;  /* 0x0022980801007387 */ /* 0x0003e20000100a00 */
[----:B--2---:R-:W-:Y:S01]  /*513d0*/  MOV R22, 0x2bd4a5fe ;  /* 0x2bd4a5fe00167802 */ /* 0x004fe20000000f00 */
[----:B------:R-:W-:-:S04]  /*513e0*/  IMAD.MOV.U32 R23, RZ, RZ, -0x403ac144 ;  /* 0xbfc53ebcff177424 */ /* 0x000fc800078e00ff */
[----:B----4-:R-:W2:Y:S01]  /*513f0*/  DFMA R34, -R12, R2, 1 ;  /* 0x3ff000000c22742b */ /* 0x010ea20000000102 */
[----:B------:R4:W-:Y:S01]  /*51400*/  STL.64 [R1+0x2230], R26 ;  /* 0x0022301a01007387 */ /* 0x0009e20000100a00 */
[----:B0-----:R-:W-:Y:S02]  /*51410*/  IMAD.MOV.U32 R20, RZ, RZ, 0x5f42d73e ;  /* 0x5f42d73eff147424 */ /* 0x001fe400078e00ff */
[----:B------:R-:W-:Y:S01]  /*51420*/  IMAD.MOV.U32 R21, RZ, RZ, 0x3e4ddf27 ;  /* 0x3e4ddf27ff157424 */ /* 0x000fe200078e00ff */
[----:B---3--:R-:W-:Y:S01]  /*51430*/  MOV R7, 0x3f909e54 ;  /* 0x3f909e5400077802 */ /* 0x008fe20000000f00 */
[----:B------:R-:W-:Y:S01]  /*51440*/  IMAD.MOV.U32 R6, RZ, RZ, 0x78d507d5 ;  /* 0x78d507d5ff067424 */ /* 0x000fe200078e00ff */
[----:B------:R0:W-:Y:S01]  /*51450*/  STL.64 [R1+0x2238], R28 ;  /* 0x0022381c01007387 */ /* 0x0001e20000100a00 */
[----:B-1----:R-:W-:Y:S01]  /*51460*/  IMAD.MOV.U32 R8, RZ, RZ, -0x564076af ;  /* 0xa9bf8951ff087424 */ /* 0x002fe200078e00ff */
[----:B------:R-:W-:Y:S02]  /*51470*/  MOV R9, 0x3f58d9b0 ;  /* 0x3f58d9b000097802 */ /* 0x000fe40000000f00 */
[----:B------:R1:W-:Y:S01]  /*51480*/  STL.64 [R1+0x2158], R18 ;  /* 0x0021581201007387 */ /* 0x0003e20000100a00 */
[----:B----4-:R-:W-:Y:S01]  /*51490*/  IMAD.MOV.U32 R26, RZ, RZ, 0x127046e4 ;  /* 0x127046e4ff1a7424 */ /* 0x010fe200078e00ff */
[----:B------:R-:W-:-:S02]  /*514a0*/  MOV R27, 0xbfea773c ;  /* 0xbfea773c001b7802 */ /* 0x000fc40000000f00 */
[----:B------:R3:W-:Y:S01]  /*514b0*/  STL.64 [R1+0x2260], R30 ;  /* 0x0022601e01007387 */ /* 0x0007e20000100a00 */
[----:B0-----:R-:W-:-:S03]  /*514c0*/  IMAD.MOV.U32 R28, RZ, RZ, 0x57cf058f ;  /* 0x57cf058fff1c7424 */ /* 0x001fc600078e00ff */
[----:B------:R0:W-:Y:S01]  /*514d0*/  STL.64 [R1+0x2278], R4 ;  /* 0x0022780401007387 */ /* 0x0001e20000100a00 */
[----:B------:R-:W-:Y:S01]  /*514e0*/  IMAD.MOV.U32 R29, RZ, RZ, 0x3fec97c0 ;  /* 0x3fec97c0ff1d7424 */ /* 0x000fe200078e00ff */
[----:B-1----:R-:W-:Y:S02]  /*514f0*/  MOV R18, 0x48e4f389 ;  /* 0x48e4f38900127802 */ /* 0x002fe40000000f00 */
[----:B------:R1:W-:Y:S01]  /*51500*/  STL.64 [R1+0x22a8], R22 ;  /* 0x0022a81601007387 */ /* 0x0003e20000100a00 */
[----:B------:R-:W-:Y:S02]  /*51510*/  IMAD.MOV.U32 R19, RZ, RZ, -0x40712a43 ;  /* 0xbf8ed5bdff137424 */ /* 0x000fe400078e00ff */
[----:B---3--:R-:W-:Y:S01]  /*51520*/  IMAD.MOV.U32 R30, RZ, RZ, -0x124e4a17 ;  /* 0xedb1b5e9ff1e7424 */ /* 0x008fe200078e00ff */
        /* <DEDUP_REMOVED lines=8> */
[----:B------:R1:W-:Y:S01]  /*515b0*/  STL.64 [R1+0x2280], R26 ;  /* 0x0022801a01007387 */ /* 0x0003e20000100a00 */
[----:B---3--:R-:W-:Y:S01]  /*515c0*/  MOV R20, 0x8ed1da06 ;  /* 0x8ed1da0600147802 */ /* 0x008fe20000000f00 */
[----:B------:R-:W-:-:S02]  /*515d0*/  IMAD.MOV.U32 R21, RZ, RZ, 0x3f374a77 ;  /* 0x3f374a77ff157424 */ /* 0x000fc400078e00ff */
[----:B----4-:R-:W-:Y:S01]  /*515e0*/  IMAD.MOV.U32 R6, RZ, RZ, -0x6d5fb8c9 ;  /* 0x92a04737ff067424 */ /* 0x010fe200078e00ff */
[----:B------:R-:W-:Y:S01]  /*515f0*/  MOV R7, 0xbef0d062 ;  /* 0xbef0d06200077802 */ /* 0x000fe20000000f00 */
[----:B------:R3:W-:Y:S01]  /*51600*/  STL.64 [R1+0x2288], R28 ;  /* 0x0022881c01007387 */ /* 0x0007e20000100a00 */
[----:B0-----:R-:W-:Y:S02]  /*51610*/  IMAD.MOV.U32 R8, RZ, RZ, -0x18f0abe5 ;  /* 0xe70f541bff087424 */ /* 0x001fe400078e00ff */
[----:B------:R-:W-:Y:S01]  /*51620*/  IMAD.MOV.U32 R9, RZ, RZ, 0x3d0c1417 ;  /* 0x3d0c1417ff097424 */ /* 0x000fe200078e00ff */
[----:B------:R0:W-:Y:S01]  /*51630*/  STL.64 [R1+0x21a0], R18 ;  /* 0x0021a01201007387 */ /* 0x0001e20000100a00 */
[----:B-1----:R-:W-:Y:S02]  /*51640*/  IMAD.MOV.U32 R26, RZ, RZ, 0x163a4d10 ;  /* 0x163a4d10ff1a7424 */ /* 0x002fe400078e00ff */
[----:B------:R-:W-:Y:S01]  /*51650*/  IMAD.MOV.U32 R27, RZ, RZ, -0x408781ef ;  /* 0xbf787e11ff1b7424 */ /* 0x000fe200078e00ff */
[----:B------:R1:W-:Y:S01]  /*51660*/  STL.64 [R1+0x22b0], R30 ;  /* 0x0022b01e01007387 */ /* 0x0003e20000100a00 */
[----:B---3--:R-:W-:Y:S01]  /*51670*/  MOV R28, 0xaae91936 ;  /* 0xaae91936001c7802 */ /* 0x008fe20000000f00 */
[----:B------:R-:W-:-:S02]  /*51680*/  IMAD.MOV.U32 R29, RZ, RZ, -0x4220f927 ;  /* 0xbddf06d9ff1d7424 */ /* 0x000fc400078e00ff */
[----:B------:R3:W-:Y:S01]  /*51690*/  STL.64 [R1+0x22c0], R4 ;  /* 0x0022c00401007387 */ /* 0x0007e20000100a00 */
[----:B0-----:R-:W-:-:S03]  /*516a0*/  IMAD.MOV.U32 R18, RZ, RZ, 0x182c4e01 ;  /* 0x182c4e01ff127424 */ /* 0x001fc600078e00ff */
[----:B------:R0:W-:Y:S01]  /*516b0*/  STL.64 [R1+0x22f0], R20 ;  /* 0x0022f01401007387 */ /* 0x0001e20000100a00 */
[----:B------:R-:W-:Y:S02]  /*516c0*/  MOV R19, 0xbfacc80f ;  /* 0xbfacc80f00137802 */ /* 0x000fe40000000f00 */
[----:B--2---:R2:W4:Y:S01]  /*516d0*/  DFMA R2, R2, R34, R2 ;  /* 0x000000220202722b */ /* 0x0045220000000002 */
[----:B-1----:R-:W-:Y:S01]  /*516e0*/  IMAD.MOV.U32 R30, RZ, RZ, 0x326dba30 ;  /* 0x326dba30ff1e7424 */ /* 0x002fe200078e00ff */
[----:B------:R1:W-:Y:S01]  /*516f0*/  STL.64 [R1+0x22f8], R22 ;  /* 0x0022f81601007387 */ /* 0x0003e20000100a00 */
[----:B------:R-:W-:Y:S01]  /*51700*/  IMAD.MOV.U32 R31, RZ, RZ, -0x40eb9cbe ;  /* 0xbf146342ff1f7424 */ /* 0x000fe200078e00ff */
[----:B--2---:R-:W-:Y:S01]  /*51710*/  MOV R35, 0xbfa0ee0f ;  /* 0xbfa0ee0f00237802 */ /* 0x004fe20000000f00 */
[----:B------:R-:W-:Y:S01]  /*51720*/  IMAD.MOV.U32 R34, RZ, RZ, 0x4f19f2c4 ;  /* 0x4f19f2c4ff227424 */ /* 0x000fe200078e00ff */
[----:B------:R2:W-:Y:S01]  /*51730*/  STL.64 [R1+0x2310], R6 ;  /* 0x0023100601007387 */ /* 0x0005e20000100a00 */
[----:B---3--:R-:W-:Y:S01]  /*51740*/  MOV R4, 0xd2db3feb ;  /* 0xd2db3feb00047802 */ /* 0x008fe20000000f00 */
[----:B------:R-:W-:-:S02]  /*51750*/  IMAD.MOV.U32 R5, RZ, RZ, 0x3f0a5dff ;  /* 0x3f0a5dffff057424 */ /* 0x000fc400078e00ff */
[----:B------:R3:W-:Y:S01]  /*51760*/  STL.64 [R1+0x2318], R8 ;  /* 0x0023180801007387 */ /* 0x0007e20000100a00 */
[----:B0-----:R-:W-:Y:S01]  /*51770*/  MOV R20, 0x82be467c ;  /* 0x82be467c00147802 */ /* 0x001fe20000000f00 */
[----:B------:R-:W-:Y:S02]  /*51780*/  IMAD.MOV.U32 R21, RZ, RZ, -0x3ff55e8a ;  /* 0xc00aa176ff157424 */ /* 0x000fe400078e00ff */
[----:B------:R0:W-:Y:S01]  /*51790*/  STL.64 [R1+0x22d0], R26 ;  /* 0x0022d01a01007387 */ /* 0x0001e20000100a00 */
[----:B-1----:R-:W-:Y:S02]  /*517a0*/  IMAD.MOV.U32 R22, RZ, RZ, 0x12bad9bf ;  /* 0x12bad9bfff167424 */ /* 0x002fe400078e00ff */
[----:B------:R-:W-:Y:S01]  /*517b0*/  IMAD.MOV.U32 R23, RZ, RZ, -0x3ffa6af8 ;  /* 0xc0059508ff177424 */ /* 0x000fe200078e00ff */
[----:B--2---:R-:W-:Y:S01]  /*517c0*/  MOV R7, 0x3ff89f57 ;  /* 0x3ff89f5700077802 */ /* 0x004fe20000000f00 */
[----:B------:R-:W-:Y:S01]  /*517d0*/  IMAD.MOV.U32 R6, RZ, RZ, 0x741b2958 ;  /* 0x741b2958ff067424 */ /* 0x000fe200078e00ff */
[----:B------:R1:W-:Y:S01]  /*517e0*/  STL.64 [R1+0x22d8], R28 ;  /* 0x0022d81c01007387 */ /* 0x0003e20000100a00 */
[----:B---3--:R-:W-:-:S02]  /*517f0*/  IMAD.MOV.U32 R8, RZ, RZ, -0x1e30139f ;  /* 0xe1cfec61ff087424 */ /* 0x008fc400078e00ff */
        /* <DEDUP_REMOVED lines=8> */
[----:B--2---:R-:W-:-:S03]  /*51880*/  IMAD.MOV.U32 R18, RZ, RZ, -0x613dd9bf ;  /* 0x9ec22641ff127424 */ /* 0x004fc600078e00ff */
[----:B------:R2:W-:Y:S01]  /*51890*/  STL.64 [R1+0x2338], R20 ;  /* 0x0023381401007387 */ /* 0x0005e20000100a00 */
[----:B------:R-:W-:Y:S02]  /*518a0*/  MOV R19, 0xbd9d1a2e ;  /* 0xbd9d1a2e00137802 */ /* 0x000fe40000000f00 */
[----:B0-----:R-:W-:Y:S01]  /*518b0*/  MOV R30, 0x57317fb1 ;  /* 0x57317fb1001e7802 */ /* 0x001fe20000000f00 */
[----:B------:R0:W-:Y:S01]  /*518c0*/  STL.64 [R1+0x2348], R22 ;  /* 0x0023481601007387 */ /* 0x0001e20000100a00 */
[----:B------:R-:W-:-:S03]  /*518d0*/  IMAD.MOV.U32 R31, RZ, RZ, -0x40cef4ce ;  /* 0xbf310b32ff1f7424 */ /* 0x000fc600078e00ff */
[----:B------:R3:W-:Y:S01]  /*518e0*/  STL.64 [R1+0x2358], R6 ;  /* 0x0023580601007387 */ /* 0x0007e20000100a00 */
[----:B-1----:R-:W-:Y:S01]  /*518f0*/  IMAD.MOV.U32 R4, RZ, RZ, 0x7f446f75 ;  /* 0x7f446f75ff047424 */ /* 0x002fe200078e00ff */
[----:B------:R-:W-:Y:S02]  /*51900*/  MOV R5, 0x4011e07e ;  /* 0x4011e07e00057802 */ /* 0x000fe40000000f00 */
[----:B------:R1:W-:Y:S01]  /*51910*/  STL.64 [R1+0x2360], R8 ;  /* 0x0023600801007387 */ /* 0x0003e20000100a00 */
[----:B--2---:R-:W-:Y:S01]  /*51920*/  MOV R20, 0x5866b19f ;  /* 0x5866b19f00147802 */ /* 0x004fe20000000f00 */
[----:B------:R-:W-:Y:S02]  /*51930*/  IMAD.MOV.U32 R21, RZ, RZ, 0x3fcb0149 ;  /* 0x3fcb0149ff157424 */ /* 0x000fe400078e00ff */
[----:B------:R2:W-:Y:S01]  /*51940*/  STL.64 [R1+0x2320], R26 ;  /* 0x0023201a01007387 */ /* 0x0005e20000100a00 */
[----:B0-----:R-:W-:Y:S01]  /*51950*/  MOV R22, 0xbf9f081e ;  /* 0xbf9f081e00167802 */ /* 0x001fe20000000f00 */
[----:B------:R-:W-:-:S02]  /*51960*/  IMAD.MOV.U32 R23, RZ, RZ, 0x3f98d9b0 ;  /* 0x3f98d9b0ff177424 */ /* 0x000fc400078e00ff */
[----:B---3--:R-:W-:Y:S01]  /*51970*/  IMAD.MOV.U32 R6, RZ, RZ, -0x746b991f ;  /* 0x8b9466e1ff067424 */ /* 0x008fe200078e00ff */
[----:B------:R0:W-:Y:S01]  /*51980*/  STL.64 [R1+0x2328], R28 ;  /* 0x0023281c01007387 */ /* 0x0001e20000100a00 */
[----:B------:R-:W-:Y:S02]  /*51990*/  IMAD.MOV.U32 R7, RZ, RZ, -0x41bf4448 ;  /* 0xbe40bbb8ff077424 */ /* 0x000fe400078e00ff */
[----:B-1----:R-:W-:Y:S01]  /*519a0*/  IMAD.MOV.U32 R8, RZ, RZ, 0x7b186dc8 ;  /* 0x7b186dc8ff087424 */ /* 0x002fe200078e00ff */
[----:B------:R1:W-:Y:S01]  /*519b0*/  STL.64 [R1+0x2220], R18 ;  /* 0x0022201201007387 */ /* 0x0003e20000100a00 */
[----:B------:R-:W-:Y:S02]  /*519c0*/  IMAD.MOV.U32 R9, RZ, RZ, 0x3f7a33c6 ;  /* 0x3f7a33c6ff097424 */ /* 0x000fe400078e00ff */
[----:B--2---:R-:W-:Y:S01]  /*519d0*/  IMAD.MOV.U32 R26, RZ, RZ, 0x5a443c00 ;  /* 0x5a443c00ff1a7424 */ /* 0x004fe200078e00ff */
[----:B------:R-:W-:Y:S01]  /*519e0*/  MOV R27, 0x3eb5f0bc ;  /* 0x3eb5f0bc001b7802 */ /* 0x000fe20000000f00 */
[----:B------:R2:W-:Y:S01]  /*519f0*/  STL.64 [R1+0x2340], R4 ;  /* 0x0023400401007387 */ /* 0x0005e20000100a00 */
[----:B0-----:R-:W-:-:S03]  /*51a00*/  IMAD.MOV.U32 R28, RZ, RZ, 0x542640 ;  /* 0x00542640ff1c7424 */ /* 0x001fc600078e00ff */
[----:B------:R0:W-:Y:S01]  /*51a10*/  STL.64 [R1+0x2350], R30 ;  /* 0x0023501e01007387 */ /* 0x0001e20000100a00 */
[----:B------:R-:W-:Y:S02]  /*51a20*/  IMAD.MOV.U32 R29, RZ, RZ, -0x402f82ff ;  /* 0xbfd07d01ff1d7424 */ /* 0x000fe400078e00ff */
[----:B-1----:R-:W-:Y:S01]  /*51a30*/  IMAD.MOV.U32 R18, RZ, RZ, 0x3921c967 ;  /* 0x3921c967ff127424 */ /* 0x002fe200078e00ff */
[----:B------:R1:W-:Y:S01]  /*51a40*/  STL.64 [R1+0x2380], R20 ;  /* 0x0023801401007387 */ /* 0x0003e20000100a00 */
[----:B------:R-:W-:-:S03]  /*51a50*/  MOV R19, 0xbff644d1 ;  /* 0xbff644d100137802 */ /* 0x000fc60000000f00 */
[----:B------:R3:W-:Y:S01]  /*51a60*/  STL.64 [R1+0x2390], R6 ;  /* 0x0023900601007387 */ /* 0x0007e20000100a00 */
[----:B--2---:R-:W-:Y:S01]  /*51a70*/  IMAD.MOV.U32 R4, RZ, RZ, -0x49e4a63d ;  /* 0xb61b59c3ff047424 */ /* 0x004fe200078e00ff */
[----:B------:R-:W-:Y:S02]  /*51a80*/  MOV R5, 0xbfb56e4e ;  /* 0xbfb56e4e00057802 */ /* 0x000fe40000000f00 */
[----:B------:R2:W-:Y:S01]  /*51a90*/  STL.64 [R1+0x2398], R22 ;  /* 0x0023981601007387 */ /* 0x0005e20000100a00 */
[----:B0-----:R-:W-:Y:S01]  /*51aa0*/  IMAD.MOV.U32 R30, RZ, RZ, -0x4886cb15 ;  /* 0xb77934ebff1e7424 */ /* 0x001fe200078e00ff */
[----:B------:R-:W-:Y:S02]  /*51ab0*/  MOV R31, 0xbf923dbf ;  /* 0xbf923dbf001f7802 */ /* 0x000fe40000000f00 */
[----:B------:R0:W-:Y:S01]  /*51ac0*/  STL.64 [R1+0x23a8], R8 ;  /* 0x0023a80801007387 */ /* 0x0001e20000100a00 */
[----:B-1----:R-:W-:Y:S01]  /*51ad0*/  IMAD.MOV.U32 R20, RZ, RZ, -0x3f0a6f3b ;  /* 0xc0f590c5ff147424 */ /* 0x002fe200078e00ff */
[----:B------:R-:W-:-:S02]  /*51ae0*/  MOV R21, 0xbf597c12 ;  /* 0xbf597c1200157802 */ /* 0x000fc40000000f00 */
[----:B------:R1:W-:Y:S01]  /*51af0*/  STL.64 [R1+0x2370], R26 ;  /* 0x0023701a01007387 */ /* 0x0003e20000100a00 */
[----:B---3--:R-:W-:Y:S02]  /*51b00*/  IMAD.MOV.U32 R6, RZ, RZ, 0x2408f7d0 ;  /* 0x2408f7d0ff067424 */ /* 0x008fe400078e00ff */
[----:B------:R-:W-:Y:S01]  /*51b10*/  IMAD.MOV.U32 R7, RZ, RZ, 0x3f13bc59 ;  /* 0x3f13bc59ff077424 */ /* 0x000fe200078e00ff */
[----:B--2---:R-:W-:Y:S01]  /*51b20*/  MOV R23, 0x3eefef14 ;  /* 0x3eefef1400177802 */ /* 0x004fe20000000f00 */
[----:B------:R-:W-:Y:S01]  /*51b30*/  IMAD.MOV.U32 R22, RZ, RZ, 0x428cf51e ;  /* 0x428cf51eff167424 */ /* 0x000fe200078e00ff */
[----:B------:R2:W-:Y:S01]  /*51b40*/  STL.64 [R1+0x2378], R28 ;  /* 0x0023781c01007387 */ /* 0x0005e20000100a00 */
[----:B0-----:R-:W-:Y:S01]  /*51b50*/  MOV R8, 0x115cc480 ;  /* 0x115cc48000087802 */ /* 0x001fe20000000f00 */
[----:B------:R-:W-:Y:S02]  /*51b60*/  IMAD.MOV.U32 R9, RZ, RZ, -0x40f6bc84 ;  /* 0xbf09437cff097424 */ /* 0x000fe400078e00ff */
[----:B------:R0:W-:Y:S01]  /*51b70*/  STL.64 [R1+0x2268], R18 ;  /* 0x0022681201007387 */ /* 0x0001e20000100a00 */
[----:B-1----:R-:W-:-:S02]  /*51b80*/  IMAD.MOV.U32 R26, RZ, RZ, -0x1d9556fb ;  /* 0xe26aa905ff1a7424 */ /* 0x002fc400078e00ff */
[----:B------:R-:W-:Y:S01]  /*51b90*/  IMAD.MOV.U32 R27, RZ, RZ, 0x3f514daf ;  /* 0x3f514dafff1b7424 */ /* 0x000fe200078e00ff */
[----:B------:R1:W-:Y:S01]  /*51ba0*/  STL.64 [R1+0x2388], R4 ;  /* 0x0023880401007387 */ /* 0x0003e20000100a00 */
[----:B--2---:R-:W-:Y:S01]  /*51bb0*/  MOV R28, 0x89184a90 ;  /* 0x89184a90001c7802 */ /* 0x004fe20000000f00 */
[----:B------:R-:W-:Y:S02]  /*51bc0*/  IMAD.MOV.U32 R29, RZ, RZ, -0x40c8e179 ;  /* 0xbf371e87ff1d7424 */ /* 0x000fe400078e00ff */
[----:B------:R2:W-:Y:S01]  /*51bd0*/  STL.64 [R1+0x23a0], R30 ;  /* 0x0023a01e01007387 */ /* 0x0005e20000100a00 */
[----:B0-----:R-:W-:-:S03]  /*51be0*/  IMAD.MOV.U32 R18, RZ, RZ, 0x41653f05 ;  /* 0x41653f05ff127424 */ /* 0x001fc600078e00ff */
[----:B------:R0:W-:Y:S01]  /*51bf0*/  STL.64 [R1+0x23b8], R20 ;  /* 0x0023b81401007387 */ /* 0x0001e20000100a00 */
[----:B------:R-:W-:Y:S02]  /*51c00*/  IMAD.MOV.U32 R19, RZ, RZ, 0x3fc89f1e ;  /* 0x3fc89f1eff137424 */ /* 0x000fe400078e00ff */
[----:B-1----:R-:W-:Y:S01]  /*51c10*/  IMAD.MOV.U32 R4, RZ, RZ, 0x43f4cecc ;  /* 0x43f4ceccff047424 */ /* 0x002fe200078e00ff */
[----:B------:R1:W-:Y:S01]  /*51c20*/  STL.64 [R1+0x23d8], R6 ;  /* 0x0023d80601007387 */ /* 0x0003e20000100a00 */
[----:B------:R-:W-:-:S03]  /*51c30*/  MOV R5, 0x3d3a2d86 ;  /* 0x3d3a2d8600057802 */ /* 0x000fc60000000f00 */
[----:B------:R3:W-:Y:S01]  /*51c40*/  STL.64 [R1+0x23e0], R8 ;  /* 0x0023e00801007387 */ /* 0x0007e20000100a00 */
[----:B--2---:R-:W-:Y:S02]  /*51c50*/  IMAD.MOV.U32 R30, RZ, RZ, -0x755502fe ;  /* 0x8aaafd02ff1e7424 */ /* 0x004fe400078e00ff */
[----:B------:R-:W-:Y:S01]  /*51c60*/  IMAD.MOV.U32 R31, RZ, RZ, -0x3fe58652 ;  /* 0xc01a79aeff1f7424 */ /* 0x000fe200078e00ff */
[----:B------:R2:W-:Y:S01]  /*51c70*/  STL.64 [R1+0x23e8], R22 ;  /* 0x0023e81601007387 */ /* 0x0005e20000100a00 */
[----:B0-----:R-:W-:Y:S01]  /*51c80*/  IMAD.MOV.U32 R20, RZ, RZ, -0x3cbd0b71 ;  /* 0xc342f48fff147424 */ /* 0x001fe200078e00ff */
[----:B------:R-:W-:Y:S02]  /*51c90*/  MOV R21, 0xc0259425 ;  /* 0xc025942500157802 */ /* 0x000fe40000000f00 */
[----:B------:R0:W-:Y:S01]  /*51ca0*/  STL.64 [R1+0x23c0], R26 ;  /* 0x0023c01a01007387 */ /* 0x0001e20000100a00 */
[----:B-1----:R-:W-:Y:S02]  /*51cb0*/  IMAD.MOV.U32 R6, RZ, RZ, 0x4d316e22 ;  /* 0x4d316e22ff067424 */ /* 0x002fe400078e00ff */
[----:B------:R-:W-:Y:S01]  /*51cc0*/  IMAD.MOV.U32 R7, RZ, RZ, 0x40160ace ;  /* 0x40160aceff077424 */ /* 0x000fe200078e00ff */
[----:B---3--:R-:W-:Y:S01]  /*51cd0*/  MOV R8, 0x683ce6df ;  /* 0x683ce6df00087802 */ /* 0x008fe20000000f00 */
[----:B------:R-:W-:Y:S01]  /*51ce0*/  IMAD.MOV.U32 R9, RZ, RZ, 0x3ee93792 ;  /* 0x3ee93792ff097424 */ /* 0x000fe200078e00ff */
[----:B------:R1:W-:Y:S01]  /*51cf0*/  STL.64 [R1+0x23c8], R28 ;  /* 0x0023c81c01007387 */ /* 0x0003e20000100a00 */
[----:B--2---:R-:W-:Y:S01]  /*51d00*/  IMAD.MOV.U32 R22, RZ, RZ, 0x2368986f ;  /* 0x2368986fff167424 */ /* 0x004fe200078e00ff */
[----:B------:R-:W-:-:S02]  /*51d10*/  MOV R23, 0xc0049c41 ;  /* 0xc0049c4100177802 */ /* 0x000fc40000000f00 */
        /* <DEDUP_REMOVED lines=9> */
[----:B------:R-:W-:Y:S02]  /*51db0*/  IMAD.MOV.U32 R19, RZ, RZ, -0x40aed4f2 ;  /* 0xbf512b0eff137424 */ /* 0x000fe400078e00ff */
[----:B0-----:R-:W-:Y:S01]  /*51dc0*/  IMAD.MOV.U32 R4, RZ, RZ, -0x674527d3 ;  /* 0x98bad82dff047424 */ /* 0x001fe200078e00ff */
        /* <DEDUP_REMOVED lines=14> */
[----:B-1----:R-:W-:Y:S02]  /*51eb0*/  IMAD.MOV.U32 R22, RZ, RZ, 0x6b540e4a ;  /* 0x6b540e4aff167424 */ /* 0x002fe400078e00ff */
[----:B------:R-:W-:Y:S01]  /*51ec0*/  IMAD.MOV.U32 R23, RZ, RZ, -0x408319d7 ;  /* 0xbf7ce629ff177424 */ /* 0x000fe200078e00ff */
[----:B------:R1:W-:Y:S01]  /*51ed0*/  STL.64 [R1+0x22e8], R18 ;  /* 0x0022e81201007387 */ /* 0x0003e20000100a00 */
[----:B--2---:R-:W-:Y:S01]  /*51ee0*/  IMAD.MOV.U32 R26, RZ, RZ, 0x7aa334e1 ;  /* 0x7aa334e1ff1a7424 */ /* 0x004fe200078e00ff */
[----:B------:R-:W-:Y:S02]  /*51ef0*/  MOV R27, 0x3fba33c6 ;  /* 0x3fba33c6001b7802 */ /* 0x000fe40000000f00 */
[----:B------:R2:W-:Y:S01]  /*51f00*/  STL.64 [R1+0x2408], R4 ;  /* 0x0024080401007387 */ /* 0x0005e20000100a00 */
[----:B0-----:R-:W-:-:S03]  /*51f10*/  IMAD.MOV.U32 R28, RZ, RZ, -0x493b40ef ;  /* 0xb6c4bf11ff1c7424 */ /* 0x001fc600078e00ff */
[----:B------:R0:W-:Y:S01]  /*51f20*/  STL.64 [R1+0x2438], R30 ;  /* 0x0024381e01007387 */ /* 0x0001e20000100a00 */
[----:B------:R-:W-:-:S03]  /*51f30*/  IMAD.MOV.U32 R29, RZ, RZ, 0x3e0cf9b8 ;  /* 0x3e0cf9b8ff1d7424 */ /* 0x000fc600078e00ff */
[----:B------:R3:W-:Y:S01]  /*51f40*/  STL.64 [R1+0x2440], R32 ;  /* 0x0024402001007387 */ /* 0x0007e20000100a00 */
[----:B-1----:R-:W-:Y:S02]  /*51f50*/  IMAD.MOV.U32 R18, RZ, RZ, 0xe771b94 ;  /* 0x0e771b94ff127424 */ /* 0x002fe400078e00ff */
[----:B------:R-:W-:Y:S01]  /*51f60*/  IMAD.MOV.U32 R19, RZ, RZ, 0x3fbdd5fa ;  /* 0x3fbdd5faff137424 */ /* 0x000fe200078e00ff */
[----:B------:R1:W-:Y:S01]  /*51f70*/  STL.64 [R1+0x2458], R20 ;  /* 0x0024581401007387 */ /* 0x0003e20000100a00 */
[----:B--2---:R-:W-:Y:S01]  /*51f80*/  IMAD.MOV.U32 R4, RZ, RZ, 0x603144a ;  /* 0x0603144aff047424 */ /* 0x004fe200078e00ff */
[----:B------:R-:W-:Y:S02]  /*51f90*/  MOV R5, 0xbe7b66c5 ;  /* 0xbe7b66c500057802 */ /* 0x000fe40000000f00 */
[----:B------:R2:W-:Y:S01]  /*51fa0*/  STL.64 [R1+0x2470], R6 ;  /* 0x0024700601007387 */ /* 0x0005e20000100a00 */
[----:B0-----:R-:W-:Y:S01]  /*51fb0*/  MOV R30, 0xe1c91478 ;  /* 0xe1c91478001e7802 */ /* 0x001fe20000000f00 */
[----:B------:R-:W-:-:S02]  /*51fc0*/  IMAD.MOV.U32 R31, RZ, RZ, 0x3d8110fe ;  /* 0x3d8110feff1f7424 */ /* 0x000fc400078e00ff */
[----:B------:R0:W-:Y:S01]  /*51fd0*/  STL.64 [R1+0x2478], R8 ;  /* 0x0024780801007387 */ /* 0x0001e20000100a00 */
[----:B---3--:R-:W-:Y:S01]  /*51fe0*/  IMAD.MOV.U32 R32, RZ, RZ, -0x6e766f2a ;  /* 0x918990d6ff207424 */ /* 0x008fe200078e00ff */
[----:B------:R-:W-:Y:S02]  /*51ff0*/  MOV R33, 0x3f5b22fa ;  /* 0x3f5b22fa00217802 */ /* 0x000fe40000000f00 */
[----:B------:R3:W-:Y:S01]  /*52000*/  STL.64 [R1+0x2480], R22 ;  /* 0x0024801601007387 */ /* 0x0007e20000100a00 */
[----:B-1----:R-:W-:Y:S01]  /*52010*/  IMAD.MOV.U32 R20, RZ, RZ, 0x272abdba ;  /* 0x272abdbaff147424 */ /* 0x002fe200078e00ff */
[----:B------:R-:W-:Y:S02]  /*52020*/  MOV R21, 0xbdcc326e ;  /* 0xbdcc326e00157802 */ /* 0x000fe40000000f00 */
[----:B------:R1:W-:Y:S01]  /*52030*/  STL.64 [R1+0x2460], R26 ;  /* 0x0024601a01007387 */ /* 0x0003e20000100a00 */
[----:B--2---:R-:W-:Y:S01]  /*52040*/  IMAD.MOV.U32 R6, RZ, RZ, -0x568a9fde ;  /* 0xa9756022ff067424 */ /* 0x004fe200078e00ff */
[----:B------:R-:W-:Y:S01]  /*52050*/  MOV R7, 0xbff1eed0 ;  /* 0xbff1eed000077802 */ /* 0x000fe20000000f00 */
[----:B0-----:R-:W-:Y:S01]  /*52060*/  IMAD.MOV.U32 R8, RZ, RZ, 0x47565b8b ;  /* 0x47565b8bff087424 */ /* 0x001fe200078e00ff */
[----:B------:R-:W-:Y:S01]  /*52070*/  MOV R9, 0x404290e4 ;  /* 0x404290e400097802 */ /* 0x000fe20000000f00 */
[----:B------:R0:W-:Y:S01]  /*52080*/  STL.64 [R1+0x2468], R28 ;  /* 0x0024681c01007387 */ /* 0x0001e20000100a00 */
[----:B---3--:R-:W-:Y:S01]  /*52090*/  IMAD.MOV.U32 R22, RZ, RZ, -0x414a6413 ;  /* 0xbeb59bedff167424 */ /* 0x008fe200078e00ff */
[----:B------:R-:W-:-:S02]  /*520a0*/  MOV R23, 0xc04a262d ;  /* 0xc04a262d00177802 */ /* 0x000fc40000000f00 */
[----:B------:R2:W-:Y:S01]  /*520b0*/  STL.64 [R1+0x2330], R18 ;  /* 0x0023301201007387 */ /* 0x0005e20000100a00 */
[----:B-1----:R-:W-:Y:S02]  /*520c0*/  IMAD.MOV.U32 R26, RZ, RZ, -0x14756c2 ;  /* 0xfeb8a93eff1a7424 */ /* 0x002fe400078e00ff */
[----:B------:R-:W-:Y:S01]  /*520d0*/  IMAD.MOV.U32 R27, RZ, RZ, -0x40ebfce8 ;  /* 0xbf140318ff1b7424 */ /* 0x000fe200078e00ff */
[----:B------:R1:W-:Y:S01]  /*520e0*/  STL.64 [R1+0x2448], R4 ;  /* 0x0024480401007387 */ /* 0x0003e20000100a00 */
[----:B0-----:R-:W-:Y:S01]  /*520f0*/  MOV R28, 0x4df23f8f ;  /* 0x4df23f8f001c7802 */ /* 0x001fe20000000f00 */
[----:B------:R-:W-:Y:S02]  /*52100*/  IMAD.MOV.U32 R29, RZ, RZ, -0x3fcee326 ;  /* 0xc0311cdaff1d7424 */ /* 0x000fe400078e00ff */
[----:B------:R0:W-:Y:S01]  /*52110*/  STL.64 [R1+0x2488], R30 ;  /* 0x0024881e01007387 */ /* 0x0001e20000100a00 */
[----:B--2---:R-:W-:Y:S01]  /*52120*/  MOV R18, 0x7fbade6a ;  /* 0x7fbade6a00127802 */ /* 0x004fe20000000f00 */
[----:B------:R-:W-:-:S02]  /*52130*/  IMAD.MOV.U32 R19, RZ, RZ, 0x3fe60acf ;  /* 0x3fe60acfff137424 */ /* 0x000fc400078e00ff */
[----:B------:R2:W-:Y:S01]  /*52140*/  STL.64 [R1+0x2490], R32 ;  /* 0x0024902001007387 */ /* 0x0005e20000100a00 */
[----:B-1----:R-:W-:-:S03]  /*52150*/  IMAD.MOV.U32 R4, RZ, RZ, 0x2c7988e6 ;  /* 0x2c7988e6ff047424 */ /* 0x002fc600078e00ff */
[----:B------:R1:W-:Y:S01]  /*52160*/  STL.64 [R1+0x24a8], R20 ;  /* 0x0024a81401007387 */ /* 0x0003e20000100a00 */
[----:B------:R-:W-:-:S03]  /*52170*/  IMAD.MOV.U32 R5, RZ, RZ, -0x40add77f ;  /* 0xbf522881ff057424 */ /* 0x000fc600078e00ff */
[----:B------:R3:W-:Y:S01]  /*52180*/  STL.64 [R1+0x24c0], R6 ;  /* 0x0024c00601007387 */ /* 0x0007e20000100a00 */
[----:B0-----:R-:W-:Y:S01]  /*52190*/  IMAD.MOV.U32 R30, RZ, RZ, -0x22008eaf ;  /* 0xddff7151ff1e7424 */ /* 0x001fe200078e00ff */
[----:B------:R-:W-:Y:S02]  /*521a0*/  MOV R31, 0x4040877f ;  /* 0x4040877f001f7802 */ /* 0x000fe40000000f00 */
[----:B------:R0:W-:Y:S01]  /*521b0*/  STL.64 [R1+0x24c8], R8 ;  /* 0x0024c80801007387 */ /* 0x0001e20000100a00 */
[----:B--2---:R-:W-:Y:S01]  /*521c0*/  IMAD.MOV.U32 R32, RZ, RZ, -0x455996d3 ;  /* 0xbaa6692dff207424 */ /* 0x004fe200078e00ff */
[----:B------:R-:W-:Y:S02]  /*521d0*/  MOV R33, 0x3f644f1c ;  /* 0x3f644f1c00217802 */ /* 0x000fe40000000f00 */
[----:B------:R2:W-:Y:S01]  /*521e0*/  STL.64 [R1+0x24d0], R22 ;  /* 0x0024d01601007387 */ /* 0x0005e20000100a00 */
[----:B-1----:R-:W-:Y:S01]  /*521f0*/  IMAD.MOV.U32 R20, RZ, RZ, -0x7db2eaba ;  /* 0x824d1546ff147424 */ /* 0x002fe200078e00ff */
[----:B------:R-:W-:-:S02]  /*52200*/  MOV R21, 0xc0241766 ;  /* 0xc024176600157802 */ /* 0x000fc40000000f00 */
[----:B------:R1:W-:Y:S01]  /*52210*/  STL.64 [R1+0x24b0], R26 ;  /* 0x0024b01a01007387 */ /* 0x0003e20000100a00 */
[----:B---3--:R-:W-:Y:S01]  /*52220*/  IMAD.MOV.U32 R6, RZ, RZ, 0x1cae7f61 ;  /* 0x1cae7f61ff067424 */ /* 0x008fe200078e00ff */
[----:B------:R-:W-:Y:S01]  /*52230*/  MOV R7, 0xc00bca12 ;  /* 0xc00bca1200077802 */ /* 0x000fe20000000f00 */
[----:B0-----:R-:W-:Y:S01]  /*52240*/  IMAD.MOV.U32 R8, RZ, RZ, -0x799944c9 ;  /* 0x8666bb37ff087424 */ /* 0x001fe200078e00ff */
[----:B------:R-:W-:Y:S01]  /*52250*/  MOV R9, 0x3ff6ed4d ;  /* 0x3ff6ed4d00097802 */ /* 0x000fe20000000f00 */
[----:B------:R0:W-:Y:S01]  /*52260*/  STL.64 [R1+0x24b8], R28 ;  /* 0x0024b81c01007387 */ /* 0x0001e20000100a00 */
[----:B--2---:R-:W-:Y:S01]  /*52270*/  IMAD.MOV.U32 R22, RZ, RZ, -0x1c0ba3cb ;  /* 0xe3f45c35ff167424 */ /* 0x004fe200078e00ff */
[----:B------:R-:W-:Y:S02]  /*52280*/  MOV R23, 0x3e7327d0 ;  /* 0x3e7327d000177802 */ /* 0x000fe40000000f00 */
[----:B------:R2:W-:Y:S01]  /*52290*/  STL.64 [R1+0x2368], R18 ;  /* 0x0023681201007387 */ /* 0x0005e20000100a00 */
[----:B-1----:R-:W-:Y:S01]  /*522a0*/  IMAD.MOV.U32 R26, RZ, RZ, -0x6936a9cb ;  /* 0x96c95635ff1a7424 */ /* 0x002fe200078e00ff */
[----:B------:R-:W-:-:S02]  /*522b0*/  MOV R27, 0xbee9aaa5 ;  /* 0xbee9aaa5001b7802 */ /* 0x000fc40000000f00 */
[----:B------:R1:W-:Y:S01]  /*522c0*/  STL.64 [R1+0x2498], R4 ;  /* 0x0024980401007387 */ /* 0x0003e20000100a00 */
[----:B0-----:R-:W-:Y:S01]  /*522d0*/  IMAD.MOV.U32 R28, RZ, RZ, -0x645f7a03 ;  /* 0x9ba085fdff1c7424 */ /* 0x001fe200078e00ff */
[----:B------:R-:W-:Y:S02]  /*522e0*/  MOV R29, 0x40104edc ;  /* 0x40104edc001d7802 */ /* 0x000fe40000000f00 */
[----:B------:R0:W-:Y:S01]  /*522f0*/  STL.64 [R1+0x24d8], R30 ;  /* 0x0024d81e01007387 */ /* 0x0001e20000100a00 */
[----:B--2---:R-:W-:Y:S01]  /*52300*/  MOV R18, 0x83e0a3e5 ;  /* 0x83e0a3e500127802 */ /* 0x004fe20000000f00 */
[----:B------:R-:W-:Y:S02]  /*52310*/  IMAD.MOV.U32 R19, RZ, RZ, 0x3dcb2cc4 ;  /* 0x3dcb2cc4ff137424 */ /* 0x000fe400078e00ff */
        /* <DEDUP_REMOVED lines=8> */
[----:B--2---:R-:W-:Y:S01]  /*523a0*/  IMAD.MOV.U32 R32, RZ, RZ, -0x1502ba8a ;  /* 0xeafd4576ff207424 */ /* 0x004fe200078e00ff */
[----:B------:R-:W-:-:S02]  /*523b0*/  MOV R33, 0x3fd5d504 ;  /* 0x3fd5d50400217802 */ /* 0x000fc40000000f00 */
[----:B------:R2:W-:Y:S01]  /*523c0*/  STL.64 [R1+0x2520], R22 ;  /* 0x0025201601007387 */ /* 0x0005e20000100a00 */
[----:B-1----:R-:W-:Y:S01]  /*523d0*/  IMAD.MOV.U32 R20, RZ, RZ, -0x6475e4cf ;  /* 0x9b8a1b31ff147424 */ /* 0x002fe200078e00ff */
[----:B------:R-:W-:Y:S02]  /*523e0*/  MOV R21, 0x3fa0f5dc ;  /* 0x3fa0f5dc00157802 */ /* 0x000fe40000000f00 */
[----:B------:R1:W-:Y:S01]  /*523f0*/  STL.64 [R1+0x2500], R26 ;  /* 0x0025001a01007387 */ /* 0x0003e20000100a00 */
[----:B---3--:R-:W-:Y:S01]  /*52400*/  IMAD.MOV.U32 R6, RZ, RZ, -0x377db633 ;  /* 0xc88249cdff067424 */ /* 0x008fe200078e00ff */
[----:B------:R-:W-:Y:S01]  /*52410*/  MOV R7, 0xbe143c0a ;  /* 0xbe143c0a00077802 */ /* 0x000fe20000000f00 */
[----:B0-----:R-:W-:Y:S01]  /*52420*/  IMAD.MOV.U32 R8, RZ, RZ, 0x7e2fe4f3 ;  /* 0x7e2fe4f3ff087424 */ /* 0x001fe200078e00ff */
[----:B------:R-:W-:Y:S01]  /*52430*/  MOV R9, 0xbf5e04a5 ;  /* 0xbf5e04a500097802 */ /* 0x000fe20000000f00 */
[----:B------:R0:W-:Y:S01]  /*52440*/  STL.64 [R1+0x2508], R28 ;  /* 0x0025081c01007387 */ /* 0x0001e20000100a00 */
[----:B--2---:R-:W-:Y:S01]  /*52450*/  IMAD.MOV.U32 R22, RZ, RZ, -0x50d8d6c ;  /* 0xfaf27294ff167424 */ /* 0x004fe200078e00ff */
[----:B------:R-:W-:-:S02]  /*52460*/  MOV R23, 0x3f53d694 ;  /* 0x3f53d69400177802 */ /* 0x000fc40000000f00 */
[----:B------:R2:W-:Y:S01]  /*52470*/  STL.64 [R1+0x23b0], R18 ;  /* 0x0023b01201007387 */ /* 0x0005e20000100a00 */
[----:B-1----:R-:W-:Y:S01]  /*52480*/  IMAD.MOV.U32 R26, RZ, RZ, -0x759a0054 ;  /* 0x8a65ffacff1a7424 */ /* 0x002fe200078e00ff */
[----:B------:R-:W-:Y:S02]  /*52490*/  MOV R27, 0xbf97d529 ;  /* 0xbf97d529001b7802 */ /* 0x000fe40000000f00 */
[----:B------:R1:W-:Y:S01]  /*524a0*/  STL.64 [R1+0x24e8], R4 ;  /* 0x0024e80401007387 */ /* 0x0003e20000100a00 */
[----:B0-----:R-:W-:Y:S01]  /*524b0*/  IMAD.MOV.U32 R28, RZ, RZ, 0x72284d2c ;  /* 0x72284d2cff1c7424 */ /* 0x001fe200078e00ff */
[----:B------:R-:W-:Y:S02]  /*524c0*/  MOV R29, 0x3f807746 ;  /* 0x3f807746001d7802 */ /* 0x000fe40000000f00 */
[----:B------:R0:W-:Y:S01]  /*524d0*/  STL.64 [R1+0x2528], R30 ;  /* 0x0025281e01007387 */ /* 0x0001e20000100a00 */
[----:B--2---:R-:W-:Y:S01]  /*524e0*/  MOV R18, 0xbfe43e00 ;  /* 0xbfe43e0000127802 */ /* 0x004fe20000000f00 */
[----:B------:R-:W-:-:S02]  /*524f0*/  IMAD.MOV.U32 R19, RZ, RZ, 0x402acbc4 ;  /* 0x402acbc4ff137424 */ /* 0x000fc400078e00ff */
        /* <DEDUP_REMOVED lines=8> */
[----:B--2---:R-:W-:Y:S01]  /*52580*/  IMAD.MOV.U32 R32, RZ, RZ, 0x311f1460 ;  /* 0x311f1460ff207424 */ /* 0x004fe200078e00ff */
[----:B------:R-:W-:Y:S02]  /*52590*/  MOV R33, 0x405278fb ;  /* 0x405278fb00217802 */ /* 0x000fe40000000f00 */
[----:B------:R2:W-:Y:S01]  /*525a0*/  STL.64 [R1+0x2570], R22 ;  /* 0x0025701601007387 */ /* 0x0005e20000100a00 */
[----:B-1----:R-:W-:Y:S01]  /*525b0*/  IMAD.MOV.U32 R20, RZ, RZ, -0x2cfd698c ;  /* 0xd3029674ff147424 */ /* 0x002fe200078e00ff */
[----:B------:R-:W-:Y:S02]  /*525c0*/  MOV R21, 0x3f8c0b02 ;  /* 0x3f8c0b0200157802 */ /* 0x000fe40000000f00 */
[----:B------:R1:W-:Y:S01]  /*525d0*/  STL.64 [R1+0x2550], R26 ;  /* 0x0025501a01007387 */ /* 0x0003e20000100a00 */
[----:B---3--:R-:W-:Y:S01]  /*525e0*/  IMAD.MOV.U32 R6, RZ, RZ, -0x35f17898 ;  /* 0xca0e8768ff067424 */ /* 0x008fe200078e00ff */
[----:B------:R-:W-:Y:S01]  /*525f0*/  MOV R7, 0xc0541765 ;  /* 0xc054176500077802 */ /* 0x000fe20000000f00 */
[----:B0-----:R-:W-:Y:S01]  /*52600*/  IMAD.MOV.U32 R8, RZ, RZ, -0x4d642099 ;  /* 0xb29bdf67ff087424 */ /* 0x001fe200078e00ff */
        /* <DEDUP_REMOVED lines=8> */
[----:B0-----:R-:W-:Y:S01]  /*52690*/  IMAD.MOV.U32 R28, RZ, RZ, -0x200583a8 ;  /* 0xdffa7c58ff1c7424 */ /* 0x001fe200078e00ff */
[----:B------:R-:W-:Y:S02]  /*526a0*/  MOV R29, 0x4062469e ;  /* 0x4062469e001d7802 */ /* 0x000fe40000000f00 */
[----:B------:R0:W-:Y:S01]  /*526b0*/  STL.64 [R1+0x2578], R30 ;  /* 0x0025781e01007387 */ /* 0x0001e20000100a00 */
[----:B--2---:R-:W-:-:S03]  /*526c0*/  IMAD.MOV.U32 R18, RZ, RZ, -0x599d9835 ;  /* 0xa66267cbff127424 */ /* 0x004fc600078e00ff */
[----:B------:R2:W-:Y:S01]  /*526d0*/  STL.64 [R1+0x2580], R32 ;  /* 0x0025802001007387 */ /* 0x0005e20000100a00 */
[----:B------:R-:W-:Y:S01]  /*526e0*/  IMAD.MOV.U32 R19, RZ, RZ, 0x3fd5be7a ;  /* 0x3fd5be7aff137424 */ /* 0x000fe200078e00ff */
[----:B-1----:R-:W-:Y:S01]  /*526f0*/  MOV R5, 0xc06399a5 ;  /* 0xc06399a500057802 */ /* 0x002fe20000000f00 */
[----:B------:R-:W-:Y:S01]  /*52700*/  IMAD.MOV.U32 R4, RZ, RZ, 0x2c414c0d ;  /* 0x2c414c0dff047424 */ /* 0x000fe200078e00ff */
[----:B------:R1:W-:Y:S04]  /*52710*/  STL.64 [R1+0x2598], R20 ;  /* 0x0025981401007387 */ /* 0x0003e80000100a00 */
[----:B------:R3:W-:Y:S01]  /*52720*/  STL.64 [R1+0x25b0], R6 ;  /* 0x0025b00601007387 */ /* 0x0007e20000100a00 */
[----:B0-----:R-:W-:Y:S01]  /*52730*/  IMAD.MOV.U32 R30, RZ, RZ, 0x6beb0621 ;  /* 0x6beb0621ff1e7424 */ /* 0x001fe200078e00ff */
        /* <DEDUP_REMOVED lines=8> */
[----:B---3--:R-:W-:Y:S01]  /*527c0*/  IMAD.MOV.U32 R6, RZ, RZ, 0x3c3db77e ;  /* 0x3c3db77eff067424 */ /* 0x008fe200078e00ff */
[----:B------:R-:W-:Y:S01]  /*527d0*/  MOV R7, 0xbe354360 ;  /* 0xbe35436000077802 */ /* 0x000fe20000000f00 */
[----:B0-----:R-:W-:Y:S01]  /*527e0*/  IMAD.MOV.U32 R8, RZ, RZ, 0x2ef2633d ;  /* 0x2ef2633dff087424 */ /* 0x001fe200078e00ff */
[----:B------:R-:W-:Y:S01]  /*527f0*/  MOV R9, 0x3fe31498 ;  /* 0x3fe3149800097802 */ /* 0x000fe20000000f00 */
[----:B------:R0:W-:Y:S01]  /*52800*/  STL.64 [R1+0x25a8], R28 ;  /* 0x0025a81c01007387 */ /* 0x0001e20000100a00 */
[----:B--2---:R-:W-:Y:S01]  /*52810*/  IMAD.MOV.U32 R22, RZ, RZ, 0x54519e31 ;  /* 0x54519e31ff167424 */ /* 0x004fe200078e00ff */
        /* <DEDUP_REMOVED lines=21> */
[----:B-1----:R-:W-:Y:S01]  /*52970*/  IMAD.MOV.U32 R20, RZ, RZ, 0x28bbd500 ;  /* 0x28bbd500ff147424 */ /* 0x002fe200078e00ff */
[----:B------:R-:W-:Y:S02]  /*52980*/  MOV R21, 0x3f9c8476 ;  /* 0x3f9c847600157802 */ /* 0x000fe40000000f00 */
[----:B------:R1:W-:Y:S01]  /*52990*/  STL.64 [R1+0x25e8], R26 ;  /* 0x0025e81a01007387 */ /* 0x0003e20000100a00 */
[----:B---3--:R-:W-:Y:S01]  /*529a0*/  IMAD.MOV.U32 R6, RZ, RZ, 0x64ad326f ;  /* 0x64ad326fff067424 */ /* 0x008fe200078e00ff */
        /* <DEDUP_REMOVED lines=13> */
[----:B--2---:R-:W-:Y:S01]  /*52a80*/  IMAD.MOV.U32 R18, RZ, RZ, -0x68fb0aa9 ;  /* 0x9704f557ff127424 */ /* 0x004fe200078e00ff */
[----:B------:R-:W-:-:S02]  /*52a90*/  MOV R19, 0x4034e300 ;  /* 0x4034e30000137802 */ /* 0x000fc40000000f00 */
        /* <DEDUP_REMOVED lines=25> */
[----:B0-----:R-:W-:Y:S01]  /*52c30*/  IMAD.MOV.U32 R28, RZ, RZ, 0x482a6b51 ;  /* 0x482a6b51ff1c7424 */ /* 0x001fe200078e00ff */
[----:B------:R-:W-:Y:S02]  /*52c40*/  MOV R29, 0x40657e76 ;  /* 0x40657e76001d7802 */ /* 0x000fe40000000f00 */
[----:B------:R0:W-:Y:S01]  /*52c50*/  STL.64 [R1+0x2658], R30 ;  /* 0x0026581e01007387 */ /* 0x0001e20000100a00 */
[----:B--2---:R-:W-:Y:S01]  /*52c60*/  IMAD.MOV.U32 R18, RZ, RZ, -0x4c63ea59 ;  /* 0xb39c15a7ff127424 */ /* 0x004fe200078e00ff */
[----:B------:R-:W-:-:S02]  /*52c70*/  MOV R19, 0xbdf3e595 ;  /* 0xbdf3e59500137802 */ /* 0x000fc40000000f00 */
        /* <DEDUP_REMOVED lines=8> */
[----:B--2---:R-:W-:Y:S01]  /*52d00*/  IMAD.MOV.U32 R32, RZ, RZ, -0x16b3f2be ;  /* 0xe94c0d42ff207424 */ /* 0x004fe200078e00ff */
        /* <DEDUP_REMOVED lines=29> */
[----:B--2---:R-:W-:Y:S01]  /*52ee0*/  IMAD.MOV.U32 R32, RZ, RZ, -0x68f25d89 ;  /* 0x970da277ff207424 */ /* 0x004fe200078e00ff */
        /* <DEDUP_REMOVED lines=13> */
[----:B-1----:R-:W-:Y:S01]  /*52fc0*/  IMAD.MOV.U32 R26, RZ, RZ, 0x495b65de ;  /* 0x495b65deff1a7424 */ /* 0x002fe200078e00ff */
[----:B------:R-:W-:Y:S02]  /*52fd0*/  MOV R27, 0xc09e216f ;  /* 0xc09e216f001b7802 */ /* 0x000fe40000000f00 */
[----:B------:R-:W-:Y:S01]  /*52fe0*/  STL.64 [R1+0x26a0], R4 ;  /* 0x0026a00401007387 */ /* 0x000fe20000100a00 */
[----:B0-----:R-:W-:Y:S01]  /*52ff0*/  IMAD.MOV.U32 R28, RZ, RZ, -0x42008b47 ;  /* 0xbdff74b9ff1c7424 */ /* 0x001fe200078e00ff */
[----:B------:R-:W-:Y:S02]  /*53000*/  MOV R29, 0xbfc4628b ;  /* 0xbfc4628b001d7802 */ /* 0x000fe40000000f00 */
        /* <DEDUP_REMOVED lines=11> */
[----:B---3--:R-:W-:Y:S01]  /*530c0*/  IMAD.MOV.U32 R32, RZ, RZ, -0x22f680c9 ;  /* 0xdd097f37ff207424 */ /* 0x008fe200078e00ff */
[----:B------:R-:W-:Y:S02]  /*530d0*/  MOV R33, 0xc08784c0 ;  /* 0xc08784c000217802 */ /* 0x000fe40000000f00 */
[----:B------:R3:W-:Y:S01]  /*530e0*/  STL.64 [R1+0x2718], R22 ;  /* 0x0027181601007387 */ /* 0x0007e20000100a00 */
[----:B----4-:R-:W-:Y:S01]  /*530f0*/  IMAD.MOV.U32 R34, RZ, RZ, -0x39628573 ;  /* 0xc69d7a8dff227424 */ /* 0x010fe200078e00ff */
[----:B------:R-:W-:-:S02]  /*53100*/  MOV R35, 0x4086ddbb ;  /* 0x4086ddbb00237802 */ /* 0x000fc40000000f00 */
[----:B------:R4:W-:Y:S01]  /*53110*/  STL.64 [R1+0x2720], R26 ;  /* 0x0027201a01007387 */ /* 0x0009e20000100a00 */
[----:B0-----:R-:W-:Y:S01]  /*53120*/  IMAD.MOV.U32 R6, RZ, RZ, -0x3e789b85 ;  /* 0xc187647bff067424 */ /* 0x001fe200078e00ff */
[----:B------:R-:W-:Y:S02]  /*53130*/  MOV R7, 0xc0a2ce80 ;  /* 0xc0a2ce8000077802 */ /* 0x000fe40000000f00 */
[----:B------:R0:W-:Y:S01]  /*53140*/  STL.64 [R1+0x2728], R28 ;  /* 0x0027281c01007387 */ /* 0x0001e20000100a00 */
[----:B--2---:R-:W-:Y:S01]  /*53150*/  IMAD.MOV.U32 R8, RZ, RZ, 0x7b2e5ff5 ;  /* 0x7b2e5ff5ff087424 */ /* 0x004fe200078e00ff */
[----:B------:R-:W-:Y:S02]  /*53160*/  MOV R9, 0xc07555ec ;  /* 0xc07555ec00097802 */ /* 0x000fe40000000f00 */
[----:B------:R2:W-:Y:S01]  /*53170*/  STL.64 [R1+0x2730], R36 ;  /* 0x0027302401007387 */ /* 0x0005e20000100a00 */
[----:B---3--:R-:W-:Y:S01]  /*53180*/  IMAD.MOV.U32 R22, RZ, RZ, -0x7a866d55 ;  /* 0x857992abff167424 */ /* 0x008fe200078e00ff */
[----:B------:R-:W-:Y:S01]  /*53190*/  MOV R23, 0xbee4f10d ;  /* 0xbee4f10d00177802 */ /* 0x000fe20000000f00 */
[----:B----4-:R-:W-:Y:S01]  /*531a0*/  IMAD.MOV.U32 R26, RZ, RZ, 0x2d01f9ee ;  /* 0x2d01f9eeff1a7424 */ /* 0x010fe200078e00ff */
[----:B------:R-:W-:Y:S01]  /*531b0*/  MOV R27, 0x4060b205 ;  /* 0x4060b205001b7802 */ /* 0x000fe20000000f00 */
[----:B------:R3:W-:Y:S01]  /*531c0*/  STL.64 [R1+0x2738], R6 ;  /* 0x0027380601007387 */ /* 0x0007e20000100a00 */
[----:B0-----:R-:W-:Y:S01]  /*531d0*/  IMAD.MOV.U32 R28, RZ, RZ, 0x33000f3b ;  /* 0x33000f3bff1c7424 */ /* 0x001fe200078e00ff */
[----:B------:R-:W-:-:S02]  /*531e0*/  MOV R29, 0xc05c30d4 ;  /* 0xc05c30d4001d7802 */ /* 0x000fc40000000f00 */
[----:B------:R0:W-:Y:S01]  /*531f0*/  STL.64 [R1+0x2740], R20 ;  /* 0x0027401401007387 */ /* 0x0001e20000100a00 */
[----:B--2---:R-:W-:Y:S01]  /*53200*/  IMAD.MOV.U32 R36, RZ, RZ, 0xf314c0d ;  /* 0x0f314c0dff247424 */ /* 0x004fe200078e00ff */
[----:B------:R-:W-:Y:S02]  /*53210*/  MOV R37, 0x404727bb ;  /* 0x404727bb00257802 */ /* 0x000fe40000000f00 */
[----:B------:R2:W-:Y:S04]  /*53220*/  STL.64 [R1+0x2748], R30 ;  /* 0x0027481e01007387 */ /* 0x0005e80000100a00 */
[----:B------:R4:W-:Y:S01]  /*53230*/  STL.64 [R1+0x2750], R32 ;  /* 0x0027502001007387 */ /* 0x0009e20000100a00 */
[----:B---3--:R-:W-:Y:S01]  /*53240*/  IMAD.MOV.U32 R6, RZ, RZ, 0x5b39c078 ;  /* 0x5b39c078ff067424 */ /* 0x008fe200078e00ff */
        /* <DEDUP_REMOVED lines=8> */
[----:B----4-:R-:W-:Y:S01]  /*532d0*/  IMAD.MOV.U32 R32, RZ, RZ, -0x38d8a0ef ;  /* 0xc7275f11ff207424 */ /* 0x010fe200078e00ff */
[----:B------:R-:W-:Y:S01]  /*532e0*/  MOV R33, 0xc010ad23 ;  /* 0xc010ad2300217802 */ /* 0x000fe20000000f00 */
[----:B-1----:R-:W1:Y:S01]  /*532f0*/  DFMA R4, -R12, R18, R10 ;  /* 0x000000120c04722b */ /* 0x002e62000000010a */
[----:B------:R4:W-:Y:S01]  /*53300*/  STL.64 [R1+0x2770], R26 ;  /* 0x0027701a01007387 */ /* 0x0009e20000100a00 */
[----:B---3--:R-:W-:Y:S01]  /*53310*/  IMAD.MOV.U32 R34, RZ, RZ, 0x1fd5f699 ;  /* 0x1fd5f699ff227424 */ /* 0x008fe200078e00ff */
[----:B------:R-:W-:-:S02]  /*53320*/  MOV R35, 0x3f6966e5 ;  /* 0x3f6966e500237802 */ /* 0x000fc40000000f00 */
[----:B------:R3:W-:Y:S01]  /*53330*/  STL.64 [R1+0x2778], R28 ;  /* 0x0027781c01007387 */ /* 0x0007e20000100a00 */
[----:B0-----:R-:W-:Y:S01]  /*53340*/  IMAD.MOV.U32 R8, RZ, RZ, 0x47d911f2 ;  /* 0x47d911f2ff087424 */ /* 0x001fe200078e00ff */
[----:B------:R-:W-:Y:S02]  /*53350*/  MOV R9, 0x3ff1f3c0 ;  /* 0x3ff1f3c000097802 */ /* 0x000fe40000000f00 */
[----:B------:R0:W-:Y:S01]  /*53360*/  STL.64 [R1+0x2780], R36 ;  /* 0x0027802401007387 */ /* 0x0001e20000100a00 */
[----:B--2---:R-:W-:Y:S01]  /*53370*/  IMAD.MOV.U32 R22, RZ, RZ, 0x1b50cc3 ;  /* 0x01b50cc3ff167424 */ /* 0x004fe200078e00ff */
[----:B------:R-:W-:Y:S01]  /*53380*/  MOV R23, 0xbfe85636 ;  /* 0xbfe8563600177802 */ /* 0x000fe20000000f00 */
[----:B----4-:R-:W-:Y:S01]  /*53390*/  IMAD.MOV.U32 R26, RZ, RZ, 0x6fac42ee ;  /* 0x6fac42eeff1a7424 */ /* 0x010fe200078e00ff */
[----:B------:R-:W-:Y:S01]  /*533a0*/  MOV R27, 0x3fd73534 ;  /* 0x3fd73534001b7802 */ /* 0x000fe20000000f00 */
[----:B------:R2:W-:Y:S01]  /*533b0*/  STL.64 [R1+0x2788], R6 ;  /* 0x0027880601007387 */ /* 0x0005e20000100a00 */
[----:B---3--:R-:W-:Y:S01]  /*533c0*/  IMAD.MOV.U32 R28, RZ, RZ, 0x728f44d1 ;  /* 0x728f44d1ff1c7424 */ /* 0x008fe200078e00ff */
[----:B------:R-:W-:-:S02]  /*533d0*/  MOV R29, 0x3fcc603b ;  /* 0x3fcc603b001d7802 */ /* 0x000fc40000000f00 */
[----:B------:R2:W-:Y:S01]  /*533e0*/  STL.64 [R1+0x2790], R20 ;  /* 0x0027901401007387 */ /* 0x0005e20000100a00 */
[----:B0-----:R-:W-:Y:S01]  /*533f0*/  IMAD.MOV.U32 R36, RZ, RZ, -0x5fb49ca2 ;  /* 0xa04b635eff247424 */ /* 0x001fe200078e00ff */
        /* <DEDUP_REMOVED lines=8> */
[----:B------:R2:W-:-:S14]  /*53480*/  STL.64 [R1+0x27d0], R36 ;  /* 0x0027d02401007387 */ /* 0x0005dc0000100a00 */
[----:B-1----:R-:W0:Y:S02]  /*53490*/  DFMA R18, R2, R4, R18 ;  /* 0x000000040212722b */ /* 0x002e240000000012 */
[----:B0-----:R-:W-:-:S05]  /*534a0*/  FFMA R0, RZ, R13, R19 ;  /* 0x0000000dff007223 */ /* 0x001fca0000000013 */
[----:B------:R-:W-:-:S13]  /*534b0*/  FSETP.GT.AND P0, PT, |R0|, 1.469367938527859385e-39, PT ;  /* 0x001000000000780b */ /* 0x000fda0003f04200 */
[----:B--2---:R-:W-:Y:S05]  /*534c0*/  @P0 BRA P1, `(.L_x_4125) ;  /* 0x0000000000200947 */ /* 0x004fea0000800000 */
[----:B------:R-:W-:Y:S01]  /*534d0*/  IMAD.MOV.U32 R7, RZ, RZ, R11 ;  /* 0x000000ffff077224 */ /* 0x000fe200078e000b */
[----:B------:R-:W-:Y:S01]  /*534e0*/  MOV R6, R10 ;  /* 0x0000000a00067202 */ /* 0x000fe20000000f00 */
[----:B------:R-:W-:Y:S01]  /*534f0*/  IMAD.MOV.U32 R4, RZ, RZ, R12 ;  /* 0x000000ffff047224 */ /* 0x000fe200078e000c */
[----:B------:R-:W-:Y:S02]  /*53500*/  MOV R5, R13 ;  /* 0x0000000d00057202 */ /* 0x000fe40000000f00 */
[----:B------:R-:W-:-:S07]  /*53510*/  MOV R0, 0x53530 ;  /* 0x0005353000007802 */ /* 0x000fce0000000f00 */
[----:B------:R-:W-:Y:S05]  /*53520*/  CALL.REL.NOINC `($__internal_13_$__cuda_sm20_div_rn_f64_full) ;  /* 0x00000584003c7944 */ /* 0x000fea0003c00000 */
[----:B------:R-:W-:Y:S01]  /*53530*/  IMAD.MOV.U32 R18, RZ, RZ, R4 ;  /* 0x000000ffff127224 */ /* 0x000fe200078e0004 */
[----:B------:R-:W-:-:S07]  /*53540*/  MOV R19, R5 ;  /* 0x0000000500137202 */ /* 0x000fce0000000f00 */
.L_x_4125:
[----:B------:R-:W-:Y:S05]  /*53550*/  BSYNC.RECONVERGENT B2 ;  /* 0x0000000000027941 */ /* 0x000fea0003800200 */
.L_x_4124:
[----:B------:R-:W0:Y:S01]  /*53560*/  MUFU.RCP64H R3, R13 ;  /* 0x0000000d00037308 */ /* 0x000e220000001800 */
[----:B------:R-:W-:Y:S01]  /*53570*/  IMAD.MOV.U32 R2, RZ, RZ, 0x1 ;  /* 0x00000001ff027424 */ /* 0x000fe200078e00ff */
[----:B------:R-:W-:Y:S01]  /*53580*/  FSETP.GEU.AND P1, PT, |R15|, 6.5827683646048100446e-37, PT ;  /* 0x036000000f00780b */ /* 0x000fe20003f2e200 */
[----:B------:R-:W-:Y:S01]  /*53590*/  BSSY.RECONVERGENT B2, `(.L_x_4126) ;  /* 0x0000032000027945 */ /* 0x000fe20003800200 */
[----:B------:R-:W-:-:S05]  /*535a0*/  IADD3 R20, PT, PT, R1, 0x1450, RZ ;  /* 0x0000145001147810 */ /* 0x000fca0007ffe0ff */
[----:B------:R-:W-:Y:S01]  /*535b0*/  VIADD R20, R20, 0x1388 ;  /* 0x0000138814147836 */ /* 0x000fe20000000000 */
        /* <DEDUP_REMOVED lines=45> */
[----:B------:R-:W-:Y:S01]  /*53890*/  MOV R2, R4 ;  /* 0x0000000400027202 */ /* 0x000fe20000000f00 */
[----:B------:R-:W-:-:S07]  /*538a0*/  IMAD.MOV.U32 R3, RZ, RZ, R5 ;  /* 0x000000ffff037224 */ /* 0x000fce00078e0005 */
.L_x_4127:
[----:B------:R-:W-:Y:S05]  /*538b0*/  BSYNC.RECONVERGENT B2 ;  /* 0x0000000000027941 */ /* 0x000fea0003800200 */
.L_x_4126:
[----:B------:R-:W-:Y:S02]  /*538c0*/  HFMA2 R4, -RZ, RZ, 0, 0 ;  /* 0x00000000ff047431 */ /* 0x000fe400000001ff */
        /* <DEDUP_REMOVED lines=86> */
[----:B------:R-:W-:Y:S05]  /*53e30*/  CALL.REL.NOINC `($__internal_13_$__cuda_sm20_div_rn_f64_full) ;  /* 0x0000057800f87944 */ /* 0x000fea0003c00000 */
.L_x_4133:
[----:B------:R-:W-:Y:S05]  /*53e40*/  BSYNC.RECONVERGENT B5 ;  /* 0x0000000000057941 */ /* 0x000fea0003800200 */
.L_x_4132:
        /* <DEDUP_REMOVED lines=78> */
.L_x_4131:
[----:B0-----:R-:W0:Y:S01]  /*54330*/  DADD R4, R2, 1 ;  /* 0x3ff0000002047429 */ /* 0x001e220000000000 */
        /* <DEDUP_REMOVED lines=10> */
[----:B0-----:R-:W-:Y:S02]  /*543e0*/  @!P0 MOV R0, R7 ;  /* 0x0000000700008202 */ /* 0x001fe40000000f00 */
[----:B------:R-:W-:-:S03]  /*543f0*/  @!P0 MOV R4, R6 ;  /* 0x0000000600048202 */ /* 0x000fc60000000f00 */
        /* <DEDUP_REMOVED lines=12> */
[----:B------:R-:W-:Y:S02]  /*544c0*/  LOP3.LUT R8, R9, 0x80000000, RZ, 0x3c, !PT ;  /* 0x8000000009087812 */ /* 0x000fe400078e3cff */
[----:B------:R-:W-:Y:S02]  /*544d0*/  MOV R9, 0x43300000 ;  /* 0x4330000000097802 */ /* 0x000fe40000000f00 */
        /* <DEDUP_REMOVED lines=160> */
.L_x_4135:
[----:B------:R-:W-:Y:S01]  /*54ee0*/  MOV R4, 0x0 ;  /* 0x0000000000047802 */ /* 0x000fe20000000f00 */
[----:B------:R-:W-:Y:S01]  /*54ef0*/  IMAD.MOV.U32 R5, RZ, RZ, 0x7ff00000 ;  /* 0x7ff00000ff057424 */ /* 0x000fe200078e00ff */
[----:B------:R-:W-:-:S05]  /*54f00*/  LOP3.LUT P0, RZ, R7, 0x7fffffff, RZ, 0xc0, !PT ;  /* 0x7fffffff07ff7812 */ /* 0x000fca000780c0ff */
[----:B------:R-:W0:Y:S02]  /*54f10*/  DFMA R6, R6, R4, +INF ;  /* 0x7ff000000606742b */ /* 0x000e240000000004 */
[----:B0-----:R-:W-:Y:S02]  /*54f20*/  FSEL R10, R6, RZ, P0 ;  /* 0x000000ff060a7208 */ /* 0x001fe40000000000 */
[----:B------:R-:W-:-:S07]  /*54f30*/  FSEL R11, R7, -QNAN , P0 ;  /* 0xfff00000070b7808 */ /* 0x000fce0000000000 */
.L_x_4134:
[----:B------:R-:W-:Y:S05]  /*54f40*/  BSYNC.RECONVERGENT B4 ;  /* 0x0000000000047941 */ /* 0x000fea0003800200 */
.L_x_4130:
        /* <DEDUP_REMOVED lines=59> */
[----:B------:R-:W-:Y:S02]  /*55300*/  MOV R29, R3 ;  /* 0x00000003001d7202 */ /* 0x000fe40000000f00 */
[----:B------:R-:W-:-:S07]  /*55310*/  MOV R28, 0x55330 ;  /* 0x00055330001c7802 */ /* 0x000fce0000000f00 */
[----:B------:R-:W-:Y:S05]  /*55320*/  CALL.REL.NOINC `($__internal_14_$__cuda_sm20_dsqrt_rn_f64_mediumpath_v1) ;  /* 0x0000056c00f47944 */ /* 0x000fea0003c00000 */
[----:B------:R-:W-:Y:S01]  /*55330*/  IMAD.MOV.U32 R10, RZ, RZ, R8 ;  /* 0x000000ffff0a7224 */ /* 0x000fe200078e0008 */
[----:B------:R-:W-:-:S07]  /*55340*/  MOV R11, R9 ;  /* 0x00000009000b7202 */ /* 0x000fce0000000f00 */
.L_x_4137:
[----:B------:R-:W-:Y:S05]  /*55350*/  BSYNC.RECONVERGENT B4 ;  /* 0x0000000000047941 */ /* 0x000fea0003800200 */
.L_x_4136:
[----:B------:R-:W-:Y:S05]  /*55360*/  BRA `(.L_x_4138) ;  /* 0x0000001800447947 */ /* 0x000fea0003800000 */
.L_x_4129:
        /* <DEDUP_REMOVED lines=61> */
.L_x_4142:
[----:B------:R-:W-:Y:S05]  /*55740*/  BSYNC.RECONVERGENT B5 ;  /* 0x0000000000057941 */ /* 0x000fea0003800200 */
.L_x_4141:
        /* <DEDUP_REMOVED lines=78> */
.L_x_4140:
[----:B------:R-:W1:Y:S01]  /*55c30*/  DADD R6, R2, 1 ;  /* 0x3ff0000002067429 */ /* 0x000e620000000000 */
[----:B------:R-:W-:Y:S01]  /*55c40*/  IMAD.MOV.U32 R9, RZ, RZ, -0x3ff ;  /* 0xfffffc01ff097424 */ /* 0x000fe200078e00ff */
[----:B-1----:R-:W-:Y:S01]  /*55c50*/  ISETP.GT.AND P1, PT, R7, 0xfffff, PT ;  /* 0x000fffff0700780c */ /* 0x002fe20003f24270 */
[----:B0-----:R-:W-:Y:S01]  /*55c60*/  IMAD.MOV.U32 R5, RZ, RZ, R7 ;  /* 0x000000ffff057224 */ /* 0x001fe200078e0007 */
[----:B------:R-:W-:Y:S02]  /*55c70*/  MOV R4, R6 ;  /* 0x0000000600047202 */ /* 0x000fe40000000f00 */
[----:B------:R-:W-:-:S09]  /*55c80*/  MOV R0, R7 ;  /* 0x0000000700007202 */ /* 0x000fd20000000f00 */
[----:B------:R-:W-:-:S15]  /*55c90*/  @!P1 MOV R9, 0xfffffbcb ;  /* 0xfffffbcb00099802 */ /* 0x000fde0000000f00 */
[----:B------:R-:W-:-:S15]  /*55ca0*/  NOP ;  /* 0x0000000000007918 */ /* 0x000fde0000000000 */
[----:B------:R-:W-:-:S15]  /*55cb0*/  NOP ;  /* 0x0000000000007918 */ /* 0x000fde0000000000 */
[----:B------:R-:W-:-:S04]  /*55cc0*/  NOP ;  /* 0x0000000000007918 */ /* 0x000fc80000000000 */
[----:B------:R-:W0:Y:S02]  /*55cd0*/  @!P1 DMUL R4, R4, 1.80143985094819840000e+16 ;  /* 0x4350000004049828 */ /* 0x000e240000000000 */
[----:B0-----:R-:W-:Y:S02]  /*55ce0*/  @!P1 IMAD.MOV.U32 R0, RZ, RZ, R5 ;  /* 0x000000ffff009224 */ /* 0x001fe400078e0005 */
[----:B------:R-:W-:-:S03]  /*55cf0*/  @!P1 IMAD.MOV.U32 R6, RZ, RZ, R4 ;  /* 0x000000ffff069224 */ /* 0x000fc600078e0004 */
[----:B------:R-:W-:-:S04]  /*55d00*/  IADD3 R7, PT, PT, R0, -0x1, RZ ;  /* 0xffffffff00077810 */ /* 0x000fc80007ffe0ff */
        /* <DEDUP_REMOVED lines=174> */
.L_x_4144:
[----:B------:R-:W-:Y:S01]  /*567f0*/  MOV R6, 0x0 ;  /* 0x0000000000067802 */ /* 0x000fe20000000f00 */
[----:B------:R-:W-:Y:S01]  /*56800*/  IMAD.MOV.U32 R7, RZ, RZ, 0x7ff00000 ;  /* 0x7ff00000ff077424 */ /* 0x000fe200078e00ff */
[----:B------:R-:W-:-:S05]  /*56810*/  LOP3.LUT P0, RZ, R5, 0x7fffffff, RZ, 0xc0, !PT ;  /* 0x7fffffff05ff7812 */ /* 0x000fca000780c0ff */
[----:B------:R-:W0:Y:S02]  /*56820*/  DFMA R4, R4, R6, +INF ;  /* 0x7ff000000404742b */ /* 0x000e240000000006 */
[----:B0-----:R-:W-:Y:S02]  /*56830*/  FSEL R10, R4, RZ, P0 ;  /* 0x000000ff040a7208 */ /* 0x001fe40000000000 */
[----:B------:R-:W-:-:S07]  /*56840*/  FSEL R11, R5, -QNAN , P0 ;  /* 0xfff00000050b7808 */ /* 0x000fce0000000000 */
.L_x_4143:
[----:B------:R-:W-:Y:S05]  /*56850*/  BSYNC.RECONVERGENT B4 ;  /* 0x0000000000047941 */ /* 0x000fea0003800200 */
.L_x_4139:
        /* <DEDUP_REMOVED lines=64> */
.L_x_4146:
[----:B------:R-:W-:Y:S05]  /*56c60*/  BSYNC.RECONVERGENT B4 ;  /* 0x0000000000047941 */ /* 0x000fea0003800200 */
.L_x_4145:
[----:B------:R-:W1:Y:S02]  /*56c70*/  DADD R10, -RZ, -R10 ;  /* 0x00000000ff0a7229 */ /* 0x000e64000000090a */
.L_x_4138:
[----:B------:R-:W-:Y:S05]  /*56c80*/  BSYNC.RECONVERGENT B2 ;  /* 0x0000000000027941 */ /* 0x000fea0003800200 */
.L_x_4128:
        /* <DEDUP_REMOVED lines=51> */
[----:B------:R-:W-:Y:S01]  /*56fc0*/  MOV R8, R6 ;  /* 0x0000000600087202 */ /* 0x000fe20000000f00 */
[----:B------:R-:W-:Y:S01]  /*56fd0*/  IMAD.MOV.U32 R6, RZ, RZ, R14 ;  /* 0x000000ffff067224 */ /* 0x000fe200078e000e */
[----:B------:R-:W-:Y:S01]  /*56fe0*/  MOV R5, R15 ;  /* 0x0000000f00057202 */ /* 0x000fe20000000f00 */
[----:B------:R-:W-:Y:S01]  /*56ff0*/  IMAD.MOV.U32 R29, RZ, RZ, R3 ;  /* 0x000000ffff1d7224 */ /* 0x000fe200078e0003 */
[----:B------:R-:W-:-:S07]  /*57000*/  MOV R28, 0x57020 ;  /* 0x00057020001c7802 */ /* 0x000fce0000000f00 */
[----:B-1----:R-:W-:Y:S05]  /*57010*/  CALL.REL.NOINC `($__internal_14_$__cuda_sm20_dsqrt_rn_f64_mediumpath_v1) ;  /* 0x0000055000b87944 */ /* 0x002fea0003c00000 */
[----:B------:R-:W-:Y:S01]  /*57020*/  MOV R18, R8 ;  /* 0x0000000800127202 */ /* 0x000fe20000000f00 */
[----:B------:R-:W-:-:S07]  /*57030*/  IMAD.MOV.U32 R19, RZ, RZ, R9 ;  /* 0x000000ffff137224 */ /* 0x000fce00078e0009 */
.L_x_4148:
[----:B------:R-:W-:Y:S05]  /*57040*/  BSYNC.RECONVERGENT B2 ;  /* 0x0000000000027941 */ /* 0x000fea0003800200 */
.L_x_4147:
[----:B------:R-:W-:Y:S01]  /*57050*/  HFMA2 R21, -RZ, RZ, 0, 0 ;  /* 0x00000000ff157431 */ /* 0x000fe200000001ff */
[----:B-1----:R0:W1:Y:S01]  /*57060*/  DMUL R18, R18, R10 ;  /* 0x0000000a12127228 */ /* 0x0020620000000000 */
[----:B------:R-:W-:Y:S01]  /*57070*/  BSSY.RECONVERGENT B1, `(.L_x_4149) ;  /* 0x0000025000017945 */ /* 0x000fe20003800200 */
[----:B------:R-:W-:Y:S01]  /*57080*/  IMAD.MOV.U32 R15, RZ, RZ, 0x1 ;  /* 0x00000001ff0f7424 */ /* 0x000fe200078e00ff */
[----:B------:R-:W-:Y:S01]  /*57090*/  MOV R6, 0x55555555 ;  /* 0x5555555500067802 */ /* 0x000fe20000000f00 */
[----:B01----:R-:W-:-:S07]  /*570a0*/  IMAD.MOV.U32 R7, RZ, RZ, -0x402aaaab ;  /* 0xbfd55555ff077424 */ /* 0x003fce00078e00ff */
.L_x_4150:
[----:B------:R-:W-:-:S13]  /*570b0*/  ISETP.GT.AND P0, PT, R15, R21, PT ;  /* 0x000000150f00720c */ /* 0x000fda0003f04270 */
[C---:B------:R-:W-:Y:S01]  /*570c0*/  @P0 IADD3 R3, PT, PT, R15.reuse, -0x1, RZ ;  /* 0xffffffff0f030810 */ /* 0x040fe20007ffe0ff */
        /* <DEDUP_REMOVED lines=32> */
.L_x_4149:
        /* <DEDUP_REMOVED lines=45> */
.L_x_4154:
[----:B------:R-:W-:Y:S05]  /*575a0*/  BSYNC.RECONVERGENT B4 ;  /* 0x0000000000047941 */ /* 0x000fea0003800200 */
.L_x_4153:
[----:B------:R-:W-:Y:S01]  /*575b0*/  HFMA2 R15, -RZ, RZ, -1.841796875, 115.625 ;  /* 0xbf5e573aff0f7431 */ /* 0x000fe200000001ff */
[----:B------:R-:W-:Y:S01]  /*575c0*/  BSSY.RECONVERGENT B1, `(.L_x_4155) ;  /* 0x0000024000017945 */ /* 0x000fe20003800200 */
[----:B------:R-:W-:Y:S01]  /*575d0*/  MOV R17, 0x1 ;  /* 0x0000000100117802 */ /* 0x000fe20000000f00 */
[----:B------:R-:W-:-:S07]  /*575e0*/  IMAD.MOV.U32 R14, RZ, RZ, -0x36fe1a8c ;  /* 0xc901e574ff0e7424 */ /* 0x000fce00078e00ff */
.L_x_4156:
[----:B------:R-:W-:-:S13]  /*575f0*/  ISETP.GT.AND P0, PT, R17, R21, PT ;  /* 0x000000151100720c */ /* 0x000fda0003f04270 */
[C---:B------:R-:W-:Y:S01]  /*57600*/  @P0 VIADD R5, R17.reuse, 0xffffffff ;  /* 0xffffffff11050836 */ /* 0x040fe20000000000 */
[----:B------:R-:W-:-:S03]  /*57610*/  @!P0 LEA R0, R17, R20, 0x3 ;  /* 0x0000001411008211 */ /* 0x000fc600078e18ff */
        /* <DEDUP_REMOVED lines=31> */
.L_x_4155:
        /* <DEDUP_REMOVED lines=68> */
.L_x_4158:
[----:B------:R-:W-:Y:S05]  /*57c50*/  BSYNC.RECONVERGENT B4 ;  /* 0x0000000000047941 */ /* 0x000fea0003800200 */
.L_x_4157:
[----:B------:R-:W-:Y:S01]  /*57c60*/  HFMA2 R23, -RZ, RZ, 1.859375, -6544 ;  /* 0x3f70ee64ff177431 */ /* 0x000fe200000001ff */
[----:B------:R-:W-:Y:S01]  /*57c70*/  BSSY.RECONVERGENT B1, `(.L_x_4159) ;  /* 0x0000024000017945 */ /* 0x000fe20003800200 */
[----:B------:R-:W-:Y:S01]  /*57c80*/  MOV R17, 0x1 ;  /* 0x0000000100117802 */ /* 0x000fe20000000f00 */
[----:B------:R-:W-:-:S07]  /*57c90*/  IMAD.MOV.U32 R22, RZ, RZ, 0x3b990ee6 ;  /* 0x3b990ee6ff167424 */ /* 0x000fce00078e00ff */
.L_x_4160:
        /* <DEDUP_REMOVED lines=34> */
.L_x_4159:
        /* <DEDUP_REMOVED lines=70> */
.L_x_4162:
[----:B------:R-:W-:Y:S05]  /*58320*/  BSYNC.RECONVERGENT B4 ;  /* 0x0000000000047941 */ /* 0x000fea0003800200 */
.L_x_4161:
[----:B------:R-:W-:Y:S01]  /*58330*/  HFMA2 R17, -RZ, RZ, 0, 5.9604644775390625e-08 ;  /* 0x00000001ff117431 */ /* 0x000fe200000001ff */
[----:B------:R-:W-:Y:S01]  /*58340*/  BSSY.RECONVERGENT B1, `(.L_x_4163) ;  /* 0x0000024000017945 */ /* 0x000fe20003800200 */
[----:B------:R-:W-:Y:S01]  /*58350*/  IMAD.MOV.U32 R14, RZ, RZ, 0x3b34e2b6 ;  /* 0x3b34e2b6ff0e7424 */ /* 0x000fe200078e00ff */
[----:B------:R-:W-:-:S07]  /*58360*/  MOV R15, 0x3f4547d9 ;  /* 0x3f4547d9000f7802 */ /* 0x000fce0000000f00 */
.L_x_4164:
        /* <DEDUP_REMOVED lines=34> */
.L_x_4163:
        /* <DEDUP_REMOVED lines=66> */
.L_x_4166:
[----:B------:R-:W-:Y:S05]  /*589b0*/  BSYNC.RECONVERGENT B4 ;  /* 0x0000000000047941 */ /* 0x000fea0003800200 */
.L_x_4165:
[----:B------:R-:W-:Y:S01]  /*589c0*/  HFMA2 R23, -RZ, RZ, -1.82421875, 1.5107421875 ;  /* 0xbf4c3e0bff177431 */ /* 0x000fe200000001ff */
[----:B------:R-:W-:Y:S01]  /*589d0*/  BSSY.RECONVERGENT B1, `(.L_x_4167) ;  /* 0x0000024000017945 */ /* 0x000fe20003800200 */
[----:B------:R-:W-:Y:S01]  /*589e0*/  MOV R17, 0x1 ;  /* 0x0000000100117802 */ /* 0x000fe20000000f00 */
[----:B------:R-:W-:-:S07]  /*589f0*/  IMAD.MOV.U32 R22, RZ, RZ, 0x2da7bf9 ;  /* 0x02da7bf9ff167424 */ /* 0x000fce00078e00ff */
.L_x_4168:
        /* <DEDUP_REMOVED lines=34> */
.L_x_4167:
        /* <DEDUP_REMOVED lines=70> */
.L_x_4170:
[----:B------:R-:W-:Y:S05]  /*59080*/  BSYNC.RECONVERGENT B4 ;  /* 0x0000000000047941 */ /* 0x000fea0003800200 */
.L_x_4169:
[----:B------:R-:W-:Y:S01]  /*59090*/  HFMA2 R17, -RZ, RZ, 0, 5.9604644775390625e-08 ;  /* 0x00000001ff117431 */ /* 0x000fe200000001ff */
[----:B------:R-:W-:Y:S01]  /*590a0*/  BSSY.RECONVERGENT B1, `(.L_x_4171) ;  /* 0x0000024000017945 */ /* 0x000fe20003800200 */
[----:B------:R-:W-:Y:S01]  /*590b0*/  IMAD.MOV.U32 R14, RZ, RZ, -0x3a5b058f ;  /* 0xc5a4fa71ff0e7424 */ /* 0x000fe200078e00ff */
[----:B------:R-:W-:-:S07]  /*590c0*/  MOV R15, 0xbf36128a ;  /* 0xbf36128a000f7802 */ /* 0x000fce0000000f00 */
.L_x_4172:
        /* <DEDUP_REMOVED lines=34> */
.L_x_4171:
        /* <DEDUP_REMOVED lines=66> */
.L_x_4174:
[----:B------:R-:W-:Y:S05]  /*59710*/  BSYNC.RECONVERGENT B4 ;  /* 0x0000000000047941 */ /* 0x000fea0003800200 */
.L_x_4173:
[----:B------:R-:W-:Y:S01]  /*59720*/  HFMA2 R23, -RZ, RZ, 1.8134765625, 2526 ;  /* 0x3f4168efff177431 */ /* 0x000fe200000001ff */
[----:B------:R-:W-:Y:S01]  /*59730*/  BSSY.RECONVERGENT B1, `(.L_x_4175) ;  /* 0x0000024000017945 */ /* 0x000fe20003800200 */
[----:B------:R-:W-:Y:S01]  /*59740*/  MOV R17, 0x1 ;  /* 0x0000000100117802 */ /* 0x000fe20000000f00 */
[----:B------:R-:W-:-:S07]  /*59750*/  IMAD.MOV.U32 R22, RZ, RZ, 0x1b0931c8 ;  /* 0x1b0931c8ff167424 */ /* 0x000fce00078e00ff */
.L_x_4176:
        /* <DEDUP_REMOVED lines=34> */
.L_x_4175:
        /* <DEDUP_REMOVED lines=70> */
.L_x_4178:
[----:B------:R-:W-:Y:S05]  /*59de0*/  BSYNC.RECONVERGENT B4 ;  /* 0x0000000000047941 */ /* 0x000fea0003800200 */
.L_x_4177:
[----:B------:R-:W-:Y:S01]  /*59df0*/  HFMA2 R17, -RZ, RZ, 0, 5.9604644775390625e-08 ;  /* 0x00000001ff117431 */ /* 0x000fe200000001ff */
[----:B------:R-:W-:Y:S01]  /*59e00*/  BSSY.RECONVERGENT B1, `(.L_x_4179) ;  /* 0x0000024000017945 */ /* 0x000fe20003800200 */
[----:B------:R-:W-:Y:S01]  /*59e10*/  IMAD.MOV.U32 R14, RZ, RZ, -0x63fe104c ;  /* 0x9c01efb4ff0e7424 */ /* 0x000fe200078e00ff */
[----:B------:R-:W-:-:S07]  /*59e20*/  MOV R15, 0x3f369187 ;  /* 0x3f369187000f7802 */ /* 0x000fce0000000f00 */
.L_x_4180:
        /* <DEDUP_REMOVED lines=34> */
.L_x_4179:
        /* <DEDUP_REMOVED lines=66> */
.L_x_4182:
[----:B------:R-:W-:Y:S05]  /*5a470*/  BSYNC.RECONVERGENT B4 ;  /* 0x0000000000047941 */ /* 0x000fea0003800200 */
.L_x_4181:
[----:B------:R-:W-:Y:S01]  /*5a480*/  HFMA2 R23, -RZ, RZ, -1.8173828125, 845.5 ;  /* 0xbf45629bff177431 */ /* 0x000fe200000001ff */
[----:B------:R-:W-:Y:S01]  /*5a490*/  BSSY.RECONVERGENT B1, `(.L_x_4183) ;  /* 0x0000024000017945 */ /* 0x000fe20003800200 */
[----:B------:R-:W-:Y:S01]  /*5a4a0*/  MOV R17, 0x1 ;  /* 0x0000000100117802 */ /* 0x000fe20000000f00 */
[----:B------:R-:W-:-:S07]  /*5a4b0*/  IMAD.MOV.U32 R22, RZ, RZ, 0x3187b744 ;  /* 0x3187b744ff167424 */ /* 0x000fce00078e00ff */
.L_x_4184:
        /* <DEDUP_REMOVED lines=34> */
.L_x_4183:
        /* <DEDUP_REMOVED lines=70> */
.L_x_4186:
[----:B------:R-:W-:Y:S05]  /*5ab40*/  BSYNC.RECONVERGENT B4 ;  /* 0x0000000000047941 */ /* 0x000fea0003800200 */
.L_x_4185:
[----:B------:R-:W-:Y:S01]  /*5ab50*/  HFMA2 R17, -RZ, RZ, 0, 5.9604644775390625e-08 ;  /* 0x00000001ff117431 */ /* 0x000fe200000001ff */
[----:B------:R-:W-:Y:S01]  /*5ab60*/  BSSY.RECONVERGENT B1, `(.L_x_4187) ;  /* 0x0000024000017945 */ /* 0x000fe20003800200 */
[----:B------:R-:W-:Y:S01]  /*5ab70*/  IMAD.MOV.U32 R14, RZ, RZ, 0x1cc96982 ;  /* 0x1cc96982ff0e7424 */ /* 0x000fe200078e00ff */
[----:B------:R-:W-:-:S07]  /*5ab80*/  MOV R15, 0xbf438dff ;  /* 0xbf438dff000f7802 */ /* 0x000fce0000000f00 */
.L_x_4188:
        /* <DEDUP_REMOVED lines=34> */
.L_x_4187:
        /* <DEDUP_REMOVED lines=66> */
.L_x_4190:
[----:B------:R-:W-:Y:S05]  /*5b1d0*/  BSYNC.RECONVERGENT B4 ;  /* 0x0000000000047941 */ /* 0x000fea0003800200 */
.L_x_4189:
[----:B------:R-:W-:Y:S01]  /*5b1e0*/  HFMA2 R23, -RZ, RZ, 1.8330078125, -74.875 ;  /* 0x3f55d4aeff177431 */ /* 0x000fe200000001ff */
[----:B------:R-:W-:Y:S01]  /*5b1f0*/  BSSY.RECONVERGENT B1, `(.L_x_4191) ;  /* 0x0000024000017945 */ /* 0x000fe20003800200 */
[----:B------:R-:W-:Y:S01]  /*5b200*/  MOV R17, 0x1 ;  /* 0x0000000100117802 */ /* 0x000fe20000000f00 */
[----:B------:R-:W-:-:S07]  /*5b210*/  IMAD.MOV.U32 R22, RZ, RZ, 0x684527bf ;  /* 0x684527bfff167424 */ /* 0x000fce00078e00ff */
.L_x_4192:
        /* <DEDUP_REMOVED lines=34> */
.L_x_4191:
        /* <DEDUP_REMOVED lines=70> */
.L_x_4194:
[----:B------:R-:W-:Y:S05]  /*5b8a0*/  BSYNC.RECONVERGENT B4 ;  /* 0x0000000000047941 */ /* 0x000fea0003800200 */
.L_x_4193:
[----:B------:R-:W-:Y:S01]  /*5b8b0*/  HFMA2 R17, -RZ, RZ, 0, 5.9604644775390625e-08 ;  /* 0x00000001ff117431 */ /* 0x000fe200000001ff */
[----:B------:R-:W-:Y:S01]  /*5b8c0*/  BSSY.RECONVERGENT B1, `(.L_x_4195) ;  /* 0x0000024000017945 */ /* 0x000fe20003800200 */
[----:B------:R-:W-:Y:S01]  /*5b8d0*/  IMAD.MOV.U32 R14, RZ, RZ, -0x5713a6fc ;  /* 0xa8ec5904ff0e7424 */ /* 0x000fe200078e00ff */
[----:B------:R-:W-:-:S07]  /*5b8e0*/  MOV R15, 0x3f59e1db ;  /* 0x3f59e1db000f7802 */ /* 0x000fce0000000f00 */
.L_x_4196:
        /* <DEDUP_REMOVED lines=34> */
.L_x_4195:
        /* <DEDUP_REMOVED lines=66> */
.L_x_4198:
[----:B------:R-:W-:Y:S05]  /*5bf30*/  BSYNC.RECONVERGENT B4 ;  /* 0x0000000000047941 */ /* 0x000fea0003800200 */
.L_x_4197:
[----:B------:R-:W-:Y:S01]  /*5bf40*/  HFMA2 R23, -RZ, RZ, -1.859375, -0.0989990234375 ;  /* 0xbf70ae56ff177431 */ /* 0x000fe200000001ff */
[----:B------:R-:W-:Y:S01]  /*5bf50*/  BSSY.RECONVERGENT B1, `(.L_x_4199) ;  /* 0x0000024000017945 */ /* 0x000fe20003800200 */
[----:B------:R-:W-:Y:S01]  /*5bf60*/  MOV R17, 0x1 ;  /* 0x0000000100117802 */ /* 0x000fe20000000f00 */
[----:B------:R-:W-:-:S07]  /*5bf70*/  IMAD.MOV.U32 R22, RZ, RZ, -0x5a255ed9 ;  /* 0xa5daa127ff167424 */ /* 0x000fce00078e00ff */
.L_x_4200:
        /* <DEDUP_REMOVED lines=34> */
.L_x_4199:
        /* <DEDUP_REMOVED lines=70> */
.L_x_4202:
[----:B------:R-:W-:Y:S05]  /*5c600*/  BSYNC.RECONVERGENT B4 ;  /* 0x0000000000047941 */ /* 0x000fea0003800200 */
.L_x_4201:
[----:B------:R-:W-:Y:S01]  /*5c610*/  HFMA2 R17, -RZ, RZ, 0, 5.9604644775390625e-08 ;  /* 0x00000001ff117431 */ /* 0x000fe200000001ff */
[----:B------:R-:W-:Y:S01]  /*5c620*/  BSSY.RECONVERGENT B1, `(.L_x_4203) ;  /* 0x0000024000017945 */ /* 0x000fe20003800200 */
[----:B------:R-:W-:Y:S01]  /*5c630*/  IMAD.MOV.U32 R14, RZ, RZ, -0x343a03ee ;  /* 0xcbc5fc12ff0e7424 */ /* 0x000fe200078e00ff */
[----:B------:R-:W-:-:S07]  /*5c640*/  MOV R15, 0xbf785c7c ;  /* 0xbf785c7c000f7802 */ /* 0x000fce0000000f00 */
.L_x_4204:
        /* <DEDUP_REMOVED lines=34> */
.L_x_4203:
        /* <DEDUP_REMOVED lines=66> */
.L_x_4206:
[----:B------:R-:W-:Y:S05]  /*5cc90*/  BSYNC.RECONVERGENT B4 ;  /* 0x0000000000047941 */ /* 0x000fea0003800200 */
.L_x_4205:
[----:B------:R-:W-:Y:S01]  /*5cca0*/  HFMA2 R23, -RZ, RZ, 1.8916015625, -46.6875 ;  /* 0x3f91d1d6ff177431 */ /* 0x000fe200000001ff */
[----:B------:R-:W-:Y:S01]  /*5ccb0*/  BSSY.RECONVERGENT B1, `(.L_x_4207) ;  /* 0x0000024000017945 */ /* 0x000fe20003800200 */
[----:B------:R-:W-:Y:S01]  /*5ccc0*/  MOV R17, 0x1 ;  /* 0x0000000100117802 */ /* 0x000fe20000000f00 */
[----:B------:R-:W-:-:S07]  /*5ccd0*/  IMAD.MOV.U32 R22, RZ, RZ, 0x50ed0c93 ;  /* 0x50ed0c93ff167424 */ /* 0x000fce00078e00ff */
.L_x_4208:
        /* <DEDUP_REMOVED lines=34> */
.L_x_4207:
        /* <DEDUP_REMOVED lines=70> */
.L_x_4210:
[----:B------:R-:W-:Y:S05]  /*5d360*/  BSYNC.RECONVERGENT B4 ;  /* 0x0000000000047941 */ /* 0x000fea0003800200 */
.L_x_4209:
[----:B------:R-:W-:Y:S01]  /*5d370*/  HFMA2 R17, -RZ, RZ, 0, 5.9604644775390625e-08 ;  /* 0x00000001ff117431 */ /* 0x000fe200000001ff */
[----:B------:R-:W-:Y:S01]  /*5d380*/  BSSY.RECONVERGENT B1, `(.L_x_4211) ;  /* 0x0000024000017945 */ /* 0x000fe20003800200 */
[----:B------:R-:W-:Y:S01]  /*5d390*/  IMAD.MOV.U32 R14, RZ, RZ, 0x5c03d2e9 ;  /* 0x5c03d2e9ff0e7424 */ /* 0x000fe200078e00ff */
[----:B------:R-:W-:-:S07]  /*5d3a0*/  MOV R15, 0x3f9ef9a0 ;  /* 0x3f9ef9a0000f7802 */ /* 0x000fce0000000f00 */
.L_x_4212:
        /* <DEDUP_REMOVED lines=34> */
.L_x_4211:
        /* <DEDUP_REMOVED lines=66> */
.L_x_4214:
[----:B------:R-:W-:Y:S05]  /*5d9f0*/  BSYNC.RECONVERGENT B4 ;  /* 0x0000000000047941 */ /* 0x000fea0003800200 */
.L_x_4213:
[----:B------:R-:W-:Y:S01]  /*5da00*/  HFMA2 R23, -RZ, RZ, -1.9306640625, 237 ;  /* 0xbfb95b68ff177431 */ /* 0x000fe200000001ff */
[----:B------:R-:W-:Y:S01]  /*5da10*/  BSSY.RECONVERGENT B1, `(.L_x_4215) ;  /* 0x0000024000017945 */ /* 0x000fe20003800200 */
[----:B------:R-:W-:Y:S01]  /*5da20*/  MOV R17, 0x1 ;  /* 0x0000000100117802 */ /* 0x000fe20000000f00 */
[----:B------:R-:W-:-:S07]  /*5da30*/  IMAD.MOV.U32 R22, RZ, RZ, 0x5f50d178 ;  /* 0x5f50d178ff167424 */ /* 0x000fce00078e00ff */
.L_x_4216:
        /* <DEDUP_REMOVED lines=34> */
.L_x_4215:
        /* <DEDUP_REMOVED lines=70> */
.L_x_4218:
[----:B------:R-:W-:Y:S05]  /*5e0c0*/  BSYNC.RECONVERGENT B4 ;  /* 0x0000000000047941 */ /* 0x000fea0003800200 */
.L_x_4217:
[----:B------:R-:W-:Y:S01]  /*5e0d0*/  HFMA2 R17, -RZ, RZ, 0, 5.9604644775390625e-08 ;  /* 0x00000001ff117431 */ /* 0x000fe200000001ff */
[----:B------:R-:W-:Y:S01]  /*5e0e0*/  BSSY.RECONVERGENT B1, `(.L_x_4219) ;  /* 0x0000024000017945 */ /* 0x000fe20003800200 */
[----:B------:R-:W-:Y:S01]  /*5e0f0*/  IMAD.MOV.U32 R14, RZ, RZ, -0x3bccff5e ;  /* 0xc43300a2ff0e7424 */ /* 0x000fe200078e00ff */
[----:B------:R-:W-:-:S07]  /*5e100*/  MOV R15, 0xbfc997cf ;  /* 0xbfc997cf000f7802 */ /* 0x000fce0000000f00 */
.L_x_4220:
        /* <DEDUP_REMOVED lines=34> */
.L_x_4219:
        /* <DEDUP_REMOVED lines=66> */
.L_x_4222:
[----:B------:R-:W-:Y:S05]  /*5e750*/  BSYNC.RECONVERGENT B4 ;  /* 0x0000000000047941 */ /* 0x000fea0003800200 */
.L_x_4221:
[----:B------:R-:W-:Y:S01]  /*5e760*/  HFMA2 R23, -RZ, RZ, 1.9755859375, 0.09637451171875 ;  /* 0x3fe72e2bff177431 */ /* 0x000fe200000001ff */
[----:B------:R-:W-:Y:S01]  /*5e770*/  BSSY.RECONVERGENT B1, `(.L_x_4223) ;  /* 0x0000024000017945 */ /* 0x000fe20003800200 */
[----:B------:R-:W-:Y:S01]  /*5e780*/  MOV R17, 0x1 ;  /* 0x0000000100117802 */ /* 0x000fe20000000f00 */
[----:B------:R-:W-:-:S07]  /*5e790*/  IMAD.MOV.U32 R22, RZ, RZ, -0x45e261fc ;  /* 0xba1d9e04ff167424 */ /* 0x000fce00078e00ff */
.L_x_4224:
        /* <DEDUP_REMOVED lines=34> */
.L_x_4223:
        /* <DEDUP_REMOVED lines=70> */
.L_x_4226:
[----:B------:R-:W-:Y:S05]  /*5ee20*/  BSYNC.RECONVERGENT B4 ;  /* 0x0000000000047941 */ /* 0x000fea0003800200 */
.L_x_4225:
[----:B------:R-:W-:Y:S01]  /*5ee30*/  HFMA2 R17, -RZ, RZ, 0, 5.9604644775390625e-08 ;  /* 0x00000001ff117431 */ /* 0x000fe200000001ff */
[----:B------:R-:W-:Y:S01]  /*5ee40*/  BSSY.RECONVERGENT B1, `(.L_x_4227) ;  /* 0x0000024000017945 */ /* 0x000fe20003800200 */
[----:B------:R-:W-:Y:S01]  /*5ee50*/  IMAD.MOV.U32 R14, RZ, RZ, 0x101bb71a ;  /* 0x101bb71aff0e7424 */ /* 0x000fe200078e00ff */
[----:B------:R-:W-:-:S07]  /*5ee60*/  MOV R15, 0x3ffaab9a ;  /* 0x3ffaab9a000f7802 */ /* 0x000fce0000000f00 */
.L_x_4228:
        /* <DEDUP_REMOVED lines=34> */
.L_x_4227:
        /* <DEDUP_REMOVED lines=66> */
.L_x_4230:
[----:B------:R-:W-:Y:S05]  /*5f4b0*/  BSYNC.RECONVERGENT B4 ;  /* 0x0000000000047941 */ /* 0x000fea0003800200 */
.L_x_4229:
[----:B------:R-:W-:Y:S01]  /*5f4c0*/  HFMA2 R23, -RZ, RZ, -2.05078125, 46528 ;  /* 0xc01a79aeff177431 */ /* 0x000fe200000001ff */
[----:B------:R-:W-:Y:S01]  /*5f4d0*/  BSSY.RECONVERGENT B1, `(.L_x_4231) ;  /* 0x0000024000017945 */ /* 0x000fe20003800200 */
[----:B------:R-:W-:Y:S01]  /*5f4e0*/  MOV R17, 0x1 ;  /* 0x0000000100117802 */ /* 0x000fe20000000f00 */
[----:B------:R-:W-:-:S07]  /*5f4f0*/  IMAD.MOV.U32 R22, RZ, RZ, -0x755502fe ;  /* 0x8aaafd02ff167424 */ /* 0x000fce00078e00ff */
.L_x_4232:
        /* <DEDUP_REMOVED lines=34> */
.L_x_4231:
        /* <DEDUP_REMOVED lines=70> */
.L_x_4234:
[----:B------:R-:W-:Y:S05]  /*5fb80*/  BSYNC.RECONVERGENT B4 ;  /* 0x0000000000047941 */ /* 0x000fea0003800200 */
.L_x_4233:
[----:B------:R-:W-:Y:S01]  /*5fb90*/  HFMA2 R17, -RZ, RZ, 0, 5.9604644775390625e-08 ;  /* 0x00000001ff117431 */ /* 0x000fe200000001ff */
[----:B------:R-:W-:Y:S01]  /*5fba0*/  BSSY.RECONVERGENT B1, `(.L_x_4235) ;  /* 0x0000024000017945 */ /* 0x000fe20003800200 */
[----:B------:R-:W-:Y:S01]  /*5fbb0*/  IMAD.MOV.U32 R14, RZ, RZ, 0x4df23f8f ;  /* 0x4df23f8fff0e7424 */ /* 0x000fe200078e00ff */
[----:B------:R-:W-:-:S07]  /*5fbc0*/  MOV R15, 0xc0311cda ;  /* 0xc0311cda000f7802 */ /* 0x000fce0000000f00 */
.L_x_4236:
        /* <DEDUP_REMOVED lines=34> */
.L_x_4235:
        /* <DEDUP_REMOVED lines=66> */
.L_x_4238:
[----:B------:R-:W-:Y:S05]  /*60210*/  BSYNC.RECONVERGENT B4 ;  /* 0x0000000000047941 */ /* 0x000fea0003800200 */
.L_x_4237:
[----:B------:R-:W-:Y:S01]  /*60220*/  HFMA2 R27, -RZ, RZ, 2.16015625, 40800 ;  /* 0x405278fbff1b7431 */ /* 0x000fe200000001ff */
[----:B------:R-:W-:Y:S01]  /*60230*/  BSSY.RECONVERGENT B1, `(.L_x_4239) ;  /* 0x0000024000017945 */ /* 0x000fe20003800200 */
[----:B------:R-:W-:Y:S01]  /*60240*/  MOV R17, 0x1 ;  /* 0x0000000100117802 */ /* 0x000fe20000000f00 */
[----:B------:R-:W-:-:S07]  /*60250*/  IMAD.MOV.U32 R26, RZ, RZ, 0x311f1460 ;  /* 0x311f1460ff1a7424 */ /* 0x000fce00078e00ff */
.L_x_4240:
        /* <DEDUP_REMOVED lines=34> */
.L_x_4239:
        /* <DEDUP_REMOVED lines=70> */
.L_x_4242:
[----:B------:R-:W-:Y:S05]  /*608e0*/  BSYNC.RECONVERGENT B4 ;  /* 0x0000000000047941 */ /* 0x000fea0003800200 */
.L_x_4241:
[----:B------:R-:W-:Y:S01]  /*608f0*/  HFMA2 R17, -RZ, RZ, 0, 5.9604644775390625e-08 ;  /* 0x00000001ff117431 */ /* 0x000fe200000001ff */
[----:B------:R-:W-:Y:S01]  /*60900*/  BSSY.RECONVERGENT B1, `(.L_x_4243) ;  /* 0x0000024000017945 */ /* 0x000fe20003800200 */
[----:B------:R-:W-:Y:S01]  /*60910*/  IMAD.MOV.U32 R22, RZ, RZ, 0x4b8ba3fd ;  /* 0x4b8ba3fdff167424 */ /* 0x000fe200078e00ff */
[----:B------:R-:W-:-:S07]  /*60920*/  MOV R23, 0x406a8563 ;  /* 0x406a856300177802 */ /* 0x000fce0000000f00 */
.L_x_4244:
        /* <DEDUP_REMOVED lines=34> */
.L_x_4243:
        /* <DEDUP_REMOVED lines=23> */
.L_x_4246:
        /* <DEDUP_REMOVED lines=34> */
.L_x_4245:
        /* <DEDUP_REMOVED lines=47> */
.L_x_4248:
[----:B------:R-:W-:Y:S05]  /*611d0*/  BSYNC.RECONVERGENT B4 ;  /* 0x0000000000047941 */ /* 0x000fea0003800200 */
.L_x_4247:
        /* <DEDUP_REMOVED lines=11> */
.L_x_4152:
[----:B------:R-:W-:Y:S05]  /*61290*/  BSYNC.RECONVERGENT B2 ;  /* 0x0000000000027941 */ /* 0x000fea0003800200 */
.L_x_4151:
        /* <DEDUP_REMOVED lines=13> */
[----:B------:R-:W-:Y:S01]  /*61370*/  MOV R8, RZ ;  /* 0x000000ff00087202 */ /* 0x000fe20000000f00 */
        /* <DEDUP_REMOVED lines=175> */
[----:B------:R-:W-:Y:S02]  /*61e70*/  LEA R9, R8, 0x3ff00000, 0x14 ;  /* 0x3ff0000008097811 */ /* 0x000fe400078ea0ff */
[----:B------:R-:W-:-:S15]  /*61e80*/  MOV R8, RZ ;  /* 0x000000ff00087202 */ /* 0x000fde0000000f00 */
        /* <DEDUP_REMOVED lines=208> */
.L_x_4250:
        /* <DEDUP_REMOVED lines=9> */
.L_x_4251:
[----:B------:R-:W-:Y:S05]  /*62c20*/  BSYNC.RECONVERGENT B1 ;  /* 0x0000000000017941 */ /* 0x000fea0003800200 */
.L_x_4249:
        /* <DEDUP_REMOVED lines=41> */
[----:B------:R-:W-:Y:S01]  /*62ec0*/  MOV R5, 0x3e928af3 ;  /* 0x3e928af300057802 */ /* 0x000fe20000000f00 */
        /* <DEDUP_REMOVED lines=91> */
.L_x_4253:
[----:B------:R-:W-:Y:S05]  /*63480*/  BSYNC.RECONVERGENT B1 ;  /* 0x0000000000017941 */ /* 0x000fea0003800200 */
.L_x_4252:
[----:B------:R-:W-:Y:S01]  /*63490*/  UMOV UR4, 0x54411744 ;  /* 0x5441174400047882 */ /* 0x000fe20000000000 */
[----:B------:R-:W-:Y:S01]  /*634a0*/  UMOV UR5, 0x401921fb ;  /* 0x401921fb00057882 */ /* 0x000fe20000000000 */
[----:B0-----:R-:W-:Y:S01]  /*634b0*/  IMAD.MOV.U32 R6, RZ, RZ, 0x0 ;  /* 0x00000000ff067424 */ /* 0x001fe200078e00ff */
[----:B------:R-:W0:Y:S01]  /*634c0*/  DMUL R12, R12, UR4 ;  /* 0x000000040c0c7c28 */ /* 0x000e220008000000 */
[----:B------:R-:W-:Y:S01]  /*634d0*/  MOV R7, 0x3fd80000 ;  /* 0x3fd8000000077802 */ /* 0x000fe20000000f00 */
[----:B0-----:R-:W0:Y:S01]  /*634e0*/  MUFU.RSQ64H R27, R13 ;  /* 0x0000000d001b7308 */ /* 0x001e220000001c00 */
[----:B------:R-:W-:Y:S01]  /*634f0*/  IADD3 R26, PT, PT, R13, -0x3500000, RZ ;  /* 0xfcb000000d1a7810 */ /* 0x000fe20007ffe0ff */
[----:B------:R-:W-:Y:S03]  /*63500*/  BSSY.RECONVERGENT B2, `(.L_x_4254) ;  /* 0x000003a000027945 */ /* 0x000fe60003800200 */
[----:B------:R-:W-:-:S15]  /*63510*/  ISETP.GE.U32.AND P0, PT, R26, 0x7ca00000, PT ;  /* 0x7ca000001a00780c */ /* 0x000fde0003f06070 */
[----:B------:R-:W-:-:S15]  /*63520*/  NOP ;  /* 0x0000000000007918 */ /* 0x000fde0000000000 */
[----:B------:R-:W-:-:S15]  /*63530*/  NOP ;  /* 0x0000000000007918 */ /* 0x000fde0000000000 */
[----:B------:R-:W-:-:S12]  /*63540*/  NOP ;  /* 0x0000000000007918 */ /* 0x000fd80000000000 */
        /* <DEDUP_REMOVED lines=49> */
[----:B------:R-:W-:Y:S01]  /*63860*/  MOV R5, R15 ;  /* 0x0000000f00057202 */ /* 0x000fe20000000f00 */
[----:B------:R-:W-:Y:S01]  /*63870*/  IMAD.MOV.U32 R29, RZ, RZ, R11 ;  /* 0x000000ffff1d7224 */ /* 0x000fe200078e000b */
[----:B------:R-:W-:-:S07]  /*63880*/  MOV R28, 0x638a0 ;  /* 0x000638a0001c7802 */ /* 0x000fce0000000f00 */
[----:B------:R-:W-:Y:S05]  /*63890*/  CALL.REL.NOINC `($__internal_14_$__cuda_sm20_dsqrt_rn_f64_mediumpath_v1) ;  /* 0x0000048800987944 */ /* 0x000fea0003c00000 */
.L_x_4255:
[----:B------:R-:W-:Y:S05]  /*638a0*/  BSYNC.RECONVERGENT B2 ;  /* 0x0000000000027941 */ /* 0x000fea0003800200 */
.L_x_4254:
        /* <DEDUP_REMOVED lines=49> */
.L_x_4257:
[----:B------:R-:W-:Y:S05]  /*63bc0*/  BSYNC.RECONVERGENT B2 ;  /* 0x0000000000027941 */ /* 0x000fea0003800200 */
.L_x_4256:
[----:B------:R0:W1:Y:S02]  /*63bd0*/  DFMA R22, R22, 0.5, R4 ;  /* 0x3fe000001616782b */ /* 0x0000640000000004 */
[----:B01----:R-:W-:Y:S05]  /*63be0*/  BRA `(.L_x_4120) ;  /* 0x0000047400ec7947 */ /* 0x003fea0003800000 */
.L_x_4123:
        /* <DEDUP_REMOVED lines=58> */
[----:B------:R-:W-:Y:S01]  /*63f90*/  MOV R6, R8 ;  /* 0x0000000800067202 */ /* 0x000fe20000000f00 */
[----:B------:R-:W-:-:S07]  /*63fa0*/  IMAD.MOV.U32 R7, RZ, RZ, R9 ;  /* 0x000000ffff077224 */ /* 0x000fce00078e0009 */
.L_x_4261:
[----:B------:R-:W-:Y:S05]  /*63fb0*/  BSYNC.RECONVERGENT B4 ;  /* 0x0000000000047941 */ /* 0x000fea0003800200 */
.L_x_4260:
[----:B------:R-:W0:Y:S01]  /*63fc0*/  MUFU.RCP64H R5, R7 ;  /* 0x0000000700057308 */ /* 0x000e220000001800 */
[----:B------:R-:W-:Y:S01]  /*63fd0*/  HFMA2 R4, -RZ, RZ, 0, 5.9604644775390625e-08 ;  /* 0x00000001ff047431 */ /* 0x000fe200000001ff */
        /* <DEDUP_REMOVED lines=43> */
[----:B------:R-:W-:Y:S02]  /*64290*/  MOV R7, 0x40120000 ;  /* 0x4012000000077802 */ /* 0x000fe40000000f00 */
[----:B------:R-:W-:-:S07]  /*642a0*/  MOV R0, 0x642c0 ;  /* 0x000642c000007802 */ /* 0x000fce0000000f00 */
[----:B------:R-:W-:Y:S05]  /*642b0*/  CALL.REL.NOINC `($__internal_13_$__cuda_sm20_div_rn_f64_full) ;  /* 0x0000047400d87944 */ /* 0x000fea0003c00000 */
.L_x_4263:
[----:B------:R-:W-:Y:S05]  /*642c0*/  BSYNC.RECONVERGENT B4 ;  /* 0x0000000000047941 */ /* 0x000fea0003800200 */
.L_x_4262:
[----:B------:R-:W0:Y:S02]  /*642d0*/  DSETP.GEU.AND P0, PT, R18, R4, PT ;  /* 0x000000041200722a */ /* 0x000e240003f0e000 */
[----:B0-----:R-:W-:Y:S05]  /*642e0*/  @!P0 BREAK.RELIABLE B2 ;  /* 0x0000000000028942 */ /* 0x001fea0003800100 */
[----:B------:R-:W-:Y:S05]  /*642f0*/  @P0 BRA `(.L_x_4259) ;  /* 0x0000017c00540947 */ /* 0x000fea0003800000 */
[----:B------:R-:W-:Y:S01]  /*64300*/  IMAD.MOV.U32 R2, RZ, RZ, 0x55555555 ;  /* 0x55555555ff027424 */ /* 0x000fe200078e00ff */
[----:B------:R-:W-:Y:S01]  /*64310*/  MOV R3, 0xbfd55555 ;  /* 0xbfd5555500037802 */ /* 0x000fe20000000f00 */
[----:B------:R-:W-:Y:S01]  /*64320*/  IMAD.MOV.U32 R4, RZ, RZ, 0x55555555 ;  /* 0x55555555ff047424 */ /* 0x000fe200078e00ff */
[----:B------:R-:W-:Y:S01]  /*64330*/  MOV R5, 0x3fb55555 ;  /* 0x3fb5555500057802 */ /* 0x000fe20000000f00 */
[----:B------:R-:W-:Y:S01]  /*64340*/  IMAD.MOV.U32 R6, RZ, RZ, -0x36fe1a8c ;  /* 0xc901e574ff067424 */ /* 0x000fe200078e00ff */
[----:B------:R-:W-:Y:S01]  /*64350*/  MOV R7, 0xbf8e573a ;  /* 0xbf8e573a00077802 */ /* 0x000fe20000000f00 */
[----:B------:R-:W-:Y:S01]  /*64360*/  IMAD.MOV.U32 R8, RZ, RZ, -0x425ed098 ;  /* 0xbda12f68ff087424 */ /* 0x000fe200078e00ff */
[----:B------:R-:W-:Y:S01]  /*64370*/  MOV R9, 0x3f52f684 ;  /* 0x3f52f68400097802 */ /* 0x000fe20000000f00 */
[----:B------:R0:W-:Y:S01]  /*64380*/  STL.64 [R1+0x1450], R2 ;  /* 0x0014500201007387 */ /* 0x0001e20000100a00 */
[----:B------:R-:W-:Y:S01]  /*64390*/  IMAD.MOV.U32 R18, RZ, RZ, -0x5aa938cc ;  /* 0xa556c734ff127424 */ /* 0x000fe200078e00ff */
[----:B------:R-:W-:Y:S01]  /*643a0*/  MOV R19, 0x3f371de3 ;  /* 0x3f371de300137802 */ /* 0x000fe20000000f00 */
[----:B------:R-:W-:Y:S01]  /*643b0*/  IMAD.MOV.U32 R20, RZ, RZ, -0x138d8c5 ;  /* 0xfec7273bff147424 */ /* 0x000fe200078e00ff */
[----:B------:R1:W-:Y:S01]  /*643c0*/  STL.64 [R1+0x1458], R4 ;  /* 0x0014580401007387 */ /* 0x0003e20000100a00 */
[----:B------:R-:W-:Y:S01]  /*643d0*/  MOV R21, 0xbf276e06 ;  /* 0xbf276e0600157802 */ /* 0x000fe20000000f00 */
[----:B------:R-:W-:Y:S01]  /*643e0*/  IMAD.MOV.U32 R22, RZ, RZ, -0x6d08327d ;  /* 0x92f7cd83ff167424 */ /* 0x000fe200078e00ff */
[----:B------:R-:W-:Y:S01]  /*643f0*/  MOV R23, 0x3f048c58 ;  /* 0x3f048c5800177802 */ /* 0x000fe20000000f00 */
[----:B------:R-:W-:Y:S01]  /*64400*/  IMAD.MOV.U32 R26, RZ, RZ, 0x652afc2 ;  /* 0x0652afc2ff1a7424 */ /* 0x000fe200078e00ff */
[----:B------:R-:W-:Y:S01]  /*64410*/  MOV R27, 0xbec25537 ;  /* 0xbec25537001b7802 */ /* 0x000fe20000000f00 */
[----:B------:R-:W-:Y:S01]  /*64420*/  IMAD.MOV.U32 R28, RZ, RZ, -0xa6b394b ;  /* 0xf594c6b5ff1c7424 */ /* 0x000fe200078e00ff */
[----:B------:R-:W-:Y:S01]  /*64430*/  MOV R29, 0xbebf1b22 ;  /* 0xbebf1b22001d7802 */ /* 0x000fe20000000f00 */
[----:B0-----:R-:W-:Y:S01]  /*64440*/  IMAD.MOV.U32 R2, RZ, RZ, 0x1e4b4109 ;  /* 0x1e4b4109ff027424 */ /* 0x001fe200078e00ff */
[----:B------:R-:W-:Y:S01]  /*64450*/  MOV R3, 0x3eabd6d2 ;  /* 0x3eabd6d200037802 */ /* 0x000fe20000000f00 */
[----:B------:R0:W-:Y:S01]  /*64460*/  STL.64 [R1+0x1460], R6 ;  /* 0x0014600601007387 */ /* 0x0001e20000100a00 */
[----:B------:R-:W-:Y:S01]  /*64470*/  IMAD.MOV.U32 R30, RZ, RZ, 0x7c7a2faa ;  /* 0x7c7a2faaff1e7424 */ /* 0x000fe200078e00ff */
[----:B-1----:R-:W-:Y:S01]  /*64480*/  MOV R5, 0xbe87b5f9 ;  /* 0xbe87b5f900057802 */ /* 0x002fe20000000f00 */
[----:B------:R-:W-:Y:S01]  /*64490*/  IMAD.MOV.U32 R4, RZ, RZ, -0x5d2fb9a4 ;  /* 0xa2d0465cff047424 */ /* 0x000fe200078e00ff */
[----:B------:R1:W-:Y:S01]  /*644a0*/  STL.64 [R1+0x1468], R8 ;  /* 0x0014680801007387 */ /* 0x0003e20000100a00 */
[----:B------:R-:W-:Y:S01]  /*644b0*/  MOV R31, 0xbe32d219 ;  /* 0xbe32d219001f7802 */ /* 0x000fe20000000f00 */
[----:B------:R-:W-:Y:S01]  /*644c0*/  BSSY.RECONVERGENT B4, `(.L_x_4264) ;  /* 0x000074f000047945 */ /* 0x000fe20003800200 */
[----:B------:R-:W-:Y:S01]  /*644d0*/  FSETP.GEU.AND P1, PT, |R11|, 6.5827683646048100446e-37, PT ;  /* 0x036000000b00780b */ /* 0x000fe20003f2e200 */
[----:B------:R2:W-:Y:S01]  /*644e0*/  STL.64 [R1+0x1470], R18 ;  /* 0x0014701201007387 */ /* 0x0005e20000100a00 */
[----:B0-----:R-:W-:Y:S01]  /*644f0*/  IMAD.MOV.U32 R6, RZ, RZ, -0x1480f261 ;  /* 0xeb7f0d9fff067424 */ /* 0x001fe200078e00ff */
[----:B------:R-:W-:-:S02]  /*64500*/  MOV R7, 0x3e3ccf5c ;  /* 0x3e3ccf5c00077802 */ /* 0x000fc40000000f00 */
[----:B------:R0:W-:Y:S01]  /*64510*/  STL.64 [R1+0x1478], R20 ;  /* 0x0014781401007387 */ /* 0x0001e20000100a00 */
[----:B-1----:R-:W-:Y:S01]  /*64520*/  IMAD.MOV.U32 R8, RZ, RZ, 0x55c37c1c ;  /* 0x55c37c1cff087424 */ /* 0x002fe200078e00ff */
[----:B------:R-:W-:Y:S02]  /*64530*/  MOV R9, 0x3e46097d ;  /* 0x3e46097d00097802 */ /* 0x000fe40000000f00 */
[----:B------:R1:W-:Y:S01]  /*64540*/  STL.64 [R1+0x1480], R22 ;  /* 0x0014801601007387 */ /* 0x0003e20000100a00 */
[----:B--2---:R-:W-:Y:S01]  /*64550*/  IMAD.MOV.U32 R18, RZ, RZ, -0x2db2a376 ;  /* 0xd24d5c8aff127424 */ /* 0x004fe200078e00ff */
[----:B------:R-:W-:Y:S02]  /*64560*/  MOV R19, 0x3e0f6e66 ;  /* 0x3e0f6e6600137802 */ /* 0x000fe40000000f00 */
        /* <DEDUP_REMOVED lines=8> */
[----:B--2---:R-:W-:Y:S01]  /*645f0*/  IMAD.MOV.U32 R26, RZ, RZ, 0x5c463659 ;  /* 0x5c463659ff1a7424 */ /* 0x004fe200078e00ff */
[----:B------:R-:W-:Y:S01]  /*64600*/  MOV R27, 0x3dbac947 ;  /* 0x3dbac947001b7802 */ /* 0x000fe20000000f00 */
[----:B---3--:R-:W-:Y:S01]  /*64610*/  IMAD.MOV.U32 R28, RZ, RZ, 0x1fd754a ;  /* 0x01fd754aff1c7424 */ /* 0x008fe200078e00ff */
[----:B------:R-:W-:Y:S01]  /*64620*/  MOV R29, 0xbd961ca7 ;  /* 0xbd961ca7001d7802 */ /* 0x000fe20000000f00 */
[----:B------:R2:W-:Y:S01]  /*64630*/  STL.64 [R1+0x14a8], R6 ;  /* 0x0014a80601007387 */ /* 0x0005e20000100a00 */
[----:B0-----:R-:W-:Y:S01]  /*64640*/  IMAD.MOV.U32 R2, RZ, RZ, 0x8f5eec2 ;  /* 0x08f5eec2ff027424 */ /* 0x001fe200078e00ff */
[----:B------:R-:W-:-:S02]  /*64650*/  MOV R3, 0x3d3ef980 ;  /* 0x3d3ef98000037802 */ /* 0x000fc40000000f00 */
[----:B------:R0:W-:Y:S01]  /*64660*/  STL.64 [R1+0x14b0], R8 ;  /* 0x0014b00801007387 */ /* 0x0001e20000100a00 */
[----:B-1----:R-:W-:Y:S01]  /*64670*/  IMAD.MOV.U32 R4, RZ, RZ, 0x59769d7d ;  /* 0x59769d7dff047424 */ /* 0x002fe200078e00ff */
[----:B------:R-:W-:Y:S02]  /*64680*/  MOV R5, 0x3d57ba07 ;  /* 0x3d57ba0700057802 */ /* 0x000fe40000000f00 */
[----:B------:R1:W-:Y:S01]  /*64690*/  STL.64 [R1+0x14b8], R30 ;  /* 0x0014b81e01007387 */ /* 0x0003e20000100a00 */
[----:B--2---:R-:W-:Y:S01]  /*646a0*/  IMAD.MOV.U32 R6, RZ, RZ, -0x144e6c40 ;  /* 0xebb193c0ff067424 */ /* 0x004fe200078e00ff */
[----:B------:R-:W-:Y:S02]  /*646b0*/  MOV R7, 0xbd43989b ;  /* 0xbd43989b00077802 */ /* 0x000fe40000000f00 */
[----:B------:R2:W-:Y:S01]  /*646c0*/  STL.64 [R1+0x14c0], R18 ;  /* 0x0014c01201007387 */ /* 0x0005e20000100a00 */
[----:B0-----:R-:W-:Y:S01]  /*646d0*/  IMAD.MOV.U32 R8, RZ, RZ, -0x3bc965c4 ;  /* 0xc4369a3cff087424 */ /* 0x001fe200078e00ff */
[----:B------:R-:W-:-:S02]  /*646e0*/  MOV R9, 0x3d20104f ;  /* 0x3d20104f00097802 */ /* 0x000fc40000000f00 */
[----:B------:R0:W-:Y:S01]  /*646f0*/  STL.64 [R1+0x14c8], R20 ;  /* 0x0014c81401007387 */ /* 0x0001e20000100a00 */
[----:B-1----:R-:W-:Y:S01]  /*64700*/  IMAD.MOV.U32 R30, RZ, RZ, 0x7950ad7b ;  /* 0x7950ad7bff1e7424 */ /* 0x002fe200078e00ff */
[----:B------:R-:W-:Y:S02]  /*64710*/  MOV R31, 0xbcc283fe ;  /* 0xbcc283fe001f7802 */ /* 0x000fe40000000f00 */
[----:B------:R1:W-:Y:S04]  /*64720*/  STL.64 [R1+0x14d0], R22 ;  /* 0x0014d01601007387 */ /* 0x0003e80000100a00 */
[----:B------:R3:W-:Y:S01]  /*64730*/  STL.64 [R1+0x14d8], R26 ;  /* 0x0014d81a01007387 */ /* 0x0007e20000100a00 */
[----:B--2---:R-:W-:Y:S01]  /*64740*/  IMAD.MOV.U32 R18, RZ, RZ, 0x4d71a27c ;  /* 0x4d71a27cff127424 */ /* 0x004fe200078e00ff */
[----:B------:R-:W-:-:S02]  /*64750*/  MOV R19, 0xbce1ca91 ;  /* 0xbce1ca9100137802 */ /* 0x000fc40000000f00 */
[----:B------:R2:W-:Y:S01]  /*64760*/  STL.64 [R1+0x14e0], R28 ;  /* 0x0014e01c01007387 */ /* 0x0005e20000100a00 */
[----:B0-----:R-:W-:Y:S01]  /*64770*/  IMAD.MOV.U32 R20, RZ, RZ, -0x36fe1a8c ;  /* 0xc901e574ff147424 */ /* 0x001fe200078e00ff */
[----:B------:R-:W-:Y:S02]  /*64780*/  MOV R21, 0xbf5e573a ;  /* 0xbf5e573a00157802 */ /* 0x000fe40000000f00 */
[----:B------:R0:W-:Y:S01]  /*64790*/  STL.64 [R1+0x14e8], R2 ;  /* 0x0014e80201007387 */ /* 0x0001e20000100a00 */
[----:B-1----:R-:W-:Y:S01]  /*647a0*/  IMAD.MOV.U32 R22, RZ, RZ, 0x1c71c71c ;  /* 0x1c71c71cff167424 */ /* 0x002fe200078e00ff */
[----:B------:R-:W-:Y:S02]  /*647b0*/  MOV R23, 0xbf6c71c7 ;  /* 0xbf6c71c700177802 */ /* 0x000fe40000000f00 */
[----:B------:R1:W-:Y:S01]  /*647c0*/  STL.64 [R1+0x14f0], R4 ;  /* 0x0014f00401007387 */ /* 0x0003e20000100a00 */
[----:B---3--:R-:W-:Y:S01]  /*647d0*/  IMAD.MOV.U32 R26, RZ, RZ, 0x6b015ac0 ;  /* 0x6b015ac0ff1a7424 */ /* 0x008fe200078e00ff */
[----:B------:R-:W-:Y:S01]  /*647e0*/  MOV R27, 0x3f65ac05 ;  /* 0x3f65ac05001b7802 */ /* 0x000fe20000000f00 */
[----:B--2---:R-:W-:Y:S01]  /*647f0*/  IMAD.MOV.U32 R28, RZ, RZ, 0x6f09e723 ;  /* 0x6f09e723ff1c7424 */ /* 0x004fe200078e00ff */
        /* <DEDUP_REMOVED lines=14> */
[----:B-1----:R-:W-:Y:S01]  /*648e0*/  IMAD.MOV.U32 R30, RZ, RZ, -0x339d6346 ;  /* 0xcc629cbaff1e7424 */ /* 0x002fe200078e00ff */
        /* <DEDUP_REMOVED lines=14> */
[----:B--2---:R-:W-:Y:S01]  /*649d0*/  IMAD.MOV.U32 R28, RZ, RZ, -0x35c5c885 ;  /* 0xca3a377bff1c7424 */ /* 0x004fe200078e00ff */
[----:B------:R-:W-:Y:S01]  /*649e0*/  MOV R29, 0xbdb349fb ;  /* 0xbdb349fb001d7802 */ /* 0x000fe20000000f00 */
[----:B------:R2:W-:Y:S01]  /*649f0*/  STL.64 [R1+0x1548], R6 ;  /* 0x0015480601007387 */ /* 0x0005e20000100a00 */
[----:B0-----:R-:W-:Y:S01]  /*64a00*/  IMAD.MOV.U32 R2, RZ, RZ, -0x3008c2a8 ;  /* 0xcff73d58ff027424 */ /* 0x001fe200078e00ff */
[----:B------:R-:W-:-:S02]  /*64a10*/  MOV R3, 0xbe11564e ;  /* 0xbe11564e00037802 */ /* 0x000fc40000000f00 */
[----:B------:R0:W-:Y:S01]  /*64a20*/  STL.64 [R1+0x1550], R8 ;  /* 0x0015500801007387 */ /* 0x0001e20000100a00 */
[----:B-1----:R-:W-:Y:S01]  /*64a30*/  IMAD.MOV.U32 R4, RZ, RZ, 0x4bf3c34e ;  /* 0x4bf3c34eff047424 */ /* 0x002fe200078e00ff */
[----:B------:R-:W-:Y:S02]  /*64a40*/  MOV R5, 0x3dfc9b43 ;  /* 0x3dfc9b4300057802 */ /* 0x000fe40000000f00 */
[----:B------:R1:W-:Y:S01]  /*64a50*/  STL.64 [R1+0x1558], R30 ;  /* 0x0015581e01007387 */ /* 0x0003e20000100a00 */
[----:B--2---:R-:W-:Y:S01]  /*64a60*/  IMAD.MOV.U32 R6, RZ, RZ, 0x56f8ce45 ;  /* 0x56f8ce45ff067424 */ /* 0x004fe200078e00ff */
        /* <DEDUP_REMOVED lines=9> */
[----:B--2---:R-:W-:Y:S01]  /*64b00*/  IMAD.MOV.U32 R18, RZ, RZ, -0x54b9f75 ;  /* 0xfab4608bff127424 */ /* 0x004fe200078e00ff */
[----:B------:R-:W-:-:S02]  /*64b10*/  MOV R19, 0xbd89ccf2 ;  /* 0xbd89ccf200137802 */ /* 0x000fc40000000f00 */
[----:B------:R2:W-:Y:S01]  /*64b20*/  STL.64 [R1+0x1580], R28 ;  /* 0x0015801c01007387 */ /* 0x0005e20000100a00 */
[----:B0-----:R-:W-:Y:S01]  /*64b30*/  IMAD.MOV.U32 R20, RZ, RZ, 0xa10cd82 ;  /* 0x0a10cd82ff147424 */ /* 0x001fe200078e00ff */
        /* <DEDUP_REMOVED lines=35> */
[----:B---3--:R-:W-:Y:S01]  /*64d70*/  IMAD.MOV.U32 R26, RZ, RZ, -0x51c6eae3 ;  /* 0xae39151dff1a7424 */ /* 0x008fe200078e00ff */
        /* <DEDUP_REMOVED lines=13> */
[----:B0-----:R-:W-:Y:S01]  /*64e50*/  IMAD.MOV.U32 R8, RZ, RZ, 0x43a46f5d ;  /* 0x43a46f5dff087424 */ /* 0x001fe200078e00ff */
        /* <DEDUP_REMOVED lines=72> */
[----:B-1----:R-:W-:Y:S01]  /*652e0*/  IMAD.MOV.U32 R22, RZ, RZ, -0x10b3b239 ;  /* 0xef4c4dc7ff167424 */ /* 0x002fe200078e00ff */
        /* <DEDUP_REMOVED lines=67> */
[----:B0-----:R-:W-:Y:S01]  /*65720*/  IMAD.MOV.U32 R2, RZ, RZ, -0x60f6e9b4 ;  /* 0x9f09164cff027424 */ /* 0x001fe200078e00ff */
        /* <DEDUP_REMOVED lines=65> */
[----:B--2---:R-:W-:Y:S01]  /*65b40*/  IMAD.MOV.U32 R6, RZ, RZ, -0x3e4c33ca ;  /* 0xc1b3cc36ff067424 */ /* 0x004fe200078e00ff */
        /* <DEDUP_REMOVED lines=15> */
[----:B-1----:R-:W-:Y:S01]  /*65c40*/  IMAD.MOV.U32 R22, RZ, RZ, -0x4132f3f1 ;  /* 0xbecd0c0fff167424 */ /* 0x002fe200078e00ff */
        /* <DEDUP_REMOVED lines=213> */
[----:B------:R-:W-:-:S02]  /*669a0*/  MOV R27, 0x3e339379 ;  /* 0x3e339379001b7802 */ /* 0x000fc40000000f00 */
[----:B------:R3:W-:Y:S01]  /*669b0*/  STL.64 [R1+0x1a98], R6 ;  /* 0x001a980601007387 */ /* 0x0007e20000100a00 */
[----:B--2---:R-:W-:Y:S01]  /*669c0*/  IMAD.MOV.U32 R28, RZ, RZ, -0x653de63 ;  /* 0xf9ac219dff1c7424 */ /* 0x004fe200078e00ff */
[----:B------:R-:W-:Y:S02]  /*669d0*/  MOV R29, 0xbee6384a ;  /* 0xbee6384a001d7802 */ /* 0x000fe40000000f00 */
[----:B------:R2:W-:Y:S01]  /*669e0*/  STL.64 [R1+0x1aa0], R8 ;  /* 0x001aa00801007387 */ /* 0x0005e20000100a00 */
[----:B0-----:R-:W-:Y:S01]  /*669f0*/  IMAD.MOV.U32 R2, RZ, RZ, 0x198ab550 ;  /* 0x198ab550ff027424 */ /* 0x001fe200078e00ff */
[----:B------:R-:W-:Y:S01]  /*66a00*/  MOV R3, 0x3edc738f ;  /* 0x3edc738f00037802 */ /* 0x000fe20000000f00 */
[----:B-1----:R-:W-:Y:S01]  /*66a10*/  IMAD.MOV.U32 R4, RZ, RZ, -0x6acf5853 ;  /* 0x9530a7adff047424 */ /* 0x002fe200078e00ff */
[----:B------:R-:W-:Y:S01]  /*66a20*/  MOV R5, 0xbec1adec ;  /* 0xbec1adec00057802 */ /* 0x000fe20000000f00 */
[----:B------:R0:W-:Y:S01]  /*66a30*/  STL.64 [R1+0x1ab0], R18 ;  /* 0x001ab01201007387 */ /* 0x0001e20000100a00 */
[----:B---3--:R-:W-:Y:S01]  /*66a40*/  IMAD.MOV.U32 R6, RZ, RZ, 0x124b7492 ;  /* 0x124b7492ff067424 */ /* 0x008fe200078e00ff */
[----:B------:R-:W-:-:S02]  /*66a50*/  MOV R7, 0xbdb2ed3c ;  /* 0xbdb2ed3c00077802 */ /* 0x000fc40000000f00 */
[----:B------:R1:W-:Y:S01]  /*66a60*/  STL.64 [R1+0x1ab8], R20 ;  /* 0x001ab81401007387 */ /* 0x0003e20000100a00 */
[----:B--2---:R-:W-:Y:S01]  /*66a70*/  IMAD.MOV.U32 R8, RZ, RZ, 0x70ac9b03 ;  /* 0x70ac9b03ff087424 */ /* 0x004fe200078e00ff */
[----:B------:R-:W-:Y:S02]  /*66a80*/  MOV R9, 0x3e9952f9 ;  /* 0x3e9952f900097802 */ /* 0x000fe40000000f00 */
[----:B------:R2:W-:Y:S04]  /*66a90*/  STL.64 [R1+0x1ae0], R4 ;  /* 0x001ae00401007387 */ /* 0x0005e80000100a00 */
[----:B------:R3:W-:Y:S01]  /*66aa0*/  STL.64 [R1+0x1ae8], R6 ;  /* 0x001ae80601007387 */ /* 0x0007e20000100a00 */
[----:B0-----:R-:W-:Y:S01]  /*66ab0*/  IMAD.MOV.U32 R18, RZ, RZ, 0x393d4893 ;  /* 0x393d4893ff127424 */ /* 0x001fe200078e00ff */
[----:B------:R-:W-:-:S02]  /*66ac0*/  MOV R19, 0x3e70b282 ;  /* 0x3e70b28200137802 */ /* 0x000fc40000000f00 */
[----:B------:R0:W-:Y:S01]  /*66ad0*/  STL.64 [R1+0x1af0], R8 ;  /* 0x001af00801007387 */ /* 0x0001e20000100a00 */
[----:B-1----:R-:W-:Y:S01]  /*66ae0*/  IMAD.MOV.U32 R20, RZ, RZ, -0x3aaf42b5 ;  /* 0xc550bd4bff147424 */ /* 0x002fe200078e00ff */
[----:B------:R-:W-:Y:S01]  /*66af0*/  MOV R21, 0x3cc7c54e ;  /* 0x3cc7c54e00157802 */ /* 0x000fe20000000f00 */
[----:B--2---:R-:W-:Y:S01]  /*66b00*/  IMAD.MOV.U32 R4, RZ, RZ, 0x9fc7363 ;  /* 0x09fc7363ff047424 */ /* 0x004fe200078e00ff */
[----:B------:R-:W-:Y:S01]  /*66b10*/  MOV R5, 0x3deac793 ;  /* 0x3deac79300057802 */ /* 0x000fe20000000f00 */
[----:B------:R1:W-:Y:S01]  /*66b20*/  STL.64 [R1+0x1ac0], R22 ;  /* 0x001ac01601007387 */ /* 0x0003e20000100a00 */
[----:B---3--:R-:W-:Y:S01]  /*66b30*/  IMAD.MOV.U32 R6, RZ, RZ, -0xfb74e6c ;  /* 0xf048b194ff067424 */ /* 0x008fe200078e00ff */
[----:B------:R-:W-:Y:S02]  /*66b40*/  MOV R7, 0xbddbd671 ;  /* 0xbddbd67100077802 */ /* 0x000fe40000000f00 */
        /* <DEDUP_REMOVED lines=21> */
[----:B------:R0:W-:Y:S04]  /*66ca0*/  STL.64 [R1+0x1ad0], R28 ;  /* 0x001ad01c01007387 */ /* 0x0001e80000100a00 */
[----:B------:R3:W-:Y:S01]  /*66cb0*/  STL.64 [R1+0x1b10], R22 ;  /* 0x001b101601007387 */ /* 0x0007e20000100a00 */
[----:B-1----:R-:W-:Y:S01]  /*66cc0*/  IMAD.MOV.U32 R30, RZ, RZ, 0x3b2187a2 ;  /* 0x3b2187a2ff1e7424 */ /* 0x002fe200078e00ff */
[----:B------:R-:W-:Y:S01]  /*66cd0*/  MOV R31, 0xbe8d599e ;  /* 0xbe8d599e001f7802 */ /* 0x000fe20000000f00 */
[----:B--2---:R-:W-:Y:S01]  /*66ce0*/  IMAD.MOV.U32 R26, RZ, RZ, 0x6d84752e ;  /* 0x6d84752eff1a7424 */ /* 0x004fe200078e00ff */
[----:B------:R-:W-:Y:S01]  /*66cf0*/  MOV R27, 0x3e3663fd ;  /* 0x3e3663fd001b7802 */ /* 0x000fe20000000f00 */
[----:B------:R1:W-:Y:S01]  /*66d00*/  STL.64 [R1+0x1b50], R18 ;  /* 0x001b501201007387 */ /* 0x0003e20000100a00 */
[----:B0-----:R-:W-:Y:S01]  /*66d10*/  IMAD.MOV.U32 R28, RZ, RZ, -0xf204d96 ;  /* 0xf0dfb26aff1c7424 */ /* 0x001fe200078e00ff */
[----:B------:R-:W-:-:S02]  /*66d20*/  MOV R29, 0xbe180990 ;  /* 0xbe180990001d7802 */ /* 0x000fc40000000f00 */
[----:B------:R0:W-:Y:S01]  /*66d30*/  STL.64 [R1+0x1b58], R20 ;  /* 0x001b581401007387 */ /* 0x0001e20000100a00 */
[----:B---3--:R-:W-:Y:S01]  /*66d40*/  IMAD.MOV.U32 R22, RZ, RZ, -0x6486ec16 ;  /* 0x9b7913eaff167424 */ /* 0x008fe200078e00ff */
[----:B------:R-:W-:Y:S02]  /*66d50*/  MOV R23, 0xbf12e31f ;  /* 0xbf12e31f00177802 */ /* 0x000fe40000000f00 */
[----:B------:R2:W-:Y:S04]  /*66d60*/  STL.64 [R1+0x1b80], R4 ;  /* 0x001b800401007387 */ /* 0x0005e80000100a00 */
[----:B------:R3:W-:Y:S01]  /*66d70*/  STL.64 [R1+0x1b88], R6 ;  /* 0x001b880601007387 */ /* 0x0007e20000100a00 */
[----:B-1----:R-:W-:Y:S01]  /*66d80*/  IMAD.MOV.U32 R18, RZ, RZ, -0x1741ccd0 ;  /* 0xe8be3330ff127424 */ /* 0x002fe200078e00ff */
[----:B------:R-:W-:-:S02]  /*66d90*/  MOV R19, 0xbe0e7018 ;  /* 0xbe0e701800137802 */ /* 0x000fc40000000f00 */
[----:B------:R1:W-:Y:S01]  /*66da0*/  STL.64 [R1+0x1b90], R8 ;  /* 0x001b900801007387 */ /* 0x0003e20000100a00 */
[----:B0-----:R-:W-:Y:S01]  /*66db0*/  IMAD.MOV.U32 R20, RZ, RZ, -0x276d1e57 ;  /* 0xd892e1a9ff147424 */ /* 0x001fe200078e00ff */
[----:B------:R-:W-:Y:S01]  /*66dc0*/  MOV R21, 0x3ed2fe63 ;  /* 0x3ed2fe6300157802 */ /* 0x000fe20000000f00 */
[----:B--2---:R-:W-:Y:S01]  /*66dd0*/  IMAD.MOV.U32 R4, RZ, RZ, -0x5b2caf32 ;  /* 0xa4d350ceff047424 */ /* 0x004fe200078e00ff */
[----:B------:R-:W-:Y:S01]  /*66de0*/  MOV R5, 0x3e77ca3d ;  /* 0x3e77ca3d00057802 */ /* 0x000fe20000000f00 */
[----:B------:R0:W-:Y:S01]  /*66df0*/  STL.64 [R1+0x1af8], R30 ;  /* 0x001af81e01007387 */ /* 0x0001e20000100a00 */
[----:B---3--:R-:W-:Y:S01]  /*66e00*/  IMAD.MOV.U32 R6, RZ, RZ, -0x62cef27b ;  /* 0x9d310d85ff067424 */ /* 0x008fe200078e00ff */
[----:B------:R-:W-:Y:S02]  /*66e10*/  MOV R7, 0xbe5b0abf ;  /* 0xbe5b0abf00077802 */ /* 0x000fe40000000f00 */
[----:B------:R2:W-:Y:S01]  /*66e20*/  STL.64 [R1+0x1b18], R26 ;  /* 0x001b181a01007387 */ /* 0x0005e20000100a00 */
[----:B-1----:R-:W-:Y:S01]  /*66e30*/  IMAD.MOV.U32 R8, RZ, RZ, 0x44652279 ;  /* 0x44652279ff087424 */ /* 0x002fe200078e00ff */
[----:B------:R-:W-:-:S02]  /*66e40*/  MOV R9, 0xbd0706d6 ;  /* 0xbd0706d600097802 */ /* 0x000fc40000000f00 */
[----:B------:R1:W-:Y:S04]  /*66e50*/  STL.64 [R1+0x1b20], R28 ;  /* 0x001b201c01007387 */ /* 0x0003e80000100a00 */
[----:B------:R3:W-:Y:S01]  /*66e60*/  STL.64 [R1+0x1b60], R22 ;  /* 0x001b601601007387 */ /* 0x0007e20000100a00 */
[----:B0-----:R-:W-:Y:S01]  /*66e70*/  IMAD.MOV.U32 R30, RZ, RZ, -0x59a8d1f7 ;  /* 0xa6572e09ff1e7424 */ /* 0x001fe200078e00ff */
[----:B------:R-:W-:Y:S01]  /*66e80*/  MOV R31, 0xbc5779b4 ;  /* 0xbc5779b4001f7802 */ /* 0x000fe20000000f00 */
[----:B--2---:R-:W-:Y:S01]  /*66e90*/  IMAD.MOV.U32 R26, RZ, RZ, -0x447da7d7 ;  /* 0xbb825829ff1a7424 */ /* 0x004fe200078e00ff */
[----:B------:R-:W-:Y:S01]  /*66ea0*/  MOV R27, 0x3f463969 ;  /* 0x3f463969001b7802 */ /* 0x000fe20000000f00 */
[----:B------:R0:W-:Y:S01]  /*66eb0*/  STL.64 [R1+0x1ba0], R18 ;  /* 0x001ba01201007387 */ /* 0x0001e20000100a00 */
[----:B-1----:R-:W-:Y:S01]  /*66ec0*/  IMAD.MOV.U32 R28, RZ, RZ, 0x582dd0a5 ;  /* 0x582dd0a5ff1c7424 */ /* 0x002fe200078e00ff */
[----:B------:R-:W-:-:S02]  /*66ed0*/  MOV R29, 0xbf44f9f2 ;  /* 0xbf44f9f2001d7802 */ /* 0x000fc40000000f00 */
        /* <DEDUP_REMOVED lines=20> */
[----:B-1----:R-:W-:Y:S01]  /*67020*/  IMAD.MOV.U32 R30, RZ, RZ, -0x3b72c844 ;  /* 0xc48d37bcff1e7424 */ /* 0x002fe200078e00ff */
[----:B------:R-:W-:Y:S01]  /*67030*/  MOV R31, 0xbef618fc ;  /* 0xbef618fc001f7802 */ /* 0x000fe20000000f00 */
[----:B--2---:R-:W-:Y:S01]  /*67040*/  IMAD.MOV.U32 R26, RZ, RZ, -0xd84d818 ;  /* 0xf27b27e8ff1a7424 */ /* 0x004fe200078e00ff */
        /* <DEDUP_REMOVED lines=20> */
[----:B-1----:R-:W-:Y:S01]  /*67190*/  IMAD.MOV.U32 R8, RZ, RZ, -0x738ddf49 ;  /* 0x8c7220b7ff087424 */ /* 0x002fe200078e00ff */
[----:B------:R-:W-:-:S02]  /*671a0*/  MOV R9, 0xbec20558 ;  /* 0xbec2055800097802 */ /* 0x000fc40000000f00 */
[----:B------:R1:W-:Y:S04]  /*671b0*/  STL.64 [R1+0x1bc0], R28 ;  /* 0x001bc01c01007387 */ /* 0x0003e80000100a00 */
[----:B------:R3:W-:Y:S01]  /*671c0*/  STL.64 [R1+0x1c00], R22 ;  /* 0x001c001601007387 */ /* 0x0007e20000100a00 */
[----:B0-----:R-:W-:Y:S01]  /*671d0*/  IMAD.MOV.U32 R30, RZ, RZ, 0x16605be3 ;  /* 0x16605be3ff1e7424 */ /* 0x001fe200078e00ff */
[----:B------:R-:W-:Y:S01]  /*671e0*/  MOV R31, 0x3e30bcbd ;  /* 0x3e30bcbd001f7802 */ /* 0x000fe20000000f00 */
[----:B--2---:R-:W-:Y:S01]  /*671f0*/  IMAD.MOV.U32 R26, RZ, RZ, -0x28d51ea ;  /* 0xfd72ae16ff1a7424 */ /* 0x004fe200078e00ff */
[----:B------:R-:W-:Y:S01]  /*67200*/  MOV R27, 0xbdd63f0c ;  /* 0xbdd63f0c001b7802 */ /* 0x000fe20000000f00 */
[----:B------:R0:W-:Y:S01]  /*67210*/  STL.64 [R1+0x1c40], R18 ;  /* 0x001c401201007387 */ /* 0x0001e20000100a00 */
[----:B-1----:R-:W-:Y:S01]  /*67220*/  IMAD.MOV.U32 R28, RZ, RZ, -0x7738c013 ;  /* 0x88c73fedff1c7424 */ /* 0x002fe200078e00ff */
[----:B------:R-:W-:-:S02]  /*67230*/  MOV R29, 0x3dc74cd6 ;  /* 0x3dc74cd6001d7802 */ /* 0x000fc40000000f00 */
[----:B------:R1:W-:Y:S01]  /*67240*/  STL.64 [R1+0x1c48], R20 ;  /* 0x001c481401007387 */ /* 0x0003e20000100a00 */
[----:B---3--:R-:W-:Y:S01]  /*67250*/  IMAD.MOV.U32 R22, RZ, RZ, -0x7d062dd6 ;  /* 0x82f9d22aff167424 */ /* 0x008fe200078e00ff */
        /* <DEDUP_REMOVED lines=8> */
[----:B--2---:R-:W-:Y:S01]  /*672e0*/  IMAD.MOV.U32 R4, RZ, RZ, -0x2a82d63d ;  /* 0xd57d29c3ff047424 */ /* 0x004fe200078e00ff */
[----:B------:R-:W-:Y:S01]  /*672f0*/  MOV R5, 0xbe1e96b1 ;  /* 0xbe1e96b100057802 */ /* 0x000fe20000000f00 */
[----:B------:R1:W-:Y:S01]  /*67300*/  STL.64 [R1+0x1be8], R30 ;  /* 0x001be81e01007387 */ /* 0x0003e20000100a00 */
[----:B---3--:R-:W-:Y:S01]  /*67310*/  IMAD.MOV.U32 R6, RZ, RZ, 0x2f6afa8a ;  /* 0x2f6afa8aff067424 */ /* 0x008fe200078e00ff */
[----:B------:R-:W-:Y:S02]  /*67320*/  MOV R7, 0x3e10bf3a ;  /* 0x3e10bf3a00077802 */ /* 0x000fe40000000f00 */
[----:B------:R2:W-:Y:S01]  /*67330*/  STL.64 [R1+0x1c08], R26 ;  /* 0x001c081a01007387 */ /* 0x0005e20000100a00 */
[----:B0-----:R-:W-:Y:S01]  /*67340*/  IMAD.MOV.U32 R8, RZ, RZ, -0x4408c63a ;  /* 0xbbf739c6ff087424 */ /* 0x001fe200078e00ff */
        /* <DEDUP_REMOVED lines=8> */
[----:B0-----:R-:W-:Y:S01]  /*673d0*/  IMAD.MOV.U32 R28, RZ, RZ, 0x37b4e130 ;  /* 0x37b4e130ff1c7424 */ /* 0x001fe200078e00ff */
[----:B------:R-:W-:-:S02]  /*673e0*/  MOV R29, 0x3f07bdf8 ;  /* 0x3f07bdf8001d7802 */ /* 0x000fc40000000f00 */
[----:B------:R0:W-:Y:S01]  /*673f0*/  STL.64 [R1+0x1c98], R20 ;  /* 0x001c981401007387 */ /* 0x0001e20000100a00 */
[----:B---3--:R-:W-:Y:S01]  /*67400*/  IMAD.MOV.U32 R22, RZ, RZ, -0x59bf0808 ;  /* 0xa640f7f8ff167424 */ /* 0x008fe200078e00ff */
[----:B------:R-:W-:Y:S02]  /*67410*/  MOV R23, 0x3e72d454 ;  /* 0x3e72d45400177802 */ /* 0x000fe40000000f00 */
[----:B------:R2:W-:Y:S04]  /*67420*/  STL.64 [R1+0x1cc0], R4 ;  /* 0x001cc00401007387 */ /* 0x0005e80000100a00 */
[----:B------:R3:W-:Y:S01]  /*67430*/  STL.64 [R1+0x1cc8], R6 ;  /* 0x001cc80601007387 */ /* 0x0007e20000100a00 */
[----:B-1----:R-:W-:Y:S01]  /*67440*/  IMAD.MOV.U32 R18, RZ, RZ, 0x207b9023 ;  /* 0x207b9023ff127424 */ /* 0x002fe200078e00ff */
[----:B------:R-:W-:-:S02]  /*67450*/  MOV R19, 0x3dc4b273 ;  /* 0x3dc4b27300137802 */ /* 0x000fc40000000f00 */
[----:B------:R1:W-:Y:S01]  /*67460*/  STL.64 [R1+0x1cd0], R8 ;  /* 0x001cd00801007387 */ /* 0x0003e20000100a00 */
[----:B0-----:R-:W-:Y:S01]  /*67470*/  IMAD.MOV.U32 R20, RZ, RZ, -0x5713a6fc ;  /* 0xa8ec5904ff147424 */ /* 0x001fe200078e00ff */
[----:B------:R-:W-:Y:S01]  /*67480*/  MOV R21, 0x3f59e1db ;  /* 0x3f59e1db00157802 */ /* 0x000fe20000000f00 */
[----:B--2---:R-:W-:Y:S01]  /*67490*/  IMAD.MOV.U32 R4, RZ, RZ, 0x5a61360f ;  /* 0x5a61360fff047424 */ /* 0x004fe200078e00ff */
[----:B------:R-:W-:Y:S01]  /*674a0*/  MOV R5, 0xbe9ac8f3 ;  /* 0xbe9ac8f300057802 */ /* 0x000fe20000000f00 */
[----:B------:R0:W-:Y:S01]  /*674b0*/  STL.64 [R1+0x1c38], R30 ;  /* 0x001c381e01007387 */ /* 0x0001e20000100a00 */
[----:B---3--:R-:W-:Y:S01]  /*674c0*/  IMAD.MOV.U32 R6, RZ, RZ, 0x7a227118 ;  /* 0x7a227118ff067424 */ /* 0x008fe200078e00ff */
[----:B------:R-:W-:Y:S02]  /*674d0*/  MOV R7, 0x3f37bf3a ;  /* 0x3f37bf3a00077802 */ /* 0x000fe40000000f00 */
[----:B------:R2:W-:Y:S01]  /*674e0*/  STL.64 [R1+0x1c58], R26 ;  /* 0x001c581a01007387 */ /* 0x0005e20000100a00 */
[----:B-1----:R-:W-:Y:S01]  /*674f0*/  IMAD.MOV.U32 R8, RZ, RZ, 0x5d1a742a ;  /* 0x5d1a742aff087424 */ /* 0x002fe200078e00ff */
        /* <DEDUP_REMOVED lines=11> */
[----:B---3--:R-:W-:Y:S01]  /*675b0*/  IMAD.MOV.U32 R22, RZ, RZ, 0x1144693f ;  /* 0x1144693fff167424 */ /* 0x008fe200078e00ff */
[----:B------:R-:W-:Y:S02]  /*675c0*/  MOV R23, 0x3f254d24 ;  /* 0x3f254d2400177802 */ /* 0x000fe40000000f00 */
[----:B------:R2:W-:Y:S04]  /*675d0*/  STL.64 [R1+0x1d10], R4 ;  /* 0x001d100401007387 */ /* 0x0005e80000100a00 */
[----:B------:R3:W-:Y:S01]  /*675e0*/  STL.64 [R1+0x1d18], R6 ;  /* 0x001d180601007387 */ /* 0x0007e20000100a00 */
[----:B0-----:R-:W-:Y:S01]  /*675f0*/  IMAD.MOV.U32 R18, RZ, RZ, -0x4b782bd7 ;  /* 0xb487d429ff127424 */ /* 0x001fe200078e00ff */
[----:B------:R-:W-:-:S02]  /*67600*/  MOV R19, 0x3e223870 ;  /* 0x3e22387000137802 */ /* 0x000fc40000000f00 */
[----:B------:R0:W-:Y:S01]  /*67610*/  STL.64 [R1+0x1d20], R8 ;  /* 0x001d200801007387 */ /* 0x0001e20000100a00 */
[----:B-1----:R-:W-:Y:S01]  /*67620*/  IMAD.MOV.U32 R20, RZ, RZ, 0x1069b36a ;  /* 0x1069b36aff147424 */ /* 0x002fe200078e00ff */
[----:B------:R-:W-:Y:S01]  /*67630*/  MOV R21, 0xbefb081c ;  /* 0xbefb081c00157802 */ /* 0x000fe20000000f00 */
[----:B--2---:R-:W-:Y:S01]  /*67640*/  IMAD.MOV.U32 R4, RZ, RZ, -0x3d13f3ae ;  /* 0xc2ec0c52ff047424 */ /* 0x004fe200078e00ff */
        /* <DEDUP_REMOVED lines=24> */
[----:B0-----:R-:W-:Y:S01]  /*677d0*/  IMAD.MOV.U32 R20, RZ, RZ, 0x13f0801a ;  /* 0x13f0801aff147424 */ /* 0x001fe200078e00ff */
        /* <DEDUP_REMOVED lines=13> */
[----:B--2---:R-:W-:Y:S01]  /*678b0*/  IMAD.MOV.U32 R26, RZ, RZ, 0x22d07b2 ;  /* 0x022d07b2ff1a7424 */ /* 0x004fe200078e00ff */
        /* <DEDUP_REMOVED lines=12> */
[----:B-1----:R-:W-:Y:S01]  /*67980*/  IMAD.MOV.U32 R20, RZ, RZ, 0x58c76530 ;  /* 0x58c76530ff147424 */ /* 0x002fe200078e00ff */
[----:B------:R-:W-:Y:S01]  /*67990*/  MOV R21, 0xbf60237b ;  /* 0xbf60237b00157802 */ /* 0x000fe20000000f00 */
[----:B--2---:R-:W-:Y:S01]  /*679a0*/  IMAD.MOV.U32 R4, RZ, RZ, 0x35d225d ;  /* 0x035d225dff047424 */ /* 0x004fe200078e00ff */
        /* <DEDUP_REMOVED lines=9> */
[----:B-1----:R-:W-:Y:S01]  /*67a40*/  IMAD.MOV.U32 R2, RZ, RZ, -0x3faad57f ;  /* 0xc0552a81ff027424 */ /* 0x002fe200078e00ff */
[----:B------:R-:W-:Y:S02]  /*67a50*/  MOV R3, 0x3cc36412 ;  /* 0x3cc3641200037802 */ /* 0x000fe40000000f00 */
[----:B------:R1:W-:Y:S01]  /*67a60*/  STL.64 [R1+0x1d90], R22 ;  /* 0x001d901601007387 */ /* 0x0003e20000100a00 */
[----:B--2---:R-:W-:Y:S01]  /*67a70*/  IMAD.MOV.U32 R30, RZ, RZ, 0x7c2057dd ;  /* 0x7c2057ddff1e7424 */ /* 0x004fe200078e00ff */
[----:B------:R-:W-:Y:S01]  /*67a80*/  MOV R31, 0xbe631e2f ;  /* 0xbe631e2f001f7802 */ /* 0x000fe20000000f00 */
[----:B0-----:R-:W-:Y:S01]  /*67a90*/  IMAD.MOV.U32 R26, RZ, RZ, -0x2fc8f100 ;  /* 0xd0370f00ff1a7424 */ /* 0x001fe200078e00ff */
[----:B------:R-:W-:Y:S01]  /*67aa0*/  MOV R27, 0x3e0f0bac ;  /* 0x3e0f0bac001b7802 */ /* 0x000fe20000000f00 */
[----:B------:R0:W-:Y:S01]  /*67ab0*/  STL.64 [R1+0x1dd0], R18 ;  /* 0x001dd01201007387 */ /* 0x0001e20000100a00 */
[----:B---3--:R-:W-:Y:S01]  /*67ac0*/  IMAD.MOV.U32 R28, RZ, RZ, 0x4ad52eba ;  /* 0x4ad52ebaff1c7424 */ /* 0x008fe200078e00ff */
        /* <DEDUP_REMOVED lines=10> */
[----:B------:R-:W-:Y:S01]  /*67b70*/  MOV R21, 0x3d6c166c ;  /* 0x3d6c166c00157802 */ /* 0x000fe20000000f00 */
[----:B-1----:R-:W-:Y:S01]  /*67b80*/  IMAD.MOV.U32 R4, RZ, RZ, -0x31d6da23 ;  /* 0xce2925ddff047424 */ /* 0x002fe200078e00ff */
        /* <DEDUP_REMOVED lines=9> */
[----:B-1----:R-:W-:Y:S01]  /*67c20*/  IMAD.MOV.U32 R2, RZ, RZ, 0xc28e8a0 ;  /* 0x0c28e8a0ff027424 */ /* 0x002fe200078e00ff */
[----:B------:R-:W-:Y:S02]  /*67c30*/  MOV R3, 0x3f322fb2 ;  /* 0x3f322fb200037802 */ /* 0x000fe40000000f00 */
[----:B------:R1:W-:Y:S01]  /*67c40*/  STL.64 [R1+0x1de0], R22 ;  /* 0x001de01601007387 */ /* 0x0003e20000100a00 */
[----:B--2---:R-:W-:Y:S01]  /*67c50*/  IMAD.MOV.U32 R30, RZ, RZ, -0x3215e115 ;  /* 0xcdea1eebff1e7424 */ /* 0x004fe200078e00ff */
        /* <DEDUP_REMOVED lines=45> */
[----:B------:R-:W-:Y:S01]  /*67f30*/  MOV R21, 0xbe3da3e6 ;  /* 0xbe3da3e600157802 */ /* 0x000fe20000000f00 */
[----:B-1----:R-:W-:Y:S01]  /*67f40*/  IMAD.MOV.U32 R4, RZ, RZ, 0x2b27e94c ;  /* 0x2b27e94cff047424 */ /* 0x002fe200078e00ff */
[----:B------:R-:W-:Y:S01]  /*67f50*/  MOV R5, 0x3dc60251 ;  /* 0x3dc6025100057802 */ /* 0x000fe20000000f00 */
[----:B------:R1:W-:Y:S01]  /*67f60*/  STL.64 [R1+0x1bc8], R2 ;  /* 0x001bc80201007387 */ /* 0x0003e20000100a00 */
[----:B---3--:R-:W-:Y:S01]  /*67f70*/  MOV R6, 0x34675d03 ;  /* 0x34675d0300067802 */ /* 0x008fe20000000f00 */
[----:B------:R-:W-:Y:S02]  /*67f80*/  IMAD.MOV.U32 R7, RZ, RZ, -0x411a7e0a ;  /* 0xbee581f6ff077424 */ /* 0x000fe400078e00ff */
[----:B------:R2:W-:Y:S01]  /*67f90*/  STL.64 [R1+0x1e18], R30 ;  /* 0x001e181e01007387 */ /* 0x0005e20000100a00 */
[----:B0-----:R-:W-:Y:S01]  /*67fa0*/  MOV R8, 0x7672b130 ;  /* 0x7672b13000087802 */ /* 0x001fe20000000f00 */
[----:B------:R-:W-:-:S02]  /*67fb0*/  IMAD.MOV.U32 R9, RZ, RZ, 0x3edbbbac ;  /* 0x3edbbbacff097424 */ /* 0x000fc400078e00ff */
        /* <DEDUP_REMOVED lines=10> */
[----:B---3--:R-:W-:Y:S01]  /*68060*/  IMAD.MOV.U32 R28, RZ, RZ, -0x16b644bd ;  /* 0xe949bb43ff1c7424 */ /* 0x008fe200078e00ff */
[----:B------:R-:W-:-:S02]  /*68070*/  MOV R29, 0xbf84303c ;  /* 0xbf84303c001d7802 */ /* 0x000fc40000000f00 */
[----:B------:R2:W-:Y:S01]  /*68080*/  STL.64 [R1+0x1ec0], R20 ;  /* 0x001ec01401007387 */ /* 0x0005e20000100a00 */
[----:B-1----:R-:W-:Y:S01]  /*68090*/  IMAD.MOV.U32 R22, RZ, RZ, 0x2cc02754 ;  /* 0x2cc02754ff167424 */ /* 0x002fe200078e00ff */
[----:B------:R-:W-:Y:S02]  /*680a0*/  MOV R23, 0x3f28b6bb ;  /* 0x3f28b6bb00177802 */ /* 0x000fe40000000f00 */
[----:B------:R1:W-:Y:S01]  /*680b0*/  STL.64 [R1+0x1ee0], R4 ;  /* 0x001ee00401007387 */ /* 0x0003e20000100a00 */
[----:B0-----:R-:W-:Y:S01]  /*680c0*/  MOV R18, 0x8b674d56 ;  /* 0x8b674d5600127802 */ /* 0x001fe20000000f00 */
[----:B------:R-:W-:Y:S02]  /*680d0*/  IMAD.MOV.U32 R19, RZ, RZ, -0x413e74f7 ;  /* 0xbec18b09ff137424 */ /* 0x000fe400078e00ff */
[----:B------:R0:W-:Y:S01]  /*680e0*/  STL.64 [R1+0x1ee8], R6 ;  /* 0x001ee80601007387 */ /* 0x0001e20000100a00 */
[----:B--2---:R-:W-:Y:S01]  /*680f0*/  MOV R20, 0x376be54f ;  /* 0x376be54f00147802 */ /* 0x004fe20000000f00 */
[----:B------:R-:W-:-:S02]  /*68100*/  IMAD.MOV.U32 R21, RZ, RZ, -0x42b28354 ;  /* 0xbd4d7cacff157424 */ /* 0x000fc400078e00ff */
[----:B------:R2:W-:Y:S01]  /*68110*/  STL.64 [R1+0x1ef0], R8 ;  /* 0x001ef00801007387 */ /* 0x0005e20000100a00 */
[----:B-1----:R-:W-:Y:S01]  /*68120*/  MOV R4, 0xe3f933d6 ;  /* 0xe3f933d600047802 */ /* 0x002fe20000000f00 */
[----:B------:R-:W-:Y:S02]  /*68130*/  IMAD.MOV.U32 R5, RZ, RZ, 0x3cd01431 ;  /* 0x3cd01431ff057424 */ /* 0x000fe400078e00ff */
[----:B------:R1:W-:Y:S01]  /*68140*/  STL.64 [R1+0x1c18], R2 ;  /* 0x001c180201007387 */ /* 0x0003e20000100a00 */
[----:B0-----:R-:W-:Y:S01]  /*68150*/  MOV R6, 0x5d9a0e3b ;  /* 0x5d9a0e3b00067802 */ /* 0x001fe20000000f00 */
[----:B------:R-:W-:Y:S02]  /*68160*/  IMAD.MOV.U32 R7, RZ, RZ, 0x3e3dc92e ;  /* 0x3e3dc92eff077424 */ /* 0x000fe400078e00ff */
[----:B------:R0:W-:Y:S01]  /*68170*/  STL.64 [R1+0x1e68], R30 ;  /* 0x001e681e01007387 */ /* 0x0001e20000100a00 */
[----:B--2---:R-:W-:Y:S01]  /*68180*/  MOV R8, 0xcc2ec99 ;  /* 0x0cc2ec9900087802 */ /* 0x004fe20000000f00 */
[----:B------:R-:W-:-:S02]  /*68190*/  IMAD.MOV.U32 R9, RZ, RZ, -0x41df1c66 ;  /* 0xbe20e39aff097424 */ /* 0x000fc400078e00ff */
[----:B------:R2:W-:Y:S01]  /*681a0*/  STL.64 [R1+0x1e88], R26 ;  /* 0x001e881a01007387 */ /* 0x0005e20000100a00 */
[----:B-1----:R-:W-:Y:S01]  /*681b0*/  IMAD.MOV.U32 R2, RZ, RZ, 0x761692a2 ;  /* 0x761692a2ff027424 */ /* 0x002fe200078e00ff */
[----:B------:R-:W-:Y:S02]  /*681c0*/  MOV R3, 0xbf00650f ;  /* 0xbf00650f00037802 */ /* 0x000fe40000000f00 */
        /* <DEDUP_REMOVED lines=10> */
[----:B---3--:R-:W-:Y:S01]  /*68270*/  MOV R22, 0xa5f2b88d ;  /* 0xa5f2b88d00167802 */ /* 0x008fe20000000f00 */
[----:B------:R-:W-:Y:S02]  /*68280*/  IMAD.MOV.U32 R23, RZ, RZ, 0x3e9aae08 ;  /* 0x3e9aae08ff177424 */ /* 0x000fe400078e00ff */
[----:B------:R2:W-:Y:S01]  /*68290*/  STL.64 [R1+0x1f20], R4 ;  /* 0x001f200401007387 */ /* 0x0005e20000100a00 */
[----:B0-----:R-:W-:Y:S01]  /*682a0*/  MOV R18, 0x50ed0c93 ;  /* 0x50ed0c9300127802 */ /* 0x001fe20000000f00 */
[----:B------:R-:W-:Y:S02]  /*682b0*/  IMAD.MOV.U32 R19, RZ, RZ, 0x3f91d1d6 ;  /* 0x3f91d1d6ff137424 */ /* 0x000fe400078e00ff */
[----:B------:R0:W-:Y:S01]  /*682c0*/  STL.64 [R1+0x1f30], R6 ;  /* 0x001f300601007387 */ /* 0x0001e20000100a00 */
[----:B-1----:R-:W-:Y:S01]  /*682d0*/  MOV R20, 0x8bed86bc ;  /* 0x8bed86bc00147802 */ /* 0x002fe20000000f00 */
[----:B------:R-:W-:-:S02]  /*682e0*/  IMAD.MOV.U32 R21, RZ, RZ, -0x4061c372 ;  /* 0xbf9e3c8eff157424 */ /* 0x000fc400078e00ff */
        /* <DEDUP_REMOVED lines=10> */
[----:B--2---:R-:W-:Y:S01]  /*68390*/  IMAD.MOV.U32 R2, RZ, RZ, -0x7e8459e1 ;  /* 0x817ba61fff027424 */ /* 0x004fe200078e00ff */
[----:B------:R-:W-:Y:S02]  /*683a0*/  MOV R3, 0x3c524830 ;  /* 0x3c52483000037802 */ /* 0x000fe40000000f00 */
[----:B------:R2:W-:Y:S04]  /*683b0*/  STL.64 [R1+0x1ed8], R28 ;  /* 0x001ed81c01007387 */ /* 0x0005e80000100a00 */
[----:B------:R3:W-:Y:S01]  /*683c0*/  STL.64 [R1+0x1f08], R22 ;  /* 0x001f081601007387 */ /* 0x0007e20000100a00 */
[----:B0-----:R-:W-:Y:S01]  /*683d0*/  MOV R30, 0x5cf292a0 ;  /* 0x5cf292a0001e7802 */ /* 0x001fe20000000f00 */
[----:B------:R-:W-:Y:S01]  /*683e0*/  IMAD.MOV.U32 R31, RZ, RZ, -0x41b6031b ;  /* 0xbe49fce5ff1f7424 */ /* 0x000fe200078e00ff */
[----:B-1----:R-:W-:Y:S01]  /*683f0*/  MOV R26, 0x585a3e12 ;  /* 0x585a3e12001a7802 */ /* 0x002fe20000000f00 */
[----:B------:R-:W-:Y:S01]  /*68400*/  IMAD.MOV.U32 R27, RZ, RZ, -0x416fec5b ;  /* 0xbe9013a5ff1b7424 */ /* 0x000fe200078e00ff */
[----:B------:R0:W-:Y:S01]  /*68410*/  STL.64 [R1+0x1f40], R18 ;  /* 0x001f401201007387 */ /* 0x0001e20000100a00 */
[----:B--2---:R-:W-:Y:S01]  /*68420*/  MOV R28, 0x87133284 ;  /* 0x87133284001c7802 */ /* 0x004fe20000000f00 */
[----:B------:R-:W-:-:S02]  /*68430*/  IMAD.MOV.U32 R29, RZ, RZ, 0x3e731ba6 ;  /* 0x3e731ba6ff1d7424 */ /* 0x000fc400078e00ff */
[----:B------:R1:W-:Y:S01]  /*68440*/  STL.64 [R1+0x1f48], R20 ;  /* 0x001f481401007387 */ /* 0x0003e20000100a00 */
[----:B---3--:R-:W-:Y:S01]  /*68450*/  MOV R22, 0xeffed53e ;  /* 0xeffed53e00167802 */ /* 0x008fe20000000f00 */
[----:B------:R-:W-:Y:S02]  /*68460*/  IMAD.MOV.U32 R23, RZ, RZ, 0x3f9486e7 ;  /* 0x3f9486e7ff177424 */ /* 0x000fe400078e00ff */
[----:B------:R2:W-:Y:S04]  /*68470*/  STL.64 [R1+0x1f60], R4 ;  /* 0x001f600401007387 */ /* 0x0005e80000100a00 */
[----:B------:R3:W-:Y:S01]  /*68480*/  STL.64 [R1+0x1f70], R6 ;  /* 0x001f700601007387 */ /* 0x0007e20000100a00 */
[----:B0-----:R-:W-:Y:S01]  /*68490*/  MOV R18, 0xe1b8c909 ;  /* 0xe1b8c90900127802 */ /* 0x001fe20000000f00 */
[----:B------:R-:W-:-:S02]  /*684a0*/  IMAD.MOV.U32 R19, RZ, RZ, -0x40a7dbcf ;  /* 0xbf582431ff137424 */ /* 0x000fc400078e00ff */
[----:B------:R0:W-:Y:S01]  /*684b0*/  STL.64 [R1+0x1f80], R8 ;  /* 0x001f800801007387 */ /* 0x0001e20000100a00 */
[----:B-1----:R-:W-:Y:S01]  /*684c0*/  MOV R20, 0xf1a3a0db ;  /* 0xf1a3a0db00147802 */ /* 0x002fe20000000f00 */
[----:B------:R-:W-:Y:S01]  /*684d0*/  IMAD.MOV.U32 R21, RZ, RZ, 0x3f423100 ;  /* 0x3f423100ff157424 */ /* 0x000fe200078e00ff */
[----:B--2---:R-:W-:Y:S01]  /*684e0*/  MOV R4, 0xa4a27ea0 ;  /* 0xa4a27ea000047802 */ /* 0x004fe20000000f00 */
[----:B------:R-:W-:Y:S01]  /*684f0*/  IMAD.MOV.U32 R5, RZ, RZ, 0x3f19fff1 ;  /* 0x3f19fff1ff057424 */ /* 0x000fe200078e00ff */
        /* <DEDUP_REMOVED lines=8> */
[----:B-1----:R-:W-:Y:S01]  /*68580*/  IMAD.MOV.U32 R2, RZ, RZ, 0x4cc4d9d6 ;  /* 0x4cc4d9d6ff027424 */ /* 0x002fe200078e00ff */
[----:B------:R-:W-:Y:S02]  /*68590*/  MOV R3, 0xbf508fd6 ;  /* 0xbf508fd600037802 */ /* 0x000fe40000000f00 */
[----:B------:R1:W-:Y:S01]  /*685a0*/  STL.64 [R1+0x1f50], R22 ;  /* 0x001f501601007387 */ /* 0x0003e20000100a00 */
[----:B--2---:R-:W-:Y:S01]  /*685b0*/  MOV R26, 0x80bea3b5 ;  /* 0x80bea3b5001a7802 */ /* 0x004fe20000000f00 */
[----:B------:R-:W-:Y:S01]  /*685c0*/  IMAD.MOV.U32 R27, RZ, RZ, 0x3edd7b47 ;  /* 0x3edd7b47ff1b7424 */ /* 0x000fe200078e00ff */
[----:B0-----:R-:W-:Y:S01]  /*685d0*/  MOV R28, 0xe55cc0cd ;  /* 0xe55cc0cd001c7802 */ /* 0x001fe20000000f00 */
[----:B------:R-:W-:Y:S01]  /*685e0*/  IMAD.MOV.U32 R29, RZ, RZ, 0x3f888706 ;  /* 0x3f888706ff1d7424 */ /* 0x000fe200078e00ff */
[----:B------:R0:W-:Y:S01]  /*685f0*/  STL.64 [R1+0x1f88], R18 ;  /* 0x001f881201007387 */ /* 0x0001e20000100a00 */
[----:B---3--:R-:W-:Y:S01]  /*68600*/  MOV R30, 0x2bea82b1 ;  /* 0x2bea82b1001e7802 */ /* 0x008fe20000000f00 */
[----:B------:R-:W-:-:S02]  /*68610*/  IMAD.MOV.U32 R31, RZ, RZ, -0x418f02af ;  /* 0xbe70fd51ff1f7424 */ /* 0x000fc400078e00ff */
[----:B------:R2:W-:Y:S01]  /*68620*/  STL.64 [R1+0x1f90], R20 ;  /* 0x001f901401007387 */ /* 0x0005e20000100a00 */
[----:B-1----:R-:W-:Y:S01]  /*68630*/  MOV R22, 0xffe9ba4d ;  /* 0xffe9ba4d00167802 */ /* 0x002fe20000000f00 */
[----:B------:R-:W-:Y:S02]  /*68640*/  IMAD.MOV.U32 R23, RZ, RZ, 0x3e0201c0 ;  /* 0x3e0201c0ff177424 */ /* 0x000fe400078e00ff */
[----:B------:R1:W-:Y:S04]  /*68650*/  STL.64 [R1+0x1fa8], R4 ;  /* 0x001fa80401007387 */ /* 0x0003e80000100a00 */
[----:B------:R3:W-:Y:S01]  /*68660*/  STL.64 [R1+0x1fb0], R6 ;  /* 0x001fb00601007387 */ /* 0x0007e20000100a00 */
[----:B0-----:R-:W-:Y:S01]  /*68670*/  MOV R18, 0x28144e09 ;  /* 0x28144e0900127802 */ /* 0x001fe20000000f00 */
[----:B------:R-:W-:-:S02]  /*68680*/  IMAD.MOV.U32 R19, RZ, RZ, 0x3eb7e290 ;  /* 0x3eb7e290ff137424 */ /* 0x000fc400078e00ff */
[----:B------:R0:W-:Y:S01]  /*68690*/  STL.64 [R1+0x1fc0], R8 ;  /* 0x001fc00801007387 */ /* 0x0001e20000100a00 */
[----:B--2---:R-:W-:Y:S01]  /*686a0*/  MOV R20, 0x83fd9af1 ;  /* 0x83fd9af100147802 */ /* 0x004fe20000000f00 */
[----:B------:R-:W-:Y:S01]  /*686b0*/  IMAD.MOV.U32 R21, RZ, RZ, 0x3d152ba3 ;  /* 0x3d152ba3ff157424 */ /* 0x000fe200078e00ff */
[----:B-1----:R-:W-:Y:S01]  /*686c0*/  MOV R4, 0x531b5ee8 ;  /* 0x531b5ee800047802 */ /* 0x002fe20000000f00 */
        /* <DEDUP_REMOVED lines=12> */
[----:B--2---:R-:W-:Y:S01]  /*68790*/  MOV R26, 0x61a9f916 ;  /* 0x61a9f916001a7802 */ /* 0x004fe20000000f00 */
[----:B------:R-:W-:Y:S01]  /*687a0*/  IMAD.MOV.U32 R27, RZ, RZ, -0x40dd2e49 ;  /* 0xbf22d1b7ff1b7424 */ /* 0x000fe200078e00ff */
[----:B0-----:R-:W-:Y:S01]  /*687b0*/  MOV R28, 0xafb85756 ;  /* 0xafb85756001c7802 */ /* 0x001fe20000000f00 */
[----:B------:R-:W-:Y:S01]  /*687c0*/  IMAD.MOV.U32 R29, RZ, RZ, -0x42708c81 ;  /* 0xbd8f737fff1d7424 */ /* 0x000fe200078e00ff */
[----:B------:R0:W-:Y:S01]  /*687d0*/  STL.64 [R1+0x1fd0], R18 ;  /* 0x001fd01201007387 */ /* 0x0001e20000100a00 */
[----:B---3--:R-:W-:Y:S01]  /*687e0*/  MOV R30, 0x57fe1a62 ;  /* 0x57fe1a62001e7802 */ /* 0x008fe20000000f00 */
[----:B------:R-:W-:-:S02]  /*687f0*/  IMAD.MOV.U32 R31, RZ, RZ, -0x412ce8ac ;  /* 0xbed31754ff1f7424 */ /* 0x000fc400078e00ff */
[----:B------:R2:W-:Y:S01]  /*68800*/  STL.64 [R1+0x1fd8], R20 ;  /* 0x001fd81401007387 */ /* 0x0005e20000100a00 */
[----:B-1----:R-:W-:Y:S01]  /*68810*/  MOV R22, 0xafb245ed ;  /* 0xafb245ed00167802 */ /* 0x002fe20000000f00 */
[----:B------:R-:W-:Y:S02]  /*68820*/  IMAD.MOV.U32 R23, RZ, RZ, -0x416e2223 ;  /* 0xbe91ddddff177424 */ /* 0x000fe400078e00ff */
[----:B------:R1:W-:Y:S04]  /*68830*/  STL.64 [R1+0x1fe8], R4 ;  /* 0x001fe80401007387 */ /* 0x0003e80000100a00 */
[----:B------:R3:W-:Y:S01]  /*68840*/  STL.64 [R1+0x1ff0], R6 ;  /* 0x001ff00601007387 */ /* 0x0007e20000100a00 */
[----:B0-----:R-:W-:Y:S01]  /*68850*/  MOV R18, 0xf334cd1d ;  /* 0xf334cd1d00127802 */ /* 0x001fe20000000f00 */
[----:B------:R-:W-:-:S02]  /*68860*/  IMAD.MOV.U32 R19, RZ, RZ, 0x3f645497 ;  /* 0x3f645497ff137424 */ /* 0x000fc400078e00ff */
[----:B------:R0:W-:Y:S01]  /*68870*/  STL.64 [R1+0x2000], R8 ;  /* 0x0020000801007387 */ /* 0x0001e20000100a00 */
[----:B--2---:R-:W-:Y:S01]  /*68880*/  MOV R20, 0x49d95e46 ;  /* 0x49d95e4600147802 */ /* 0x004fe20000000f00 */
[----:B------:R-:W-:Y:S01]  /*68890*/  IMAD.MOV.U32 R21, RZ, RZ, -0x40566e61 ;  /* 0xbfa9919fff157424 */ /* 0x000fe200078e00ff */
[----:B-1----:R-:W-:Y:S01]  /*688a0*/  MOV R4, 0x94a2e4b2 ;  /* 0x94a2e4b200047802 */ /* 0x002fe20000000f00 */
[----:B------:R-:W-:Y:S01]  /*688b0*/  IMAD.MOV.U32 R5, RZ, RZ, -0x405f5e5d ;  /* 0xbfa0a1a3ff057424 */ /* 0x000fe200078e00ff */
[----:B------:R1:W-:Y:S01]  /*688c0*/  STL.64 [R1+0x1d58], R2 ;  /* 0x001d580201007387 */ /* 0x0003e20000100a00 */
[----:B---3--:R-:W-:Y:S01]  /*688d0*/  MOV R6, 0x3853b987 ;  /* 0x3853b98700067802 */ /* 0x008fe20000000f00 */
[----:B------:R-:W-:Y:S02]  /*688e0*/  IMAD.MOV.U32 R7, RZ, RZ, 0x3f8ee504 ;  /* 0x3f8ee504ff077424 */ /* 0x000fe400078e00ff */
[----:B------:R2:W-:Y:S01]  /*688f0*/  STL.64 [R1+0x1fa0], R26 ;  /* 0x001fa01a01007387 */ /* 0x0005e20000100a00 */
[----:B0-----:R-:W-:Y:S01]  /*68900*/  MOV R8, 0xc73a65de ;  /* 0xc73a65de00087802 */ /* 0x001fe20000000f00 */
[----:B------:R-:W-:-:S02]  /*68910*/  IMAD.MOV.U32 R9, RZ, RZ, -0x4074d740 ;  /* 0xbf8b28c0ff097424 */ /* 0x000fc400078e00ff */
[----:B------:R0:W-:Y:S04]  /*68920*/  STL.64 [R1+0x1fb8], R28 ;  /* 0x001fb81c01007387 */ /* 0x0001e80000100a00 */
[----:B------:R3:W-:Y:S01]  /*68930*/  STL.64 [R1+0x1fc8], R30 ;  /* 0x001fc81e01007387 */ /* 0x0007e20000100a00 */
[----:B-1----:R-:W-:Y:S01]  /*68940*/  IMAD.MOV.U32 R2, RZ, RZ, 0x3785de06 ;  /* 0x3785de06ff027424 */ /* 0x002fe200078e00ff */
[----:B------:R-:W-:Y:S02]  /*68950*/  MOV R3, 0x3de2876b ;  /* 0x3de2876b00037802 */ /* 0x000fe40000000f00 */
[----:B------:R1:W-:Y:S01]  /*68960*/  STL.64 [R1+0x1fe0], R22 ;  /* 0x001fe01601007387 */ /* 0x0003e20000100a00 */
[----:B--2---:R-:W-:Y:S01]  /*68970*/  MOV R26, 0xf2b85954 ;  /* 0xf2b85954001a7802 */ /* 0x004fe20000000f00 */
[----:B------:R-:W-:Y:S01]  /*68980*/  IMAD.MOV.U32 R27, RZ, RZ, -0x436d3be4 ;  /* 0xbc92c41cff1b7424 */ /* 0x000fe200078e00ff */
        /* <DEDUP_REMOVED lines=16> */
[----:B------:R-:W-:Y:S01]  /*68a90*/  IMAD.MOV.U32 R5, RZ, RZ, -0x40c14cb1 ;  /* 0xbf3eb34fff057424 */ /* 0x000fe200078e00ff */
[----:B------:R1:W-:Y:S01]  /*68aa0*/  STL.64 [R1+0x1da8], R2 ;  /* 0x001da80201007387 */ /* 0x0003e20000100a00 */
[----:B---3--:R-:W-:Y:S01]  /*68ab0*/  MOV R6, 0x2f459ca1 ;  /* 0x2f459ca100067802 */ /* 0x008fe20000000f00 */
[----:B------:R-:W-:Y:S02]  /*68ac0*/  IMAD.MOV.U32 R7, RZ, RZ, 0x3f1e03ca ;  /* 0x3f1e03caff077424 */ /* 0x000fe400078e00ff */
        /* <DEDUP_REMOVED lines=65> */
[----:B-1----:R-:W1:Y:S01]  /*68ee0*/  MUFU.RCP64H R3, R13 ;  /* 0x0000000d00037308 */ /* 0x002e620000001800 */
[----:B------:R-:W-:Y:S02]  /*68ef0*/  IMAD.MOV.U32 R2, RZ, RZ, 0x1 ;  /* 0x00000001ff027424 */ /* 0x000fe400078e00ff */
[----:B------:R4:W-:Y:S01]  /*68f00*/  STL.64 [R1+0x20d0], R30 ;  /* 0x0020d01e01007387 */ /* 0x0009e20000100a00 */
[----:B--2---:R-:W-:Y:S01]  /*68f10*/  MOV R26, 0x7a744982 ;  /* 0x7a744982001a7802 */ /* 0x004fe20000000f00 */
[----:B------:R-:W-:-:S02]  /*68f20*/  IMAD.MOV.U32 R27, RZ, RZ, 0x3fb72bb4 ;  /* 0x3fb72bb4ff1b7424 */ /* 0x000fc400078e00ff */
[----:B------:R2:W-:Y:S01]  /*68f30*/  STL.64 [R1+0x20d8], R18 ;  /* 0x0020d81201007387 */ /* 0x0005e20000100a00 */
[----:B0-----:R-:W-:Y:S01]  /*68f40*/  MOV R28, 0x3cf8dfb4 ;  /* 0x3cf8dfb4001c7802 */ /* 0x001fe20000000f00 */
[----:B------:R-:W-:Y:S02]  /*68f50*/  IMAD.MOV.U32 R29, RZ, RZ, -0x40483c5f ;  /* 0xbfb7c3a1ff1d7424 */ /* 0x000fe400078e00ff */
[----:B------:R0:W-:Y:S01]  /*68f60*/  STL.64 [R1+0x20e0], R20 ;  /* 0x0020e01401007387 */ /* 0x0001e20000100a00 */
[----:B---3--:R-:W-:Y:S01]  /*68f70*/  MOV R22, 0xfa0aa57b ;  /* 0xfa0aa57b00167802 */ /* 0x008fe20000000f00 */
[----:B------:R-:W-:Y:S02]  /*68f80*/  IMAD.MOV.U32 R23, RZ, RZ, 0x3f8d0bef ;  /* 0x3f8d0befff177424 */ /* 0x000fe400078e00ff */
[----:B------:R3:W-:Y:S01]  /*68f90*/  STL.64 [R1+0x20e8], R4 ;  /* 0x0020e80401007387 */ /* 0x0007e20000100a00 */
[----:B----4-:R-:W-:Y:S01]  /*68fa0*/  MOV R30, 0x69432cef ;  /* 0x69432cef001e7802 */ /* 0x010fe20000000f00 */
[----:B------:R-:W-:Y:S01]  /*68fb0*/  IMAD.MOV.U32 R31, RZ, RZ, -0x4088f985 ;  /* 0xbf77067bff1f7424 */ /* 0x000fe200078e00ff */
[----:B-1----:R-:W1:Y:S01]  /*68fc0*/  DFMA R32, -R12, R2, 1 ;  /* 0x3ff000000c20742b */ /* 0x002e620000000102 */
[----:B------:R4:W-:Y:S01]  /*68fd0*/  STL.64 [R1+0x2100], R6 ;  /* 0x0021000601007387 */ /* 0x0009e20000100a00 */
[----:B--2---:R-:W-:Y:S01]  /*68fe0*/  MOV R18, 0x1cad78b9 ;  /* 0x1cad78b900127802 */ /* 0x004fe20000000f00 */
[----:B------:R-:W-:-:S02]  /*68ff0*/  IMAD.MOV.U32 R19, RZ, RZ, -0x406e5b61 ;  /* 0xbf91a49fff137424 */ /* 0x000fc400078e00ff */
[----:B------:R2:W-:Y:S01]  /*69000*/  STL.64 [R1+0x2108], R8 ;  /* 0x0021080801007387 */ /* 0x0005e20000100a00 */
[----:B0-----:R-:W-:Y:S01]  /*69010*/  MOV R20, 0xb2241202 ;  /* 0xb224120200147802 */ /* 0x001fe20000000f00 */
[----:B------:R-:W-:Y:S01]  /*69020*/  IMAD.MOV.U32 R21, RZ, RZ, -0x41db6b2d ;  /* 0xbe2494d3ff157424 */ /* 0x000fe200078e00ff */
[----:B---3--:R-:W-:Y:S01]  /*69030*/  MOV R4, 0xe25cd11c ;  /* 0xe25cd11c00047802 */ /* 0x008fe20000000f00 */
[----:B------:R-:W-:Y:S01]  /*69040*/  IMAD.MOV.U32 R5, RZ, RZ, 0x3f5a4350 ;  /* 0x3f5a4350ff057424 */ /* 0x000fe200078e00ff */
[----:B------:R0:W-:Y:S01]  /*69050*/  STL.64 [R1+0x2118], R22 ;  /* 0x0021181601007387 */ /* 0x0001e20000100a00 */
[----:B----4-:R-:W-:Y:S01]  /*69060*/  MOV R6, 0x3c40f6a ;  /* 0x03c40f6a00067802 */ /* 0x010fe20000000f00 */
[----:B------:R-:W-:Y:S02]  /*69070*/  IMAD.MOV.U32 R7, RZ, RZ, -0x40acfbc3 ;  /* 0xbf53043dff077424 */ /* 0x000fe400078e00ff */
[----:B------:R3:W-:Y:S01]  /*69080*/  STL.64 [R1+0x2128], R20 ;  /* 0x0021281401007387 */ /* 0x0007e20000100a00 */
[----:B--2---:R-:W-:Y:S01]  /*69090*/  MOV R8, 0xca306bb5 ;  /* 0xca306bb500087802 */ /* 0x004fe20000000f00 */
[----:B------:R-:W-:-:S02]  /*690a0*/  IMAD.MOV.U32 R9, RZ, RZ, -0x40e6e001 ;  /* 0xbf191fffff097424 */ /* 0x000fc400078e00ff */
[----:B------:R2:W-:Y:S04]  /*690b0*/  STL.64 [R1+0x2130], R4 ;  /* 0x0021300401007387 */ /* 0x0005e80000100a00 */
[----:B------:R4:W-:Y:S01]  /*690c0*/  STL.64 [R1+0x2138], R6 ;  /* 0x0021380601007387 */ /* 0x0009e20000100a00 */
[----:B0-----:R-:W-:Y:S01]  /*690d0*/  MOV R22, 0x3b45ff81 ;  /* 0x3b45ff8100167802 */ /* 0x001fe20000000f00 */
[----:B------:R-:W-:Y:S02]  /*690e0*/  IMAD.MOV.U32 R23, RZ, RZ, -0x42bf626f ;  /* 0xbd409d91ff177424 */ /* 0x000fe400078e00ff */
[----:B------:R0:W-:Y:S01]  /*690f0*/  STL.64 [R1+0x2150], R8 ;  /* 0x0021500801007387 */ /* 0x0001e20000100a00 */
[----:B---3--:R-:W-:Y:S01]  /*69100*/  MOV R20, 0x909bc462 ;  /* 0x909bc46200147802 */ /* 0x008fe20000000f00 */
[----:B------:R-:W-:Y:S01]  /*69110*/  IMAD.MOV.U32 R21, RZ, RZ, -0x410a3a9c ;  /* 0xbef5c564ff157424 */ /* 0x000fe200078e00ff */
[----:B--2---:R-:W-:Y:S01]  /*69120*/  MOV R4, 0xfc6f6d3d ;  /* 0xfc6f6d3d00047802 */ /* 0x004fe20000000f00 */
[----:B------:R-:W-:Y:S01]  /*69130*/  IMAD.MOV.U32 R5, RZ, RZ, -0x4139f83b ;  /* 0xbec607c5ff057424 */ /* 0x000fe200078e00ff */
[----:B------:R2:W-:Y:S01]  /*69140*/  STL.64 [R1+0x20f0], R26 ;  /* 0x0020f01a01007387 */ /* 0x0005e20000100a00 */
[----:B----4-:R-:W-:Y:S01]  /*69150*/  MOV R6, 0xba744e1c ;  /* 0xba744e1c00067802 */ /* 0x010fe20000000f00 */
[----:B------:R-:W-:-:S02]  /*69160*/  IMAD.MOV.U32 R7, RZ, RZ, 0x3eab1a24 ;  /* 0x3eab1a24ff077424 */ /* 0x000fc400078e00ff */
[----:B------:R3:W-:Y:S01]  /*69170*/  STL.64 [R1+0x2160], R20 ;  /* 0x0021601401007387 */ /* 0x0007e20000100a00 */
[----:B0-----:R-:W-:Y:S01]  /*69180*/  MOV R8, 0xf5f87fc0 ;  /* 0xf5f87fc000087802 */ /* 0x001fe20000000f00 */
[----:B------:R-:W-:Y:S02]  /*69190*/  IMAD.MOV.U32 R9, RZ, RZ, 0x3cc5a9a2 ;  /* 0x3cc5a9a2ff097424 */ /* 0x000fe400078e00ff */
[----:B------:R0:W-:Y:S04]  /*691a0*/  STL.64 [R1+0x2178], R4 ;  /* 0x0021780401007387 */ /* 0x0001e80000100a00 */
[----:B------:R4:W-:Y:S01]  /*691b0*/  STL.64 [R1+0x2180], R6 ;  /* 0x0021800601007387 */ /* 0x0009e20000100a00 */
[----:B--2---:R-:W-:Y:S01]  /*691c0*/  MOV R26, 0xc4df7f1 ;  /* 0x0c4df7f1001a7802 */ /* 0x004fe20000000f00 */
[----:B------:R-:W-:-:S02]  /*691d0*/  IMAD.MOV.U32 R27, RZ, RZ, 0x3f3adee2 ;  /* 0x3f3adee2ff1b7424 */ /* 0x000fc400078e00ff */
[----:B------:R2:W-:Y:S01]  /*691e0*/  STL.64 [R1+0x2188], R8 ;  /* 0x0021880801007387 */ /* 0x0005e20000100a00 */
[----:B---3--:R-:W-:Y:S01]  /*691f0*/  MOV R20, 0xb67ecf48 ;  /* 0xb67ecf4800147802 */ /* 0x008fe20000000f00 */
[----:B------:R-:W-:Y:S01]  /*69200*/  IMAD.MOV.U32 R21, RZ, RZ, 0x3fd75748 ;  /* 0x3fd75748ff157424 */ /* 0x000fe200078e00ff */
[----:B0-----:R-:W-:Y:S01]  /*69210*/  MOV R4, 0x20e7ea15 ;  /* 0x20e7ea1500047802 */ /* 0x001fe20000000f00 */
[----:B------:R-:W-:Y:S01]  /*69220*/  IMAD.MOV.U32 R5, RZ, RZ, -0x4022480f ;  /* 0xbfddb7f1ff057424 */ /* 0x000fe200078e00ff */
[----:B------:R0:W-:Y:S01]  /*69230*/  STL.64 [R1+0x20f8], R28 ;  /* 0x0020f81c01007387 */ /* 0x0001e20000100a00 */
[----:B----4-:R-:W-:Y:S01]  /*69240*/  MOV R6, 0x23c48dc0 ;  /* 0x23c48dc000067802 */ /* 0x010fe20000000f00 */
[----:B------:R-:W-:Y:S02]  /*69250*/  IMAD.MOV.U32 R7, RZ, RZ, -0x403e5b26 ;  /* 0xbfc1a4daff077424 */ /* 0x000fe400078e00ff */
[----:B------:R3:W-:Y:S01]  /*69260*/  STL.64 [R1+0x2120], R30 ;  /* 0x0021201e01007387 */ /* 0x0007e20000100a00 */
[----:B--2---:R-:W-:Y:S01]  /*69270*/  MOV R8, 0x4744ccfb ;  /* 0x4744ccfb00087802 */ /* 0x004fe20000000f00 */
[----:B------:R-:W-:-:S02]  /*69280*/  IMAD.MOV.U32 R9, RZ, RZ, 0x3fc056ba ;  /* 0x3fc056baff097424 */ /* 0x000fc400078e00ff */
[----:B------:R2:W-:Y:S04]  /*69290*/  STL.64 [R1+0x2168], R22 ;  /* 0x0021681601007387 */ /* 0x0005e80000100a00 */
[----:B-1----:R-:W1:Y:S01]  /*692a0*/  DFMA R32, R32, R32, R32 ;  /* 0x000000202020722b */ /* 0x002e620000000020 */
[----:B0-----:R-:W-:Y:S01]  /*692b0*/  MOV R28, 0x6a382e07 ;  /* 0x6a382e07001c7802 */ /* 0x001fe20000000f00 */
[----:B------:R-:W-:Y:S01]  /*692c0*/  IMAD.MOV.U32 R29, RZ, RZ, 0x3db43183 ;  /* 0x3db43183ff1d7424 */ /* 0x000fe200078e00ff */
[----:B------:R0:W-:Y:S01]  /*692d0*/  STL.64 [R1+0x21a8], R20 ;  /* 0x0021a81401007387 */ /* 0x0001e20000100a00 */
[----:B---3--:R-:W-:Y:S01]  /*692e0*/  MOV R30, 0x539275a7 ;  /* 0x539275a7001e7802 */ /* 0x008fe20000000f00 */
[----:B------:R-:W-:Y:S02]  /*692f0*/  IMAD.MOV.U32 R31, RZ, RZ, 0x3ed1abde ;  /* 0x3ed1abdeff1f7424 */ /* 0x000fe400078e00ff */
[----:B------:R3:W-:Y:S01]  /*69300*/  STL.64 [R1+0x21b0], R4 ;  /* 0x0021b00401007387 */ /* 0x0007e20000100a00 */
[----:B--2---:R-:W-:Y:S01]  /*69310*/  MOV R22, 0xca6272d6 ;  /* 0xca6272d600167802 */ /* 0x004fe20000000f00 */
[----:B------:R-:W-:-:S02]  /*69320*/  IMAD.MOV.U32 R23, RZ, RZ, 0x3fd10cd9 ;  /* 0x3fd10cd9ff177424 */ /* 0x000fc400078e00ff */
[----:B------:R2:W-:Y:S04]  /*69330*/  STL.64 [R1+0x21c8], R6 ;  /* 0x0021c80601007387 */ /* 0x0005e80000100a00 */
[----:B------:R4:W-:Y:S01]  /*69340*/  STL.64 [R1+0x21d0], R8 ;  /* 0x0021d00801007387 */ /* 0x0009e20000100a00 */
[----:B0-----:R-:W-:Y:S01]  /*69350*/  MOV R20, 0x4f7ffc6f ;  /* 0x4f7ffc6f00147802 */ /* 0x001fe20000000f00 */
[----:B------:R-:W-:Y:S02]  /*69360*/  IMAD.MOV.U32 R21, RZ, RZ, -0x4071191d ;  /* 0xbf8ee6e3ff157424 */ /* 0x000fe400078e00ff */
[----:B------:R0:W-:Y:S01]  /*69370*/  STL.64 [R1+0x2140], R26 ;  /* 0x0021401a01007387 */ /* 0x0001e20000100a00 */
[----:B---3--:R-:W-:Y:S01]  /*69380*/  MOV R4, 0x4c284396 ;  /* 0x4c28439600047802 */ /* 0x008fe20000000f00 */
[----:B------:R-:W-:Y:S01]  /*69390*/  IMAD.MOV.U32 R5, RZ, RZ, 0x3f778305 ;  /* 0x3f778305ff057424 */ /* 0x000fe200078e00ff */
[----:B--2---:R-:W-:Y:S01]  /*693a0*/  MOV R6, 0xf86c0936 ;  /* 0xf86c093600067802 */ /* 0x004fe20000000f00 */
[----:B------:R-:W-:Y:S01]  /*693b0*/  IMAD.MOV.U32 R7, RZ, RZ, 0x3e123fc5 ;  /* 0x3e123fc5ff077424 */ /* 0x000fe200078e00ff */
[----:B------:R2:W-:Y:S01]  /*693c0*/  STL.64 [R1+0x2148], R28 ;  /* 0x0021481c01007387 */ /* 0x0005e20000100a00 */
[----:B----4-:R-:W-:Y:S01]  /*693d0*/  MOV R8, 0x172c9899 ;  /* 0x172c989900087802 */ /* 0x010fe20000000f00 */
[----:B------:R-:W-:-:S02]  /*693e0*/  IMAD.MOV.U32 R9, RZ, RZ, -0x40c781ef ;  /* 0xbf387e11ff097424 */ /* 0x000fc400078e00ff */
[----:B------:R3:W-:Y:S01]  /*693f0*/  STL.64 [R1+0x2170], R30 ;  /* 0x0021701e01007387 */ /* 0x0007e20000100a00 */
[----:B0-----:R-:W-:Y:S01]  /*69400*/  MOV R26, 0x66be9669 ;  /* 0x66be9669001a7802 */ /* 0x001fe20000000f00 */
[----:B------:R-:W-:Y:S02]  /*69410*/  IMAD.MOV.U32 R27, RZ, RZ, -0x417c3ae7 ;  /* 0xbe83c519ff1b7424 */ /* 0x000fe400078e00ff */
[----:B------:R0:W-:Y:S01]  /*69420*/  STL.64 [R1+0x21b8], R22 ;  /* 0x0021b81601007387 */ /* 0x0001e20000100a00 */
[----:B--2---:R-:W-:Y:S01]  /*69430*/  MOV R28, 0xc43300a2 ;  /* 0xc43300a2001c7802 */ /* 0x004fe20000000f00 */
[----:B------:R-:W-:Y:S02]  /*69440*/  IMAD.MOV.U32 R29, RZ, RZ, -0x40366831 ;  /* 0xbfc997cfff1d7424 */ /* 0x000fe400078e00ff */
[----:B------:R2:W-:Y:S01]  /*69450*/  STL.64 [R1+0x21f0], R20 ;  /* 0x0021f01401007387 */ /* 0x0005e20000100a00 */
[----:B---3--:R-:W-:Y:S01]  /*69460*/  MOV R30, 0xea4a1955 ;  /* 0xea4a1955001e7802 */ /* 0x008fe20000000f00 */
[----:B------:R-:W-:-:S02]  /*69470*/  IMAD.MOV.U32 R31, RZ, RZ, 0x3f01d889 ;  /* 0x3f01d889ff1f7424 */ /* 0x000fc400078e00ff */
[----:B------:R3:W-:Y:S01]  /*69480*/  STL.64 [R1+0x21f8], R4 ;  /* 0x0021f80401007387 */ /* 0x0007e20000100a00 */
[----:B0-----:R-:W-:Y:S01]  /*69490*/  MOV R22, 0xf755a2c9 ;  /* 0xf755a2c900167802 */ /* 0x001fe20000000f00 */
[----:B------:R-:W-:Y:S02]  /*694a0*/  IMAD.MOV.U32 R23, RZ, RZ, -0x40a6e001 ;  /* 0xbf591fffff177424 */ /* 0x000fe400078e00ff */
        /* <DEDUP_REMOVED lines=9> */
[----:B------:R0:W-:Y:S07]  /*69540*/  STL.64 [R1+0x2198], R28 ;  /* 0x0021981c01007387 */ /* 0x0001ee0000100a00 */
[----:B-1----:R1:W3:Y:S01]  /*69550*/  DFMA R2, R2, R32, R2 ;  /* 0x000000200202722b */ /* 0x0022e20000000002 */
[----:B----4-:R-:W-:Y:S01]  /*69560*/  MOV R8, 0xd57a6a06 ;  /* 0xd57a6a0600087802 */ /* 0x010fe20000000f00 */
[----:B------:R-:W-:Y:S01]  /*69570*/  IMAD.MOV.U32 R9, RZ, RZ, 0x3ec257a6 ;  /* 0x3ec257a6ff097424 */ /* 0x000fe200078e00ff */
[----:B------:R4:W-:Y:S01]  /*69580*/  STL.64 [R1+0x21c0], R30 ;  /* 0x0021c01e01007387 */ /* 0x0009e20000100a00 */
[----:B-1----:R-:W-:Y:S01]  /*69590*/  MOV R32, 0x30da5a0 ;  /* 0x030da5a000207802 */ /* 0x002fe20000000f00 */
[----:B--2---:R-:W-:Y:S01]  /*695a0*/  IMAD.MOV.U32 R27, RZ, RZ, -0x41787839 ;  /* 0xbe8787c7ff1b7424 */ /* 0x004fe200078e00ff */
[----:B------:R-:W-:Y:S01]  /*695b0*/  MOV R26, 0xd3bab1e9 ;  /* 0xd3bab1e9001a7802 */ /* 0x000fe20000000f00 */
[----:B------:R1:W-:Y:S01]  /*695c0*/  STL.64 [R1+0x2208], R22 ;  /* 0x0022081601007387 */ /* 0x0003e20000100a00 */
[----:B------:R-:W-:Y:S01]  /*695d0*/  IMAD.MOV.U32 R33, RZ, RZ, -0x400fed45 ;  /* 0xbff012bbff217424 */ /* 0x000fe200078e00ff */
[----:B0-----:R-:W-:Y:S01]  /*695e0*/  MOV R28, 0xcaac87da ;  /* 0xcaac87da001c7802 */ /* 0x001fe20000000f00 */
[----:B------:R-:W-:Y:S01]  /*695f0*/  IMAD.MOV.U32 R29, RZ, RZ, 0x3f93b27e ;  /* 0x3f93b27eff1d7424 */ /* 0x000fe200078e00ff */
[----:B------:R0:W-:Y:S01]  /*69600*/  STL.64 [R1+0x2228], R20 ;  /* 0x0022281401007387 */ /* 0x0001e20000100a00 */
[----:B----4-:R-:W-:Y:S01]  /*69610*/  MOV R30, 0xb54bf1cd ;  /* 0xb54bf1cd001e7802 */ /* 0x010fe20000000f00 */
[----:B------:R-:W-:-:S02]  /*69620*/  IMAD.MOV.U32 R31, RZ, RZ, 0x3f51b9f3 ;  /* 0x3f51b9f3ff1f7424 */ /* 0x000fc400078e00ff */
        /* <DEDUP_REMOVED lines=13> */
[----:B----4-:R-:W-:Y:S01]  /*69700*/  MOV R8, 0x881c041d ;  /* 0x881c041d00087802 */ /* 0x010fe20000000f00 */
[----:B------:R-:W-:Y:S02]  /*69710*/  IMAD.MOV.U32 R9, RZ, RZ, -0x4144f9ed ;  /* 0xbebb0613ff097424 */ /* 0x000fe400078e00ff */
[----:B------:R2:W-:Y:S01]  /*69720*/  STL.64 [R1+0x2110], R18 ;  /* 0x0021101201007387 */ /* 0x0005e20000100a00 */
[----:B0-----:R-:W-:Y:S01]  /*69730*/  MOV R26, 0xdb7ebcae ;  /* 0xdb7ebcae001a7802 */ /* 0x001fe20000000f00 */
[----:B------:R-:W-:-:S02]  /*69740*/  IMAD.MOV.U32 R27, RZ, RZ, -0x40f315cd ;  /* 0xbf0cea33ff1b7424 */ /* 0x000fc400078e00ff */
[----:B------:R0:W-:Y:S01]  /*69750*/  STL.64 [R1+0x2210], R30 ;  /* 0x0022101e01007387 */ /* 0x0001e20000100a00 */
[----:B-1----:R-:W-:Y:S01]  /*69760*/  MOV R28, 0x3f1f53aa ;  /* 0x3f1f53aa001c7802 */ /* 0x002fe20000000f00 */
[----:B------:R-:W-:Y:S02]  /*69770*/  IMAD.MOV.U32 R29, RZ, RZ, 0x3ef2a1f9 ;  /* 0x3ef2a1f9ff1d7424 */ /* 0x000fe400078e00ff */
[----:B------:R1:W-:Y:S01]  /*69780*/  STL.64 [R1+0x2258], R22 ;  /* 0x0022581601007387 */ /* 0x0003e20000100a00 */
[----:B--2---:R-:W-:Y:S01]  /*69790*/  MOV R18, 0x7c4544c3 ;  /* 0x7c4544c300127802 */ /* 0x004fe20000000f00 */
[----:B------:R-:W-:Y:S02]  /*697a0*/  IMAD.MOV.U32 R19, RZ, RZ, 0x3f10af03 ;  /* 0x3f10af03ff137424 */ /* 0x000fe400078e00ff */
[----:B------:R2:W-:Y:S01]  /*697b0*/  STL.64 [R1+0x2270], R20 ;  /* 0x0022701401007387 */ /* 0x0005e20000100a00 */
[----:B0-----:R-:W-:Y:S01]  /*697c0*/  MOV R30, 0xba1d9e04 ;  /* 0xba1d9e04001e7802 */ /* 0x001fe20000000f00 */
[----:B------:R-:W-:-:S02]  /*697d0*/  IMAD.MOV.U32 R31, RZ, RZ, 0x3fe72e2b ;  /* 0x3fe72e2bff1f7424 */ /* 0x000fc400078e00ff */
[----:B------:R0:W-:Y:S04]  /*697e0*/  STL.64 [R1+0x2278], R4 ;  /* 0x0022780401007387 */ /* 0x0001e80000100a00 */
[----:B------:R4:W-:Y:S01]  /*697f0*/  STL.64 [R1+0x2290], R6 ;  /* 0x0022900601007387 */ /* 0x0009e20000100a00 */
[----:B-1----:R-:W-:Y:S01]  /*69800*/  MOV R22, 0x2bd4a5fe ;  /* 0x2bd4a5fe00167802 */ /* 0x002fe20000000f00 */
[----:B------:R-:W-:-:S06]  /*69810*/  IMAD.MOV.U32 R23, RZ, RZ, -0x403ac144 ;  /* 0xbfc53ebcff177424 */ /* 0x000fcc00078e00ff */
[----:B---3--:R-:W1:Y:S01]  /*69820*/  DFMA R34, -R12, R2, 1 ;  /* 0x3ff000000c22742b */ /* 0x008e620000000102 */
[----:B------:R3:W-:Y:S01]  /*69830*/  STL.64 [R1+0x2298], R8 ;  /* 0x0022980801007387 */ /* 0x0007e20000100a00 */
[----:B--2---:R-:W-:Y:S01]  /*69840*/  MOV R20, 0x5f42d73e ;  /* 0x5f42d73e00147802 */ /* 0x004fe20000000f00 */
[----:B------:R-:W-:Y:S02]  /*69850*/  IMAD.MOV.U32 R21, RZ, RZ, 0x3e4ddf27 ;  /* 0x3e4ddf27ff157424 */ /* 0x000fe400078e00ff */
[----:B------:R2:W-:Y:S01]  /*69860*/  STL.64 [R1+0x2230], R26 ;  /* 0x0022301a01007387 */ /* 0x0005e20000100a00 */
[----:B0-----:R-:W-:Y:S01]  /*69870*/  MOV R4, 0xf5c36b90 ;  /* 0xf5c36b9000047802 */ /* 0x001fe20000000f00 */
[----:B------:R-:W-:Y:S01]  /*69880*/  IMAD.MOV.U32 R5, RZ, RZ, -0x406a0401 ;  /* 0xbf95fbffff057424 */ /* 0x000fe200078e00ff */
[----:B----4-:R-:W-:Y:S01]  /*69890*/  MOV R6, 0x78d507d5 ;  /* 0x78d507d500067802 */ /* 0x010fe20000000f00 */
[----:B------:R-:W-:Y:S01]  /*698a0*/  IMAD.MOV.U32 R7, RZ, RZ, 0x3f909e54 ;  /* 0x3f909e54ff077424 */ /* 0x000fe200078e00ff */
[----:B------:R0:W-:Y:S01]  /*698b0*/  STL.64 [R1+0x2238], R28 ;  /* 0x0022381c01007387 */ /* 0x0001e20000100a00 */
[----:B---3--:R-:W-:Y:S01]  /*698c0*/  MOV R8, 0xa9bf8951 ;  /* 0xa9bf895100087802 */ /* 0x008fe20000000f00 */
[----:B------:R-:W-:-:S02]  /*698d0*/  IMAD.MOV.U32 R9, RZ, RZ, 0x3f58d9b0 ;  /* 0x3f58d9b0ff097424 */ /* 0x000fc400078e00ff */
[----:B------:R3:W-:Y:S01]  /*698e0*/  STL.64 [R1+0x2158], R18 ;  /* 0x0021581201007387 */ /* 0x0007e20000100a00 */
[----:B--2---:R-:W-:Y:S01]  /*698f0*/  MOV R26, 0x127046e4 ;  /* 0x127046e4001a7802 */ /* 0x004fe20000000f00 */
[----:B------:R-:W-:Y:S02]  /*69900*/  IMAD.MOV.U32 R27, RZ, RZ, -0x401588c4 ;  /* 0xbfea773cff1b7424 */ /* 0x000fe400078e00ff */
[----:B------:R2:W-:Y:S01]  /*69910*/  STL.64 [R1+0x2260], R30 ;  /* 0x0022601e01007387 */ /* 0x0005e20000100a00 */
[----:B0-----:R-:W-:Y:S01]  /*69920*/  MOV R28, 0x57cf058f ;  /* 0x57cf058f001c7802 */ /* 0x001fe20000000f00 */
[----:B------:R-:W-:Y:S02]  /*69930*/  IMAD.MOV.U32 R29, RZ, RZ, 0x3fec97c0 ;  /* 0x3fec97c0ff1d7424 */ /* 0x000fe400078e00ff */
[----:B------:R0:W-:Y:S01]  /*69940*/  STL.64 [R1+0x22a8], R22 ;  /* 0x0022a81601007387 */ /* 0x0001e20000100a00 */
[----:B---3--:R-:W-:Y:S01]  /*69950*/  MOV R18, 0x48e4f389 ;  /* 0x48e4f38900127802 */ /* 0x008fe20000000f00 */
[----:B------:R-:W-:-:S02]  /*69960*/  IMAD.MOV.U32 R19, RZ, RZ, -0x40712a43 ;  /* 0xbf8ed5bdff137424 */ /* 0x000fc400078e00ff */
[----:B------:R3:W-:Y:S01]  /*69970*/  STL.64 [R1+0x22b8], R20 ;  /* 0x0022b81401007387 */ /* 0x0007e20000100a00 */
[----:B--2---:R-:W-:Y:S01]  /*69980*/  MOV R30, 0xedb1b5e9 ;  /* 0xedb1b5e9001e7802 */ /* 0x004fe20000000f00 */
[----:B------:R-:W-:Y:S02]  /*69990*/  IMAD.MOV.U32 R31, RZ, RZ, 0x3fb1a243 ;  /* 0x3fb1a243ff1f7424 */ /* 0x000fe400078e00ff */
[----:B------:R2:W-:Y:S04]  /*699a0*/  STL.64 [R1+0x22c0], R4 ;  /* 0x0022c00401007387 */ /* 0x0005e80000100a00 */
[----:B------:R4:W-:Y:S01]  /*699b0*/  STL.64 [R1+0x22c8], R6 ;  /* 0x0022c80601007387 */ /* 0x0009e20000100a00 */
[----:B0-----:R-:W-:Y:S01]  /*699c0*/  MOV R22, 0x664ed58b ;  /* 0x664ed58b00167802 */ /* 0x001fe20000000f00 */
[----:B------:R-:W-:-:S02]  /*699d0*/  IMAD.MOV.U32 R23, RZ, RZ, 0x3d6cbf45 ;  /* 0x3d6cbf45ff177424 */ /* 0x000fc400078e00ff */
[----:B------:R0:W-:Y:S01]  /*699e0*/  STL.64 [R1+0x22e0], R8 ;  /* 0x0022e00801007387 */ /* 0x0001e20000100a00 */
[----:B---3--:R-:W-:Y:S01]  /*699f0*/  MOV R20, 0x8ed1da06 ;  /* 0x8ed1da0600147802 */ /* 0x008fe20000000f00 */
[----:B------:R-:W-:Y:S02]  /*69a00*/  IMAD.MOV.U32 R21, RZ, RZ, 0x3f374a77 ;  /* 0x3f374a77ff157424 */ /* 0x000fe400078e00ff */
[----:B------:R3:W-:Y:S01]  /*69a10*/  STL.64 [R1+0x2280], R26 ;  /* 0x0022801a01007387 */ /* 0x0007e20000100a00 */
[----:B--2---:R-:W-:Y:S01]  /*69a20*/  MOV R4, 0xd2db3feb ;  /* 0xd2db3feb00047802 */ /* 0x004fe20000000f00 */
[----:B------:R-:W-:Y:S01]  /*69a30*/  IMAD.MOV.U32 R5, RZ, RZ, 0x3f0a5dff ;  /* 0x3f0a5dffff057424 */ /* 0x000fe200078e00ff */
[----:B----4-:R-:W-:Y:S01]  /*69a40*/  MOV R6, 0x92a04737 ;  /* 0x92a0473700067802 */ /* 0x010fe20000000f00 */
[----:B------:R-:W-:Y:S01]  /*69a50*/  IMAD.MOV.U32 R7, RZ, RZ, -0x410f2f9e ;  /* 0xbef0d062ff077424 */ /* 0x000fe200078e00ff */
[----:B------:R2:W-:Y:S01]  /*69a60*/  STL.64 [R1+0x2288], R28 ;  /* 0x0022881c01007387 */ /* 0x0005e20000100a00 */
[----:B0-----:R-:W-:Y:S01]  /*69a70*/  MOV R8, 0xe70f541b ;  /* 0xe70f541b00087802 */ /* 0x001fe20000000f00 */
[----:B------:R-:W-:-:S02]  /*69a80*/  IMAD.MOV.U32 R9, RZ, RZ, 0x3d0c1417 ;  /* 0x3d0c1417ff097424 */ /* 0x000fc400078e00ff */
[----:B------:R0:W-:Y:S01]  /*69a90*/  STL.64 [R1+0x21a0], R18 ;  /* 0x0021a01201007387 */ /* 0x0001e20000100a00 */
[----:B---3--:R-:W-:Y:S01]  /*69aa0*/  MOV R26, 0x163a4d10 ;  /* 0x163a4d10001a7802 */ /* 0x008fe20000000f00 */
[----:B------:R-:W-:Y:S02]  /*69ab0*/  IMAD.MOV.U32 R27, RZ, RZ, -0x408781ef ;  /* 0xbf787e11ff1b7424 */ /* 0x000fe400078e00ff */
[----:B------:R3:W-:Y:S01]  /*69ac0*/  STL.64 [R1+0x22b0], R30 ;  /* 0x0022b01e01007387 */ /* 0x0007e20000100a00 */
[----:B--2---:R-:W-:Y:S01]  /*69ad0*/  MOV R28, 0xaae91936 ;  /* 0xaae91936001c7802 */ /* 0x004fe20000000f00 */
[----:B------:R-:W-:Y:S02]  /*69ae0*/  IMAD.MOV.U32 R29, RZ, RZ, -0x4220f927 ;  /* 0xbddf06d9ff1d7424 */ /* 0x000fe400078e00ff */
[----:B------:R2:W-:Y:S05]  /*69af0*/  STL.64 [R1+0x22f0], R20 ;  /* 0x0022f01401007387 */ /* 0x0005ea0000100a00 */
[----:B-1----:R1:W4:Y:S01]  /*69b00*/  DFMA R2, R2, R34, R2 ;  /* 0x000000220202722b */ /* 0x0023220000000002 */
[----:B0-----:R-:W-:Y:S01]  /*69b10*/  MOV R18, 0x182c4e01 ;  /* 0x182c4e0100127802 */ /* 0x001fe20000000f00 */
[----:B------:R-:W-:Y:S01]  /*69b20*/  IMAD.MOV.U32 R19, RZ, RZ, -0x405337f1 ;  /* 0xbfacc80fff137424 */ /* 0x000fe200078e00ff */
[----:B------:R0:W-:Y:S01]  /*69b30*/  STL.64 [R1+0x22f8], R22 ;  /* 0x0022f81601007387 */ /* 0x0001e20000100a00 */
[----:B-1----:R-:W-:Y:S01]  /*69b40*/  MOV R34, 0x8f94aa2a ;  /* 0x8f94aa2a00227802 */ /* 0x002fe20000000f00 */
[----:B---3--:R-:W-:Y:S01]  /*69b50*/  IMAD.MOV.U32 R31, RZ, RZ, -0x40eb9cbe ;  /* 0xbf146342ff1f7424 */ /* 0x008fe200078e00ff */
[----:B------:R-:W-:Y:S01]  /*69b60*/  MOV R30, 0x326dba30 ;  /* 0x326dba30001e7802 */ /* 0x000fe20000000f00 */
[----:B------:R1:W-:Y:S01]  /*69b70*/  STL.64 [R1+0x2308], R4 ;  /* 0x0023080401007387 */ /* 0x0003e20000100a00 */
[----:B------:R-:W-:-:S03]  /*69b80*/  IMAD.MOV.U32 R35, RZ, RZ, 0x409e93fe ;  /* 0x409e93feff237424 */ /* 0x000fc600078e00ff */
        /* <DEDUP_REMOVED lines=8> */
[----:B------:R-:W-:Y:S01]  /*69c10*/  IMAD.MOV.U32 R5, RZ, RZ, 0x4011e07e ;  /* 0x4011e07eff057424 */ /* 0x000fe200078e00ff */
[----:B---3--:R-:W-:Y:S01]  /*69c20*/  MOV R6, 0x741b2958 ;  /* 0x741b295800067802 */ /* 0x008fe20000000f00 */
        /* <DEDUP_REMOVED lines=8> */
[----:B-1----:R-:W-:Y:S01]  /*69cb0*/  MOV R28, 0x101bb71a ;  /* 0x101bb71a001c7802 */ /* 0x002fe20000000f00 */
[----:B------:R-:W-:Y:S02]  /*69cc0*/  IMAD.MOV.U32 R29, RZ, RZ, 0x3ffaab9a ;  /* 0x3ffaab9aff1d7424 */ /* 0x000fe400078e00ff */
[----:B------:R1:W-:Y:S01]  /*69cd0*/  STL.64 [R1+0x2338], R20 ;  /* 0x0023381401007387 */ /* 0x0003e20000100a00 */
[----:B--2---:R-:W-:Y:S01]  /*69ce0*/  MOV R18, 0x9ec22641 ;  /* 0x9ec2264100127802 */ /* 0x004fe20000000f00 */
[----:B------:R-:W-:-:S02]  /*69cf0*/  IMAD.MOV.U32 R19, RZ, RZ, -0x4262e5d2 ;  /* 0xbd9d1a2eff137424 */ /* 0x000fc400078e00ff */
        /* <DEDUP_REMOVED lines=12> */
[----:B------:R-:W-:Y:S01]  /*69dc0*/  IMAD.MOV.U32 R23, RZ, RZ, 0x3f98d9b0 ;  /* 0x3f98d9b0ff177424 */ /* 0x000fe200078e00ff */
[----:B---3--:R-:W-:Y:S01]  /*69dd0*/  MOV R6, 0x8b9466e1 ;  /* 0x8b9466e100067802 */ /* 0x008fe20000000f00 */
[----:B------:R-:W-:Y:S01]  /*69de0*/  IMAD.MOV.U32 R7, RZ, RZ, -0x41bf4448 ;  /* 0xbe40bbb8ff077424 */ /* 0x000fe200078e00ff */
[----:B------:R0:W-:Y:S01]  /*69df0*/  STL.64 [R1+0x2328], R28 ;  /* 0x0023281c01007387 */ /* 0x0001e20000100a00 */
[----:B-1----:R-:W-:Y:S01]  /*69e00*/  MOV R8, 0x7b186dc8 ;  /* 0x7b186dc800087802 */ /* 0x002fe20000000f00 */
[----:B------:R-:W-:-:S02]  /*69e10*/  IMAD.MOV.U32 R9, RZ, RZ, 0x3f7a33c6 ;  /* 0x3f7a33c6ff097424 */ /* 0x000fc400078e00ff */
        /* <DEDUP_REMOVED lines=21> */
[----:B------:R-:W-:Y:S01]  /*69f70*/  IMAD.MOV.U32 R7, RZ, RZ, 0x3f13bc59 ;  /* 0x3f13bc59ff077424 */ /* 0x000fe200078e00ff */
[----:B---3--:R-:W-:Y:S01]  /*69f80*/  MOV R22, 0x428cf51e ;  /* 0x428cf51e00167802 */ /* 0x008fe20000000f00 */
        /* <DEDUP_REMOVED lines=9> */
[----:B------:R-:W-:Y:S02]  /*6a020*/  IMAD.MOV.U32 R29, RZ, RZ, -0x40c8e179 ;  /* 0xbf371e87ff1d7424 */ /* 0x000fe400078e00ff */
[----:B------:R2:W-:Y:S01]  /*6a030*/  STL.64 [R1+0x23b8], R20 ;  /* 0x0023b81401007387 */ /* 0x0005e20000100a00 */
[----:B0-----:R-:W-:Y:S01]  /*6a040*/  MOV R18, 0x41653f05 ;  /* 0x41653f0500127802 */ /* 0x001fe20000000f00 */
[----:B------:R-:W-:-:S02]  /*6a050*/  IMAD.MOV.U32 R19, RZ, RZ, 0x3fc89f1e ;  /* 0x3fc89f1eff137424 */ /* 0x000fc400078e00ff */
[----:B------:R0:W-:Y:S01]  /*6a060*/  STL.64 [R1+0x23d0], R4 ;  /* 0x0023d00401007387 */ /* 0x0001e20000100a00 */
[----:B-1----:R-:W-:Y:S01]  /*6a070*/  MOV R30, 0x8aaafd02 ;  /* 0x8aaafd02001e7802 */ /* 0x002fe20000000f00 */
[----:B------:R-:W-:Y:S02]  /*6a080*/  IMAD.MOV.U32 R31, RZ, RZ, -0x3fe58652 ;  /* 0xc01a79aeff1f7424 */ /* 0x000fe400078e00ff */
[----:B------:R1:W-:Y:S04]  /*6a090*/  STL.64 [R1+0x23d8], R6 ;  /* 0x0023d80601007387 */ /* 0x0003e80000100a00 */
[----:B------:R3:W-:Y:S01]  /*6a0a0*/  STL.64 [R1+0x23e0], R8 ;  /* 0x0023e00801007387 */ /* 0x0007e20000100a00 */
[----:B--2---:R-:W-:Y:S01]  /*6a0b0*/  MOV R20, 0xc342f48f ;  /* 0xc342f48f00147802 */ /* 0x004fe20000000f00 */
[----:B------:R-:W-:-:S02]  /*6a0c0*/  IMAD.MOV.U32 R21, RZ, RZ, -0x3fda6bdb ;  /* 0xc0259425ff157424 */ /* 0x000fc400078e00ff */
        /* <DEDUP_REMOVED lines=16> */
[----:B------:R-:W-:Y:S02]  /*6a1d0*/  IMAD.MOV.U32 R29, RZ, RZ, -0x3fdb163f ;  /* 0xc024e9c1ff1d7424 */ /* 0x000fe400078e00ff */
[----:B------:R1:W-:Y:S01]  /*6a1e0*/  STL.64 [R1+0x2400], R20 ;  /* 0x0024001401007387 */ /* 0x0003e20000100a00 */
[----:B--2---:R-:W-:Y:S01]  /*6a1f0*/  MOV R18, 0xca39706b ;  /* 0xca39706b00127802 */ /* 0x004fe20000000f00 */
[----:B------:R-:W-:-:S02]  /*6a200*/  IMAD.MOV.U32 R19, RZ, RZ, -0x40aed4f2 ;  /* 0xbf512b0eff137424 */ /* 0x000fc400078e00ff */
[----:B------:R2:W-:Y:S01]  /*6a210*/  STL.64 [R1+0x2408], R4 ;  /* 0x0024080401007387 */ /* 0x0005e20000100a00 */
[----:B0-----:R-:W-:Y:S01]  /*6a220*/  MOV R30, 0x5fcc2f2f ;  /* 0x5fcc2f2f001e7802 */ /* 0x001fe20000000f00 */
[----:B------:R-:W-:Y:S02]  /*6a230*/  IMAD.MOV.U32 R31, RZ, RZ, 0x400290e2 ;  /* 0x400290e2ff1f7424 */ /* 0x000fe400078e00ff */
[----:B------:R0:W-:Y:S04]  /*6a240*/  STL.64 [R1+0x2420], R6 ;  /* 0x0024200601007387 */ /* 0x0001e80000100a00 */
        /* <DEDUP_REMOVED lines=8> */
[----:B------:R-:W-:Y:S01]  /*6a2d0*/  IMAD.MOV.U32 R7, RZ, RZ, -0x4063546b ;  /* 0xbf9cab95ff077424 */ /* 0x000fe200078e00ff */
[----:B---3--:R-:W-:Y:S01]  /*6a2e0*/  MOV R8, 0xdcd22bf3 ;  /* 0xdcd22bf300087802 */ /* 0x008fe20000000f00 */
        /* <DEDUP_REMOVED lines=8> */
[----:B0-----:R-:W-:Y:S01]  /*6a370*/  MOV R28, 0xb6c4bf11 ;  /* 0xb6c4bf11001c7802 */ /* 0x001fe20000000f00 */
[----:B------:R-:W-:Y:S02]  /*6a380*/  IMAD.MOV.U32 R29, RZ, RZ, 0x3e0cf9b8 ;  /* 0x3e0cf9b8ff1d7424 */ /* 0x000fe400078e00ff */
[----:B------:R0:W-:Y:S01]  /*6a390*/  STL.64 [R1+0x2440], R32 ;  /* 0x0024402001007387 */ /* 0x0001e20000100a00 */
[----:B-1----:R-:W-:Y:S01]  /*6a3a0*/  MOV R18, 0xe771b94 ;  /* 0x0e771b9400127802 */ /* 0x002fe20000000f00 */
[----:B------:R-:W-:-:S02]  /*6a3b0*/  IMAD.MOV.U32 R19, RZ, RZ, 0x3fbdd5fa ;  /* 0x3fbdd5faff137424 */ /* 0x000fc400078e00ff */
        /* <DEDUP_REMOVED lines=14> */
[----:B---3--:R-:W-:Y:S01]  /*6a4a0*/  MOV R6, 0xa9756022 ;  /* 0xa975602200067802 */ /* 0x008fe20000000f00 */
[----:B------:R-:W-:Y:S01]  /*6a4b0*/  IMAD.MOV.U32 R7, RZ, RZ, -0x400e1130 ;  /* 0xbff1eed0ff077424 */ /* 0x000fe200078e00ff */
[----:B0-----:R-:W-:Y:S01]  /*6a4c0*/  MOV R8, 0x47565b8b ;  /* 0x47565b8b00087802 */ /* 0x001fe20000000f00 */
[----:B------:R-:W-:Y:S01]  /*6a4d0*/  IMAD.MOV.U32 R9, RZ, RZ, 0x404290e4 ;  /* 0x404290e4ff097424 */ /* 0x000fe200078e00ff */
        /* <DEDUP_REMOVED lines=44> */
[----:B------:R-:W-:Y:S02]  /*6a7a0*/  IMAD.MOV.U32 R31, RZ, RZ, -0x4023546b ;  /* 0xbfdcab95ff1f7424 */ /* 0x000fe400078e00ff */
        /* <DEDUP_REMOVED lines=9> */
[----:B------:R-:W-:Y:S02]  /*6a840*/  IMAD.MOV.U32 R21, RZ, RZ, 0x3fa0f5dc ;  /* 0x3fa0f5dcff157424 */ /* 0x000fe400078e00ff */
[----:B------:R2:W-:Y:S01]  /*6a850*/  STL.64 [R1+0x2500], R26 ;  /* 0x0025001a01007387 */ /* 0x0005e20000100a00 */
[----:B---3--:R-:W-:Y:S01]  /*6a860*/  MOV R6, 0xc88249cd ;  /* 0xc88249cd00067802 */ /* 0x008fe20000000f00 */
[----:B------:R-:W-:Y:S01]  /*6a870*/  IMAD.MOV.U32 R7, RZ, RZ, -0x41ebc3f6 ;  /* 0xbe143c0aff077424 */ /* 0x000fe200078e00ff */
[----:B0-----:R-:W-:Y:S01]  /*6a880*/  MOV R8, 0x7e2fe4f3 ;  /* 0x7e2fe4f300087802 */ /* 0x001fe20000000f00 */
        /* <DEDUP_REMOVED lines=52> */
[----:B------:R-:W-:Y:S02]  /*6abd0*/  IMAD.MOV.U32 R5, RZ, RZ, 0x3eaf6148 ;  /* 0x3eaf6148ff057424 */ /* 0x000fe400078e00ff */
        /* <DEDUP_REMOVED lines=26> */
[----:B------:R-:W-:-:S02]  /*6ad80*/  IMAD.MOV.U32 R33, RZ, RZ, -0x41a5713b ;  /* 0xbe5a8ec5ff217424 */ /* 0x000fc400078e00ff */
        /* <DEDUP_REMOVED lines=8> */
[----:B------:R-:W-:Y:S01]  /*6ae10*/  IMAD.MOV.U32 R7, RZ, RZ, 0x3f61687c ;  /* 0x3f61687cff077424 */ /* 0x000fe200078e00ff */
        /* <DEDUP_REMOVED lines=29> */
[----:B------:R-:W-:Y:S01]  /*6aff0*/  IMAD.MOV.U32 R7, RZ, RZ, 0x407462ac ;  /* 0x407462acff077424 */ /* 0x000fe200078e00ff */
        /* <DEDUP_REMOVED lines=72> */
[----:B----4-:R-:W2:Y:S03]  /*6b480*/  DMUL R18, R10, R2 ;  /* 0x000000020a127228 */ /* 0x010ea60000000000 */
[----:B------:R3:W-:Y:S01]  /*6b490*/  STL.64 [R1+0x26f8], R30 ;  /* 0x0026f81e01007387 */ /* 0x0007e20000100a00 */
[----:B-1----:R-:W-:Y:S01]  /*6b4a0*/  MOV R4, 0xc187647b ;  /* 0xc187647b00047802 */ /* 0x002fe20000000f00 */
[----:B------:R-:W-:-:S02]  /*6b4b0*/  IMAD.MOV.U32 R5, RZ, RZ, -0x3f5d3180 ;  /* 0xc0a2ce80ff057424 */ /* 0x000fc400078e00ff */
[----:B------:R1:W-:Y:S04]  /*6b4c0*/  STL.64 [R1+0x2700], R32 ;  /* 0x0027002001007387 */ /* 0x0003e80000100a00 */
[----:B------:R4:W-:Y:S01]  /*6b4d0*/  STL.64 [R1+0x2708], R6 ;  /* 0x0027080601007387 */ /* 0x0009e20000100a00 */
[----:B0-----:R-:W-:Y:S01]  /*6b4e0*/  MOV R20, 0x61d37922 ;  /* 0x61d3792200147802 */ /* 0x001fe20000000f00 */
[----:B------:R-:W-:Y:S02]  /*6b4f0*/  IMAD.MOV.U32 R21, RZ, RZ, 0x3f552b59 ;  /* 0x3f552b59ff157424 */ /* 0x000fe400078e00ff */
[----:B------:R0:W-:Y:S01]  /*6b500*/  STL.64 [R1+0x2710], R8 ;  /* 0x0027100801007387 */ /* 0x0001e20000100a00 */
[----:B---3--:R-:W-:Y:S01]  /*6b510*/  MOV R30, 0xdd097f37 ;  /* 0xdd097f37001e7802 */ /* 0x008fe20000000f00 */
[----:B------:R-:W-:-:S02]  /*6b520*/  IMAD.MOV.U32 R31, RZ, RZ, -0x3f787b40 ;  /* 0xc08784c0ff1f7424 */ /* 0x000fc400078e00ff */
[----:B------:R3:W-:Y:S01]  /*6b530*/  STL.64 [R1+0x2718], R22 ;  /* 0x0027181601007387 */ /* 0x0007e20000100a00 */
[----:B-1----:R-:W-:Y:S01]  /*6b540*/  MOV R32, 0xc69d7a8d ;  /* 0xc69d7a8d00207802 */ /* 0x002fe20000000f00 */
[----:B------:R-:W-:Y:S02]  /*6b550*/  IMAD.MOV.U32 R33, RZ, RZ, 0x4086ddbb ;  /* 0x4086ddbbff217424 */ /* 0x000fe400078e00ff */
[----:B------:R1:W-:Y:S01]  /*6b560*/  STL.64 [R1+0x2720], R26 ;  /* 0x0027201a01007387 */ /* 0x0003e20000100a00 */
[----:B----4-:R-:W-:Y:S01]  /*6b570*/  MOV R6, 0xc17e78cb ;  /* 0xc17e78cb00067802 */ /* 0x010fe20000000f00 */
[----:B------:R-:W-:Y:S02]  /*6b580*/  IMAD.MOV.U32 R7, RZ, RZ, 0x40957e75 ;  /* 0x40957e75ff077424 */ /* 0x000fe400078e00ff */
[----:B------:R4:W-:Y:S01]  /*6b590*/  STL.64 [R1+0x2728], R28 ;  /* 0x0027281c01007387 */ /* 0x0009e20000100a00 */
[----:B0-----:R-:W-:Y:S01]  /*6b5a0*/  MOV R8, 0x7b2e5ff5 ;  /* 0x7b2e5ff500087802 */ /* 0x001fe20000000f00 */
[----:B------:R-:W-:-:S02]  /*6b5b0*/  IMAD.MOV.U32 R9, RZ, RZ, -0x3f8aaa14 ;  /* 0xc07555ecff097424 */ /* 0x000fc400078e00ff */
[----:B------:R0:W-:Y:S01]  /*6b5c0*/  STL.64 [R1+0x2730], R34 ;  /* 0x0027302201007387 */ /* 0x0001e20000100a00 */
[----:B---3--:R-:W-:Y:S01]  /*6b5d0*/  MOV R22, 0x857992ab ;  /* 0x857992ab00167802 */ /* 0x008fe20000000f00 */
[----:B------:R-:W-:Y:S01]  /*6b5e0*/  IMAD.MOV.U32 R23, RZ, RZ, -0x411b0ef3 ;  /* 0xbee4f10dff177424 */ /* 0x000fe200078e00ff */
[----:B-1----:R-:W-:Y:S01]  /*6b5f0*/  MOV R26, 0x2d01f9ee ;  /* 0x2d01f9ee001a7802 */ /* 0x002fe20000000f00 */
[----:B------:R-:W-:Y:S01]  /*6b600*/  IMAD.MOV.U32 R27, RZ, RZ, 0x4060b205 ;  /* 0x4060b205ff1b7424 */ /* 0x000fe200078e00ff */
[----:B------:R1:W-:Y:S01]  /*6b610*/  STL.64 [R1+0x2738], R4 ;  /* 0x0027380401007387 */ /* 0x0003e20000100a00 */
[----:B----4-:R-:W-:Y:S01]  /*6b620*/  MOV R28, 0x33000f3b ;  /* 0x33000f3b001c7802 */ /* 0x010fe20000000f00 */
[----:B------:R-:W-:Y:S02]  /*6b630*/  IMAD.MOV.U32 R29, RZ, RZ, -0x3fa3cf2c ;  /* 0xc05c30d4ff1d7424 */ /* 0x000fe400078e00ff */
[----:B------:R3:W-:Y:S01]  /*6b640*/  STL.64 [R1+0x2740], R6 ;  /* 0x0027400601007387 */ /* 0x0007e20000100a00 */
[----:B0-----:R-:W-:Y:S01]  /*6b650*/  MOV R34, 0xf314c0d ;  /* 0x0f314c0d00227802 */ /* 0x001fe20000000f00 */
[----:B------:R-:W-:-:S02]  /*6b660*/  IMAD.MOV.U32 R35, RZ, RZ, 0x404727bb ;  /* 0x404727bbff237424 */ /* 0x000fc400078e00ff */
[----:B------:R0:W-:Y:S04]  /*6b670*/  STL.64 [R1+0x2748], R20 ;  /* 0x0027481401007387 */ /* 0x0001e80000100a00 */
[----:B------:R4:W-:Y:S01]  /*6b680*/  STL.64 [R1+0x2750], R30 ;  /* 0x0027501e01007387 */ /* 0x0009e20000100a00 */
[----:B-1----:R-:W-:Y:S01]  /*6b690*/  MOV R4, 0x5b39c078 ;  /* 0x5b39c07800047802 */ /* 0x002fe20000000f00 */
[----:B------:R-:W-:Y:S02]  /*6b6a0*/  IMAD.MOV.U32 R5, RZ, RZ, -0x411f61fa ;  /* 0xbee09e06ff057424 */ /* 0x000fe400078e00ff */
[----:B------:R1:W-:Y:S01]  /*6b6b0*/  STL.64 [R1+0x2758], R32 ;  /* 0x0027582001007387 */ /* 0x0003e20000100a00 */
[----:B---3--:R-:W-:Y:S01]  /*6b6c0*/  MOV R6, 0xfff1769d ;  /* 0xfff1769d00067802 */ /* 0x008fe20000000f00 */
[----:B------:R-:W-:-:S02]  /*6b6d0*/  IMAD.MOV.U32 R7, RZ, RZ, -0x3fd2fa83 ;  /* 0xc02d057dff077424 */ /* 0x000fc400078e00ff */
[----:B------:R3:W-:Y:S01]  /*6b6e0*/  STL.64 [R1+0x2760], R8 ;  /* 0x0027600801007387 */ /* 0x0007e20000100a00 */
[----:B0-----:R-:W-:Y:S01]  /*6b6f0*/  MOV R20, 0x14be7336 ;  /* 0x14be733600147802 */ /* 0x001fe20000000f00 */
[----:B------:R-:W-:Y:S02]  /*6b700*/  IMAD.MOV.U32 R21, RZ, RZ, 0x4026393a ;  /* 0x4026393aff157424 */ /* 0x000fe400078e00ff */
[----:B------:R0:W-:Y:S01]  /*6b710*/  STL.64 [R1+0x2768], R22 ;  /* 0x0027681601007387 */ /* 0x0001e20000100a00 */
[----:B----4-:R-:W-:Y:S01]  /*6b720*/  MOV R30, 0xc7275f11 ;  /* 0xc7275f11001e7802 */ /* 0x010fe20000000f00 */
[----:B------:R-:W-:Y:S02]  /*6b730*/  IMAD.MOV.U32 R31, RZ, RZ, -0x3fef52dd ;  /* 0xc010ad23ff1f7424 */ /* 0x000fe400078e00ff */
[----:B------:R4:W-:Y:S01]  /*6b740*/  STL.64 [R1+0x2770], R26 ;  /* 0x0027701a01007387 */ /* 0x0009e20000100a00 */
[----:B-1----:R-:W-:Y:S01]  /*6b750*/  MOV R32, 0x1fd5f699 ;  /* 0x1fd5f69900207802 */ /* 0x002fe20000000f00 */
[----:B------:R-:W-:Y:S01]  /*6b760*/  IMAD.MOV.U32 R33, RZ, RZ, 0x3f6966e5 ;  /* 0x3f6966e5ff217424 */ /* 0x000fe200078e00ff */
[----:B--2---:R-:W1:Y:S01]  /*6b770*/  DFMA R36, -R12, R18, R10 ;  /* 0x000000120c24722b */ /* 0x004e62000000010a */
[----:B------:R2:W-:Y:S01]  /*6b780*/  STL.64 [R1+0x2778], R28 ;  /* 0x0027781c01007387 */ /* 0x0005e20000100a00 */
[----:B---3--:R-:W-:Y:S01]  /*6b790*/  MOV R8, 0x47d911f2 ;  /* 0x47d911f200087802 */ /* 0x008fe20000000f00 */
[----:B------:R-:W-:-:S02]  /*6b7a0*/  IMAD.MOV.U32 R9, RZ, RZ, 0x3ff1f3c0 ;  /* 0x3ff1f3c0ff097424 */ /* 0x000fc400078e00ff */
[----:B------:R3:W-:Y:S01]  /*6b7b0*/  STL.64 [R1+0x2780], R34 ;  /* 0x0027802201007387 */ /* 0x0007e20000100a00 */
[----:B0-----:R-:W-:Y:S01]  /*6b7c0*/  MOV R22, 0x1b50cc3 ;  /* 0x01b50cc300167802 */ /* 0x001fe20000000f00 */
[----:B------:R-:W-:Y:S01]  /*6b7d0*/  IMAD.MOV.U32 R23, RZ, RZ, -0x4017a9ca ;  /* 0xbfe85636ff177424 */ /* 0x000fe200078e00ff */
[----:B----4-:R-:W-:Y:S01]  /*6b7e0*/  MOV R26, 0x6fac42ee ;  /* 0x6fac42ee001a7802 */ /* 0x010fe20000000f00 */
[----:B------:R-:W-:Y:S01]  /*6b7f0*/  IMAD.MOV.U32 R27, RZ, RZ, 0x3fd73534 ;  /* 0x3fd73534ff1b7424 */ /* 0x000fe200078e00ff */
[----:B------:R0:W-:Y:S01]  /*6b800*/  STL.64 [R1+0x2788], R4 ;  /* 0x0027880401007387 */ /* 0x0001e20000100a00 */
[----:B--2---:R-:W-:Y:S01]  /*6b810*/  MOV R28, 0x728f44d1 ;  /* 0x728f44d1001c7802 */ /* 0x004fe20000000f00 */
[----:B------:R-:W-:Y:S02]  /*6b820*/  IMAD.MOV.U32 R29, RZ, RZ, 0x3fcc603b ;  /* 0x3fcc603bff1d7424 */ /* 0x000fe400078e00ff */
[----:B------:R0:W-:Y:S01]  /*6b830*/  STL.64 [R1+0x2790], R6 ;  /* 0x0027900601007387 */ /* 0x0001e20000100a00 */
[----:B---3--:R-:W-:Y:S01]  /*6b840*/  MOV R34, 0xa04b635e ;  /* 0xa04b635e00227802 */ /* 0x008fe20000000f00 */
[----:B------:R-:W-:-:S02]  /*6b850*/  IMAD.MOV.U32 R35, RZ, RZ, 0x3fdf284b ;  /* 0x3fdf284bff237424 */ /* 0x000fc400078e00ff */
        /* <DEDUP_REMOVED lines=8> */
[----:B------:R-:W-:-:S03]  /*6b8e0*/  NOP ;  /* 0x0000000000007918 */ /* 0x000fc60000000000 */
[----:B-1----:R-:W1:Y:S02]  /*6b8f0*/  DFMA R18, R2, R36, R18 ;  /* 0x000000240212722b */ /* 0x002e640000000012 */
        /* <DEDUP_REMOVED lines=11> */
.L_x_4265:
[----:B------:R-:W-:Y:S05]  /*6b9b0*/  BSYNC.RECONVERGENT B4 ;  /* 0x0000000000047941 */ /* 0x000fea0003800200 */
.L_x_4264:
[----:B------:R-:W0:Y:S01]  /*6b9c0*/  MUFU.RCP64H R3, R13 ;  /* 0x0000000d00037308 */ /* 0x000e220000001800 */
[----:B------:R-:W-:Y:S01]  /*6b9d0*/  HFMA2 R2, -RZ, RZ, 0, 5.9604644775390625e-08 ;  /* 0x00000001ff027431 */ /* 0x000fe200000001ff */
[----:B------:R-:W-:Y:S01]  /*6b9e0*/  FSETP.GEU.AND P1, PT, |R15|, 6.5827683646048100446e-37, PT ;  /* 0x036000000f00780b */ /* 0x000fe20003f2e200 */
[----:B------:R-:W-:Y:S01]  /*6b9f0*/  VIADD R20, R1, 0x1450 ;  /* 0x0000145001147836 */ /* 0x000fe20000000000 */
[----:B------:R-:W-:Y:S04]  /*6ba00*/  BSSY.RECONVERGENT B4, `(.L_x_4266) ;  /* 0x0000031000047945 */ /* 0x000fe80003800200 */
[----:B------:R-:W-:Y:S01]  /*6ba10*/  IADD3 R20, PT, PT, R20, 0x1388, RZ ;  /* 0x0000138814147810 */ /* 0x000fe20007ffe0ff */
        /* <DEDUP_REMOVED lines=47> */
.L_x_4267:
[----:B------:R-:W-:Y:S05]  /*6bd10*/  BSYNC.RECONVERGENT B4 ;  /* 0x0000000000047941 */ /* 0x000fea0003800200 */
.L_x_4266:
        /* <DEDUP_REMOVED lines=88> */
.L_x_4273:
[----:B------:R-:W-:Y:S05]  /*6c2a0*/  BSYNC.RECONVERGENT B7 ;  /* 0x0000000000077941 */ /* 0x000fea0003800200 */
.L_x_4272:
        /* <DEDUP_REMOVED lines=78> */
.L_x_4271:
[----:B0-----:R-:W0:Y:S01]  /*6c790*/  DADD R4, R2, 1 ;  /* 0x3ff0000002047429 */ /* 0x001e220000000000 */
[----:B------:R-:W-:Y:S01]  /*6c7a0*/  IMAD.MOV.U32 R9, RZ, RZ, -0x3ff ;  /* 0xfffffc01ff097424 */ /* 0x000fe200078e00ff */
[----:B0-----:R-:W-:Y:S01]  /*6c7b0*/  ISETP.GT.AND P0, PT, R5, 0xfffff, PT ;  /* 0x000fffff0500780c */ /* 0x001fe20003f04270 */
[----:B------:R-:W-:Y:S01]  /*6c7c0*/  IMAD.MOV.U32 R7, RZ, RZ, R5 ;  /* 0x000000ffff077224 */ /* 0x000fe200078e0005 */
        /* <DEDUP_REMOVED lines=18> */
[----:B------:R-:W-:Y:S02]  /*6c8f0*/  @P0 IADD3 R7, PT, PT, R5, -0x100000, RZ ;  /* 0xfff0000005070810 */ /* 0x000fe40007ffe0ff */
        /* <DEDUP_REMOVED lines=164> */
.L_x_4275:
[----:B------:R-:W-:Y:S01]  /*6d340*/  IMAD.MOV.U32 R4, RZ, RZ, 0x0 ;  /* 0x00000000ff047424 */ /* 0x000fe200078e00ff */
[----:B------:R-:W-:Y:S02]  /*6d350*/  MOV R5, 0x7ff00000 ;  /* 0x7ff0000000057802 */ /* 0x000fe40000000f00 */
[----:B------:R-:W-:-:S04]  /*6d360*/  LOP3.LUT P0, RZ, R7, 0x7fffffff, RZ, 0xc0, !PT ;  /* 0x7fffffff07ff7812 */ /* 0x000fc8000780c0ff */
[----:B------:R-:W0:Y:S02]  /*6d370*/  DFMA R6, R6, R4, +INF ;  /* 0x7ff000000606742b */ /* 0x000e240000000004 */
[----:B0-----:R-:W-:Y:S02]  /*6d380*/  FSEL R10, R6, RZ, P0 ;  /* 0x000000ff060a7208 */ /* 0x001fe40000000000 */
[----:B------:R-:W-:-:S07]  /*6d390*/  FSEL R11, R7, -QNAN , P0 ;  /* 0xfff00000070b7808 */ /* 0x000fce0000000000 */
.L_x_4274:
[----:B------:R-:W-:Y:S05]  /*6d3a0*/  BSYNC.RECONVERGENT B5 ;  /* 0x0000000000057941 */ /* 0x000fea0003800200 */
.L_x_4270:
        /* <DEDUP_REMOVED lines=64> */
.L_x_4277:
[----:B------:R-:W-:Y:S05]  /*6d7b0*/  BSYNC.RECONVERGENT B5 ;  /* 0x0000000000057941 */ /* 0x000fea0003800200 */
.L_x_4276:
[----:B------:R-:W-:Y:S05]  /*6d7c0*/  BRA `(.L_x_4278) ;  /* 0x0000001800447947 */ /* 0x000fea0003800000 */
.L_x_4269:
        /* <DEDUP_REMOVED lines=61> */
.L_x_4282:
[----:B------:R-:W-:Y:S05]  /*6dba0*/  BSYNC.RECONVERGENT B7 ;  /* 0x0000000000077941 */ /* 0x000fea0003800200 */
.L_x_4281:
        /* <DEDUP_REMOVED lines=78> */
.L_x_4280:
        /* <DEDUP_REMOVED lines=188> */
.L_x_4284:
[----:B------:R-:W-:Y:S01]  /*6ec50*/  IMAD.MOV.U32 R6, RZ, RZ, 0x0 ;  /* 0x00000000ff067424 */ /* 0x000fe200078e00ff */
[----:B------:R-:W-:Y:S02]  /*6ec60*/  MOV R7, 0x7ff00000 ;  /* 0x7ff0000000077802 */ /* 0x000fe40000000f00 */
[----:B------:R-:W-:-:S04]  /*6ec70*/  LOP3.LUT P0, RZ, R5, 0x7fffffff, RZ, 0xc0, !PT ;  /* 0x7fffffff05ff7812 */ /* 0x000fc8000780c0ff */
[----:B------:R-:W0:Y:S02]  /*6ec80*/  DFMA R4, R4, R6, +INF ;  /* 0x7ff000000404742b */ /* 0x000e240000000006 */
[----:B0-----:R-:W-:Y:S02]  /*6ec90*/  FSEL R10, R4, RZ, P0 ;  /* 0x000000ff040a7208 */ /* 0x001fe40000000000 */
[----:B------:R-:W-:-:S07]  /*6eca0*/  FSEL R11, R5, -QNAN , P0 ;  /* 0xfff00000050b7808 */ /* 0x000fce0000000000 */
.L_x_4283:
[----:B------:R-:W-:Y:S05]  /*6ecb0*/  BSYNC.RECONVERGENT B5 ;  /* 0x0000000000057941 */ /* 0x000fea0003800200 */
.L_x_4279:
        /* <DEDUP_REMOVED lines=64> */
.L_x_4286:
[----:B------:R-:W-:Y:S05]  /*6f0c0*/  BSYNC.RECONVERGENT B5 ;  /* 0x0000000000057941 */ /* 0x000fea0003800200 */
.L_x_4285:
[----:B------:R-:W1:Y:S02]  /*6f0d0*/  DADD R10, -RZ, -R10 ;  /* 0x00000000ff0a7229 */ /* 0x000e64000000090a */
.L_x_4278:
[----:B------:R-:W-:Y:S05]  /*6f0e0*/  BSYNC.RECONVERGENT B4 ;  /* 0x0000000000047941 */ /* 0x000fea0003800200 */
.L_x_4268:
[----:B------:R-:W2:Y:S01]  /*6f0f0*/  DMUL R8, R12, 0.5 ;  /* 0x3fe000000c087828 */ /* 0x000ea20000000000 */
[----:B0-----:R-:W-:Y:S01]  /*6f100*/  IMAD.MOV.U32 R4, RZ, RZ, 0x0 ;  /* 0x00000000ff047424 */ /* 0x001fe200078e00ff */
[----:B--2---:R-:W0:Y:S01]  /*6f110*/  MUFU.RSQ64H R27, R9 ;  /* 0x00000009001b7308 */ /* 0x004e220000001c00 */
[----:B------:R-:W-:Y:S01]  /*6f120*/  IADD3 R26, PT, PT, R9, -0x3500000, RZ ;  /* 0xfcb00000091a7810 */ /* 0x000fe20007ffe0ff */
[----:B------:R-:W-:Y:S01]  /*6f130*/  BSSY.RECONVERGENT B4, `(.L_x_4287) ;  /* 0x0000037000047945 */ /* 0x000fe20003800200 */
[----:B------:R-:W-:Y:S02]  /*6f140*/  MOV R5, 0x3fd80000 ;  /* 0x3fd8000000057802 */ /* 0x000fe40000000f00 */
        /* <DEDUP_REMOVED lines=48> */
[----:B------:R-:W-:Y:S02]  /*6f450*/  MOV R29, R3 ;  /* 0x00000003001d7202 */ /* 0x000fe40000000f00 */
[----:B------:R-:W-:-:S07]  /*6f460*/  MOV R28, 0x6f480 ;  /* 0x0006f480001c7802 */ /* 0x000fce0000000f00 */
[----:B-1----:R-:W-:Y:S05]  /*6f470*/  CALL.REL.NOINC `($__internal_14_$__cuda_sm20_dsqrt_rn_f64_mediumpath_v1) ;  /* 0x000003cc00a07944 */ /* 0x002fea0003c00000 */
[----:B------:R-:W-:Y:S01]  /*6f480*/  IMAD.MOV.U32 R18, RZ, RZ, R8 ;  /* 0x000000ffff127224 */ /* 0x000fe200078e0008 */
[----:B------:R-:W-:-:S07]  /*6f490*/  MOV R19, R9 ;  /* 0x0000000900137202 */ /* 0x000fce0000000f00 */
.L_x_4288:
[----:B------:R-:W-:Y:S05]  /*6f4a0*/  BSYNC.RECONVERGENT B4 ;  /* 0x0000000000047941 */ /* 0x000fea0003800200 */
.L_x_4287:
[----:B------:R-:W-:Y:S01]  /*6f4b0*/  HFMA2 R15, -RZ, RZ, 0, 5.9604644775390625e-08 ;  /* 0x00000001ff0f7431 */ /* 0x000fe200000001ff */
[----:B-1----:R0:W1:Y:S01]  /*6f4c0*/  DMUL R18, R18, R10 ;  /* 0x0000000a12127228 */ /* 0x0020620000000000 */
[----:B------:R-:W-:Y:S01]  /*6f4d0*/  BSSY.RECONVERGENT B1, `(.L_x_4289) ;  /* 0x0000025000017945 */ /* 0x000fe20003800200 */
[----:B------:R-:W-:Y:S01]  /*6f4e0*/  IMAD.MOV.U32 R21, RZ, RZ, RZ ;  /* 0x000000ffff157224 */ /* 0x000fe200078e00ff */
[----:B------:R-:W-:Y:S01]  /*6f4f0*/  MOV R7, 0xbfd55555 ;  /* 0xbfd5555500077802 */ /* 0x000fe20000000f00 */
[----:B01----:R-:W-:-:S07]  /*6f500*/  IMAD.MOV.U32 R6, RZ, RZ, 0x55555555 ;  /* 0x55555555ff067424 */ /* 0x003fce00078e00ff */
.L_x_4290:
        /* <DEDUP_REMOVED lines=34> */
.L_x_4289:
        /* <DEDUP_REMOVED lines=42> */
[----:B------:R-:W-:Y:S02]  /*6f9d0*/  IADD3 R17, PT, PT, R17, -0x100000, RZ ;  /* 0xfff0000011117810 */ /* 0x000fe40007ffe0ff */
[----:B------:R-:W-:-:S07]  /*6f9e0*/  MOV R32, 0x6fa00 ;  /* 0x0006fa0000207802 */ /* 0x000fce0000000f00 */
[----:B------:R-:W-:Y:S05]  /*6f9f0*/  CALL.REL.NOINC `($__internal_12_$__cuda_sm20_dblrcp_rn_slowpath_v3) ;  /* 0x000003b800807944 */ /* 0x000fea0003c00000 */
.L_x_4294:
[----:B------:R-:W-:Y:S05]  /*6fa00*/  BSYNC.RECONVERGENT B5 ;  /* 0x0000000000057941 */ /* 0x000fea0003800200 */
.L_x_4293:
[----:B------:R-:W-:Y:S01]  /*6fa10*/  BSSY.RECONVERGENT B1, `(.L_x_4295) ;  /* 0x0000025000017945 */ /* 0x000fe20003800200 */
[----:B------:R-:W-:Y:S01]  /*6fa20*/  IMAD.MOV.U32 R17, RZ, RZ, 0x1 ;  /* 0x00000001ff117424 */ /* 0x000fe200078e00ff */
[----:B------:R-:W-:Y:S01]  /*6fa30*/  MOV R14, 0xc901e574 ;  /* 0xc901e574000e7802 */ /* 0x000fe20000000f00 */
[----:B------:R-:W-:-:S07]  /*6fa40*/  IMAD.MOV.U32 R15, RZ, RZ, -0x40a1a8c6 ;  /* 0xbf5e573aff0f7424 */ /* 0x000fce00078e00ff */
.L_x_4296:
        /* <DEDUP_REMOVED lines=34> */
.L_x_4295:
        /* <DEDUP_REMOVED lines=68> */
.L_x_4298:
[----:B------:R-:W-:Y:S05]  /*700b0*/  BSYNC.RECONVERGENT B5 ;  /* 0x0000000000057941 */ /* 0x000fea0003800200 */
.L_x_4297:
[----:B------:R-:W-:Y:S01]  /*700c0*/  BSSY.RECONVERGENT B1, `(.L_x_4299) ;  /* 0x0000025000017945 */ /* 0x000fe20003800200 */
[----:B------:R-:W-:Y:S01]  /*700d0*/  IMAD.MOV.U32 R17, RZ, RZ, 0x1 ;  /* 0x00000001ff117424 */ /* 0x000fe200078e00ff */
[----:B------:R-:W-:Y:S01]  /*700e0*/  MOV R22, 0x3b990ee6 ;  /* 0x3b990ee600167802 */ /* 0x000fe20000000f00 */
[----:B------:R-:W-:-:S07]  /*700f0*/  IMAD.MOV.U32 R23, RZ, RZ, 0x3f70ee64 ;  /* 0x3f70ee64ff177424 */ /* 0x000fce00078e00ff */
.L_x_4300:
        /* <DEDUP_REMOVED lines=34> */
.L_x_4299:
        /* <DEDUP_REMOVED lines=70> */
.L_x_4302:
[----:B------:R-:W-:Y:S05]  /*70780*/  BSYNC.RECONVERGENT B5 ;  /* 0x0000000000057941 */ /* 0x000fea0003800200 */
.L_x_4301:
[----:B------:R-:W-:Y:S01]  /*70790*/  HFMA2 R14, -RZ, RZ, 0.900390625, -859 ;  /* 0x3b34e2b6ff0e7431 */ /* 0x000fe200000001ff */
[----:B------:R-:W-:Y:S01]  /*707a0*/  BSSY.RECONVERGENT B1, `(.L_x_4303) ;  /* 0x0000024000017945 */ /* 0x000fe20003800200 */
[----:B------:R-:W-:Y:S02]  /*707b0*/  IMAD.MOV.U32 R17, RZ, RZ, 0x1 ;  /* 0x00000001ff117424 */ /* 0x000fe400078e00ff */
[----:B------:R-:W-:-:S07]  /*707c0*/  IMAD.MOV.U32 R15, RZ, RZ, 0x3f4547d9 ;  /* 0x3f4547d9ff0f7424 */ /* 0x000fce00078e00ff */
.L_x_4304:
        /* <DEDUP_REMOVED lines=34> */
.L_x_4303:
        /* <DEDUP_REMOVED lines=66> */
.L_x_4306:
[----:B------:R-:W-:Y:S05]  /*70e10*/  BSYNC.RECONVERGENT B5 ;  /* 0x0000000000057941 */ /* 0x000fea0003800200 */
.L_x_4305:
[----:B------:R-:W-:Y:S01]  /*70e20*/  BSSY.RECONVERGENT B1, `(.L_x_4307) ;  /* 0x0000025000017945 */ /* 0x000fe20003800200 */
[----:B------:R-:W-:Y:S01]  /*70e30*/  IMAD.MOV.U32 R17, RZ, RZ, 0x1 ;  /* 0x00000001ff117424 */ /* 0x000fe200078e00ff */
[----:B------:R-:W-:Y:S01]  /*70e40*/  MOV R22, 0x2da7bf9 ;  /* 0x02da7bf900167802 */ /* 0x000fe20000000f00 */
[----:B------:R-:W-:-:S07]  /*70e50*/  IMAD.MOV.U32 R23, RZ, RZ, -0x40b3c1f5 ;  /* 0xbf4c3e0bff177424 */ /* 0x000fce00078e00ff */
.L_x_4308:
        /* <DEDUP_REMOVED lines=34> */
.L_x_4307:
        /* <DEDUP_REMOVED lines=70> */
.L_x_4310:
[----:B------:R-:W-:Y:S05]  /*714e0*/  BSYNC.RECONVERGENT B5 ;  /* 0x0000000000057941 */ /* 0x000fea0003800200 */
.L_x_4309:
[----:B------:R-:W-:Y:S01]  /*714f0*/  HFMA2 R14, -RZ, RZ, -5.640625, -52768 ;  /* 0xc5a4fa71ff0e7431 */ /* 0x000fe200000001ff */
[----:B------:R-:W-:Y:S01]  /*71500*/  BSSY.RECONVERGENT B1, `(.L_x_4311) ;  /* 0x0000024000017945 */ /* 0x000fe20003800200 */
[----:B------:R-:W-:Y:S02]  /*71510*/  IMAD.MOV.U32 R17, RZ, RZ, 0x1 ;  /* 0x00000001ff117424 */ /* 0x000fe400078e00ff */
[----:B------:R-:W-:-:S07]  /*71520*/  IMAD.MOV.U32 R15, RZ, RZ, -0x40c9ed76 ;  /* 0xbf36128aff0f7424 */ /* 0x000fce00078e00ff */
.L_x_4312:
        /* <DEDUP_REMOVED lines=34> */
.L_x_4311:
        /* <DEDUP_REMOVED lines=66> */
.L_x_4314:
[----:B------:R-:W-:Y:S05]  /*71b70*/  BSYNC.RECONVERGENT B5 ;  /* 0x0000000000057941 */ /* 0x000fea0003800200 */
.L_x_4313:
[----:B------:R-:W-:Y:S01]  /*71b80*/  BSSY.RECONVERGENT B1, `(.L_x_4315) ;  /* 0x0000025000017945 */ /* 0x000fe20003800200 */
[----:B------:R-:W-:Y:S01]  /*71b90*/  IMAD.MOV.U32 R17, RZ, RZ, 0x1 ;  /* 0x00000001ff117424 */ /* 0x000fe200078e00ff */
[----:B------:R-:W-:Y:S01]  /*71ba0*/  MOV R22, 0x1b0931c8 ;  /* 0x1b0931c800167802 */ /* 0x000fe20000000f00 */
[----:B------:R-:W-:-:S07]  /*71bb0*/  IMAD.MOV.U32 R23, RZ, RZ, 0x3f4168ef ;  /* 0x3f4168efff177424 */ /* 0x000fce00078e00ff */
.L_x_4316:
        /* <DEDUP_REMOVED lines=34> */
.L_x_4315:
        /* <DEDUP_REMOVED lines=70> */
.L_x_4318:
[----:B------:R-:W-:Y:S05]  /*72240*/  BSYNC.RECONVERGENT B5 ;  /* 0x0000000000057941 */ /* 0x000fea0003800200 */
.L_x_4317:
[----:B------:R-:W-:Y:S01]  /*72250*/  HFMA2 R14, -RZ, RZ, -0.003910064697265625, -7888 ;  /* 0x9c01efb4ff0e7431 */ /* 0x000fe200000001ff */
[----:B------:R-:W-:Y:S01]  /*72260*/  BSSY.RECONVERGENT B1, `(.L_x_4319) ;  /* 0x0000024000017945 */ /* 0x000fe20003800200 */
[----:B------:R-:W-:Y:S02]  /*72270*/  IMAD.MOV.U32 R17, RZ, RZ, 0x1 ;  /* 0x00000001ff117424 */ /* 0x000fe400078e00ff */
[----:B------:R-:W-:-:S07]  /*72280*/  IMAD.MOV.U32 R15, RZ, RZ, 0x3f369187 ;  /* 0x3f369187ff0f7424 */ /* 0x000fce00078e00ff */
.L_x_4320:
        /* <DEDUP_REMOVED lines=34> */
.L_x_4319:
        /* <DEDUP_REMOVED lines=66> */
.L_x_4322:
[----:B------:R-:W-:Y:S05]  /*728d0*/  BSYNC.RECONVERGENT B5 ;  /* 0x0000000000057941 */ /* 0x000fea0003800200 */
.L_x_4321:
[----:B------:R-:W-:Y:S01]  /*728e0*/  BSSY.RECONVERGENT B1, `(.L_x_4323) ;  /* 0x0000025000017945 */ /* 0x000fe20003800200 */
[----:B------:R-:W-:Y:S01]  /*728f0*/  IMAD.MOV.U32 R17, RZ, RZ, 0x1 ;  /* 0x00000001ff117424 */ /* 0x000fe200078e00ff */
[----:B------:R-:W-:Y:S01]  /*72900*/  MOV R22, 0x3187b744 ;  /* 0x3187b74400167802 */ /* 0x000fe20000000f00 */
[----:B------:R-:W-:-:S07]  /*72910*/  IMAD.MOV.U32 R23, RZ, RZ, -0x40ba9d65 ;  /* 0xbf45629bff177424 */ /* 0x000fce00078e00ff */
.L_x_4324:
        /* <DEDUP_REMOVED lines=34> */
.L_x_4323:
        /* <DEDUP_REMOVED lines=70> */
.L_x_4326:
[----:B------:R-:W-:Y:S05]  /*72fa0*/  BSYNC.RECONVERGENT B5 ;  /* 0x0000000000057941 */ /* 0x000fea0003800200 */
.L_x_4325:
[----:B------:R-:W-:Y:S01]  /*72fb0*/  HFMA2 R14, -RZ, RZ, 0.004673004150390625, 2820 ;  /* 0x1cc96982ff0e7431 */ /* 0x000fe200000001ff */
[----:B------:R-:W-:Y:S01]  /*72fc0*/  BSSY.RECONVERGENT B1, `(.L_x_4327) ;  /* 0x0000024000017945 */ /* 0x000fe20003800200 */
[----:B------:R-:W-:Y:S02]  /*72fd0*/  IMAD.MOV.U32 R17, RZ, RZ, 0x1 ;  /* 0x00000001ff117424 */ /* 0x000fe400078e00ff */
[----:B------:R-:W-:-:S07]  /*72fe0*/  IMAD.MOV.U32 R15, RZ, RZ, -0x40bc7201 ;  /* 0xbf438dffff0f7424 */ /* 0x000fce00078e00ff */
.L_x_4328:
        /* <DEDUP_REMOVED lines=34> */
.L_x_4327:
        /* <DEDUP_REMOVED lines=66> */
.L_x_4330:
[----:B------:R-:W-:Y:S05]  /*73630*/  BSYNC.RECONVERGENT B5 ;  /* 0x0000000000057941 */ /* 0x000fea0003800200 */
.L_x_4329:
[----:B------:R-:W-:Y:S01]  /*73640*/  BSSY.RECONVERGENT B1, `(.L_x_4331) ;  /* 0x0000025000017945 */ /* 0x000fe20003800200 */
[----:B------:R-:W-:Y:S01]  /*73650*/  IMAD.MOV.U32 R17, RZ, RZ, 0x1 ;  /* 0x00000001ff117424 */ /* 0x000fe200078e00ff */
[----:B------:R-:W-:Y:S01]  /*73660*/  MOV R22, 0x684527bf ;  /* 0x684527bf00167802 */ /* 0x000fe20000000f00 */
[----:B------:R-:W-:-:S07]  /*73670*/  IMAD.MOV.U32 R23, RZ, RZ, 0x3f55d4ae ;  /* 0x3f55d4aeff177424 */ /* 0x000fce00078e00ff */
.L_x_4332:
        /* <DEDUP_REMOVED lines=34> */
.L_x_4331:
        /* <DEDUP_REMOVED lines=70> */
.L_x_4334:
[----:B------:R-:W-:Y:S05]  /*73d00*/  BSYNC.RECONVERGENT B5 ;  /* 0x0000000000057941 */ /* 0x000fea0003800200 */
.L_x_4333:
[----:B------:R-:W-:Y:S01]  /*73d10*/  HFMA2 R14, -RZ, RZ, -0.0384521484375, 160.5 ;  /* 0xa8ec5904ff0e7431 */ /* 0x000fe200000001ff */
[----:B------:R-:W-:Y:S01]  /*73d20*/  BSSY.RECONVERGENT B1, `(.L_x_4335) ;  /* 0x0000024000017945 */ /* 0x000fe20003800200 */
[----:B------:R-:W-:Y:S02]  /*73d30*/  IMAD.MOV.U32 R17, RZ, RZ, 0x1 ;  /* 0x00000001ff117424 */ /* 0x000fe400078e00ff */
[----:B------:R-:W-:-:S07]  /*73d40*/  IMAD.MOV.U32 R15, RZ, RZ, 0x3f59e1db ;  /* 0x3f59e1dbff0f7424 */ /* 0x000fce00078e00ff */
.L_x_4336:
        /* <DEDUP_REMOVED lines=34> */
.L_x_4335:
        /* <DEDUP_REMOVED lines=66> */
.L_x_4338:
[----:B------:R-:W-:Y:S05]  /*74390*/  BSYNC.RECONVERGENT B5 ;  /* 0x0000000000057941 */ /* 0x000fea0003800200 */
.L_x_4337:
[----:B------:R-:W-:Y:S01]  /*743a0*/  BSSY.RECONVERGENT B1, `(.L_x_4339) ;  /* 0x0000025000017945 */ /* 0x000fe20003800200 */
[----:B------:R-:W-:Y:S01]  /*743b0*/  IMAD.MOV.U32 R17, RZ, RZ, 0x1 ;  /* 0x00000001ff117424 */ /* 0x000fe200078e00ff */
[----:B------:R-:W-:Y:S01]  /*743c0*/  MOV R22, 0xa5daa127 ;  /* 0xa5daa12700167802 */ /* 0x000fe20000000f00 */
[----:B------:R-:W-:-:S07]  /*743d0*/  IMAD.MOV.U32 R23, RZ, RZ, -0x408f51aa ;  /* 0xbf70ae56ff177424 */ /* 0x000fce00078e00ff */
.L_x_4340:
        /* <DEDUP_REMOVED lines=34> */
.L_x_4339:
        /* <DEDUP_REMOVED lines=70> */
.L_x_4342:
[----:B------:R-:W-:Y:S05]  /*74a60*/  BSYNC.RECONVERGENT B5 ;  /* 0x0000000000057941 */ /* 0x000fea0003800200 */
.L_x_4341:
[----:B------:R-:W-:Y:S01]  /*74a70*/  BSSY.RECONVERGENT B1, `(.L_x_4343) ;  /* 0x0000025000017945 */ /* 0x000fe20003800200 */
[----:B------:R-:W-:Y:S01]  /*74a80*/  IMAD.MOV.U32 R17, RZ, RZ, 0x1 ;  /* 0x00000001ff117424 */ /* 0x000fe200078e00ff */
[----:B------:R-:W-:Y:S01]  /*74a90*/  MOV R14, 0xcbc5fc12 ;  /* 0xcbc5fc12000e7802 */ /* 0x000fe20000000f00 */
[----:B------:R-:W-:-:S07]  /*74aa0*/  IMAD.MOV.U32 R15, RZ, RZ, -0x4087a384 ;  /* 0xbf785c7cff0f7424 */ /* 0x000fce00078e00ff */
.L_x_4344:
        /* <DEDUP_REMOVED lines=34> */
.L_x_4343:
        /* <DEDUP_REMOVED lines=66> */
.L_x_4346:
[----:B------:R-:W-:Y:S05]  /*750f0*/  BSYNC.RECONVERGENT B5 ;  /* 0x0000000000057941 */ /* 0x000fea0003800200 */
.L_x_4345:
[----:B------:R-:W-:Y:S01]  /*75100*/  BSSY.RECONVERGENT B1, `(.L_x_4347) ;  /* 0x0000025000017945 */ /* 0x000fe20003800200 */
[----:B------:R-:W-:Y:S01]  /*75110*/  IMAD.MOV.U32 R17, RZ, RZ, 0x1 ;  /* 0x00000001ff117424 */ /* 0x000fe200078e00ff */
[----:B------:R-:W-:Y:S01]  /*75120*/  MOV R22, 0x50ed0c93 ;  /* 0x50ed0c9300167802 */ /* 0x000fe20000000f00 */
[----:B------:R-:W-:-:S07]  /*75130*/  IMAD.MOV.U32 R23, RZ, RZ, 0x3f91d1d6 ;  /* 0x3f91d1d6ff177424 */ /* 0x000fce00078e00ff */
.L_x_4348:
        /* <DEDUP_REMOVED lines=34> */
.L_x_4347:
        /* <DEDUP_REMOVED lines=70> */
.L_x_4350:
[----:B------:R-:W-:Y:S05]  /*757c0*/  BSYNC.RECONVERGENT B5 ;  /* 0x0000000000057941 */ /* 0x000fea0003800200 */
.L_x_4349:
[----:B------:R-:W-:Y:S01]  /*757d0*/  HFMA2 R14, -RZ, RZ, 256.75, -55.28125 ;  /* 0x5c03d2e9ff0e7431 */ /* 0x000fe200000001ff */
[----:B------:R-:W-:Y:S01]  /*757e0*/  BSSY.RECONVERGENT B1, `(.L_x_4351) ;  /* 0x0000024000017945 */ /* 0x000fe20003800200 */
[----:B------:R-:W-:Y:S02]  /*757f0*/  IMAD.MOV.U32 R17, RZ, RZ, 0x1 ;  /* 0x00000001ff117424 */ /* 0x000fe400078e00ff */
[----:B------:R-:W-:-:S07]  /*75800*/  IMAD.MOV.U32 R15, RZ, RZ, 0x3f9ef9a0 ;  /* 0x3f9ef9a0ff0f7424 */ /* 0x000fce00078e00ff */
.L_x_4352:
        /* <DEDUP_REMOVED lines=34> */
.L_x_4351:
        /* <DEDUP_REMOVED lines=66> */
.L_x_4354:
[----:B------:R-:W-:Y:S05]  /*75e50*/  BSYNC.RECONVERGENT B5 ;  /* 0x0000000000057941 */ /* 0x000fea0003800200 */
.L_x_4353:
[----:B------:R-:W-:Y:S01]  /*75e60*/  BSSY.RECONVERGENT B1, `(.L_x_4355) ;  /* 0x0000025000017945 */ /* 0x000fe20003800200 */
[----:B------:R-:W-:Y:S01]  /*75e70*/  IMAD.MOV.U32 R17, RZ, RZ, 0x1 ;  /* 0x00000001ff117424 */ /* 0x000fe200078e00ff */
[----:B------:R-:W-:Y:S01]  /*75e80*/  MOV R22, 0x5f50d178 ;  /* 0x5f50d17800167802 */ /* 0x000fe20000000f00 */
[----:B------:R-:W-:-:S07]  /*75e90*/  IMAD.MOV.U32 R23, RZ, RZ, -0x4046a498 ;  /* 0xbfb95b68ff177424 */ /* 0x000fce00078e00ff */
.L_x_4356:
        /* <DEDUP_REMOVED lines=34> */
.L_x_4355:
        /* <DEDUP_REMOVED lines=70> */
.L_x_4358:
[----:B------:R-:W-:Y:S05]  /*76520*/  BSYNC.RECONVERGENT B5 ;  /* 0x0000000000057941 */ /* 0x000fea0003800200 */
.L_x_4357:
[----:B------:R-:W-:Y:S01]  /*76530*/  HFMA2 R14, -RZ, RZ, -4.19921875, 9.65595245361328125e-06 ;  /* 0xc43300a2ff0e7431 */ /* 0x000fe200000001ff */
[----:B------:R-:W-:Y:S01]  /*76540*/  BSSY.RECONVERGENT B1, `(.L_x_4359) ;  /* 0x0000024000017945 */ /* 0x000fe20003800200 */
[----:B------:R-:W-:Y:S02]  /*76550*/  IMAD.MOV.U32 R17, RZ, RZ, 0x1 ;  /* 0x00000001ff117424 */ /* 0x000fe400078e00ff */
[----:B------:R-:W-:-:S07]  /*76560*/  IMAD.MOV.U32 R15, RZ, RZ, -0x40366831 ;  /* 0xbfc997cfff0f7424 */ /* 0x000fce00078e00ff */
.L_x_4360:
        /* <DEDUP_REMOVED lines=34> */
.L_x_4359:
        /* <DEDUP_REMOVED lines=66> */
.L_x_4362:
[----:B------:R-:W-:Y:S05]  /*76bb0*/  BSYNC.RECONVERGENT B5 ;  /* 0x0000000000057941 */ /* 0x000fea0003800200 */
.L_x_4361:
[----:B------:R-:W-:Y:S01]  /*76bc0*/  BSSY.RECONVERGENT B1, `(.L_x_4363) ;  /* 0x0000025000017945 */ /* 0x000fe20003800200 */
[----:B------:R-:W-:Y:S01]  /*76bd0*/  IMAD.MOV.U32 R17, RZ, RZ, 0x1 ;  /* 0x00000001ff117424 */ /* 0x000fe200078e00ff */
[----:B------:R-:W-:Y:S01]  /*76be0*/  MOV R22, 0xba1d9e04 ;  /* 0xba1d9e0400167802 */ /* 0x000fe20000000f00 */
[----:B------:R-:W-:-:S07]  /*76bf0*/  IMAD.MOV.U32 R23, RZ, RZ, 0x3fe72e2b ;  /* 0x3fe72e2bff177424 */ /* 0x000fce00078e00ff */
.L_x_4364:
        /* <DEDUP_REMOVED lines=34> */
.L_x_4363:
        /* <DEDUP_REMOVED lines=70> */
.L_x_4366:
[----:B------:R-:W-:Y:S05]  /*77280*/  BSYNC.RECONVERGENT B5 ;  /* 0x0000000000057941 */ /* 0x000fea0003800200 */
.L_x_4365:
[----:B------:R-:W-:Y:S01]  /*77290*/  HFMA2 R14, -RZ, RZ, 0.000501155853271484375, -0.44384765625 ;  /* 0x101bb71aff0e7431 */ /* 0x000fe200000001ff */
[----:B------:R-:W-:Y:S01]  /*772a0*/  BSSY.RECONVERGENT B1, `(.L_x_4367) ;  /* 0x0000024000017945 */ /* 0x000fe20003800200 */
[----:B------:R-:W-:Y:S02]  /*772b0*/  IMAD.MOV.U32 R17, RZ, RZ, 0x1 ;  /* 0x00000001ff117424 */ /* 0x000fe400078e00ff */
[----:B------:R-:W-:-:S07]  /*772c0*/  IMAD.MOV.U32 R15, RZ, RZ, 0x3ffaab9a ;  /* 0x3ffaab9aff0f7424 */ /* 0x000fce00078e00ff */
.L_x_4368:
        /* <DEDUP_REMOVED lines=34> */
.L_x_4367:
        /* <DEDUP_REMOVED lines=66> */
.L_x_4370:
[----:B------:R-:W-:Y:S05]  /*77910*/  BSYNC.RECONVERGENT B5 ;  /* 0x0000000000057941 */ /* 0x000fea0003800200 */
.L_x_4369:
[----:B------:R-:W-:Y:S01]  /*77920*/  BSSY.RECONVERGENT B1, `(.L_x_4371) ;  /* 0x0000025000017945 */ /* 0x000fe20003800200 */
[----:B------:R-:W-:Y:S01]  /*77930*/  IMAD.MOV.U32 R17, RZ, RZ, 0x1 ;  /* 0x00000001ff117424 */ /* 0x000fe200078e00ff */
[----:B------:R-:W-:Y:S01]  /*77940*/  MOV R22, 0x8aaafd02 ;  /* 0x8aaafd0200167802 */ /* 0x000fe20000000f00 */
[----:B------:R-:W-:-:S07]  /*77950*/  IMAD.MOV.U32 R23, RZ, RZ, -0x3fe58652 ;  /* 0xc01a79aeff177424 */ /* 0x000fce00078e00ff */
.L_x_4372:
        /* <DEDUP_REMOVED lines=34> */
.L_x_4371:
        /* <DEDUP_REMOVED lines=70> */
.L_x_4374:
[----:B------:R-:W-:Y:S05]  /*77fe0*/  BSYNC.RECONVERGENT B5 ;  /* 0x0000000000057941 */ /* 0x000fea0003800200 */
.L_x_4373:
[----:B------:R-:W-:Y:S01]  /*77ff0*/  HFMA2 R14, -RZ, RZ, 23.78125, 1.8896484375 ;  /* 0x4df23f8fff0e7431 */ /* 0x000fe200000001ff */
[----:B------:R-:W-:Y:S01]  /*78000*/  BSSY.RECONVERGENT B1, `(.L_x_4375) ;  /* 0x0000024000017945 */ /* 0x000fe20003800200 */
[----:B------:R-:W-:Y:S02]  /*78010*/  IMAD.MOV.U32 R17, RZ, RZ, 0x1 ;  /* 0x00000001ff117424 */ /* 0x000fe400078e00ff */
[----:B------:R-:W-:-:S07]  /*78020*/  IMAD.MOV.U32 R15, RZ, RZ, -0x3fcee326 ;  /* 0xc0311cdaff0f7424 */ /* 0x000fce00078e00ff */
.L_x_4376:
        /* <DEDUP_REMOVED lines=34> */
.L_x_4375:
        /* <DEDUP_REMOVED lines=66> */
.L_x_4378:
[----:B------:R-:W-:Y:S05]  /*78670*/  BSYNC.RECONVERGENT B5 ;  /* 0x0000000000057941 */ /* 0x000fea0003800200 */
.L_x_4377:
[----:B------:R-:W-:Y:S01]  /*78680*/  BSSY.RECONVERGENT B1, `(.L_x_4379) ;  /* 0x0000025000017945 */ /* 0x000fe20003800200 */
[----:B------:R-:W-:Y:S01]  /*78690*/  IMAD.MOV.U32 R17, RZ, RZ, 0x1 ;  /* 0x00000001ff117424 */ /* 0x000fe200078e00ff */
[----:B------:R-:W-:Y:S01]  /*786a0*/  MOV R26, 0x311f1460 ;  /* 0x311f1460001a7802 */ /* 0x000fe20000000f00 */
[----:B------:R-:W-:-:S07]  /*786b0*/  IMAD.MOV.U32 R27, RZ, RZ, 0x405278fb ;  /* 0x405278fbff1b7424 */ /* 0x000fce00078e00ff */
.L_x_4380:
        /* <DEDUP_REMOVED lines=34> */
.L_x_4379:
        /* <DEDUP_REMOVED lines=70> */
.L_x_4382:
[----:B------:R-:W-:Y:S05]  /*78d40*/  BSYNC.RECONVERGENT B5 ;  /* 0x0000000000057941 */ /* 0x000fea0003800200 */
.L_x_4381:
[----:B------:R-:W-:Y:S01]  /*78d50*/  HFMA2 R22, -RZ, RZ, 15.0859375, -0.01560211181640625 ;  /* 0x4b8ba3fdff167431 */ /* 0x000fe200000001ff */
[----:B------:R-:W-:Y:S01]  /*78d60*/  BSSY.RECONVERGENT B1, `(.L_x_4383) ;  /* 0x0000024000017945 */ /* 0x000fe20003800200 */
[----:B------:R-:W-:Y:S02]  /*78d70*/  IMAD.MOV.U32 R17, RZ, RZ, 0x1 ;  /* 0x00000001ff117424 */ /* 0x000fe400078e00ff */
[----:B------:R-:W-:-:S07]  /*78d80*/  IMAD.MOV.U32 R23, RZ, RZ, 0x406a8563 ;  /* 0x406a8563ff177424 */ /* 0x000fce00078e00ff */
.L_x_4384:
        /* <DEDUP_REMOVED lines=34> */
.L_x_4383:
        /* <DEDUP_REMOVED lines=21> */
[----:B------:R-:W-:Y:S01]  /*79100*/  IMAD.MOV.U32 R14, RZ, RZ, 0x7d9b7a22 ;  /* 0x7d9b7a22ff0e7424 */ /* 0x000fe200078e00ff */
[----:B------:R-:W-:-:S07]  /*79110*/  MOV R15, 0xc08eecc5 ;  /* 0xc08eecc5000f7802 */ /* 0x000fce0000000f00 */
.L_x_4386:
        /* <DEDUP_REMOVED lines=34> */
.L_x_4385:
        /* <DEDUP_REMOVED lines=47> */
.L_x_4388:
[----:B------:R-:W-:Y:S05]  /*79630*/  BSYNC.RECONVERGENT B5 ;  /* 0x0000000000057941 */ /* 0x000fea0003800200 */
.L_x_4387:
        /* <DEDUP_REMOVED lines=11> */
.L_x_4292:
[----:B------:R-:W-:Y:S05]  /*796f0*/  BSYNC.RECONVERGENT B4 ;  /* 0x0000000000047941 */ /* 0x000fea0003800200 */
.L_x_4291:
[----:B0-----:R-:W-:Y:S01]  /*79700*/  LOP3.LUT R5, R19, 0x7fffffff, RZ, 0xc0, !PT ;  /* 0x7fffffff13057812 */ /* 0x001fe200078ec0ff */
[----:B------:R-:W-:Y:S03]  /*79710*/  BSSY.RECONVERGENT B1, `(.L_x_4389) ;  /* 0x0000197000017945 */ /* 0x000fe60003800200 */
[----:B------:R-:W-:-:S13]  /*79720*/  ISETP.GT.U32.AND P0, PT, R5, 0x7fefffff, PT ;  /* 0x7fefffff0500780c */ /* 0x000fda0003f04070 */
[----:B------:R-:W-:Y:S05]  /*79730*/  @P0 BRA `(.L_x_4390) ;  /* 0x00000018002c0947 */ /* 0x000fea0003800000 */
[----:B------:R-:W-:Y:S01]  /*79740*/  MOV R20, 0x0 ;  /* 0x0000000000147802 */ /* 0x000fe20000000f00 */
[----:B------:R-:W-:Y:S01]  /*79750*/  IMAD.MOV.U32 R21, RZ, RZ, 0x3ff00000 ;  /* 0x3ff00000ff157424 */ /* 0x000fe200078e00ff */
[----:B------:R-:W-:Y:S01]  /*79760*/  MOV R4, R18 ;  /* 0x0000001200047202 */ /* 0x000fe20000000f00 */
[----:B------:R-:W-:Y:S01]  /*79770*/  IMAD.MOV.U32 R28, RZ, RZ, 0x652b82fe ;  /* 0x652b82feff1c7424 */ /* 0x000fe200078e00ff */
[----:B------:R-:W-:Y:S01]  /*79780*/  MOV R29, 0x3ff71547 ;  /* 0x3ff71547001d7802 */ /* 0x000fe20000000f00 */
[----:B------:R-:W-:Y:S01]  /*79790*/  UMOV UR4, 0xfefa39ef ;  /* 0xfefa39ef00047882 */ /* 0x000fe20000000000 */
[----:B------:R-:W-:Y:S01]  /*797a0*/  MOV R22, RZ ;  /* 0x000000ff00167202 */ /* 0x000fe20000000f00 */
        /* <DEDUP_REMOVED lines=32> */
[----:B0-----:R-:W-:Y:S01]  /*799b0*/  IMAD.MOV.U32 R20, RZ, RZ, -0x35dec16 ;  /* 0xfca213eaff147424 */ /* 0x001fe200078e00ff */
[----:B------:R-:W-:-:S15]  /*799c0*/  MOV R21, 0x3e928af3 ;  /* 0x3e928af300157802 */ /* 0x000fde0000000f00 */
        /* <DEDUP_REMOVED lines=354> */
.L_x_4390:
        /* <DEDUP_REMOVED lines=9> */
.L_x_4391:
[----:B------:R-:W-:Y:S05]  /*7b080*/  BSYNC.RECONVERGENT B1 ;  /* 0x0000000000017941 */ /* 0x000fea0003800200 */
.L_x_4389:
[----:B------:R-:W-:Y:S01]  /*7b090*/  MOV R8, 0x652b82fe ;  /* 0x652b82fe00087802 */ /* 0x000fe20000000f00 */
[----:B------:R-:W-:Y:S01]  /*7b0a0*/  IMAD.MOV.U32 R9, RZ, RZ, 0x3ff71547 ;  /* 0x3ff71547ff097424 */ /* 0x000fe200078e00ff */
        /* <DEDUP_REMOVED lines=130> */
[----:B------:R0:W2:Y:S02]  /*7b8d0*/  @!P0 DMUL R4, R6, R8 ;  /* 0x0000000806048228 */ /* 0x0000a40000000000 */
.L_x_4393:
[----:B------:R-:W-:Y:S05]  /*7b8e0*/  BSYNC.RECONVERGENT B1 ;  /* 0x0000000000017941 */ /* 0x000fea0003800200 */
.L_x_4392:
        /* <DEDUP_REMOVED lines=65> */
.L_x_4395:
[----:B------:R-:W-:Y:S05]  /*7bd00*/  BSYNC.RECONVERGENT B4 ;  /* 0x0000000000047941 */ /* 0x000fea0003800200 */
.L_x_4394:
        /* <DEDUP_REMOVED lines=49> */
.L_x_4397:
[----:B------:R-:W-:Y:S05]  /*7c020*/  BSYNC.RECONVERGENT B4 ;  /* 0x0000000000047941 */ /* 0x000fea0003800200 */
.L_x_4396:
[----:B------:R0:W1:Y:S02]  /*7c030*/  DFMA R22, R22, 0.5, R4 ;  /* 0x3fe000001616782b */ /* 0x0000640000000004 */
[----:B01----:R-:W-:Y:S05]  /*7c040*/  BRA `(.L_x_4120) ;  /* 0x000002f000d47947 */ /* 0x003fea0003800000 */
.L_x_4259:
[----:B------:R-:W-:Y:S05]  /*7c050*/  BSYNC.RELIABLE B2 ;  /* 0x0000000000027941 */ /* 0x000fea0003800100 */
.L_x_4258:
[----:B------:R-:W0:Y:S01]  /*7c060*/  LDC.64 R26, c[0x0][0x358] ;  /* 0x0000d600ff1a7b82 */ /* 0x000e220000000a00 */
[----:B------:R-:W-:Y:S01]  /*7c070*/  MOV R4, 0x9999999a ;  /* 0x9999999a00047802 */ /* 0x000fe20000000f00 */
[----:B------:R-:W-:-:S06]  /*7c080*/  IMAD.MOV.U32 R5, RZ, RZ, 0x3ff19999 ;  /* 0x3ff19999ff057424 */ /* 0x000fcc00078e00ff */
[----:B------:R-:W1:Y:S02]  /*7c090*/  DSETP.GT.AND P0, PT, R10, R4, PT ;  /* 0x000000040a00722a */ /* 0x000e640003f04000 */
[----:B-1----:R-:W-:Y:S05]  /*7c0a0*/  @!P0 BRA `(.L_x_4398) ;  /* 0x0000011c00b48947 */ /* 0x002fea0003800000 */
[----:B------:R-:W1:Y:S02]  /*7c0b0*/  DSETP.GEU.AND P0, PT, R10, R12, PT ;  /* 0x0000000c0a00722a */ /* 0x000e640003f0e000 */
[----:B-1----:R-:W-:Y:S05]  /*7c0c0*/  @P0 BRA `(.L_x_4399) ;  /* 0x0000008800c80947 */ /* 0x002fea0003800000 */
        /* <DEDUP_REMOVED lines=8> */
[----:B------:R-:W1:-:S15]  /*7c150*/  DMUL R4, R2, UR4 ;  /* 0x0000000402047c28 */ /* 0x000e5e0008000000 */
[----:B------:R-:W-:-:S15]  /*7c160*/  NOP ;  /* 0x0000000000007918 */ /* 0x000fde0000000000 */
[----:B------:R-:W-:-:S15]  /*7c170*/  NOP ;  /* 0x0000000000007918 */ /* 0x000fde0000000000 */
[----:B------:R-:W-:-:S15]  /*7c180*/  NOP ;  /* 0x0000000000007918 */ /* 0x000fde0000000000 */
[----:B------:R-:W-:-:S04]  /*7c190*/  NOP ;  /* 0x0000000000007918 */ /* 0x000fc80000000000 */
[----:B-1----:R-:W1:Y:S02]  /*7c1a0*/  DSETP.GT.AND P0, PT, |R20|, R4, PT ;  /* 0x000000041400722a */ /* 0x002e640003f04200 */
[----:B-1----:R-:W-:Y:S05]  /*7c1b0*/  @!P0 BRA `(.L_x_4401) ;  /* 0x0000002c00508947 */ /* 0x002fea0003800000 */
[----:B------:R-:W-:Y:S01]  /*7c1c0*/  ISETP.GT.AND P0, PT, R11, 0xfffff, PT ;  /* 0x000fffff0b00780c */ /* 0x000fe20003f04270 */
[----:B------:R-:W-:Y:S01]  /*7c1d0*/  IMAD.MOV.U32 R5, RZ, RZ, R11 ;  /* 0x000000ffff057224 */ /* 0x000fe200078e000b */
[----:B------:R-:W-:Y:S01]  /*7c1e0*/  MOV R4, R10 ;  /* 0x0000000a00047202 */ /* 0x000fe20000000f00 */
[----:B------:R-:W-:Y:S01]  /*7c1f0*/  BSSY.RECONVERGENT B1, `(.L_x_4402) ;  /* 0x00000bd000017945 */ /* 0x000fe20003800200 */
[----:B------:R-:W-:Y:S01]  /*7c200*/  MOV R0, R11 ;  /* 0x0000000b00007202 */ /* 0x000fe20000000f00 */
[----:B------:R-:W-:-:S08]  /*7c210*/  IMAD.MOV.U32 R9, RZ, RZ, -0x3ff ;  /* 0xfffffc01ff097424 */ /* 0x000fd000078e00ff */
[----:B------:R-:W1:Y:S01]  /*7c220*/  @!P0 DMUL R4, R10, 1.80143985094819840000e+16 ;  /* 0x435000000a048828 */ /* 0x000e620000000000 */
[----:B------:R-:W-:Y:S02]  /*7c230*/  @!P0 IMAD.MOV.U32 R9, RZ, RZ, -0x435 ;  /* 0xfffffbcbff098424 */ /* 0x000fe400078e00ff */
[----:B-1----:R-:W-:-:S05]  /*7c240*/  @!P0 IMAD.MOV.U32 R0, RZ, RZ, R5 ;  /* 0x000000ffff008224 */ /* 0x002fca00078e0005 */
[----:B------:R-:W-:-:S04]  /*7c250*/  IADD3 R6, PT, PT, R0, -0x1, RZ ;  /* 0xffffffff00067810 */ /* 0x000fc80007ffe0ff */
[----:B------:R-:W-:Y:S02]  /*7c260*/  ISETP.GT.U32.AND P1, PT, R6, 0x7feffffe, PT ;  /* 0x7feffffe0600780c */ /* 0x000fe40003f24070 */
[----:B------:R-:W-:Y:S02]  /*7c270*/  MOV R6, R10 ;  /* 0x0000000a00067202 */ /* 0x000fe40000000f00 */
[----:B------:R-:W-:-:S09]  /*7c280*/  @!P0 MOV R6, R4 ;  /* 0x0000000400068202 */ /* 0x000fd20000000f00 */
        /* <DEDUP_REMOVED lines=18> */
[----:B------:R-:W1:-:S15]  /*7c3b0*/  DADD R4, R4, 1 ;  /* 0x3ff0000004047429 */ /* 0x000e5e0000000000 */
[----:B------:R-:W-:-:S15]  /*7c3c0*/  NOP ;  /* 0x0000000000007918 */ /* 0x000fde0000000000 */
[----:B------:R-:W-:-:S15]  /*7c3d0*/  NOP ;  /* 0x0000000000007918 */ /* 0x000fde0000000000 */
[----:B------:R-:W-:-:S15]  /*7c3e0*/  NOP ;  /* 0x0000000000007918 */ /* 0x000fde0000000000 */
[----:B------:R-:W-:-:S04]  /*7c3f0*/  NOP ;  /* 0x0000000000007918 */ /* 0x000fc80000000000 */
[----:B------:R1:W-:Y:S01]  /*7c400*/  DADD R22, R8, -UR4 ;  /* 0x8000000408167e29 */ /* 0x0003e20008000000 */
[----:B------:R-:W-:Y:S01]  /*7c410*/  UMOV UR4, 0xfefa39ef ;  /* 0xfefa39ef00047882 */ /* 0x000fe20000000000 */
[----:B-1----:R-:W1:Y:S01]  /*7c420*/  MUFU.RCP64H R9, R5 ;  /* 0x0000000500097308 */ /* 0x002e620000001800 */
[----:B------:R-:W-:Y:S01]  /*7c430*/  MOV R8, RZ ;  /* 0x000000ff00087202 */ /* 0x000fe20000000f00 */
[----:B------:R-:W-:-:S15]  /*7c440*/  UMOV UR5, 0x3fe62e42 ;  /* 0x3fe62e4200057882 */ /* 0x000fde0000000000 */
[----:B------:R-:W-:-:S15]  /*7c450*/  NOP ;  /* 0x0000000000007918 */ /* 0x000fde0000000000 */
[----:B------:R-:W-:-:S15]  /*7c460*/  NOP ;  /* 0x0000000000007918 */ /* 0x000fde0000000000 */
[----:B------:R-:W-:-:S15]  /*7c470*/  NOP ;  /* 0x0000000000007918 */ /* 0x000fde0000000000 */
[----:B-1----:R1:W2:Y:S02]  /*7c480*/  DFMA R14, -R4, R8, 1 ;  /* 0x3ff00000040e742b */ /* 0x0022a40000000108 */
[----:B-1----:R-:W-:Y:S01]  /*7c490*/  IMAD.MOV.U32 R4, RZ, RZ, -0x748574fc ;  /* 0x8b7a8b04ff047424 */ /* 0x002fe200078e00ff */
[----:B------:R-:W-:-:S15]  /*7c4a0*/  MOV R5, 0x3ed0ee25 ;  /* 0x3ed0ee2500057802 */ /* 0x000fde0000000f00 */
[----:B------:R-:W-:-:S15]  /*7c4b0*/  NOP ;  /* 0x0000000000007918 */ /* 0x000fde0000000000 */
[----:B------:R-:W-:-:S15]  /*7c4c0*/  NOP ;  /* 0x0000000000007918 */ /* 0x000fde0000000000 */
[----:B------:R-:W-:-:S15]  /*7c4d0*/  NOP ;  /* 0x0000000000007918 */ /* 0x000fde0000000000 */
[----:B------:R-:W-:-:S01]  /*7c4e0*/  NOP ;  /* 0x0000000000007918 */ /* 0x000fc20000000000 */
[----:B--2---:R-:W1:-:S15]  /*7c4f0*/  DFMA R14, R14, R14, R14 ;  /* 0x0000000e0e0e722b */ /* 0x004e5e000000000e */
        /* <DEDUP_REMOVED lines=19> */
[----:B-1----:R-:W-:Y:S01]  /*7c630*/  DFMA R24, R22, UR4, R8 ;  /* 0x0000000416187c2b */ /* 0x002fe20008000008 */
[----:B------:R-:W-:Y:S01]  /*7c640*/  UMOV UR4, 0x3ae80f1e ;  /* 0x3ae80f1e00047882 */ /* 0x000fe20000000000 */
[----:B------:R-:W-:-:S15]  /*7c650*/  UMOV UR5, 0x3eb1380b ;  /* 0x3eb1380b00057882 */ /* 0x000fde0000000000 */
[----:B------:R-:W-:-:S15]  /*7c660*/  NOP ;  /* 0x0000000000007918 */ /* 0x000fde0000000000 */
[----:B------:R-:W-:-:S15]  /*7c670*/  NOP ;  /* 0x0000000000007918 */ /* 0x000fde0000000000 */
[----:B------:R-:W-:-:S15]  /*7c680*/  NOP ;  /* 0x0000000000007918 */ /* 0x000fde0000000000 */
[----:B------:R-:W-:-:S02]  /*7c690*/  NOP ;  /* 0x0000000000007918 */ /* 0x000fc40000000000 */
[----:B------:R-:W1:-:S15]  /*7c6a0*/  DMUL R18, R8, R8 ;  /* 0x0000000808127228 */ /* 0x000e5e0000000000 */
[----:B------:R-:W-:-:S15]  /*7c6b0*/  NOP ;  /* 0x0000000000007918 */ /* 0x000fde0000000000 */
[----:B------:R-:W-:-:S15]  /*7c6c0*/  NOP ;  /* 0x0000000000007918 */ /* 0x000fde0000000000 */
[----:B------:R-:W-:-:S15]  /*7c6d0*/  NOP ;  /* 0x0000000000007918 */ /* 0x000fde0000000000 */
[----:B------:R-:W-:-:S04]  /*7c6e0*/  NOP ;  /* 0x0000000000007918 */ /* 0x000fc80000000000 */
[----:B-1----:R-:W1:Y:S01]  /*7c6f0*/  DFMA R4, R18, UR4, R4 ;  /* 0x0000000412047c2b */ /* 0x002e620008000004 */
        /* <DEDUP_REMOVED lines=41> */
[----:B-1----:R-:W-:Y:S01]  /*7c990*/  DFMA R4, R18, R4, UR4 ;  /* 0x0000000412047e2b */ /* 0x002fe20008000004 */
[----:B------:R-:W-:Y:S01]  /*7c9a0*/  UMOV UR4, 0x55555554 ;  /* 0x5555555400047882 */ /* 0x000fe20000000000 */
[----:B------:R-:W-:-:S15]  /*7c9b0*/  UMOV UR5, 0x3fb55555 ;  /* 0x3fb5555500057882 */ /* 0x000fde0000000000 */
[----:B------:R-:W-:-:S15]  /*7c9c0*/  NOP ;  /* 0x0000000000007918 */ /* 0x000fde0000000000 */
[----:B------:R-:W-:-:S15]  /*7c9d0*/  NOP ;  /* 0x0000000000007918 */ /* 0x000fde0000000000 */
[----:B------:R-:W-:-:S15]  /*7c9e0*/  NOP ;  /* 0x0000000000007918 */ /* 0x000fde0000000000 */
[----:B------:R-:W-:-:S02]  /*7c9f0*/  NOP ;  /* 0x0000000000007918 */ /* 0x000fc40000000000 */
[----:B------:R-:W1:-:S15]  /*7ca00*/  DADD R20, R6, -R8 ;  /* 0x0000000006147229 */ /* 0x000e5e0000000808 */
        /* <DEDUP_REMOVED lines=14> */
[----:B------:R-:W2:Y:S01]  /*7caf0*/  DFMA R4, R18, R4, UR4 ;  /* 0x0000000412047e2b */ /* 0x000ea20008000004 */
[----:B------:R-:W-:Y:S01]  /*7cb00*/  UMOV UR4, 0x3b39803f ;  /* 0x3b39803f00047882 */ /* 0x000fe20000000000 */
[----:B------:R-:W-:-:S15]  /*7cb10*/  UMOV UR5, 0x3c7abc9e ;  /* 0x3c7abc9e00057882 */ /* 0x000fde0000000000 */
[----:B------:R-:W-:-:S15]  /*7cb20*/  NOP ;  /* 0x0000000000007918 */ /* 0x000fde0000000000 */
[----:B------:R-:W-:-:S15]  /*7cb30*/  NOP ;  /* 0x0000000000007918 */ /* 0x000fde0000000000 */
[----:B------:R-:W-:-:S15]  /*7cb40*/  NOP ;  /* 0x0000000000007918 */ /* 0x000fde0000000000 */
[----:B------:R-:W-:-:S02]  /*7cb50*/  NOP ;  /* 0x0000000000007918 */ /* 0x000fc40000000000 */
[----:B-1----:R-:W-:-:S15]  /*7cb60*/  DMUL R20, R14, R20 ;  /* 0x000000140e147228 */ /* 0x002fde0000000000 */
[----:B------:R-:W-:-:S15]  /*7cb70*/  NOP ;  /* 0x0000000000007918 */ /* 0x000fde0000000000 */
[----:B------:R-:W-:-:S15]  /*7cb80*/  NOP ;  /* 0x0000000000007918 */ /* 0x000fde0000000000 */
[----:B------:R-:W-:-:S15]  /*7cb90*/  NOP ;  /* 0x0000000000007918 */ /* 0x000fde0000000000 */
[----:B------:R-:W-:-:S04]  /*7cba0*/  NOP ;  /* 0x0000000000007918 */ /* 0x000fc80000000000 */
[----:B--2---:R-:W1:-:S15]  /*7cbb0*/  DMUL R4, R18, R4 ;  /* 0x0000000412047228 */ /* 0x004e5e0000000000 */
        /* <DEDUP_REMOVED lines=19> */
[----:B-1----:R-:W1:-:S15]  /*7ccf0*/  DFMA R4, R22, UR4, R4 ;  /* 0x0000000416047c2b */ /* 0x002e5e0008000004 */
[----:B------:R-:W-:-:S15]  /*7cd00*/  NOP ;  /* 0x0000000000007918 */ /* 0x000fde0000000000 */
[----:B------:R-:W-:-:S15]  /*7cd10*/  NOP ;  /* 0x0000000000007918 */ /* 0x000fde0000000000 */
[----:B------:R-:W-:-:S15]  /*7cd20*/  NOP ;  /* 0x0000000000007918 */ /* 0x000fde0000000000 */
[----:B------:R-:W-:-:S04]  /*7cd30*/  NOP ;  /* 0x0000000000007918 */ /* 0x000fc80000000000 */
[----:B-1----:R1:W2:Y:S02]  /*7cd40*/  DADD R18, R24, R4 ;  /* 0x0000000018127229 */ /* 0x0022a40000000004 */
[----:B-12---:R-:W-:Y:S05]  /*7cd50*/  BRA `(.L_x_4404) ;  /* 0x0000000000187947 */ /* 0x006fea0003800000 */
.L_x_4403:
[----:B------:R-:W-:Y:S01]  /*7cd60*/  IMAD.MOV.U32 R6, RZ, RZ, 0x0 ;  /* 0x00000000ff067424 */ /* 0x000fe200078e00ff */
[----:B------:R-:W-:Y:S02]  /*7cd70*/  MOV R7, 0x7ff00000 ;  /* 0x7ff0000000077802 */ /* 0x000fe40000000f00 */
[----:B------:R-:W-:-:S04]  /*7cd80*/  LOP3.LUT P0, RZ, R5, 0x7fffffff, RZ, 0xc0, !PT ;  /* 0x7fffffff05ff7812 */ /* 0x000fc8000780c0ff */
[----:B------:R-:W1:Y:S02]  /*7cd90*/  DFMA R4, R4, R6, +INF ;  /* 0x7ff000000404742b */ /* 0x000e640000000006 */
[----:B-1----:R-:W-:Y:S02]  /*7cda0*/  FSEL R18, R4, RZ, P0 ;  /* 0x000000ff04127208 */ /* 0x002fe40000000000 */
[----:B------:R-:W-:-:S07]  /*7cdb0*/  FSEL R19, R5, -QNAN , P0 ;  /* 0xfff0000005137808 */ /* 0x000fce0000000000 */
.L_x_4404:
[----:B------:R-:W-:Y:S05]  /*7cdc0*/  BSYNC.RECONVERGENT B1 ;  /* 0x0000000000017941 */ /* 0x000fea0003800200 */
.L_x_4402:
[----:B------:R-:W1:Y:S01]  /*7cdd0*/  DSETP.NAN.AND P0, PT, R12, R12, PT ;  /* 0x0000000c0c00722a */ /* 0x000e620003f08000 */
[----:B------:R-:W-:-:S15]  /*7cde0*/  BSSY.RECONVERGENT B5, `(.L_x_4405) ;  /* 0x000018b000057945 */ /* 0x000fde0003800200 */
[----:B------:R-:W-:-:S15]  /*7cdf0*/  NOP ;  /* 0x0000000000007918 */ /* 0x000fde0000000000 */
[----:B------:R-:W-:-:S15]  /*7ce00*/  NOP ;  /* 0x0000000000007918 */ /* 0x000fde0000000000 */
[----:B------:R-:W-:-:S15]  /*7ce10*/  NOP ;  /* 0x0000000000007918 */ /* 0x000fde0000000000 */
[----:B------:R-:W-:-:S03]  /*7ce20*/  NOP ;  /* 0x0000000000007918 */ /* 0x000fc60000000000 */
[----:B------:R2:W3:Y:S02]  /*7ce30*/  DMUL R18, R12, R18 ;  /* 0x000000120c127228 */ /* 0x0004e40000000000 */
[----:B-123--:R-:W-:Y:S05]  /*7ce40*/  @P0 BRA `(.L_x_4406) ;  /* 0x00000018000c0947 */ /* 0x00efea0003800000 */
[----:B------:R-:W-:Y:S01]  /*7ce50*/  BSSY.RECONVERGENT B7, `(.L_x_4407) ;  /* 0x0000005000077945 */ /* 0x000fe20003800200 */
[----:B------:R-:W-:Y:S01]  /*7ce60*/  IMAD.MOV.U32 R14, RZ, RZ, R2 ;  /* 0x000000ffff0e7224 */ /* 0x000fe200078e0002 */
[----:B------:R-:W-:Y:S02]  /*7ce70*/  MOV R15, R3 ;  /* 0x00000003000f7202 */ /* 0x000fe40000000f00 */
[----:B------:R-:W-:-:S07]  /*7ce80*/  MOV R24, 0x7cea0 ;  /* 0x0007cea000187802 */ /* 0x000fce0000000f00 */
[----:B0-----:R-:W-:Y:S05]  /*7ce90*/  CALL.REL.NOINC `($_ZN2at6native18elementwise_kernelILi128ELi4EZNS0_15gpu_kernel_implIN48_GLOBAL__N__08322988_15_IGammaKernel_cu_cb51a28d10CalcIgammaIdEEEEvRNS_18TensorIteratorBaseERKT_EUliE_EEviT1_$__internal_lgamma_pos) ;  /* 0x0000031800087944 */ /* 0x001fea0003c00000 */
[----:B------:R-:W-:Y:S05]  /*7cea0*/  BSYNC.RECONVERGENT B7 ;  /* 0x0000000000077941 */ /* 0x000fea0003800200 */
.L_x_4407:
[----:B------:R-:W-:Y:S01]  /*7ceb0*/  ISETP.GT.AND P0, PT, R13, -0x1, PT ;  /* 0xffffffff0d00780c */ /* 0x000fe20003f04270 */
[----:B------:R-:W-:Y:S01]  /*7cec0*/  IMAD.MOV.U32 R4, RZ, RZ, R14 ;  /* 0x000000ffff047224 */ /* 0x000fe200078e000e */
[----:B------:R-:W-:-:S11]  /*7ced0*/  MOV R5, R15 ;  /* 0x0000000f00057202 */ /* 0x000fd60000000f00 */
[----:B------:R-:W-:Y:S05]  /*7cee0*/  @P0 BRA `(.L_x_4408) ;  /* 0x0000001400e80947 */ /* 0x000fea0003800000 */
[----:B------:R-:W0:Y:S01]  /*7cef0*/  FRND.F64.TRUNC R6, R2 ;  /* 0x0000000200067313 */ /* 0x000e22000030d800 */
[----:B------:R-:W-:-:S15]  /*7cf00*/  IMAD.MOV.U32 R4, RZ, RZ, 0x0 ;  /* 0x00000000ff047424 */ /* 0x000fde00078e00ff */
[----:B------:R-:W-:-:S15]  /*7cf10*/  NOP ;  /* 0x0000000000007918 */ /* 0x000fde0000000000 */
[----:B------:R-:W-:-:S15]  /*7cf20*/  NOP ;  /* 0x0000000000007918 */ /* 0x000fde0000000000 */
[----:B------:R-:W-:-:S15]  /*7cf30*/  NOP ;  /* 0x0000000000007918 */ /* 0x000fde0000000000 */
[----:B------:R-:W-:-:S03]  /*7cf40*/  NOP ;  /* 0x0000000000007918 */ /* 0x000fc60000000000 */
[----:B0-----:R-:W0:Y:S01]  /*7cf50*/  DSETP.NEU.AND P0, PT, R2, R6, PT ;  /* 0x000000060200722a */ /* 0x001e220003f0d000 */
[----:B------:R-:W-:Y:S01]  /*7cf60*/  MOV R5, 0x7ff00000 ;  /* 0x7ff0000000057802 */ /* 0x000fe20000000f00 */
        /* <DEDUP_REMOVED lines=8> */
[C---:B------:R-:W-:Y:S02]  /*7cff0*/  R2UR UR6, R26.reuse ;  /* 0x000000001a0672ca */ /* 0x040fe400000e0000 */
[C---:B------:R-:W-:Y:S01]  /*7d000*/  R2UR UR7, R27.reuse ;  /* 0x000000001b0772ca */ /* 0x040fe200000e0000 */
[----:B------:R-:W1:Y:S01]  /*7d010*/  F2I.S64.F64 R30, R8 ;  /* 0x00000008001e7311 */ /* 0x000e620000301900 */
[----:B------:R-:W-:Y:S02]  /*7d020*/  R2UR UR8, R26 ;  /* 0x000000001a0872ca */ /* 0x000fe400000e0000 */
[----:B-1----:R-:W-:Y:S02]  /*7d030*/  SHF.L.U32 R28, R30, 0x6, RZ ;  /* 0x000000061e1c7819 */ /* 0x002fe400000006ff */
[----:B------:R-:W-:-:S02]  /*7d040*/  R2UR UR9, R27 ;  /* 0x000000001b0972ca */ /* 0x000fc400000e0000 */
[----:B------:R-:W-:Y:S02]  /*7d050*/  LOP3.LUT R28, R28, 0x40, RZ, 0xc0, !PT ;  /* 0x000000401c1c7812 */ /* 0x000fe400078ec0ff */
[----:B------:R-:W-:Y:S02]  /*7d060*/  R2UR UR10, R26 ;  /* 0x000000001a0a72ca */ /* 0x000fe400000e0000 */
[----:B------:R-:W-:Y:S02]  /*7d070*/  R2UR UR11, R27 ;  /* 0x000000001b0b72ca */ /* 0x000fe400000e0000 */
[----:B0-----:R-:W-:-:S05]  /*7d080*/  IADD3 R28, P0, PT, R28, UR4, RZ ;  /* 0x000000041c1c7c10 */ /* 0x001fca000ff1e0ff */
[----:B------:R-:W-:-:S05]  /*7d090*/  IMAD.X R29, RZ, RZ, UR5, P0 ;  /* 0x00000005ff1d7e24 */ /* 0x000fca00080e06ff */
[----:B------:R-:W2:Y:S04]  /*7d0a0*/  LDG.E.128.CONSTANT R32, desc[UR6][R28.64] ;  /* 0x000000061c207981 */ /* 0x000ea8000c1e9d00 */
[----:B------:R-:W3:Y:S04]  /*7d0b0*/  LDG.E.128.CONSTANT R24, desc[UR8][R28.64+0x10] ;  /* 0x000010081c187981 */ /* 0x000ee8000c1e9d00 */
[----:B------:R-:W4:Y:S01]  /*7d0c0*/  LDG.E.128.CONSTANT R4, desc[UR10][R28.64+0x20] ;  /* 0x0000200a1c047981 */ /* 0x000f22000c1e9d00 */
[----:B------:R-:W-:Y:S01]  /*7d0d0*/  LOP3.LUT R0, R30, 0x1, RZ, 0xc0, !PT ;  /* 0x000000011e007812 */ /* 0x000fe200078ec0ff */
[----:B------:R-:W-:Y:S01]  /*7d0e0*/  UMOV UR4, 0x33145c07 ;  /* 0x33145c0700047882 */ /* 0x000fe20000000000 */
[----:B------:R-:W-:Y:S01]  /*7d0f0*/  UMOV UR5, 0x3ca1a626 ;  /* 0x3ca1a62600057882 */ /* 0x000fe20000000000 */
[----:B------:R-:W-:Y:S01]  /*7d100*/  BSSY.RECONVERGENT B7, `(.L_x_4411) ;  /* 0x000008b000077945 */ /* 0x000fe20003800200 */
[----:B------:R-:W-:-:S02]  /*7d110*/  ISETP.NE.U32.AND P0, PT, R0, 0x1, PT ;  /* 0x000000010000780c */ /* 0x000fc40003f05070 */
[----:B------:R-:W-:Y:S02]  /*7d120*/  MOV R0, 0x20fd8164 ;  /* 0x20fd816400007802 */ /* 0x000fe40000000f00 */
[----:B------:R-:W-:-:S15]  /*7d130*/  ISETP.NE.U32.AND.EX P0, PT, RZ, RZ, PT, P0 ;  /* 0x000000ffff00720c */ /* 0x000fde0003f05100 */
[----:B------:R-:W-:-:S09]  /*7d140*/  NOP ;  /* 0x0000000000007918 */ /* 0x000fd20000000000 */
[----:B------:R-:W0:-:S15]  /*7d150*/  FRND.F64 R8, R8 ;  /* 0x0000000800087313 */ /* 0x000e1e0000301800 */
[----:B------:R-:W-:-:S15]  /*7d160*/  NOP ;  /* 0x0000000000007918 */ /* 0x000fde0000000000 */
[----:B------:R-:W-:-:S15]  /*7d170*/  NOP ;  /* 0x0000000000007918 */ /* 0x000fde0000000000 */
[----:B------:R-:W-:-:S15]  /*7d180*/  NOP ;  /* 0x0000000000007918 */ /* 0x000fde0000000000 */
[----:B------:R-:W-:-:S04]  /*7d190*/  NOP ;  /* 0x0000000000007918 */ /* 0x000fc80000000000 */
[----:B0-----:R0:W1:Y:S02]  /*7d1a0*/  DFMA R2, R8, -0.5, R2 ;  /* 0xbfe000000802782b */ /* 0x0010640000000002 */
[----:B0-----:R-:W-:Y:S01]  /*7d1b0*/  IMAD.MOV.U32 R9, RZ, RZ, 0x3da8ff83 ;  /* 0x3da8ff83ff097424 */ /* 0x001fe200078e00ff */
[----:B------:R-:W-:-:S04]  /*7d1c0*/  FSEL R8, R0, -8.06006814911005101289e+34, !P0 ;  /* 0xf9785eba00087808 */ /* 0x000fc80004000000 */
[----:B------:R-:W-:-:S15]  /*7d1d0*/  FSEL R9, -R9, 0.11223486810922622681, !P0 ;  /* 0x3de5db6509097808 */ /* 0x000fde0004000100 */
[----:B------:R-:W-:-:S15]  /*7d1e0*/  NOP ;  /* 0x0000000000007918 */ /* 0x000fde0000000000 */
[----:B------:R-:W-:-:S15]  /*7d1f0*/  NOP ;  /* 0x0000000000007918 */ /* 0x000fde0000000000 */
[----:B------:R-:W-:-:S12]  /*7d200*/  NOP ;  /* 0x0000000000007918 */ /* 0x000fd80000000000 */
[----:B-1----:R-:W0:Y:S01]  /*7d210*/  DMUL R22, R2, UR4 ;  /* 0x0000000402167c28 */ /* 0x002e220008000000 */
        /* <DEDUP_REMOVED lines=117> */
[----:B------:R-:W-:Y:S01]  /*7d970*/  IMAD.MOV.U32 R6, RZ, RZ, 0x54442d18 ;  /* 0x54442d18ff067424 */ /* 0x000fe200078e00ff */
[----:B------:R-:W-:Y:S02]  /*7d980*/  MOV R7, 0x400921fb ;  /* 0x400921fb00077802 */ /* 0x000fe40000000f00 */
[----:B------:R-:W-:-:S07]  /*7d990*/  MOV R0, 0x7d9b0 ;  /* 0x0007d9b000007802 */ /* 0x000fce0000000f00 */
[----:B------:R-:W-:Y:S05]  /*7d9a0*/  CALL.REL.NOINC `($__internal_13_$__cuda_sm20_div_rn_f64_full) ;  /* 0x000002e0001c7944 */ /* 0x000fea0003c00000 */
.L_x_4412:
[----:B------:R-:W-:Y:S05]  /*7d9b0*/  BSYNC.RECONVERGENT B7 ;  /* 0x0000000000077941 */ /* 0x000fea0003800200 */
.L_x_4411:
[----:B------:R-:W-:Y:S01]  /*7d9c0*/  IMAD.MOV.U32 R2, RZ, RZ, R4 ;  /* 0x000000ffff027224 */ /* 0x000fe200078e0004 */
[----:B------:R-:W-:-:S07]  /*7d9d0*/  MOV R3, R5 ;  /* 0x0000000500037202 */ /* 0x000fce0000000f00 */
.L_x_4410:
[----:B------:R-:W-:Y:S05]  /*7d9e0*/  BSYNC.RECONVERGENT B2 ;  /* 0x0000000000027941 */ /* 0x000fea0003800200 */
.L_x_4409:
[----:B------:R-:W-:Y:S01]  /*7d9f0*/  ISETP.GT.AND P0, PT, R3, 0xfffff, PT ;  /* 0x000fffff0300780c */ /* 0x000fe20003f04270 */
[----:B------:R-:W-:Y:S01]  /*7da00*/  IMAD.MOV.U32 R0, RZ, RZ, R3 ;  /* 0x000000ffff007224 */ /* 0x000fe200078e0003 */
[----:B------:R-:W-:Y:S01]  /*7da10*/  MOV R4, R2 ;  /* 0x0000000200047202 */ /* 0x000fe20000000f00 */
[----:B------:R-:W-:Y:S01]  /*7da20*/  BSSY.RECONVERGENT B1, `(.L_x_4413) ;  /* 0x00000bb000017945 */ /* 0x000fe20003800200 */
[----:B------:R-:W-:-:S09]  /*7da30*/  IMAD.MOV.U32 R7, RZ, RZ, -0x3ff ;  /* 0xfffffc01ff077424 */ /* 0x000fd200078e00ff */
[----:B------:R-:W0:Y:S01]  /*7da40*/  @!P0 DMUL R2, R2, 1.80143985094819840000e+16 ;  /* 0x4350000002028828 */ /* 0x000e220000000000 */
[----:B------:R-:W-:Y:S01]  /*7da50*/  @!P0 MOV R7, 0xfffffbcb ;  /* 0xfffffbcb00078802 */ /* 0x000fe20000000f00 */
        /* <DEDUP_REMOVED lines=177> */
.L_x_4414:
[----:B------:R-:W-:Y:S01]  /*7e570*/  MOV R4, 0x0 ;  /* 0x0000000000047802 */ /* 0x000fe20000000f00 */
[----:B------:R-:W-:Y:S01]  /*7e580*/  IMAD.MOV.U32 R5, RZ, RZ, 0x7ff00000 ;  /* 0x7ff00000ff057424 */ /* 0x000fe200078e00ff */
[----:B------:R-:W-:-:S05]  /*7e590*/  LOP3.LUT P0, RZ, R3, 0x7fffffff, RZ, 0xc0, !PT ;  /* 0x7fffffff03ff7812 */ /* 0x000fca000780c0ff */
[----:B------:R-:W0:Y:S02]  /*7e5a0*/  DFMA R2, R2, R4, +INF ;  /* 0x7ff000000202742b */ /* 0x000e240000000004 */
[----:B0-----:R-:W-:Y:S02]  /*7e5b0*/  FSEL R2, R2, RZ, P0 ;  /* 0x000000ff02027208 */ /* 0x001fe40000000000 */
[----:B------:R-:W-:-:S07]  /*7e5c0*/  FSEL R3, R3, -QNAN , P0 ;  /* 0xfff0000003037808 */ /* 0x000fce0000000000 */
.L_x_4415:
[----:B------:R-:W-:Y:S05]  /*7e5d0*/  BSYNC.RECONVERGENT B1 ;  /* 0x0000000000017941 */ /* 0x000fea0003800200 */
.L_x_4413:
        /* <DEDUP_REMOVED lines=10> */
.L_x_4406:
[----:B------:R1:W2:Y:S02]  /*7e680*/  DADD R4, R12, R12 ;  /* 0x000000000c047229 */ /* 0x0002a4000000000c */
.L_x_4408:
[----:B------:R-:W-:Y:S05]  /*7e690*/  BSYNC.RECONVERGENT B5 ;  /* 0x0000000000057941 */ /* 0x000fea0003800200 */
.L_x_4405:
[----:B------:R-:W2:Y:S01]  /*7e6a0*/  DADD R18, -R10, R18 ;  /* 0x000000000a127229 */ /* 0x000ea20000000112 */
[----:B------:R-:W-:Y:S01]  /*7e6b0*/  UMOV UR4, 0xfefa39ef ;  /* 0xfefa39ef00047882 */ /* 0x000fe20000000000 */
[----:B------:R-:W-:Y:S01]  /*7e6c0*/  UMOV UR5, 0x40862e42 ;  /* 0x40862e4200057882 */ /* 0x000fe20000000000 */
[----:B------:R-:W-:-:S15]  /*7e6d0*/  CS2R R20, SRZ ;  /* 0x0000000000147805 */ /* 0x000fde000001ff00 */
[----:B------:R-:W-:-:S15]  /*7e6e0*/  NOP ;  /* 0x0000000000007918 */ /* 0x000fde0000000000 */
[----:B------:R-:W-:-:S15]  /*7e6f0*/  NOP ;  /* 0x0000000000007918 */ /* 0x000fde0000000000 */
[----:B------:R-:W-:-:S15]  /*7e700*/  NOP ;  /* 0x0000000000007918 */ /* 0x000fde0000000000 */
[----:B------:R-:W-:-:S01]  /*7e710*/  NOP ;  /* 0x0000000000007918 */ /* 0x000fc20000000000 */
[----:B--2---:R-:W2:-:S15]  /*7e720*/  DADD R18, R18, -R4 ;  /* 0x0000000012127229 */ /* 0x004e9e0000000804 */
[----:B------:R-:W-:-:S15]  /*7e730*/  NOP ;  /* 0x0000000000007918 */ /* 0x000fde0000000000 */
[----:B------:R-:W-:-:S15]  /*7e740*/  NOP ;  /* 0x0000000000007918 */ /* 0x000fde0000000000 */
[----:B------:R-:W-:-:S15]  /*7e750*/  NOP ;  /* 0x0000000000007918 */ /* 0x000fde0000000000 */
[----:B------:R-:W-:-:S04]  /*7e760*/  NOP ;  /* 0x0000000000007918 */ /* 0x000fc80000000000 */
[----:B--2---:R-:W2:Y:S02]  /*7e770*/  DSETP.GEU.AND P0, PT, R18, -UR4, PT ;  /* 0x8000000412007e2a */ /* 0x004ea4000bf0e000 */
[----:B--2---:R-:W-:Y:S05]  /*7e780*/  @!P0 BRA `(.L_x_4416) ;  /* 0x0000005800dc8947 */ /* 0x004fea0003800000 */
[----:B------:R-:W-:Y:S01]  /*7e790*/  MOV R6, 0x652b82fe ;  /* 0x652b82fe00067802 */ /* 0x000fe20000000f00 */
[----:B------:R-:W-:Y:S01]  /*7e7a0*/  IMAD.MOV.U32 R7, RZ, RZ, 0x3ff71547 ;  /* 0x3ff71547ff077424 */ /* 0x000fe200078e00ff */
[----:B------:R-:W-:Y:S01]  /*7e7b0*/  UMOV UR4, 0xfefa39ef ;  /* 0xfefa39ef00047882 */ /* 0x000fe20000000000 */
[----:B------:R-:W-:Y:S01]  /*7e7c0*/  UMOV UR5, 0x3fe62e42 ;  /* 0x3fe62e4200057882 */ /* 0x000fe20000000000 */
[----:B------:R-:W-:-:S03]  /*7e7d0*/  FSETP.GEU.FTZ.AND P0, PT, |R19|, 4.1917929649353027344, PT ;  /* 0x4086232b1300780b */ /* 0x000fc60003f1e200 */
[----:B------:R-:W2:-:S15]  /*7e7e0*/  DFMA R6, R18, R6, 6.75539944105574400000e+15 ;  /* 0x433800001206742b */ /* 0x000e9e0000000006 */
[----:B------:R-:W-:-:S15]  /*7e7f0*/  NOP ;  /* 0x0000000000007918 */ /* 0x000fde0000000000 */
[----:B------:R-:W-:-:S15]  /*7e800*/  NOP ;  /* 0x0000000000007918 */ /* 0x000fde0000000000 */
[----:B------:R-:W-:-:S15]  /*7e810*/  NOP ;  /* 0x0000000000007918 */ /* 0x000fde0000000000 */
[----:B------:R-:W-:-:S04]  /*7e820*/  NOP ;  /* 0x0000000000007918 */ /* 0x000fc80000000000 */
[----:B--2---:R-:W2:-:S15]  /*7e830*/  DADD R2, R6, -6.75539944105574400000e+15 ;  /* 0xc338000006027429 */ /* 0x004e9e0000000000 */
[----:B------:R-:W-:-:S15]  /*7e840*/  NOP ;  /* 0x0000000000007918 */ /* 0x000fde0000000000 */
[----:B------:R-:W-:-:S15]  /*7e850*/  NOP ;  /* 0x0000000000007918 */ /* 0x000fde0000000000 */
[----:B------:R-:W-:-:S15]  /*7e860*/  NOP ;  /* 0x0000000000007918 */ /* 0x000fde0000000000 */
[----:B------:R-:W-:-:S04]  /*7e870*/  NOP ;  /* 0x0000000000007918 */ /* 0x000fc80000000000 */
[----:B--2---:R-:W2:Y:S01]  /*7e880*/  DFMA R4, R2, -UR4, R18 ;  /* 0x8000000402047c2b */ /* 0x004ea20008000012 */
[----:B------:R-:W-:Y:S01]  /*7e890*/  UMOV UR4, 0x3b39803f ;  /* 0x3b39803f00047882 */ /* 0x000fe20000000000 */
[----:B------:R-:W-:-:S15]  /*7e8a0*/  UMOV UR5, 0x3c7abc9e ;  /* 0x3c7abc9e00057882 */ /* 0x000fde0000000000 */
[----:B------:R-:W-:-:S15]  /*7e8b0*/  NOP ;  /* 0x0000000000007918 */ /* 0x000fde0000000000 */
[----:B------:R-:W-:-:S15]  /*7e8c0*/  NOP ;  /* 0x0000000000007918 */ /* 0x000fde0000000000 */
[----:B------:R-:W-:-:S15]  /*7e8d0*/  NOP ;  /* 0x0000000000007918 */ /* 0x000fde0000000000 */
[----:B------:R-:W-:-:S02]  /*7e8e0*/  NOP ;  /* 0x0000000000007918 */ /* 0x000fc40000000000 */
[----:B--2---:R2:W3:Y:S01]  /*7e8f0*/  DFMA R4, R2, -UR4, R4 ;  /* 0x8000000402047c2b */ /* 0x0044e20008000004 */
[----:B------:R-:W-:Y:S01]  /*7e900*/  UMOV UR4, 0x69ce2bdf ;  /* 0x69ce2bdf00047882 */ /* 0x000fe20000000000 */
[----:B--2---:R-:W-:Y:S01]  /*7e910*/  MOV R2, 0xfca213ea ;  /* 0xfca213ea00027802 */ /* 0x004fe20000000f00 */
[----:B------:R-:W-:Y:S01]  /*7e920*/  IMAD.MOV.U32 R3, RZ, RZ, 0x3e928af3 ;  /* 0x3e928af3ff037424 */ /* 0x000fe200078e00ff */
[----:B------:R-:W-:-:S15]  /*7e930*/  UMOV UR5, 0x3e5ade15 ;  /* 0x3e5ade1500057882 */ /* 0x000fde0000000000 */
[----:B------:R-:W-:-:S15]  /*7e940*/  NOP ;  /* 0x0000000000007918 */ /* 0x000fde0000000000 */
[----:B------:R-:W-:-:S15]  /*7e950*/  NOP ;  /* 0x0000000000007918 */ /* 0x000fde0000000000 */
[----:B------:R-:W-:-:S15]  /*7e960*/  NOP ;  /* 0x0000000000007918 */ /* 0x000fde0000000000 */
[----:B---3--:R-:W2:Y:S01]  /*7e970*/  DFMA R2, R4, UR4, R2 ;  /* 0x0000000404027c2b */ /* 0x008ea20008000002 */
[----:B------:R-:W-:Y:S01]  /*7e980*/  UMOV UR4, 0x62401315 ;  /* 0x6240131500047882 */ /* 0x000fe20000000000 */
[----:B------:R-:W-:-:S15]  /*7e990*/  UMOV UR5, 0x3ec71dee ;  /* 0x3ec71dee00057882 */ /* 0x000fde0000000000 */
[----:B------:R-:W-:-:S15]  /*7e9a0*/  NOP ;  /* 0x0000000000007918 */ /* 0x000fde0000000000 */
[----:B------:R-:W-:-:S15]  /*7e9b0*/  NOP ;  /* 0x0000000000007918 */ /* 0x000fde0000000000 */
[----:B------:R-:W-:-:S15]  /*7e9c0*/  NOP ;  /* 0x0000000000007918 */ /* 0x000fde0000000000 */
[----:B------:R-:W-:-:S02]  /*7e9d0*/  NOP ;  /* 0x0000000000007918 */ /* 0x000fc40000000000 */
[----:B--2---:R-:W2:Y:S01]  /*7e9e0*/  DFMA R2, R4, R2, UR4 ;  /* 0x0000000404027e2b */ /* 0x004ea20008000002 */
        /* <DEDUP_REMOVED lines=48> */
[----:B--2---:R-:W2:-:S15]  /*7ecf0*/  DFMA R2, R4, R2, UR4 ;  /* 0x0000000404027e2b */ /* 0x004e9e0008000002 */
[----:B------:R-:W-:-:S15]  /*7ed00*/  NOP ;  /* 0x0000000000007918 */ /* 0x000fde0000000000 */
[----:B------:R-:W-:-:S15]  /*7ed10*/  NOP ;  /* 0x0000000000007918 */ /* 0x000fde0000000000 */
[----:B------:R-:W-:-:S15]  /*7ed20*/  NOP ;  /* 0x0000000000007918 */ /* 0x000fde0000000000 */
[----:B------:R-:W-:-:S04]  /*7ed30*/  NOP ;  /* 0x0000000000007918 */ /* 0x000fc80000000000 */
[----:B--2---:R-:W2:-:S15]  /*7ed40*/  DFMA R2, R4, R2, 1 ;  /* 0x3ff000000402742b */ /* 0x004e9e0000000002 */
[----:B------:R-:W-:-:S15]  /*7ed50*/  NOP ;  /* 0x0000000000007918 */ /* 0x000fde0000000000 */
[----:B------:R-:W-:-:S15]  /*7ed60*/  NOP ;  /* 0x0000000000007918 */ /* 0x000fde0000000000 */
[----:B------:R-:W-:-:S15]  /*7ed70*/  NOP ;  /* 0x0000000000007918 */ /* 0x000fde0000000000 */
[----:B------:R-:W-:-:S04]  /*7ed80*/  NOP ;  /* 0x0000000000007918 */ /* 0x000fc80000000000 */
[----:B--2---:R-:W2:Y:S02]  /*7ed90*/  DFMA R4, R4, R2, 1 ;  /* 0x3ff000000404742b */ /* 0x004ea40000000002 */
[----:B--2---:R-:W-:Y:S01]  /*7eda0*/  LEA R21, R6, R5, 0x14 ;  /* 0x0000000506157211 */ /* 0x004fe200078ea0ff */
        /* <DEDUP_REMOVED lines=8> */
[----:B------:R-:W2:Y:S02]  /*7ee30*/  DADD R2, R18, +INF ;  /* 0x7ff0000012027429 */ /* 0x000ea40000000000 */
[----:B--2---:R-:W-:Y:S02]  /*7ee40*/  FSEL R20, R2, RZ, P1 ;  /* 0x000000ff02147208 */ /* 0x004fe40000800000 */
[----:B------:R-:W-:Y:S01]  /*7ee50*/  FSEL R21, R3, RZ, P1 ;  /* 0x000000ff03157208 */ /* 0x000fe20000800000 */
[----:B------:R-:W-:Y:S06]  /*7ee60*/  @P0 BRA `(.L_x_4416) ;  /* 0x0000005400240947 */ /* 0x000fec0003800000 */
[----:B------:R-:W-:Y:S02]  /*7ee70*/  LEA.HI R0, R6, R6, RZ, 0x1 ;  /* 0x0000000606007211 */ /* 0x000fe400078f08ff */
[----:B------:R-:W-:Y:S02]  /*7ee80*/  MOV R20, R4 ;  /* 0x0000000400147202 */ /* 0x000fe40000000f00 */
[----:B------:R-:W-:-:S04]  /*7ee90*/  SHF.R.S32.HI R21, RZ, 0x1, R0 ;  /* 0x00000001ff157819 */ /* 0x000fc80000011400 */
[----:B------:R-:W-:Y:S01]  /*7eea0*/  IADD3 R2, PT, PT, R6, -R21, RZ ;  /* 0x8000001506027210 */ /* 0x000fe20007ffe0ff */
[----:B------:R-:W-:-:S03]  /*7eeb0*/  IMAD R21, R21, 0x100000, R5 ;  /* 0x0010000015157824 */ /* 0x000fc600078e0205 */
[----:B------:R-:W-:Y:S01]  /*7eec0*/  LEA R3, R2, 0x3ff00000, 0x14 ;  /* 0x3ff0000002037811 */ /* 0x000fe200078ea0ff */
[----:B------:R-:W-:-:S06]  /*7eed0*/  IMAD.MOV.U32 R2, RZ, RZ, RZ ;  /* 0x000000ffff027224 */ /* 0x000fcc00078e00ff */
[----:B------:R3:W4:Y:S02]  /*7eee0*/  DMUL R20, R20, R2 ;  /* 0x0000000214147228 */ /* 0x0007240000000000 */
[----:B---34-:R-:W-:Y:S05]  /*7eef0*/  BRA `(.L_x_4416) ;  /* 0x0000005400007947 */ /* 0x018fea0003800000 */
.L_x_4401:
[----:B------:R-:W1:Y:S01]  /*7ef00*/  MUFU.RCP64H R5, 2.718280792236328125 ;  /* 0x4005bf0a00057908 */ /* 0x000e620000001800 */
[----:B------:R-:W-:Y:S01]  /*7ef10*/  MOV R8, 0x8b145769 ;  /* 0x8b14576900087802 */ /* 0x000fe20000000f00 */
[----:B------:R-:W-:Y:S01]  /*7ef20*/  IMAD.MOV.U32 R9, RZ, RZ, 0x4005bf0a ;  /* 0x4005bf0aff097424 */ /* 0x000fe200078e00ff */
[----:B------:R-:W-:Y:S01]  /*7ef30*/  MOV R4, 0x1 ;  /* 0x0000000100047802 */ /* 0x000fe20000000f00 */
        /* <DEDUP_REMOVED lines=23> */
[----:B-1----:R-:W-:-:S15]  /*7f0b0*/  DFMA R4, R6, -R8, 1 ;  /* 0x3ff000000604742b */ /* 0x002fde0000000808 */
[----:B------:R-:W-:-:S15]  /*7f0c0*/  NOP ;  /* 0x0000000000007918 */ /* 0x000fde0000000000 */
[----:B------:R-:W-:-:S15]  /*7f0d0*/  NOP ;  /* 0x0000000000007918 */ /* 0x000fde0000000000 */
[----:B------:R-:W-:-:S15]  /*7f0e0*/  NOP ;  /* 0x0000000000007918 */ /* 0x000fde0000000000 */
[----:B------:R-:W-:-:S04]  /*7f0f0*/  NOP ;  /* 0x0000000000007918 */ /* 0x000fc80000000000 */
[----:B------:R-:W1:Y:S02]  /*7f100*/  DADD R18, R18, -0.5 ;  /* 0xbfe0000012127429 */ /* 0x000e640000000000 */
[----:B-1----:R-:W-:-:S15]  /*7f110*/  FSETP.GEU.AND P1, PT, |R19|, 6.5827683646048100446e-37, PT ;  /* 0x036000001300780b */ /* 0x002fde0003f2e200 */
        /* <DEDUP_REMOVED lines=20> */
[----:B-1----:R-:W-:-:S05]  /*7f260*/  FFMA R0, RZ, 2.0897850990295410156, R5 ;  /* 0x4005bf0aff007823 */ /* 0x002fca0000000005 */
[----:B------:R-:W-:-:S13]  /*7f270*/  FSETP.GT.AND P0, PT, |R0|, 1.469367938527859385e-39, PT ;  /* 0x001000000000780b */ /* 0x000fda0003f04200 */
[----:B------:R-:W-:Y:S05]  /*7f280*/  @P0 BRA P1, `(.L_x_4418) ;  /* 0x0000000000180947 */ /* 0x000fea0000800000 */
[----:B------:R-:W-:Y:S01]  /*7f290*/  IMAD.MOV.U32 R6, RZ, RZ, R18 ;  /* 0x000000ffff067224 */ /* 0x000fe200078e0012 */
[----:B------:R-:W-:Y:S01]  /*7f2a0*/  MOV R7, R19 ;  /* 0x0000001300077202 */ /* 0x000fe20000000f00 */
[----:B------:R-:W-:Y:S01]  /*7f2b0*/  IMAD.MOV.U32 R4, RZ, RZ, -0x74eba897 ;  /* 0x8b145769ff047424 */ /* 0x000fe200078e00ff */
[----:B------:R-:W-:Y:S02]  /*7f2c0*/  MOV R5, 0x4005bf0a ;  /* 0x4005bf0a00057802 */ /* 0x000fe40000000f00 */
[----:B------:R-:W-:-:S07]  /*7f2d0*/  MOV R0, 0x7f2f0 ;  /* 0x0007f2f000007802 */ /* 0x000fce0000000f00 */
[----:B0-----:R-:W-:Y:S05]  /*7f2e0*/  CALL.REL.NOINC `($__internal_13_$__cuda_sm20_div_rn_f64_full) ;  /* 0x000002c400cc7944 */ /* 0x001fea0003c00000 */
.L_x_4418:
[----:B------:R-:W-:Y:S05]  /*7f2f0*/  BSYNC.RECONVERGENT B2 ;  /* 0x0000000000027941 */ /* 0x000fea0003800200 */
.L_x_4417:
[----:B0-----:R-:W0:Y:S01]  /*7f300*/  MUFU.RSQ64H R27, R5 ;  /* 0x00000005001b7308 */ /* 0x001e220000001c00 */
        /* <DEDUP_REMOVED lines=54> */
.L_x_4420:
[----:B------:R-:W-:Y:S05]  /*7f670*/  BSYNC.RECONVERGENT B2 ;  /* 0x0000000000027941 */ /* 0x000fea0003800200 */
.L_x_4419:
[----:B------:R-:W0:Y:S01]  /*7f680*/  MUFU.RCP64H R45, R13 ;  /* 0x0000000d002d7308 */ /* 0x000e220000001800 */
[----:B------:R-:W-:Y:S01]  /*7f690*/  IADD3 R44, PT, PT, R13, 0x300402, RZ ;  /* 0x003004020d2c7810 */ /* 0x000fe20007ffe0ff */
[----:B------:R-:W-:Y:S02]  /*7f6a0*/  IMAD.MOV.U32 R8, RZ, RZ, 0x77f7c44b ;  /* 0x77f7c44bff087424 */ /* 0x000fe400078e00ff */
[----:B------:R-:W-:Y:S02]  /*7f6b0*/  HFMA2 R9, -RZ, RZ, 1.96875, 36.96875 ;  /* 0x3fe0509fff097431 */ /* 0x000fe400000001ff */
[----:B------:R-:W-:Y:S01]  /*7f6c0*/  IMAD.MOV.U32 R26, RZ, RZ, -0x19c7c7e ;  /* 0xfe638382ff1a7424 */ /* 0x000fe200078e00ff */
[----:B------:R-:W-:Y:S01]  /*7f6d0*/  MOV R27, 0x40338519 ;  /* 0x40338519001b7802 */ /* 0x000fe20000000f00 */
[----:B------:R-:W-:Y:S02]  /*7f6e0*/  IMAD.MOV.U32 R28, RZ, RZ, -0x184c2289 ;  /* 0xe7b3dd77ff1c7424 */ /* 0x000fe400078e00ff */
[----:B------:R-:W-:-:S02]  /*7f6f0*/  HFMA2 R29, -RZ, RZ, 2.2421875, 0.0069427490234375 ;  /* 0x407c1f1cff1d7431 */ /* 0x000fc400000001ff */
[----:B------:R-:W-:Y:S01]  /*7f700*/  IMAD.MOV.U32 R30, RZ, RZ, -0x1a0caf76 ;  /* 0xe5f3508aff1e7424 */ /* 0x000fe200078e00ff */
[----:B------:R-:W-:Y:S01]  /*7f710*/  MOV R31, 0x40bb2bff ;  /* 0x40bb2bff001f7802 */ /* 0x000fe20000000f00 */
[----:B------:R1:W-:Y:S01]  /*7f720*/  STL.64 [R1+0x1458], R8 ;  /* 0x0014580801007387 */ /* 0x0003e20000100a00 */
[----:B------:R-:W-:Y:S02]  /*7f730*/  IMAD.MOV.U32 R34, RZ, RZ, 0x3bfd7560 ;  /* 0x3bfd7560ff227424 */ /* 0x000fe400078e00ff */
[----:B------:R-:W-:Y:S02]  /*7f740*/  HFMA2 R35, -RZ, RZ, 2.56640625, 385.75 ;  /* 0x41225e07ff237431 */ /* 0x000fe400000001ff */
[----:B------:R-:W-:Y:S01]  /*7f750*/  IMAD.MOV.U32 R36, RZ, RZ, 0x42ce50ea ;  /* 0x42ce50eaff247424 */ /* 0x000fe200078e00ff */
[----:B------:R2:W-:Y:S01]  /*7f760*/  STL.64 [R1+0x1460], R26 ;  /* 0x0014601a01007387 */ /* 0x0005e20000100a00 */
[----:B------:R-:W-:Y:S02]  /*7f770*/  HFMA2 R37, -RZ, RZ, 2.708984375, -244.125 ;  /* 0x416bdba1ff257431 */ /* 0x000fe400000001ff */
[----:B------:R-:W-:Y:S01]  /*7f780*/  IMAD.MOV.U32 R38, RZ, RZ, 0x4a98efce ;  /* 0x4a98efceff267424 */ /* 0x000fe200078e00ff */
[----:B------:R-:W-:Y:S01]  /*7f790*/  MOV R39, 0x4184aa64 ;  /* 0x4184aa6400277802 */ /* 0x000fe20000000f00 */
[----:B0-----:R-:W0:Y:S01]  /*7f7a0*/  DFMA R4, -R12, R44, 1 ;  /* 0x3ff000000c04742b */ /* 0x001e22000000012c */
[----:B------:R3:W-:Y:S01]  /*7f7b0*/  STL.64 [R1+0x1468], R28 ;  /* 0x0014681c01007387 */ /* 0x0007e20000100a00 */
[----:B------:R-:W-:Y:S01]  /*7f7c0*/  IMAD.MOV.U32 R40, RZ, RZ, 0x0 ;  /* 0x00000000ff287424 */ /* 0x000fe200078e00ff */
[----:B------:R-:W-:Y:S01]  /*7f7d0*/  MOV R41, 0x3ff00000 ;  /* 0x3ff0000000297802 */ /* 0x000fe20000000f00 */
[----:B-1----:R-:W-:Y:S01]  /*7f7e0*/  IMAD.MOV.U32 R8, RZ, RZ, -0x12d8f232 ;  /* 0xed270dceff087424 */ /* 0x002fe200078e00ff */
[----:B------:R1:W-:Y:S01]  /*7f7f0*/  STL.64 [R1+0x1470], R30 ;  /* 0x0014701e01007387 */ /* 0x0003e20000100a00 */
[----:B------:R-:W-:-:S02]  /*7f800*/  HFMA2 R9, -RZ, RZ, 2.7890625, -0.00175380706787109375 ;  /* 0x4194972fff097431 */ /* 0x000fc400000001ff */
[----:B------:R-:W-:Y:S01]  /*7f810*/  IMAD.MOV.U32 R6, RZ, RZ, 0x6a172145 ;  /* 0x6a172145ff067424 */ /* 0x000fe200078e00ff */
[----:B--2---:R-:W-:Y:S01]  /*7f820*/  MOV R27, 0x4198bf15 ;  /* 0x4198bf15001b7802 */ /* 0x004fe20000000f00 */
[----:B------:R-:W-:Y:S01]  /*7f830*/  IMAD.MOV.U32 R26, RZ, RZ, -0x1388dcfa ;  /* 0xec772306ff1a7424 */ /* 0x000fe200078e00ff */
[----:B------:R2:W-:Y:S01]  /*7f840*/  STL.64 [R1+0x1480], R34 ;  /* 0x0014802201007387 */ /* 0x0005e20000100a00 */
[----:B------:R-:W-:Y:S01]  /*7f850*/  MOV R7, 0x3f78d44d ;  /* 0x3f78d44d00077802 */ /* 0x000fe20000000f00 */
[----:B------:R-:W-:Y:S01]  /*7f860*/  BSSY.RECONVERGENT B2, `(.L_x_4421) ;  /* 0x000004e000027945 */ /* 0x000fe20003800200 */
[----:B---3--:R-:W-:Y:S02]  /*7f870*/  IMAD.MOV.U32 R28, RZ, RZ, -0x30b135d2 ;  /* 0xcf4eca2eff1c7424 */ /* 0x008fe400078e00ff */
[----:B------:R-:W-:Y:S01]  /*7f880*/  HFMA2 R29, -RZ, RZ, 2.771484375, 0.01287841796875 ;  /* 0x418b2298ff1d7431 */ /* 0x000fe200000001ff */
[----:B------:R3:W-:Y:S01]  /*7f890*/  STL.64 [R1+0x1490], R36 ;  /* 0x0014902401007387 */ /* 0x0007e20000100a00 */
[----:B------:R-:W-:Y:S01]  /*7f8a0*/  FSETP.GEU.AND P0, PT, |R44|, 5.8789094863358348022e-39, PT ;  /* 0x004004022c00780b */ /* 0x000fe20003f0e200 */
[----:B-1----:R-:W-:-:S02]  /*7f8b0*/  IMAD.MOV.U32 R30, RZ, RZ, 0x0 ;  /* 0x00000000ff1e7424 */ /* 0x002fc400078e00ff */
[----:B------:R-:W-:Y:S01]  /*7f8c0*/  HFMA2 R31, -RZ, RZ, 2.15625, -0.0 ;  /* 0x40508000ff1f7431 */ /* 0x000fe200000001ff */
[----:B------:R1:W-:Y:S01]  /*7f8d0*/  STL.64 [R1+0x1498], R38 ;  /* 0x0014982601007387 */ /* 0x0003e20000100a00 */
[----:B------:R-:W-:Y:S02]  /*7f8e0*/  VIADD R0, R24, 0x13e8 ;  /* 0x000013e818007836 */ /* 0x000fe40000000000 */
[----:B--2---:R-:W-:Y:S01]  /*7f8f0*/  IMAD.MOV.U32 R34, RZ, RZ, 0x0 ;  /* 0x00000000ff227424 */ /* 0x004fe200078e00ff */
[----:B------:R2:W-:Y:S01]  /*7f900*/  STL.64 [R1+0x14a0], R8 ;  /* 0x0014a00801007387 */ /* 0x0005e20000100a00 */
[----:B------:R-:W-:-:S03]  /*7f910*/  MOV R35, 0x4115d0bc ;  /* 0x4115d0bc00237802 */ /* 0x000fc60000000f00 */
[----:B------:R4:W-:Y:S01]  /*7f920*/  STL.64 [R1+0x14a8], R26 ;  /* 0x0014a81a01007387 */ /* 0x0009e20000100a00 */
[----:B---3--:R-:W-:Y:S02]  /*7f930*/  IMAD.MOV.U32 R36, RZ, RZ, 0x0 ;  /* 0x00000000ff247424 */ /* 0x008fe400078e00ff */
[----:B------:R-:W-:Y:S01]  /*7f940*/  HFMA2 R37, -RZ, RZ, 2.6328125, 0.007305145263671875 ;  /* 0x41441f7bff257431 */ /* 0x000fe200000001ff */
[----:B------:R3:W-:Y:S01]  /*7f950*/  STL.64 [R1+0x14b0], R28 ;  /* 0x0014b01c01007387 */ /* 0x0007e20000100a00 */
[----:B-1----:R-:W-:Y:S01]  /*7f960*/  IMAD.MOV.U32 R38, RZ, RZ, -0x20000000 ;  /* 0xe0000000ff267424 */ /* 0x002fe200078e00ff */
[----:B------:R-:W-:Y:S02]  /*7f970*/  MOV R39, 0x41697171 ;  /* 0x4169717100277802 */ /* 0x000fe40000000f00 */
[----:B------:R1:W-:Y:S01]  /*7f980*/  STL.64 [R1+0x27d8], R40 ;  /* 0x0027d82801007387 */ /* 0x0003e20000100a00 */
[----:B--2---:R-:W-:Y:S02]  /*7f990*/  IMAD.MOV.U32 R8, RZ, RZ, -0x70000000 ;  /* 0x90000000ff087424 */ /* 0x004fe400078e00ff */
[----:B------:R-:W-:Y:S01]  /*7f9a0*/  HFMA2 R9, -RZ, RZ, 2.759765625, -6872 ;  /* 0x4185eeb6ff097431 */ /* 0x000fe200000001ff */
[----:B------:R2:W-:Y:S01]  /*7f9b0*/  STL.64 [R1+0x27e0], R30 ;  /* 0x0027e01e01007387 */ /* 0x0005e20000100a00 */
[----:B----4-:R-:W-:Y:S01]  /*7f9c0*/  IMAD.MOV.U32 R26, RZ, RZ, 0x70000000 ;  /* 0x70000000ff1a7424 */ /* 0x010fe200078e00ff */
[----:B------:R-:W-:Y:S01]  /*7f9d0*/  MOV R27, 0x41991871 ;  /* 0x41991871001b7802 */ /* 0x000fe20000000f00 */
[----:B---3--:R-:W-:Y:S01]  /*7f9e0*/  IMAD.MOV.U32 R28, RZ, RZ, -0x50000000 ;  /* 0xb0000000ff1c7424 */ /* 0x008fe200078e00ff */
[----:B------:R-:W-:Y:S01]  /*7f9f0*/  MOV R29, 0x41a1fda6 ;  /* 0x41a1fda6001d7802 */ /* 0x000fe20000000f00 */
[----:B------:R-:W-:Y:S01]  /*7fa00*/  STL.64 [R1+0x27f8], R34 ;  /* 0x0027f82201007387 */ /* 0x000fe20000100a00 */
[----:B-1----:R-:W-:-:S03]  /*7fa10*/  IMAD.MOV.U32 R41, RZ, RZ, 0x418308a8 ;  /* 0x418308a8ff297424 */ /* 0x002fc600078e00ff */
[----:B------:R-:W-:Y:S01]  /*7fa20*/  STL.64 [R1+0x2800], R36 ;  /* 0x0028002401007387 */ /* 0x000fe20000100a00 */
[----:B--2---:R-:W-:Y:S02]  /*7fa30*/  IMAD.MOV.U32 R30, RZ, RZ, -0x80000000 ;  /* 0x80000000ff1e7424 */ /* 0x004fe400078e00ff */
[----:B------:R-:W-:Y:S01]  /*7fa40*/  HFMA2 R31, -RZ, RZ, 2.8046875, -1.3525390625 ;  /* 0x419cbd69ff1f7431 */ /* 0x000fe200000001ff */
        /* <DEDUP_REMOVED lines=8> */
[----:B------:R1:W-:Y:S02]  /*7fad0*/  STL.64 [R1+0x1450], R6 ;  /* 0x0014500601007387 */ /* 0x0003e40000100a00 */
[----:B-1----:R-:W-:Y:S01]  /*7fae0*/  IMAD.MOV.U32 R6, RZ, RZ, 0x13d667e3 ;  /* 0x13d667e3ff067424 */ /* 0x002fe200078e00ff */
[----:B------:R-:W-:-:S05]  /*7faf0*/  MOV R7, 0x414a9038 ;  /* 0x414a903800077802 */ /* 0x000fca0000000f00 */
[----:B------:R1:W-:Y:S02]  /*7fb00*/  STL.64 [R1+0x1488], R6 ;  /* 0x0014880601007387 */ /* 0x0003e40000100a00 */
[----:B-1----:R-:W-:Y:S01]  /*7fb10*/  IMAD.MOV.U32 R6, RZ, RZ, 0x0 ;  /* 0x00000000ff067424 */ /* 0x002fe200078e00ff */
[----:B------:R-:W-:-:S05]  /*7fb20*/  MOV R7, 0x409e1400 ;  /* 0x409e140000077802 */ /* 0x000fca0000000f00 */
[----:B------:R1:W-:-:S15]  /*7fb30*/  STL.64 [R1+0x27e8], R6 ;  /* 0x0027e80601007387 */ /* 0x0003de0000100a00 */
[----:B------:R-:W-:-:S14]  /*7fb40*/  NOP ;  /* 0x0000000000007918 */ /* 0x000fdc0000000000 */
[----:B0-----:R-:W0:Y:S01]  /*7fb50*/  DFMA R4, R44, R4, R44 ;  /* 0x000000042c04722b */ /* 0x001e22000000002c */
[----:B-1----:R-:W-:-:S15]  /*7fb60*/  IADD3 R7, PT, PT, R24, 0x1388, RZ ;  /* 0x0000138818077810 */ /* 0x002fde0007ffe0ff */
        /* <DEDUP_REMOVED lines=9> */
[----:B0-----:R0:W1:Y:S02]  /*7fc00*/  DFMA R4, R4, R32, R4 ;  /* 0x000000200404722b */ /* 0x0010640000000004 */
[----:B0-----:R-:W-:Y:S01]  /*7fc10*/  IMAD.MOV.U32 R32, RZ, RZ, -0x4fb522f0 ;  /* 0xb04add10ff207424 */ /* 0x001fe200078e00ff */
[----:B------:R-:W-:-:S05]  /*7fc20*/  MOV R33, 0x40f28df4 ;  /* 0x40f28df400217802 */ /* 0x000fca0000000f00 */
[----:B------:R0:W-:Y:S02]  /*7fc30*/  STL.64 [R1+0x1478], R32 ;  /* 0x0014782001007387 */ /* 0x0001e40000100a00 */
[----:B0-----:R-:W-:Y:S02]  /*7fc40*/  IMAD.MOV.U32 R32, RZ, RZ, 0x0 ;  /* 0x00000000ff207424 */ /* 0x001fe400078e00ff */
[----:B------:R-:W-:-:S05]  /*7fc50*/  HFMA2 R33, -RZ, RZ, 2.435546875, -1920 ;  /* 0x40dfe780ff217431 */ /* 0x000fca00000001ff */
        /* <DEDUP_REMOVED lines=9> */
[----:B------:R-:W-:Y:S02]  /*7fcf0*/  IADD3 R17, PT, PT, R17, -0x100000, RZ ;  /* 0xfff0000011117810 */ /* 0x000fe40007ffe0ff */
[----:B0-----:R-:W-:-:S07]  /*7fd00*/  MOV R32, 0x7fd20 ;  /* 0x0007fd2000207802 */ /* 0x001fce0000000f00 */
[----:B------:R-:W-:Y:S05]  /*7fd10*/  CALL.REL.NOINC `($__internal_12_$__cuda_sm20_dblrcp_rn_slowpath_v3) ;  /* 0x000002b400b87944 */ /* 0x000fea0003c00000 */
[----:B------:R-:W-:Y:S01]  /*7fd20*/  IMAD.MOV.U32 R4, RZ, RZ, R8 ;  /* 0x000000ffff047224 */ /* 0x000fe200078e0008 */
[----:B------:R-:W-:-:S07]  /*7fd30*/  MOV R5, R9 ;  /* 0x0000000900057202 */ /* 0x000fce0000000f00 */
.L_x_4422:
[----:B------:R-:W-:Y:S05]  /*7fd40*/  BSYNC.RECONVERGENT B2 ;  /* 0x0000000000027941 */ /* 0x000fea0003800200 */
.L_x_4421:
[----:B------:R-:W-:Y:S01]  /*7fd50*/  SEL R9, RZ, 0x60, !P1 ;  /* 0x00000060ff097807 */ /* 0x000fe20004800000 */
[----:B------:R-:W-:Y:S01]  /*7fd60*/  IMAD.MOV.U32 R6, RZ, RZ, -0x8 ;  /* 0xfffffff8ff067424 */ /* 0x000fe200078e00ff */
[----:B------:R-:W-:Y:S02]  /*7fd70*/  SEL R0, R0, R7, P1 ;  /* 0x0000000700007207 */ /* 0x000fe40000800000 */
[----:B------:R-:W-:Y:S02]  /*7fd80*/  IADD3 R24, PT, PT, R24, R9, RZ ;  /* 0x0000000918187210 */ /* 0x000fe40007ffe0ff */
[----:B------:R-:W-:-:S03]  /*7fd90*/  SEL R9, R6, 0x8, P1 ;  /* 0x0000000806097807 */ /* 0x000fc60000800000 */
[----:B------:R-:W2:Y:S02]  /*7fda0*/  LDL.64 R54, [R24] ;  /* 0x0000000018367983 */ /* 0x000ea40000100a00 */
[----:B------:R-:W-:Y:S02]  /*7fdb0*/  IMAD.IADD R56, R9, 0x1, R24 ;  /* 0x0000000109387824 */ /* 0x000fe400078e0218 */
[--C-:B------:R-:W-:Y:S01]  /*7fdc0*/  IMAD.IADD R50, R0, 0x1, R9.reuse ;  /* 0x0000000100327824 */ /* 0x100fe200078e0209 */
[----:B------:R1:W3:Y:S02]  /*7fdd0*/  LDL.64 R48, [R24+0x1388] ;  /* 0x0013880018307983 */ /* 0x0002e40000100a00 */
[-C--:B------:R-:W-:Y:S01]  /*7fde0*/  IADD3 R58, PT, PT, R56, R9.reuse, RZ ;  /* 0x00000009383a7210 */ /* 0x080fe20007ffe0ff */
[--C-:B------:R-:W-:Y:S01]  /*7fdf0*/  IMAD.IADD R44, R50, 0x1, R9.reuse ;  /* 0x00000001322c7824 */ /* 0x100fe200078e0209 */
[----:B------:R-:W2:Y:S02]  /*7fe00*/  LDL.64 R56, [R56] ;  /* 0x0000000038387983 */ /* 0x000ea40000100a00 */
[-C--:B------:R-:W-:Y:S01]  /*7fe10*/  IADD3 R60, PT, PT, R58, R9.reuse, RZ ;  /* 0x000000093a3c7210 */ /* 0x080fe20007ffe0ff */
[--C-:B------:R-:W-:Y:S01]  /*7fe20*/  IMAD.IADD R40, R44, 0x1, R9.reuse ;  /* 0x000000012c287824 */ /* 0x100fe200078e0209 */
[----:B------:R-:W3:Y:S02]  /*7fe30*/  LDL.64 R50, [R50] ;  /* 0x0000000032327983 */ /* 0x000ee40000100a00 */
[-C--:B------:R-:W-:Y:S01]  /*7fe40*/  IADD3 R62, PT, PT, R60, R9.reuse, RZ ;  /* 0x000000093c3e7210 */ /* 0x080fe20007ffe0ff */
[--C-:B------:R-:W-:Y:S01]  /*7fe50*/  IMAD.IADD R38, R40, 0x1, R9.reuse ;  /* 0x0000000128267824 */ /* 0x100fe200078e0209 */
[----:B------:R-:W4:Y:S02]  /*7fe60*/  LDL.64 R44, [R44] ;  /* 0x000000002c2c7983 */ /* 0x000f240000100a00 */
[-C--:B------:R-:W-:Y:S01]  /*7fe70*/  IADD3 R64, PT, PT, R62, R9.reuse, RZ ;  /* 0x000000093e407210 */ /* 0x080fe20007ffe0ff */
[--C-:B------:R-:W-:Y:S01]  /*7fe80*/  IMAD.IADD R36, R38, 0x1, R9.reuse ;  /* 0x0000000126247824 */ /* 0x100fe200078e0209 */
[----:B------:R-:W5:Y:S02]  /*7fe90*/  LDL.64 R58, [R58] ;  /* 0x000000003a3a7983 */ /* 0x000f640000100a00 */
[-C--:B------:R-:W-:Y:S01]  /*7fea0*/  IADD3 R66, PT, PT, R64, R9.reuse, RZ ;  /* 0x0000000940427210 */ /* 0x080fe20007ffe0ff */
[--C-:B------:R-:W-:Y:S01]  /*7feb0*/  IMAD.IADD R34, R36, 0x1, R9.reuse ;  /* 0x0000000124227824 */ /* 0x100fe200078e0209 */
[----:B------:R-:W5:Y:S02]  /*7fec0*/  LDL.64 R40, [R40] ;  /* 0x0000000028287983 */ /* 0x000f640000100a00 */
[-C--:B------:R-:W-:Y:S01]  /*7fed0*/  IADD3 R68, PT, PT, R66, R9.reuse, RZ ;  /* 0x0000000942447210 */ /* 0x080fe20007ffe0ff */
[--C-:B0-----:R-:W-:Y:S01]  /*7fee0*/  IMAD.IADD R32, R34, 0x1, R9.reuse ;  /* 0x0000000122207824 */ /* 0x101fe200078e0209 */
[----:B------:R-:W5:Y:S02]  /*7fef0*/  LDL.64 R60, [R60] ;  /* 0x000000003c3c7983 */ /* 0x000f640000100a00 */
[-C--:B------:R-:W-:Y:S01]  /*7ff00*/  IADD3 R70, PT, PT, R68, R9.reuse, RZ ;  /* 0x0000000944467210 */ /* 0x080fe20007ffe0ff */
[--C-:B------:R-:W-:Y:S01]  /*7ff10*/  IMAD.IADD R30, R32, 0x1, R9.reuse ;  /* 0x00000001201e7824 */ /* 0x100fe200078e0209 */
[----:B------:R-:W5:Y:S02]  /*7ff20*/  LDL.64 R38, [R38] ;  /* 0x0000000026267983 */ /* 0x000f640000100a00 */
[-C--:B------:R-:W-:Y:S01]  /*7ff30*/  IADD3 R72, PT, PT, R70, R9.reuse, RZ ;  /* 0x0000000946487210 */ /* 0x080fe20007ffe0ff */
[--C-:B------:R-:W-:Y:S01]  /*7ff40*/  IMAD.IADD R28, R30, 0x1, R9.reuse ;  /* 0x000000011e1c7824 */ /* 0x100fe200078e0209 */
[----:B------:R-:W5:Y:S02]  /*7ff50*/  LDL.64 R62, [R62] ;  /* 0x000000003e3e7983 */ /* 0x000f640000100a00 */
[-C--:B------:R-:W-:Y:S01]  /*7ff60*/  IADD3 R74, PT, PT, R72, R9.reuse, RZ ;  /* 0x00000009484a7210 */ /* 0x080fe20007ffe0ff */
[----:B------:R-:W-:Y:S01]  /*7ff70*/  IMAD.IADD R26, R28, 0x1, R9 ;  /* 0x000000011c1a7824 */ /* 0x000fe200078e0209 */
[----:B------:R-:W5:Y:S02]  /*7ff80*/  LDL.64 R36, [R36] ;  /* 0x0000000024247983 */ /* 0x000f640000100a00 */
[----:B------:R-:W-:-:S02]  /*7ff90*/  IADD3 R0, PT, PT, R74, R9, RZ ;  /* 0x000000094a007210 */ /* 0x000fc40007ffe0ff */
[-C--:B-1----:R-:W-:Y:S01]  /*7ffa0*/  IADD3 R24, PT, PT, R26, R9.reuse, RZ ;  /* 0x000000091a187210 */ /* 0x082fe20007ffe0ff */
[----:B------:R-:W5:Y:S02]  /*7ffb0*/  LDL.64 R64, [R64] ;  /* 0x0000000040407983 */ /* 0x000f640000100a00 */
[----:B------:R-:W-:Y:S01]  /*7ffc0*/  IMAD.IADD R8, R0, 0x1, R9 ;  /* 0x0000000100087824 */ /* 0x000fe200078e0209 */
[----:B------:R-:W-:Y:S01]  /*7ffd0*/  IADD3 R6, PT, PT, R24, R9, RZ ;  /* 0x0000000918067210 */ /* 0x000fe20007ffe0ff */
        /* <DEDUP_REMOVED lines=17> */
[----:B--2---:R-:W-:-:S15]  /*800f0*/  DFMA R54, R4, R54, R56 ;  /* 0x000000360436722b */ /* 0x004fde0000000038 */
[----:B------:R-:W-:-:S15]  /*80100*/  NOP ;  /* 0x0000000000007918 */ /* 0x000fde0000000000 */
[----:B------:R-:W-:-:S15]  /*80110*/  NOP ;  /* 0x0000000000007918 */ /* 0x000fde0000000000 */
[----:B------:R-:W-:-:S15]  /*80120*/  NOP ;  /* 0x0000000000007918 */ /* 0x000fde0000000000 */
[----:B------:R-:W-:-:S04]  /*80130*/  NOP ;  /* 0x0000000000007918 */ /* 0x000fc80000000000 */
[----:B---3--:R-:W4:-:S15]  /*80140*/  DFMA R48, R4, R48, R50 ;  /* 0x000000300430722b */ /* 0x008f1e0000000032 */
        /* <DEDUP_REMOVED lines=111> */
[----:B------:R-:W-:Y:S01]  /*80840*/  IMAD.MOV.U32 R4, RZ, RZ, 0x1 ;  /* 0x00000001ff047424 */ /* 0x000fe200078e00ff */
[----:B-1----:R-:W-:-:S15]  /*80850*/  FSETP.GEU.AND P1, PT, |R53|, 6.5827683646048100446e-37, PT ;  /* 0x036000003500780b */ /* 0x002fde0003f2e200 */
        /* <DEDUP_REMOVED lines=48> */
.L_x_4424:
[----:B------:R-:W-:Y:S05]  /*80b60*/  BSYNC.RECONVERGENT B2 ;  /* 0x0000000000027941 */ /* 0x000fea0003800200 */
.L_x_4423:
        /* <DEDUP_REMOVED lines=47> */
[----:B------:R-:W-:Y:S01]  /*80e60*/  IMAD.MOV.U32 R24, RZ, RZ, R4 ;  /* 0x000000ffff187224 */ /* 0x000fe200078e0004 */
[----:B------:R-:W-:-:S07]  /*80e70*/  MOV R25, R5 ;  /* 0x0000000500197202 */ /* 0x000fce0000000f00 */
.L_x_4426:
[----:B------:R-:W-:Y:S05]  /*80e80*/  BSYNC.RECONVERGENT B2 ;  /* 0x0000000000027941 */ /* 0x000fea0003800200 */
.L_x_4425:
        /* <DEDUP_REMOVED lines=15> */
[----:B------:R-:W1:Y:S01]  /*80f80*/  DFMA R26, R20, R26, 6.75539944105574400000e+15 ;  /* 0x43380000141a742b */ /* 0x000e62000000001a */
[----:B------:R-:W-:-:S15]  /*80f90*/  FSETP.GEU.AND P3, PT, |R11|, 6.5827683646048100446e-37, PT ;  /* 0x036000000b00780b */ /* 0x000fde0003f6e200 */
        /* <DEDUP_REMOVED lines=152> */
.L_x_4429:
[----:B------:R-:W-:Y:S05]  /*81920*/  BSYNC.RECONVERGENT B1 ;  /* 0x0000000000017941 */ /* 0x000fea0003800200 */
.L_x_4428:
[----:B------:R-:W-:Y:S04]  /*81930*/  BSSY.RECONVERGENT B2, `(.L_x_4430) ;  /* 0x0000008000027945 */ /* 0x000fe80003800200 */
[----:B------:R-:W-:Y:S05]  /*81940*/  @P2 BRA P3, `(.L_x_4431) ;  /* 0x0000000000182947 */ /* 0x000fea0001800000 */
[----:B------:R-:W-:Y:S01]  /*81950*/  IMAD.MOV.U32 R4, RZ, RZ, R18 ;  /* 0x000000ffff047224 */ /* 0x000fe200078e0012 */
[----:B------:R-:W-:Y:S01]  /*81960*/  MOV R5, R19 ;  /* 0x0000001300057202 */ /* 0x000fe20000000f00 */
[----:B0-----:R-:W-:Y:S01]  /*81970*/  IMAD.MOV.U32 R6, RZ, RZ, R10 ;  /* 0x000000ffff067224 */ /* 0x001fe200078e000a */
[----:B------:R-:W-:Y:S02]  /*81980*/  MOV R7, R11 ;  /* 0x0000000b00077202 */ /* 0x000fe40000000f00 */
[----:B------:R-:W-:-:S07]  /*81990*/  MOV R0, 0x819b0 ;  /* 0x000819b000007802 */ /* 0x000fce0000000f00 */
[----:B-1----:R-:W-:Y:S05]  /*819a0*/  CALL.REL.NOINC `($__internal_13_$__cuda_sm20_div_rn_f64_full) ;  /* 0x000002a0001c7944 */ /* 0x002fea0003c00000 */
.L_x_4431:
[----:B------:R-:W-:Y:S05]  /*819b0*/  BSYNC.RECONVERGENT B2 ;  /* 0x0000000000027941 */ /* 0x000fea0003800200 */
.L_x_4430:
[----:B------:R-:W-:Y:S01]  /*819c0*/  SHF.R.U32.HI R0, RZ, 0x14, R13 ;  /* 0x00000014ff007819 */ /* 0x000fe2000001160d */
[----:B------:R-:W2:Y:S01]  /*819d0*/  DSETP.NEU.AND P2, PT, R4, RZ, PT ;  /* 0x000000ff0400722a */ /* 0x000ea20003f4d000 */
[----:B------:R-:W-:Y:S01]  /*819e0*/  BSSY.RECONVERGENT B1, `(.L_x_4432) ;  /* 0x000002e000017945 */ /* 0x000fe20003800200 */
[----:B--2---:R-:W-:Y:S02]  /*819f0*/  ISETP.GE.OR P3, PT, R13, RZ, P2 ;  /* 0x000000ff0d00720c */ /* 0x004fe40001766670 */
[----:B------:R-:W-:-:S05]  /*81a00*/  LOP3.LUT R0, R0, 0x7ff, RZ, 0xc0, !PT ;  /* 0x000007ff00007812 */ /* 0x000fca00078ec0ff */
[----:B0-----:R-:W-:-:S05]  /*81a10*/  VIADD R7, R0, 0xfffffc0c ;  /* 0xfffffc0c00077836 */ /* 0x001fca0000000000 */
[CC--:B------:R-:W-:Y:S02]  /*81a20*/  SHF.L.U32 R0, R12.reuse, R7.reuse, RZ ;  /* 0x000000070c007219 */ /* 0x0c0fe400000006ff */
[----:B------:R-:W-:Y:S02]  /*81a30*/  SHF.L.U64.HI R7, R12, R7, R13 ;  /* 0x000000070c077219 */ /* 0x000fe4000001020d */
[----:B------:R-:W-:-:S04]  /*81a40*/  ISETP.NE.U32.AND P0, PT, R0, RZ, PT ;  /* 0x000000ff0000720c */ /* 0x000fc80003f05070 */
[----:B------:R-:W-:-:S04]  /*81a50*/  ISETP.NE.AND.EX P0, PT, R7, -0x80000000, PT, P0 ;  /* 0x800000000700780c */ /* 0x000fc80003f05300 */
[----:B------:R-:W-:-:S15]  /*81a60*/  PLOP3.LUT P1, PT, P0, PT, PT, 0x8, 0x80 ;  /* 0x000000000080781c */ /* 0x000fde000072e170 */
[----:B------:R-:W-:-:S15]  /*81a70*/  NOP ;  /* 0x0000000000007918 */ /* 0x000fde0000000000 */
[----:B------:R-:W-:-:S08]  /*81a80*/  NOP ;  /* 0x0000000000007918 */ /* 0x000fd00000000000 */
[----:B------:R-:W0:Y:S02]  /*81a90*/  @!P2 DSETP.NEU.AND P1, PT, R2, 0.5, !P0 ;  /* 0x3fe000000200a42a */ /* 0x000e24000472d000 */
[----:B0-----:R-:W-:Y:S02]  /*81aa0*/  @!P2 SEL R3, R5, RZ, P1 ;  /* 0x000000ff0503a207 */ /* 0x001fe40000800000 */
[----:B------:R-:W-:Y:S02]  /*81ab0*/  @!P2 MOV R2, RZ ;  /* 0x000000ff0002a202 */ /* 0x000fe40000000f00 */
[----:B------:R-:W-:Y:S01]  /*81ac0*/  @!P3 LOP3.LUT R3, R3, 0x7ff00000, RZ, 0xfc, !PT ;  /* 0x7ff000000303b812 */ /* 0x000fe200078efcff */
[----:B------:R-:W-:Y:S06]  /*81ad0*/  @!P2 BRA `(.L_x_4433) ;  /* 0x000000000078a947 */ /* 0x000fec0003800000 */
[----:B------:R-:W0:Y:S01]  /*81ae0*/  DADD R2, -RZ, |R4| ;  /* 0x00000000ff027229 */ /* 0x000e220000000504 */
[----:B------:R-:W-:Y:S01]  /*81af0*/  BSSY.RECONVERGENT B2, `(.L_x_4434) ;  /* 0x0000007000027945 */ /* 0x000fe20003800200 */
[----:B------:R-:W-:Y:S01]  /*81b00*/  IMAD.MOV.U32 R6, RZ, RZ, R12 ;  /* 0x000000ffff067224 */ /* 0x000fe200078e000c */
[----:B0-----:R-:W-:Y:S01]  /*81b10*/  MOV R8, R2 ;  /* 0x0000000200087202 */ /* 0x001fe20000000f00 */
[----:B------:R-:W-:Y:S01]  /*81b20*/  IMAD.MOV.U32 R17, RZ, RZ, R3 ;  /* 0x000000ffff117224 */ /* 0x000fe200078e0003 */
[----:B------:R-:W-:Y:S02]  /*81b30*/  MOV R7, R13 ;  /* 0x0000000d00077202 */ /* 0x000fe40000000f00 */
[----:B------:R-:W-:-:S07]  /*81b40*/  MOV R0, 0x81b60 ;  /* 0x00081b6000007802 */ /* 0x000fce0000000f00 */
[----:B-1----:R-:W-:Y:S05]  /*81b50*/  CALL.REL.NOINC `($_ZN2at6native18elementwise_kernelILi128ELi4EZNS0_15gpu_kernel_implIN48_GLOBAL__N__08322988_15_IGammaKernel_cu_cb51a28d10CalcIgammaIdEEEEvRNS_18TensorIteratorBaseERKT_EUliE_EEviT1_$__internal_accurate_pow) ;  /* 0x000002ac003c7944 */ /* 0x002fea0003c00000 */
[----:B------:R-:W-:Y:S05]  /*81b60*/  BSYNC.RECONVERGENT B2 ;  /* 0x0000000000027941 */ /* 0x000fea0003800200 */
.L_x_4434:
[----:B------:R-:W-:Y:S01]  /*81b70*/  IMAD.MOV.U32 R2, RZ, RZ, R9 ;  /* 0x000000ffff027224 */ /* 0x000fe200078e0009 */
[----:B------:R-:W-:Y:S02]  /*81b80*/  MOV R3, R6 ;  /* 0x0000000600037202 */ /* 0x000fe40000000f00 */
[----:B------:R-:W-:-:S04]  /*81b90*/  ISETP.GE.AND P2, PT, R5, RZ, PT ;  /* 0x000000ff0500720c */ /* 0x000fc80003f46270 */
        /* <DEDUP_REMOVED lines=18> */
.L_x_4433:
[----:B------:R-:W-:Y:S05]  /*81cc0*/  BSYNC.RECONVERGENT B1 ;  /* 0x0000000000017941 */ /* 0x000fea0003800200 */
.L_x_4432:
[----:B------:R-:W0:Y:S01]  /*81cd0*/  DADD R6, R12, R4 ;  /* 0x000000000c067229 */ /* 0x000e220000000004 */
[----:B------:R-:W-:Y:S01]  /*81ce0*/  BSSY.RECONVERGENT B1, `(.L_x_4435) ;  /* 0x0000016000017945 */ /* 0x000fe20003800200 */
[----:B0-----:R-:W-:-:S04]  /*81cf0*/  LOP3.LUT R6, R7, 0x7ff00000, RZ, 0xc0, !PT ;  /* 0x7ff0000007067812 */ /* 0x001fc800078ec0ff */
[----:B------:R-:W-:-:S15]  /*81d00*/  ISETP.NE.AND P0, PT, R6, 0x7ff00000, PT ;  /* 0x7ff000000600780c */ /* 0x000fde0003f05270 */
[----:B------:R-:W-:-:S15]  /*81d10*/  NOP ;  /* 0x0000000000007918 */ /* 0x000fde0000000000 */
[----:B------:R-:W-:-:S15]  /*81d20*/  NOP ;  /* 0x0000000000007918 */ /* 0x000fde0000000000 */
[----:B------:R-:W-:-:S13]  /*81d30*/  NOP ;  /* 0x0000000000007918 */ /* 0x000fda0000000000 */
[----:B------:R-:W0:-:S15]  /*81d40*/  DSETP.NEU.OR P0, PT, |R4|, +INF , P0 ;  /* 0x7ff000000400742a */ /* 0x000e1e000070d600 */
[----:B------:R-:W-:-:S15]  /*81d50*/  NOP ;  /* 0x0000000000007918 */ /* 0x000fde0000000000 */
[----:B------:R-:W-:-:S15]  /*81d60*/  NOP ;  /* 0x0000000000007918 */ /* 0x000fde0000000000 */
[----:B------:R-:W-:-:S15]  /*81d70*/  NOP ;  /* 0x0000000000007918 */ /* 0x000fde0000000000 */
[----:B------:R-:W-:-:S04]  /*81d80*/  NOP ;  /* 0x0000000000007918 */ /* 0x000fc80000000000 */
[----:B------:R2:W3:Y:S02]  /*81d90*/  DSETP.NEU.AND P2, PT, R4, 1, PT ;  /* 0x3ff000000400742a */ /* 0x0004e40003f4d000 */
[----:B0--3--:R-:W-:Y:S05]  /*81da0*/  @P0 BRA `(.L_x_4436) ;  /* 0x0000000000240947 */ /* 0x009fea0003800000 */
[C---:B------:R-:W-:Y:S02]  /*81db0*/  ISETP.GE.AND P0, PT, R13.reuse, RZ, PT ;  /* 0x000000ff0d00720c */ /* 0x040fe40003f06270 */
[----:B------:R-:W-:Y:S02]  /*81dc0*/  LOP3.LUT R0, R13, 0x7fffffff, RZ, 0xc0, !PT ;  /* 0x7fffffff0d007812 */ /* 0x000fe400078ec0ff */
[----:B------:R-:W-:Y:S02]  /*81dd0*/  SEL R3, RZ, 0x7ff00000, !P0 ;  /* 0x7ff00000ff037807 */ /* 0x000fe40004000000 */
[----:B------:R-:W-:Y:S02]  /*81de0*/  ISETP.GE.AND P3, PT, R5, RZ, PT ;  /* 0x000000ff0500720c */ /* 0x000fe40003f66270 */
[----:B------:R-:W-:Y:S01]  /*81df0*/  ISETP.NE.AND P0, PT, R0, 0x3fe00000, PT ;  /* 0x3fe000000000780c */ /* 0x000fe20003f05270 */
[----:B------:R-:W-:Y:S01]  /*81e00*/  VIADD R0, R3, 0x80000000 ;  /* 0x8000000003007836 */ /* 0x000fe20000000000 */
[----:B------:R-:W-:-:S04]  /*81e10*/  MOV R2, RZ ;  /* 0x000000ff00027202 */ /* 0x000fc80000000f00 */
[----:B------:R-:W-:-:S05]  /*81e20*/  SEL R0, R0, R3, P0 ;  /* 0x0000000300007207 */ /* 0x000fca0000000000 */
[----:B------:R-:W-:-:S07]  /*81e30*/  @!P3 SEL R3, R0, R3, P1 ;  /* 0x000000030003b207 */ /* 0x000fce0000800000 */
.L_x_4436:
[----:B------:R-:W-:Y:S05]  /*81e40*/  BSYNC.RECONVERGENT B1 ;  /* 0x0000000000017941 */ /* 0x000fea0003800200 */
.L_x_4435:
[----:B------:R-:W-:Y:S02]  /*81e50*/  FSEL R2, R2, RZ, P2 ;  /* 0x000000ff02027208 */ /* 0x000fe40001000000 */
[----:B------:R-:W-:-:S06]  /*81e60*/  FSEL R3, R3, 1.875, P2 ;  /* 0x3ff0000003037808 */ /* 0x000fcc0001000000 */
[----:B-1----:R-:W0:-:S15]  /*81e70*/  DMUL R14, R14, R2 ;  /* 0x000000020e0e7228 */ /* 0x002e1e0000000000 */
[----:B------:R-:W-:-:S15]  /*81e80*/  NOP ;  /* 0x0000000000007918 */ /* 0x000fde0000000000 */
[----:B------:R-:W-:-:S15]  /*81e90*/  NOP ;  /* 0x0000000000007918 */ /* 0x000fde0000000000 */
[----:B------:R-:W-:-:S15]  /*81ea0*/  NOP ;  /* 0x0000000000007918 */ /* 0x000fde0000000000 */
[----:B------:R-:W-:-:S04]  /*81eb0*/  NOP ;  /* 0x0000000000007918 */ /* 0x000fc80000000000 */
[----:B0-----:R3:W4:Y:S02]  /*81ec0*/  DMUL R20, R14, R24 ;  /* 0x000000180e147228 */ /* 0x0017240000000000 */
[----:B---34-:R-:W-:Y:S05]  /*81ed0*/  BRA `(.L_x_4416) ;  /* 0x0000002400087947 */ /* 0x018fea0003800000 */
.L_x_4427:
[----:B------:R-:W0:Y:S01]  /*81ee0*/  MUFU.RCP64H R3, R19 ;  /* 0x0000001300037308 */ /* 0x000e220000001800 */
[----:B------:R-:W-:Y:S01]  /*81ef0*/  IMAD.MOV.U32 R2, RZ, RZ, 0x1 ;  /* 0x00000001ff027424 */ /* 0x000fe200078e00ff */
        /* <DEDUP_REMOVED lines=57> */
[----:B------:R-:W-:Y:S01]  /*82290*/  MOV R2, R4 ;  /* 0x0000000400027202 */ /* 0x000fe20000000f00 */
[----:B------:R-:W-:-:S07]  /*822a0*/  IMAD.MOV.U32 R3, RZ, RZ, R5 ;  /* 0x000000ffff037224 */ /* 0x000fce00078e0005 */
.L_x_4438:
[----:B------:R-:W-:Y:S05]  /*822b0*/  BSYNC.RECONVERGENT B2 ;  /* 0x0000000000027941 */ /* 0x000fea0003800200 */
.L_x_4437:
[C---:B------:R-:W-:Y:S01]  /*822c0*/  FSETP.GEU.FTZ.AND P0, PT, R3.reuse, 1.7916666269302368164, PT ;  /* 0x3fe555550300780b */ /* 0x040fe20003f1e000 */
[----:B------:R-:W-:Y:S01]  /*822d0*/  BSSY.RECONVERGENT B2, `(.L_x_4439) ;  /* 0x0000149000027945 */ /* 0x000fe20003800200 */
[----:B------:R-:W-:-:S04]  /*822e0*/  FSETP.GT.FTZ.AND P1, PT, R3, -1.6999999284744262695, PT ;  /* 0xbfd999990300780b */ /* 0x000fc80003f34000 */
[----:B------:R-:W-:-:S13]  /*822f0*/  PLOP3.LUT P0, PT, P0, P1, PT, 0xf2, 0x2f ;  /* 0x00000000002f781c */ /* 0x000fda0000703e72 */
[----:B------:R-:W-:Y:S05]  /*82300*/  @P0 BRA `(.L_x_4440) ;  /* 0x0000000800100947 */ /* 0x000fea0003800000 */
[----:B------:R-:W0:Y:S01]  /*82310*/  DADD R14, R2, 2 ;  /* 0x40000000020e7429 */ /* 0x000e220000000000 */
[----:B------:R-:W-:Y:S01]  /*82320*/  MOV R4, 0x1 ;  /* 0x0000000100047802 */ /* 0x000fe20000000f00 */
        /* <DEDUP_REMOVED lines=51> */
.L_x_4442:
[----:B------:R-:W-:Y:S05]  /*82660*/  BSYNC.RECONVERGENT B5 ;  /* 0x0000000000057941 */ /* 0x000fea0003800200 */
.L_x_4441:
        /* <DEDUP_REMOVED lines=78> */
.L_x_4440:
        /* <DEDUP_REMOVED lines=187> */
.L_x_4444:
[----:B------:R-:W-:Y:S01]  /*83700*/  MOV R4, 0x0 ;  /* 0x0000000000047802 */ /* 0x000fe20000000f00 */
[----:B------:R-:W-:Y:S01]  /*83710*/  IMAD.MOV.U32 R5, RZ, RZ, 0x7ff00000 ;  /* 0x7ff00000ff057424 */ /* 0x000fe200078e00ff */
[----:B------:R-:W-:-:S05]  /*83720*/  LOP3.LUT P0, RZ, R7, 0x7fffffff, RZ, 0xc0, !PT ;  /* 0x7fffffff07ff7812 */ /* 0x000fca000780c0ff */
[----:B------:R-:W0:Y:S02]  /*83730*/  DFMA R6, R6, R4, +INF ;  /* 0x7ff000000606742b */ /* 0x000e240000000004 */
[----:B0-----:R-:W-:Y:S02]  /*83740*/  FSEL R14, R6, RZ, P0 ;  /* 0x000000ff060e7208 */ /* 0x001fe40000000000 */
[----:B------:R-:W-:-:S07]  /*83750*/  FSEL R15, R7, -QNAN , P0 ;  /* 0xfff00000070f7808 */ /* 0x000fce0000000000 */
.L_x_4443:
[----:B------:R-:W-:Y:S05]  /*83760*/  BSYNC.RECONVERGENT B2 ;  /* 0x0000000000027941 */ /* 0x000fea0003800200 */
.L_x_4439:
[----:B------:R-:W0:Y:S01]  /*83770*/  MUFU.RCP64H R5, R19 ;  /* 0x0000001300057308 */ /* 0x000e220000001800 */
[----:B------:R-:W-:Y:S01]  /*83780*/  MOV R4, 0x1 ;  /* 0x0000000100047802 */ /* 0x000fe20000000f00 */
        /* <DEDUP_REMOVED lines=52> */
[----:B------:R-:W-:Y:S01]  /*83ad0*/  IMAD.MOV.U32 R6, RZ, RZ, R8 ;  /* 0x000000ffff067224 */ /* 0x000fe200078e0008 */
[----:B------:R-:W-:Y:S01]  /*83ae0*/  MOV R7, R9 ;  /* 0x0000000900077202 */ /* 0x000fe20000000f00 */
[----:B------:R-:W-:Y:S01]  /*83af0*/  IMAD.MOV.U32 R4, RZ, RZ, R18 ;  /* 0x000000ffff047224 */ /* 0x000fe200078e0012 */
[----:B------:R-:W-:Y:S02]  /*83b00*/  MOV R5, R19 ;  /* 0x0000001300057202 */ /* 0x000fe40000000f00 */
[----:B------:R-:W-:-:S07]  /*83b10*/  MOV R0, 0x83b30 ;  /* 0x00083b3000007802 */ /* 0x000fce0000000f00 */
[----:B------:R-:W-:Y:S05]  /*83b20*/  CALL.REL.NOINC `($__internal_13_$__cuda_sm20_div_rn_f64_full) ;  /* 0x0000027c00bc7944 */ /* 0x000fea0003c00000 */
.L_x_4446:
[----:B------:R-:W-:Y:S05]  /*83b30*/  BSYNC.RECONVERGENT B2 ;  /* 0x0000000000027941 */ /* 0x000fea0003800200 */
.L_x_4445:
[----:B------:R-:W-:Y:S01]  /*83b40*/  IMAD.MOV.U32 R8, RZ, RZ, 0x652b82fe ;  /* 0x652b82feff087424 */ /* 0x000fe200078e00ff */
[----:B------:R-:W-:Y:S01]  /*83b50*/  MOV R9, 0x3ff71547 ;  /* 0x3ff7154700097802 */ /* 0x000fe20000000f00 */
[----:B------:R-:W0:Y:S01]  /*83b60*/  DFMA R6, R12, R2, R4 ;  /* 0x000000020c06722b */ /* 0x000e220000000004 */
        /* <DEDUP_REMOVED lines=119> */
.L_x_4448:
[----:B------:R-:W-:Y:S05]  /*842e0*/  BSYNC.RECONVERGENT B1 ;  /* 0x0000000000017941 */ /* 0x000fea0003800200 */
.L_x_4447:
[----:B-1----:R1:W2:Y:S02]  /*842f0*/  DMUL R20, R20, R24 ;  /* 0x0000001814147228 */ /* 0x0022a40000000000 */
.L_x_4416:
[----:B------:R-:W-:Y:S05]  /*84300*/  BSYNC.RECONVERGENT B4 ;  /* 0x0000000000047941 */ /* 0x000fea0003800200 */
.L_x_4400:
[----:B--2---:R-:W2:Y:S01]  /*84310*/  DSETP.NEU.AND P0, PT, R20, RZ, PT ;  /* 0x000000ff1400722a */ /* 0x004ea20003f0d000 */
[----:B------:R-:W-:Y:S01]  /*84320*/  BSSY.RECONVERGENT B2, `(.L_x_4449) ;  /* 0x000008a000027945 */ /* 0x000fe20003800200 */
[----:B0-----:R-:W-:-:S03]  /*84330*/  CS2R R4, SRZ ;  /* 0x0000000000047805 */ /* 0x001fc6000001ff00 */
[----:B--2---:R-:W-:Y:S05]  /*84340*/  @!P0 BRA `(.L_x_4450) ;  /* 0x00000008001c8947 */ /* 0x004fea0003800000 */
[----:B------:R-:W-:Y:S01]  /*84350*/  BSSY.RECONVERGENT B4, `(.L_x_4451) ;  /* 0x0000051000047945 */ /* 0x000fe20003800200 */
[----:B------:R-:W-:Y:S01]  /*84360*/  MOV R22, RZ ;  /* 0x000000ff00167202 */ /* 0x000fe20000000f00 */
[----:B------:R-:W-:Y:S01]  /*84370*/  IMAD.MOV.U32 R2, RZ, RZ, 0x0 ;  /* 0x00000000ff027424 */ /* 0x000fe200078e00ff */
[----:B------:R-:W-:Y:S01]  /*84380*/  MOV R3, 0x3ff00000 ;  /* 0x3ff0000000037802 */ /* 0x000fe20000000f00 */
[----:B------:R-:W-:Y:S01]  /*84390*/  IMAD.MOV.U32 R14, RZ, RZ, R12 ;  /* 0x000000ffff0e7224 */ /* 0x000fe200078e000c */
[----:B------:R-:W-:Y:S01]  /*843a0*/  MOV R15, R13 ;  /* 0x0000000d000f7202 */ /* 0x000fe20000000f00 */
[----:B------:R-:W-:Y:S01]  /*843b0*/  IMAD.MOV.U32 R18, RZ, RZ, 0x0 ;  /* 0x00000000ff127424 */ /* 0x000fe200078e00ff */
[----:B------:R-:W-:-:S07]  /*843c0*/  MOV R19, 0x3ff00000 ;  /* 0x3ff0000000137802 */ /* 0x000fce0000000f00 */
.L_x_4454:
        /* <DEDUP_REMOVED lines=53> */
.L_x_4453:
[----:B------:R-:W-:Y:S05]  /*84720*/  BSYNC.RECONVERGENT B5 ;  /* 0x0000000000057941 */ /* 0x000fea0003800200 */
.L_x_4452:
[C---:B------:R-:W-:Y:S01]  /*84730*/  ISETP.GE.U32.AND P0, PT, R22.reuse, 0x7cf, PT ;  /* 0x000007cf1600780c */ /* 0x040fe20003f06070 */
[----:B------:R-:W0:Y:S01]  /*84740*/  DMUL R2, R4, R2 ;  /* 0x0000000204027228 */ /* 0x000e220000000000 */
[----:B------:R-:W-:-:S15]  /*84750*/  IADD3 R22, PT, PT, R22, 0x1, RZ ;  /* 0x0000000116167810 */ /* 0x000fde0007ffe0ff */
        /* <DEDUP_REMOVED lines=17> */
.L_x_4451:
[----:B------:R-:W0:Y:S01]  /*84870*/  MUFU.RCP64H R3, R13 ;  /* 0x0000000d00037308 */ /* 0x000e220000001800 */
[----:B------:R-:W-:Y:S01]  /*84880*/  IMAD.MOV.U32 R2, RZ, RZ, 0x1 ;  /* 0x00000001ff027424 */ /* 0x000fe200078e00ff */
[----:B------:R-:W2:Y:S01]  /*84890*/  DMUL R6, R18, R20 ;  /* 0x0000001412067228 */ /* 0x000ea20000000000 */
[----:B------:R-:W-:Y:S01]  /*848a0*/  BSSY.RECONVERGENT B4, `(.L_x_4450) ;  /* 0x0000031000047945 */ /* 0x000fe20003800200 */
        /* <DEDUP_REMOVED lines=48> */
.L_x_4455:
[----:B------:R-:W-:Y:S05]  /*84bb0*/  BSYNC.RECONVERGENT B4 ;  /* 0x0000000000047941 */ /* 0x000fea0003800200 */
.L_x_4450:
[----:B------:R-:W-:Y:S05]  /*84bc0*/  BSYNC.RECONVERGENT B2 ;  /* 0x0000000000027941 */ /* 0x000fea0003800200 */
.L_x_4449:
[----:B------:R0:W2:Y:S02]  /*84bd0*/  DADD R22, -R4, 1 ;  /* 0x3ff0000004167429 */ /* 0x0000a40000000100 */
[----:B0-2---:R-:W-:Y:S05]  /*84be0*/  BRA `(.L_x_4120) ;  /* 0x0000026400ec7947 */ /* 0x005fea0003800000 */
.L_x_4399:
        /* <DEDUP_REMOVED lines=201> */
.L_x_4459:
[----:B------:R-:W-:Y:S01]  /*85880*/  IMAD.MOV.U32 R6, RZ, RZ, 0x0 ;  /* 0x00000000ff067424 */ /* 0x000fe200078e00ff */
[----:B------:R-:W-:Y:S02]  /*85890*/  MOV R7, 0x7ff00000 ;  /* 0x7ff0000000077802 */ /* 0x000fe40000000f00 */
[----:B------:R-:W-:-:S04]  /*858a0*/  LOP3.LUT P0, RZ, R5, 0x7fffffff, RZ, 0xc0, !PT ;  /* 0x7fffffff05ff7812 */ /* 0x000fc8000780c0ff */
[----:B------:R-:W1:Y:S02]  /*858b0*/  DFMA R4, R4, R6, +INF ;  /* 0x7ff000000404742b */ /* 0x000e640000000006 */
[----:B-1----:R-:W-:Y:S02]  /*858c0*/  FSEL R18, R4, RZ, P0 ;  /* 0x000000ff04127208 */ /* 0x002fe40000000000 */
[----:B------:R-:W-:-:S07]  /*858d0*/  FSEL R19, R5, -QNAN , P0 ;  /* 0xfff0000005137808 */ /* 0x000fce0000000000 */
.L_x_4460:
[----:B------:R-:W-:Y:S05]  /*858e0*/  BSYNC.RECONVERGENT B1 ;  /* 0x0000000000017941 */ /* 0x000fea0003800200 */
.L_x_4458:
        /* <DEDUP_REMOVED lines=14> */
.L_x_4463:
        /* <DEDUP_REMOVED lines=176> */
.L_x_4468:
[----:B------:R-:W-:Y:S05]  /*864d0*/  BSYNC.RECONVERGENT B7 ;  /* 0x0000000000077941 */ /* 0x000fea0003800200 */
.L_x_4467:
[----:B------:R-:W-:Y:S01]  /*864e0*/  IMAD.MOV.U32 R2, RZ, RZ, R4 ;  /* 0x000000ffff027224 */ /* 0x000fe200078e0004 */
[----:B------:R-:W-:-:S07]  /*864f0*/  MOV R3, R5 ;  /* 0x0000000500037202 */ /* 0x000fce0000000f00 */
.L_x_4466:
[----:B------:R-:W-:Y:S05]  /*86500*/  BSYNC.RECONVERGENT B2 ;  /* 0x0000000000027941 */ /* 0x000fea0003800200 */
.L_x_4465:
        /* <DEDUP_REMOVED lines=184> */
.L_x_4470:
[----:B------:R-:W-:Y:S01]  /*87090*/  MOV R4, 0x0 ;  /* 0x0000000000047802 */ /* 0x000fe20000000f00 */
[----:B------:R-:W-:Y:S01]  /*870a0*/  IMAD.MOV.U32 R5, RZ, RZ, 0x7ff00000 ;  /* 0x7ff00000ff057424 */ /* 0x000fe200078e00ff */
[----:B------:R-:W-:-:S05]  /*870b0*/  LOP3.LUT P0, RZ, R3, 0x7fffffff, RZ, 0xc0, !PT ;  /* 0x7fffffff03ff7812 */ /* 0x000fca000780c0ff */
[----:B------:R-:W0:Y:S02]  /*870c0*/  DFMA R2, R2, R4, +INF ;  /* 0x7ff000000202742b */ /* 0x000e240000000004 */
[----:B0-----:R-:W-:Y:S02]  /*870d0*/  FSEL R2, R2, RZ, P0 ;  /* 0x000000ff02027208 */ /* 0x001fe40000000000 */
[----:B------:R-:W-:-:S07]  /*870e0*/  FSEL R3, R3, -QNAN , P0 ;  /* 0xfff0000003037808 */ /* 0x000fce0000000000 */
.L_x_4471:
[----:B------:R-:W-:Y:S05]  /*870f0*/  BSYNC.RECONVERGENT B1 ;  /* 0x0000000000017941 */ /* 0x000fea0003800200 */
.L_x_4469:
        /* <DEDUP_REMOVED lines=10> */
.L_x_4462:
[----:B------:R1:W2:Y:S02]  /*871a0*/  DADD R4, R12, R12 ;  /* 0x000000000c047229 */ /* 0x0002a4000000000c */
.L_x_4464:
[----:B------:R-:W-:Y:S05]  /*871b0*/  BSYNC.RECONVERGENT B5 ;  /* 0x0000000000057941 */ /* 0x000fea0003800200 */
.L_x_4461:
        /* <DEDUP_REMOVED lines=132> */
[----:B------:R4:W2:Y:S02]  /*87a00*/  DMUL R44, R44, R2 ;  /* 0x000000022c2c7228 */ /* 0x0008a40000000000 */
[----:B--2-4-:R-:W-:Y:S05]  /*87a10*/  BRA `(.L_x_4472) ;  /* 0x00000054000c7947 */ /* 0x014fea0003800000 */
.L_x_4457:
        /* <DEDUP_REMOVED lines=63> */
.L_x_4474:
[----:B------:R-:W-:Y:S05]  /*87e10*/  BSYNC.RECONVERGENT B2 ;  /* 0x0000000000027941 */ /* 0x000fea0003800200 */
.L_x_4473:
[----:B------:R-:W1:Y:S01]  /*87e20*/  MUFU.RSQ64H R29, R5 ;  /* 0x00000005001d7308 */ /* 0x000e620000001c00 */
[----:B------:R-:W-:Y:S01]  /*87e30*/  VIADD R28, R5, 0xfcb00000 ;  /* 0xfcb00000051c7836 */ /* 0x000fe20000000000 */
[----:B------:R-:W-:Y:S01]  /*87e40*/  MOV R8, 0x0 ;  /* 0x0000000000087802 */ /* 0x000fe20000000f00 */
[----:B------:R-:W-:Y:S01]  /*87e50*/  IMAD.MOV.U32 R9, RZ, RZ, 0x3fd80000 ;  /* 0x3fd80000ff097424 */ /* 0x000fe200078e00ff */
[----:B------:R-:W-:Y:S02]  /*87e60*/  BSSY.RECONVERGENT B2, `(.L_x_4475) ;  /* 0x0000035000027945 */ /* 0x000fe40003800200 */
[----:B------:R-:W-:Y:S01]  /*87e70*/  ISETP.GE.U32.AND P0, PT, R28, 0x7ca00000, PT ;  /* 0x7ca000001c00780c */ /* 0x000fe20003f06070 */
[----:B-1----:R-:W1:-:S15]  /*87e80*/  DMUL R6, R28, R28 ;  /* 0x0000001c1c067228 */ /* 0x002e5e0000000000 */
[----:B------:R-:W-:-:S15]  /*87e90*/  NOP ;  /* 0x0000000000007918 */ /* 0x000fde0000000000 */
[----:B------:R-:W-:-:S15]  /*87ea0*/  NOP ;  /* 0x0000000000007918 */ /* 0x000fde0000000000 */
[----:B------:R-:W-:-:S15]  /*87eb0*/  NOP ;  /* 0x0000000000007918 */ /* 0x000fde0000000000 */
[----:B------:R-:W-:-:S04]  /*87ec0*/  NOP ;  /* 0x0000000000007918 */ /* 0x000fc80000000000 */
[----:B-1----:R-:W1:-:S15]  /*87ed0*/  DFMA R6, -R6, R4, 1 ;  /* 0x3ff000000606742b */ /* 0x002e5e0000000104 */
        /* <DEDUP_REMOVED lines=14> */
[----:B-1----:R-:W1:Y:S02]  /*87fc0*/  DFMA R6, R8, R6, R28 ;  /* 0x000000060806722b */ /* 0x002e64000000001c */
[----:B-1----:R-:W-:Y:S01]  /*87fd0*/  IADD3 R31, PT, PT, R7, -0x100000, RZ ;  /* 0xfff00000071f7810 */ /* 0x002fe20007ffe0ff */
[----:B------:R-:W-:-:S15]  /*87fe0*/  IMAD.MOV.U32 R30, RZ, RZ, R6 ;  /* 0x000000ffff1e7224 */ /* 0x000fde00078e0006 */
[----:B------:R-:W-:-:S15]  /*87ff0*/  NOP ;  /* 0x0000000000007918 */ /* 0x000fde0000000000 */
[----:B------:R-:W-:-:S15]  /*88000*/  NOP ;  /* 0x0000000000007918 */ /* 0x000fde0000000000 */
[----:B------:R-:W-:-:S15]  /*88010*/  NOP ;  /* 0x0000000000007918 */ /* 0x000fde0000000000 */
[----:B------:R-:W-:-:S01]  /*88020*/  NOP ;  /* 0x0000000000007918 */ /* 0x000fc20000000000 */
[----:B------:R-:W1:-:S15]  /*88030*/  DMUL R32, R6, R4 ;  /* 0x0000000406207228 */ /* 0x000e5e0000000000 */
[----:B------:R-:W-:-:S15]  /*88040*/  NOP ;  /* 0x0000000000007918 */ /* 0x000fde0000000000 */
[----:B------:R-:W-:-:S15]  /*88050*/  NOP ;  /* 0x0000000000007918 */ /* 0x000fde0000000000 */
[----:B------:R-:W-:-:S15]  /*88060*/  NOP ;  /* 0x0000000000007918 */ /* 0x000fde0000000000 */
        /* <DEDUP_REMOVED lines=20> */
.L_x_4476:
[----:B------:R-:W-:Y:S05]  /*881b0*/  BSYNC.RECONVERGENT B2 ;  /* 0x0000000000027941 */ /* 0x000fea0003800200 */
.L_x_4475:
        /* <DEDUP_REMOVED lines=20> */
[----:B------:R-:W-:-:S02]  /*88300*/  IMAD.MOV.U32 R44, RZ, RZ, 0x0 ;  /* 0x00000000ff2c7424 */ /* 0x000fc400078e00ff */
[----:B------:R-:W-:Y:S02]  /*88310*/  HFMA2 R45, -RZ, RZ, 2.15625, -0.0 ;  /* 0x40508000ff2d7431 */ /* 0x000fe400000001ff */
[----:B-1----:R-:W-:Y:S01]  /*88320*/  IMAD.MOV.U32 R8, RZ, RZ, -0x12d8f232 ;  /* 0xed270dceff087424 */ /* 0x002fe200078e00ff */
[----:B------:R1:W-:Y:S01]  /*88330*/  STL.64 [R1+0x1470], R32 ;  /* 0x0014702001007387 */ /* 0x0003e20000100a00 */
[----:B------:R-:W-:Y:S02]  /*88340*/  HFMA2 R9, -RZ, RZ, 2.7890625, -0.00175380706787109375 ;  /* 0x4194972fff097431 */ /* 0x000fe400000001ff */
[----:B------:R-:W-:Y:S01]  /*88350*/  IMAD.MOV.U32 R6, RZ, RZ, 0x6a172145 ;  /* 0x6a172145ff067424 */ /* 0x000fe200078e00ff */
[----:B--2---:R-:W-:Y:S01]  /*88360*/  MOV R29, 0x4198bf15 ;  /* 0x4198bf15001d7802 */ /* 0x004fe20000000f00 */
[----:B------:R-:W-:Y:S01]  /*88370*/  IMAD.MOV.U32 R28, RZ, RZ, -0x1388dcfa ;  /* 0xec772306ff1c7424 */ /* 0x000fe200078e00ff */
[----:B------:R2:W-:Y:S01]  /*88380*/  STL.64 [R1+0x1480], R36 ;  /* 0x0014802401007387 */ /* 0x0005e20000100a00 */
[----:B------:R-:W-:Y:S01]  /*88390*/  MOV R7, 0x3f78d44d ;  /* 0x3f78d44d00077802 */ /* 0x000fe20000000f00 */
[----:B------:R-:W-:Y:S01]  /*883a0*/  BSSY.RECONVERGENT B2, `(.L_x_4477) ;  /* 0x000004e000027945 */ /* 0x000fe20003800200 */
[----:B---3--:R-:W-:-:S02]  /*883b0*/  IMAD.MOV.U32 R30, RZ, RZ, -0x30b135d2 ;  /* 0xcf4eca2eff1e7424 */ /* 0x008fc400078e00ff */
[----:B------:R-:W-:Y:S01]  /*883c0*/  HFMA2 R31, -RZ, RZ, 2.771484375, 0.01287841796875 ;  /* 0x418b2298ff1f7431 */ /* 0x000fe200000001ff */
[----:B------:R3:W-:Y:S01]  /*883d0*/  STL.64 [R1+0x1490], R38 ;  /* 0x0014902601007387 */ /* 0x0007e20000100a00 */
[----:B------:R-:W-:Y:S01]  /*883e0*/  FSETP.GEU.AND P0, PT, |R48|, 5.8789094863358348022e-39, PT ;  /* 0x004004023000780b */ /* 0x000fe20003f0e200 */
[----:B-1----:R-:W-:Y:S01]  /*883f0*/  IMAD.MOV.U32 R32, RZ, RZ, 0x0 ;  /* 0x00000000ff207424 */ /* 0x002fe200078e00ff */
[----:B------:R-:W-:Y:S01]  /*88400*/  MOV R33, 0x3ff00000 ;  /* 0x3ff0000000217802 */ /* 0x000fe20000000f00 */
[----:B------:R1:W-:Y:S01]  /*88410*/  STL.64 [R1+0x1498], R40 ;  /* 0x0014982801007387 */ /* 0x0003e20000100a00 */
[----:B------:R-:W-:Y:S01]  /*88420*/  IADD3 R0, PT, PT, R24, 0x1388, RZ ;  /* 0x0000138818007810 */ /* 0x000fe20007ffe0ff */
[----:B--2---:R-:W-:Y:S02]  /*88430*/  IMAD.MOV.U32 R36, RZ, RZ, 0x0 ;  /* 0x00000000ff247424 */ /* 0x004fe400078e00ff */
        /* <DEDUP_REMOVED lines=17> */
[----:B-1----:R-:W-:-:S02]  /*88550*/  IMAD.MOV.U32 R32, RZ, RZ, -0x80000000 ;  /* 0x80000000ff207424 */ /* 0x002fc400078e00ff */
[----:B------:R-:W-:Y:S01]  /*88560*/  HFMA2 R33, -RZ, RZ, 2.8046875, -1.3525390625 ;  /* 0x419cbd69ff217431 */ /* 0x000fe200000001ff */
[----:B------:R-:W-:Y:S01]  /*88570*/  STL.64 [R1+0x2800], R38 ;  /* 0x0028002601007387 */ /* 0x000fe20000100a00 */
[----:B--2---:R-:W-:-:S03]  /*88580*/  IMAD.MOV.U32 R45, RZ, RZ, 0x418308a8 ;  /* 0x418308a8ff2d7424 */ /* 0x004fc600078e00ff */
        /* <DEDUP_REMOVED lines=17> */
[----:B-1----:R-:W-:-:S15]  /*886a0*/  VIADD R7, R24, 0x13e8 ;  /* 0x000013e818077836 */ /* 0x002fde0000000000 */
        /* <DEDUP_REMOVED lines=25> */
[----:B------:R-:W-:-:S07]  /*88840*/  MOV R32, 0x88860 ;  /* 0x0008886000207802 */ /* 0x000fce0000000f00 */
[----:B0-----:R-:W-:Y:S05]  /*88850*/  CALL.REL.NOINC `($__internal_12_$__cuda_sm20_dblrcp_rn_slowpath_v3) ;  /* 0x0000022800e87944 */ /* 0x001fea0003c00000 */
[----:B------:R-:W-:Y:S01]  /*88860*/  IMAD.MOV.U32 R4, RZ, RZ, R8 ;  /* 0x000000ffff047224 */ /* 0x000fe200078e0008 */
[----:B------:R-:W-:-:S07]  /*88870*/  MOV R5, R9 ;  /* 0x0000000900057202 */ /* 0x000fce0000000f00 */
.L_x_4478:
[----:B------:R-:W-:Y:S05]  /*88880*/  BSYNC.RECONVERGENT B2 ;  /* 0x0000000000027941 */ /* 0x000fea0003800200 */
.L_x_4477:
        /* <DEDUP_REMOVED lines=225> */
.L_x_4480:
[----:B------:R-:W-:Y:S05]  /*896a0*/  BSYNC.RECONVERGENT B2 ;  /* 0x0000000000027941 */ /* 0x000fea0003800200 */
.L_x_4479:
        /* <DEDUP_REMOVED lines=49> */
.L_x_4482:
[----:B------:R-:W-:Y:S05]  /*899c0*/  BSYNC.RECONVERGENT B2 ;  /* 0x0000000000027941 */ /* 0x000fea0003800200 */
.L_x_4481:
        /* <DEDUP_REMOVED lines=169> */
.L_x_4485:
[----:B------:R-:W-:Y:S05]  /*8a460*/  BSYNC.RECONVERGENT B1 ;  /* 0x0000000000017941 */ /* 0x000fea0003800200 */
.L_x_4484:
        /* <DEDUP_REMOVED lines=8> */
.L_x_4487:
[----:B------:R-:W-:Y:S05]  /*8a4f0*/  BSYNC.RECONVERGENT B2 ;  /* 0x0000000000027941 */ /* 0x000fea0003800200 */
.L_x_4486:
        /* <DEDUP_REMOVED lines=27> */
.L_x_4490:
        /* <DEDUP_REMOVED lines=21> */
.L_x_4489:
[----:B------:R-:W-:Y:S05]  /*8a800*/  BSYNC.RECONVERGENT B1 ;  /* 0x0000000000017941 */ /* 0x000fea0003800200 */
.L_x_4488:
        /* <DEDUP_REMOVED lines=23> */
.L_x_4492:
[----:B------:R-:W-:Y:S05]  /*8a980*/  BSYNC.RECONVERGENT B1 ;  /* 0x0000000000017941 */ /* 0x000fea0003800200 */
.L_x_4491:
[----:B------:R-:W-:Y:S02]  /*8a990*/  FSEL R2, R2, RZ, P2 ;  /* 0x000000ff02027208 */ /* 0x000fe40001000000 */
[----:B------:R-:W-:-:S06]  /*8a9a0*/  FSEL R3, R3, 1.875, P2 ;  /* 0x3ff0000003037808 */ /* 0x000fcc0001000000 */
[----:B-1----:R-:W0:-:S15]  /*8a9b0*/  DMUL R14, R14, R2 ;  /* 0x000000020e0e7228 */ /* 0x002e1e0000000000 */
[----:B------:R-:W-:-:S15]  /*8a9c0*/  NOP ;  /* 0x0000000000007918 */ /* 0x000fde0000000000 */
[----:B------:R-:W-:-:S15]  /*8a9d0*/  NOP ;  /* 0x0000000000007918 */ /* 0x000fde0000000000 */
[----:B------:R-:W-:-:S15]  /*8a9e0*/  NOP ;  /* 0x0000000000007918 */ /* 0x000fde0000000000 */
[----:B------:R-:W-:-:S04]  /*8a9f0*/  NOP ;  /* 0x0000000000007918 */ /* 0x000fc80000000000 */
[----:B0-----:R0:W1:Y:S02]  /*8aa00*/  DMUL R44, R14, R44 ;  /* 0x0000002c0e2c7228 */ /* 0x0010640000000000 */
[----:B01----:R-:W-:Y:S05]  /*8aa10*/  BRA `(.L_x_4472) ;  /* 0x00000024000c7947 */ /* 0x003fea0003800000 */
.L_x_4483:
        /* <DEDUP_REMOVED lines=61> */
.L_x_4494:
[----:B------:R-:W-:Y:S05]  /*8adf0*/  BSYNC.RECONVERGENT B2 ;  /* 0x0000000000027941 */ /* 0x000fea0003800200 */
.L_x_4493:
        /* <DEDUP_REMOVED lines=58> */
.L_x_4498:
[----:B------:R-:W-:Y:S05]  /*8b1a0*/  BSYNC.RECONVERGENT B5 ;  /* 0x0000000000057941 */ /* 0x000fea0003800200 */
.L_x_4497:
        /* <DEDUP_REMOVED lines=78> */
.L_x_4496:
        /* <DEDUP_REMOVED lines=187> */
.L_x_4500:
[----:B------:R-:W-:Y:S01]  /*8c240*/  MOV R4, 0x0 ;  /* 0x0000000000047802 */ /* 0x000fe20000000f00 */
[----:B------:R-:W-:Y:S01]  /*8c250*/  IMAD.MOV.U32 R5, RZ, RZ, 0x7ff00000 ;  /* 0x7ff00000ff057424 */ /* 0x000fe200078e00ff */
[----:B------:R-:W-:-:S05]  /*8c260*/  LOP3.LUT P0, RZ, R7, 0x7fffffff, RZ, 0xc0, !PT ;  /* 0x7fffffff07ff7812 */ /* 0x000fca000780c0ff */
[----:B------:R-:W0:Y:S02]  /*8c270*/  DFMA R6, R6, R4, +INF ;  /* 0x7ff000000606742b */ /* 0x000e240000000004 */
[----:B0-----:R-:W-:Y:S02]  /*8c280*/  FSEL R14, R6, RZ, P0 ;  /* 0x000000ff060e7208 */ /* 0x001fe40000000000 */
[----:B------:R-:W-:-:S07]  /*8c290*/  FSEL R15, R7, -QNAN , P0 ;  /* 0xfff00000070f7808 */ /* 0x000fce0000000000 */
.L_x_4499:
[----:B------:R-:W-:Y:S05]  /*8c2a0*/  BSYNC.RECONVERGENT B2 ;  /* 0x0000000000027941 */ /* 0x000fea0003800200 */
.L_x_4495:
        /* <DEDUP_REMOVED lines=60> */
.L_x_4502:
[----:B------:R-:W-:Y:S05]  /*8c670*/  BSYNC.RECONVERGENT B2 ;  /* 0x0000000000027941 */ /* 0x000fea0003800200 */
.L_x_4501:
        /* <DEDUP_REMOVED lines=107> */
[----:B------:R-:W-:-:S15]  /*8cd30*/  @!P0 LEA.HI R0, R8, R8, RZ, 0x1 ;  /* 0x0000000808008211 */ /* 0x000fde00078f08ff */
[----:B------:R-:W-:-:S15]  /*8cd40*/  NOP ;  /* 0x0000000000007918 */ /* 0x000fde0000000000 */
[----:B------:R-:W-:-:S15]  /*8cd50*/  NOP ;  /* 0x0000000000007918 */ /* 0x000fde0000000000 */
[----:B------:R-:W-:-:S07]  /*8cd60*/  NOP ;  /* 0x0000000000007918 */ /* 0x000fce0000000000 */
[----:B------:R0:W1:Y:S02]  /*8cd70*/  DADD R2, R6, +INF ;  /* 0x7ff0000006027429 */ /* 0x0000640000000000 */
[----:B0-----:R-:W-:Y:S02]  /*8cd80*/  @!P0 SHF.R.S32.HI R7, RZ, 0x1, R0 ;  /* 0x00000001ff078819 */ /* 0x001fe40000011400 */
[----:B-1----:R-:W-:Y:S02]  /*8cd90*/  FSEL R2, R2, RZ, P1 ;  /* 0x000000ff02027208 */ /* 0x002fe40000800000 */
[----:B------:R-:W-:Y:S01]  /*8cda0*/  @!P0 LEA R5, R7, R5, 0x14 ;  /* 0x0000000507058211 */ /* 0x000fe200078ea0ff */
[----:B------:R-:W-:Y:S01]  /*8cdb0*/  @!P0 IMAD.IADD R6, R8, 0x1, -R7 ;  /* 0x0000000108068824 */ /* 0x000fe200078e0a07 */
[----:B------:R-:W-:-:S04]  /*8cdc0*/  FSEL R3, R3, RZ, P1 ;  /* 0x000000ff03037208 */ /* 0x000fc80000800000 */
[----:B------:R-:W-:Y:S01]  /*8cdd0*/  @!P0 LEA R7, R6, 0x3ff00000, 0x14 ;  /* 0x3ff0000006078811 */ /* 0x000fe200078ea0ff */
[----:B------:R-:W-:-:S15]  /*8cde0*/  @!P0 IMAD.MOV.U32 R6, RZ, RZ, RZ ;  /* 0x000000ffff068224 */ /* 0x000fde00078e00ff */
[----:B------:R-:W-:-:S15]  /*8cdf0*/  NOP ;  /* 0x0000000000007918 */ /* 0x000fde0000000000 */
[----:B------:R-:W-:-:S15]  /*8ce00*/  NOP ;  /* 0x0000000000007918 */ /* 0x000fde0000000000 */
[----:B------:R-:W-:-:S06]  /*8ce10*/  NOP ;  /* 0x0000000000007918 */ /* 0x000fcc0000000000 */
[----:B------:R0:W1:Y:S02]  /*8ce20*/  @!P0 DMUL R2, R4, R6 ;  /* 0x0000000604028228 */ /* 0x0000640000000000 */
.L_x_4504:
[----:B------:R-:W-:Y:S05]  /*8ce30*/  BSYNC.RECONVERGENT B1 ;  /* 0x0000000000017941 */ /* 0x000fea0003800200 */
.L_x_4503:
[----:B-1----:R1:W3:Y:S02]  /*8ce40*/  DMUL R44, R2, R44 ;  /* 0x0000002c022c7228 */ /* 0x0022e40000000000 */
.L_x_4472:
[----:B------:R-:W-:Y:S05]  /*8ce50*/  BSYNC.RECONVERGENT B4 ;  /* 0x0000000000047941 */ /* 0x000fea0003800200 */
.L_x_4456:
[----:B---3--:R-:W3:Y:S02]  /*8ce60*/  DSETP.NEU.AND P0, PT, R44, RZ, PT ;  /* 0x000000ff2c00722a */ /* 0x008ee40003f0d000 */
[----:B---3--:R-:W-:Y:S05]  /*8ce70*/  @!P0 BRA `(.L_x_4120) ;  /* 0x000001e400488947 */ /* 0x008fea0003800000 */
[----:B-1----:R-:W1:Y:S01]  /*8ce80*/  DADD R12, -R12, 1 ;  /* 0x3ff000000c0c7429 */ /* 0x002e620000000100 */
[----:B------:R-:W-:Y:S01]  /*8ce90*/  MOV R2, 0x1 ;  /* 0x0000000100027802 */ /* 0x000fe20000000f00 */
[----:B------:R-:W-:-:S15]  /*8cea0*/  BSSY.RECONVERGENT B2, `(.L_x_4505) ;  /* 0x000004a000027945 */ /* 0x000fde0003800200 */
[----:B------:R-:W-:-:S15]  /*8ceb0*/  NOP ;  /* 0x0000000000007918 */ /* 0x000fde0000000000 */
[----:B------:R-:W-:-:S15]  /*8cec0*/  NOP ;  /* 0x0000000000007918 */ /* 0x000fde0000000000 */
[----:B------:R-:W-:-:S15]  /*8ced0*/  NOP ;  /* 0x0000000000007918 */ /* 0x000fde0000000000 */
[----:B------:R-:W-:-:S02]  /*8cee0*/  NOP ;  /* 0x0000000000007918 */ /* 0x000fc40000000000 */
[----:B-1----:R-:W1:-:S15]  /*8cef0*/  DADD R14, R10, R12 ;  /* 0x000000000a0e7229 */ /* 0x002e5e000000000c */
[----:B------:R-:W-:-:S15]  /*8cf00*/  NOP ;  /* 0x0000000000007918 */ /* 0x000fde0000000000 */
[----:B------:R-:W-:-:S15]  /*8cf10*/  NOP ;  /* 0x0000000000007918 */ /* 0x000fde0000000000 */
[----:B------:R-:W-:-:S15]  /*8cf20*/  NOP ;  /* 0x0000000000007918 */ /* 0x000fde0000000000 */
[----:B------:R-:W-:-:S04]  /*8cf30*/  NOP ;  /* 0x0000000000007918 */ /* 0x000fc80000000000 */
[----:B-1----:R-:W1:-:S15]  /*8cf40*/  DADD R14, R14, 1 ;  /* 0x3ff000000e0e7429 */ /* 0x002e5e0000000000 */
[----:B------:R-:W-:-:S15]  /*8cf50*/  NOP ;  /* 0x0000000000007918 */ /* 0x000fde0000000000 */
[----:B------:R-:W-:-:S15]  /*8cf60*/  NOP ;  /* 0x0000000000007918 */ /* 0x000fde0000000000 */
[----:B------:R-:W-:-:S15]  /*8cf70*/  NOP ;  /* 0x0000000000007918 */ /* 0x000fde0000000000 */
[----:B------:R-:W-:-:S04]  /*8cf80*/  NOP ;  /* 0x0000000000007918 */ /* 0x000fc80000000000 */
[----:B-1----:R-:W1:Y:S02]  /*8cf90*/  DMUL R20, R10, R14 ;  /* 0x0000000e0a147228 */ /* 0x002e640000000000 */
[----:B-1----:R-:W0:-:S15]  /*8cfa0*/  MUFU.RCP64H R3, R21 ;  /* 0x0000001500037308 */ /* 0x002e1e0000001800 */
[----:B------:R-:W-:-:S15]  /*8cfb0*/  NOP ;  /* 0x0000000000007918 */ /* 0x000fde0000000000 */
[----:B------:R-:W-:-:S15]  /*8cfc0*/  NOP ;  /* 0x0000000000007918 */ /* 0x000fde0000000000 */
[----:B------:R-:W-:-:S15]  /*8cfd0*/  NOP ;  /* 0x0000000000007918 */ /* 0x000fde0000000000 */
[----:B------:R-:W-:-:S02]  /*8cfe0*/  NOP ;  /* 0x0000000000007918 */ /* 0x000fc40000000000 */
[----:B0-2---:R-:W0:-:S15]  /*8cff0*/  DFMA R4, -R20, R2, 1 ;  /* 0x3ff000001404742b */ /* 0x005e1e0000000102 */
        /* <DEDUP_REMOVED lines=19> */
[----:B------:R-:W0:Y:S02]  /*8d130*/  DADD R18, R10, 1 ;  /* 0x3ff000000a127429 */ /* 0x000e240000000000 */
        /* <DEDUP_REMOVED lines=21> */
[----:B0-----:R-:W-:Y:S01]  /*8d290*/  FFMA R0, RZ, R21, R5 ;  /* 0x00000015ff007223 */ /* 0x001fe20000000005 */
[----:B------:R-:W-:Y:S01]  /*8d2a0*/  IMAD.MOV.U32 R2, RZ, RZ, 0x0 ;  /* 0x00000000ff027424 */ /* 0x000fe200078e00ff */
[----:B------:R-:W-:-:S03]  /*8d2b0*/  MOV R3, 0x3ff00000 ;  /* 0x3ff0000000037802 */ /* 0x000fc60000000f00 */
        /* <DEDUP_REMOVED lines=8> */
.L_x_4506:
[----:B------:R-:W-:Y:S05]  /*8d340*/  BSYNC.RECONVERGENT B2 ;  /* 0x0000000000027941 */ /* 0x000fea0003800200 */
.L_x_4505:
[----:B------:R-:W-:Y:S01]  /*8d350*/  BSSY.RECONVERGENT B4, `(.L_x_4507) ;  /* 0x00000c0000047945 */ /* 0x000fe20003800200 */
[----:B------:R-:W-:Y:S01]  /*8d360*/  IMAD.MOV.U32 R22, RZ, RZ, R4 ;  /* 0x000000ffff167224 */ /* 0x000fe200078e0004 */
[----:B------:R-:W-:Y:S01]  /*8d370*/  MOV R23, R5 ;  /* 0x0000000500177202 */ /* 0x000fe20000000f00 */
[----:B------:R-:W-:Y:S01]  /*8d380*/  IMAD.MOV.U32 R49, RZ, RZ, RZ ;  /* 0x000000ffff317224 */ /* 0x000fe200078e00ff */
[----:B------:R-:W-:-:S07]  /*8d390*/  CS2R R24, SRZ ;  /* 0x0000000000187805 */ /* 0x000fce000001ff00 */
.L_x_4514:
[----:B------:R-:W-:Y:S01]  /*8d3a0*/  DADD R24, R24, 1 ;  /* 0x3ff0000018187429 */ /* 0x000fe20000000000 */
[----:B------:R-:W-:Y:S01]  /*8d3b0*/  BSSY.RECONVERGENT B2, `(.L_x_4508) ;  /* 0x0000099000027945 */ /* 0x000fe20003800200 */
[----:B------:R-:W-:-:S15]  /*8d3c0*/  PLOP3.LUT P0, PT, PT, PT, PT, 0x80, 0x8 ;  /* 0x000000000008781c */ /* 0x000fde0003f0f070 */
[----:B------:R-:W-:-:S15]  /*8d3d0*/  NOP ;  /* 0x0000000000007918 */ /* 0x000fde0000000000 */
[----:B------:R-:W-:-:S15]  /*8d3e0*/  NOP ;  /* 0x0000000000007918 */ /* 0x000fde0000000000 */
[----:B------:R-:W-:-:S15]  /*8d3f0*/  NOP ;  /* 0x0000000000007918 */ /* 0x000fde0000000000 */
[----:B------:R-:W-:-:S02]  /*8d400*/  NOP ;  /* 0x0000000000007918 */ /* 0x000fc40000000000 */
[----:B0-----:R-:W0:-:S15]  /*8d410*/  DADD R12, R12, 1 ;  /* 0x3ff000000c0c7429 */ /* 0x001e1e0000000000 */
        /* <DEDUP_REMOVED lines=9> */
[----:B0-----:R-:W-:-:S15]  /*8d4b0*/  DMUL R26, R4, R2 ;  /* 0x00000002041a7228 */ /* 0x001fde0000000000 */
[----:B------:R-:W-:-:S15]  /*8d4c0*/  NOP ;  /* 0x0000000000007918 */ /* 0x000fde0000000000 */
[----:B------:R-:W-:-:S15]  /*8d4d0*/  NOP ;  /* 0x0000000000007918 */ /* 0x000fde0000000000 */
[----:B------:R-:W-:-:S15]  /*8d4e0*/  NOP ;  /* 0x0000000000007918 */ /* 0x000fde0000000000 */
[----:B------:R-:W-:-:S04]  /*8d4f0*/  NOP ;  /* 0x0000000000007918 */ /* 0x000fc80000000000 */
[----:B------:R-:W-:-:S15]  /*8d500*/  DADD R14, R14, 2 ;  /* 0x400000000e0e7429 */ /* 0x000fde0000000000 */
        /* <DEDUP_REMOVED lines=9> */
[----:B0-----:R-:W0:-:S15]  /*8d5a0*/  DFMA R28, R20, R14, -R4 ;  /* 0x0000000e141c722b */ /* 0x001e1e0000000804 */
[----:B------:R-:W-:-:S15]  /*8d5b0*/  NOP ;  /* 0x0000000000007918 */ /* 0x000fde0000000000 */
[----:B------:R-:W-:-:S15]  /*8d5c0*/  NOP ;  /* 0x0000000000007918 */ /* 0x000fde0000000000 */
[----:B------:R-:W-:-:S15]  /*8d5d0*/  NOP ;  /* 0x0000000000007918 */ /* 0x000fde0000000000 */
[----:B------:R-:W-:-:S04]  /*8d5e0*/  NOP ;  /* 0x0000000000007918 */ /* 0x000fc80000000000 */
[----:B0-----:R-:W0:-:S15]  /*8d5f0*/  DSETP.NEU.AND P1, PT, R28, RZ, PT ;  /* 0x000000ff1c00722a */ /* 0x001e1e0003f2d000 */
[----:B------:R-:W-:-:S15]  /*8d600*/  NOP ;  /* 0x0000000000007918 */ /* 0x000fde0000000000 */
[----:B------:R-:W-:-:S15]  /*8d610*/  NOP ;  /* 0x0000000000007918 */ /* 0x000fde0000000000 */
[----:B------:R-:W-:-:S15]  /*8d620*/  NOP ;  /* 0x0000000000007918 */ /* 0x000fde0000000000 */
[----:B------:R-:W-:-:S04]  /*8d630*/  NOP ;  /* 0x0000000000007918 */ /* 0x000fc80000000000 */
[----:B------:R1:W2:Y:S02]  /*8d640*/  DFMA R26, R18, R14, -R26 ;  /* 0x0000000e121a722b */ /* 0x0002a4000000081a */
[----:B012---:R-:W-:Y:S05]  /*8d650*/  @!P1 BRA `(.L_x_4509) ;  /* 0x0000000400b89947 */ /* 0x007fea0003800000 */
        /* <DEDUP_REMOVED lines=51> */
.L_x_4511:
[----:B------:R-:W-:Y:S05]  /*8d990*/  BSYNC.RECONVERGENT B5 ;  /* 0x0000000000057941 */ /* 0x000fea0003800200 */
.L_x_4510:
[----:B------:R-:W0:Y:S01]  /*8d9a0*/  MUFU.RCP64H R5, R3 ;  /* 0x0000000300057308 */ /* 0x000e220000001800 */
[----:B------:R-:W-:Y:S01]  /*8d9b0*/  IMAD.MOV.U32 R4, RZ, RZ, 0x1 ;  /* 0x00000001ff047424 */ /* 0x000fe200078e00ff */
[----:B------:R-:W1:Y:S01]  /*8d9c0*/  DADD R10, R22, -R2 ;  /* 0x00000000160a7229 */ /* 0x000e620000000802 */
[----:B------:R-:W-:Y:S01]  /*8d9d0*/  BSSY.RECONVERGENT B5, `(.L_x_4512) ;  /* 0x0000033000057945 */ /* 0x000fe20003800200 */
[----:B-1----:R-:W-:-:S15]  /*8d9e0*/  FSETP.GEU.AND P1, PT, |R11|, 6.5827683646048100446e-37, PT ;  /* 0x036000000b00780b */ /* 0x002fde0003f2e200 */
[----:B------:R-:W-:-:S15]  /*8d9f0*/  NOP ;  /* 0x0000000000007918 */ /* 0x000fde0000000000 */
[----:B------:R-:W-:-:S15]  /*8da00*/  NOP ;  /* 0x0000000000007918 */ /* 0x000fde0000000000 */
[----:B------:R-:W-:-:S15]  /*8da10*/  NOP ;  /* 0x0000000000007918 */ /* 0x000fde0000000000 */
[----:B------:R-:W-:-:S02]  /*8da20*/  NOP ;  /* 0x0000000000007918 */ /* 0x000fc40000000000 */
        /* <DEDUP_REMOVED lines=45> */
.L_x_4513:
[----:B------:R-:W-:Y:S05]  /*8dd00*/  BSYNC.RECONVERGENT B5 ;  /* 0x0000000000057941 */ /* 0x000fea0003800200 */
.L_x_4512:
[----:B------:R0:W1:Y:S01]  /*8dd10*/  DSETP.GTU.AND P0, PT, |R4|, 1.1102230246251565404e-16, PT ;  /* 0x3ca000000400742a */ /* 0x0000620003f0c200 */
[----:B------:R-:W-:Y:S01]  /*8dd20*/  MOV R22, R2 ;  /* 0x0000000200167202 */ /* 0x000fe20000000f00 */
[----:B-1----:R-:W-:-:S07]  /*8dd30*/  IMAD.MOV.U32 R23, RZ, RZ, R3 ;  /* 0x000000ffff177224 */ /* 0x002fce00078e0003 */
.L_x_4509:
[----:B------:R-:W-:Y:S05]  /*8dd40*/  BSYNC.RECONVERGENT B2 ;  /* 0x0000000000027941 */ /* 0x000fea0003800200 */
.L_x_4508:
[C---:B------:R-:W-:Y:S01]  /*8dd50*/  ISETP.LT.U32.AND P2, PT, R49.reuse, 0x7cf, PT ;  /* 0x000007cf3100780c */ /* 0x040fe20003f41070 */
[----:B------:R-:W1:Y:S01]  /*8dd60*/  DSETP.GT.AND P1, PT, |R26|, 4.50359962737049600000e+15, PT ;  /* 0x433000001a00742a */ /* 0x000e620003f24200 */
[----:B------:R-:W-:-:S05]  /*8dd70*/  IADD3 R0, PT, PT, R49, 0x1, RZ ;  /* 0x0000000131007810 */ /* 0x000fca0007ffe0ff */
[----:B------:R-:W-:-:S15]  /*8dd80*/  IMAD.MOV.U32 R49, RZ, RZ, R0 ;  /* 0x000000ffff317224 */ /* 0x000fde00078e0000 */
[----:B------:R-:W-:-:S15]  /*8dd90*/  NOP ;  /* 0x0000000000007918 */ /* 0x000fde0000000000 */
[----:B------:R-:W-:-:S15]  /*8dda0*/  NOP ;  /* 0x0000000000007918 */ /* 0x000fde0000000000 */
[----:B------:R-:W-:-:S13]  /*8ddb0*/  NOP ;  /* 0x0000000000007918 */ /* 0x000fda0000000000 */
[----:B-1----:R-:W1:Y:S02]  /*8ddc0*/  @P1 DMUL R18, R18, 2.2204460492503130808e-16 ;  /* 0x3cb0000012121828 */ /* 0x002e640000000000 */
[----:B-1----:R-:W-:Y:S01]  /*8ddd0*/  MOV R2, R18 ;  /* 0x0000001200027202 */ /* 0x002fe20000000f00 */
[----:B------:R-:W-:-:S15]  /*8dde0*/  IMAD.MOV.U32 R3, RZ, RZ, R19 ;  /* 0x000000ffff037224 */ /* 0x000fde00078e0013 */
[----:B------:R-:W-:-:S15]  /*8ddf0*/  NOP ;  /* 0x0000000000007918 */ /* 0x000fde0000000000 */
[----:B------:R-:W-:-:S15]  /*8de00*/  NOP ;  /* 0x0000000000007918 */ /* 0x000fde0000000000 */
[----:B------:R-:W-:-:S15]  /*8de10*/  NOP ;  /* 0x0000000000007918 */ /* 0x000fde0000000000 */
[----:B------:R-:W-:-:S01]  /*8de20*/  NOP ;  /* 0x0000000000007918 */ /* 0x000fc20000000000 */
[----:B------:R-:W1:Y:S02]  /*8de30*/  @P1 DMUL R20, R20, 2.2204460492503130808e-16 ;  /* 0x3cb0000014141828 */ /* 0x000e640000000000 */
        /* <DEDUP_REMOVED lines=15> */
[----:B------:R-:W-:Y:S01]  /*8df30*/  IMAD.MOV.U32 R21, RZ, RZ, R29 ;  /* 0x000000ffff157224 */ /* 0x000fe200078e001d */
[----:B------:R-:W-:Y:S06]  /*8df40*/  @P0 BRA P2, `(.L_x_4514) ;  /* 0xfffffff400140947 */ /* 0x000fec000103ffff */
[----:B------:R-:W-:Y:S05]  /*8df50*/  BSYNC.RECONVERGENT B4 ;  /* 0x0000000000047941 */ /* 0x000fea0003800200 */
.L_x_4507:
[----:B------:R3:W4:Y:S02]  /*8df60*/  DMUL R22, R22, R44 ;  /* 0x0000002c16167228 */ /* 0x0007240000000000 */
[----:B---34-:R-:W-:Y:S05]  /*8df70*/  BRA `(.L_x_4120) ;  /* 0x000001d400087947 */ /* 0x018fea0003800000 */
.L_x_4398:
[----:B------:R-:W1:Y:S02]  /*8df80*/  DSETP.GTU.AND P0, PT, R10, 0.5, PT ;  /* 0x3fe000000a00742a */ /* 0x000e640003f0c000 */
[----:B-1----:R-:W-:Y:S05]  /*8df90*/  @P0 BRA `(.L_x_4515) ;  /* 0x000000f0006c0947 */ /* 0x002fea0003800000 */
[----:B------:R-:W-:Y:S01]  /*8dfa0*/  ISETP.GT.AND P1, PT, R11, 0xfffff, PT ;  /* 0x000fffff0b00780c */ /* 0x000fe20003f24270 */
[--C-:B------:R-:W-:Y:S01]  /*8dfb0*/  IMAD.MOV.U32 R5, RZ, RZ, R11.reuse ;  /* 0x000000ffff057224 */ /* 0x100fe200078e000b */
[-C--:B------:R-:W-:Y:S01]  /*8dfc0*/  MOV R4, R10.reuse ;  /* 0x0000000a00047202 */ /* 0x080fe20000000f00 */
[----:B------:R-:W-:Y:S01]  /*8dfd0*/  BSSY.RECONVERGENT B1, `(.L_x_4516) ;  /* 0x00000bf000017945 */ /* 0x000fe20003800200 */
[----:B------:R-:W-:Y:S01]  /*8dfe0*/  MOV R9, R11 ;  /* 0x0000000b00097202 */ /* 0x000fe20000000f00 */
[----:B------:R-:W-:Y:S01]  /*8dff0*/  IMAD.MOV.U32 R25, RZ, RZ, R11 ;  /* 0x000000ffff197224 */ /* 0x000fe200078e000b */
[-C--:B------:R-:W-:Y:S02]  /*8e000*/  MOV R6, R10.reuse ;  /* 0x0000000a00067202 */ /* 0x080fe40000000f00 */
[----:B------:R-:W-:-:S05]  /*8e010*/  MOV R28, R10 ;  /* 0x0000000a001c7202 */ /* 0x000fca0000000f00 */
[----:B------:R-:W1:Y:S02]  /*8e020*/  @!P1 DMUL R4, R10, 1.80143985094819840000e+16 ;  /* 0x435000000a049828 */ /* 0x000e640000000000 */
[----:B-1----:R-:W-:Y:S01]  /*8e030*/  @!P1 IMAD.MOV.U32 R9, RZ, RZ, R5 ;  /* 0x000000ffff099224 */ /* 0x002fe200078e0005 */
[----:B------:R-:W-:-:S04]  /*8e040*/  @!P1 MOV R6, R4 ;  /* 0x0000000400069202 */ /* 0x000fc80000000f00 */
[----:B------:R-:W-:-:S04]  /*8e050*/  IADD3 R0, PT, PT, R9, -0x1, RZ ;  /* 0xffffffff09007810 */ /* 0x000fc80007ffe0ff */
[----:B------:R-:W-:Y:S01]  /*8e060*/  ISETP.GT.U32.AND P0, PT, R0, 0x7feffffe, PT ;  /* 0x7feffffe0000780c */ /* 0x000fe20003f04070 */
[----:B------:R-:W-:Y:S02]  /*8e070*/  IMAD.MOV.U32 R0, RZ, RZ, -0x3ff ;  /* 0xfffffc01ff007424 */ /* 0x000fe400078e00ff */
[----:B------:R-:W-:-:S10]  /*8e080*/  @!P1 IMAD.MOV.U32 R0, RZ, RZ, -0x435 ;  /* 0xfffffbcbff009424 */ /* 0x000fd400078e00ff */
[----:B------:R-:W-:Y:S05]  /*8e090*/  @P0 BRA `(.L_x_4517) ;  /* 0x0000000800b00947 */ /* 0x000fea0003800000 */
[C---:B------:R-:W-:Y:S01]  /*8e0a0*/  LOP3.LUT R4, R9.reuse, 0xfffff, RZ, 0xc0, !PT ;  /* 0x000fffff09047812 */ /* 0x040fe200078ec0ff */
[----:B------:R-:W-:Y:S01]  /*8e0b0*/  UMOV UR4, 0x80000000 ;  /* 0x8000000000047882 */ /* 0x000fe20000000000 */
[----:B------:R-:W-:Y:S01]  /*8e0c0*/  LEA.HI R0, R9, R0, RZ, 0xc ;  /* 0x0000000009007211 */ /* 0x000fe200078f60ff */
[----:B------:R-:W-:Y:S01]  /*8e0d0*/  IMAD.MOV.U32 R9, RZ, RZ, 0x43300000 ;  /* 0x43300000ff097424 */ /* 0x000fe200078e00ff */
[----:B------:R-:W-:Y:S01]  /*8e0e0*/  LOP3.LUT R5, R4, 0x3ff00000, RZ, 0xfc, !PT ;  /* 0x3ff0000004057812 */ /* 0x000fe200078efcff */
[----:B------:R-:W-:Y:S01]  /*8e0f0*/  IMAD.MOV.U32 R4, RZ, RZ, R6 ;  /* 0x000000ffff047224 */ /* 0x000fe200078e0006 */
[----:B------:R-:W-:Y:S02]  /*8e100*/  UMOV UR5, 0x43300000 ;  /* 0x4330000000057882 */ /* 0x000fe40000000000 */
[----:B------:R-:W-:-:S13]  /*8e110*/  ISETP.GE.U32.AND P0, PT, R5, 0x3ff6a09f, PT ;  /* 0x3ff6a09f0500780c */ /* 0x000fda0003f06070 */
[----:B------:R-:W-:Y:S02]  /*8e120*/  @P0 IADD3 R7, PT, PT, R5, -0x100000, RZ ;  /* 0xfff0000005070810 */ /* 0x000fe40007ffe0ff */
[----:B------:R-:W-:-:S03]  /*8e130*/  @P0 IADD3 R0, PT, PT, R0, 0x1, RZ ;  /* 0x0000000100000810 */ /* 0x000fc60007ffe0ff */
[----:B------:R-:W-:Y:S01]  /*8e140*/  @P0 IMAD.MOV.U32 R5, RZ, RZ, R7 ;  /* 0x000000ffff050224 */ /* 0x000fe200078e0007 */
[----:B------:R-:W-:-:S05]  /*8e150*/  LOP3.LUT R8, R0, 0x80000000, RZ, 0x3c, !PT ;  /* 0x8000000000087812 */ /* 0x000fca00078e3cff */
        /* <DEDUP_REMOVED lines=160> */
.L_x_4517:
[----:B------:R-:W-:Y:S01]  /*8eb60*/  IMAD.MOV.U32 R6, RZ, RZ, 0x0 ;  /* 0x00000000ff067424 */ /* 0x000fe200078e00ff */
[----:B------:R-:W-:Y:S02]  /*8eb70*/  MOV R7, 0x7ff00000 ;  /* 0x7ff0000000077802 */ /* 0x000fe40000000f00 */
[----:B------:R-:W-:-:S04]  /*8eb80*/  LOP3.LUT P0, RZ, R5, 0x7fffffff, RZ, 0xc0, !PT ;  /* 0x7fffffff05ff7812 */ /* 0x000fc8000780c0ff */
[----:B------:R-:W1:Y:S02]  /*8eb90*/  DFMA R4, R4, R6, +INF ;  /* 0x7ff000000404742b */ /* 0x000e640000000006 */
[----:B-1----:R-:W-:Y:S02]  /*8eba0*/  FSEL R32, R4, RZ, P0 ;  /* 0x000000ff04207208 */ /* 0x002fe40000000000 */
[----:B------:R-:W-:-:S07]  /*8ebb0*/  FSEL R33, R5, -QNAN , P0 ;  /* 0xfff0000005217808 */ /* 0x000fce0000000000 */
.L_x_4518:
[----:B------:R-:W-:Y:S05]  /*8ebc0*/  BSYNC.RECONVERGENT B1 ;  /* 0x0000000000017941 */ /* 0x000fea0003800200 */
.L_x_4516:
[----:B------:R-:W1:Y:S01]  /*8ebd0*/  MUFU.RCP64H R5, R33 ;  /* 0x0000002100057308 */ /* 0x000e620000001800 */
[----:B------:R-:W-:Y:S01]  /*8ebe0*/  IMAD.MOV.U32 R4, RZ, RZ, 0x1 ;  /* 0x00000001ff047424 */ /* 0x000fe200078e00ff */
[----:B------:R-:W-:Y:S01]  /*8ebf0*/  UMOV UR4, 0x9999999a ;  /* 0x9999999a00047882 */ /* 0x000fe20000000000 */
[----:B------:R-:W-:Y:S01]  /*8ec00*/  UMOV UR5, 0x3fd99999 ;  /* 0x3fd9999900057882 */ /* 0x000fe20000000000 */
[----:B------:R-:W-:Y:S03]  /*8ec10*/  BSSY.RECONVERGENT B2, `(.L_x_4519) ;  /* 0x000002e000027945 */ /* 0x000fe60003800200 */
        /* <DEDUP_REMOVED lines=25> */
[----:B-1----:R-:W1:-:S15]  /*8edb0*/  DMUL R6, R4, -UR4 ;  /* 0x8000000404067c28 */ /* 0x002e5e0008000000 */
[----:B------:R-:W-:-:S15]  /*8edc0*/  NOP ;  /* 0x0000000000007918 */ /* 0x000fde0000000000 */
[----:B------:R-:W-:-:S15]  /*8edd0*/  NOP ;  /* 0x0000000000007918 */ /* 0x000fde0000000000 */
[----:B------:R-:W-:-:S15]  /*8ede0*/  NOP ;  /* 0x0000000000007918 */ /* 0x000fde0000000000 */
[----:B------:R-:W-:-:S04]  /*8edf0*/  NOP ;  /* 0x0000000000007918 */ /* 0x000fc80000000000 */
[----:B-1----:R-:W1:-:S15]  /*8ee00*/  DFMA R8, R6, -R32, -UR4 ;  /* 0x8000000406087e2b */ /* 0x002e5e0008000820 */
[----:B------:R-:W-:-:S15]  /*8ee10*/  NOP ;  /* 0x0000000000007918 */ /* 0x000fde0000000000 */
[----:B------:R-:W-:-:S15]  /*8ee20*/  NOP ;  /* 0x0000000000007918 */ /* 0x000fde0000000000 */
[----:B------:R-:W-:-:S15]  /*8ee30*/  NOP ;  /* 0x0000000000007918 */ /* 0x000fde0000000000 */
[----:B------:R-:W-:-:S04]  /*8ee40*/  NOP ;  /* 0x0000000000007918 */ /* 0x000fc80000000000 */
[----:B-1----:R-:W1:Y:S02]  /*8ee50*/  DFMA R4, R4, R8, R6 ;  /* 0x000000080404722b */ /* 0x002e640000000006 */
[----:B-1----:R-:W-:-:S05]  /*8ee60*/  FFMA R0, RZ, R33, R5 ;  /* 0x00000021ff007223 */ /* 0x002fca0000000005 */
[----:B------:R-:W-:-:S13]  /*8ee70*/  FSETP.GT.AND P0, PT, |R0|, 1.469367938527859385e-39, PT ;  /* 0x001000000000780b */ /* 0x000fda0003f04200 */
[----:B------:R-:W-:Y:S05]  /*8ee80*/  @P0 BRA `(.L_x_4520) ;  /* 0x0000000000180947 */ /* 0x000fea0003800000 */
[----:B------:R-:W-:Y:S01]  /*8ee90*/  MOV R4, R32 ;  /* 0x0000002000047202 */ /* 0x000fe20000000f00 */
[----:B------:R-:W-:Y:S01]  /*8eea0*/  IMAD.MOV.U32 R5, RZ, RZ, R33 ;  /* 0x000000ffff057224 */ /* 0x000fe200078e0021 */
[----:B------:R-:W-:Y:S01]  /*8eeb0*/  MOV R6, 0x9999999a ;  /* 0x9999999a00067802 */ /* 0x000fe20000000f00 */
[----:B------:R-:W-:Y:S01]  /*8eec0*/  IMAD.MOV.U32 R7, RZ, RZ, -0x40266667 ;  /* 0xbfd99999ff077424 */ /* 0x000fe200078e00ff */
[----:B------:R-:W-:-:S07]  /*8eed0*/  MOV R0, 0x8eef0 ;  /* 0x0008eef000007802 */ /* 0x000fce0000000f00 */
[----:B0-----:R-:W-:Y:S05]  /*8eee0*/  CALL.REL.NOINC `($__internal_13_$__cuda_sm20_div_rn_f64_full) ;  /* 0x000001c800cc7944 */ /* 0x001fea0003c00000 */
.L_x_4520:
[----:B------:R-:W-:Y:S05]  /*8eef0*/  BSYNC.RECONVERGENT B2 ;  /* 0x0000000000027941 */ /* 0x000fea0003800200 */
.L_x_4519:
[----:B------:R-:W1:Y:S02]  /*8ef00*/  DSETP.GEU.AND P0, PT, R4, R12, PT ;  /* 0x0000000c0400722a */ /* 0x000e640003f0e000 */
[----:B-1----:R-:W-:Y:S05]  /*8ef10*/  @!P0 BRA `(.L_x_4521) ;  /* 0x0000005400c08947 */ /* 0x002fea0003800000 */
[----:B------:R-:W1:Y:S01]  /*8ef20*/  DADD R4, -RZ, -R10 ;  /* 0x00000000ff047229 */ /* 0x000e62000000090a */
[----:B------:R-:W-:Y:S01]  /*8ef30*/  BSSY.RECONVERGENT B2, `(.L_x_4522) ;  /* 0x0000087000027945 */ /* 0x000fe20003800200 */
[----:B------:R-:W-:Y:S01]  /*8ef40*/  MOV R20, 0x1 ;  /* 0x0000000100147802 */ /* 0x000fe20000000f00 */
[----:B------:R-:W-:Y:S01]  /*8ef50*/  IMAD.MOV.U32 R14, RZ, RZ, 0x0 ;  /* 0x00000000ff0e7424 */ /* 0x000fe200078e00ff */
[----:B------:R-:W-:Y:S01]  /*8ef60*/  MOV R15, 0x3ff00000 ;  /* 0x3ff00000000f7802 */ /* 0x000fe20000000f00 */
[----:B-1----:R-:W-:Y:S01]  /*8ef70*/  IMAD.MOV.U32 R21, RZ, RZ, R5 ;  /* 0x000000ffff157224 */ /* 0x002fe200078e0005 */
[----:B------:R-:W-:-:S07]  /*8ef80*/  CS2R R22, SRZ ;  /* 0x0000000000167805 */ /* 0x000fce000001ff00 */
.L_x_4527:
[----:B------:R-:W1:Y:S01]  /*8ef90*/  I2F.F64.U32 R18, R20 ;  /* 0x0000001400127312 */ /* 0x000e620000201800 */
[----:B------:R-:W-:Y:S01]  /*8efa0*/  MOV R4, 0x1 ;  /* 0x0000000100047802 */ /* 0x000fe20000000f00 */
[----:B------:R-:W-:Y:S01]  /*8efb0*/  BSSY.RECONVERGENT B4, `(.L_x_4523) ;  /* 0x0000035000047945 */ /* 0x000fe20003800200 */
[----:B------:R-:W-:Y:S01]  /*8efc0*/  FSETP.GEU.AND P1, PT, |R21|, 6.5827683646048100446e-37, PT ;  /* 0x036000001500780b */ /* 0x000fe20003f2e200 */
[----:B-1----:R-:W1:-:S15]  /*8efd0*/  MUFU.RCP64H R5, R19 ;  /* 0x0000001300057308 */ /* 0x002e5e0000001800 */
[----:B------:R-:W-:-:S15]  /*8efe0*/  NOP ;  /* 0x0000000000007918 */ /* 0x000fde0000000000 */
[----:B------:R-:W-:-:S15]  /*8eff0*/  NOP ;  /* 0x0000000000007918 */ /* 0x000fde0000000000 */
[----:B------:R-:W-:-:S15]  /*8f000*/  NOP ;  /* 0x0000000000007918 */ /* 0x000fde0000000000 */
[----:B-1----:R-:W1:-:S15]  /*8f010*/  DFMA R6, -R18, R4, 1 ;  /* 0x3ff000001206742b */ /* 0x002e5e0000000104 */
        /* <DEDUP_REMOVED lines=24> */
[----:B-1----:R-:W1:-:S15]  /*8f1a0*/  DMUL R6, R10, -R4 ;  /* 0x800000040a067228 */ /* 0x002e5e0000000000 */
[----:B------:R-:W-:-:S15]  /*8f1b0*/  NOP ;  /* 0x0000000000007918 */ /* 0x000fde0000000000 */
[----:B------:R-:W-:-:S15]  /*8f1c0*/  NOP ;  /* 0x0000000000007918 */ /* 0x000fde0000000000 */
[----:B------:R-:W-:-:S15]  /*8f1d0*/  NOP ;  /* 0x0000000000007918 */ /* 0x000fde0000000000 */
[----:B------:R-:W-:-:S04]  /*8f1e0*/  NOP ;  /* 0x0000000000007918 */ /* 0x000fc80000000000 */
[----:B-1----:R-:W1:-:S15]  /*8f1f0*/  DFMA R8, -R18, R6, -R10 ;  /* 0x000000061208722b */ /* 0x002e5e000000090a */
[----:B------:R-:W-:-:S15]  /*8f200*/  NOP ;  /* 0x0000000000007918 */ /* 0x000fde0000000000 */
[----:B------:R-:W-:-:S15]  /*8f210*/  NOP ;  /* 0x0000000000007918 */ /* 0x000fde0000000000 */
[----:B------:R-:W-:-:S15]  /*8f220*/  NOP ;  /* 0x0000000000007918 */ /* 0x000fde0000000000 */
[----:B------:R-:W-:-:S04]  /*8f230*/  NOP ;  /* 0x0000000000007918 */ /* 0x000fc80000000000 */
[----:B-1----:R-:W1:Y:S02]  /*8f240*/  DFMA R4, R4, R8, R6 ;  /* 0x000000080404722b */ /* 0x002e640000000006 */
[----:B-1----:R-:W-:-:S05]  /*8f250*/  FFMA R0, RZ, R19, R5 ;  /* 0x00000013ff007223 */ /* 0x002fca0000000005 */
[----:B------:R-:W-:-:S15]  /*8f260*/  FSETP.GT.AND P0, PT, |R0|, 1.469367938527859385e-39, PT ;  /* 0x001000000000780b */ /* 0x000fde0003f04200 */
[----:B------:R-:W-:-:S15]  /*8f270*/  NOP ;  /* 0x0000000000007918 */ /* 0x000fde0000000000 */
[----:B------:R-:W-:-:S15]  /*8f280*/  NOP ;  /* 0x0000000000007918 */ /* 0x000fde0000000000 */
[----:B------:R-:W-:-:S12]  /*8f290*/  NOP ;  /* 0x0000000000007918 */ /* 0x000fd80000000000 */
[----:B------:R1:W2:Y:S02]  /*8f2a0*/  DADD R6, -RZ, -R10 ;  /* 0x00000000ff067229 */ /* 0x0002a4000000090a */
[----:B-12---:R-:W-:Y:S05]  /*8f2b0*/  @P0 BRA P1, `(.L_x_4524) ;  /* 0x0000000000100947 */ /* 0x006fea0000800000 */
[----:B------:R-:W-:Y:S01]  /*8f2c0*/  IMAD.MOV.U32 R4, RZ, RZ, R18 ;  /* 0x000000ffff047224 */ /* 0x000fe200078e0012 */
[----:B------:R-:W-:Y:S02]  /*8f2d0*/  MOV R5, R19 ;  /* 0x0000001300057202 */ /* 0x000fe40000000f00 */
[----:B------:R-:W-:-:S07]  /*8f2e0*/  MOV R0, 0x8f300 ;  /* 0x0008f30000007802 */ /* 0x000fce0000000f00 */
[----:B0-----:R-:W-:Y:S05]  /*8f2f0*/  CALL.REL.NOINC `($__internal_13_$__cuda_sm20_div_rn_f64_full) ;  /* 0x000001c400c87944 */ /* 0x001fea0003c00000 */
.L_x_4524:
[----:B------:R-:W-:Y:S05]  /*8f300*/  BSYNC.RECONVERGENT B4 ;  /* 0x0000000000047941 */ /* 0x000fea0003800200 */
.L_x_4523:
[----:B------:R-:W1:Y:S01]  /*8f310*/  DADD R18, R12, R18 ;  /* 0x000000000c127229 */ /* 0x000e620000000012 */
[----:B------:R-:W-:-:S15]  /*8f320*/  BSSY.RECONVERGENT B4, `(.L_x_4525) ;  /* 0x0000039000047945 */ /* 0x000fde0003800200 */
[----:B------:R-:W-:-:S15]  /*8f330*/  NOP ;  /* 0x0000000000007918 */ /* 0x000fde0000000000 */
[----:B------:R-:W-:-:S15]  /*8f340*/  NOP ;  /* 0x0000000000007918 */ /* 0x000fde0000000000 */
[----:B------:R-:W-:-:S15]  /*8f350*/  NOP ;  /* 0x0000000000007918 */ /* 0x000fde0000000000 */
[----:B------:R-:W-:-:S03]  /*8f360*/  NOP ;  /* 0x0000000000007918 */ /* 0x000fc60000000000 */
[----:B------:R1:W2:Y:S02]  /*8f370*/  DMUL R14, R4, R14 ;  /* 0x0000000e040e7228 */ /* 0x0002a40000000000 */
[----:B-1----:R-:W1:Y:S01]  /*8f380*/  MUFU.RCP64H R5, R19 ;  /* 0x0000001300057308 */ /* 0x002e620000001800 */
[----:B------:R-:W-:Y:S01]  /*8f390*/  IMAD.MOV.U32 R4, RZ, RZ, 0x1 ;  /* 0x00000001ff047424 */ /* 0x000fe200078e00ff */
[----:B--2---:R-:W-:-:S15]  /*8f3a0*/  FSETP.GEU.AND P1, PT, |R15|, 6.5827683646048100446e-37, PT ;  /* 0x036000000f00780b */ /* 0x004fde0003f2e200 */
        /* <DEDUP_REMOVED lines=33> */
[----:B-1----:R-:W1:-:S15]  /*8f5c0*/  DFMA R8, -R18, R6, R14 ;  /* 0x000000061208722b */ /* 0x002e5e000000010e */
        /* <DEDUP_REMOVED lines=13> */
[----:B0-----:R-:W-:Y:S05]  /*8f6a0*/  CALL.REL.NOINC `($__internal_13_$__cuda_sm20_div_rn_f64_full) ;  /* 0x000001c000dc7944 */ /* 0x001fea0003c00000 */
.L_x_4526:
[----:B------:R-:W-:Y:S05]  /*8f6b0*/  BSYNC.RECONVERGENT B4 ;  /* 0x0000000000047941 */ /* 0x000fea0003800200 */
.L_x_4525:
[C---:B------:R-:W-:Y:S01]  /*8f6c0*/  ISETP.GE.U32.AND P0, PT, R20.reuse, 0x7cf, PT ;  /* 0x000007cf1400780c */ /* 0x040fe20003f06070 */
[----:B------:R-:W1:Y:S01]  /*8f6d0*/  DADD R22, R4, R22 ;  /* 0x0000000004167229 */ /* 0x000e620000000016 */
[----:B------:R-:W-:-:S15]  /*8f6e0*/  IADD3 R20, PT, PT, R20, 0x1, RZ ;  /* 0x0000000114147810 */ /* 0x000fde0007ffe0ff */
[----:B------:R-:W-:-:S15]  /*8f6f0*/  NOP ;  /* 0x0000000000007918 */ /* 0x000fde0000000000 */
[----:B------:R-:W-:-:S15]  /*8f700*/  NOP ;  /* 0x0000000000007918 */ /* 0x000fde0000000000 */
[----:B------:R-:W-:-:S15]  /*8f710*/  NOP ;  /* 0x0000000000007918 */ /* 0x000fde0000000000 */
[----:B------:R-:W-:-:S03]  /*8f720*/  NOP ;  /* 0x0000000000007918 */ /* 0x000fc60000000000 */
[----:B-1----:R-:W1:-:S15]  /*8f730*/  DMUL R6, |R22|, 1.1102230246251565404e-16 ;  /* 0x3ca0000016067828 */ /* 0x002e5e0000000200 */
[----:B------:R-:W-:-:S15]  /*8f740*/  NOP ;  /* 0x0000000000007918 */ /* 0x000fde0000000000 */
[----:B------:R-:W-:-:S15]  /*8f750*/  NOP ;  /* 0x0000000000007918 */ /* 0x000fde0000000000 */
[----:B------:R-:W-:-:S15]  /*8f760*/  NOP ;  /* 0x0000000000007918 */ /* 0x000fde0000000000 */
[----:B------:R-:W-:-:S04]  /*8f770*/  NOP ;  /* 0x0000000000007918 */ /* 0x000fc80000000000 */
[----:B-1----:R-:W1:Y:S02]  /*8f780*/  DSETP.GTU.AND P1, PT, |R4|, R6, PT ;  /* 0x000000060400722a */ /* 0x002e640003f2c200 */
[----:B-1----:R-:W-:Y:S05]  /*8f790*/  @!P0 BRA P1, `(.L_x_4527) ;  /* 0xfffffff400fc8947 */ /* 0x002fea000083ffff */
[----:B------:R-:W-:Y:S05]  /*8f7a0*/  BSYNC.RECONVERGENT B2 ;  /* 0x0000000000027941 */ /* 0x000fea0003800200 */
.L_x_4522:
[----:B------:R-:W-:Y:S01]  /*8f7b0*/  ISETP.GT.AND P0, PT, R25, 0xfffff, PT ;  /* 0x000fffff1900780c */ /* 0x000fe20003f04270 */
[----:B------:R-:W-:-:S12]  /*8f7c0*/  BSSY.RECONVERGENT B1, `(.L_x_4528) ;  /* 0x00000ba000017945 */ /* 0x000fd80003800200 */
[----:B------:R-:W1:Y:S02]  /*8f7d0*/  @!P0 DMUL R10, R10, 1.80143985094819840000e+16 ;  /* 0x435000000a0a8828 */ /* 0x000e640000000000 */
[----:B-1----:R-:W-:Y:S02]  /*8f7e0*/  @!P0 IMAD.MOV.U32 R25, RZ, RZ, R11 ;  /* 0x000000ffff198224 */ /* 0x002fe400078e000b */
[----:B------:R-:W-:-:S03]  /*8f7f0*/  @!P0 IMAD.MOV.U32 R28, RZ, RZ, R10 ;  /* 0x000000ffff1c8224 */ /* 0x000fc600078e000a */
[----:B------:R-:W-:-:S04]  /*8f800*/  IADD3 R0, PT, PT, R25, -0x1, RZ ;  /* 0xffffffff19007810 */ /* 0x000fc80007ffe0ff */
[----:B------:R-:W-:Y:S01]  /*8f810*/  ISETP.GT.U32.AND P1, PT, R0, 0x7feffffe, PT ;  /* 0x7feffffe0000780c */ /* 0x000fe20003f24070 */
[----:B------:R-:W-:Y:S01]  /*8f820*/  IMAD.MOV.U32 R0, RZ, RZ, -0x3ff ;  /* 0xfffffc01ff007424 */ /* 0x000fe200078e00ff */
[----:B------:R-:W-:-:S11]  /*8f830*/  @!P0 MOV R0, 0xfffffbcb ;  /* 0xfffffbcb00008802 */ /* 0x000fd60000000f00 */
[----:B------:R-:W-:Y:S05]  /*8f840*/  @P1 BRA `(.L_x_4529) ;  /* 0x0000000800ac1947 */ /* 0x000fea0003800000 */
[C---:B------:R-:W-:Y:S01]  /*8f850*/  LOP3.LUT R4, R25.reuse, 0xfffff, RZ, 0xc0, !PT ;  /* 0x000fffff19047812 */ /* 0x040fe200078ec0ff */
[----:B------:R-:W-:Y:S01]  /*8f860*/  IMAD.MOV.U32 R7, RZ, RZ, 0x43300000 ;  /* 0x43300000ff077424 */ /* 0x000fe200078e00ff */
[----:B------:R-:W-:Y:S01]  /*8f870*/  LEA.HI R0, R25, R0, RZ, 0xc ;  /* 0x0000000019007211 */ /* 0x000fe200078f60ff */
[----:B------:R-:W-:Y:S01]  /*8f880*/  UMOV UR4, 0x80000000 ;  /* 0x8000000000047882 */ /* 0x000fe20000000000 */
[----:B------:R-:W-:Y:S01]  /*8f890*/  LOP3.LUT R29, R4, 0x3ff00000, RZ, 0xfc, !PT ;  /* 0x3ff00000041d7812 */ /* 0x000fe200078efcff */
[----:B------:R-:W-:-:S03]  /*8f8a0*/  UMOV UR5, 0x43300000 ;  /* 0x4330000000057882 */ /* 0x000fc60000000000 */
        /* <DEDUP_REMOVED lines=53> */
[----:B-1----:R1:W-:Y:S02]  /*8fc00*/  DADD R18, R14, R14 ;  /* 0x000000000e127229 */ /* 0x0023e4000000000e */
[----:B-1----:R-:W-:Y:S01]  /*8fc10*/  IMAD.MOV.U32 R14, RZ, RZ, -0x748574fc ;  /* 0x8b7a8b04ff0e7424 */ /* 0x002fe200078e00ff */
[----:B------:R-:W-:-:S15]  /*8fc20*/  MOV R15, 0x3ed0ee25 ;  /* 0x3ed0ee25000f7802 */ /* 0x000fde0000000f00 */
[----:B------:R-:W-:-:S15]  /*8fc30*/  NOP ;  /* 0x0000000000007918 */ /* 0x000fde0000000000 */
[----:B------:R-:W-:-:S15]  /*8fc40*/  NOP ;  /* 0x0000000000007918 */ /* 0x000fde0000000000 */
[----:B------:R-:W-:-:S15]  /*8fc50*/  NOP ;  /* 0x0000000000007918 */ /* 0x000fde0000000000 */
[----:B------:R-:W-:-:S01]  /*8fc60*/  NOP ;  /* 0x0000000000007918 */ /* 0x000fc20000000000 */
[----:B------:R-:W-:Y:S01]  /*8fc70*/  DFMA R24, R20, UR4, R6 ;  /* 0x0000000414187c2b */ /* 0x000fe20008000006 */
        /* <DEDUP_REMOVED lines=60> */
[----:B------:R-:W2:-:S15]  /*90040*/  DFMA R18, R4, -R6, R18 ;  /* 0x800000060412722b */ /* 0x000e9e0000000012 */
[----:B------:R-:W-:-:S15]  /*90050*/  NOP ;  /* 0x0000000000007918 */ /* 0x000fde0000000000 */
[----:B------:R-:W-:-:S15]  /*90060*/  NOP ;  /* 0x0000000000007918 */ /* 0x000fde0000000000 */
[----:B------:R-:W-:-:S15]  /*90070*/  NOP ;  /* 0x0000000000007918 */ /* 0x000fde0000000000 */
[----:B------:R-:W-:-:S04]  /*90080*/  NOP ;  /* 0x0000000000007918 */ /* 0x000fc80000000000 */
[----:B-1----:R-:W1:Y:S01]  /*90090*/  DFMA R14, R10, R14, UR4 ;  /* 0x000000040a0e7e2b */ /* 0x002e62000800000e */
[----:B------:R-:W-:Y:S01]  /*900a0*/  UMOV UR4, 0x3b39803f ;  /* 0x3b39803f00047882 */ /* 0x000fe20000000000 */
[----:B------:R-:W-:-:S15]  /*900b0*/  UMOV UR5, 0x3c7abc9e ;  /* 0x3c7abc9e00057882 */ /* 0x000fde0000000000 */
[----:B------:R-:W-:-:S15]  /*900c0*/  NOP ;  /* 0x0000000000007918 */ /* 0x000fde0000000000 */
[----:B------:R-:W-:-:S15]  /*900d0*/  NOP ;  /* 0x0000000000007918 */ /* 0x000fde0000000000 */
[----:B------:R-:W-:-:S15]  /*900e0*/  NOP ;  /* 0x0000000000007918 */ /* 0x000fde0000000000 */
[----:B------:R-:W-:-:S02]  /*900f0*/  NOP ;  /* 0x0000000000007918 */ /* 0x000fc40000000000 */
[----:B--2---:R-:W-:-:S15]  /*90100*/  DMUL R18, R8, R18 ;  /* 0x0000001208127228 */ /* 0x004fde0000000000 */
        /* <DEDUP_REMOVED lines=31> */
.L_x_4529:
[----:B------:R-:W-:Y:S01]  /*90300*/  IMAD.MOV.U32 R4, RZ, RZ, 0x0 ;  /* 0x00000000ff047424 */ /* 0x000fe200078e00ff */
[----:B------:R-:W-:Y:S02]  /*90310*/  MOV R5, 0x7ff00000 ;  /* 0x7ff0000000057802 */ /* 0x000fe40000000f00 */
[----:B------:R-:W-:-:S04]  /*90320*/  LOP3.LUT P0, RZ, R11, 0x7fffffff, RZ, 0xc0, !PT ;  /* 0x7fffffff0bff7812 */ /* 0x000fc8000780c0ff */
[----:B------:R-:W1:Y:S02]  /*90330*/  DFMA R10, R10, R4, +INF ;  /* 0x7ff000000a0a742b */ /* 0x000e640000000004 */
[----:B-1----:R-:W-:Y:S02]  /*90340*/  FSEL R20, R10, RZ, P0 ;  /* 0x000000ff0a147208 */ /* 0x002fe40000000000 */
[----:B------:R-:W-:-:S07]  /*90350*/  FSEL R21, R11, -QNAN , P0 ;  /* 0xfff000000b157808 */ /* 0x000fce0000000000 */
.L_x_4530:
[----:B------:R-:W-:Y:S05]  /*90360*/  BSYNC.RECONVERGENT B1 ;  /* 0x0000000000017941 */ /* 0x000fea0003800200 */
.L_x_4528:
[----:B------:R-:W1:Y:S01]  /*90370*/  DADD R18, R12, 1 ;  /* 0x3ff000000c127429 */ /* 0x000e620000000000 */
[----:B------:R-:W-:-:S15]  /*90380*/  BSSY.RECONVERGENT B5, `(.L_x_4531) ;  /* 0x0000190000057945 */ /* 0x000fde0003800200 */
[----:B------:R-:W-:-:S15]  /*90390*/  NOP ;  /* 0x0000000000007918 */ /* 0x000fde0000000000 */
[----:B------:R-:W-:-:S15]  /*903a0*/  NOP ;  /* 0x0000000000007918 */ /* 0x000fde0000000000 */
[----:B------:R-:W-:-:S15]  /*903b0*/  NOP ;  /* 0x0000000000007918 */ /* 0x000fde0000000000 */
[----:B------:R-:W-:-:S03]  /*903c0*/  NOP ;  /* 0x0000000000007918 */ /* 0x000fc60000000000 */
[----:B-1----:R-:W1:-:S15]  /*903d0*/  DSETP.NAN.AND P0, PT, R18, R18, PT ;  /* 0x000000121200722a */ /* 0x002e5e0003f08000 */
[----:B------:R-:W-:-:S15]  /*903e0*/  NOP ;  /* 0x0000000000007918 */ /* 0x000fde0000000000 */
[----:B------:R-:W-:-:S15]  /*903f0*/  NOP ;  /* 0x0000000000007918 */ /* 0x000fde0000000000 */
[----:B------:R-:W-:-:S15]  /*90400*/  NOP ;  /* 0x0000000000007918 */ /* 0x000fde0000000000 */
[----:B------:R-:W-:-:S04]  /*90410*/  NOP ;  /* 0x0000000000007918 */ /* 0x000fc80000000000 */
[----:B------:R2:W3:Y:S02]  /*90420*/  DMUL R20, R12, R20 ;  /* 0x000000140c147228 */ /* 0x0004e40000000000 */
[----:B-123--:R-:W-:Y:S05]  /*90430*/  @P0 BRA `(.L_x_4532) ;  /* 0x00000018000c0947 */ /* 0x00efea0003800000 */
[----:B------:R-:W1:Y:S01]  /*90440*/  DADD R10, -RZ, |R18| ;  /* 0x00000000ff0a7229 */ /* 0x000e620000000512 */
[----:B------:R-:W-:Y:S01]  /*90450*/  BSSY.RECONVERGENT B4, `(.L_x_4533) ;  /* 0x0000005000047945 */ /* 0x000fe20003800200 */
[----:B-1----:R-:W-:Y:S01]  /*90460*/  IMAD.MOV.U32 R14, RZ, RZ, R10 ;  /* 0x000000ffff0e7224 */ /* 0x002fe200078e000a */
[----:B------:R-:W-:Y:S02]  /*90470*/  MOV R15, R11 ;  /* 0x0000000b000f7202 */ /* 0x000fe40000000f00 */
[----:B------:R-:W-:-:S07]  /*90480*/  MOV R24, 0x904a0 ;  /* 0x000904a000187802 */ /* 0x000fce0000000f00 */
[----:B0-----:R-:W-:Y:S05]  /*90490*/  CALL.REL.NOINC `($_ZN2at6native18elementwise_kernelILi128ELi4EZNS0_15gpu_kernel_implIN48_GLOBAL__N__08322988_15_IGammaKernel_cu_cb51a28d10CalcIgammaIdEEEEvRNS_18TensorIteratorBaseERKT_EUliE_EEviT1_$__internal_lgamma_pos) ;  /* 0x000001e000887944 */ /* 0x001fea0003c00000 */
[----:B------:R-:W-:Y:S05]  /*904a0*/  BSYNC.RECONVERGENT B4 ;  /* 0x0000000000047941 */ /* 0x000fea0003800200 */
.L_x_4533:
        /* <DEDUP_REMOVED lines=176> */
.L_x_4538:
[----:B------:R-:W-:Y:S05]  /*90fb0*/  BSYNC.RECONVERGENT B4 ;  /* 0x0000000000047941 */ /* 0x000fea0003800200 */
.L_x_4537:
[----:B------:R-:W-:Y:S01]  /*90fc0*/  IMAD.MOV.U32 R10, RZ, RZ, R4 ;  /* 0x000000ffff0a7224 */ /* 0x000fe200078e0004 */
[----:B------:R-:W-:-:S07]  /*90fd0*/  MOV R11, R5 ;  /* 0x00000005000b7202 */ /* 0x000fce0000000f00 */
.L_x_4536:
[----:B------:R-:W-:Y:S05]  /*90fe0*/  BSYNC.RECONVERGENT B2 ;  /* 0x0000000000027941 */ /* 0x000fea0003800200 */
.L_x_4535:
        /* <DEDUP_REMOVED lines=183> */
.L_x_4540:
[----:B------:R-:W-:Y:S01]  /*91b60*/  IMAD.MOV.U32 R4, RZ, RZ, 0x0 ;  /* 0x00000000ff047424 */ /* 0x000fe200078e00ff */
[----:B------:R-:W-:Y:S02]  /*91b70*/  MOV R5, 0x7ff00000 ;  /* 0x7ff0000000057802 */ /* 0x000fe40000000f00 */
[----:B------:R-:W-:-:S04]  /*91b80*/  LOP3.LUT P0, RZ, R11, 0x7fffffff, RZ, 0xc0, !PT ;  /* 0x7fffffff0bff7812 */ /* 0x000fc8000780c0ff */
[----:B------:R-:W0:Y:S02]  /*91b90*/  DFMA R4, R10, R4, +INF ;  /* 0x7ff000000a04742b */ /* 0x000e240000000004 */
[----:B0-----:R-:W-:Y:S02]  /*91ba0*/  FSEL R4, R4, RZ, P0 ;  /* 0x000000ff04047208 */ /* 0x001fe40000000000 */
[----:B------:R-:W-:-:S07]  /*91bb0*/  FSEL R5, R5, -QNAN , P0 ;  /* 0xfff0000005057808 */ /* 0x000fce0000000000 */
.L_x_4541:
[----:B------:R-:W-:Y:S05]  /*91bc0*/  BSYNC.RECONVERGENT B1 ;  /* 0x0000000000017941 */ /* 0x000fea0003800200 */
.L_x_4539:
        /* <DEDUP_REMOVED lines=10> */
.L_x_4532:
[----:B------:R1:W2:Y:S02]  /*91c70*/  DADD R4, R18, R18 ;  /* 0x0000000012047229 */ /* 0x0002a40000000012 */
.L_x_4534:
[----:B------:R-:W-:Y:S05]  /*91c80*/  BSYNC.RECONVERGENT B5 ;  /* 0x0000000000057941 */ /* 0x000fea0003800200 */
.L_x_4531:
[----:B-12---:R-:W1:Y:S01]  /*91c90*/  DADD R18, R20, -R4 ;  /* 0x0000000014127229 */ /* 0x006e620000000804 */
[----:B------:R-:W-:Y:S01]  /*91ca0*/  BSSY.RECONVERGENT B1, `(.L_x_4542) ;  /* 0x0000092000017945 */ /* 0x000fe20003800200 */
[C---:B-1----:R-:W-:Y:S02]  /*91cb0*/  FSETP.GEU.FTZ.AND P0, PT, R19.reuse, 4.1931471824645996094, PT ;  /* 0x40862e431300780b */ /* 0x042fe40003f1e000 */
[----:B------:R-:W-:-:S04]  /*91cc0*/  FSETP.GT.FTZ.AND P1, PT, R19, -3.1640625, PT ;  /* 0xc04a80001300780b */ /* 0x000fc80003f34000 */
[----:B------:R-:W-:-:S13]  /*91cd0*/  PLOP3.LUT P0, PT, P0, P1, PT, 0xf2, 0x2f ;  /* 0x00000000002f781c */ /* 0x000fda0000703e72 */
[----:B------:R-:W-:Y:S05]  /*91ce0*/  @P0 BRA `(.L_x_4543) ;  /* 0x0000000800080947 */ /* 0x000fea0003800000 */
[----:B------:R-:W-:Y:S01]  /*91cf0*/  IMAD.SHL.U32 R0, R19, 0x2, RZ ;  /* 0x0000000213007824 */ /* 0x000fe200078e00ff */
[----:B------:R-:W-:Y:S01]  /*91d00*/  MOV R5, 0x3ff71547 ;  /* 0x3ff7154700057802 */ /* 0x000fe20000000f00 */
[----:B------:R-:W-:Y:S01]  /*91d10*/  IMAD.MOV.U32 R4, RZ, RZ, 0x652b82fe ;  /* 0x652b82feff047424 */ /* 0x000fe200078e00ff */
[----:B------:R-:W-:Y:S01]  /*91d20*/  UMOV UR4, 0xfefa39ef ;  /* 0xfefa39ef00047882 */ /* 0x000fe20000000000 */
[----:B------:R-:W-:Y:S01]  /*91d30*/  UMOV UR5, 0x3fe62e42 ;  /* 0x3fe62e4200057882 */ /* 0x000fe20000000000 */
[----:B------:R-:W-:Y:S02]  /*91d40*/  ISETP.GE.U32.AND P0, PT, R0, 0x7fb3e647, PT ;  /* 0x7fb3e6470000780c */ /* 0x000fe40003f06070 */
[----:B------:R-:W-:Y:S01]  /*91d50*/  MOV R10, RZ ;  /* 0x000000ff000a7202 */ /* 0x000fe20000000f00 */
[----:B------:R-:W1:-:S15]  /*91d60*/  DFMA R4, R18, R4, 6.75539944105574400000e+15 ;  /* 0x433800001204742b */ /* 0x000e5e0000000004 */
[----:B------:R-:W-:-:S15]  /*91d70*/  NOP ;  /* 0x0000000000007918 */ /* 0x000fde0000000000 */
[----:B------:R-:W-:-:S15]  /*91d80*/  NOP ;  /* 0x0000000000007918 */ /* 0x000fde0000000000 */
[----:B------:R-:W-:-:S15]  /*91d90*/  NOP ;  /* 0x0000000000007918 */ /* 0x000fde0000000000 */
[----:B------:R-:W-:-:S04]  /*91da0*/  NOP ;  /* 0x0000000000007918 */ /* 0x000fc80000000000 */
[----:B-1----:R1:W2:Y:S02]  /*91db0*/  DADD R6, R4, -6.75539944105574400000e+15 ;  /* 0xc338000004067429 */ /* 0x0022a40000000000 */
[----:B-1----:R-:W-:-:S04]  /*91dc0*/  SEL R4, R4, RZ, P0 ;  /* 0x000000ff04047207 */ /* 0x002fc80000000000 */
[C---:B------:R-:W-:Y:S02]  /*91dd0*/  ISETP.NE.AND P1, PT, R4.reuse, 0x400, PT ;  /* 0x000004000400780c */ /* 0x040fe40003f25270 */
[----:B------:R-:W-:-:S04]  /*91de0*/  LEA R4, R4, 0x3ff00000, 0x14 ;  /* 0x3ff0000004047811 */ /* 0x000fc800078ea0ff */
[----:B------:R-:W-:-:S15]  /*91df0*/  SEL R11, R4, 0x7fe00000, P1 ;  /* 0x7fe00000040b7807 */ /* 0x000fde0000800000 */
[----:B------:R-:W-:-:S15]  /*91e00*/  NOP ;  /* 0x0000000000007918 */ /* 0x000fde0000000000 */
[----:B------:R-:W-:-:S15]  /*91e10*/  NOP ;  /* 0x0000000000007918 */ /* 0x000fde0000000000 */
[----:B------:R-:W-:-:S07]  /*91e20*/  NOP ;  /* 0x0000000000007918 */ /* 0x000fce0000000000 */
[----:B--2---:R-:W1:Y:S01]  /*91e30*/  DFMA R8, R6, -UR4, R18 ;  /* 0x8000000406087c2b */ /* 0x004e620008000012 */
[----:B------:R-:W-:Y:S01]  /*91e40*/  UMOV UR4, 0x3b39803f ;  /* 0x3b39803f00047882 */ /* 0x000fe20000000000 */
[----:B------:R-:W-:-:S15]  /*91e50*/  UMOV UR5, 0x3c7abc9e ;  /* 0x3c7abc9e00057882 */ /* 0x000fde0000000000 */
[----:B------:R-:W-:-:S15]  /*91e60*/  NOP ;  /* 0x0000000000007918 */ /* 0x000fde0000000000 */
[----:B------:R-:W-:-:S15]  /*91e70*/  NOP ;  /* 0x0000000000007918 */ /* 0x000fde0000000000 */
[----:B------:R-:W-:-:S15]  /*91e80*/  NOP ;  /* 0x0000000000007918 */ /* 0x000fde0000000000 */
[----:B------:R-:W-:-:S02]  /*91e90*/  NOP ;  /* 0x0000000000007918 */ /* 0x000fc40000000000 */
[----:B-1----:R-:W1:Y:S01]  /*91ea0*/  DFMA R8, R6, -UR4, R8 ;  /* 0x8000000406087c2b */ /* 0x002e620008000008 */
[----:B------:R-:W-:Y:S01]  /*91eb0*/  UMOV UR4, 0x6acd15b6 ;  /* 0x6acd15b600047882 */ /* 0x000fe20000000000 */
[----:B-1----:R-:W-:Y:S01]  /*91ec0*/  FSEL R4, R18, R8, !P0 ;  /* 0x0000000812047208 */ /* 0x002fe20004000000 */
[----:B------:R-:W-:Y:S01]  /*91ed0*/  IMAD.MOV.U32 R6, RZ, RZ, -0x7142ec33 ;  /* 0x8ebd13cdff067424 */ /* 0x000fe200078e00ff */
[----:B------:R-:W-:Y:S01]  /*91ee0*/  FSEL R5, R19, R9, !P0 ;  /* 0x0000000913057208 */ /* 0x000fe20004000000 */
[----:B------:R-:W-:Y:S01]  /*91ef0*/  UMOV UR5, 0x3e21f407 ;  /* 0x3e21f40700057882 */ /* 0x000fe20000000000 */
[----:B------:R-:W-:Y:S02]  /*91f00*/  MOV R7, 0x3e5af86d ;  /* 0x3e5af86d00077802 */ /* 0x000fe40000000f00 */
[----:B------:R-:W-:-:S15]  /*91f10*/  ISETP.NE.AND P0, PT, R0, RZ, PT ;  /* 0x000000ff0000720c */ /* 0x000fde0003f05270 */
[----:B------:R-:W-:-:S15]  /*91f20*/  NOP ;  /* 0x0000000000007918 */ /* 0x000fde0000000000 */
[----:B------:R-:W-:-:S15]  /*91f30*/  NOP ;  /* 0x0000000000007918 */ /* 0x000fde0000000000 */
[----:B------:R-:W-:-:S11]  /*91f40*/  NOP ;  /* 0x0000000000007918 */ /* 0x000fd60000000000 */
[----:B------:R-:W1:Y:S01]  /*91f50*/  DFMA R6, R4, UR4, R6 ;  /* 0x0000000404067c2b */ /* 0x000e620008000006 */
        /* <DEDUP_REMOVED lines=60> */
[----:B-1----:R-:W1:-:S15]  /*92320*/  DFMA R6, R4, R6, 0.5 ;  /* 0x3fe000000406742b */ /* 0x002e5e0000000006 */
        /* <DEDUP_REMOVED lines=9> */
[----:B------:R-:W-:-:S15]  /*923c0*/  DADD R14, R10, -1 ;  /* 0xbff000000a0e7429 */ /* 0x000fde0000000000 */
        /* <DEDUP_REMOVED lines=14> */
[----:B-1----:R-:W1:Y:S02]  /*924b0*/  DADD R4, R6, R6 ;  /* 0x0000000006047229 */ /* 0x002e640000000006 */
[----:B-1----:R-:W-:Y:S02]  /*924c0*/  FSEL R11, R4, R6, !P1 ;  /* 0x00000006040b7208 */ /* 0x002fe40004800000 */
[----:B------:R-:W-:Y:S02]  /*924d0*/  FSEL R5, R5, R7, !P1 ;  /* 0x0000000705057208 */ /* 0x000fe40004800000 */
[----:B------:R-:W-:Y:S02]  /*924e0*/  FSEL R10, R18, R11, !P0 ;  /* 0x0000000b120a7208 */ /* 0x000fe40004000000 */
[----:B------:R-:W-:Y:S01]  /*924f0*/  FSEL R11, R19, R5, !P0 ;  /* 0x00000005130b7208 */ /* 0x000fe20004000000 */
[----:B------:R-:W-:Y:S06]  /*92500*/  BRA `(.L_x_4544) ;  /* 0x00000000002c7947 */ /* 0x000fec0003800000 */
.L_x_4543:
[----:B------:R-:W-:Y:S01]  /*92510*/  IMAD.MOV.U32 R7, RZ, RZ, 0x3ff00000 ;  /* 0x3ff00000ff077424 */ /* 0x000fe200078e00ff */
[----:B------:R-:W-:Y:S01]  /*92520*/  ISETP.GE.AND P1, PT, R19, RZ, PT ;  /* 0x000000ff1300720c */ /* 0x000fe20003f26270 */
[----:B------:R-:W-:Y:S03]  /*92530*/  DSETP.NAN.AND P0, PT, R18, R18, PT ;  /* 0x000000121200722a */ /* 0x000fe60003f08000 */
[----:B------:R-:W-:-:S15]  /*92540*/  FSEL R7, -R7, +QNAN , !P1 ;  /* 0x7ff0000007077808 */ /* 0x000fde0004800100 */
[----:B------:R-:W-:-:S15]  /*92550*/  NOP ;  /* 0x0000000000007918 */ /* 0x000fde0000000000 */
[----:B------:R-:W-:-:S15]  /*92560*/  NOP ;  /* 0x0000000000007918 */ /* 0x000fde0000000000 */
[----:B------:R-:W-:-:S15]  /*92570*/  NOP ;  /* 0x0000000000007918 */ /* 0x000fde0000000000 */
[----:B------:R-:W-:-:S01]  /*92580*/  NOP ;  /* 0x0000000000007918 */ /* 0x000fc20000000000 */
[----:B------:R-:W1:Y:S02]  /*92590*/  DADD R4, R18, R18 ;  /* 0x0000000012047229 */ /* 0x000e640000000012 */
[----:B-1----:R-:W-:Y:S02]  /*925a0*/  FSEL R10, R4, RZ, P0 ;  /* 0x000000ff040a7208 */ /* 0x002fe40000000000 */
[----:B------:R-:W-:-:S07]  /*925b0*/  FSEL R11, R5, R7, P0 ;  /* 0x00000007050b7208 */ /* 0x000fce0000000000 */
.L_x_4544:
[----:B------:R-:W-:Y:S05]  /*925c0*/  BSYNC.RECONVERGENT B1 ;  /* 0x0000000000017941 */ /* 0x000fea0003800200 */
.L_x_4542:
[----:B------:R-:W1:Y:S01]  /*925d0*/  DSETP.NAN.AND P0, PT, R12, R12, PT ;  /* 0x0000000c0c00722a */ /* 0x000e620003f08000 */
[----:B------:R-:W-:Y:S04]  /*925e0*/  BSSY.RECONVERGENT B5, `(.L_x_4545) ;  /* 0x0000186000057945 */ /* 0x000fe80003800200 */
[----:B-1----:R-:W-:Y:S05]  /*925f0*/  @P0 BRA `(.L_x_4546) ;  /* 0x00000018000c0947 */ /* 0x002fea0003800000 */
[----:B------:R-:W-:Y:S01]  /*92600*/  BSSY.RECONVERGENT B4, `(.L_x_4547) ;  /* 0x0000005000047945 */ /* 0x000fe20003800200 */
[----:B------:R-:W-:Y:S01]  /*92610*/  MOV R14, R2 ;  /* 0x00000002000e7202 */ /* 0x000fe20000000f00 */
[----:B------:R-:W-:Y:S01]  /*92620*/  IMAD.MOV.U32 R15, RZ, RZ, R3 ;  /* 0x000000ffff0f7224 */ /* 0x000fe200078e0003 */
[----:B------:R-:W-:-:S07]  /*92630*/  MOV R24, 0x92650 ;  /* 0x0009265000187802 */ /* 0x000fce0000000f00 */
[----:B0-----:R-:W-:Y:S05]  /*92640*/  CALL.REL.NOINC `($_ZN2at6native18elementwise_kernelILi128ELi4EZNS0_15gpu_kernel_implIN48_GLOBAL__N__08322988_15_IGammaKernel_cu_cb51a28d10CalcIgammaIdEEEEvRNS_18TensorIteratorBaseERKT_EUliE_EEviT1_$__internal_lgamma_pos) ;  /* 0x000001c0001c7944 */ /* 0x001fea0003c00000 */
[----:B------:R-:W-:Y:S05]  /*92650*/  BSYNC.RECONVERGENT B4 ;  /* 0x0000000000047941 */ /* 0x000fea0003800200 */
.L_x_4547:
[----:B------:R-:W-:Y:S01]  /*92660*/  ISETP.GT.AND P0, PT, R13, -0x1, PT ;  /* 0xffffffff0d00780c */ /* 0x000fe20003f04270 */
[----:B------:R-:W-:Y:S01]  /*92670*/  IMAD.MOV.U32 R5, RZ, RZ, R15 ;  /* 0x000000ffff057224 */ /* 0x000fe200078e000f */
[----:B------:R-:W-:-:S11]  /*92680*/  MOV R4, R14 ;  /* 0x0000000e00047202 */ /* 0x000fd60000000f00 */
[----:B------:R-:W-:Y:S05]  /*92690*/  @P0 BRA `(.L_x_4548) ;  /* 0x0000001400e80947 */ /* 0x000fea0003800000 */
[----:B------:R-:W0:Y:S01]  /*926a0*/  FRND.F64.TRUNC R6, R2 ;  /* 0x0000000200067313 */ /* 0x000e22000030d800 */
[----:B------:R-:W-:-:S15]  /*926b0*/  HFMA2 R4, -RZ, RZ, 0, 0 ;  /* 0x00000000ff047431 */ /* 0x000fde00000001ff */
        /* <DEDUP_REMOVED lines=9> */
[----:B------:R-:W-:-:S11]  /*92750*/  MOV R18, R3 ;  /* 0x0000000300127202 */ /* 0x000fd60000000f00 */
[----:B------:R-:W-:Y:S05]  /*92760*/  @!P0 BRA `(.L_x_4550) ;  /* 0x0000000800888947 */ /* 0x000fea0003800000 */
[----:B------:R-:W0:Y:S01]  /*92770*/  LDCU.64 UR4, c[0x4][0x118] ;  /* 0x01002300ff0477ac */ /* 0x000e220008000a00 */
[----:B------:R-:W-:Y:S01]  /*92780*/  VIADD R9, R3, 0x100000 ;  /* 0x0010000003097836 */ /* 0x000fe20000000000 */
[----:B------:R-:W-:Y:S02]  /*92790*/  MOV R8, R2 ;  /* 0x0000000200087202 */ /* 0x000fe40000000f00 */
[----:B------:R-:W-:Y:S02]  /*927a0*/  R2UR UR6, R26 ;  /* 0x000000001a0672ca */ /* 0x000fe400000e0000 */
[----:B------:R-:W1:Y:S01]  /*927b0*/  F2I.S64.F64 R36, R8 ;  /* 0x0000000800247311 */ /* 0x000e620000301900 */
[C---:B------:R-:W-:Y:S01]  /*927c0*/  R2UR UR7, R27.reuse ;  /* 0x000000001b0772ca */ /* 0x040fe200000e0000 */
[----:B-1----:R-:W-:Y:S01]  /*927d0*/  IMAD.SHL.U32 R30, R36, 0x40, RZ ;  /* 0x00000040241e7824 */ /* 0x002fe200078e00ff */
[----:B------:R-:W-:Y:S02]  /*927e0*/  R2UR UR8, R26 ;  /* 0x000000001a0872ca */ /* 0x000fe400000e0000 */
[----:B------:R-:W-:-:S02]  /*927f0*/  R2UR UR9, R27 ;  /* 0x000000001b0972ca */ /* 0x000fc400000e0000 */
[----:B------:R-:W-:Y:S02]  /*92800*/  LOP3.LUT R30, R30, 0x40, RZ, 0xc0, !PT ;  /* 0x000000401e1e7812 */ /* 0x000fe400078ec0ff */
[----:B------:R-:W-:Y:S02]  /*92810*/  R2UR UR10, R26 ;  /* 0x000000001a0a72ca */ /* 0x000fe400000e0000 */
[----:B------:R-:W-:Y:S02]  /*92820*/  R2UR UR11, R27 ;  /* 0x000000001b0b72ca */ /* 0x000fe400000e0000 */
[----:B0-----:R-:W-:-:S04]  /*92830*/  IADD3 R30, P0, PT, R30, UR4, RZ ;  /* 0x000000041e1e7c10 */ /* 0x001fc8000ff1e0ff */
[----:B------:R-:W-:-:S05]  /*92840*/  IADD3.X R31, PT, PT, RZ, UR5, RZ, P0, !PT ;  /* 0x00000005ff1f7c10 */ /* 0x000fca00087fe4ff */
[----:B------:R-:W2:Y:S04]  /*92850*/  LDG.E.128.CONSTANT R32, desc[UR6][R30.64] ;  /* 0x000000061e207981 */ /* 0x000ea8000c1e9d00 */
        /* <DEDUP_REMOVED lines=9> */
[----:B------:R-:W-:-:S10]  /*928f0*/  NOP ;  /* 0x0000000000007918 */ /* 0x000fd40000000000 */
[----:B------:R-:W0:-:S15]  /*92900*/  FRND.F64 R8, R8 ;  /* 0x0000000800087313 */ /* 0x000e1e0000301800 */
[----:B------:R-:W-:-:S15]  /*92910*/  NOP ;  /* 0x0000000000007918 */ /* 0x000fde0000000000 */
[----:B------:R-:W-:-:S15]  /*92920*/  NOP ;  /* 0x0000000000007918 */ /* 0x000fde0000000000 */
[----:B------:R-:W-:-:S15]  /*92930*/  NOP ;  /* 0x0000000000007918 */ /* 0x000fde0000000000 */
[----:B------:R-:W-:-:S04]  /*92940*/  NOP ;  /* 0x0000000000007918 */ /* 0x000fc80000000000 */
[----:B0-----:R0:W1:Y:S02]  /*92950*/  DFMA R2, R8, -0.5, R2 ;  /* 0xbfe000000802782b */ /* 0x0010640000000002 */
[----:B0-----:R-:W-:Y:S02]  /*92960*/  MOV R9, 0x3da8ff83 ;  /* 0x3da8ff8300097802 */ /* 0x001fe40000000f00 */
[----:B------:R-:W-:Y:S02]  /*92970*/  FSEL R8, R0, -8.06006814911005101289e+34, !P0 ;  /* 0xf9785eba00087808 */ /* 0x000fe40004000000 */
[----:B------:R-:W-:-:S15]  /*92980*/  FSEL R9, -R9, 0.11223486810922622681, !P0 ;  /* 0x3de5db6509097808 */ /* 0x000fde0004000100 */
[----:B------:R-:W-:-:S15]  /*92990*/  NOP ;  /* 0x0000000000007918 */ /* 0x000fde0000000000 */
[----:B------:R-:W-:-:S15]  /*929a0*/  NOP ;  /* 0x0000000000007918 */ /* 0x000fde0000000000 */
[----:B------:R-:W-:-:S13]  /*929b0*/  NOP ;  /* 0x0000000000007918 */ /* 0x000fda0000000000 */
        /* <DEDUP_REMOVED lines=66> */
[----:B0-----:R-:W-:-:S15]  /*92de0*/  IMAD.MOV.U32 R2, RZ, RZ, 0x1 ;  /* 0x00000001ff027424 */ /* 0x001fde00078e00ff */
        /* <DEDUP_REMOVED lines=51> */
[----:B------:R-:W-:Y:S01]  /*93120*/  MOV R6, 0x54442d18 ;  /* 0x54442d1800067802 */ /* 0x000fe20000000f00 */
[----:B------:R-:W-:Y:S01]  /*93130*/  IMAD.MOV.U32 R7, RZ, RZ, 0x400921fb ;  /* 0x400921fbff077424 */ /* 0x000fe200078e00ff */
[----:B------:R-:W-:-:S07]  /*93140*/  MOV R0, 0x93160 ;  /* 0x0009316000007802 */ /* 0x000fce0000000f00 */
[----:B------:R-:W-:Y:S05]  /*93150*/  CALL.REL.NOINC `($__internal_13_$__cuda_sm20_div_rn_f64_full) ;  /* 0x0000018800307944 */ /* 0x000fea0003c00000 */
.L_x_4552:
[----:B------:R-:W-:Y:S05]  /*93160*/  BSYNC.RECONVERGENT B4 ;  /* 0x0000000000047941 */ /* 0x000fea0003800200 */
.L_x_4551:
[----:B------:R-:W-:Y:S01]  /*93170*/  MOV R2, R4 ;  /* 0x0000000400027202 */ /* 0x000fe20000000f00 */
[----:B------:R-:W-:-:S07]  /*93180*/  IMAD.MOV.U32 R3, RZ, RZ, R5 ;  /* 0x000000ffff037224 */ /* 0x000fce00078e0005 */
.L_x_4550:
[----:B------:R-:W-:Y:S05]  /*93190*/  BSYNC.RECONVERGENT B2 ;  /* 0x0000000000027941 */ /* 0x000fea0003800200 */
.L_x_4549:
[----:B------:R-:W-:Y:S01]  /*931a0*/  ISETP.GT.AND P1, PT, R3, 0xfffff, PT ;  /* 0x000fffff0300780c */ /* 0x000fe20003f24270 */
[----:B------:R-:W-:Y:S01]  /*931b0*/  IMAD.MOV.U32 R4, RZ, RZ, R2 ;  /* 0x000000ffff047224 */ /* 0x000fe200078e0002 */
[----:B------:R-:W-:Y:S01]  /*931c0*/  MOV R0, R3 ;  /* 0x0000000300007202 */ /* 0x000fe20000000f00 */
[----:B------:R-:W-:Y:S01]  /*931d0*/  BSSY.RECONVERGENT B1, `(.L_x_4553) ;  /* 0x00000bb000017945 */ /* 0x000fe20003800200 */
[----:B------:R-:W-:-:S09]  /*931e0*/  MOV R7, 0xfffffc01 ;  /* 0xfffffc0100077802 */ /* 0x000fd20000000f00 */
[----:B------:R-:W0:Y:S01]  /*931f0*/  @!P1 DMUL R2, R2, 1.80143985094819840000e+16 ;  /* 0x4350000002029828 */ /* 0x000e220000000000 */
[----:B------:R-:W-:Y:S01]  /*93200*/  @!P1 IMAD.MOV.U32 R7, RZ, RZ, -0x435 ;  /* 0xfffffbcbff079424 */ /* 0x000fe200078e00ff */
        /* <DEDUP_REMOVED lines=177> */
.L_x_4554:
[----:B------:R-:W-:Y:S01]  /*93d20*/  IMAD.MOV.U32 R4, RZ, RZ, 0x0 ;  /* 0x00000000ff047424 */ /* 0x000fe200078e00ff */
[----:B------:R-:W-:Y:S02]  /*93d30*/  MOV R5, 0x7ff00000 ;  /* 0x7ff0000000057802 */ /* 0x000fe40000000f00 */
[----:B------:R-:W-:-:S04]  /*93d40*/  LOP3.LUT P0, RZ, R3, 0x7fffffff, RZ, 0xc0, !PT ;  /* 0x7fffffff03ff7812 */ /* 0x000fc8000780c0ff */
[----:B------:R-:W0:Y:S02]  /*93d50*/  DFMA R2, R2, R4, +INF ;  /* 0x7ff000000202742b */ /* 0x000e240000000004 */
[----:B0-----:R-:W-:Y:S02]  /*93d60*/  FSEL R2, R2, RZ, P0 ;  /* 0x000000ff02027208 */ /* 0x001fe40000000000 */
[----:B------:R-:W-:-:S07]  /*93d70*/  FSEL R3, R3, -QNAN , P0 ;  /* 0xfff0000003037808 */ /* 0x000fce0000000000 */
.L_x_4555:
[----:B------:R-:W-:Y:S05]  /*93d80*/  BSYNC.RECONVERGENT B1 ;  /* 0x0000000000017941 */ /* 0x000fea0003800200 */
.L_x_4553:
        /* <DEDUP_REMOVED lines=10> */
.L_x_4546:
[----:B------:R1:W2:Y:S02]  /*93e30*/  DADD R4, R12, R12 ;  /* 0x000000000c047229 */ /* 0x0002a4000000000c */
.L_x_4548:
[----:B------:R-:W-:Y:S05]  /*93e40*/  BSYNC.RECONVERGENT B5 ;  /* 0x0000000000057941 */ /* 0x000fea0003800200 */
.L_x_4545:
[----:B------:R-:W-:Y:S01]  /*93e50*/  IMAD.MOV.U32 R6, RZ, RZ, 0x652b82fe ;  /* 0x652b82feff067424 */ /* 0x000fe200078e00ff */
[----:B------:R-:W-:Y:S01]  /*93e60*/  MOV R7, 0x3ff71547 ;  /* 0x3ff7154700077802 */ /* 0x000fe20000000f00 */
[----:B--2---:R-:W2:Y:S01]  /*93e70*/  DADD R20, R20, -R4 ;  /* 0x0000000014147229 */ /* 0x004ea20000000804 */
[----:B------:R-:W-:Y:S01]  /*93e80*/  UMOV UR4, 0xfefa39ef ;  /* 0xfefa39ef00047882 */ /* 0x000fe20000000000 */
[----:B------:R-:W-:Y:S01]  /*93e90*/  UMOV UR5, 0x3fe62e42 ;  /* 0x3fe62e4200057882 */ /* 0x000fe20000000000 */
[----:B--2---:R-:W-:Y:S01]  /*93ea0*/  FSETP.GEU.FTZ.AND P0, PT, |R21|, 4.1917929649353027344, PT ;  /* 0x4086232b1500780b */ /* 0x004fe20003f1e200 */
[----:B------:R-:W-:-:S15]  /*93eb0*/  BSSY.RECONVERGENT B1, `(.L_x_4556) ;  /* 0x0000074000017945 */ /* 0x000fde0003800200 */
[----:B------:R-:W-:-:S15]  /*93ec0*/  NOP ;  /* 0x0000000000007918 */ /* 0x000fde0000000000 */
[----:B------:R-:W-:-:S15]  /*93ed0*/  NOP ;  /* 0x0000000000007918 */ /* 0x000fde0000000000 */
[----:B------:R-:W-:-:S15]  /*93ee0*/  NOP ;  /* 0x0000000000007918 */ /* 0x000fde0000000000 */
        /* <DEDUP_REMOVED lines=19> */
[----:B--2---:R-:W-:Y:S01]  /*94020*/  IMAD.MOV.U32 R2, RZ, RZ, -0x35dec16 ;  /* 0xfca213eaff027424 */ /* 0x004fe200078e00ff */
[----:B------:R-:W-:Y:S01]  /*94030*/  MOV R3, 0x3e928af3 ;  /* 0x3e928af300037802 */ /* 0x000fe20000000f00 */
        /* <DEDUP_REMOVED lines=71> */
[----:B--2---:R-:W-:Y:S01]  /*944b0*/  IMAD R3, R6, 0x100000, R5 ;  /* 0x0010000006037824 */ /* 0x004fe200078e0205 */
        /* <DEDUP_REMOVED lines=12> */
[----:B------:R-:W2:Y:S02]  /*94580*/  DADD R2, R20, +INF ;  /* 0x7ff0000014027429 */ /* 0x000ea40000000000 */
[----:B--2---:R-:W-:Y:S02]  /*94590*/  FSEL R2, R2, RZ, P1 ;  /* 0x000000ff02027208 */ /* 0x004fe40000800000 */
[----:B------:R-:W-:-:S15]  /*945a0*/  FSEL R3, R3, RZ, P1 ;  /* 0x000000ff03037208 */ /* 0x000fde0000800000 */
[----:B------:R-:W-:-:S15]  /*945b0*/  NOP ;  /* 0x0000000000007918 */ /* 0x000fde0000000000 */
[----:B------:R-:W-:-:S15]  /*945c0*/  NOP ;  /* 0x0000000000007918 */ /* 0x000fde0000000000 */
[----:B------:R-:W-:-:S15]  /*945d0*/  NOP ;  /* 0x0000000000007918 */ /* 0x000fde0000000000 */
[----:B------:R2:W3:Y:S02]  /*945e0*/  @!P0 DMUL R2, R4, R6 ;  /* 0x0000000604028228 */ /* 0x0004e40000000000 */
.L_x_4557:
[----:B------:R-:W-:Y:S05]  /*945f0*/  BSYNC.RECONVERGENT B1 ;  /* 0x0000000000017941 */ /* 0x000fea0003800200 */
.L_x_4556:
[----:B---3--:R3:W4:Y:S02]  /*94600*/  DFMA R22, -R22, R2, -R10 ;  /* 0x000000021616722b */ /* 0x008724000000090a */
[----:B---34-:R-:W-:Y:S05]  /*94610*/  BRA `(.L_x_4120) ;  /* 0x0000016c00607947 */ /* 0x018fea0003800000 */
.L_x_4521:
        /* <DEDUP_REMOVED lines=18> */
[----:B------:R-:W-:Y:S10]  /*94740*/  BSSY.RECONVERGENT B1, `(.L_x_4560) ;  /* 0x00000ba000017945 */ /* 0x000ff40003800200 */
[----:B------:R-:W1:Y:S02]  /*94750*/  @!P1 DMUL R4, R10, 1.80143985094819840000e+16 ;  /* 0x435000000a049828 */ /* 0x000e640000000000 */
[----:B-1----:R-:W-:-:S02]  /*94760*/  @!P1 MOV R25, R5 ;  /* 0x0000000500199202 */ /* 0x002fc40000000f00 */
[----:B------:R-:W-:-:S03]  /*94770*/  @!P1 MOV R28, R4 ;  /* 0x00000004001c9202 */ /* 0x000fc60000000f00 */
[----:B------:R-:W-:-:S05]  /*94780*/  VIADD R0, R25, 0xffffffff ;  /* 0xffffffff19007836 */ /* 0x000fca0000000000 */
[----:B------:R-:W-:Y:S02]  /*94790*/  ISETP.GT.U32.AND P0, PT, R0, 0x7feffffe, PT ;  /* 0x7feffffe0000780c */ /* 0x000fe40003f04070 */
[----:B------:R-:W-:Y:S01]  /*947a0*/  MOV R0, 0xfffffc01 ;  /* 0xfffffc0100007802 */ /* 0x000fe20000000f00 */
[----:B------:R-:W-:-:S10]  /*947b0*/  @!P1 IMAD.MOV.U32 R0, RZ, RZ, -0x435 ;  /* 0xfffffbcbff009424 */ /* 0x000fd400078e00ff */
[----:B------:R-:W-:Y:S05]  /*947c0*/  @P0 BRA `(.L_x_4561) ;  /* 0x0000000800ac0947 */ /* 0x000fea0003800000 */
[C---:B------:R-:W-:Y:S01]  /*947d0*/  LOP3.LUT R4, R25.reuse, 0xfffff, RZ, 0xc0, !PT ;  /* 0x000fffff19047812 */ /* 0x040fe200078ec0ff */
[----:B------:R-:W-:Y:S01]  /*947e0*/  UMOV UR4, 0x80000000 ;  /* 0x8000000000047882 */ /* 0x000fe20000000000 */
[----:B------:R-:W-:Y:S01]  /*947f0*/  LEA.HI R0, R25, R0, RZ, 0xc ;  /* 0x0000000019007211 */ /* 0x000fe200078f60ff */
[----:B------:R-:W-:Y:S01]  /*94800*/  UMOV UR5, 0x43300000 ;  /* 0x4330000000057882 */ /* 0x000fe20000000000 */
[----:B------:R-:W-:Y:S02]  /*94810*/  LOP3.LUT R29, R4, 0x3ff00000, RZ, 0xfc, !PT ;  /* 0x3ff00000041d7812 */ /* 0x000fe400078efcff */
[----:B------:R-:W-:Y:S02]  /*94820*/  MOV R7, 0x43300000 ;  /* 0x4330000000077802 */ /* 0x000fe40000000f00 */
[----:B------:R-:W-:-:S13]  /*94830*/  ISETP.GE.U32.AND P0, PT, R29, 0x3ff6a09f, PT ;  /* 0x3ff6a09f1d00780c */ /* 0x000fda0003f06070 */
[----:B------:R-:W-:Y:S02]  /*94840*/  @P0 VIADD R5, R29, 0xfff00000 ;  /* 0xfff000001d050836 */ /* 0x000fe40000000000 */
[----:B------:R-:W-:-:S03]  /*94850*/  @P0 VIADD R0, R0, 0x1 ;  /* 0x0000000100000836 */ /* 0x000fc60000000000 */
[----:B------:R-:W-:Y:S02]  /*94860*/  @P0 MOV R29, R5 ;  /* 0x00000005001d0202 */ /* 0x000fe40000000f00 */
[----:B------:R-:W-:-:S04]  /*94870*/  LOP3.LUT R6, R0, 0x80000000, RZ, 0x3c, !PT ;  /* 0x8000000000067812 */ /* 0x000fc800078e3cff */
        /* <DEDUP_REMOVED lines=13> */
[----:B------:R-:W-:Y:S01]  /*94950*/  IMAD.MOV.U32 R6, RZ, RZ, RZ ;  /* 0x000000ffff067224 */ /* 0x000fe200078e00ff */
        /* <DEDUP_REMOVED lines=35> */
[----:B-1----:R-:W-:Y:S01]  /*94b90*/  MOV R18, 0x8b7a8b04 ;  /* 0x8b7a8b0400127802 */ /* 0x002fe20000000f00 */
[----:B------:R-:W-:-:S15]  /*94ba0*/  IMAD.MOV.U32 R19, RZ, RZ, 0x3ed0ee25 ;  /* 0x3ed0ee25ff137424 */ /* 0x000fde00078e00ff */
        /* <DEDUP_REMOVED lines=109> */
.L_x_4561:
[----:B------:R-:W-:Y:S01]  /*95280*/  MOV R6, 0x0 ;  /* 0x0000000000067802 */ /* 0x000fe20000000f00 */
[----:B------:R-:W-:Y:S01]  /*95290*/  IMAD.MOV.U32 R7, RZ, RZ, 0x7ff00000 ;  /* 0x7ff00000ff077424 */ /* 0x000fe200078e00ff */
[----:B------:R-:W-:-:S05]  /*952a0*/  LOP3.LUT P0, RZ, R5, 0x7fffffff, RZ, 0xc0, !PT ;  /* 0x7fffffff05ff7812 */ /* 0x000fca000780c0ff */
[----:B------:R-:W1:Y:S02]  /*952b0*/  DFMA R4, R4, R6, +INF ;  /* 0x7ff000000404742b */ /* 0x000e640000000006 */
[----:B-1----:R-:W-:Y:S02]  /*952c0*/  FSEL R18, R4, RZ, P0 ;  /* 0x000000ff04127208 */ /* 0x002fe40000000000 */
[----:B------:R-:W-:-:S07]  /*952d0*/  FSEL R19, R5, -QNAN , P0 ;  /* 0xfff0000005137808 */ /* 0x000fce0000000000 */
.L_x_4562:
[----:B------:R-:W-:Y:S05]  /*952e0*/  BSYNC.RECONVERGENT B1 ;  /* 0x0000000000017941 */ /* 0x000fea0003800200 */
.L_x_4560:
        /* <DEDUP_REMOVED lines=9> */
[----:B------:R-:W-:Y:S01]  /*95380*/  MOV R14, R2 ;  /* 0x00000002000e7202 */ /* 0x000fe20000000f00 */
[----:B------:R-:W-:Y:S01]  /*95390*/  IMAD.MOV.U32 R15, RZ, RZ, R3 ;  /* 0x000000ffff0f7224 */ /* 0x000fe200078e0003 */
[----:B------:R-:W-:-:S07]  /*953a0*/  MOV R24, 0x953c0 ;  /* 0x000953c000187802 */ /* 0x000fce0000000f00 */
[----:B0-----:R-:W-:Y:S05]  /*953b0*/  CALL.REL.NOINC `($_ZN2at6native18elementwise_kernelILi128ELi4EZNS0_15gpu_kernel_implIN48_GLOBAL__N__08322988_15_IGammaKernel_cu_cb51a28d10CalcIgammaIdEEEEvRNS_18TensorIteratorBaseERKT_EUliE_EEviT1_$__internal_lgamma_pos) ;  /* 0x0000019000c07944 */ /* 0x001fea0003c00000 */
[----:B------:R-:W-:Y:S05]  /*953c0*/  BSYNC.RECONVERGENT B7 ;  /* 0x0000000000077941 */ /* 0x000fea0003800200 */
.L_x_4565:
        /* <DEDUP_REMOVED lines=176> */
.L_x_4570:
[----:B------:R-:W-:Y:S05]  /*95ed0*/  BSYNC.RECONVERGENT B7 ;  /* 0x0000000000077941 */ /* 0x000fea0003800200 */
.L_x_4569:
[----:B------:R-:W-:Y:S01]  /*95ee0*/  MOV R2, R4 ;  /* 0x0000000400027202 */ /* 0x000fe20000000f00 */
[----:B------:R-:W-:-:S07]  /*95ef0*/  IMAD.MOV.U32 R3, RZ, RZ, R5 ;  /* 0x000000ffff037224 */ /* 0x000fce00078e0005 */
.L_x_4568:
[----:B------:R-:W-:Y:S05]  /*95f00*/  BSYNC.RECONVERGENT B2 ;  /* 0x0000000000027941 */ /* 0x000fea0003800200 */
.L_x_4567:
        /* <DEDUP_REMOVED lines=184> */
.L_x_4572:
[----:B------:R-:W-:Y:S01]  /*96a90*/  IMAD.MOV.U32 R4, RZ, RZ, 0x0 ;  /* 0x00000000ff047424 */ /* 0x000fe200078e00ff */
[----:B------:R-:W-:Y:S02]  /*96aa0*/  MOV R5, 0x7ff00000 ;  /* 0x7ff0000000057802 */ /* 0x000fe40000000f00 */
[----:B------:R-:W-:-:S04]  /*96ab0*/  LOP3.LUT P0, RZ, R3, 0x7fffffff, RZ, 0xc0, !PT ;  /* 0x7fffffff03ff7812 */ /* 0x000fc8000780c0ff */
[----:B------:R-:W0:Y:S02]  /*96ac0*/  DFMA R2, R2, R4, +INF ;  /* 0x7ff000000202742b */ /* 0x000e240000000004 */
[----:B0-----:R-:W-:Y:S02]  /*96ad0*/  FSEL R2, R2, RZ, P0 ;  /* 0x000000ff02027208 */ /* 0x001fe40000000000 */
[----:B------:R-:W-:-:S07]  /*96ae0*/  FSEL R3, R3, -QNAN , P0 ;  /* 0xfff0000003037808 */ /* 0x000fce0000000000 */
.L_x_4573:
[----:B------:R-:W-:Y:S05]  /*96af0*/  BSYNC.RECONVERGENT B1 ;  /* 0x0000000000017941 */ /* 0x000fea0003800200 */
.L_x_4571:
        /* <DEDUP_REMOVED lines=10> */
.L_x_4564:
[----:B------:R1:W2:Y:S02]  /*96ba0*/  DADD R4, R12, R12 ;  /* 0x000000000c047229 */ /* 0x0002a4000000000c */
.L_x_4566:
[----:B------:R-:W-:Y:S05]  /*96bb0*/  BSYNC.RECONVERGENT B5 ;  /* 0x0000000000057941 */ /* 0x000fea0003800200 */
.L_x_4563:
        /* <DEDUP_REMOVED lines=15> */
[----:B------:R-:W-:Y:S01]  /*96cb0*/  IMAD.MOV.U32 R6, RZ, RZ, 0x652b82fe ;  /* 0x652b82feff067424 */ /* 0x000fe200078e00ff */
[----:B------:R-:W-:Y:S01]  /*96cc0*/  MOV R7, 0x3ff71547 ;  /* 0x3ff7154700077802 */ /* 0x000fe20000000f00 */
        /* <DEDUP_REMOVED lines=108> */
[----:B------:R-:W-:Y:S01]  /*97390*/  LEA.HI R0, R6, R6, RZ, 0x1 ;  /* 0x0000000606007211 */ /* 0x000fe200078f08ff */
[----:B------:R-:W-:-:S03]  /*973a0*/  IMAD.MOV.U32 R20, RZ, RZ, R4 ;  /* 0x000000ffff147224 */ /* 0x000fc600078e0004 */
[----:B------:R-:W-:-:S05]  /*973b0*/  SHF.R.S32.HI R21, RZ, 0x1, R0 ;  /* 0x00000001ff157819 */ /* 0x000fca0000011400 */
[----:B------:R-:W-:Y:S01]  /*973c0*/  IMAD.IADD R2, R6, 0x1, -R21 ;  /* 0x0000000106027824 */ /* 0x000fe200078e0a15 */
[----:B------:R-:W-:-:S04]  /*973d0*/  LEA R21, R21, R5, 0x14 ;  /* 0x0000000515157211 */ /* 0x000fc800078ea0ff */
[----:B------:R-:W-:Y:S02]  /*973e0*/  LEA R3, R2, 0x3ff00000, 0x14 ;  /* 0x3ff0000002037811 */ /* 0x000fe400078ea0ff */
[----:B------:R-:W-:-:S06]  /*973f0*/  MOV R2, RZ ;  /* 0x000000ff00027202 */ /* 0x000fcc0000000f00 */
[----:B------:R3:W4:Y:S02]  /*97400*/  DMUL R20, R20, R2 ;  /* 0x0000000214147228 */ /* 0x0007240000000000 */
[----:B---34-:R-:W-:Y:S05]  /*97410*/  BRA `(.L_x_4574) ;  /* 0x0000005400107947 */ /* 0x018fea0003800000 */
.L_x_4559:
[----:B------:R-:W1:Y:S01]  /*97420*/  MUFU.RCP64H R5, 2.718280792236328125 ;  /* 0x4005bf0a00057908 */ /* 0x000e620000001800 */
        /* <DEDUP_REMOVED lines=56> */
[----:B------:R-:W-:Y:S01]  /*977b0*/  MOV R6, R18 ;  /* 0x0000001200067202 */ /* 0x000fe20000000f00 */
[----:B------:R-:W-:Y:S01]  /*977c0*/  IMAD.MOV.U32 R7, RZ, RZ, R19 ;  /* 0x000000ffff077224 */ /* 0x000fe200078e0013 */
[----:B------:R-:W-:Y:S01]  /*977d0*/  MOV R4, 0x8b145769 ;  /* 0x8b14576900047802 */ /* 0x000fe20000000f00 */
[----:B------:R-:W-:Y:S01]  /*977e0*/  IMAD.MOV.U32 R5, RZ, RZ, 0x4005bf0a ;  /* 0x4005bf0aff057424 */ /* 0x000fe200078e00ff */
[----:B------:R-:W-:-:S07]  /*977f0*/  MOV R0, 0x97810 ;  /* 0x0009781000007802 */ /* 0x000fce0000000f00 */
[----:B0-----:R-:W-:Y:S05]  /*97800*/  CALL.REL.NOINC `($__internal_13_$__cuda_sm20_div_rn_f64_full) ;  /* 0x0000014000847944 */ /* 0x001fea0003c00000 */
.L_x_4576:
[----:B------:R-:W-:Y:S05]  /*97810*/  BSYNC.RECONVERGENT B2 ;  /* 0x0000000000027941 */ /* 0x000fea0003800200 */
.L_x_4575:
[----:B0-----:R-:W0:Y:S01]  /*97820*/  MUFU.RSQ64H R27, R5 ;  /* 0x00000005001b7308 */ /* 0x001e220000001c00 */
[----:B------:R-:W-:Y:S01]  /*97830*/  IADD3 R26, PT, PT, R5, -0x3500000, RZ ;  /* 0xfcb00000051a7810 */ /* 0x000fe20007ffe0ff */
[----:B------:R-:W-:Y:S01]  /*97840*/  IMAD.MOV.U32 R8, RZ, RZ, 0x0 ;  /* 0x00000000ff087424 */ /* 0x000fe200078e00ff */
[----:B------:R-:W-:Y:S01]  /*97850*/  MOV R9, 0x3fd80000 ;  /* 0x3fd8000000097802 */ /* 0x000fe20000000f00 */
[----:B------:R-:W-:Y:S01]  /*97860*/  BSSY.RECONVERGENT B2, `(.L_x_4577) ;  /* 0x0000033000027945 */ /* 0x000fe20003800200 */
[----:B------:R-:W-:Y:S02]  /*97870*/  ISETP.GE.U32.AND P0, PT, R26, 0x7ca00000, PT ;  /* 0x7ca000001a00780c */ /* 0x000fe40003f06070 */
        /* <DEDUP_REMOVED lines=49> */
.L_x_4578:
[----:B------:R-:W-:Y:S05]  /*97b90*/  BSYNC.RECONVERGENT B2 ;  /* 0x0000000000027941 */ /* 0x000fea0003800200 */
.L_x_4577:
[----:B------:R-:W0:Y:S01]  /*97ba0*/  MUFU.RCP64H R45, R13 ;  /* 0x0000000d002d7308 */ /* 0x000e220000001800 */
[----:B------:R-:W-:Y:S02]  /*97bb0*/  VIADD R44, R13, 0x300402 ;  /* 0x003004020d2c7836 */ /* 0x000fe40000000000 */
[----:B------:R-:W-:Y:S02]  /*97bc0*/  HFMA2 R8, -RZ, RZ, 32624, -4.29296875 ;  /* 0x77f7c44bff087431 */ /* 0x000fe400000001ff */
[----:B------:R-:W-:Y:S01]  /*97bd0*/  IMAD.MOV.U32 R9, RZ, RZ, 0x3fe0509f ;  /* 0x3fe0509fff097424 */ /* 0x000fe200078e00ff */
[----:B------:R-:W-:Y:S01]  /*97be0*/  MOV R26, 0xfe638382 ;  /* 0xfe638382001a7802 */ /* 0x000fe20000000f00 */
[----:B------:R-:W-:Y:S02]  /*97bf0*/  IMAD.MOV.U32 R27, RZ, RZ, 0x40338519 ;  /* 0x40338519ff1b7424 */ /* 0x000fe400078e00ff */
[----:B------:R-:W-:Y:S02]  /*97c00*/  HFMA2 R28, -RZ, RZ, -1971, -349.75 ;  /* 0xe7b3dd77ff1c7431 */ /* 0x000fe400000001ff */
[----:B------:R-:W-:Y:S01]  /*97c10*/  IMAD.MOV.U32 R29, RZ, RZ, 0x407c1f1c ;  /* 0x407c1f1cff1d7424 */ /* 0x000fe200078e00ff */
[----:B------:R-:W-:Y:S01]  /*97c20*/  MOV R30, 0xe5f3508a ;  /* 0xe5f3508a001e7802 */ /* 0x000fe20000000f00 */
[----:B------:R-:W-:Y:S01]  /*97c30*/  IMAD.MOV.U32 R31, RZ, RZ, 0x40bb2bff ;  /* 0x40bb2bffff1f7424 */ /* 0x000fe200078e00ff */
[----:B------:R1:W-:Y:S01]  /*97c40*/  STL.64 [R1+0x1458], R8 ;  /* 0x0014580801007387 */ /* 0x0003e20000100a00 */
[----:B------:R-:W-:-:S02]  /*97c50*/  HFMA2 R34, -RZ, RZ, 0.99853515625, 22016 ;  /* 0x3bfd7560ff227431 */ /* 0x000fc400000001ff */
[----:B------:R-:W-:Y:S02]  /*97c60*/  IMAD.MOV.U32 R35, RZ, RZ, 0x41225e07 ;  /* 0x41225e07ff237424 */ /* 0x000fe400078e00ff */
[----:B------:R-:W-:Y:S01]  /*97c70*/  HFMA2 R36, -RZ, RZ, 3.40234375, 39.3125 ;  /* 0x42ce50eaff247431 */ /* 0x000fe200000001ff */
[----:B------:R2:W-:Y:S01]  /*97c80*/  STL.64 [R1+0x1460], R26 ;  /* 0x0014601a01007387 */ /* 0x0005e20000100a00 */
[----:B------:R-:W-:Y:S01]  /*97c90*/  IMAD.MOV.U32 R37, RZ, RZ, 0x416bdba1 ;  /* 0x416bdba1ff257424 */ /* 0x000fe200078e00ff */
[----:B------:R-:W-:Y:S01]  /*97ca0*/  MOV R38, 0x4a98efce ;  /* 0x4a98efce00267802 */ /* 0x000fe20000000f00 */
[----:B------:R-:W-:Y:S01]  /*97cb0*/  IMAD.MOV.U32 R39, RZ, RZ, 0x4184aa64 ;  /* 0x4184aa64ff277424 */ /* 0x000fe200078e00ff */
[----:B0-----:R-:W0:Y:S01]  /*97cc0*/  DFMA R4, -R12, R44, 1 ;  /* 0x3ff000000c04742b */ /* 0x001e22000000012c */
[----:B------:R3:W-:Y:S01]  /*97cd0*/  STL.64 [R1+0x1468], R28 ;  /* 0x0014681c01007387 */ /* 0x0007e20000100a00 */
[----:B------:R-:W-:Y:S02]  /*97ce0*/  HFMA2 R40, -RZ, RZ, 0, 0 ;  /* 0x00000000ff287431 */ /* 0x000fe400000001ff */
[----:B------:R-:W-:-:S02]  /*97cf0*/  IMAD.MOV.U32 R41, RZ, RZ, 0x40508000 ;  /* 0x40508000ff297424 */ /* 0x000fc400078e00ff */
[----:B-1----:R-:W-:Y:S01]  /*97d00*/  HFMA2 R8, -RZ, RZ, -5276, 0.000354290008544921875 ;  /* 0xed270dceff087431 */ /* 0x002fe200000001ff */
[----:B------:R1:W-:Y:S01]  /*97d10*/  STL.64 [R1+0x1470], R30 ;  /* 0x0014701e01007387 */ /* 0x0003e20000100a00 */
[----:B------:R-:W-:Y:S01]  /*97d20*/  IMAD.MOV.U32 R9, RZ, RZ, 0x4194972f ;  /* 0x4194972fff097424 */ /* 0x000fe200078e00ff */
[----:B------:R-:W-:Y:S01]  /*97d30*/  MOV R6, 0x6a172145 ;  /* 0x6a17214500067802 */ /* 0x000fe20000000f00 */
[----:B--2---:R-:W-:Y:S01]  /*97d40*/  IMAD.MOV.U32 R27, RZ, RZ, 0x4198bf15 ;  /* 0x4198bf15ff1b7424 */ /* 0x004fe200078e00ff */
[----:B------:R-:W-:Y:S01]  /*97d50*/  MOV R26, 0xec772306 ;  /* 0xec772306001a7802 */ /* 0x000fe20000000f00 */
[----:B------:R2:W-:Y:S01]  /*97d60*/  STL.64 [R1+0x1480], R34 ;  /* 0x0014802201007387 */ /* 0x0005e20000100a00 */
[----:B------:R-:W-:Y:S01]  /*97d70*/  IMAD.MOV.U32 R7, RZ, RZ, 0x3f78d44d ;  /* 0x3f78d44dff077424 */ /* 0x000fe200078e00ff */
[----:B------:R-:W-:Y:S01]  /*97d80*/  FSETP.GEU.AND P0, PT, |R44|, 5.8789094863358348022e-39, PT ;  /* 0x004004022c00780b */ /* 0x000fe20003f0e200 */
[----:B---3--:R-:W-:Y:S02]  /*97d90*/  HFMA2 R28, -RZ, RZ, -29.21875, -12.359375 ;  /* 0xcf4eca2eff1c7431 */ /* 0x008fe400000001ff */
[----:B------:R-:W-:Y:S01]  /*97da0*/  IMAD.MOV.U32 R29, RZ, RZ, 0x418b2298 ;  /* 0x418b2298ff1d7424 */ /* 0x000fe200078e00ff */
[----:B------:R3:W-:Y:S01]  /*97db0*/  STL.64 [R1+0x1490], R36 ;  /* 0x0014902401007387 */ /* 0x0007e20000100a00 */
[----:B------:R-:W-:Y:S01]  /*97dc0*/  BSSY.RECONVERGENT B2, `(.L_x_4579) ;  /* 0x000004a000027945 */ /* 0x000fe20003800200 */
[----:B-1----:R-:W-:Y:S01]  /*97dd0*/  MOV R30, 0x0 ;  /* 0x00000000001e7802 */ /* 0x002fe20000000f00 */
[----:B------:R-:W-:Y:S01]  /*97de0*/  IMAD.MOV.U32 R31, RZ, RZ, 0x3ff00000 ;  /* 0x3ff00000ff1f7424 */ /* 0x000fe200078e00ff */
[----:B------:R1:W-:Y:S01]  /*97df0*/  STL.64 [R1+0x1498], R38 ;  /* 0x0014982601007387 */ /* 0x0003e20000100a00 */
[----:B------:R-:W-:Y:S01]  /*97e00*/  VIADD R0, R24, 0x1388 ;  /* 0x0000138818007836 */ /* 0x000fe20000000000 */
[----:B--2---:R-:W-:-:S02]  /*97e10*/  MOV R34, 0x0 ;  /* 0x0000000000227802 */ /* 0x004fc40000000f00 */
[----:B------:R2:W-:Y:S01]  /*97e20*/  STL.64 [R1+0x14a0], R8 ;  /* 0x0014a00801007387 */ /* 0x0005e20000100a00 */
[----:B------:R-:W-:-:S03]  /*97e30*/  IMAD.MOV.U32 R35, RZ, RZ, 0x4115d0bc ;  /* 0x4115d0bcff237424 */ /* 0x000fc600078e00ff */
[----:B------:R4:W-:Y:S01]  /*97e40*/  STL.64 [R1+0x14a8], R26 ;  /* 0x0014a81a01007387 */ /* 0x0009e20000100a00 */
[----:B---3--:R-:W-:Y:S02]  /*97e50*/  HFMA2 R36, -RZ, RZ, 0, 0 ;  /* 0x00000000ff247431 */ /* 0x008fe400000001ff */
[----:B------:R-:W-:Y:S01]  /*97e60*/  IMAD.MOV.U32 R37, RZ, RZ, 0x41441f7b ;  /* 0x41441f7bff257424 */ /* 0x000fe200078e00ff */
[----:B------:R3:W-:Y:S01]  /*97e70*/  STL.64 [R1+0x14b0], R28 ;  /* 0x0014b01c01007387 */ /* 0x0007e20000100a00 */
[----:B-1----:R-:W-:Y:S01]  /*97e80*/  MOV R38, 0xe0000000 ;  /* 0xe000000000267802 */ /* 0x002fe20000000f00 */
[----:B------:R-:W-:Y:S02]  /*97e90*/  IMAD.MOV.U32 R39, RZ, RZ, 0x41697171 ;  /* 0x41697171ff277424 */ /* 0x000fe400078e00ff */
[----:B------:R1:W-:Y:S01]  /*97ea0*/  STL.64 [R1+0x27d8], R30 ;  /* 0x0027d81e01007387 */ /* 0x0003e20000100a00 */
[----:B--2---:R-:W-:Y:S02]  /*97eb0*/  HFMA2 R8, -RZ, RZ, -0.00048828125, 0 ;  /* 0x90000000ff087431 */ /* 0x004fe400000001ff */
[----:B------:R-:W-:Y:S01]  /*97ec0*/  IMAD.MOV.U32 R9, RZ, RZ, 0x4185eeb6 ;  /* 0x4185eeb6ff097424 */ /* 0x000fe200078e00ff */
[----:B------:R2:W-:Y:S01]  /*97ed0*/  STL.64 [R1+0x27e0], R40 ;  /* 0x0027e02801007387 */ /* 0x0005e20000100a00 */
[----:B----4-:R-:W-:Y:S01]  /*97ee0*/  MOV R26, 0x70000000 ;  /* 0x70000000001a7802 */ /* 0x010fe20000000f00 */
[----:B------:R-:W-:-:S02]  /*97ef0*/  IMAD.MOV.U32 R27, RZ, RZ, 0x41991871 ;  /* 0x41991871ff1b7424 */ /* 0x000fc400078e00ff */
[----:B---3--:R-:W-:Y:S02]  /*97f00*/  HFMA2 R28, -RZ, RZ, -0.125, 0 ;  /* 0xb0000000ff1c7431 */ /* 0x008fe400000001ff */
[----:B------:R-:W-:Y:S01]  /*97f10*/  IMAD.MOV.U32 R29, RZ, RZ, 0x41a1fda6 ;  /* 0x41a1fda6ff1d7424 */ /* 0x000fe200078e00ff */
[----:B------:R-:W-:Y:S01]  /*97f20*/  STL.64 [R1+0x27f8], R34 ;  /* 0x0027f82201007387 */ /* 0x000fe20000100a00 */
[----:B-1----:R-:W-:Y:S01]  /*97f30*/  MOV R30, 0x80000000 ;  /* 0x80000000001e7802 */ /* 0x002fe20000000f00 */
[----:B------:R-:W-:Y:S02]  /*97f40*/  IMAD.MOV.U32 R31, RZ, RZ, 0x419cbd69 ;  /* 0x419cbd69ff1f7424 */ /* 0x000fe400078e00ff */
[----:B------:R-:W-:Y:S01]  /*97f50*/  STL.64 [R1+0x2800], R36 ;  /* 0x0028002401007387 */ /* 0x000fe20000100a00 */
[----:B--2---:R-:W-:-:S03]  /*97f60*/  HFMA2 R41, -RZ, RZ, 2.755859375, 0.00014209747314453125 ;  /* 0x418308a8ff297431 */ /* 0x004fc600000001ff */
        /* <DEDUP_REMOVED lines=9> */
[----:B-1----:R-:W-:Y:S01]  /*98000*/  MOV R6, 0x13d667e3 ;  /* 0x13d667e300067802 */ /* 0x002fe20000000f00 */
[----:B------:R-:W-:-:S05]  /*98010*/  IMAD.MOV.U32 R7, RZ, RZ, 0x414a9038 ;  /* 0x414a9038ff077424 */ /* 0x000fca00078e00ff */
[----:B------:R1:W-:Y:S02]  /*98020*/  STL.64 [R1+0x1488], R6 ;  /* 0x0014880601007387 */ /* 0x0003e40000100a00 */
[----:B-1----:R-:W-:Y:S01]  /*98030*/  MOV R6, 0x0 ;  /* 0x0000000000067802 */ /* 0x002fe20000000f00 */
[----:B------:R-:W-:-:S05]  /*98040*/  IMAD.MOV.U32 R7, RZ, RZ, 0x409e1400 ;  /* 0x409e1400ff077424 */ /* 0x000fca00078e00ff */
        /* <DEDUP_REMOVED lines=17> */
[----:B0-----:R-:W-:Y:S02]  /*98160*/  HFMA2 R32, -RZ, RZ, 0, 0 ;  /* 0x00000000ff207431 */ /* 0x001fe400000001ff */
        /* <DEDUP_REMOVED lines=10> */
[----:B0-----:R-:W-:Y:S01]  /*98210*/  MOV R32, 0x98240 ;  /* 0x0009824000207802 */ /* 0x001fe20000000f00 */
[----:B------:R-:W-:-:S07]  /*98220*/  VIADD R17, R17, 0xfff00000 ;  /* 0xfff0000011117836 */ /* 0x000fce0000000000 */
[----:B------:R-:W-:Y:S05]  /*98230*/  CALL.REL.NOINC `($__internal_12_$__cuda_sm20_dblrcp_rn_slowpath_v3) ;  /* 0x0000013000707944 */ /* 0x000fea0003c00000 */
[----:B------:R-:W-:Y:S01]  /*98240*/  MOV R4, R8 ;  /* 0x0000000800047202 */ /* 0x000fe20000000f00 */
[----:B------:R-:W-:-:S07]  /*98250*/  IMAD.MOV.U32 R5, RZ, RZ, R9 ;  /* 0x000000ffff057224 */ /* 0x000fce00078e0009 */
.L_x_4580:
[----:B------:R-:W-:Y:S05]  /*98260*/  BSYNC.RECONVERGENT B2 ;  /* 0x0000000000027941 */ /* 0x000fea0003800200 */
.L_x_4579:
[----:B------:R-:W-:Y:S02]  /*98270*/  SEL R9, RZ, 0x60, !P1 ;  /* 0x00000060ff097807 */ /* 0x000fe40004800000 */
[----:B------:R-:W-:Y:S02]  /*98280*/  MOV R6, 0xfffffff8 ;  /* 0xfffffff800067802 */ /* 0x000fe40000000f00 */
[----:B------:R-:W-:Y:S01]  /*98290*/  SEL R0, R7, R0, P1 ;  /* 0x0000000007007207 */ /* 0x000fe20000800000 */
[----:B------:R-:W-:Y:S01]  /*982a0*/  IMAD.IADD R24, R24, 0x1, R9 ;  /* 0x0000000118187824 */ /* 0x000fe200078e0209 */
[----:B------:R-:W-:-:S04]  /*982b0*/  SEL R9, R6, 0x8, P1 ;  /* 0x0000000806097807 */ /* 0x000fc80000800000 */
[----:B------:R-:W-:Y:S01]  /*982c0*/  IADD3 R56, PT, PT, R9, R24, RZ ;  /* 0x0000001809387210 */ /* 0x000fe20007ffe0ff */
[----:B------:R-:W2:Y:S01]  /*982d0*/  LDL.64 R54, [R24] ;  /* 0x0000000018367983 */ /* 0x000ea20000100a00 */
[----:B------:R-:W-:-:S03]  /*982e0*/  IADD3 R50, PT, PT, R0, R9, RZ ;  /* 0x0000000900327210 */ /* 0x000fc60007ffe0ff */
[--C-:B------:R-:W-:Y:S01]  /*982f0*/  IMAD.IADD R58, R56, 0x1, R9.reuse ;  /* 0x00000001383a7824 */ /* 0x100fe200078e0209 */
[-C--:B------:R-:W-:Y:S01]  /*98300*/  IADD3 R44, PT, PT, R50, R9.reuse, RZ ;  /* 0x00000009322c7210 */ /* 0x080fe20007ffe0ff */
[----:B------:R1:W3:Y:S02]  /*98310*/  LDL.64 R48, [R24+0x1388] ;  /* 0x0013880018307983 */ /* 0x0002e40000100a00 */
[--C-:B------:R-:W-:Y:S01]  /*98320*/  IMAD.IADD R60, R58, 0x1, R9.reuse ;  /* 0x000000013a3c7824 */ /* 0x100fe200078e0209 */
[-C--:B------:R-:W-:Y:S01]  /*98330*/  IADD3 R40, PT, PT, R44, R9.reuse, RZ ;  /* 0x000000092c287210 */ /* 0x080fe20007ffe0ff */
[----:B------:R-:W3:Y:S02]  /*98340*/  LDL.64 R50, [R50] ;  /* 0x0000000032327983 */ /* 0x000ee40000100a00 */
[--C-:B------:R-:W-:Y:S01]  /*98350*/  IMAD.IADD R62, R60, 0x1, R9.reuse ;  /* 0x000000013c3e7824 */ /* 0x100fe200078e0209 */
[-C--:B------:R-:W-:Y:S01]  /*98360*/  IADD3 R38, PT, PT, R40, R9.reuse, RZ ;  /* 0x0000000928267210 */ /* 0x080fe20007ffe0ff */
[----:B------:R-:W2:Y:S02]  /*98370*/  LDL.64 R56, [R56] ;  /* 0x0000000038387983 */ /* 0x000ea40000100a00 */
[--C-:B------:R-:W-:Y:S01]  /*98380*/  IMAD.IADD R64, R62, 0x1, R9.reuse ;  /* 0x000000013e407824 */ /* 0x100fe200078e0209 */
[-C--:B------:R-:W-:Y:S01]  /*98390*/  IADD3 R36, PT, PT, R38, R9.reuse, RZ ;  /* 0x0000000926247210 */ /* 0x080fe20007ffe0ff */
[----:B------:R-:W4:Y:S02]  /*983a0*/  LDL.64 R44, [R44] ;  /* 0x000000002c2c7983 */ /* 0x000f240000100a00 */
[--C-:B------:R-:W-:Y:S01]  /*983b0*/  IMAD.IADD R66, R64, 0x1, R9.reuse ;  /* 0x0000000140427824 */ /* 0x100fe200078e0209 */
[-C--:B------:R-:W-:Y:S01]  /*983c0*/  IADD3 R34, PT, PT, R36, R9.reuse, RZ ;  /* 0x0000000924227210 */ /* 0x080fe20007ffe0ff */
[----:B------:R-:W5:Y:S02]  /*983d0*/  LDL.64 R58, [R58] ;  /* 0x000000003a3a7983 */ /* 0x000f640000100a00 */
[--C-:B------:R-:W-:Y:S01]  /*983e0*/  IMAD.IADD R68, R66, 0x1, R9.reuse ;  /* 0x0000000142447824 */ /* 0x100fe200078e0209 */
[-C--:B0-----:R-:W-:Y:S01]  /*983f0*/  IADD3 R32, PT, PT, R34, R9.reuse, RZ ;  /* 0x0000000922207210 */ /* 0x081fe20007ffe0ff */
[----:B------:R-:W5:Y:S02]  /*98400*/  LDL.64 R40, [R40] ;  /* 0x0000000028287983 */ /* 0x000f640000100a00 */
[--C-:B------:R-:W-:Y:S01]  /*98410*/  IMAD.IADD R70, R68, 0x1, R9.reuse ;  /* 0x0000000144467824 */ /* 0x100fe200078e0209 */
[-C--:B------:R-:W-:Y:S01]  /*98420*/  IADD3 R30, PT, PT, R32, R9.reuse, RZ ;  /* 0x00000009201e7210 */ /* 0x080fe20007ffe0ff */
[----:B------:R-:W5:Y:S02]  /*98430*/  LDL.64 R60, [R60] ;  /* 0x000000003c3c7983 */ /* 0x000f640000100a00 */
[--C-:B------:R-:W-:Y:S01]  /*98440*/  IMAD.IADD R72, R70, 0x1, R9.reuse ;  /* 0x0000000146487824 */ /* 0x100fe200078e0209 */
[-C--:B------:R-:W-:Y:S01]  /*98450*/  IADD3 R28, PT, PT, R30, R9.reuse, RZ ;  /* 0x000000091e1c7210 */ /* 0x080fe20007ffe0ff */
[----:B------:R-:W5:Y:S02]  /*98460*/  LDL.64 R38, [R38] ;  /* 0x0000000026267983 */ /* 0x000f640000100a00 */
[--C-:B------:R-:W-:Y:S01]  /*98470*/  IMAD.IADD R74, R72, 0x1, R9.reuse ;  /* 0x00000001484a7824 */ /* 0x100fe200078e0209 */
[----:B------:R-:W-:Y:S01]  /*98480*/  IADD3 R26, PT, PT, R28, R9, RZ ;  /* 0x000000091c1a7210 */ /* 0x000fe20007ffe0ff */
[----:B------:R-:W5:Y:S02]  /*98490*/  LDL.64 R62, [R62] ;  /* 0x000000003e3e7983 */ /* 0x000f640000100a00 */
[----:B------:R-:W-:-:S02]  /*984a0*/  IMAD.IADD R0, R74, 0x1, R9 ;  /* 0x000000014a007824 */ /* 0x000fc400078e0209 */
[--C-:B-1----:R-:W-:Y:S01]  /*984b0*/  IMAD.IADD R24, R26, 0x1, R9.reuse ;  /* 0x000000011a187824 */ /* 0x102fe200078e0209 */
[----:B------:R-:W5:Y:S02]  /*984c0*/  LDL.64 R36, [R36] ;  /* 0x0000000024247983 */ /* 0x000f640000100a00 */
[----:B------:R-:W-:Y:S01]  /*984d0*/  IADD3 R8, PT, PT, R0, R9, RZ ;  /* 0x0000000900087210 */ /* 0x000fe20007ffe0ff */
[----:B------:R-:W-:Y:S01]  /*984e0*/  IMAD.IADD R6, R24, 0x1, R9 ;  /* 0x0000000118067824 */ /* 0x000fe200078e0209 */
        /* <DEDUP_REMOVED lines=18> */
[----:B---3--:R-:W4:-:S15]  /*98610*/  DFMA R48, R4, R48, R50 ;  /* 0x000000300430722b */ /* 0x008f1e0000000032 */
[----:B------:R-:W-:-:S15]  /*98620*/  NOP ;  /* 0x0000000000007918 */ /* 0x000fde0000000000 */
[----:B------:R-:W-:-:S15]  /*98630*/  NOP ;  /* 0x0000000000007918 */ /* 0x000fde0000000000 */
[----:B------:R-:W-:-:S15]  /*98640*/  NOP ;  /* 0x0000000000007918 */ /* 0x000fde0000000000 */
[----:B------:R-:W-:-:S04]  /*98650*/  NOP ;  /* 0x0000000000007918 */ /* 0x000fc80000000000 */
[----:B--2---:R-:W5:-:S15]  /*98660*/  DFMA R54, R4, R54, R56 ;  /* 0x000000360436722b */ /* 0x004f5e0000000038 */
        /* <DEDUP_REMOVED lines=161> */
.L_x_4582:
[----:B------:R-:W-:Y:S05]  /*99080*/  BSYNC.RECONVERGENT B2 ;  /* 0x0000000000027941 */ /* 0x000fea0003800200 */
.L_x_4581:
        /* <DEDUP_REMOVED lines=49> */
.L_x_4584:
[----:B------:R-:W-:Y:S05]  /*993a0*/  BSYNC.RECONVERGENT B2 ;  /* 0x0000000000027941 */ /* 0x000fea0003800200 */
.L_x_4583:
        /* <DEDUP_REMOVED lines=8> */
[----:B------:R-:W-:Y:S01]  /*99430*/  MOV R26, 0x652b82fe ;  /* 0x652b82fe001a7802 */ /* 0x000fe20000000f00 */
[----:B------:R-:W-:Y:S01]  /*99440*/  IMAD.MOV.U32 R27, RZ, RZ, 0x3ff71547 ;  /* 0x3ff71547ff1b7424 */ /* 0x000fe200078e00ff */
[----:B------:R-:W-:Y:S01]  /*99450*/  MOV R8, 0x1 ;  /* 0x0000000100087802 */ /* 0x000fe20000000f00 */
        /* <DEDUP_REMOVED lines=158> */
.L_x_4587:
[----:B------:R-:W-:Y:S05]  /*99e40*/  BSYNC.RECONVERGENT B1 ;  /* 0x0000000000017941 */ /* 0x000fea0003800200 */
.L_x_4586:
[----:B------:R-:W-:Y:S04]  /*99e50*/  BSSY.RECONVERGENT B2, `(.L_x_4588) ;  /* 0x0000008000027945 */ /* 0x000fe80003800200 */
[----:B------:R-:W-:Y:S05]  /*99e60*/  @P2 BRA P3, `(.L_x_4589) ;  /* 0x0000000000182947 */ /* 0x000fea0001800000 */
[----:B------:R-:W-:Y:S01]  /*99e70*/  MOV R4, R18 ;  /* 0x0000001200047202 */ /* 0x000fe20000000f00 */
[----:B------:R-:W-:Y:S01]  /*99e80*/  IMAD.MOV.U32 R5, RZ, RZ, R19 ;  /* 0x000000ffff057224 */ /* 0x000fe200078e0013 */
[----:B0-----:R-:W-:Y:S01]  /*99e90*/  MOV R6, R10 ;  /* 0x0000000a00067202 */ /* 0x001fe20000000f00 */
[----:B------:R-:W-:Y:S01]  /*99ea0*/  IMAD.MOV.U32 R7, RZ, RZ, R11 ;  /* 0x000000ffff077224 */ /* 0x000fe200078e000b */
[----:B------:R-:W-:-:S07]  /*99eb0*/  MOV R0, 0x99ed0 ;  /* 0x00099ed000007802 */ /* 0x000fce0000000f00 */
[----:B-1----:R-:W-:Y:S05]  /*99ec0*/  CALL.REL.NOINC `($__internal_13_$__cuda_sm20_div_rn_f64_full) ;  /* 0x0000011800d47944 */ /* 0x002fea0003c00000 */
.L_x_4589:
[----:B------:R-:W-:Y:S05]  /*99ed0*/  BSYNC.RECONVERGENT B2 ;  /* 0x0000000000027941 */ /* 0x000fea0003800200 */
.L_x_4588:
        /* <DEDUP_REMOVED lines=20> */
[----:B------:R-:W-:Y:S01]  /*9a020*/  MOV R6, R12 ;  /* 0x0000000c00067202 */ /* 0x000fe20000000f00 */
[----:B0-----:R-:W-:Y:S01]  /*9a030*/  IMAD.MOV.U32 R8, RZ, RZ, R2 ;  /* 0x000000ffff087224 */ /* 0x001fe200078e0002 */
[----:B------:R-:W-:Y:S01]  /*9a040*/  MOV R17, R3 ;  /* 0x0000000300117202 */ /* 0x000fe20000000f00 */
[----:B------:R-:W-:Y:S01]  /*9a050*/  IMAD.MOV.U32 R7, RZ, RZ, R13 ;  /* 0x000000ffff077224 */ /* 0x000fe200078e000d */
[----:B------:R-:W-:-:S07]  /*9a060*/  MOV R0, 0x9a080 ;  /* 0x0009a08000007802 */ /* 0x000fce0000000f00 */
[----:B-1----:R-:W-:Y:S05]  /*9a070*/  CALL.REL.NOINC `($_ZN2at6native18elementwise_kernelILi128ELi4EZNS0_15gpu_kernel_implIN48_GLOBAL__N__08322988_15_IGammaKernel_cu_cb51a28d10CalcIgammaIdEEEEvRNS_18TensorIteratorBaseERKT_EUliE_EEviT1_$__internal_accurate_pow) ;  /* 0x0000012400f47944 */ /* 0x002fea0003c00000 */
[----:B------:R-:W-:Y:S05]  /*9a080*/  BSYNC.RECONVERGENT B2 ;  /* 0x0000000000027941 */ /* 0x000fea0003800200 */
.L_x_4592:
        /* <DEDUP_REMOVED lines=17> */
[----:B0-----:R-:W-:Y:S02]  /*9a1a0*/  @!P0 FSEL R6, R6, -QNAN , !P2 ;  /* 0xfff8000006068808 */ /* 0x001fe40005000000 */
[----:B------:R-:W-:-:S03]  /*9a1b0*/  @!P0 FSEL R9, R9, RZ, !P2 ;  /* 0x000000ff09098208 */ /* 0x000fc60005000000 */
[----:B------:R-:W-:Y:S01]  /*9a1c0*/  IMAD.MOV.U32 R3, RZ, RZ, R6 ;  /* 0x000000ffff037224 */ /* 0x000fe200078e0006 */
[----:B------:R-:W-:-:S07]  /*9a1d0*/  MOV R2, R9 ;  /* 0x0000000900027202 */ /* 0x000fce0000000f00 */
.L_x_4591:
[----:B------:R-:W-:Y:S05]  /*9a1e0*/  BSYNC.RECONVERGENT B1 ;  /* 0x0000000000017941 */ /* 0x000fea0003800200 */
.L_x_4590:
        /* <DEDUP_REMOVED lines=14> */
[----:B------:R-:W-:Y:S01]  /*9a2d0*/  ISETP.GE.AND P2, PT, R13, RZ, PT ;  /* 0x000000ff0d00720c */ /* 0x000fe20003f46270 */
[----:B------:R-:W-:Y:S01]  /*9a2e0*/  IMAD.MOV.U32 R2, RZ, RZ, RZ ;  /* 0x000000ffff027224 */ /* 0x000fe200078e00ff */
[----:B------:R-:W-:Y:S02]  /*9a2f0*/  ISETP.GE.AND P0, PT, R5, RZ, PT ;  /* 0x000000ff0500720c */ /* 0x000fe40003f06270 */
[----:B------:R-:W-:Y:S02]  /*9a300*/  LOP3.LUT R0, R13, 0x7fffffff, RZ, 0xc0, !PT ;  /* 0x7fffffff0d007812 */ /* 0x000fe400078ec0ff */
[----:B------:R-:W-:Y:S02]  /*9a310*/  SEL R3, RZ, 0x7ff00000, !P2 ;  /* 0x7ff00000ff037807 */ /* 0x000fe40005000000 */
[----:B------:R-:W-:Y:S02]  /*9a320*/  ISETP.NE.AND P2, PT, R0, 0x3fe00000, PT ;  /* 0x3fe000000000780c */ /* 0x000fe40003f45270 */
[----:B------:R-:W-:-:S04]  /*9a330*/  IADD3 R0, PT, PT, R3, -0x80000000, RZ ;  /* 0x8000000003007810 */ /* 0x000fc80007ffe0ff */
[----:B------:R-:W-:-:S04]  /*9a340*/  SEL R0, R0, R3, P2 ;  /* 0x0000000300007207 */ /* 0x000fc80001000000 */
[----:B------:R-:W-:-:S07]  /*9a350*/  @!P0 SEL R3, R0, R3, P1 ;  /* 0x0000000300038207 */ /* 0x000fce0000800000 */
.L_x_4594:
[----:B------:R-:W-:Y:S05]  /*9a360*/  BSYNC.RECONVERGENT B1 ;  /* 0x0000000000017941 */ /* 0x000fea0003800200 */
.L_x_4593:
        /* <DEDUP_REMOVED lines=11> */
[----:B0-----:R0:W1:Y:S02]  /*9a420*/  DMUL R20, R14, R24 ;  /* 0x000000180e147228 */ /* 0x0010640000000000 */
[----:B01----:R-:W-:Y:S05]  /*9a430*/  BRA `(.L_x_4574) ;  /* 0x0000002400087947 */ /* 0x003fea0003800000 */
.L_x_4585:
        /* <DEDUP_REMOVED lines=61> */
.L_x_4596:
[----:B------:R-:W-:Y:S05]  /*9a810*/  BSYNC.RECONVERGENT B2 ;  /* 0x0000000000027941 */ /* 0x000fea0003800200 */
.L_x_4595:
        /* <DEDUP_REMOVED lines=58> */
.L_x_4600:
[----:B------:R-:W-:Y:S05]  /*9abc0*/  BSYNC.RECONVERGENT B5 ;  /* 0x0000000000057941 */ /* 0x000fea0003800200 */
.L_x_4599:
        /* <DEDUP_REMOVED lines=78> */
.L_x_4598:
[----:B------:R-:W0:Y:S01]  /*9b0b0*/  DADD R4, R2, 1 ;  /* 0x3ff0000002047429 */ /* 0x000e220000000000 */
        /* <DEDUP_REMOVED lines=186> */
.L_x_4602:
[----:B------:R-:W-:Y:S01]  /*9bc60*/  IMAD.MOV.U32 R4, RZ, RZ, 0x0 ;  /* 0x00000000ff047424 */ /* 0x000fe200078e00ff */
[----:B------:R-:W-:Y:S02]  /*9bc70*/  MOV R5, 0x7ff00000 ;  /* 0x7ff0000000057802 */ /* 0x000fe40000000f00 */
[----:B------:R-:W-:-:S04]  /*9bc80*/  LOP3.LUT P0, RZ, R7, 0x7fffffff, RZ, 0xc0, !PT ;  /* 0x7fffffff07ff7812 */ /* 0x000fc8000780c0ff */
[----:B------:R-:W0:Y:S02]  /*9bc90*/  DFMA R6, R6, R4, +INF ;  /* 0x7ff000000606742b */ /* 0x000e240000000004 */
[----:B0-----:R-:W-:Y:S02]  /*9bca0*/  FSEL R14, R6, RZ, P0 ;  /* 0x000000ff060e7208 */ /* 0x001fe40000000000 */
[----:B------:R-:W-:-:S07]  /*9bcb0*/  FSEL R15, R7, -QNAN , P0 ;  /* 0xfff00000070f7808 */ /* 0x000fce0000000000 */
.L_x_4601:
[----:B------:R-:W-:Y:S05]  /*9bcc0*/  BSYNC.RECONVERGENT B2 ;  /* 0x0000000000027941 */ /* 0x000fea0003800200 */
.L_x_4597:
        /* <DEDUP_REMOVED lines=60> */
.L_x_4604:
[----:B------:R-:W-:Y:S05]  /*9c090*/  BSYNC.RECONVERGENT B2 ;  /* 0x0000000000027941 */ /* 0x000fea0003800200 */
.L_x_4603:
[----:B------:R-:W-:Y:S01]  /*9c0a0*/  MOV R8, 0x652b82fe ;  /* 0x652b82fe00087802 */ /* 0x000fe20000000f00 */
[----:B------:R-:W-:Y:S01]  /*9c0b0*/  IMAD.MOV.U32 R9, RZ, RZ, 0x3ff71547 ;  /* 0x3ff71547ff097424 */ /* 0x000fe200078e00ff */
        /* <DEDUP_REMOVED lines=120> */
.L_x_4606:
[----:B------:R-:W-:Y:S05]  /*9c840*/  BSYNC.RECONVERGENT B1 ;  /* 0x0000000000017941 */ /* 0x000fea0003800200 */
.L_x_4605:
[----:B-1----:R1:W2:Y:S02]  /*9c850*/  DMUL R20, R20, R24 ;  /* 0x0000001814147228 */ /* 0x0022a40000000000 */
.L_x_4574:
[----:B------:R-:W-:Y:S05]  /*9c860*/  BSYNC.RECONVERGENT B4 ;  /* 0x0000000000047941 */ /* 0x000fea0003800200 */
.L_x_4558:
[----:B--2---:R-:W2:Y:S01]  /*9c870*/  DSETP.NEU.AND P0, PT, R20, RZ, PT ;  /* 0x000000ff1400722a */ /* 0x004ea20003f0d000 */
[----:B------:R-:W-:Y:S01]  /*9c880*/  BSSY.RECONVERGENT B2, `(.L_x_4607) ;  /* 0x000008a000027945 */ /* 0x000fe20003800200 */
[----:B0-----:R-:W-:-:S03]  /*9c890*/  CS2R R4, SRZ ;  /* 0x0000000000047805 */ /* 0x001fc6000001ff00 */
[----:B--2---:R-:W-:Y:S05]  /*9c8a0*/  @!P0 BRA `(.L_x_4608) ;  /* 0x00000008001c8947 */ /* 0x004fea0003800000 */
[----:B------:R-:W-:Y:S01]  /*9c8b0*/  BSSY.RECONVERGENT B4, `(.L_x_4609) ;  /* 0x0000051000047945 */ /* 0x000fe20003800200 */
[----:B------:R-:W-:Y:S01]  /*9c8c0*/  IMAD.MOV.U32 R22, RZ, RZ, RZ ;  /* 0x000000ffff167224 */ /* 0x000fe200078e00ff */
[----:B------:R-:W-:Y:S01]  /*9c8d0*/  MOV R2, 0x0 ;  /* 0x0000000000027802 */ /* 0x000fe20000000f00 */
[----:B------:R-:W-:Y:S01]  /*9c8e0*/  IMAD.MOV.U32 R3, RZ, RZ, 0x3ff00000 ;  /* 0x3ff00000ff037424 */ /* 0x000fe200078e00ff */
[----:B------:R-:W-:Y:S01]  /*9c8f0*/  MOV R14, R12 ;  /* 0x0000000c000e7202 */ /* 0x000fe20000000f00 */
[----:B------:R-:W-:Y:S01]  /*9c900*/  IMAD.MOV.U32 R15, RZ, RZ, R13 ;  /* 0x000000ffff0f7224 */ /* 0x000fe200078e000d */
[----:B------:R-:W-:Y:S01]  /*9c910*/  MOV R18, 0x0 ;  /* 0x0000000000127802 */ /* 0x000fe20000000f00 */
[----:B------:R-:W-:-:S07]  /*9c920*/  IMAD.MOV.U32 R19, RZ, RZ, 0x3ff00000 ;  /* 0x3ff00000ff137424 */ /* 0x000fce00078e00ff */
.L_x_4612:
        /* <DEDUP_REMOVED lines=52> */
[----:B-1----:R-:W-:Y:S05]  /*9cc70*/  CALL.REL.NOINC `($__internal_13_$__cuda_sm20_div_rn_f64_full) ;  /* 0x000000ec00687944 */ /* 0x002fea0003c00000 */
.L_x_4611:
[----:B------:R-:W-:Y:S05]  /*9cc80*/  BSYNC.RECONVERGENT B5 ;  /* 0x0000000000057941 */ /* 0x000fea0003800200 */
.L_x_4610:
        /* <DEDUP_REMOVED lines=20> */
.L_x_4609:
[----:B------:R-:W0:Y:S01]  /*9cdd0*/  MUFU.RCP64H R3, R13 ;  /* 0x0000000d00037308 */ /* 0x000e220000001800 */
[----:B------:R-:W-:Y:S01]  /*9cde0*/  MOV R2, 0x1 ;  /* 0x0000000100027802 */ /* 0x000fe20000000f00 */
        /* <DEDUP_REMOVED lines=49> */
[----:B-1----:R-:W-:Y:S05]  /*9d100*/  CALL.REL.NOINC `($__internal_13_$__cuda_sm20_div_rn_f64_full) ;  /* 0x000000e800447944 */ /* 0x002fea0003c00000 */
.L_x_4613:
[----:B------:R-:W-:Y:S05]  /*9d110*/  BSYNC.RECONVERGENT B4 ;  /* 0x0000000000047941 */ /* 0x000fea0003800200 */
.L_x_4608:
[----:B------:R-:W-:Y:S05]  /*9d120*/  BSYNC.RECONVERGENT B2 ;  /* 0x0000000000027941 */ /* 0x000fea0003800200 */
.L_x_4607:
[----:B------:R0:W2:Y:S02]  /*9d130*/  DADD R22, -R4, 1 ;  /* 0x3ff0000004167429 */ /* 0x0000a40000000100 */
[----:B0-2---:R-:W-:Y:S05]  /*9d140*/  BRA `(.L_x_4120) ;  /* 0x000000e000947947 */ /* 0x005fea0003800000 */
.L_x_4515:
[----:B------:R-:W1:-:S15]  /*9d150*/  DMUL R4, R10, R4 ;  /* 0x000000040a047228 */ /* 0x000e5e0000000000 */
[----:B------:R-:W-:-:S15]  /*9d160*/  NOP ;  /* 0x0000000000007918 */ /* 0x000fde0000000000 */
[----:B------:R-:W-:-:S15]  /*9d170*/  NOP ;  /* 0x0000000000007918 */ /* 0x000fde0000000000 */
[----:B------:R-:W-:-:S15]  /*9d180*/  NOP ;  /* 0x0000000000007918 */ /* 0x000fde0000000000 */
[----:B------:R-:W-:-:S04]  /*9d190*/  NOP ;  /* 0x0000000000007918 */ /* 0x000fc80000000000 */
[----:B-1----:R-:W1:Y:S02]  /*9d1a0*/  DSETP.GEU.AND P0, PT, R4, R12, PT ;  /* 0x0000000c0400722a */ /* 0x002e640003f0e000 */
[----:B-1----:R-:W-:Y:S05]  /*9d1b0*/  @!P0 BRA `(.L_x_4614) ;  /* 0x0000005400c48947 */ /* 0x002fea0003800000 */
[----:B------:R-:W1:Y:S01]  /*9d1c0*/  DADD R4, -RZ, -R10 ;  /* 0x00000000ff047229 */ /* 0x000e62000000090a */
[----:B------:R-:W-:Y:S01]  /*9d1d0*/  BSSY.RECONVERGENT B2, `(.L_x_4615) ;  /* 0x0000087000027945 */ /* 0x000fe20003800200 */
[----:B------:R-:W-:Y:S01]  /*9d1e0*/  IMAD.MOV.U32 R20, RZ, RZ, 0x1 ;  /* 0x00000001ff147424 */ /* 0x000fe200078e00ff */
[----:B------:R-:W-:Y:S01]  /*9d1f0*/  MOV R14, 0x0 ;  /* 0x00000000000e7802 */ /* 0x000fe20000000f00 */
[----:B------:R-:W-:Y:S01]  /*9d200*/  IMAD.MOV.U32 R15, RZ, RZ, 0x3ff00000 ;  /* 0x3ff00000ff0f7424 */ /* 0x000fe200078e00ff */
[----:B-1----:R-:W-:Y:S02]  /*9d210*/  MOV R21, R5 ;  /* 0x0000000500157202 */ /* 0x002fe40000000f00 */
[----:B------:R-:W-:-:S07]  /*9d220*/  CS2R R22, SRZ ;  /* 0x0000000000167805 */ /* 0x000fce000001ff00 */
.L_x_4620:
[----:B------:R-:W1:Y:S01]  /*9d230*/  I2F.F64.U32 R18, R20 ;  /* 0x0000001400127312 */ /* 0x000e620000201800 */
[----:B------:R-:W-:Y:S01]  /*9d240*/  IMAD.MOV.U32 R4, RZ, RZ, 0x1 ;  /* 0x00000001ff047424 */ /* 0x000fe200078e00ff */
[----:B------:R-:W-:Y:S01]  /*9d250*/  FSETP.GEU.AND P1, PT, |R21|, 6.5827683646048100446e-37, PT ;  /* 0x036000001500780b */ /* 0x000fe20003f2e200 */
[----:B------:R-:W-:Y:S01]  /*9d260*/  BSSY.RECONVERGENT B4, `(.L_x_4616) ;  /* 0x0000034000047945 */ /* 0x000fe20003800200 */
        /* <DEDUP_REMOVED lines=47> */
[----:B------:R-:W-:Y:S01]  /*9d560*/  MOV R4, R18 ;  /* 0x0000001200047202 */ /* 0x000fe20000000f00 */
[----:B------:R-:W-:Y:S01]  /*9d570*/  IMAD.MOV.U32 R5, RZ, RZ, R19 ;  /* 0x000000ffff057224 */ /* 0x000fe200078e0013 */
[----:B------:R-:W-:-:S07]  /*9d580*/  MOV R0, 0x9d5a0 ;  /* 0x0009d5a000007802 */ /* 0x000fce0000000f00 */
[----:B0-----:R-:W-:Y:S05]  /*9d590*/  CALL.REL.NOINC `($__internal_13_$__cuda_sm20_div_rn_f64_full) ;  /* 0x000000e400207944 */ /* 0x001fea0003c00000 */
.L_x_4617:
[----:B------:R-:W-:Y:S05]  /*9d5a0*/  BSYNC.RECONVERGENT B4 ;  /* 0x0000000000047941 */ /* 0x000fea0003800200 */
.L_x_4616:
        /* <DEDUP_REMOVED lines=8> */
[----:B------:R-:W-:Y:S02]  /*9d630*/  MOV R4, 0x1 ;  /* 0x0000000100047802 */ /* 0x000fe40000000f00 */
[----:B--2---:R-:W-:-:S15]  /*9d640*/  FSETP.GEU.AND P1, PT, |R15|, 6.5827683646048100446e-37, PT ;  /* 0x036000000f00780b */ /* 0x004fde0003f2e200 */
[----:B------:R-:W-:-:S15]  /*9d650*/  NOP ;  /* 0x0000000000007918 */ /* 0x000fde0000000000 */
[----:B------:R-:W-:-:S15]  /*9d660*/  NOP ;  /* 0x0000000000007918 */ /* 0x000fde0000000000 */
[----:B------:R-:W-:-:S14]  /*9d670*/  NOP ;  /* 0x0000000000007918 */ /* 0x000fdc0000000000 */
        /* <DEDUP_REMOVED lines=40> */
[----:B------:R-:W-:Y:S01]  /*9d900*/  MOV R7, R15 ;  /* 0x0000000f00077202 */ /* 0x000fe20000000f00 */
[----:B------:R-:W-:Y:S01]  /*9d910*/  IMAD.MOV.U32 R4, RZ, RZ, R18 ;  /* 0x000000ffff047224 */ /* 0x000fe200078e0012 */
[----:B------:R-:W-:Y:S02]  /*9d920*/  MOV R5, R19 ;  /* 0x0000001300057202 */ /* 0x000fe40000000f00 */
[----:B------:R-:W-:-:S07]  /*9d930*/  MOV R0, 0x9d950 ;  /* 0x0009d95000007802 */ /* 0x000fce0000000f00 */
[----:B0-----:R-:W-:Y:S05]  /*9d940*/  CALL.REL.NOINC `($__internal_13_$__cuda_sm20_div_rn_f64_full) ;  /* 0x000000e000347944 */ /* 0x001fea0003c00000 */
.L_x_4619:
[----:B------:R-:W-:Y:S05]  /*9d950*/  BSYNC.RECONVERGENT B4 ;  /* 0x0000000000047941 */ /* 0x000fea0003800200 */
.L_x_4618:
[C---:B------:R-:W-:Y:S01]  /*9d960*/  ISETP.GE.U32.AND P0, PT, R20.reuse, 0x7cf, PT ;  /* 0x000007cf1400780c */ /* 0x040fe20003f06070 */
[----:B------:R-:W1:Y:S01]  /*9d970*/  DADD R22, R4, R22 ;  /* 0x0000000004167229 */ /* 0x000e620000000016 */
[----:B------:R-:W-:-:S15]  /*9d980*/  VIADD R20, R20, 0x1 ;  /* 0x0000000114147836 */ /* 0x000fde0000000000 */
        /* <DEDUP_REMOVED lines=12> */
.L_x_4615:
[----:B------:R-:W-:Y:S01]  /*9da50*/  ISETP.GT.AND P1, PT, R11, 0xfffff, PT ;  /* 0x000fffff0b00780c */ /* 0x000fe20003f24270 */
[----:B------:R-:W-:Y:S01]  /*9da60*/  IMAD.MOV.U32 R4, RZ, RZ, R10 ;  /* 0x000000ffff047224 */ /* 0x000fe200078e000a */
[----:B------:R-:W-:Y:S01]  /*9da70*/  MOV R0, R11 ;  /* 0x0000000b00007202 */ /* 0x000fe20000000f00 */
[----:B------:R-:W-:Y:S01]  /*9da80*/  BSSY.RECONVERGENT B1, `(.L_x_4621) ;  /* 0x00000ba000017945 */ /* 0x000fe20003800200 */
[----:B------:R-:W-:-:S09]  /*9da90*/  MOV R9, 0xfffffc01 ;  /* 0xfffffc0100097802 */ /* 0x000fd20000000f00 */
[----:B------:R-:W1:Y:S01]  /*9daa0*/  @!P1 DMUL R10, R10, 1.80143985094819840000e+16 ;  /* 0x435000000a0a9828 */ /* 0x000e620000000000 */
[----:B------:R-:W-:Y:S01]  /*9dab0*/  @!P1 IMAD.MOV.U32 R9, RZ, RZ, -0x435 ;  /* 0xfffffbcbff099424 */ /* 0x000fe200078e00ff */
[----:B-1----:R-:W-:Y:S02]  /*9dac0*/  @!P1 MOV R0, R11 ;  /* 0x0000000b00009202 */ /* 0x002fe40000000f00 */
        /* <DEDUP_REMOVED lines=33> */
[----:B-1----:R1:W2:Y:S02]  /*9dce0*/  DFMA R10, -R4, R8, 1 ;  /* 0x3ff00000040a742b */ /* 0x0022a40000000108 */
[----:B-1----:R-:W-:Y:S01]  /*9dcf0*/  MOV R4, 0x8b7a8b04 ;  /* 0x8b7a8b0400047802 */ /* 0x002fe20000000f00 */
[----:B------:R-:W-:-:S15]  /*9dd00*/  IMAD.MOV.U32 R5, RZ, RZ, 0x3ed0ee25 ;  /* 0x3ed0ee25ff057424 */ /* 0x000fde00078e00ff */
        /* <DEDUP_REMOVED lines=139> */
.L_x_4622:
[----:B------:R-:W-:Y:S01]  /*9e5c0*/  MOV R4, 0x0 ;  /* 0x0000000000047802 */ /* 0x000fe20000000f00 */
[----:B------:R-:W-:Y:S01]  /*9e5d0*/  IMAD.MOV.U32 R5, RZ, RZ, 0x7ff00000 ;  /* 0x7ff00000ff057424 */ /* 0x000fe200078e00ff */
[----:B------:R-:W-:-:S05]  /*9e5e0*/  LOP3.LUT P0, RZ, R11, 0x7fffffff, RZ, 0xc0, !PT ;  /* 0x7fffffff0bff7812 */ /* 0x000fca000780c0ff */
[----:B------:R-:W1:Y:S02]  /*9e5f0*/  DFMA R10, R10, R4, +INF ;  /* 0x7ff000000a0a742b */ /* 0x000e640000000004 */
[----:B-1----:R-:W-:Y:S02]  /*9e600*/  FSEL R20, R10, RZ, P0 ;  /* 0x000000ff0a147208 */ /* 0x002fe40000000000 */
[----:B------:R-:W-:-:S07]  /*9e610*/  FSEL R21, R11, -QNAN , P0 ;  /* 0xfff000000b157808 */ /* 0x000fce0000000000 */
.L_x_4623:
[----:B------:R-:W-:Y:S05]  /*9e620*/  BSYNC.RECONVERGENT B1 ;  /* 0x0000000000017941 */ /* 0x000fea0003800200 */
.L_x_4621:
        /* <DEDUP_REMOVED lines=15> */
[----:B-1----:R-:W-:Y:S01]  /*9e720*/  MOV R14, R10 ;  /* 0x0000000a000e7202 */ /* 0x002fe20000000f00 */
[----:B------:R-:W-:Y:S01]  /*9e730*/  IMAD.MOV.U32 R15, RZ, RZ, R11 ;  /* 0x000000ffff0f7224 */ /* 0x000fe200078e000b */
[----:B------:R-:W-:-:S07]  /*9e740*/  MOV R24, 0x9e760 ;  /* 0x0009e76000187802 */ /* 0x000fce0000000f00 */
[----:B0-----:R-:W-:Y:S05]  /*9e750*/  CALL.REL.NOINC `($_ZN2at6native18elementwise_kernelILi128ELi4EZNS0_15gpu_kernel_implIN48_GLOBAL__N__08322988_15_IGammaKernel_cu_cb51a28d10CalcIgammaIdEEEEvRNS_18TensorIteratorBaseERKT_EUliE_EEviT1_$__internal_lgamma_pos) ;  /* 0x000000fc00d87944 */ /* 0x001fea0003c00000 */
[----:B------:R-:W-:Y:S05]  /*9e760*/  BSYNC.RECONVERGENT B4 ;  /* 0x0000000000047941 */ /* 0x000fea0003800200 */
.L_x_4626:
        /* <DEDUP_REMOVED lines=176> */
.L_x_4631:
[----:B------:R-:W-:Y:S05]  /*9f270*/  BSYNC.RECONVERGENT B4 ;  /* 0x0000000000047941 */ /* 0x000fea0003800200 */
.L_x_4630:
[----:B------:R-:W-:Y:S01]  /*9f280*/  MOV R10, R4 ;  /* 0x00000004000a7202 */ /* 0x000fe20000000f00 */
[----:B------:R-:W-:-:S07]  /*9f290*/  IMAD.MOV.U32 R11, RZ, RZ, R5 ;  /* 0x000000ffff0b7224 */ /* 0x000fce00078e0005 */
.L_x_4629:
[----:B------:R-:W-:Y:S05]  /*9f2a0*/  BSYNC.RECONVERGENT B2 ;  /* 0x0000000000027941 */ /* 0x000fea0003800200 */
.L_x_4628:
        /* <DEDUP_REMOVED lines=183> */
.L_x_4633:
[----:B------:R-:W-:Y:S01]  /*9fe20*/  MOV R4, 0x0 ;  /* 0x0000000000047802 */ /* 0x000fe20000000f00 */
[----:B------:R-:W-:Y:S01]  /*9fe30*/  IMAD.MOV.U32 R5, RZ, RZ, 0x7ff00000 ;  /* 0x7ff00000ff057424 */ /* 0x000fe200078e00ff */
[----:B------:R-:W-:-:S05]  /*9fe40*/  LOP3.LUT P0, RZ, R11, 0x7fffffff, RZ, 0xc0, !PT ;  /* 0x7fffffff0bff7812 */ /* 0x000fca000780c0ff */
[----:B------:R-:W0:Y:S02]  /*9fe50*/  DFMA R4, R10, R4, +INF ;  /* 0x7ff000000a04742b */ /* 0x000e240000000004 */
[----:B0-----:R-:W-:Y:S02]  /*9fe60*/  FSEL R4, R4, RZ, P0 ;  /* 0x000000ff04047208 */ /* 0x001fe40000000000 */
[----:B------:R-:W-:-:S07]  /*9fe70*/  FSEL R5, R5, -QNAN , P0 ;  /* 0xfff0000005057808 */ /* 0x000fce0000000000 */
.L_x_4634:
[----:B------:R-:W-:Y:S05]  /*9fe80*/  BSYNC.RECONVERGENT B1 ;  /* 0x0000000000017941 */ /* 0x000fea0003800200 */
.L_x_4632:
        /* <DEDUP_REMOVED lines=10> */
.L_x_4625:
[----:B------:R1:W2:Y:S02]  /*9ff30*/  DADD R4, R18, R18 ;  /* 0x0000000012047229 */ /* 0x0002a40000000012 */
.L_x_4627:
[----:B------:R-:W-:Y:S05]  /*9ff40*/  BSYNC.RECONVERGENT B5 ;  /* 0x0000000000057941 */ /* 0x000fea0003800200 */
.L_x_4624:
[----:B-12---:R-:W1:Y:S01]  /*9ff50*/  DADD R18, R20, -R4 ;  /* 0x0000000014127229 */ /* 0x006e620000000804 */
[----:B------:R-:W-:Y:S01]  /*9ff60*/  BSSY.RECONVERGENT B1, `(.L_x_4635) ;  /* 0x0000091000017945 */ /* 0x000fe20003800200 */
[C---:B-1----:R-:W-:Y:S02]  /*9ff70*/  FSETP.GEU.FTZ.AND P0, PT, R19.reuse, 4.1931471824645996094, PT ;  /* 0x40862e431300780b */ /* 0x042fe40003f1e000 */
[----:B------:R-:W-:-:S04]  /*9ff80*/  FSETP.GT.FTZ.AND P1, PT, R19, -3.1640625, PT ;  /* 0xc04a80001300780b */ /* 0x000fc80003f34000 */
[----:B------:R-:W-:-:S13]  /*9ff90*/  PLOP3.LUT P0, PT, P0, P1, PT, 0xf2, 0x2f ;  /* 0x00000000002f781c */ /* 0x000fda0000703e72 */
[----:B------:R-:W-:Y:S05]  /*9ffa0*/  @P0 BRA `(.L_x_4636) ;  /* 0x0000000800080947 */ /* 0x000fea0003800000 */
[----:B------:R-:W-:Y:S01]  /*9ffb0*/  MOV R4, 0x652b82fe ;  /* 0x652b82fe00047802 */ /* 0x000fe20000000f00 */
[----:B------:R-:W-:Y:S01]  /*9ffc0*/  IMAD.MOV.U32 R5, RZ, RZ, 0x3ff71547 ;  /* 0x3ff71547ff057424 */ /* 0x000fe200078e00ff */
[----:B------:R-:W-:Y:S01]  /*9ffd0*/  SHF.L.U32 R0, R19, 0x1, RZ ;  /* 0x0000000113007819 */ /* 0x000fe200000006ff */
[----:B------:R-:W-:Y:S01]  /*9ffe0*/  UMOV UR4, 0xfefa39ef ;  /* 0xfefa39ef00047882 */ /* 0x000fe20000000000 */
[----:B------:R-:W-:Y:S01]  /*9fff0*/  UMOV UR5, 0x3fe62e42 ;  /* 0x3fe62e4200057882 */ /* 0x000fe20000000000 */
[----:B------:R-:W-:Y:S01]  /*a0000*/  IMAD.MOV.U32 R10, RZ, RZ, RZ ;  /* 0x000000ffff0a7224 */ /* 0x000fe200078e00ff */
[----:B------:R-:W-:Y:S01]  /*a0010*/  ISETP.GE.U32.AND P0, PT, R0, 0x7fb3e647, PT ;  /* 0x7fb3e6470000780c */ /* 0x000fe20003f06070 */
        /* <DEDUP_REMOVED lines=23> */
[----:B------:R-:W-:Y:S01]  /*a0190*/  IMAD.MOV.U32 R7, RZ, RZ, 0x3e5af86d ;  /* 0x3e5af86dff077424 */ /* 0x000fe200078e00ff */
        /* <DEDUP_REMOVED lines=99> */
.L_x_4636:
[----:B------:R-:W-:Y:S01]  /*a07d0*/  ISETP.GE.AND P1, PT, R19, RZ, PT ;  /* 0x000000ff1300720c */ /* 0x000fe20003f26270 */
[----:B------:R-:W-:Y:S01]  /*a07e0*/  DSETP.NAN.AND P0, PT, R18, R18, PT ;  /* 0x000000121200722a */ /* 0x000fe20003f08000 */
[----:B------:R-:W-:-:S04]  /*a07f0*/  MOV R7, 0x3ff00000 ;  /* 0x3ff0000000077802 */ /* 0x000fc80000000f00 */
[----:B------:R-:W-:-:S15]  /*a0800*/  FSEL R7, -R7, +QNAN , !P1 ;  /* 0x7ff0000007077808 */ /* 0x000fde0004800100 */
[----:B------:R-:W-:-:S15]  /*a0810*/  NOP ;  /* 0x0000000000007918 */ /* 0x000fde0000000000 */
[----:B------:R-:W-:-:S15]  /*a0820*/  NOP ;  /* 0x0000000000007918 */ /* 0x000fde0000000000 */
[----:B------:R-:W-:-:S14]  /*a0830*/  NOP ;  /* 0x0000000000007918 */ /* 0x000fdc0000000000 */
[----:B------:R-:W1:Y:S02]  /*a0840*/  DADD R4, R18, R18 ;  /* 0x0000000012047229 */ /* 0x000e640000000012 */
[----:B-1----:R-:W-:Y:S02]  /*a0850*/  FSEL R10, R4, RZ, P0 ;  /* 0x000000ff040a7208 */ /* 0x002fe40000000000 */
[----:B------:R-:W-:-:S07]  /*a0860*/  FSEL R11, R5, R7, P0 ;  /* 0x00000007050b7208 */ /* 0x000fce0000000000 */
.L_x_4637:
[----:B------:R-:W-:Y:S05]  /*a0870*/  BSYNC.RECONVERGENT B1 ;  /* 0x0000000000017941 */ /* 0x000fea0003800200 */
.L_x_4635:
[----:B------:R-:W1:Y:S01]  /*a0880*/  DSETP.NAN.AND P0, PT, R12, R12, PT ;  /* 0x0000000c0c00722a */ /* 0x000e620003f08000 */
[----:B------:R-:W-:Y:S04]  /*a0890*/  BSSY.RECONVERGENT B5, `(.L_x_4638) ;  /* 0x0000186000057945 */ /* 0x000fe80003800200 */
[----:B-1----:R-:W-:Y:S05]  /*a08a0*/  @P0 BRA `(.L_x_4639) ;  /* 0x00000018000c0947 */ /* 0x002fea0003800000 */
[----:B------:R-:W-:Y:S01]  /*a08b0*/  BSSY.RECONVERGENT B4, `(.L_x_4640) ;  /* 0x0000005000047945 */ /* 0x000fe20003800200 */
[----:B------:R-:W-:Y:S01]  /*a08c0*/  IMAD.MOV.U32 R14, RZ, RZ, R2 ;  /* 0x000000ffff0e7224 */ /* 0x000fe200078e0002 */
[----:B------:R-:W-:Y:S02]  /*a08d0*/  MOV R15, R3 ;  /* 0x00000003000f7202 */ /* 0x000fe40000000f00 */
[----:B------:R-:W-:-:S07]  /*a08e0*/  MOV R24, 0xa0900 ;  /* 0x000a090000187802 */ /* 0x000fce0000000f00 */
[----:B0-----:R-:W-:Y:S05]  /*a08f0*/  CALL.REL.NOINC `($_ZN2at6native18elementwise_kernelILi128ELi4EZNS0_15gpu_kernel_implIN48_GLOBAL__N__08322988_15_IGammaKernel_cu_cb51a28d10CalcIgammaIdEEEEvRNS_18TensorIteratorBaseERKT_EUliE_EEviT1_$__internal_lgamma_pos) ;  /* 0x000000dc00707944 */ /* 0x001fea0003c00000 */
[----:B------:R-:W-:Y:S05]  /*a0900*/  BSYNC.RECONVERGENT B4 ;  /* 0x0000000000047941 */ /* 0x000fea0003800200 */
.L_x_4640:
        /* <DEDUP_REMOVED lines=176> */
.L_x_4645:
[----:B------:R-:W-:Y:S05]  /*a1410*/  BSYNC.RECONVERGENT B4 ;  /* 0x0000000000047941 */ /* 0x000fea0003800200 */
.L_x_4644:
[----:B------:R-:W-:Y:S01]  /*a1420*/  IMAD.MOV.U32 R2, RZ, RZ, R4 ;  /* 0x000000ffff027224 */ /* 0x000fe200078e0004 */
[----:B------:R-:W-:-:S07]  /*a1430*/  MOV R3, R5 ;  /* 0x0000000500037202 */ /* 0x000fce0000000f00 */
.L_x_4643:
[----:B------:R-:W-:Y:S05]  /*a1440*/  BSYNC.RECONVERGENT B2 ;  /* 0x0000000000027941 */ /* 0x000fea0003800200 */
.L_x_4642:
        /* <DEDUP_REMOVED lines=184> */
.L_x_4647:
[----:B------:R-:W-:Y:S01]  /*a1fd0*/  MOV R4, 0x0 ;  /* 0x0000000000047802 */ /* 0x000fe20000000f00 */
[----:B------:R-:W-:Y:S01]  /*a1fe0*/  IMAD.MOV.U32 R5, RZ, RZ, 0x7ff00000 ;  /* 0x7ff00000ff057424 */ /* 0x000fe200078e00ff */
[----:B------:R-:W-:-:S05]  /*a1ff0*/  LOP3.LUT P0, RZ, R3, 0x7fffffff, RZ, 0xc0, !PT ;  /* 0x7fffffff03ff7812 */ /* 0x000fca000780c0ff */
[----:B------:R-:W0:Y:S02]  /*a2000*/  DFMA R2, R2, R4, +INF ;  /* 0x7ff000000202742b */ /* 0x000e240000000004 */
[----:B0-----:R-:W-:Y:S02]  /*a2010*/  FSEL R2, R2, RZ, P0 ;  /* 0x000000ff02027208 */ /* 0x001fe40000000000 */
[----:B------:R-:W-:-:S07]  /*a2020*/  FSEL R3, R3, -QNAN , P0 ;  /* 0xfff0000003037808 */ /* 0x000fce0000000000 */
.L_x_4648:
[----:B------:R-:W-:Y:S05]  /*a2030*/  BSYNC.RECONVERGENT B1 ;  /* 0x0000000000017941 */ /* 0x000fea0003800200 */
.L_x_4646:
        /* <DEDUP_REMOVED lines=10> */
.L_x_4639:
[----:B------:R1:W2:Y:S02]  /*a20e0*/  DADD R4, R12, R12 ;  /* 0x000000000c047229 */ /* 0x0002a4000000000c */
.L_x_4641:
[----:B------:R-:W-:Y:S05]  /*a20f0*/  BSYNC.RECONVERGENT B5 ;  /* 0x0000000000057941 */ /* 0x000fea0003800200 */
.L_x_4638:
[----:B------:R-:W-:Y:S01]  /*a2100*/  MOV R6, 0x652b82fe ;  /* 0x652b82fe00067802 */ /* 0x000fe20000000f00 */
[----:B------:R-:W-:Y:S01]  /*a2110*/  IMAD.MOV.U32 R7, RZ, RZ, 0x3ff71547 ;  /* 0x3ff71547ff077424 */ /* 0x000fe200078e00ff */
        /* <DEDUP_REMOVED lines=113> */
[----:B------:R-:W2:Y:S02]  /*a2830*/  DADD R2, R20, +INF ;  /* 0x7ff0000014027429 */ /* 0x000ea40000000000 */
[----:B--2---:R-:W-:Y:S02]  /*a2840*/  FSEL R2, R2, RZ, P1 ;  /* 0x000000ff02027208 */ /* 0x004fe40000800000 */
[----:B------:R-:W-:-:S15]  /*a2850*/  FSEL R3, R3, RZ, P1 ;  /* 0x000000ff03037208 */ /* 0x000fde0000800000 */
[----:B------:R-:W-:-:S15]  /*a2860*/  NOP ;  /* 0x0000000000007918 */ /* 0x000fde0000000000 */
[----:B------:R-:W-:-:S15]  /*a2870*/  NOP ;  /* 0x0000000000007918 */ /* 0x000fde0000000000 */
[----:B------:R-:W-:-:S15]  /*a2880*/  NOP ;  /* 0x0000000000007918 */ /* 0x000fde0000000000 */
[----:B------:R2:W3:Y:S02]  /*a2890*/  @!P0 DMUL R2, R4, R6 ;  /* 0x0000000604028228 */ /* 0x0004e40000000000 */
.L_x_4650:
[----:B------:R-:W-:Y:S05]  /*a28a0*/  BSYNC.RECONVERGENT B1 ;  /* 0x0000000000017941 */ /* 0x000fea0003800200 */
.L_x_4649:
[----:B---3--:R3:W4:Y:S02]  /*a28b0*/  DFMA R22, -R22, R2, -R10 ;  /* 0x000000021616722b */ /* 0x008724000000090a */
[----:B---34-:R-:W-:Y:S05]  /*a28c0*/  BRA `(.L_x_4120) ;  /* 0x0000008800b47947 */ /* 0x018fea0003800000 */
.L_x_4614:
        /* <DEDUP_REMOVED lines=18> */
[----:B------:R-:W-:Y:S01]  /*a29f0*/  IMAD.MOV.U32 R0, RZ, RZ, R11 ;  /* 0x000000ffff007224 */ /* 0x000fe200078e000b */
[----:B------:R-:W-:Y:S01]  /*a2a00*/  BSSY.RECONVERGENT B1, `(.L_x_4653) ;  /* 0x00000bc000017945 */ /* 0x000fe20003800200 */
[----:B------:R-:W-:-:S08]  /*a2a10*/  MOV R9, 0xfffffc01 ;  /* 0xfffffc0100097802 */ /* 0x000fd00000000f00 */
[----:B------:R-:W1:Y:S01]  /*a2a20*/  @!P1 DMUL R4, R10, 1.80143985094819840000e+16 ;  /* 0x435000000a049828 */ /* 0x000e620000000000 */
[----:B------:R-:W-:Y:S02]  /*a2a30*/  @!P1 MOV R9, 0xfffffbcb ;  /* 0xfffffbcb00099802 */ /* 0x000fe40000000f00 */
[----:B-1----:R-:W-:-:S05]  /*a2a40*/  @!P1 MOV R0, R5 ;  /* 0x0000000500009202 */ /* 0x002fca0000000f00 */
[----:B------:R-:W-:-:S05]  /*a2a50*/  VIADD R6, R0, 0xffffffff ;  /* 0xffffffff00067836 */ /* 0x000fca0000000000 */
[----:B------:R-:W-:Y:S01]  /*a2a60*/  ISETP.GT.U32.AND P0, PT, R6, 0x7feffffe, PT ;  /* 0x7feffffe0600780c */ /* 0x000fe20003f04070 */
[----:B------:R-:W-:Y:S02]  /*a2a70*/  IMAD.MOV.U32 R6, RZ, RZ, R10 ;  /* 0x000000ffff067224 */ /* 0x000fe400078e000a */
[----:B------:R-:W-:-:S10]  /*a2a80*/  @!P1 IMAD.MOV.U32 R6, RZ, RZ, R4 ;  /* 0x000000ffff069224 */ /* 0x000fd400078e0004 */
        /* <DEDUP_REMOVED lines=173> */
.L_x_4654:
[----:B------:R-:W-:Y:S01]  /*a3560*/  MOV R6, 0x0 ;  /* 0x0000000000067802 */ /* 0x000fe20000000f00 */
[----:B------:R-:W-:Y:S01]  /*a3570*/  IMAD.MOV.U32 R7, RZ, RZ, 0x7ff00000 ;  /* 0x7ff00000ff077424 */ /* 0x000fe200078e00ff */
[----:B------:R-:W-:-:S05]  /*a3580*/  LOP3.LUT P0, RZ, R5, 0x7fffffff, RZ, 0xc0, !PT ;  /* 0x7fffffff05ff7812 */ /* 0x000fca000780c0ff */
[----:B------:R-:W1:Y:S02]  /*a3590*/  DFMA R4, R4, R6, +INF ;  /* 0x7ff000000404742b */ /* 0x000e640000000006 */
[----:B-1----:R-:W-:Y:S02]  /*a35a0*/  FSEL R18, R4, RZ, P0 ;  /* 0x000000ff04127208 */ /* 0x002fe40000000000 */
[----:B------:R-:W-:-:S07]  /*a35b0*/  FSEL R19, R5, -QNAN , P0 ;  /* 0xfff0000005137808 */ /* 0x000fce0000000000 */
.L_x_4655:
[----:B------:R-:W-:Y:S05]  /*a35c0*/  BSYNC.RECONVERGENT B1 ;  /* 0x0000000000017941 */ /* 0x000fea0003800200 */
.L_x_4653:
        /* <DEDUP_REMOVED lines=14> */
.L_x_4658:
        /* <DEDUP_REMOVED lines=176> */
.L_x_4663:
[----:B------:R-:W-:Y:S05]  /*a41b0*/  BSYNC.RECONVERGENT B7 ;  /* 0x0000000000077941 */ /* 0x000fea0003800200 */
.L_x_4662:
[----:B------:R-:W-:Y:S01]  /*a41c0*/  MOV R2, R4 ;  /* 0x0000000400027202 */ /* 0x000fe20000000f00 */
[----:B------:R-:W-:-:S07]  /*a41d0*/  IMAD.MOV.U32 R3, RZ, RZ, R5 ;  /* 0x000000ffff037224 */ /* 0x000fce00078e0005 */
.L_x_4661:
[----:B------:R-:W-:Y:S05]  /*a41e0*/  BSYNC.RECONVERGENT B2 ;  /* 0x0000000000027941 */ /* 0x000fea0003800200 */
.L_x_4660:
        /* <DEDUP_REMOVED lines=184> */
.L_x_4665:
[----:B------:R-:W-:Y:S01]  /*a4d70*/  IMAD.MOV.U32 R4, RZ, RZ, 0x0 ;  /* 0x00000000ff047424 */ /* 0x000fe200078e00ff */
[----:B------:R-:W-:Y:S02]  /*a4d80*/  MOV R5, 0x7ff00000 ;  /* 0x7ff0000000057802 */ /* 0x000fe40000000f00 */
[----:B------:R-:W-:-:S04]  /*a4d90*/  LOP3.LUT P0, RZ, R3, 0x7fffffff, RZ, 0xc0, !PT ;  /* 0x7fffffff03ff7812 */ /* 0x000fc8000780c0ff */
[----:B------:R-:W0:Y:S02]  /*a4da0*/  DFMA R2, R2, R4, +INF ;  /* 0x7ff000000202742b */ /* 0x000e240000000004 */
[----:B0-----:R-:W-:Y:S02]  /*a4db0*/  FSEL R2, R2, RZ, P0 ;  /* 0x000000ff02027208 */ /* 0x001fe40000000000 */
[----:B------:R-:W-:-:S07]  /*a4dc0*/  FSEL R3, R3, -QNAN , P0 ;  /* 0xfff0000003037808 */ /* 0x000fce0000000000 */
.L_x_4666:
[----:B------:R-:W-:Y:S05]  /*a4dd0*/  BSYNC.RECONVERGENT B1 ;  /* 0x0000000000017941 */ /* 0x000fea0003800200 */
.L_x_4664:
        /* <DEDUP_REMOVED lines=10> */
.L_x_4657:
[----:B------:R1:W2:Y:S02]  /*a4e80*/  DADD R4, R12, R12 ;  /* 0x000000000c047229 */ /* 0x0002a4000000000c */
.L_x_4659:
[----:B------:R-:W-:Y:S05]  /*a4e90*/  BSYNC.RECONVERGENT B5 ;  /* 0x0000000000057941 */ /* 0x000fea0003800200 */
.L_x_4656:
        /* <DEDUP_REMOVED lines=132> */
[----:B------:R2:W3:Y:S02]  /*a56e0*/  DMUL R20, R20, R2 ;  /* 0x0000000214147228 */ /* 0x0004e40000000000 */
[----:B--23--:R-:W-:Y:S05]  /*a56f0*/  BRA `(.L_x_4667) ;  /* 0x0000005400007947 */ /* 0x00cfea0003800000 */
.L_x_4652:
        /* <DEDUP_REMOVED lines=63> */
.L_x_4669:
[----:B------:R-:W-:Y:S05]  /*a5af0*/  BSYNC.RECONVERGENT B2 ;  /* 0x0000000000027941 */ /* 0x000fea0003800200 */
.L_x_4668:
        /* <DEDUP_REMOVED lines=55> */
.L_x_4671:
[----:B------:R-:W-:Y:S05]  /*a5e70*/  BSYNC.RECONVERGENT B2 ;  /* 0x0000000000027941 */ /* 0x000fea0003800200 */
.L_x_4670:
        /* <DEDUP_REMOVED lines=108> */
.L_x_4673:
[----:B------:R-:W-:Y:S05]  /*a6540*/  BSYNC.RECONVERGENT B2 ;  /* 0x0000000000027941 */ /* 0x000fea0003800200 */
.L_x_4672:
        /* <DEDUP_REMOVED lines=225> */
.L_x_4675:
[----:B------:R-:W-:Y:S05]  /*a7360*/  BSYNC.RECONVERGENT B2 ;  /* 0x0000000000027941 */ /* 0x000fea0003800200 */
.L_x_4674:
        /* <DEDUP_REMOVED lines=49> */
.L_x_4677:
[----:B------:R-:W-:Y:S05]  /*a7680*/  BSYNC.RECONVERGENT B2 ;  /* 0x0000000000027941 */ /* 0x000fea0003800200 */
.L_x_4676:
        /* <DEDUP_REMOVED lines=169> */
.L_x_4680:
[----:B------:R-:W-:Y:S05]  /*a8120*/  BSYNC.RECONVERGENT B1 ;  /* 0x0000000000017941 */ /* 0x000fea0003800200 */
.L_x_4679:
        /* <DEDUP_REMOVED lines=8> */
.L_x_4682:
[----:B------:R-:W-:Y:S05]  /*a81b0*/  BSYNC.RECONVERGENT B2 ;  /* 0x0000000000027941 */ /* 0x000fea0003800200 */
.L_x_4681:
        /* <DEDUP_REMOVED lines=27> */
.L_x_4685:
        /* <DEDUP_REMOVED lines=21> */
.L_x_4684:
[----:B------:R-:W-:Y:S05]  /*a84c0*/  BSYNC.RECONVERGENT B1 ;  /* 0x0000000000017941 */ /* 0x000fea0003800200 */
.L_x_4683:
        /* <DEDUP_REMOVED lines=23> */
.L_x_4687:
[----:B------:R-:W-:Y:S05]  /*a8640*/  BSYNC.RECONVERGENT B1 ;  /* 0x0000000000017941 */ /* 0x000fea0003800200 */
.L_x_4686:
[----:B------:R-:W-:Y:S02]  /*a8650*/  FSEL R2, R2, RZ, P2 ;  /* 0x000000ff02027208 */ /* 0x000fe40001000000 */
[----:B------:R-:W-:-:S06]  /*a8660*/  FSEL R3, R3, 1.875, P2 ;  /* 0x3ff0000003037808 */ /* 0x000fcc0001000000 */
[----:B-1----:R-:W0:-:S15]  /*a8670*/  DMUL R14, R14, R2 ;  /* 0x000000020e0e7228 */ /* 0x002e1e0000000000 */
[----:B------:R-:W-:-:S15]  /*a8680*/  NOP ;  /* 0x0000000000007918 */ /* 0x000fde0000000000 */
[----:B------:R-:W-:-:S15]  /*a8690*/  NOP ;  /* 0x0000000000007918 */ /* 0x000fde0000000000 */
[----:B------:R-:W-:-:S15]  /*a86a0*/  NOP ;  /* 0x0000000000007918 */ /* 0x000fde0000000000 */
[----:B------:R-:W-:-:S04]  /*a86b0*/  NOP ;  /* 0x0000000000007918 */ /* 0x000fc80000000000 */
[----:B0-----:R4:W0:Y:S02]  /*a86c0*/  DMUL R20, R14, R24 ;  /* 0x000000180e147228 */ /* 0x0018240000000000 */
[----:B0---4-:R-:W-:Y:S05]  /*a86d0*/  BRA `(.L_x_4667) ;  /* 0x0000002400087947 */ /* 0x011fea0003800000 */
.L_x_4678:
        /* <DEDUP_REMOVED lines=61> */
.L_x_4689:
[----:B------:R-:W-:Y:S05]  /*a8ab0*/  BSYNC.RECONVERGENT B2 ;  /* 0x0000000000027941 */ /* 0x000fea0003800200 */
.L_x_4688:
        /* <DEDUP_REMOVED lines=58> */
.L_x_4693:
[----:B------:R-:W-:Y:S05]  /*a8e60*/  BSYNC.RECONVERGENT B5 ;  /* 0x0000000000057941 */ /* 0x000fea0003800200 */
.L_x_4692:
        /* <DEDUP_REMOVED lines=78> */
.L_x_4691:
        /* <DEDUP_REMOVED lines=187> */
.L_x_4695:
[----:B------:R-:W-:Y:S01]  /*a9f00*/  IMAD.MOV.U32 R4, RZ, RZ, 0x0 ;  /* 0x00000000ff047424 */ /* 0x000fe200078e00ff */
[----:B------:R-:W-:Y:S02]  /*a9f10*/  MOV R5, 0x7ff00000 ;  /* 0x7ff0000000057802 */ /* 0x000fe40000000f00 */
[----:B------:R-:W-:-:S04]  /*a9f20*/  LOP3.LUT P0, RZ, R7, 0x7fffffff, RZ, 0xc0, !PT ;  /* 0x7fffffff07ff7812 */ /* 0x000fc8000780c0ff */
[----:B------:R-:W0:Y:S02]  /*a9f30*/  DFMA R6, R6, R4, +INF ;  /* 0x7ff000000606742b */ /* 0x000e240000000004 */
[----:B0-----:R-:W-:Y:S02]  /*a9f40*/  FSEL R14, R6, RZ, P0 ;  /* 0x000000ff060e7208 */ /* 0x001fe40000000000 */
[----:B------:R-:W-:-:S07]  /*a9f50*/  FSEL R15, R7, -QNAN , P0 ;  /* 0xfff00000070f7808 */ /* 0x000fce0000000000 */
.L_x_4694:
[----:B------:R-:W-:Y:S05]  /*a9f60*/  BSYNC.RECONVERGENT B2 ;  /* 0x0000000000027941 */ /* 0x000fea0003800200 */
.L_x_4690:
        /* <DEDUP_REMOVED lines=60> */
.L_x_4697:
[----:B------:R-:W-:Y:S05]  /*aa330*/  BSYNC.RECONVERGENT B2 ;  /* 0x0000000000027941 */ /* 0x000fea0003800200 */
.L_x_4696:
        /* <DEDUP_REMOVED lines=122> */
.L_x_4699:
[----:B------:R-:W-:Y:S05]  /*aaae0*/  BSYNC.RECONVERGENT B1 ;  /* 0x0000000000017941 */ /* 0x000fea0003800200 */
.L_x_4698:
[----:B-1----:R2:W3:Y:S02]  /*aaaf0*/  DMUL R20, R20, R24 ;  /* 0x0000001814147228 */ /* 0x0024e40000000000 */
.L_x_4667:
[----:B------:R-:W-:Y:S05]  /*aab00*/  BSYNC.RECONVERGENT B4 ;  /* 0x0000000000047941 */ /* 0x000fea0003800200 */
.L_x_4651:
[----:B---3--:R-:W3:Y:S01]  /*aab10*/  DSETP.NEU.AND P0, PT, R20, RZ, PT ;  /* 0x000000ff1400722a */ /* 0x008ee20003f0d000 */
[----:B0-2---:R-:W-:Y:S01]  /*aab20*/  CS2R R4, SRZ ;  /* 0x0000000000047805 */ /* 0x005fe2000001ff00 */
[----:B---3--:R-:W-:Y:S06]  /*aab30*/  @!P0 BRA `(.L_x_4700) ;  /* 0x0000000800148947 */ /* 0x008fec0003800000 */
        /* <DEDUP_REMOVED lines=8> */
.L_x_4704:
        /* <DEDUP_REMOVED lines=53> */
.L_x_4703:
[----:B------:R-:W-:Y:S05]  /*aaf10*/  BSYNC.RECONVERGENT B4 ;  /* 0x0000000000047941 */ /* 0x000fea0003800200 */
.L_x_4702:
        /* <DEDUP_REMOVED lines=20> */
.L_x_4701:
[----:B------:R-:W0:Y:S01]  /*ab060*/  MUFU.RCP64H R3, R13 ;  /* 0x0000000d00037308 */ /* 0x000e220000001800 */
[----:B------:R-:W-:Y:S01]  /*ab070*/  MOV R2, 0x1 ;  /* 0x0000000100027802 */ /* 0x000fe20000000f00 */
        /* <DEDUP_REMOVED lines=49> */
.L_x_4700:
[----:B------:R3:W4:Y:S02]  /*ab390*/  DADD R22, -R4, 1 ;  /* 0x3ff0000004167429 */ /* 0x0007240000000100 */
.L_x_4120:
[----:B------:R-:W-:Y:S05]  /*ab3a0*/  BSYNC.RECONVERGENT B0 ;  /* 0x0000000000007941 */ /* 0x000fea0003800200 */
.L_x_4119:
[----:B-1----:R-:W-:Y:S02]  /*ab3b0*/  IMAD.MOV.U32 R2, RZ, RZ, R46 ;  /* 0x000000ffff027224 */ /* 0x002fe400078e002e */
[----:B------:R-:W-:Y:S02]  /*ab3c0*/  HFMA2 R3, -RZ, RZ, 0, 0 ;  /* 0x00000000ff037431 */ /* 0x000fe400000001ff */
[----:B0-234-:R-:W-:Y:S01]  /*ab3d0*/  IMAD.MOV.U32 R4, RZ, RZ, R22 ;  /* 0x000000ffff047224 */ /* 0x01dfe200078e0016 */
[----:B------:R-:W-:Y:S01]  /*ab3e0*/  MOV R5, R23 ;  /* 0x0000001700057202 */ /* 0x000fe20000000f00 */
[----:B------:R-:W-:Y:S06]  /*ab3f0*/  RET.REL.NODEC R2 `(_ZN2at6native18elementwise_kernelILi128ELi4EZNS0_15gpu_kernel_implIN48_GLOBAL__N__08322988_15_IGammaKernel_cu_cb51a28d10CalcIgammaIdEEEEvRNS_18TensorIteratorBaseERKT_EUliE_EEviT1_) ;  /* 0xfffff54c02007950 */ /* 0x000fec0003c3ffff */
        .weak           $__internal_12_$__cuda_sm20_dblrcp_rn_slowpath_v3
        .type           $__internal_12_$__cuda_sm20_dblrcp_rn_slowpath_v3,@function
        .size           $__internal_12_$__cuda_sm20_dblrcp_rn_slowpath_v3,($__internal_13_$__cuda_sm20_div_rn_f64_full - $__internal_12_$__cuda_sm20_dblrcp_rn_slowpath_v3)
$__internal_12_$__cuda_sm20_dblrcp_rn_slowpath_v3:
[----:B------:R-:W0:Y:S01]  /*ab400*/  DSETP.GTU.AND P0, PT, |R4|, +INF , PT ;  /* 0x7ff000000400742a */ /* 0x000e220003f0c200 */
[----:B------:R-:W-:Y:S04]  /*ab410*/  BSSY.RECONVERGENT B1, `(.L_x_4705) ;  /* 0x000005c000017945 */ /* 0x000fe80003800200 */
[----:B0-----:R-:W-:Y:S05]  /*ab420*/  @P0 BRA `(.L_x_4706) ;  /* 0x0000000400600947 */ /* 0x001fea0003800000 */
[----:B------:R-:W-:-:S05]  /*ab430*/  LOP3.LUT R9, R5, 0x7fffffff, RZ, 0xc0, !PT ;  /* 0x7fffffff05097812 */ /* 0x000fca00078ec0ff */
[----:B------:R-:W-:-:S05]  /*ab440*/  VIADD R8, R9, 0xffffffff ;  /* 0xffffffff09087836 */ /* 0x000fca0000000000 */
[----:B------:R-:W-:-:S13]  /*ab450*/  ISETP.GE.U32.AND P0, PT, R8, 0x7fefffff, PT ;  /* 0x7fefffff0800780c */ /* 0x000fda0003f06070 */
[----:B------:R-:W-:Y:S02]  /*ab460*/  @P0 LOP3.LUT R29, R5, 0x7ff00000, RZ, 0x3c, !PT ;  /* 0x7ff00000051d0812 */ /* 0x000fe400078e3cff */
[----:B------:R-:W-:Y:S01]  /*ab470*/  @P0 MOV R28, RZ ;  /* 0x000000ff001c0202 */ /* 0x000fe20000000f00 */
[----:B------:R-:W-:Y:S06]  /*ab480*/  @P0 BRA `(.L_x_4707) ;  /* 0x0000000400500947 */ /* 0x000fec0003800000 */
[----:B------:R-:W-:-:S13]  /*ab490*/  ISETP.GE.U32.AND P0, PT, R9, 0x1000001, PT ;  /* 0x010000010900780c */ /* 0x000fda0003f06070 */
[----:B------:R-:W-:Y:S05]  /*ab4a0*/  @!P0 BRA `(.L_x_4708) ;  /* 0x0000000000b88947 */ /* 0x000fea0003800000 */
[----:B------:R-:W-:Y:S01]  /*ab4b0*/  VIADD R9, R5, 0xc0200000 ;  /* 0xc020000005097836 */ /* 0x000fe20000000000 */
[----:B------:R-:W-:Y:S01]  /*ab4c0*/  MOV R8, R4 ;  /* 0x0000000400087202 */ /* 0x000fe20000000f00 */
[----:B------:R-:W-:Y:S02]  /*ab4d0*/  IMAD.MOV.U32 R28, RZ, RZ, R17 ;  /* 0x000000ffff1c7224 */ /* 0x000fe400078e0011 */
[----:B------:R-:W0:Y:S04]  /*ab4e0*/  MUFU.RCP64H R29, R9 ;  /* 0x00000009001d7308 */ /* 0x000e280000001800 */
        /* <DEDUP_REMOVED lines=25> */
[----:B0-----:R-:W0:-:S15]  /*ab680*/  DMUL R28, R28, 2.2250738585072013831e-308 ;  /* 0x001000001c1c7828 */ /* 0x001e1e0000000000 */
        /* <DEDUP_REMOVED lines=14> */
[----:B0-----:R0:W1:Y:S02]  /*ab770*/  DFMA R28, R28, R4, R28 ;  /* 0x000000041c1c722b */ /* 0x001064000000001c */
[----:B01----:R-:W-:Y:S05]  /*ab780*/  BRA `(.L_x_4707) ;  /* 0x0000000000907947 */ /* 0x003fea0003800000 */
.L_x_4708:
[----:B------:R-:W0:Y:S01]  /*ab790*/  DMUL R4, R4, 8.11296384146066816958e+31 ;  /* 0x4690000004047828 */ /* 0x000e220000000000 */
[----:B------:R-:W-:Y:S01]  /*ab7a0*/  MOV R8, R17 ;  /* 0x0000001100087202 */ /* 0x000fe20000000f00 */
        /* <DEDUP_REMOVED lines=30> */
[----:B0-----:R0:W1:Y:S02]  /*ab990*/  DMUL R28, R8, 8.11296384146066816958e+31 ;  /* 0x46900000081c7828 */ /* 0x0010640000000000 */
[----:B01----:R-:W-:Y:S05]  /*ab9a0*/  BRA `(.L_x_4707) ;  /* 0x0000000000087947 */ /* 0x003fea0003800000 */
.L_x_4706:
[----:B------:R-:W-:Y:S01]  /*ab9b0*/  LOP3.LUT R29, R5, 0x80000, RZ, 0xfc, !PT ;  /* 0x00080000051d7812 */ /* 0x000fe200078efcff */
[----:B------:R-:W-:-:S07]  /*ab9c0*/  IMAD.MOV.U32 R28, RZ, RZ, R4 ;  /* 0x000000ffff1c7224 */ /* 0x000fce00078e0004 */
.L_x_4707:
[----:B------:R-:W-:Y:S05]  /*ab9d0*/  BSYNC.RECONVERGENT B1 ;  /* 0x0000000000017941 */ /* 0x000fea0003800200 */
.L_x_4705:
[----:B------:R-:W-:Y:S01]  /*ab9e0*/  HFMA2 R33, -RZ, RZ, 0, 0 ;  /* 0x00000000ff217431 */ /* 0x000fe200000001ff */
[----:B------:R-:W-:Y:S01]  /*ab9f0*/  MOV R8, R28 ;  /* 0x0000001c00087202 */ /* 0x000fe20000000f00 */
[----:B------:R-:W-:Y:S02]  /*aba00*/  IMAD.MOV.U32 R9, RZ, RZ, R29 ;  /* 0x000000ffff097224 */ /* 0x000fe400078e001d */
[----:B------:R-:W-:Y:S05]  /*aba10*/  RET.REL.NODEC R32 `(_ZN2at6native18elementwise_kernelILi128ELi4EZNS0_15gpu_kernel_implIN48_GLOBAL__N__08322988_15_IGammaKernel_cu_cb51a28d10CalcIgammaIdEEEEvRNS_18TensorIteratorBaseERKT_EUliE_EEviT1_) ;  /* 0xfffff54420787950 */ /* 0x000fea0003c3ffff */
        .weak           $__internal_13_$__cuda_sm20_div_rn_f64_full
        .type           $__internal_13_$__cuda_sm20_div_rn_f64_full,@function
        .size           $__internal_13_$__cuda_sm20_div_rn_f64_full,($__internal_14_$__cuda_sm20_dsqrt_rn_f64_mediumpath_v1 - $__internal_13_$__cuda_sm20_div_rn_f64_full)
$__internal_13_$__cuda_sm20_div_rn_f64_full:
[----:B------:R-:W-:Y:S01]  /*aba20*/  MOV R33, R7 ;  /* 0x0000000700217202 */ /* 0x000fe20000000f00 */
[----:B------:R-:W-:Y:S01]  /*aba30*/  IMAD.MOV.U32 R30, RZ, RZ, R4 ;  /* 0x000000ffff1e7224 */ /* 0x000fe200078e0004 */
[----:B------:R-:W-:Y:S01]  /*aba40*/  LOP3.LUT R8, R5, 0x800fffff, RZ, 0xc0, !PT ;  /* 0x800fffff05087812 */ /* 0x000fe200078ec0ff */
[----:B------:R-:W-:Y:S01]  /*aba50*/  IMAD.MOV.U32 R32, RZ, RZ, R6 ;  /* 0x000000ffff207224 */ /* 0x000fe200078e0006 */
[C---:B------:R-:W-:Y:S01]  /*aba60*/  FSETP.GEU.AND P2, PT, |R33|.reuse, 1.469367938527859385e-39, PT ;  /* 0x001000002100780b */ /* 0x040fe20003f4e200 */
[----:B------:R-:W-:Y:S01]  /*aba70*/  IMAD.MOV.U32 R48, RZ, RZ, 0x1ca00000 ;  /* 0x1ca00000ff307424 */ /* 0x000fe200078e00ff */
[----:B------:R-:W-:Y:S01]  /*aba80*/  MOV R9, R5 ;  /* 0x0000000500097202 */ /* 0x000fe20000000f00 */
[----:B------:R-:W-:Y:S01]  /*aba90*/  BSSY.RECONVERGENT B1, `(.L_x_4709) ;  /* 0x000007f000017945 */ /* 0x000fe20003800200 */
[----:B------:R-:W-:Y:S01]  /*abaa0*/  LOP3.LUT R31, R8, 0x3ff00000, RZ, 0xfc, !PT ;  /* 0x3ff00000081f7812 */ /* 0x000fe200078efcff */
[----:B------:R-:W-:Y:S01]  /*abab0*/  IMAD.MOV.U32 R8, RZ, RZ, R4 ;  /* 0x000000ffff087224 */ /* 0x000fe200078e0004 */
[----:B------:R-:W-:-:S02]  /*abac0*/  LOP3.LUT R4, R33, 0x7ff00000, RZ, 0xc0, !PT ;  /* 0x7ff0000021047812 */ /* 0x000fc400078ec0ff */
[C---:B------:R-:W-:Y:S02]  /*abad0*/  LOP3.LUT R6, R5.reuse, 0x7ff00000, RZ, 0xc0, !PT ;  /* 0x7ff0000005067812 */ /* 0x040fe400078ec0ff */
[----:B------:R-:W-:Y:S02]  /*abae0*/  FSETP.GEU.AND P0, PT, |R5|, 1.469367938527859385e-39, PT ;  /* 0x001000000500780b */ /* 0x000fe40003f0e200 */
[C---:B------:R-:W-:Y:S01]  /*abaf0*/  ISETP.GE.U32.AND P1, PT, R4.reuse, R6, PT ;  /* 0x000000060400720c */ /* 0x040fe20003f26070 */
[----:B------:R-:W-:Y:S01]  /*abb00*/  @!P2 IMAD.MOV.U32 R40, RZ, RZ, RZ ;  /* 0x000000ffff28a224 */ /* 0x000fe200078e00ff */
[----:B------:R-:W-:Y:S02]  /*abb10*/  @!P2 LOP3.LUT R7, R9, 0x7ff00000, RZ, 0xc0, !PT ;  /* 0x7ff000000907a812 */ /* 0x000fe400078ec0ff */
[----:B------:R-:W-:Y:S02]  /*abb20*/  MOV R34, R32 ;  /* 0x0000002000227202 */ /* 0x000fe40000000f00 */
[----:B------:R-:W-:-:S02]  /*abb30*/  @!P2 ISETP.GE.U32.AND P3, PT, R4, R7, PT ;  /* 0x000000070400a20c */ /* 0x000fc40003f66070 */
[C---:B------:R-:W-:Y:S02]  /*abb40*/  SEL R7, R48.reuse, 0x63400000, !P1 ;  /* 0x6340000030077807 */ /* 0x040fe40004800000 */
[----:B------:R-:W-:Y:S01]  /*abb50*/  @!P2 SEL R5, R48, 0x63400000, !P3 ;  /* 0x634000003005a807 */ /* 0x000fe20005800000 */
[----:B------:R-:W0:Y:S01]  /*abb60*/  @!P0 DMUL R30, R8, 8.98846567431157953865e+307 ;  /* 0x7fe00000081e8828 */ /* 0x000e220000000000 */
[--C-:B------:R-:W-:Y:S01]  /*abb70*/  LOP3.LUT R35, R7, 0x800fffff, R33.reuse, 0xf8, !PT ;  /* 0x800fffff07237812 */ /* 0x100fe200078ef821 */
[----:B0-----:R-:W0:Y:S01]  /*abb80*/  MUFU.RCP64H R37, R31 ;  /* 0x0000001f00257308 */ /* 0x001e220000001800 */
[----:B------:R-:W-:Y:S02]  /*abb90*/  @!P2 LOP3.LUT R5, R5, 0x80000000, R33, 0xf8, !PT ;  /* 0x800000000505a812 */ /* 0x000fe400078ef821 */
[----:B------:R-:W-:Y:S02]  /*abba0*/  @!P0 LOP3.LUT R6, R31, 0x7ff00000, RZ, 0xc0, !PT ;  /* 0x7ff000001f068812 */ /* 0x000fe400078ec0ff */
[----:B------:R-:W-:-:S02]  /*abbb0*/  @!P2 LOP3.LUT R41, R5, 0x100000, RZ, 0xfc, !PT ;  /* 0x001000000529a812 */ /* 0x000fc400078efcff */
[----:B------:R-:W-:Y:S02]  /*abbc0*/  MOV R5, R4 ;  /* 0x0000000400057202 */ /* 0x000fe40000000f00 */
[----:B------:R-:W-:Y:S02]  /*abbd0*/  IADD3 R7, PT, PT, R6, -0x1, RZ ;  /* 0xffffffff06077810 */ /* 0x000fe40007ffe0ff */
[----:B------:R-:W-:-:S15]  /*abbe0*/  MOV R36, 0x1 ;  /* 0x0000000100247802 */ /* 0x000fde0000000f00 */
[----:B------:R-:W-:-:S15]  /*abbf0*/  NOP ;  /* 0x0000000000007918 */ /* 0x000fde0000000000 */
[----:B------:R-:W-:-:S15]  /*abc00*/  NOP ;  /* 0x0000000000007918 */ /* 0x000fde0000000000 */
[----:B------:R-:W-:-:S06]  /*abc10*/  NOP ;  /* 0x0000000000007918 */ /* 0x000fcc0000000000 */
        /* <DEDUP_REMOVED lines=48> */
[----:B------:R-:W-:Y:S01]  /*abf20*/  VIMNMX R4, PT, PT, R6, 0x46a00000, PT ;  /* 0x46a0000006047848 */ /* 0x000fe20003fe0100 */
[----:B------:R-:W-:Y:S01]  /*abf30*/  IMAD.MOV.U32 R6, RZ, RZ, RZ ;  /* 0x000000ffff067224 */ /* 0x000fe200078e00ff */
[----:B------:R-:W-:-:S05]  /*abf40*/  SEL R5, R48, 0x63400000, !P0 ;  /* 0x6340000030057807 */ /* 0x000fca0004000000 */
[----:B------:R-:W-:-:S05]  /*abf50*/  IMAD.IADD R4, R4, 0x1, -R5 ;  /* 0x0000000104047824 */ /* 0x000fca00078e0a05 */
        /* <DEDUP_REMOVED lines=26> */
.L_x_4710:
        /* <DEDUP_REMOVED lines=12> */
[----:B------:R-:W-:Y:S01]  /*ac1c0*/  @!P0 IMAD.MOV.U32 R38, RZ, RZ, RZ ;  /* 0x000000ffff268224 */ /* 0x000fe200078e00ff */
[----:B------:R-:W-:Y:S01]  /*ac1d0*/  @!P0 MOV R39, R5 ;  /* 0x0000000500278202 */ /* 0x000fe20000000f00 */
[----:B------:R-:W-:Y:S01]  /*ac1e0*/  @P0 IMAD.MOV.U32 R38, RZ, RZ, RZ ;  /* 0x000000ffff260224 */ /* 0x000fe200078e00ff */
[----:B------:R-:W-:Y:S01]  /*ac1f0*/  @P0 MOV R39, R4 ;  /* 0x0000000400270202 */ /* 0x000fe20000000f00 */
[----:B------:R-:W-:Y:S06]  /*ac200*/  BRA `(.L_x_4711) ;  /* 0x00000000001c7947 */ /* 0x000fec0003800000 */
.L_x_4713:
[----:B------:R-:W-:Y:S01]  /*ac210*/  LOP3.LUT R4, R9, 0x80000, RZ, 0xfc, !PT ;  /* 0x0008000009047812 */ /* 0x000fe200078efcff */
[----:B------:R-:W-:-:S03]  /*ac220*/  IMAD.MOV.U32 R38, RZ, RZ, R8 ;  /* 0x000000ffff267224 */ /* 0x000fc600078e0008 */
[----:B------:R-:W-:Y:S01]  /*ac230*/  MOV R39, R4 ;  /* 0x0000000400277202 */ /* 0x000fe20000000f00 */
[----:B------:R-:W-:Y:S06]  /*ac240*/  BRA `(.L_x_4711) ;  /* 0x00000000000c7947 */ /* 0x000fec0003800000 */
.L_x_4712:
[----:B------:R-:W-:Y:S01]  /*ac250*/  LOP3.LUT R4, R33, 0x80000, RZ, 0xfc, !PT ;  /* 0x0008000021047812 */ /* 0x000fe200078efcff */
[----:B------:R-:W-:-:S03]  /*ac260*/  IMAD.MOV.U32 R38, RZ, RZ, R32 ;  /* 0x000000ffff267224 */ /* 0x000fc600078e0020 */
[----:B------:R-:W-:-:S07]  /*ac270*/  MOV R39, R4 ;  /* 0x0000000400277202 */ /* 0x000fce0000000f00 */
.L_x_4711:
[----:B------:R-:W-:Y:S05]  /*ac280*/  BSYNC.RECONVERGENT B1 ;  /* 0x0000000000017941 */ /* 0x000fea0003800200 */
.L_x_4709:
[----:B------:R-:W-:Y:S02]  /*ac290*/  IMAD.MOV.U32 R8, RZ, RZ, R0 ;  /* 0x000000ffff087224 */ /* 0x000fe400078e0000 */
[----:B------:R-:W-:Y:S02]  /*ac2a0*/  HFMA2 R9, -RZ, RZ, 0, 0 ;  /* 0x00000000ff097431 */ /* 0x000fe400000001ff */
[--C-:B------:R-:W-:Y:S01]  /*ac2b0*/  IMAD.MOV.U32 R4, RZ, RZ, R38.reuse ;  /* 0x000000ffff047224 */ /* 0x100fe200078e0026 */
[-C--:B------:R-:W-:Y:S01]  /*ac2c0*/  MOV R5, R39.reuse ;  /* 0x0000002700057202 */ /* 0x080fe20000000f00 */
[----:B------:R-:W-:Y:S01]  /*ac2d0*/  IMAD.MOV.U32 R6, RZ, RZ, R38 ;  /* 0x000000ffff067224 */ /* 0x000fe200078e0026 */
[----:B------:R-:W-:Y:S01]  /*ac2e0*/  MOV R7, R39 ;  /* 0x0000002700077202 */ /* 0x000fe20000000f00 */
[----:B------:R-:W-:Y:S06]  /*ac2f0*/  RET.REL.NODEC R8 `(_ZN2at6native18elementwise_kernelILi128ELi4EZNS0_15gpu_kernel_implIN48_GLOBAL__N__08322988_15_IGammaKernel_cu_cb51a28d10CalcIgammaIdEEEEvRNS_18TensorIteratorBaseERKT_EUliE_EEviT1_) ;  /* 0xfffff53c08407950 */ /* 0x000fec0003c3ffff */
        .weak           $__internal_14_$__cuda_sm20_dsqrt_rn_f64_mediumpath_v1
        .type           $__internal_14_$__cuda_sm20_dsqrt_rn_f64_mediumpath_v1,@function
        .size           $__internal_14_$__cuda_sm20_dsqrt_rn_f64_mediumpath_v1,($_ZN2at6native18elementwise_kernelILi128ELi4EZNS0_15gpu_kernel_implIN48_GLOBAL__N__08322988_15_IGammaKernel_cu_cb51a28d10CalcIgammaIdEEEEvRNS_18TensorIteratorBaseERKT_EUliE_EEviT1_$__internal_accurate_pow - $__internal_14_$__cuda_sm20_dsqrt_rn_f64_mediumpath_v1)
$__internal_14_$__cuda_sm20_dsqrt_rn_f64_mediumpath_v1:
[----:B------:R-:W-:Y:S01]  /*ac300*/  ISETP.GE.U32.AND P0, PT, R26, -0x3400000, PT ;  /* 0xfcc000001a00780c */ /* 0x000fe20003f06070 */
[----:B------:R-:W-:Y:S01]  /*ac310*/  BSSY.RECONVERGENT B1, `(.L_x_4714) ;  /* 0x000004f000017945 */ /* 0x000fe20003800200 */
[----:B------:R-:W-:Y:S01]  /*ac320*/  IMAD.MOV.U32 R26, RZ, RZ, R4 ;  /* 0x000000ffff1a7224 */ /* 0x000fe200078e0004 */
[----:B------:R-:W-:Y:S01]  /*ac330*/  MOV R27, R9 ;  /* 0x00000009001b7202 */ /* 0x000fe20000000f00 */
[----:B------:R-:W-:Y:S01]  /*ac340*/  IMAD.MOV.U32 R9, RZ, RZ, R7 ;  /* 0x000000ffff097224 */ /* 0x000fe200078e0007 */
[----:B------:R-:W-:Y:S01]  /*ac350*/  MOV R30, R0 ;  /* 0x00000000001e7202 */ /* 0x000fe20000000f00 */
[----:B------:R-:W-:Y:S01]  /*ac360*/  IMAD.MOV.U32 R31, RZ, RZ, R29 ;  /* 0x000000ffff1f7224 */ /* 0x000fe200078e001d */
[----:B------:R-:W-:-:S06]  /*ac370*/  MOV R4, R6 ;  /* 0x0000000600047202 */ /* 0x000fcc0000000f00 */
[----:B------:R-:W-:Y:S05]  /*ac380*/  @!P0 BRA `(.L_x_4715) ;  /* 0x00000000003c8947 */ /* 0x000fea0003800000 */
[----:B------:R-:W0:Y:S02]  /*ac390*/  DFMA.RM R4, R8, R30, R4 ;  /* 0x0000001e0804722b */ /* 0x000e240000004004 */
[----:B0-----:R-:W-:-:S05]  /*ac3a0*/  IADD3 R8, P0, PT, R4, 0x1, RZ ;  /* 0x0000000104087810 */ /* 0x001fca0007f1e0ff */
[----:B------:R-:W-:-:S15]  /*ac3b0*/  IMAD.X R9, RZ, RZ, R5, P0 ;  /* 0x000000ffff097224 */ /* 0x000fde00000e0605 */
[----:B------:R-:W-:-:S15]  /*ac3c0*/  NOP ;  /* 0x0000000000007918 */ /* 0x000fde0000000000 */
[----:B------:R-:W-:-:S15]  /*ac3d0*/  NOP ;  /* 0x0000000000007918 */ /* 0x000fde0000000000 */
[----:B------:R-:W-:-:S12]  /*ac3e0*/  NOP ;  /* 0x0000000000007918 */ /* 0x000fd80000000000 */
        /* <DEDUP_REMOVED lines=9> */
.L_x_4715:
        /* <DEDUP_REMOVED lines=42> */
[----:B0-----:R-:W-:-:S15]  /*ac720*/  VIADD R9, R9, 0xfff00000 ;  /* 0xfff0000009097836 */ /* 0x001fde0000000000 */
        /* <DEDUP_REMOVED lines=12> */
.L_x_4717:
[----:B------:R0:W1:Y:S02]  /*ac7f0*/  DADD R4, R26, R26 ;  /* 0x000000001a047229 */ /* 0x000064000000001a */
.L_x_4716:
[----:B------:R-:W-:Y:S05]  /*ac800*/  BSYNC.RECONVERGENT B1 ;  /* 0x0000000000017941 */ /* 0x000fea0003800200 */
.L_x_4714:
[----:B------:R-:W-:Y:S01]  /*ac810*/  IMAD.MOV.U32 R29, RZ, RZ, 0x0 ;  /* 0x00000000ff1d7424 */ /* 0x000fe200078e00ff */
[----:B-1----:R-:W-:Y:S01]  /*ac820*/  MOV R9, R5 ;  /* 0x0000000500097202 */ /* 0x002fe20000000f00 */
[----:B------:R-:W-:Y:S02]  /*ac830*/  IMAD.MOV.U32 R8, RZ, RZ, R4 ;  /* 0x000000ffff087224 */ /* 0x000fe400078e0004 */
[----:B0-----:R-:W-:Y:S05]  /*ac840*/  RET.REL.NODEC R28 `(_ZN2at6native18elementwise_kernelILi128ELi4EZNS0_15gpu_kernel_implIN48_GLOBAL__N__08322988_15_IGammaKernel_cu_cb51a28d10CalcIgammaIdEEEEvRNS_18TensorIteratorBaseERKT_EUliE_EEviT1_) ;  /* 0xfffff5341cec7950 */ /* 0x001fea0003c3ffff */
        .type           $_ZN2at6native18elementwise_kernelILi128ELi4EZNS0_15gpu_kernel_implIN48_GLOBAL__N__08322988_15_IGammaKernel_cu_cb51a28d10CalcIgammaIdEEEEvRNS_18TensorIteratorBaseERKT_EUliE_EEviT1_$__internal_accurate_pow,@function
        .size           $_ZN2at6native18elementwise_kernelILi128ELi4EZNS0_15gpu_kernel_implIN48_GLOBAL__N__08322988_15_IGammaKernel_cu_cb51a28d10CalcIgammaIdEEEEvRNS_18TensorIteratorBaseERKT_EUliE_EEviT1_$__internal_accurate_pow,($_ZN2at6native18elementwise_kernelILi128ELi4EZNS0_15gpu_kernel_implIN48_GLOBAL__N__08322988_15_IGammaKernel_cu_cb51a28d10CalcIgammaIdEEEEvRNS_18TensorIteratorBaseERKT_EUliE_EEviT1_$__internal_lgamma_pos - $_ZN2at6native18elementwise_kernelILi128ELi4EZNS0_15gpu_kernel_implIN48_GLOBAL__N__08322988_15_IGammaKernel_cu_cb51a28d10CalcIgammaIdEEEEvRNS_18TensorIteratorBaseERKT_EUliE_EEviT1_$__internal_accurate_pow)
$_ZN2at6native18elementwise_kernelILi128ELi4EZNS0_15gpu_kernel_implIN48_GLOBAL__N__08322988_15_IGammaKernel_cu_cb51a28d10CalcIgammaIdEEEEvRNS_18TensorIteratorBaseERKT_EUliE_EEviT1_$__internal_accurate_pow:
[----:B------:R-:W-:Y:S01]  /*ac850*/  ISETP.GT.U32.AND P0, PT, R17, 0xfffff, PT ;  /* 0x000fffff1100780c */ /* 0x000fe20003f04070 */
[----:B------:R-:W-:Y:S01]  /*ac860*/  IMAD.MOV.U32 R3, RZ, RZ, R17 ;  /* 0x000000ffff037224 */ /* 0x000fe200078e0011 */
[----:B------:R-:W-:Y:S01]  /*ac870*/  MOV R2, R8 ;  /* 0x0000000800027202 */ /* 0x000fe20000000f00 */
[----:B------:R-:W-:Y:S01]  /*ac880*/  UMOV UR4, 0x80000000 ;  /* 0x8000000000047882 */ /* 0x000fe20000000000 */
[----:B------:R-:W-:Y:S01]  /*ac890*/  UMOV UR5, 0x43300000 ;  /* 0x4330000000057882 */ /* 0x000fe20000000000 */
[----:B------:R-:W-:Y:S01]  /*ac8a0*/  UMOV UR6, 0x3b39803f ;  /* 0x3b39803f00067882 */ /* 0x000fe20000000000 */
[----:B------:R-:W-:-:S07]  /*ac8b0*/  UMOV UR7, 0x3c7abc9e ;  /* 0x3c7abc9e00077882 */ /* 0x000fce0000000000 */
[----:B------:R0:W1:Y:S02]  /*ac8c0*/  @!P0 DMUL R26, R2, 1.80143985094819840000e+16 ;  /* 0x43500000021a8828 */ /* 0x0000640000000000 */
[----:B0-----:R-:W-:Y:S01]  /*ac8d0*/  MOV R2, R17 ;  /* 0x0000001100027202 */ /* 0x001fe20000000f00 */
[----:B-1----:R-:W-:-:S05]  /*ac8e0*/  @!P0 IMAD.MOV.U32 R2, RZ, RZ, R27 ;  /* 0x000000ffff028224 */ /* 0x002fca00078e001b */
[----:B------:R-:W-:-:S04]  /*ac8f0*/  LOP3.LUT R2, R2, 0x800fffff, RZ, 0xc0, !PT ;  /* 0x800fffff02027812 */ /* 0x000fc800078ec0ff */
[----:B------:R-:W-:Y:S02]  /*ac900*/  LOP3.LUT R3, R2, 0x3ff00000, RZ, 0xfc, !PT ;  /* 0x3ff0000002037812 */ /* 0x000fe400078efcff */
[----:B------:R-:W-:Y:S01]  /*ac910*/  MOV R2, R8 ;  /* 0x0000000800027202 */ /* 0x000fe20000000f00 */
[----:B------:R-:W-:Y:S01]  /*ac920*/  @!P0 IMAD.MOV.U32 R2, RZ, RZ, R26 ;  /* 0x000000ffff028224 */ /* 0x000fe200078e001a */
[----:B------:R-:W-:Y:S01]  /*ac930*/  ISETP.GE.U32.AND P2, PT, R3, 0x3ff6a09f, PT ;  /* 0x3ff6a09f0300780c */ /* 0x000fe20003f46070 */
[----:B------:R-:W-:-:S12]  /*ac940*/  IMAD.MOV.U32 R8, RZ, RZ, RZ ;  /* 0x000000ffff087224 */ /* 0x000fd800078e00ff */
[----:B------:R-:W-:-:S05]  /*ac950*/  @P2 IADD3 R9, PT, PT, R3, -0x100000, RZ ;  /* 0xfff0000003092810 */ /* 0x000fca0007ffe0ff */
[----:B------:R-:W-:-:S15]  /*ac960*/  @P2 IMAD.MOV.U32 R3, RZ, RZ, R9 ;  /* 0x000000ffff032224 */ /* 0x000fde00078e0009 */
[----:B------:R-:W-:-:S15]  /*ac970*/  NOP ;  /* 0x0000000000007918 */ /* 0x000fde0000000000 */
[----:B------:R-:W0:Y:S02]  /*ac980*/  DADD R20, R2, 1 ;  /* 0x3ff0000002147429 */ /* 0x000e240000000000 */
[----:B0-----:R-:W0:-:S15]  /*ac990*/  MUFU.RCP64H R9, R21 ;  /* 0x0000001500097308 */ /* 0x001e1e0000001800 */
[----:B------:R-:W-:-:S15]  /*ac9a0*/  NOP ;  /* 0x0000000000007918 */ /* 0x000fde0000000000 */
[----:B------:R-:W-:-:S15]  /*ac9b0*/  NOP ;  /* 0x0000000000007918 */ /* 0x000fde0000000000 */
[----:B------:R-:W-:-:S15]  /*ac9c0*/  NOP ;  /* 0x0000000000007918 */ /* 0x000fde0000000000 */
[----:B------:R-:W-:-:S02]  /*ac9d0*/  NOP ;  /* 0x0000000000007918 */ /* 0x000fc40000000000 */
[----:B------:R1:W-:Y:S02]  /*ac9e0*/  DADD R18, R2, -1 ;  /* 0xbff0000002127429 */ /* 0x0003e40000000000 */
[----:B-1----:R-:W-:Y:S02]  /*ac9f0*/  SHF.R.U32.HI R2, RZ, 0x14, R17 ;  /* 0x00000014ff027819 */ /* 0x002fe40000011611 */
[----:B------:R-:W-:Y:S02]  /*aca00*/  @!P0 LEA.HI R2, R27, 0xffffffca, RZ, 0xc ;  /* 0xffffffca1b028811 */ /* 0x000fe400078f60ff */
[----:B------:R-:W-:Y:S02]  /*aca10*/  LOP3.LUT R17, R7, 0xff0fffff, RZ, 0xc0, !PT ;  /* 0xff0fffff07117812 */ /* 0x000fe400078ec0ff */
[C---:B------:R-:W-:Y:S01]  /*aca20*/  IADD3 R3, PT, PT, R2.reuse, -0x3ff, RZ ;  /* 0xfffffc0102037810 */ /* 0x040fe20007ffe0ff */
[----:B------:R-:W-:-:S05]  /*aca30*/  @P2 VIADD R3, R2, 0xfffffc02 ;  /* 0xfffffc0202032836 */ /* 0x000fca0000000000 */
[----:B------:R-:W-:Y:S01]  /*aca40*/  LOP3.LUT R2, R3, 0x80000000, RZ, 0x3c, !PT ;  /* 0x8000000003027812 */ /* 0x000fe200078e3cff */
[----:B------:R-:W-:-:S15]  /*aca50*/  HFMA2 R3, -RZ, RZ, 3.59375, 0 ;  /* 0x43300000ff037431 */ /* 0x000fde00000001ff */
        /* <DEDUP_REMOVED lines=33> */
[----:B------:R-:W-:-:S15]  /*acc70*/  DMUL R30, R8, R8 ;  /* 0x00000008081e7228 */ /* 0x000fde0000000000 */
        /* <DEDUP_REMOVED lines=19> */
[----:B------:R-:W-:-:S15]  /*acdb0*/  DFMA R32, R8, R8, -R30 ;  /* 0x000000080820722b */ /* 0x000fde000000081e */
[----:B------:R-:W-:-:S15]  /*acdc0*/  NOP ;  /* 0x0000000000007918 */ /* 0x000fde0000000000 */
[----:B------:R-:W-:-:S15]  /*acdd0*/  NOP ;  /* 0x0000000000007918 */ /* 0x000fde0000000000 */
[----:B------:R-:W-:-:S15]  /*acde0*/  NOP ;  /* 0x0000000000007918 */ /* 0x000fde0000000000 */
[----:B------:R-:W-:-:S04]  /*acdf0*/  NOP ;  /* 0x0000000000007918 */ /* 0x000fc80000000000 */
[----:B0-----:R0:W-:Y:S02]  /*ace00*/  DMUL R18, R26, R18 ;  /* 0x000000121a127228 */ /* 0x0011e40000000000 */
[----:B0-----:R-:W-:Y:S01]  /*ace10*/  MOV R26, 0x41ad3b5a ;  /* 0x41ad3b5a001a7802 */ /* 0x001fe20000000f00 */
[----:B------:R-:W-:-:S15]  /*ace20*/  IMAD.MOV.U32 R27, RZ, RZ, 0x3ed0f5d2 ;  /* 0x3ed0f5d2ff1b7424 */ /* 0x000fde00078e00ff */
[----:B------:R-:W-:-:S15]  /*ace30*/  NOP ;  /* 0x0000000000007918 */ /* 0x000fde0000000000 */
[----:B------:R-:W-:-:S15]  /*ace40*/  NOP ;  /* 0x0000000000007918 */ /* 0x000fde0000000000 */
[----:B------:R-:W-:-:S15]  /*ace50*/  NOP ;  /* 0x0000000000007918 */ /* 0x000fde0000000000 */
[----:B------:R-:W-:-:S01]  /*ace60*/  NOP ;  /* 0x0000000000007918 */ /* 0x000fc20000000000 */
[----:B-1----:R-:W0:-:S15]  /*ace70*/  DFMA R20, R8, R30, -R34 ;  /* 0x0000001e0814722b */ /* 0x002e1e0000000822 */
[----:B------:R-:W-:-:S15]  /*ace80*/  NOP ;  /* 0x0000000000007918 */ /* 0x000fde0000000000 */
[----:B------:R-:W-:-:S15]  /*ace90*/  NOP ;  /* 0x0000000000007918 */ /* 0x000fde0000000000 */
[----:B------:R-:W-:-:S15]  /*acea0*/  NOP ;  /* 0x0000000000007918 */ /* 0x000fde0000000000 */
[----:B------:R-:W-:-:S04]  /*aceb0*/  NOP ;  /* 0x0000000000007918 */ /* 0x000fc80000000000 */
[----:B0-----:R0:W-:Y:S02]  /*acec0*/  DFMA R30, R18, R30, R20 ;  /* 0x0000001e121e722b */ /* 0x0011e40000000014 */
[----:B0-----:R-:W-:Y:S01]  /*aced0*/  IADD3 R21, PT, PT, R19, 0x100000, RZ ;  /* 0x0010000013157810 */ /* 0x001fe20007ffe0ff */
[----:B------:R-:W-:-:S15]  /*acee0*/  IMAD.MOV.U32 R20, RZ, RZ, R18 ;  /* 0x000000ffff147224 */ /* 0x000fde00078e0012 */
[----:B------:R-:W-:-:S15]  /*acef0*/  NOP ;  /* 0x0000000000007918 */ /* 0x000fde0000000000 */
[----:B------:R-:W-:-:S15]  /*acf00*/  NOP ;  /* 0x0000000000007918 */ /* 0x000fde0000000000 */
[----:B------:R-:W-:-:S15]  /*acf10*/  NOP ;  /* 0x0000000000007918 */ /* 0x000fde0000000000 */
[----:B------:R-:W-:-:S01]  /*acf20*/  NOP ;  /* 0x0000000000007918 */ /* 0x000fc20000000000 */
[----:B------:R-:W-:Y:S01]  /*acf30*/  DADD R2, R2, -UR4 ;  /* 0x8000000402027e29 */ /* 0x000fe20008000000 */
[----:B------:R-:W-:Y:S01]  /*acf40*/  UMOV UR4, 0x7d2cafe2 ;  /* 0x7d2cafe200047882 */ /* 0x000fe20000000000 */
[----:B------:R-:W-:-:S15]  /*acf50*/  UMOV UR5, 0x3eb0f5ff ;  /* 0x3eb0f5ff00057882 */ /* 0x000fde0000000000 */
[----:B------:R-:W-:-:S15]  /*acf60*/  NOP ;  /* 0x0000000000007918 */ /* 0x000fde0000000000 */
[----:B------:R-:W-:-:S15]  /*acf70*/  NOP ;  /* 0x0000000000007918 */ /* 0x000fde0000000000 */
[----:B------:R-:W-:-:S15]  /*acf80*/  NOP ;  /* 0x0000000000007918 */ /* 0x000fde0000000000 */
[----:B------:R-:W-:-:S02]  /*acf90*/  NOP ;  /* 0x0000000000007918 */ /* 0x000fc40000000000 */
[----:B------:R-:W-:-:S15]  /*acfa0*/  DFMA R32, R8, R20, R32 ;  /* 0x000000140820722b */ /* 0x000fde0000000020 */
        /* <DEDUP_REMOVED lines=56> */
[----:B0-----:R-:W0:-:S15]  /*ad330*/  DFMA R28, R20, R26, UR4 ;  /* 0x00000004141c7e2b */ /* 0x001e1e000800001a */
[----:B------:R-:W-:-:S15]  /*ad340*/  NOP ;  /* 0x0000000000007918 */ /* 0x000fde0000000000 */
[----:B------:R-:W-:-:S15]  /*ad350*/  NOP ;  /* 0x0000000000007918 */ /* 0x000fde0000000000 */
[----:B------:R-:W-:-:S15]  /*ad360*/  NOP ;  /* 0x0000000000007918 */ /* 0x000fde0000000000 */
[----:B------:R-:W-:-:S04]  /*ad370*/  NOP ;  /* 0x0000000000007918 */ /* 0x000fc80000000000 */
[----:B0-----:R-:W0:Y:S01]  /*ad380*/  DADD R30, -R28, UR4 ;  /* 0x000000041c1e7e29 */ /* 0x001e220008000100 */
[----:B------:R-:W-:Y:S01]  /*ad390*/  UMOV UR4, 0xb9e7b0 ;  /* 0x00b9e7b000047882 */ /* 0x000fe20000000000 */
[----:B------:R-:W-:-:S15]  /*ad3a0*/  UMOV UR5, 0x3c46a4cb ;  /* 0x3c46a4cb00057882 */ /* 0x000fde0000000000 */
[----:B------:R-:W-:-:S15]  /*ad3b0*/  NOP ;  /* 0x0000000000007918 */ /* 0x000fde0000000000 */
[----:B------:R-:W-:-:S15]  /*ad3c0*/  NOP ;  /* 0x0000000000007918 */ /* 0x000fde0000000000 */
[----:B------:R-:W-:-:S15]  /*ad3d0*/  NOP ;  /* 0x0000000000007918 */ /* 0x000fde0000000000 */
[----:B------:R-:W-:-:S02]  /*ad3e0*/  NOP ;  /* 0x0000000000007918 */ /* 0x000fc40000000000 */
[----:B0-----:R-:W0:-:S15]  /*ad3f0*/  DFMA R30, R20, R26, R30 ;  /* 0x0000001a141e722b */ /* 0x001e1e000000001e */
[----:B------:R-:W-:-:S15]  /*ad400*/  NOP ;  /* 0x0000000000007918 */ /* 0x000fde0000000000 */
[----:B------:R-:W-:-:S15]  /*ad410*/  NOP ;  /* 0x0000000000007918 */ /* 0x000fde0000000000 */
[----:B------:R-:W-:-:S15]  /*ad420*/  NOP ;  /* 0x0000000000007918 */ /* 0x000fde0000000000 */
[----:B------:R-:W-:-:S04]  /*ad430*/  NOP ;  /* 0x0000000000007918 */ /* 0x000fc80000000000 */
[----:B0-----:R-:W0:Y:S01]  /*ad440*/  DADD R30, R30, -UR4 ;  /* 0x800000041e1e7e29 */ /* 0x001e220008000000 */
        /* <DEDUP_REMOVED lines=16> */
[----:B0-----:R-:W-:-:S15]  /*ad550*/  DADD R28, R30, R28 ;  /* 0x000000001e1c7229 */ /* 0x001fde000000001c */
        /* <DEDUP_REMOVED lines=34> */
[----:B------:R-:W1:-:S15]  /*ad780*/  DADD R26, R26, -R20 ;  /* 0x000000001a1a7229 */ /* 0x000e5e0000000814 */
        /* <DEDUP_REMOVED lines=9> */
[----:B-1----:R-:W-:-:S15]  /*ad820*/  DADD R26, R28, R26 ;  /* 0x000000001c1a7229 */ /* 0x002fde000000001a */
        /* <DEDUP_REMOVED lines=29> */
[----:B------:R-:W1:-:S15]  /*ada00*/  DFMA R20, R2, UR4, R18 ;  /* 0x0000000402147c2b */ /* 0x000e5e0008000012 */
        /* <DEDUP_REMOVED lines=9> */
[----:B-1----:R-:W0:-:S15]  /*adaa0*/  DFMA R8, R2, -UR4, R20 ;  /* 0x8000000402087c2b */ /* 0x002e1e0008000014 */
[----:B------:R-:W-:-:S15]  /*adab0*/  NOP ;  /* 0x0000000000007918 */ /* 0x000fde0000000000 */
[----:B------:R-:W-:-:S15]  /*adac0*/  NOP ;  /* 0x0000000000007918 */ /* 0x000fde0000000000 */
[----:B------:R-:W-:-:S15]  /*adad0*/  NOP ;  /* 0x0000000000007918 */ /* 0x000fde0000000000 */
[----:B------:R-:W-:-:S04]  /*adae0*/  NOP ;  /* 0x0000000000007918 */ /* 0x000fc80000000000 */
[----:B0-----:R0:W1:Y:S02]  /*adaf0*/  DADD R8, -R18, R8 ;  /* 0x0000000012087229 */ /* 0x0010640000000108 */
[----:B0-----:R-:W-:-:S04]  /*adb00*/  SHF.L.U32 R18, R7, 0x1, RZ ;  /* 0x0000000107127819 */ /* 0x001fc800000006ff */
[----:B------:R-:W-:-:S04]  /*adb10*/  ISETP.GT.U32.AND P0, PT, R18, -0x2000001, PT ;  /* 0xfdffffff1200780c */ /* 0x000fc80003f04070 */
[----:B------:R-:W-:-:S15]  /*adb20*/  SEL R7, R17, R7, P0 ;  /* 0x0000000711077207 */ /* 0x000fde0000000000 */
[----:B------:R-:W-:-:S15]  /*adb30*/  NOP ;  /* 0x0000000000007918 */ /* 0x000fde0000000000 */
[----:B------:R-:W-:-:S15]  /*adb40*/  NOP ;  /* 0x0000000000007918 */ /* 0x000fde0000000000 */
[----:B------:R-:W-:-:S09]  /*adb50*/  NOP ;  /* 0x0000000000007918 */ /* 0x000fd20000000000 */
[----:B-1----:R-:W0:-:S15]  /*adb60*/  DADD R8, R30, -R8 ;  /* 0x000000001e087229 */ /* 0x002e1e0000000808 */
        /* <DEDUP_REMOVED lines=29> */
[----:B-1----:R-:W0:-:S15]  /*add40*/  DFMA R2, R2, R6, -R18 ;  /* 0x000000060202722b */ /* 0x002e1e0000000812 */
[----:B------:R-:W-:-:S15]  /*add50*/  NOP ;  /* 0x0000000000007918 */ /* 0x000fde0000000000 */
[----:B------:R-:W-:-:S15]  /*add60*/  NOP ;  /* 0x0000000000007918 */ /* 0x000fde0000000000 */
[----:B------:R-:W-:-:S15]  /*add70*/  NOP ;  /* 0x0000000000007918 */ /* 0x000fde0000000000 */
[----:B------:R-:W-:-:S04]  /*add80*/  NOP ;  /* 0x0000000000007918 */ /* 0x000fc80000000000 */
[----:B0-----:R0:W1:Y:S02]  /*add90*/  DFMA R2, R20, R6, R2 ;  /* 0x000000061402722b */ /* 0x0010640000000002 */
[----:B0-----:R-:W-:Y:S01]  /*adda0*/  IMAD.MOV.U32 R6, RZ, RZ, 0x652b82fe ;  /* 0x652b82feff067424 */ /* 0x001fe200078e00ff */
[----:B------:R-:W-:-:S15]  /*addb0*/  MOV R7, 0x3ff71547 ;  /* 0x3ff7154700077802 */ /* 0x000fde0000000f00 */
[----:B------:R-:W-:-:S15]  /*addc0*/  NOP ;  /* 0x0000000000007918 */ /* 0x000fde0000000000 */
[----:B------:R-:W-:-:S15]  /*addd0*/  NOP ;  /* 0x0000000000007918 */ /* 0x000fde0000000000 */
[----:B------:R-:W-:-:S15]  /*adde0*/  NOP ;  /* 0x0000000000007918 */ /* 0x000fde0000000000 */
[----:B------:R-:W-:-:S01]  /*addf0*/  NOP ;  /* 0x0000000000007918 */ /* 0x000fc20000000000 */
[----:B-1----:R-:W0:Y:S02]  /*ade00*/  DADD R8, R18, R2 ;  /* 0x0000000012087229 */ /* 0x002e240000000002 */
[----:B0-----:R-:W-:-:S15]  /*ade10*/  FSETP.GEU.FTZ.AND P0, PT, |R9|, 4.1917929649353027344, PT ;  /* 0x4086232b0900780b */ /* 0x001fde0003f1e200 */
        /* <DEDUP_REMOVED lines=19> */
[----:B-1----:R-:W0:-:S15]  /*adf50*/  DADD R2, R20, -6.75539944105574400000e+15 ;  /* 0xc338000014027429 */ /* 0x002e1e0000000000 */
        /* <DEDUP_REMOVED lines=107> */
.L_x_4718:
[----:B-1----:R-:W-:-:S15]  /*ae610*/  DSETP.NEU.AND P0, PT, |R2|, +INF , PT ;  /* 0x7ff000000200742a */ /* 0x002fde0003f0d200 */
[----:B------:R-:W-:-:S15]  /*ae620*/  NOP ;  /* 0x0000000000007918 */ /* 0x000fde0000000000 */
[----:B------:R-:W-:-:S15]  /*ae630*/  NOP ;  /* 0x0000000000007918 */ /* 0x000fde0000000000 */
[----:B------:R-:W-:-:S15]  /*ae640*/  NOP ;  /* 0x0000000000007918 */ /* 0x000fde0000000000 */
[----:B------:R-:W-:-:S04]  /*ae650*/  NOP ;  /* 0x0000000000007918 */ /* 0x000fc80000000000 */
[----:B0-----:R-:W0:Y:S02]  /*ae660*/  DFMA R6, R18, R2, R2 ;  /* 0x000000021206722b */ /* 0x001e240000000002 */
[----:B0-----:R-:W-:Y:S02]  /*ae670*/  FSEL R9, R2, R6, !P0 ;  /* 0x0000000602097208 */ /* 0x001fe40004000000 */
[----:B------:R-:W-:Y:S01]  /*ae680*/  FSEL R6, R3, R7, !P0 ;  /* 0x0000000703067208 */ /* 0x000fe20004000000 */
[----:B------:R-:W-:Y:S01]  /*ae690*/  IMAD.MOV.U32 R3, RZ, RZ, 0x0 ;  /* 0x00000000ff037424 */ /* 0x000fe200078e00ff */
[----:B------:R-:W-:-:S04]  /*ae6a0*/  MOV R2, R0 ;  /* 0x0000000000027202 */ /* 0x000fc80000000f00 */
[----:B------:R-:W-:Y:S05]  /*ae6b0*/  RET.REL.NODEC R2 `(_ZN2at6native18elementwise_kernelILi128ELi4EZNS0_15gpu_kernel_implIN48_GLOBAL__N__08322988_15_IGammaKernel_cu_cb51a28d10CalcIgammaIdEEEEvRNS_18TensorIteratorBaseERKT_EUliE_EEviT1_) ;  /* 0xfffff51802507950 */ /* 0x000fea0003c3ffff */
        .type           $_ZN2at6native18elementwise_kernelILi128ELi4EZNS0_15gpu_kernel_implIN48_GLOBAL__N__08322988_15_IGammaKernel_cu_cb51a28d10CalcIgammaIdEEEEvRNS_18TensorIteratorBaseERKT_EUliE_EEviT1_$__internal_lgamma_pos,@function
        .size           $_ZN2at6native18elementwise_kernelILi128ELi4EZNS0_15gpu_kernel_implIN48_GLOBAL__N__08322988_15_IGammaKernel_cu_cb51a28d10CalcIgammaIdEEEEvRNS_18TensorIteratorBaseERKT_EUliE_EEviT1_$__internal_lgamma_pos,(.L_x_10065 - $_ZN2at6native18elementwise_kernelILi128ELi4EZNS0_15gpu_kernel_implIN48_GLOBAL__N__08322988_15_IGammaKernel_cu_cb51a28d10CalcIgammaIdEEEEvRNS_18TensorIteratorBaseERKT_EUliE_EEviT1_$__internal_lgamma_pos)
$_ZN2at6native18elementwise_kernelILi128ELi4EZNS0_15gpu_kernel_implIN48_GLOBAL__N__08322988_15_IGammaKernel_cu_cb51a28d10CalcIgammaIdEEEEvRNS_18TensorIteratorBaseERKT_EUliE_EEviT1_$__internal_lgamma_pos:
[----:B------:R-:W-:Y:S01]  /*ae6c0*/  ISETP.GE.AND P0, PT, R15, 0x40080000, PT ;  /* 0x400800000f00780c */ /* 0x000fe20003f06270 */
[----:B------:R-:W-:-:S12]  /*ae6d0*/  BSSY.RECONVERGENT B2, `(.L_x_4719) ;  /* 0x0000401000027945 */ /* 0x000fd80003800200 */
[----:B------:R-:W-:Y:S05]  /*ae6e0*/  @!P0 BRA `(.L_x_4720) ;  /* 0x0000001800b48947 */ /* 0x000fea0003800000 */
[----:B------:R-:W-:-:S13]  /*ae6f0*/  ISETP.GE.U32.AND P0, PT, R15, 0x40200000, PT ;  /* 0x402000000f00780c */ /* 0x000fda0003f06070 */
[----:B------:R-:W-:Y:S05]  /*ae700*/  @!P0 BRA `(.L_x_4721) ;  /* 0x00000010003c8947 */ /* 0x000fea0003800000 */
[----:B------:R-:W-:Y:S01]  /*ae710*/  ISETP.GT.U32.AND P0, PT, R15, 0x7fefffff, PT ;  /* 0x7fefffff0f00780c */ /* 0x000fe20003f04070 */
[----:B------:R-:W-:-:S12]  /*ae720*/  BSSY.RECONVERGENT B1, `(.L_x_4722) ;  /* 0x00000b1000017945 */ /* 0x000fd80003800200 */
[----:B------:R-:W-:Y:S05]  /*ae730*/  @P0 BRA `(.L_x_4723) ;  /* 0x0000000800b00947 */ /* 0x000fea0003800000 */
[C---:B------:R-:W-:Y:S01]  /*ae740*/  LOP3.LUT R0, R15.reuse, 0xfffff, RZ, 0xc0, !PT ;  /* 0x000fffff0f007812 */ /* 0x040fe200078ec0ff */
[----:B------:R-:W-:Y:S01]  /*ae750*/  IMAD.MOV.U32 R9, RZ, RZ, 0x43300000 ;  /* 0x43300000ff097424 */ /* 0x000fe200078e00ff */
[----:B------:R-:W-:Y:S01]  /*ae760*/  LEA.HI R8, R15, 0xfffffc01, RZ, 0xc ;  /* 0xfffffc010f087811 */ /* 0x000fe200078f60ff */
[----:B------:R-:W-:Y:S01]  /*ae770*/  UMOV UR4, 0x80000000 ;  /* 0x8000000000047882 */ /* 0x000fe20000000000 */
[----:B------:R-:W-:Y:S01]  /*ae780*/  LOP3.LUT R5, R0, 0x3ff00000, RZ, 0xfc, !PT ;  /* 0x3ff0000000057812 */ /* 0x000fe200078efcff */
[----:B------:R-:W-:Y:S01]  /*ae790*/  UMOV UR5, 0x43300000 ;  /* 0x4330000000057882 */ /* 0x000fe20000000000 */
[----:B------:R-:W-:Y:S02]  /*ae7a0*/  MOV R4, R14 ;  /* 0x0000000e00047202 */ /* 0x000fe40000000f00 */
[----:B------:R-:W-:-:S13]  /*ae7b0*/  ISETP.GE.U32.AND P0, PT, R5, 0x3ff6a09f, PT ;  /* 0x3ff6a09f0500780c */ /* 0x000fda0003f06070 */
[----:B------:R-:W-:Y:S01]  /*ae7c0*/  @P0 VIADD R7, R5, 0xfff00000 ;  /* 0xfff0000005070836 */ /* 0x000fe20000000000 */
[----:B------:R-:W-:-:S04]  /*ae7d0*/  @P0 LEA.HI R8, R15, 0xfffffc02, RZ, 0xc ;  /* 0xfffffc020f080811 */ /* 0x000fc800078f60ff */
[----:B------:R-:W-:Y:S02]  /*ae7e0*/  @P0 MOV R5, R7 ;  /* 0x0000000700050202 */ /* 0x000fe40000000f00 */
[----:B------:R-:W-:-:S04]  /*ae7f0*/  LOP3.LUT R8, R8, 0x80000000, RZ, 0x3c, !PT ;  /* 0x8000000008087812 */ /* 0x000fc800078e3cff */
        /* <DEDUP_REMOVED lines=158> */
[----:B0-----:R2:W3:Y:S02]  /*af1e0*/  DADD R4, R36, R4 ;  /* 0x0000000024047229 */ /* 0x0014e40000000004 */
[----:B--23--:R-:W-:Y:S05]  /*af1f0*/  BRA `(.L_x_4724) ;  /* 0x00000000000c7947 */ /* 0x00cfea0003800000 */
.L_x_4723:
[----:B------:R-:W-:Y:S01]  /*af200*/  IMAD.MOV.U32 R4, RZ, RZ, 0x0 ;  /* 0x00000000ff047424 */ /* 0x000fe200078e00ff */
[----:B------:R-:W-:-:S06]  /*af210*/  MOV R5, 0x7ff00000 ;  /* 0x7ff0000000057802 */ /* 0x000fcc0000000f00 */
[----:B------:R0:W1:Y:S02]  /*af220*/  DFMA R4, R14, R4, +INF ;  /* 0x7ff000000e04742b */ /* 0x0000640000000004 */
.L_x_4724:
[----:B------:R-:W-:Y:S05]  /*af230*/  BSYNC.RECONVERGENT B1 ;  /* 0x0000000000017941 */ /* 0x000fea0003800200 */
.L_x_4722:
[----:B------:R-:W2:Y:S01]  /*af240*/  MUFU.RCP64H R7, R15 ;  /* 0x0000000f00077308 */ /* 0x000ea20000001800 */
[----:B------:R-:W-:Y:S01]  /*af250*/  IMAD.MOV.U32 R6, RZ, RZ, RZ ;  /* 0x000000ffff067224 */ /* 0x000fe200078e00ff */
[----:B-1----:R-:W-:Y:S01]  /*af260*/  IADD3 R29, PT, PT, R5, -0x100000, RZ ;  /* 0xfff00000051d7810 */ /* 0x002fe20007ffe0ff */
[----:B------:R-:W-:Y:S01]  /*af270*/  IMAD.MOV.U32 R28, RZ, RZ, R4 ;  /* 0x000000ffff1c7224 */ /* 0x000fe200078e0004 */
[----:B------:R-:W-:Y:S01]  /*af280*/  UMOV UR4, 0x34783f9 ;  /* 0x034783f900047882 */ /* 0x000fe20000000000 */
[----:B------:R-:W-:Y:S01]  /*af290*/  UMOV UR5, 0x3f5ac321 ;  /* 0x3f5ac32100057882 */ /* 0x000fe20000000000 */
[----:B------:R-:W-:-:S15]  /*af2a0*/  DADD R30, R14, -0.5 ;  /* 0xbfe000000e1e7429 */ /* 0x000fde0000000000 */
[----:B------:R-:W-:-:S15]  /*af2b0*/  NOP ;  /* 0x0000000000007918 */ /* 0x000fde0000000000 */
[----:B------:R-:W-:-:S15]  /*af2c0*/  NOP ;  /* 0x0000000000007918 */ /* 0x000fde0000000000 */
[----:B------:R-:W-:-:S15]  /*af2d0*/  NOP ;  /* 0x0000000000007918 */ /* 0x000fde0000000000 */
[----:B------:R-:W-:-:S04]  /*af2e0*/  NOP ;  /* 0x0000000000007918 */ /* 0x000fc80000000000 */
[----:B--2---:R-:W1:-:S15]  /*af2f0*/  DFMA R8, -R14, R6, 1 ;  /* 0x3ff000000e08742b */ /* 0x004e5e0000000106 */
        /* <DEDUP_REMOVED lines=9> */
[----:B-1----:R1:W2:Y:S02]  /*af390*/  DFMA R8, R6, R8, R6 ;  /* 0x000000080608722b */ /* 0x0022a40000000006 */
[----:B-1----:R-:W-:Y:S01]  /*af3a0*/  MOV R6, 0x92738fbf ;  /* 0x92738fbf00067802 */ /* 0x002fe20000000f00 */
[----:B------:R-:W-:-:S15]  /*af3b0*/  IMAD.MOV.U32 R7, RZ, RZ, 0x3f4b68b9 ;  /* 0x3f4b68b9ff077424 */ /* 0x000fde00078e00ff */
[----:B------:R-:W-:-:S15]  /*af3c0*/  NOP ;  /* 0x0000000000007918 */ /* 0x000fde0000000000 */
[----:B------:R-:W-:-:S15]  /*af3d0*/  NOP ;  /* 0x0000000000007918 */ /* 0x000fde0000000000 */
[----:B------:R-:W-:-:S15]  /*af3e0*/  NOP ;  /* 0x0000000000007918 */ /* 0x000fde0000000000 */
[----:B------:R-:W-:-:S01]  /*af3f0*/  NOP ;  /* 0x0000000000007918 */ /* 0x000fc20000000000 */
[----:B--2---:R-:W1:-:S15]  /*af400*/  DMUL R4, R8, R8 ;  /* 0x0000000808047228 */ /* 0x004e5e0000000000 */
        /* <DEDUP_REMOVED lines=11> */
[----:B-1----:R-:W1:Y:S01]  /*af4c0*/  DFMA R6, R4, R6, -UR4 ;  /* 0x8000000404067e2b */ /* 0x002e620008000006 */
        /* <DEDUP_REMOVED lines=42> */
[----:B------:R-:W-:-:S15]  /*af770*/  DSETP.NEU.AND P0, PT, R14, +INF , PT ;  /* 0x7ff000000e00742a */ /* 0x000fde0003f0d000 */
[----:B------:R-:W-:-:S15]  /*af780*/  NOP ;  /* 0x0000000000007918 */ /* 0x000fde0000000000 */
[----:B------:R-:W-:-:S15]  /*af790*/  NOP ;  /* 0x0000000000007918 */ /* 0x000fde0000000000 */
[----:B------:R-:W-:-:S15]  /*af7a0*/  NOP ;  /* 0x0000000000007918 */ /* 0x000fde0000000000 */
[----:B------:R-:W-:-:S04]  /*af7b0*/  NOP ;  /* 0x0000000000007918 */ /* 0x000fc80000000000 */
[----:B-1----:R-:W1:Y:S02]  /*af7c0*/  DADD R6, R6, R32 ;  /* 0x0000000006067229 */ /* 0x002e640000000020 */
[----:B-1----:R-:W-:Y:S02]  /*af7d0*/  FSEL R6, R6, RZ, P0 ;  /* 0x000000ff06067208 */ /* 0x002fe40000000000 */
[----:B------:R-:W-:Y:S01]  /*af7e0*/  FSEL R7, R7, +QNAN , P0 ;  /* 0x7ff0000007077808 */ /* 0x000fe20000000000 */
[----:B------:R-:W-:Y:S06]  /*af7f0*/  BRA `(.L_x_4725) ;  /* 0x0000002c00b87947 */ /* 0x000fec0003800000 */
.L_x_4721:
[----:B------:R-:W-:Y:S01]  /*af800*/  MOV R4, 0x30207ef3 ;  /* 0x30207ef300047802 */ /* 0x000fe20000000f00 */
[----:B------:R-:W-:Y:S01]  /*af810*/  IMAD.MOV.U32 R5, RZ, RZ, 0x41122b77 ;  /* 0x41122b77ff057424 */ /* 0x000fe200078e00ff */
[----:B------:R-:W-:Y:S01]  /*af820*/  UMOV UR4, 0xbb18fb05 ;  /* 0xbb18fb0500047882 */ /* 0x000fe20000000000 */
[----:B------:R-:W-:Y:S01]  /*af830*/  UMOV UR5, 0x40af7040 ;  /* 0x40af704000057882 */ /* 0x000fe20000000000 */
[----:B------:R-:W0:Y:S01]  /*af840*/  DADD R14, R14, -3 ;  /* 0xc00800000e0e7429 */ /* 0x000e220000000000 */
[----:B------:R-:W-:-:S15]  /*af850*/  BSSY.RECONVERGENT B8, `(.L_x_4726) ;  /* 0x0000094000087945 */ /* 0x000fde0003800200 */
[----:B------:R-:W-:-:S15]  /*af860*/  NOP ;  /* 0x0000000000007918 */ /* 0x000fde0000000000 */
[----:B------:R-:W-:-:S15]  /*af870*/  NOP ;  /* 0x0000000000007918 */ /* 0x000fde0000000000 */
[----:B------:R-:W-:-:S15]  /*af880*/  NOP ;  /* 0x0000000000007918 */ /* 0x000fde0000000000 */
[----:B------:R-:W-:-:S03]  /*af890*/  NOP ;  /* 0x0000000000007918 */ /* 0x000fc60000000000 */
[----:B0-----:R-:W-:Y:S01]  /*af8a0*/  DFMA R4, R14, -UR4, -R4 ;  /* 0x800000040e047c2b */ /* 0x001fe20008000804 */
[----:B------:R-:W-:Y:S01]  /*af8b0*/  UMOV UR4, 0xbe189fe ;  /* 0x0be189fe00047882 */ /* 0x000fe20000000000 */
[----:B------:R-:W-:-:S15]  /*af8c0*/  UMOV UR5, 0x408ff62e ;  /* 0x408ff62e00057882 */ /* 0x000fde0000000000 */
[----:B------:R-:W-:-:S15]  /*af8d0*/  NOP ;  /* 0x0000000000007918 */ /* 0x000fde0000000000 */
[----:B------:R-:W-:-:S15]  /*af8e0*/  NOP ;  /* 0x0000000000007918 */ /* 0x000fde0000000000 */
[----:B------:R-:W-:-:S15]  /*af8f0*/  NOP ;  /* 0x0000000000007918 */ /* 0x000fde0000000000 */
[----:B------:R-:W-:-:S02]  /*af900*/  NOP ;  /* 0x0000000000007918 */ /* 0x000fc40000000000 */
[----:B------:R-:W0:Y:S01]  /*af910*/  DADD R6, R14, -UR4 ;  /* 0x800000040e067e29 */ /* 0x000e220008000000 */
        /* <DEDUP_REMOVED lines=13> */
[----:B------:R-:W1:Y:S01]  /*af9f0*/  DFMA R4, R14, R4, -UR4 ;  /* 0x800000040e047e2b */ /* 0x000e620008000004 */
        /* <DEDUP_REMOVED lines=69> */
[----:B-1----:R0:W1:Y:S02]  /*afe50*/  DFMA R28, R14, R4, -UR4 ;  /* 0x800000040e1c7e2b */ /* 0x0020640008000004 */
        /* <DEDUP_REMOVED lines=51> */
.L_x_4727:
[----:B------:R-:W-:Y:S05]  /*b0190*/  BSYNC.RECONVERGENT B8 ;  /* 0x0000000000087941 */ /* 0x000fea0003800200 */
.L_x_4726:
[----:B------:R1:W2:Y:S02]  /*b01a0*/  DADD R6, R14, R6 ;  /* 0x000000000e067229 */ /* 0x0002a40000000006 */
[----:B-12---:R-:W-:Y:S05]  /*b01b0*/  BRA `(.L_x_4725) ;  /* 0x0000002400487947 */ /* 0x006fea0003800000 */
.L_x_4720:
[----:B------:R-:W-:-:S13]  /*b01c0*/  ISETP.GE.AND P0, PT, R15, 0x3ff80000, PT ;  /* 0x3ff800000f00780c */ /* 0x000fda0003f06270 */
[----:B------:R-:W-:Y:S05]  /*b01d0*/  @!P0 BRA `(.L_x_4728) ;  /* 0x0000000800388947 */ /* 0x000fea0003800000 */
[----:B------:R-:W-:Y:S01]  /*b01e0*/  IMAD.MOV.U32 R4, RZ, RZ, -0x2873f11e ;  /* 0xd78c0ee2ff047424 */ /* 0x000fe200078e00ff */
[----:B------:R-:W-:Y:S01]  /*b01f0*/  MOV R5, 0x3e71fa71 ;  /* 0x3e71fa7100057802 */ /* 0x000fe20000000f00 */
[----:B------:R-:W-:Y:S01]  /*b0200*/  UMOV UR4, 0x124338b3 ;  /* 0x124338b300047882 */ /* 0x000fe20000000000 */
[----:B------:R-:W-:Y:S01]  /*b0210*/  UMOV UR5, 0x3e452636 ;  /* 0x3e45263600057882 */ /* 0x000fe20000000000 */
[----:B------:R-:W0:-:S15]  /*b0220*/  DADD R6, R14, -2 ;  /* 0xc00000000e067429 */ /* 0x000e1e0000000000 */
[----:B------:R-:W-:-:S15]  /*b0230*/  NOP ;  /* 0x0000000000007918 */ /* 0x000fde0000000000 */
[----:B------:R-:W-:-:S15]  /*b0240*/  NOP ;  /* 0x0000000000007918 */ /* 0x000fde0000000000 */
[----:B------:R-:W-:-:S15]  /*b0250*/  NOP ;  /* 0x0000000000007918 */ /* 0x000fde0000000000 */
[----:B------:R-:W-:-:S04]  /*b0260*/  NOP ;  /* 0x0000000000007918 */ /* 0x000fc80000000000 */
[----:B0-----:R-:W0:Y:S01]  /*b0270*/  DFMA R4, R6, UR4, -R4 ;  /* 0x0000000406047c2b */ /* 0x001e220008000804 */
        /* <DEDUP_REMOVED lines=130> */
[----:B0-----:R3:W4:Y:S02]  /*b0aa0*/  DMUL R6, R6, R4 ;  /* 0x0000000406067228 */ /* 0x0017240000000000 */
[----:B---34-:R-:W-:Y:S05]  /*b0ab0*/  BRA `(.L_x_4725) ;  /* 0x0000001c00087947 */ /* 0x018fea0003800000 */
.L_x_4728:
[----:B------:R-:W-:-:S13]  /*b0ac0*/  ISETP.GE.AND P0, PT, R15, 0x3fe66666, PT ;  /* 0x3fe666660f00780c */ /* 0x000fda0003f06270 */
[----:B------:R-:W-:Y:S05]  /*b0ad0*/  @!P0 BRA `(.L_x_4729) ;  /* 0x0000000800708947 */ /* 0x000fea0003800000 */
[----:B------:R-:W-:Y:S01]  /*b0ae0*/  IMAD.MOV.U32 R4, RZ, RZ, 0x4359eb88 ;  /* 0x4359eb88ff047424 */ /* 0x000fe200078e00ff */
[----:B------:R-:W-:Y:S01]  /*b0af0*/  MOV R5, 0x3fa3eb50 ;  /* 0x3fa3eb5000057802 */ /* 0x000fe20000000f00 */
[----:B------:R-:W-:Y:S01]  /*b0b00*/  UMOV UR4, 0x2a4c4310 ;  /* 0x2a4c431000047882 */ /* 0x000fe20000000000 */
[----:B------:R-:W-:Y:S01]  /*b0b10*/  UMOV UR5, 0x3f881f6d ;  /* 0x3f881f6d00057882 */ /* 0x000fe20000000000 */
[----:B------:R-:W0:-:S15]  /*b0b20*/  DADD R6, -R14, 1 ;  /* 0x3ff000000e067429 */ /* 0x000e1e0000000100 */
        /* <DEDUP_REMOVED lines=151> */
.L_x_4729:
[----:B------:R-:W-:Y:S01]  /*b14a0*/  IMAD.MOV.U32 R4, RZ, RZ, -0x14f9da18 ;  /* 0xeb0625e8ff047424 */ /* 0x000fe200078e00ff */
[----:B------:R-:W-:Y:S01]  /*b14b0*/  MOV R5, 0x3ea7b77c ;  /* 0x3ea7b77c00057802 */ /* 0x000fe20000000f00 */
[----:B------:R-:W-:Y:S01]  /*b14c0*/  UMOV UR4, 0x8bfe6590 ;  /* 0x8bfe659000047882 */ /* 0x000fe20000000000 */
[----:B------:R-:W-:Y:S01]  /*b14d0*/  UMOV UR5, 0x3e784498 ;  /* 0x3e78449800057882 */ /* 0x000fe20000000000 */
[----:B------:R-:W-:-:S03]  /*b14e0*/  MOV R9, 0xfffffc01 ;  /* 0xfffffc0100097802 */ /* 0x000fc60000000f00 */
[----:B------:R-:W0:Y:S01]  /*b14f0*/  DFMA R4, R14, -UR4, R4 ;  /* 0x800000040e047c2b */ /* 0x000e220008000004 */
        /* <DEDUP_REMOVED lines=93> */
[----:B0-----:R-:W0:Y:S02]  /*b1ad0*/  DFMA R4, R14, R4, R14 ;  /* 0x000000040e04722b */ /* 0x001e24000000000e */
        /* <DEDUP_REMOVED lines=185> */
.L_x_4730:
[----:B------:R-:W-:Y:S01]  /*b2670*/  MOV R4, 0x0 ;  /* 0x0000000000047802 */ /* 0x000fe20000000f00 */
[----:B------:R-:W-:Y:S01]  /*b2680*/  IMAD.MOV.U32 R5, RZ, RZ, 0x7ff00000 ;  /* 0x7ff00000ff057424 */ /* 0x000fe200078e00ff */
[----:B------:R-:W-:-:S05]  /*b2690*/  LOP3.LUT P0, RZ, R7, 0x7fffffff, RZ, 0xc0, !PT ;  /* 0x7fffffff07ff7812 */ /* 0x000fca000780c0ff */
[----:B------:R-:W0:Y:S02]  /*b26a0*/  DFMA R6, R6, R4, +INF ;  /* 0x7ff000000606742b */ /* 0x000e240000000004 */
[----:B0-----:R-:W-:Y:S02]  /*b26b0*/  FSEL R4, R6, RZ, P0 ;  /* 0x000000ff06047208 */ /* 0x001fe40000000000 */
[----:B------:R-:W-:-:S07]  /*b26c0*/  FSEL R5, R7, -QNAN , P0 ;  /* 0xfff0000007057808 */ /* 0x000fce0000000000 */
.L_x_4731:
[----:B------:R1:W2:Y:S02]  /*b26d0*/  DADD R6, -RZ, -R4 ;  /* 0x00000000ff067229 */ /* 0x0002a40000000904 */
.L_x_4725:
[----:B------:R-:W-:Y:S05]  /*b26e0*/  BSYNC.RECONVERGENT B2 ;  /* 0x0000000000027941 */ /* 0x000fea0003800200 */
.L_x_4719:
[----:B------:R-:W-:Y:S01]  /*b26f0*/  HFMA2 R25, -RZ, RZ, 0, 0 ;  /* 0x00000000ff197431 */ /* 0x000fe200000001ff */
[----:B0-2---:R-:W-:Y:S01]  /*b2700*/  MOV R14, R6 ;  /* 0x00000006000e7202 */ /* 0x005fe20000000f00 */
[----:B------:R-:W-:Y:S02]  /*b2710*/  IMAD.MOV.U32 R15, RZ, RZ, R7 ;  /* 0x000000ffff0f7224 */ /* 0x000fe400078e0007 */
[----:B-1----:R-:W-:Y:S05]  /*b2720*/  RET.REL.NODEC R24 `(_ZN2at6native18elementwise_kernelILi128ELi4EZNS0_15gpu_kernel_implIN48_GLOBAL__N__08322988_15_IGammaKernel_cu_cb51a28d10CalcIgammaIdEEEEvRNS_18TensorIteratorBaseERKT_EUliE_EEviT1_) ;  /* 0xfffff4d818347950 */ /* 0x002fea0003c3ffff */
.L_x_4732:
        /* <DEDUP_REMOVED lines=13> */
.L_x_10065:


//--------------------- .text._ZN2at6native27unrolled_elementwise_kernelIN48_GLOBAL__N__08322988_15_IGammaKernel_cu_cb51a28d10CalcIgammaIdEESt5arrayIPcLm3EELi4E23TrivialOffsetCalculatorILi2EjES8_ILi1EjENS0_6memory12LoadWithCastILi2EEENSB_13StoreWithCastILi1EEEEEviT_T0_T2_T3_T4_T5_ --------------------------
	.section	.text._ZN2at6native27unrolled_elementwise_kernelIN48_GLOBAL__N__08322988_15_IGammaKernel_cu_cb51a28d10CalcIgammaIdEESt5arrayIPcLm3EELi4E23TrivialOffsetCalculatorILi2EjES8_ILi1EjENS0_6memory12LoadWithCastILi2EEENSB_13StoreWithCastILi1EEEEEviT_T0_T2_T3_T4_T5_,"ax",@progbits
	.align	128
.text._ZN2at6native27unrolled_elementwise_kernelIN48_GLOBAL__N__08322988_15_IGammaKernel_cu_cb51a28d10CalcIgammaIdEESt5arrayIPcLm3EELi4E23TrivialOffsetCalculatorILi2EjES8_ILi1EjENS0_6memory12LoadWithCastILi2EEENSB_13StoreWithCastILi1EEEEEviT_T0_T2_T3_T4_T5_:
        .type           _ZN2at6native27unrolled_elementwise_kernelIN48_GLOBAL__N__08322988_15_IGammaKernel_cu_cb51a28d10CalcIgammaIdEESt5arrayIPcLm3EELi4E23TrivialOffsetCalculatorILi2EjES8_ILi1EjENS0_6memory12LoadWithCastILi2EEENSB_13StoreWithCastILi1EEEEEviT_T0_T2_T3_T4_T5_,@function
        .size           _ZN2at6native27unrolled_elementwise_kernelIN48_GLOBAL__N__08322988_15_IGammaKernel_cu_cb51a28d10CalcIgammaIdEESt5arrayIPcLm3EELi4E23TrivialOffsetCalculatorILi2EjES8_ILi1EjENS0_6memory12LoadWithCastILi2EEENSB_13StoreWithCastILi1EEEEEviT_T0_T2_T3_T4_T5_,(.L_x_10066 - _ZN2at6native27unrolled_elementwise_kernelIN48_GLOBAL__N__08322988_15_IGammaKernel_cu_cb51a28d10CalcIgammaIdEESt5arrayIPcLm3EELi4E23TrivialOffsetCalculatorILi2EjES8_ILi1EjENS0_6memory12LoadWithCastILi2EEENSB_13StoreWithCastILi1EEEEEviT_T0_T2_T3_T4_T5_)
        .other          _ZN2at6native27unrolled_elementwise_kernelIN48_GLOBAL__N__08322988_15_IGammaKernel_cu_cb51a28d10CalcIgammaIdEESt5arrayIPcLm3EELi4E23TrivialOffsetCalculatorILi2EjES8_ILi1EjENS0_6memory12LoadWithCastILi2EEENSB_13StoreWithCastILi1EEEEEviT_T0_T2_T3_T4_T5_,@"STO_CUDA_ENTRY STV_DEFAULT"
_ZN2at6native27unrolled_elementwise_kernelIN48_GLOBAL__N__08322988_15_IGammaKernel_cu_cb51a28d10CalcIgammaIdEESt5arrayIPcLm3EELi4E23TrivialOffsetCalculatorILi2EjES8_ILi1EjENS0_6memory12LoadWithCastILi2EEENSB_13StoreWithCastILi1EEEEEviT_T0_T2_T3_T4_T5_:
[----:B------:R-:W0:Y:S01]  /*0000*/  LDC R1, c[0x0][0x37c] ;  /* 0x0000df00ff017b82 */ /* 0x000e220000000800 */
[----:B------:R-:W1:Y:S07]  /*0010*/  S2R R66, SR_CTAID.X ;  /* 0x0000000000427919 */ /* 0x000e6e0000002500 */
[----:B------:R-:W1:Y:S01]  /*0020*/  LDC R3, c[0x0][0x380] ;  /* 0x0000e000ff037b82 */ /* 0x000e620000000800 */
[----:B------:R-:W2:Y:S01]  /*0030*/  LDCU.64 UR36, c[0x0][0x358] ;  /* 0x00006b00ff2477ac */ /* 0x000ea20008000a00 */
[----:B------:R-:W-:Y:S01]  /*0040*/  BSSY.RECONVERGENT B6, `(.L_x_4733) ;  /* 0x00001ed000067945 */ /* 0x000fe20003800200 */
[----:B------:R-:W3:Y:S01]  /*0050*/  S2R R35, SR_TID.X ;  /* 0x0000000000237919 */ /* 0x000ee20000002100 */
[----:B0-----:R-:W-:Y:S01]  /*0060*/  VIADD R1, R1, 0xffffd760 ;  /* 0xffffd76001017836 */ /* 0x001fe20000000000 */
[----:B------:R-:W0:Y:S01]  /*0070*/  LDCU.U8 UR38, c[0x0][0x3a4] ;  /* 0x00007480ff2677ac */ /* 0x000e220008000000 */
[----:B------:R-:W-:-:S02]  /*0080*/  CS2R R30, SRZ ;  /* 0x00000000001e7805 */ /* 0x000fc4000001ff00 */
[----:B------:R-:W-:Y:S01]  /*0090*/  CS2R R32, SRZ ;  /* 0x0000000000207805 */ /* 0x000fe2000001ff00 */
[----:B------:R-:W4:Y:S01]  /*00a0*/  LDCU.U8 UR39, c[0x0][0x3a5] ;  /* 0x000074a0ff2777ac */ /* 0x000f220008000000 */
[----:B-1----:R-:W-:Y:S02]  /*00b0*/  IMAD R64, R66, -0x200, R3 ;  /* 0xfffffe0042407824 */ /* 0x002fe400078e0203 */
        /* <DEDUP_REMOVED lines=24> */
.L_x_4739:
[----:B------:R-:W2:Y:S02]  /*0240*/  LDG.E.U8 R2, desc[UR36][R2.64] ;  /* 0x0000002402027981 */ /* 0x000ea4000c1e1100 */
[----:B--2---:R0:W1:Y:S02]  /*0250*/  I2F.F64.U16 R30, R2 ;  /* 0x00000002001e7312 */ /* 0x0040640000101800 */
[----:B01----:R-:W-:Y:S05]  /*0260*/  BRA `(.L_x_4741) ;  /* 0x0000000c00607947 */ /* 0x003fea0003800000 */
.L_x_4738:
        /* <DEDUP_REMOVED lines=9> */
.L_x_4743:
[----:B------:R-:W2:Y:S02]  /*0300*/  LDG.E R2, desc[UR36][R2.64] ;  /* 0x0000002402027981 */ /* 0x000ea4000c1e1900 */
[----:B--2---:R0:W1:Y:S02]  /*0310*/  I2F.F64 R30, R2 ;  /* 0x00000002001e7312 */ /* 0x0040640000201c00 */
[----:B01----:R-:W-:Y:S05]  /*0320*/  BRA `(.L_x_4741) ;  /* 0x0000000c00307947 */ /* 0x003fea0003800000 */
.L_x_4742:
[----:B------:R-:W2:Y:S02]  /*0330*/  LDG.E.U16 R2, desc[UR36][R2.64] ;  /* 0x0000002402027981 */ /* 0x000ea4000c1e1500 */
[----:B--2---:R0:W1:Y:S02]  /*0340*/  I2F.F64.S16 R30, R2 ;  /* 0x00000002001e7312 */ /* 0x0040640000101c00 */
[----:B01----:R-:W-:Y:S05]  /*0350*/  BRA `(.L_x_4741) ;  /* 0x0000000c00247947 */ /* 0x003fea0003800000 */
.L_x_4737:
        /* <DEDUP_REMOVED lines=10> */
.L_x_4745:
[----:B------:R-:W2:Y:S02]  /*0400*/  LDG.E.U16 R0, desc[UR36][R2.64] ;  /* 0x0000002402007981 */ /* 0x000ea4000c1e1500 */
[----:B--2---:R-:W-:-:S05]  /*0410*/  HADD2.F32 R0, -RZ, R0.H0_H0 ;  /* 0x20000000ff007230 */ /* 0x004fca0000004100 */
[----:B------:R-:W-:-:S04]  /*0420*/  FMUL.FTZ R0, R0, 1 ;  /* 0x3f80000000007820 */ /* 0x000fc80000410000 */
[----:B------:R1:W2:Y:S02]  /*0430*/  F2F.F64.F32 R30, R0 ;  /* 0x00000000001e7310 */ /* 0x0002a40000201800 */
[----:B-12---:R-:W-:Y:S05]  /*0440*/  BRA `(.L_x_4741) ;  /* 0x0000000800e87947 */ /* 0x006fea0003800000 */
.L_x_4744:
        /* <DEDUP_REMOVED lines=10> */
.L_x_4747:
[----:B------:R-:W2:Y:S02]  /*04f0*/  LDG.E.U16 R2, desc[UR36][R2.64] ;  /* 0x0000002402027981 */ /* 0x000ea4000c1e1500 */
[----:B--2---:R-:W-:-:S05]  /*0500*/  HADD2.F32 R0, -RZ, R2.H0_H0 ;  /* 0x20000002ff007230 */ /* 0x004fca0000004100 */
[----:B------:R-:W-:-:S04]  /*0510*/  FMUL.FTZ R0, R0, 1 ;  /* 0x3f80000000007820 */ /* 0x000fc80000410000 */
[----:B------:R1:W2:Y:S02]  /*0520*/  F2F.F64.F32 R30, R0 ;  /* 0x00000000001e7310 */ /* 0x0002a40000201800 */
[----:B-12---:R-:W-:Y:S05]  /*0530*/  BRA `(.L_x_4741) ;  /* 0x0000000800ac7947 */ /* 0x006fea0003800000 */
.L_x_4746:
[----:B------:R0:W5:Y:S01]  /*0540*/  LDG.E.64 R30, desc[UR36][R2.64] ;  /* 0x00000024021e7981 */ /* 0x000162000c1e1b00 */
[----:B------:R-:W-:Y:S05]  /*0550*/  BRA `(.L_x_4741) ;  /* 0x0000000800a47947 */ /* 0x000fea0003800000 */
.L_x_4736:
        /* <DEDUP_REMOVED lines=13> */
.L_x_4750:
[----:B------:R1:W5:Y:S01]  /*0630*/  LDG.E.64 R30, desc[UR36][R2.64] ;  /* 0x00000024021e7981 */ /* 0x000362000c1e1b00 */
[----:B------:R-:W-:Y:S05]  /*0640*/  BRA `(.L_x_4741) ;  /* 0x0000000800687947 */ /* 0x000fea0003800000 */
.L_x_4749:
        /* <DEDUP_REMOVED lines=25> */
[----:B------:R2:W3:Y:S02]  /*07e0*/  F2F.F64.F32 R30, R5 ;  /* 0x00000005001e7310 */ /* 0x0004e40000201800 */
[----:B--23--:R-:W-:Y:S05]  /*07f0*/  BRA `(.L_x_4741) ;  /* 0x0000000400fc7947 */ /* 0x00cfea0003800000 */
.L_x_4752:
[----:B------:R-:W2:Y:S02]  /*0800*/  LDG.E.U8 R2, desc[UR36][R2.64] ;  /* 0x0000002402027981 */ /* 0x000ea4000c1e1100 */
[C---:B--2---:R-:W-:Y:S02]  /*0810*/  IMAD.SHL.U32 R4, R2.reuse, 0x2000000, RZ ;  /* 0x0200000002047824 */ /* 0x044fe400078e00ff */
        /* <DEDUP_REMOVED lines=12> */
.L_x_4751:
[----:B------:R-:W2:Y:S02]  /*08e0*/  LDG.E.U16 R0, desc[UR36][R2.64] ;  /* 0x0000002402007981 */ /* 0x000ea4000c1e1500 */
[----:B--2---:R-:W-:-:S05]  /*08f0*/  SHF.L.U32 R0, R0, 0x10, RZ ;  /* 0x0000001000007819 */ /* 0x004fca00000006ff */
[----:B------:R-:W-:-:S04]  /*0900*/  FMUL.FTZ R0, R0, 1 ;  /* 0x3f80000000007820 */ /* 0x000fc80000410000 */
[----:B------:R2:W3:Y:S02]  /*0910*/  F2F.F64.F32 R30, R0 ;  /* 0x00000000001e7310 */ /* 0x0004e40000201800 */
[----:B--23--:R-:W-:Y:S05]  /*0920*/  BRA `(.L_x_4741) ;  /* 0x0000000400b07947 */ /* 0x00cfea0003800000 */
.L_x_4748:
        /* <DEDUP_REMOVED lines=11> */
.L_x_4755:
        /* <DEDUP_REMOVED lines=21> */
.L_x_4757:
[----:B------:R-:W-:Y:S05]  /*0b30*/  BSYNC.RECONVERGENT B0 ;  /* 0x0000000000007941 */ /* 0x000fea0003800200 */
.L_x_4756:
[----:B------:R-:W-:Y:S01]  /*0b40*/  IMAD.SHL.U32 R0, R0, 0x100000, RZ ;  /* 0x0010000000007824 */ /* 0x000fe200078e00ff */
[----:B------:R-:W-:-:S04]  /*0b50*/  LEA R2, R2, 0x3b800000, 0x17 ;  /* 0x3b80000002027811 */ /* 0x000fc800078eb8ff */
[----:B------:R-:W-:-:S05]  /*0b60*/  LOP3.LUT R0, R2, R0, R7, 0xfe, !PT ;  /* 0x0000000002007212 */ /* 0x000fca00078efe07 */
[----:B------:R-:W-:-:S04]  /*0b70*/  FMUL.FTZ R0, R0, 1 ;  /* 0x3f80000000007820 */ /* 0x000fc80000410000 */
[----:B------:R4:W0:Y:S02]  /*0b80*/  F2F.F64.F32 R30, R0 ;  /* 0x00000000001e7310 */ /* 0x0008240000201800 */
[----:B0---4-:R-:W-:Y:S05]  /*0b90*/  BRA `(.L_x_4741) ;  /* 0x0000000400147947 */ /* 0x011fea0003800000 */
.L_x_4754:
        /* <DEDUP_REMOVED lines=21> */
.L_x_4759:
[----:B------:R-:W-:Y:S05]  /*0cf0*/  BSYNC.RECONVERGENT B0 ;  /* 0x0000000000007941 */ /* 0x000fea0003800200 */
.L_x_4758:
[----:B------:R-:W-:Y:S01]  /*0d00*/  IMAD.SHL.U32 R0, R0, 0x200000, RZ ;  /* 0x0020000000007824 */ /* 0x000fe200078e00ff */
[----:B------:R-:W-:-:S04]  /*0d10*/  LEA R2, R2, 0x37800000, 0x17 ;  /* 0x3780000002027811 */ /* 0x000fc800078eb8ff */
[----:B------:R-:W-:-:S05]  /*0d20*/  LOP3.LUT R0, R2, R0, R7, 0xfe, !PT ;  /* 0x0000000002007212 */ /* 0x000fca00078efe07 */
[----:B------:R-:W-:-:S04]  /*0d30*/  FMUL.FTZ R0, R0, 1 ;  /* 0x3f80000000007820 */ /* 0x000fc80000410000 */
[----:B------:R4:W0:Y:S02]  /*0d40*/  F2F.F64.F32 R30, R0 ;  /* 0x00000000001e7310 */ /* 0x0008240000201800 */
[----:B0---4-:R-:W-:Y:S05]  /*0d50*/  BRA `(.L_x_4741) ;  /* 0x0000000000a47947 */ /* 0x011fea0003800000 */
.L_x_4753:
[----:B------:R-:W-:-:S09]  /*0d60*/  UISETP.NE.AND UP0, UPT, UR4, 0x1c, UPT ;  /* 0x0000001c0400788c */ /* 0x000fd2000bf05270 */
[----:B------:R-:W-:Y:S05]  /*0d70*/  BRA.U !UP0, `(.L_x_4760) ;  /* 0x0000000108947547 */ /* 0x000fea000b800000 */
[----:B------:R-:W-:-:S09]  /*0d80*/  UISETP.NE.AND UP0, UPT, UR4, 0x1d, UPT ;  /* 0x0000001d0400788c */ /* 0x000fd2000bf05270 */
[----:B------:R-:W-:Y:S05]  /*0d90*/  BRA.U !UP0, `(.L_x_4761) ;  /* 0x0000000108807547 */ /* 0x000fea000b800000 */
[----:B------:R-:W-:-:S09]  /*0da0*/  UISETP.NE.AND UP0, UPT, UR4, 0x2c, UPT ;  /* 0x0000002c0400788c */ /* 0x000fd2000bf05270 */
[----:B------:R-:W-:Y:S05]  /*0db0*/  BRA.U !UP0, `(.L_x_4762) ;  /* 0x0000000108487547 */ /* 0x000fea000b800000 */
.L_x_4740:
        /* <DEDUP_REMOVED lines=16> */
.L_x_4763:
[----:B------:R-:W-:Y:S01]  /*0ec0*/  CS2R R30, SRZ ;  /* 0x00000000001e7805 */ /* 0x000fe2000001ff00 */
[----:B------:R-:W-:Y:S06]  /*0ed0*/  BRA `(.L_x_4741) ;  /* 0x0000000000447947 */ /* 0x000fec0003800000 */
.L_x_4762:
[----:B------:R-:W2:Y:S01]  /*0ee0*/  LDG.E.U8 R0, desc[UR36][R2.64] ;  /* 0x0000002402007981 */ /* 0x000ea2000c1e1100 */
[----:B------:R-:W-:Y:S01]  /*0ef0*/  IMAD.MOV.U32 R30, RZ, RZ, 0x0 ;  /* 0x00000000ff1e7424 */ /* 0x000fe200078e00ff */
[----:B------:R-:W-:Y:S02]  /*0f00*/  MOV R31, 0x38000000 ;  /* 0x38000000001f7802 */ /* 0x000fe40000000f00 */
[----:B--2---:R-:W-:-:S13]  /*0f10*/  ISETP.NE.AND P0, PT, R0, RZ, PT ;  /* 0x000000ff0000720c */ /* 0x004fda0003f05270 */
[----:B------:R-:W-:Y:S05]  /*0f20*/  @!P0 BRA `(.L_x_4741) ;  /* 0x0000000000308947 */ /* 0x000fea0003800000 */
[----:B------:R-:W-:-:S13]  /*0f30*/  ISETP.NE.AND P0, PT, R0, 0xff, PT ;  /* 0x000000ff0000780c */ /* 0x000fda0003f05270 */
[----:B------:R-:W-:Y:S01]  /*0f40*/  @P0 IMAD.SHL.U32 R0, R0, 0x800000, RZ ;  /* 0x0080000000000824 */ /* 0x000fe200078e00ff */
[----:B------:R-:W-:Y:S01]  /*0f50*/  @!P0 MOV R31, 0x7ff80000 ;  /* 0x7ff80000001f8802 */ /* 0x000fe20000000f00 */
[----:B------:R-:W-:Y:S02]  /*0f60*/  @!P0 IMAD.MOV.U32 R30, RZ, RZ, 0x20000000 ;  /* 0x20000000ff1e8424 */ /* 0x000fe400078e00ff */
[----:B------:R-:W-:-:S04]  /*0f70*/  @P0 FMUL.FTZ R0, R0, 1 ;  /* 0x3f80000000000820 */ /* 0x000fc80000410000 */
[----:B------:R4:W0:Y:S02]  /*0f80*/  @P0 F2F.F64.F32 R30, R0 ;  /* 0x00000000001e0310 */ /* 0x0008240000201800 */
[----:B0---4-:R-:W-:Y:S05]  /*0f90*/  BRA `(.L_x_4741) ;  /* 0x0000000000147947 */ /* 0x011fea0003800000 */
.L_x_4761:
[----:B------:R-:W2:Y:S02]  /*0fa0*/  LDG.E.64 R30, desc[UR36][R2.64] ;  /* 0x00000024021e7981 */ /* 0x000ea4000c1e1b00 */
[----:B--2---:R-:W4:Y:S02]  /*0fb0*/  I2F.F64.U64 R30, R30 ;  /* 0x0000001e001e7312 */ /* 0x004f240000301800 */
[----:B----4-:R-:W-:Y:S05]  /*0fc0*/  BRA `(.L_x_4741) ;  /* 0x0000000000087947 */ /* 0x010fea0003800000 */
.L_x_4760:
[----:B------:R-:W2:Y:S02]  /*0fd0*/  LDG.E R2, desc[UR36][R2.64] ;  /* 0x0000002402027981 */ /* 0x000ea4000c1e1900 */
[----:B--2---:R2:W3:Y:S02]  /*0fe0*/  I2F.F64.U32 R30, R2 ;  /* 0x00000002001e7312 */ /* 0x0044e40000201800 */
.L_x_4741:
[----:B------:R-:W-:Y:S05]  /*0ff0*/  BSYNC.RECONVERGENT B7 ;  /* 0x0000000000077941 */ /* 0x000fea0003800200 */
.L_x_4735:
[----:B012---:R-:W0:Y:S01]  /*1000*/  LDC.64 R2, c[0x0][0x398] ;  /* 0x0000e600ff027b82 */ /* 0x007e220000000a00 */
[----:B------:R-:W1:Y:S01]  /*1010*/  LDCU UR5, c[0x0][0x3ac] ;  /* 0x00007580ff0577ac */ /* 0x000e620008000800 */
        /* <DEDUP_REMOVED lines=18> */
.L_x_4768:
[----:B------:R-:W2:Y:S02]  /*1140*/  LDG.E.U8 R2, desc[UR36][R2.64] ;  /* 0x0000002402027981 */ /* 0x000ea4000c1e1100 */
[----:B--2---:R0:W1:Y:S02]  /*1150*/  I2F.F64.U16 R32, R2 ;  /* 0x0000000200207312 */ /* 0x0040640000101800 */
[----:B01----:R-:W-:Y:S05]  /*1160*/  BRA `(.L_x_4770) ;  /* 0x0000000c00607947 */ /* 0x003fea0003800000 */
.L_x_4767:
        /* <DEDUP_REMOVED lines=9> */
.L_x_4772:
[----:B------:R-:W2:Y:S02]  /*1200*/  LDG.E R2, desc[UR36][R2.64] ;  /* 0x0000002402027981 */ /* 0x000ea4000c1e1900 */
[----:B--2---:R0:W1:Y:S02]  /*1210*/  I2F.F64 R32, R2 ;  /* 0x0000000200207312 */ /* 0x0040640000201c00 */
[----:B01----:R-:W-:Y:S05]  /*1220*/  BRA `(.L_x_4770) ;  /* 0x0000000c00307947 */ /* 0x003fea0003800000 */
.L_x_4771:
[----:B------:R-:W2:Y:S02]  /*1230*/  LDG.E.U16 R2, desc[UR36][R2.64] ;  /* 0x0000002402027981 */ /* 0x000ea4000c1e1500 */
[----:B--2---:R0:W1:Y:S02]  /*1240*/  I2F.F64.S16 R32, R2 ;  /* 0x0000000200207312 */ /* 0x0040640000101c00 */
[----:B01----:R-:W-:Y:S05]  /*1250*/  BRA `(.L_x_4770) ;  /* 0x0000000c00247947 */ /* 0x003fea0003800000 */
.L_x_4766:
        /* <DEDUP_REMOVED lines=10> */
.L_x_4774:
[----:B------:R-:W2:Y:S02]  /*1300*/  LDG.E.U16 R0, desc[UR36][R2.64] ;  /* 0x0000002402007981 */ /* 0x000ea4000c1e1500 */
[----:B--2---:R-:W-:-:S05]  /*1310*/  HADD2.F32 R0, -RZ, R0.H0_H0 ;  /* 0x20000000ff007230 */ /* 0x004fca0000004100 */
[----:B------:R-:W-:-:S04]  /*1320*/  FMUL.FTZ R0, R0, 1 ;  /* 0x3f80000000007820 */ /* 0x000fc80000410000 */
[----:B------:R4:W0:Y:S02]  /*1330*/  F2F.F64.F32 R32, R0 ;  /* 0x0000000000207310 */ /* 0x0008240000201800 */
[----:B0---4-:R-:W-:Y:S05]  /*1340*/  BRA `(.L_x_4770) ;  /* 0x0000000800e87947 */ /* 0x011fea0003800000 */
.L_x_4773:
        /* <DEDUP_REMOVED lines=10> */
.L_x_4776:
[----:B------:R-:W2:Y:S02]  /*13f0*/  LDG.E.U16 R2, desc[UR36][R2.64] ;  /* 0x0000002402027981 */ /* 0x000ea4000c1e1500 */
[----:B--2---:R-:W-:-:S05]  /*1400*/  HADD2.F32 R0, -RZ, R2.H0_H0 ;  /* 0x20000002ff007230 */ /* 0x004fca0000004100 */
[----:B------:R-:W-:-:S04]  /*1410*/  FMUL.FTZ R0, R0, 1 ;  /* 0x3f80000000007820 */ /* 0x000fc80000410000 */
[----:B------:R0:W1:Y:S02]  /*1420*/  F2F.F64.F32 R32, R0 ;  /* 0x0000000000207310 */ /* 0x0000640000201800 */
[----:B01----:R-:W-:Y:S05]  /*1430*/  BRA `(.L_x_4770) ;  /* 0x0000000800ac7947 */ /* 0x003fea0003800000 */
.L_x_4775:
[----:B------:R4:W5:Y:S01]  /*1440*/  LDG.E.64 R32, desc[UR36][R2.64] ;  /* 0x0000002402207981 */ /* 0x000962000c1e1b00 */
[----:B------:R-:W-:Y:S05]  /*1450*/  BRA `(.L_x_4770) ;  /* 0x0000000800a47947 */ /* 0x000fea0003800000 */
.L_x_4765:
        /* <DEDUP_REMOVED lines=13> */
.L_x_4779:
[----:B------:R0:W5:Y:S01]  /*1530*/  LDG.E.64 R32, desc[UR36][R2.64] ;  /* 0x0000002402207981 */ /* 0x000162000c1e1b00 */
[----:B------:R-:W-:Y:S05]  /*1540*/  BRA `(.L_x_4770) ;  /* 0x0000000800687947 */ /* 0x000fea0003800000 */
.L_x_4778:
        /* <DEDUP_REMOVED lines=25> */
[----:B------:R0:W1:Y:S02]  /*16e0*/  F2F.F64.F32 R32, R5 ;  /* 0x0000000500207310 */ /* 0x0000640000201800 */
[----:B01----:R-:W-:Y:S05]  /*16f0*/  BRA `(.L_x_4770) ;  /* 0x0000000400fc7947 */ /* 0x003fea0003800000 */
.L_x_4781:
        /* <DEDUP_REMOVED lines=12> */
[----:B------:R0:W1:Y:S02]  /*17c0*/  F2F.F64.F32 R32, R0 ;  /* 0x0000000000207310 */ /* 0x0000640000201800 */
[----:B01----:R-:W-:Y:S05]  /*17d0*/  BRA `(.L_x_4770) ;  /* 0x0000000400c47947 */ /* 0x003fea0003800000 */
.L_x_4780:
[----:B------:R-:W2:Y:S02]  /*17e0*/  LDG.E.U16 R0, desc[UR36][R2.64] ;  /* 0x0000002402007981 */ /* 0x000ea4000c1e1500 */
[----:B--2---:R-:W-:-:S05]  /*17f0*/  SHF.L.U32 R0, R0, 0x10, RZ ;  /* 0x0000001000007819 */ /* 0x004fca00000006ff */
[----:B------:R-:W-:-:S04]  /*1800*/  FMUL.FTZ R0, R0, 1 ;  /* 0x3f80000000007820 */ /* 0x000fc80000410000 */
[----:B------:R0:W1:Y:S02]  /*1810*/  F2F.F64.F32 R32, R0 ;  /* 0x0000000000207310 */ /* 0x0000640000201800 */
[----:B01----:R-:W-:Y:S05]  /*1820*/  BRA `(.L_x_4770) ;  /* 0x0000000400b07947 */ /* 0x003fea0003800000 */
.L_x_4777:
        /* <DEDUP_REMOVED lines=11> */
.L_x_4784:
        /* <DEDUP_REMOVED lines=21> */
.L_x_4786:
[----:B------:R-:W-:Y:S05]  /*1a30*/  BSYNC.RECONVERGENT B0 ;  /* 0x0000000000007941 */ /* 0x000fea0003800200 */
.L_x_4785:
[----:B------:R-:W-:Y:S01]  /*1a40*/  IMAD.SHL.U32 R0, R0, 0x100000, RZ ;  /* 0x0010000000007824 */ /* 0x000fe200078e00ff */
[----:B------:R-:W-:-:S04]  /*1a50*/  LEA R2, R2, 0x3b800000, 0x17 ;  /* 0x3b80000002027811 */ /* 0x000fc800078eb8ff */
[----:B------:R-:W-:-:S05]  /*1a60*/  LOP3.LUT R0, R2, R0, R7, 0xfe, !PT ;  /* 0x0000000002007212 */ /* 0x000fca00078efe07 */
[----:B------:R-:W-:-:S04]  /*1a70*/  FMUL.FTZ R0, R0, 1 ;  /* 0x3f80000000007820 */ /* 0x000fc80000410000 */
[----:B------:R4:W0:Y:S02]  /*1a80*/  F2F.F64.F32 R32, R0 ;  /* 0x0000000000207310 */ /* 0x0008240000201800 */
[----:B0---4-:R-:W-:Y:S05]  /*1a90*/  BRA `(.L_x_4770) ;  /* 0x0000000400147947 */ /* 0x011fea0003800000 */
.L_x_4783:
        /* <DEDUP_REMOVED lines=21> */
.L_x_4788:
[----:B------:R-:W-:Y:S05]  /*1bf0*/  BSYNC.RECONVERGENT B0 ;  /* 0x0000000000007941 */ /* 0x000fea0003800200 */
.L_x_4787:
[----:B------:R-:W-:Y:S01]  /*1c00*/  IMAD.SHL.U32 R0, R0, 0x200000, RZ ;  /* 0x0020000000007824 */ /* 0x000fe200078e00ff */
[----:B------:R-:W-:-:S04]  /*1c10*/  LEA R2, R2, 0x37800000, 0x17 ;  /* 0x3780000002027811 */ /* 0x000fc800078eb8ff */
[----:B------:R-:W-:-:S05]  /*1c20*/  LOP3.LUT R0, R2, R0, R7, 0xfe, !PT ;  /* 0x0000000002007212 */ /* 0x000fca00078efe07 */
[----:B------:R-:W-:-:S04]  /*1c30*/  FMUL.FTZ R0, R0, 1 ;  /* 0x3f80000000007820 */ /* 0x000fc80000410000 */
[----:B------:R4:W0:Y:S02]  /*1c40*/  F2F.F64.F32 R32, R0 ;  /* 0x0000000000207310 */ /* 0x0008240000201800 */
[----:B0---4-:R-:W-:Y:S05]  /*1c50*/  BRA `(.L_x_4770) ;  /* 0x0000000000a47947 */ /* 0x011fea0003800000 */
.L_x_4782:
[----:B------:R-:W-:-:S09]  /*1c60*/  UISETP.NE.AND UP0, UPT, UR4, 0x1c, UPT ;  /* 0x0000001c0400788c */ /* 0x000fd2000bf05270 */
[----:B------:R-:W-:Y:S05]  /*1c70*/  BRA.U !UP0, `(.L_x_4789) ;  /* 0x0000000108947547 */ /* 0x000fea000b800000 */
[----:B------:R-:W-:-:S09]  /*1c80*/  UISETP.NE.AND UP0, UPT, UR4, 0x1d, UPT ;  /* 0x0000001d0400788c */ /* 0x000fd2000bf05270 */
[----:B------:R-:W-:Y:S05]  /*1c90*/  BRA.U !UP0, `(.L_x_4790) ;  /* 0x0000000108807547 */ /* 0x000fea000b800000 */
[----:B------:R-:W-:-:S09]  /*1ca0*/  UISETP.NE.AND UP0, UPT, UR4, 0x2c, UPT ;  /* 0x0000002c0400788c */ /* 0x000fd2000bf05270 */
[----:B------:R-:W-:Y:S05]  /*1cb0*/  BRA.U !UP0, `(.L_x_4791) ;  /* 0x0000000108487547 */ /* 0x000fea000b800000 */
.L_x_4769:
        /* <DEDUP_REMOVED lines=10> */
[----:B----4-:R-:W-:-:S02]  /*1d60*/  IMAD.U32 R6, RZ, RZ, UR6 ;  /* 0x00000006ff067e24 */ /* 0x010fc4000f8e00ff */
[----:B------:R-:W-:Y:S01]  /*1d70*/  IMAD.U32 R7, RZ, RZ, UR7 ;  /* 0x00000007ff077e24 */ /* 0x000fe2000f8e00ff */
[----:B---3--:R-:W-:Y:S01]  /*1d80*/  MOV R10, UR8 ;  /* 0x00000008000a7c02 */ /* 0x008fe20008000f00 */
[----:B-1----:R-:W-:-:S07]  /*1d90*/  IMAD.U32 R11, RZ, RZ, UR9 ;  /* 0x00000009ff0b7e24 */ /* 0x002fce000f8e00ff */
[----:B------:R-:W-:-:S07]  /*1da0*/  LEPC R20, `(.L_x_4792) ;  /* 0x000000001014794e */ /* 0x000fce0000000000 */
[----:B--2--5:R-:W-:Y:S05]  /*1db0*/  CALL.ABS.NOINC R2 ;  /* 0x0000000002007343 */ /* 0x024fea0003c00000 */
.L_x_4792:
[----:B------:R-:W-:Y:S01]  /*1dc0*/  CS2R R32, SRZ ;  /* 0x0000000000207805 */ /* 0x000fe2000001ff00 */
[----:B------:R-:W-:Y:S06]  /*1dd0*/  BRA `(.L_x_4770) ;  /* 0x0000000000447947 */ /* 0x000fec0003800000 */
.L_x_4791:
        /* <DEDUP_REMOVED lines=12> */
.L_x_4790:
[----:B------:R-:W2:Y:S02]  /*1ea0*/  LDG.E.64 R32, desc[UR36][R2.64] ;  /* 0x0000002402207981 */ /* 0x000ea4000c1e1b00 */
[----:B--2---:R-:W1:Y:S02]  /*1eb0*/  I2F.F64.U64 R32, R32 ;  /* 0x0000002000207312 */ /* 0x004e640000301800 */
[----:B-1----:R-:W-:Y:S05]  /*1ec0*/  BRA `(.L_x_4770) ;  /* 0x0000000000087947 */ /* 0x002fea0003800000 */
.L_x_4789:
[----:B------:R-:W2:Y:S02]  /*1ed0*/  LDG.E R2, desc[UR36][R2.64] ;  /* 0x0000002402027981 */ /* 0x000ea4000c1e1900 */
[----:B--2---:R1:W2:Y:S02]  /*1ee0*/  I2F.F64.U32 R32, R2 ;  /* 0x0000000200207312 */ /* 0x0042a40000201800 */
.L_x_4770:
[----:B------:R-:W-:Y:S05]  /*1ef0*/  BSYNC.RECONVERGENT B7 ;  /* 0x0000000000077941 */ /* 0x000fea0003800200 */
.L_x_4764:
[----:B------:R-:W-:-:S07]  /*1f00*/  VIADD R35, R57, 0x80 ;  /* 0x0000008039237836 */ /* 0x000fce0000000000 */
.L_x_4734:
[----:B------:R-:W-:Y:S05]  /*1f10*/  BSYNC.RECONVERGENT B6 ;  /* 0x0000000000067941 */ /* 0x000fea0003800200 */
.L_x_4733:
[----:B------:R-:W-:Y:S01]  /*1f20*/  ISETP.GE.AND P0, PT, R35, R64, PT ;  /* 0x000000402300720c */ /* 0x000fe20003f06270 */
[----:B------:R-:W-:Y:S01]  /*1f30*/  BSSY.RECONVERGENT B6, `(.L_x_4793) ;  /* 0x00001e6000067945 */ /* 0x000fe20003800200 */
[----:B------:R-:W-:Y:S02]  /*1f40*/  CS2R R28, SRZ ;  /* 0x00000000001c7805 */ /* 0x000fe4000001ff00 */
[----:B------:R-:W-:-:S09]  /*1f50*/  CS2R R26, SRZ ;  /* 0x00000000001a7805 */ /* 0x000fd2000001ff00 */
[----:B------:R-:W-:Y:S05]  /*1f60*/  @P0 BRA `(.L_x_4794) ;  /* 0x0000001c00880947 */ /* 0x000fea0003800000 */
[----:B01--4-:R-:W0:Y:S01]  /*1f70*/  LDC.64 R2, c[0x0][0x390] ;  /* 0x0000e400ff027b82 */ /* 0x013e220000000a00 */
[----:B------:R-:W1:Y:S01]  /*1f80*/  LDCU UR5, c[0x0][0x3a8] ;  /* 0x00007500ff0577ac */ /* 0x000e620008000800 */
[----:B------:R-:W-:Y:S01]  /*1f90*/  IMAD R16, R66, 0x200, R35 ;  /* 0x0000020042107824 */ /* 0x000fe200078e0223 */
[----:B------:R-:W-:Y:S01]  /*1fa0*/  BSSY.RECONVERGENT B7, `(.L_x_4795) ;  /* 0x00000ed000077945 */ /* 0x000fe20003800200 */
[----:B------:R-:W-:-:S04]  /*1fb0*/  UPRMT UR4, UR38, 0x9910, URZ ;  /* 0x0000991026047896 */ /* 0x000fc800080000ff */
[----:B------:R-:W-:Y:S01]  /*1fc0*/  UISETP.GT.AND UP0, UPT, UR4, 0x9, UPT ;  /* 0x000000090400788c */ /* 0x000fe2000bf04270 */
[----:B-1----:R-:W-:-:S05]  /*1fd0*/  IMAD R5, R16, UR5, RZ ;  /* 0x0000000510057c24 */ /* 0x002fca000f8e02ff */
        /* <DEDUP_REMOVED lines=12> */
[----:B----4-:R0:W1:Y:S02]  /*20a0*/  I2F.F64.S16 R28, R2 ;  /* 0x00000002001c7312 */ /* 0x0100640000101c00 */
[----:B01----:R-:W-:Y:S05]  /*20b0*/  BRA `(.L_x_4801) ;  /* 0x0000000c006c7947 */ /* 0x003fea0003800000 */
.L_x_4799:
[----:B------:R-:W4:Y:S02]  /*20c0*/  LDG.E.U8 R2, desc[UR36][R2.64] ;  /* 0x0000002402027981 */ /* 0x000f24000c1e1100 */
[----:B----4-:R0:W1:Y:S02]  /*20d0*/  I2F.F64.U16 R28, R2 ;  /* 0x00000002001c7312 */ /* 0x0100640000101800 */
[----:B01----:R-:W-:Y:S05]  /*20e0*/  BRA `(.L_x_4801) ;  /* 0x0000000c00607947 */ /* 0x003fea0003800000 */
.L_x_4798:
[----:B------:R-:W-:-:S09]  /*20f0*/  UISETP.NE.AND UP0, UPT, UR4, 0x2, UPT ;  /* 0x000000020400788c */ /* 0x000fd2000bf05270 */
[----:B------:R-:W-:Y:S05]  /*2100*/  BRA.U !UP0, `(.L_x_4802) ;  /* 0x0000000108287547 */ /* 0x000fea000b800000 */
[----:B------:R-:W-:-:S09]  /*2110*/  UISETP.NE.AND UP0, UPT, UR4, 0x3, UPT ;  /* 0x000000030400788c */ /* 0x000fd2000bf05270 */
[----:B------:R-:W-:Y:S05]  /*2120*/  BRA.U !UP0, `(.L_x_4803) ;  /* 0x0000000108147547 */ /* 0x000fea000b800000 */
[----:B------:R-:W-:-:S09]  /*2130*/  UISETP.NE.AND UP0, UPT, UR4, 0x4, UPT ;  /* 0x000000040400788c */ /* 0x000fd2000bf05270 */
[----:B------:R-:W-:Y:S05]  /*2140*/  BRA.U UP0, `(.L_x_4800) ;  /* 0x0000000900ec7547 */ /* 0x000fea000b800000 */
[----:B------:R-:W4:Y:S02]  /*2150*/  LDG.E.64 R28, desc[UR36][R2.64] ;  /* 0x00000024021c7981 */ /* 0x000f24000c1e1b00 */
[----:B----4-:R-:W0:Y:S02]  /*2160*/  I2F.F64.S64 R28, R28 ;  /* 0x0000001c001c7312 */ /* 0x010e240000301c00 */
[----:B0-----:R-:W-:Y:S05]  /*2170*/  BRA `(.L_x_4801) ;  /* 0x0000000c003c7947 */ /* 0x001fea0003800000 */
.L_x_4803:
[----:B------:R-:W4:Y:S02]  /*2180*/  LDG.E R2, desc[UR36][R2.64] ;  /* 0x0000002402027981 */ /* 0x000f24000c1e1900 */
[----:B----4-:R0:W1:Y:S02]  /*2190*/  I2F.F64 R28, R2 ;  /* 0x00000002001c7312 */ /* 0x0100640000201c00 */
[----:B01----:R-:W-:Y:S05]  /*21a0*/  BRA `(.L_x_4801) ;  /* 0x0000000c00307947 */ /* 0x003fea0003800000 */
.L_x_4802:
[----:B------:R-:W4:Y:S02]  /*21b0*/  LDG.E.U16 R2, desc[UR36][R2.64] ;  /* 0x0000002402027981 */ /* 0x000f24000c1e1500 */
[----:B----4-:R0:W1:Y:S02]  /*21c0*/  I2F.F64.S16 R28, R2 ;  /* 0x00000002001c7312 */ /* 0x0100640000101c00 */
[----:B01----:R-:W-:Y:S05]  /*21d0*/  BRA `(.L_x_4801) ;  /* 0x0000000c00247947 */ /* 0x003fea0003800000 */
.L_x_4797:
[----:B------:R-:W-:-:S09]  /*21e0*/  UISETP.GT.AND UP0, UPT, UR4, 0x6, UPT ;  /* 0x000000060400788c */ /* 0x000fd2000bf04270 */
[----:B------:R-:W-:Y:S05]  /*21f0*/  BRA.U UP0, `(.L_x_4804) ;  /* 0x0000000100347547 */ /* 0x000fea000b800000 */
[----:B------:R-:W-:-:S09]  /*2200*/  UISETP.NE.AND UP0, UPT, UR4, 0x5, UPT ;  /* 0x000000050400788c */ /* 0x000fd2000bf05270 */
[----:B------:R-:W-:Y:S05]  /*2210*/  BRA.U !UP0, `(.L_x_4805) ;  /* 0x0000000108187547 */ /* 0x000fea000b800000 */
[----:B------:R-:W-:-:S09]  /*2220*/  UISETP.NE.AND UP0, UPT, UR4, 0x6, UPT ;  /* 0x000000060400788c */ /* 0x000fd2000bf05270 */
[----:B------:R-:W-:Y:S05]  /*2230*/  BRA.U UP0, `(.L_x_4800) ;  /* 0x0000000900b07547 */ /* 0x000fea000b800000 */
[----:B------:R-:W4:Y:S02]  /*2240*/  LDG.E R28, desc[UR36][R2.64] ;  /* 0x00000024021c7981 */ /* 0x000f24000c1e1900 */
[----:B----4-:R-:W-:-:S06]  /*2250*/  FMUL.FTZ R28, R28, 1 ;  /* 0x3f8000001c1c7820 */ /* 0x010fcc0000410000 */
[----:B------:R-:W0:Y:S02]  /*2260*/  F2F.F64.F32 R28, R28 ;  /* 0x0000001c001c7310 */ /* 0x000e240000201800 */
[----:B0-----:R-:W-:Y:S05]  /*2270*/  BRA `(.L_x_4801) ;  /* 0x0000000800fc7947 */ /* 0x001fea0003800000 */
.L_x_4805:
[----:B------:R-:W4:Y:S02]  /*2280*/  LDG.E.U16 R0, desc[UR36][R2.64] ;  /* 0x0000002402007981 */ /* 0x000f24000c1e1500 */
[----:B----4-:R-:W-:-:S05]  /*2290*/  HADD2.F32 R0, -RZ, R0.H0_H0 ;  /* 0x20000000ff007230 */ /* 0x010fca0000004100 */
[----:B------:R-:W-:-:S04]  /*22a0*/  FMUL.FTZ R0, R0, 1 ;  /* 0x3f80000000007820 */ /* 0x000fc80000410000 */
[----:B------:R0:W1:Y:S02]  /*22b0*/  F2F.F64.F32 R28, R0 ;  /* 0x00000000001c7310 */ /* 0x0000640000201800 */
[----:B01----:R-:W-:Y:S05]  /*22c0*/  BRA `(.L_x_4801) ;  /* 0x0000000800e87947 */ /* 0x003fea0003800000 */
.L_x_4804:
[----:B------:R-:W-:-:S09]  /*22d0*/  UISETP.NE.AND UP0, UPT, UR4, 0x7, UPT ;  /* 0x000000070400788c */ /* 0x000fd2000bf05270 */
[----:B------:R-:W-:Y:S05]  /*22e0*/  BRA.U !UP0, `(.L_x_4806) ;  /* 0x0000000108347547 */ /* 0x000fea000b800000 */
        /* <DEDUP_REMOVED lines=8> */
.L_x_4807:
[----:B------:R-:W4:Y:S02]  /*2370*/  LDG.E.U16 R2, desc[UR36][R2.64] ;  /* 0x0000002402027981 */ /* 0x000f24000c1e1500 */
[----:B----4-:R-:W-:-:S05]  /*2380*/  HADD2.F32 R0, -RZ, R2.H0_H0 ;  /* 0x20000002ff007230 */ /* 0x010fca0000004100 */
[----:B------:R-:W-:-:S04]  /*2390*/  FMUL.FTZ R0, R0, 1 ;  /* 0x3f80000000007820 */ /* 0x000fc80000410000 */
[----:B------:R0:W1:Y:S02]  /*23a0*/  F2F.F64.F32 R28, R0 ;  /* 0x00000000001c7310 */ /* 0x0000640000201800 */
[----:B01----:R-:W-:Y:S05]  /*23b0*/  BRA `(.L_x_4801) ;  /* 0x0000000800ac7947 */ /* 0x003fea0003800000 */
.L_x_4806:
[----:B------:R0:W5:Y:S01]  /*23c0*/  LDG.E.64 R28, desc[UR36][R2.64] ;  /* 0x00000024021c7981 */ /* 0x000162000c1e1b00 */
[----:B------:R-:W-:Y:S05]  /*23d0*/  BRA `(.L_x_4801) ;  /* 0x0000000800a47947 */ /* 0x000fea0003800000 */
.L_x_4796:
        /* <DEDUP_REMOVED lines=9> */
[----:B------:R-:W-:Y:S01]  /*2470*/  IMAD.MOV.U32 R28, RZ, RZ, RZ ;  /* 0x000000ffff1c7224 */ /* 0x000fe200078e00ff */
[----:B----4-:R-:W-:-:S04]  /*2480*/  ISETP.NE.AND P0, PT, R2, RZ, PT ;  /* 0x000000ff0200720c */ /* 0x010fc80003f05270 */
[----:B------:R-:W-:Y:S01]  /*2490*/  FSEL R29, RZ, 1.875, !P0 ;  /* 0x3ff00000ff1d7808 */ /* 0x000fe20004000000 */
[----:B------:R-:W-:Y:S08]  /*24a0*/  BRA `(.L_x_4801) ;  /* 0x0000000800707947 */ /* 0x000ff00003800000 */
.L_x_4810:
[----:B------:R4:W5:Y:S01]  /*24b0*/  LDG.E.64 R28, desc[UR36][R2.64] ;  /* 0x00000024021c7981 */ /* 0x000962000c1e1b00 */
[----:B------:R-:W-:Y:S05]  /*24c0*/  BRA `(.L_x_4801) ;  /* 0x0000000800687947 */ /* 0x000fea0003800000 */
.L_x_4809:
[----:B------:R-:W-:-:S09]  /*24d0*/  UISETP.NE.AND UP0, UPT, UR4, 0xf, UPT ;  /* 0x0000000f0400788c */ /* 0x000fd2000bf05270 */
[----:B------:R-:W-:Y:S05]  /*24e0*/  BRA.U !UP0, `(.L_x_4811) ;  /* 0x00000001089c7547 */ /* 0x000fea000b800000 */
[----:B------:R-:W-:-:S09]  /*24f0*/  UISETP.NE.AND UP0, UPT, UR4, 0x17, UPT ;  /* 0x000000170400788c */ /* 0x000fd2000bf05270 */
[----:B------:R-:W-:Y:S05]  /*2500*/  BRA.U !UP0, `(.L_x_4812) ;  /* 0x00000001085c7547 */ /* 0x000fea000b800000 */
[----:B------:R-:W-:-:S09]  /*2510*/  UISETP.NE.AND UP0, UPT, UR4, 0x18, UPT ;  /* 0x000000180400788c */ /* 0x000fd2000bf05270 */
[----:B------:R-:W-:Y:S05]  /*2520*/  BRA.U UP0, `(.L_x_4800) ;  /* 0x0000000500f47547 */ /* 0x000fea000b800000 */
[----:B------:R-:W4:Y:S01]  /*2530*/  LDG.E.U8 R0, desc[UR36][R2.64] ;  /* 0x0000002402007981 */ /* 0x000f22000c1e1100 */
[----:B------:R-:W-:Y:S02]  /*2540*/  HFMA2 R6, -RZ, RZ, 0, 1.847743988037109375e-06 ;  /* 0x0000001fff067431 */ /* 0x000fe400000001ff */
[----:B----4-:R-:W-:-:S05]  /*2550*/  IMAD.SHL.U32 R0, R0, 0x1000000, RZ ;  /* 0x0100000000007824 */ /* 0x010fca00078e00ff */
        /* <DEDUP_REMOVED lines=16> */
[----:B------:R0:W1:Y:S02]  /*2660*/  F2F.F64.F32 R28, R5 ;  /* 0x00000005001c7310 */ /* 0x0000640000201800 */
[----:B01----:R-:W-:Y:S05]  /*2670*/  BRA `(.L_x_4801) ;  /* 0x0000000400fc7947 */ /* 0x003fea0003800000 */
.L_x_4812:
[----:B------:R-:W4:Y:S02]  /*2680*/  LDG.E.U8 R2, desc[UR36][R2.64] ;  /* 0x0000002402027981 */ /* 0x000f24000c1e1100 */
[C---:B----4-:R-:W-:Y:S01]  /*2690*/  SHF.L.U32 R0, R2.reuse, 0x19, RZ ;  /* 0x0000001902007819 */ /* 0x050fe200000006ff */
        /* <DEDUP_REMOVED lines=12> */
.L_x_4811:
[----:B------:R-:W4:Y:S02]  /*2760*/  LDG.E.U16 R0, desc[UR36][R2.64] ;  /* 0x0000002402007981 */ /* 0x000f24000c1e1500 */
[----:B----4-:R-:W-:-:S04]  /*2770*/  IMAD.U32 R0, R0, 0x10000, RZ ;  /* 0x0001000000007824 */ /* 0x010fc800078e00ff */
[----:B------:R-:W-:-:S04]  /*2780*/  FMUL.FTZ R0, R0, 1 ;  /* 0x3f80000000007820 */ /* 0x000fc80000410000 */
[----:B------:R0:W1:Y:S02]  /*2790*/  F2F.F64.F32 R28, R0 ;  /* 0x00000000001c7310 */ /* 0x0000640000201800 */
[----:B01----:R-:W-:Y:S05]  /*27a0*/  BRA `(.L_x_4801) ;  /* 0x0000000400b07947 */ /* 0x003fea0003800000 */
.L_x_4808:
        /* <DEDUP_REMOVED lines=9> */
[----:B----4-:R4:W0:Y:S02]  /*2840*/  I2F.F64.U16 R28, R2 ;  /* 0x00000002001c7312 */ /* 0x0108240000101800 */
[----:B0---4-:R-:W-:Y:S05]  /*2850*/  BRA `(.L_x_4801) ;  /* 0x0000000400847947 */ /* 0x011fea0003800000 */
.L_x_4815:
[----:B------:R-:W4:Y:S01]  /*2860*/  LDG.E.U8 R3, desc[UR36][R2.64] ;  /* 0x0000002402037981 */ /* 0x000f22000c1e1100 */
[----:B------:R-:W-:Y:S02]  /*2870*/  CS2R R28, SRZ ;  /* 0x00000000001c7805 */ /* 0x000fe4000001ff00 */
        /* <DEDUP_REMOVED lines=19> */
.L_x_4817:
[----:B------:R-:W-:Y:S05]  /*29b0*/  BSYNC.RECONVERGENT B0 ;  /* 0x0000000000007941 */ /* 0x000fea0003800200 */
.L_x_4816:
[----:B------:R-:W-:Y:S01]  /*29c0*/  IMAD.SHL.U32 R0, R0, 0x100000, RZ ;  /* 0x0010000000007824 */ /* 0x000fe200078e00ff */
[----:B------:R-:W-:-:S04]  /*29d0*/  LEA R2, R2, 0x3b800000, 0x17 ;  /* 0x3b80000002027811 */ /* 0x000fc800078eb8ff */
[----:B------:R-:W-:-:S05]  /*29e0*/  LOP3.LUT R0, R2, R0, R7, 0xfe, !PT ;  /* 0x0000000002007212 */ /* 0x000fca00078efe07 */
[----:B------:R-:W-:-:S04]  /*29f0*/  FMUL.FTZ R0, R0, 1 ;  /* 0x3f80000000007820 */ /* 0x000fc80000410000 */
[----:B------:R4:W0:Y:S02]  /*2a00*/  F2F.F64.F32 R28, R0 ;  /* 0x00000000001c7310 */ /* 0x0008240000201800 */
[----:B0---4-:R-:W-:Y:S05]  /*2a10*/  BRA `(.L_x_4801) ;  /* 0x0000000400147947 */ /* 0x011fea0003800000 */
.L_x_4814:
[----:B------:R-:W4:Y:S01]  /*2a20*/  LDG.E.U8 R3, desc[UR36][R2.64] ;  /* 0x0000002402037981 */ /* 0x000f22000c1e1100 */
[----:B------:R-:W-:Y:S02]  /*2a30*/  CS2R R28, SRZ ;  /* 0x00000000001c7805 */ /* 0x000fe4000001ff00 */
        /* <DEDUP_REMOVED lines=19> */
.L_x_4819:
[----:B------:R-:W-:Y:S05]  /*2b70*/  BSYNC.RECONVERGENT B0 ;  /* 0x0000000000007941 */ /* 0x000fea0003800200 */
.L_x_4818:
[----:B------:R-:W-:Y:S02]  /*2b80*/  SHF.L.U32 R0, R0, 0x15, RZ ;  /* 0x0000001500007819 */ /* 0x000fe400000006ff */
[----:B------:R-:W-:-:S04]  /*2b90*/  LEA R2, R2, 0x37800000, 0x17 ;  /* 0x3780000002027811 */ /* 0x000fc800078eb8ff */
[----:B------:R-:W-:-:S05]  /*2ba0*/  LOP3.LUT R0, R2, R0, R7, 0xfe, !PT ;  /* 0x0000000002007212 */ /* 0x000fca00078efe07 */
[----:B------:R-:W-:-:S04]  /*2bb0*/  FMUL.FTZ R0, R0, 1 ;  /* 0x3f80000000007820 */ /* 0x000fc80000410000 */
[----:B------:R4:W0:Y:S02]  /*2bc0*/  F2F.F64.F32 R28, R0 ;  /* 0x00000000001c7310 */ /* 0x0008240000201800 */
[----:B0---4-:R-:W-:Y:S05]  /*2bd0*/  BRA `(.L_x_4801) ;  /* 0x0000000000a47947 */ /* 0x011fea0003800000 */
.L_x_4813:
        /* <DEDUP_REMOVED lines=18> */
.L_x_4800:
[----:B------:R-:W-:Y:S01]  /*2d00*/  MOV R0, 0x0 ;  /* 0x0000000000007802 */ /* 0x000fe20000000f00 */
[----:B------:R-:W0:Y:S01]  /*2d10*/  LDCU.64 UR4, c[0x4][0x108] ;  /* 0x01002100ff0477ac */ /* 0x000e220008000a00 */
[----:B------:R-:W-:Y:S02]  /*2d20*/  HFMA2 R8, -RZ, RZ, 0, 4.64916229248046875e-06 ;  /* 0x0000004eff087431 */ /* 0x000fe400000001ff */
[----:B------:R-:W-:Y:S01]  /*2d30*/  IMAD.MOV.U32 R12, RZ, RZ, 0x1 ;  /* 0x00000001ff0c7424 */ /* 0x000fe200078e00ff */
[----:B------:R1:W4:Y:S01]  /*2d40*/  LDC.64 R2, c[0x4][R0] ;  /* 0x0100000000027b82 */ /* 0x0003220000000a00 */
[----:B------:R-:W2:Y:S01]  /*2d50*/  LDCU.64 UR6, c[0x4][0x110] ;  /* 0x01002200ff0677ac */ /* 0x000ea20008000a00 */
[----:B------:R-:W-:Y:S01]  /*2d60*/  IMAD.MOV.U32 R13, RZ, RZ, RZ ;  /* 0x000000ffff0d7224 */ /* 0x000fe200078e00ff */
[----:B------:R-:W3:Y:S01]  /*2d70*/  LDCU.64 UR8, c[0x4][0x8] ;  /* 0x01000100ff0877ac */ /* 0x000ee20008000a00 */
[----:B0-----:R-:W-:Y:S01]  /*2d80*/  MOV R4, UR4 ;  /* 0x0000000400047c02 */ /* 0x001fe20008000f00 */
[----:B------:R-:W-:-:S02]  /*2d90*/  IMAD.U32 R5, RZ, RZ, UR5 ;  /* 0x00000005ff057e24 */ /* 0x000fc4000f8e00ff */
[----:B--2---:R-:W-:Y:S01]  /*2da0*/  IMAD.U32 R6, RZ, RZ, UR6 ;  /* 0x00000006ff067e24 */ /* 0x004fe2000f8e00ff */
[----:B------:R-:W-:Y:S01]  /*2db0*/  MOV R7, UR7 ;  /* 0x0000000700077c02 */ /* 0x000fe20008000f00 */
[----:B---3--:R-:W-:Y:S02]  /*2dc0*/  IMAD.U32 R10, RZ, RZ, UR8 ;  /* 0x00000008ff0a7e24 */ /* 0x008fe4000f8e00ff */
[----:B-1----:R-:W-:-:S07]  /*2dd0*/  IMAD.U32 R11, RZ, RZ, UR9 ;  /* 0x00000009ff0b7e24 */ /* 0x002fce000f8e00ff */
[----:B------:R-:W-:-:S07]  /*2de0*/  LEPC R20, `(.L_x_4822) ;  /* 0x000000001014794e */ /* 0x000fce0000000000 */
[----:B----45:R-:W-:Y:S05]  /*2df0*/  CALL.ABS.NOINC R2 ;  /* 0x0000000002007343 */ /* 0x030fea0003c00000 */
.L_x_4822:
[----:B------:R-:W-:Y:S01]  /*2e00*/  CS2R R28, SRZ ;  /* 0x00000000001c7805 */ /* 0x000fe2000001ff00 */
[----:B------:R-:W-:Y:S06]  /*2e10*/  BRA `(.L_x_4801) ;  /* 0x0000000000147947 */ /* 0x000fec0003800000 */
.L_x_4821:
[----:B------:R-:W4:Y:S02]  /*2e20*/  LDG.E.64 R28, desc[UR36][R2.64] ;  /* 0x00000024021c7981 */ /* 0x000f24000c1e1b00 */
[----:B----4-:R-:W0:Y:S02]  /*2e30*/  I2F.F64.U64 R28, R28 ;  /* 0x0000001c001c7312 */ /* 0x010e240000301800 */
[----:B0-----:R-:W-:Y:S05]  /*2e40*/  BRA `(.L_x_4801) ;  /* 0x0000000000087947 */ /* 0x001fea0003800000 */
.L_x_4820:
[----:B------:R-:W4:Y:S02]  /*2e50*/  LDG.E R2, desc[UR36][R2.64] ;  /* 0x0000002402027981 */ /* 0x000f24000c1e1900 */
[----:B----4-:R0:W1:Y:S02]  /*2e60*/  I2F.F64.U32 R28, R2 ;  /* 0x00000002001c7312 */ /* 0x0100640000201800 */
.L_x_4801:
[----:B------:R-:W-:Y:S05]  /*2e70*/  BSYNC.RECONVERGENT B7 ;  /* 0x0000000000077941 */ /* 0x000fea0003800200 */
.L_x_4795:
[----:B0---4-:R-:W0:Y:S01]  /*2e80*/  LDC.64 R2, c[0x0][0x398] ;  /* 0x0000e600ff027b82 */ /* 0x011e220000000a00 */
[----:B------:R-:W4:Y:S01]  /*2e90*/  LDCU UR5, c[0x0][0x3ac] ;  /* 0x00007580ff0577ac */ /* 0x000f220008000800 */
[----:B------:R-:W-:Y:S01]  /*2ea0*/  BSSY.RECONVERGENT B7, `(.L_x_4823) ;  /* 0x00000ed000077945 */ /* 0x000fe20003800200 */
[----:B------:R-:W-:-:S04]  /*2eb0*/  UPRMT UR4, UR39, 0x9910, URZ ;  /* 0x0000991027047896 */ /* 0x000fc800080000ff */
[----:B------:R-:W-:Y:S01]  /*2ec0*/  UISETP.GT.AND UP0, UPT, UR4, 0x9, UPT ;  /* 0x000000090400788c */ /* 0x000fe2000bf04270 */
[----:B----4-:R-:W-:-:S05]  /*2ed0*/  IMAD R5, R16, UR5, RZ ;  /* 0x0000000510057c24 */ /* 0x010fca000f8e02ff */
        /* <DEDUP_REMOVED lines=12> */
[----:B----4-:R0:W4:Y:S02]  /*2fa0*/  I2F.F64.S16 R26, R2 ;  /* 0x00000002001a7312 */ /* 0x0101240000101c00 */
[----:B0---4-:R-:W-:Y:S05]  /*2fb0*/  BRA `(.L_x_4829) ;  /* 0x0000000c006c7947 */ /* 0x011fea0003800000 */
.L_x_4827:
[----:B------:R-:W4:Y:S02]  /*2fc0*/  LDG.E.U8 R2, desc[UR36][R2.64] ;  /* 0x0000002402027981 */ /* 0x000f24000c1e1100 */
[----:B----4-:R0:W4:Y:S02]  /*2fd0*/  I2F.F64.U16 R26, R2 ;  /* 0x00000002001a7312 */ /* 0x0101240000101800 */
[----:B0---4-:R-:W-:Y:S05]  /*2fe0*/  BRA `(.L_x_4829) ;  /* 0x0000000c00607947 */ /* 0x011fea0003800000 */
.L_x_4826:
        /* <DEDUP_REMOVED lines=9> */
.L_x_4831:
[----:B------:R-:W4:Y:S02]  /*3080*/  LDG.E R2, desc[UR36][R2.64] ;  /* 0x0000002402027981 */ /* 0x000f24000c1e1900 */
[----:B----4-:R0:W4:Y:S02]  /*3090*/  I2F.F64 R26, R2 ;  /* 0x00000002001a7312 */ /* 0x0101240000201c00 */
[----:B0---4-:R-:W-:Y:S05]  /*30a0*/  BRA `(.L_x_4829) ;  /* 0x0000000c00307947 */ /* 0x011fea0003800000 */
.L_x_4830:
[----:B------:R-:W4:Y:S02]  /*30b0*/  LDG.E.U16 R2, desc[UR36][R2.64] ;  /* 0x0000002402027981 */ /* 0x000f24000c1e1500 */
[----:B----4-:R0:W4:Y:S02]  /*30c0*/  I2F.F64.S16 R26, R2 ;  /* 0x00000002001a7312 */ /* 0x0101240000101c00 */
[----:B0---4-:R-:W-:Y:S05]  /*30d0*/  BRA `(.L_x_4829) ;  /* 0x0000000c00247947 */ /* 0x011fea0003800000 */
.L_x_4825:
        /* <DEDUP_REMOVED lines=8> */
[----:B------:R-:W4:Y:S02]  /*3160*/  F2F.F64.F32 R26, R26 ;  /* 0x0000001a001a7310 */ /* 0x000f240000201800 */
[----:B----4-:R-:W-:Y:S05]  /*3170*/  BRA `(.L_x_4829) ;  /* 0x0000000800fc7947 */ /* 0x010fea0003800000 */
.L_x_4833:
[----:B------:R-:W4:Y:S02]  /*3180*/  LDG.E.U16 R0, desc[UR36][R2.64] ;  /* 0x0000002402007981 */ /* 0x000f24000c1e1500 */
[----:B----4-:R-:W-:-:S05]  /*3190*/  HADD2.F32 R0, -RZ, R0.H0_H0 ;  /* 0x20000000ff007230 */ /* 0x010fca0000004100 */
[----:B------:R-:W-:-:S04]  /*31a0*/  FMUL.FTZ R0, R0, 1 ;  /* 0x3f80000000007820 */ /* 0x000fc80000410000 */
[----:B------:R4:W0:Y:S02]  /*31b0*/  F2F.F64.F32 R26, R0 ;  /* 0x00000000001a7310 */ /* 0x0008240000201800 */
[----:B0---4-:R-:W-:Y:S05]  /*31c0*/  BRA `(.L_x_4829) ;  /* 0x0000000800e87947 */ /* 0x011fea0003800000 */
.L_x_4832:
        /* <DEDUP_REMOVED lines=10> */
.L_x_4835:
[----:B------:R-:W4:Y:S02]  /*3270*/  LDG.E.U16 R2, desc[UR36][R2.64] ;  /* 0x0000002402027981 */ /* 0x000f24000c1e1500 */
[----:B----4-:R-:W-:-:S05]  /*3280*/  HADD2.F32 R0, -RZ, R2.H0_H0 ;  /* 0x20000002ff007230 */ /* 0x010fca0000004100 */
[----:B------:R-:W-:-:S04]  /*3290*/  FMUL.FTZ R0, R0, 1 ;  /* 0x3f80000000007820 */ /* 0x000fc80000410000 */
[----:B------:R0:W4:Y:S02]  /*32a0*/  F2F.F64.F32 R26, R0 ;  /* 0x00000000001a7310 */ /* 0x0001240000201800 */
[----:B0---4-:R-:W-:Y:S05]  /*32b0*/  BRA `(.L_x_4829) ;  /* 0x0000000800ac7947 */ /* 0x011fea0003800000 */
.L_x_4834:
[----:B------:R0:W5:Y:S01]  /*32c0*/  LDG.E.64 R26, desc[UR36][R2.64] ;  /* 0x00000024021a7981 */ /* 0x000162000c1e1b00 */
[----:B------:R-:W-:Y:S05]  /*32d0*/  BRA `(.L_x_4829) ;  /* 0x0000000800a47947 */ /* 0x000fea0003800000 */
.L_x_4824:
        /* <DEDUP_REMOVED lines=13> */
.L_x_4838:
[----:B------:R0:W5:Y:S01]  /*33b0*/  LDG.E.64 R26, desc[UR36][R2.64] ;  /* 0x00000024021a7981 */ /* 0x000162000c1e1b00 */
[----:B------:R-:W-:Y:S05]  /*33c0*/  BRA `(.L_x_4829) ;  /* 0x0000000800687947 */ /* 0x000fea0003800000 */
.L_x_4837:
        /* <DEDUP_REMOVED lines=26> */
[----:B0---4-:R-:W-:Y:S05]  /*3570*/  BRA `(.L_x_4829) ;  /* 0x0000000400fc7947 */ /* 0x011fea0003800000 */
.L_x_4840:
        /* <DEDUP_REMOVED lines=13> */
[----:B0---4-:R-:W-:Y:S05]  /*3650*/  BRA `(.L_x_4829) ;  /* 0x0000000400c47947 */ /* 0x011fea0003800000 */
.L_x_4839:
[----:B------:R-:W4:Y:S02]  /*3660*/  LDG.E.U16 R0, desc[UR36][R2.64] ;  /* 0x0000002402007981 */ /* 0x000f24000c1e1500 */
[----:B----4-:R-:W-:-:S04]  /*3670*/  IMAD.U32 R0, R0, 0x10000, RZ ;  /* 0x0001000000007824 */ /* 0x010fc800078e00ff */
[----:B------:R-:W-:-:S04]  /*3680*/  FMUL.FTZ R0, R0, 1 ;  /* 0x3f80000000007820 */ /* 0x000fc80000410000 */
[----:B------:R0:W4:Y:S02]  /*3690*/  F2F.F64.F32 R26, R0 ;  /* 0x00000000001a7310 */ /* 0x0001240000201800 */
[----:B0---4-:R-:W-:Y:S05]  /*36a0*/  BRA `(.L_x_4829) ;  /* 0x0000000400b07947 */ /* 0x011fea0003800000 */
.L_x_4836:
        /* <DEDUP_REMOVED lines=9> */
[----:B----4-:R0:W4:Y:S02]  /*3740*/  I2F.F64.U16 R26, R2 ;  /* 0x00000002001a7312 */ /* 0x0101240000101800 */
[----:B0---4-:R-:W-:Y:S05]  /*3750*/  BRA `(.L_x_4829) ;  /* 0x0000000400847947 */ /* 0x011fea0003800000 */
.L_x_4843:
        /* <DEDUP_REMOVED lines=21> */
.L_x_4845:
[----:B------:R-:W-:Y:S05]  /*38b0*/  BSYNC.RECONVERGENT B0 ;  /* 0x0000000000007941 */ /* 0x000fea0003800200 */
.L_x_4844:
[----:B------:R-:W-:Y:S01]  /*38c0*/  IMAD.SHL.U32 R0, R0, 0x100000, RZ ;  /* 0x0010000000007824 */ /* 0x000fe200078e00ff */
[----:B------:R-:W-:-:S04]  /*38d0*/  LEA R2, R2, 0x3b800000, 0x17 ;  /* 0x3b80000002027811 */ /* 0x000fc800078eb8ff */
[----:B------:R-:W-:-:S05]  /*38e0*/  LOP3.LUT R0, R2, R0, R7, 0xfe, !PT ;  /* 0x0000000002007212 */ /* 0x000fca00078efe07 */
[----:B------:R-:W-:-:S04]  /*38f0*/  FMUL.FTZ R0, R0, 1 ;  /* 0x3f80000000007820 */ /* 0x000fc80000410000 */
[----:B------:R0:W4:Y:S02]  /*3900*/  F2F.F64.F32 R26, R0 ;  /* 0x00000000001a7310 */ /* 0x0001240000201800 */
[----:B0---4-:R-:W-:Y:S05]  /*3910*/  BRA `(.L_x_4829) ;  /* 0x0000000400147947 */ /* 0x011fea0003800000 */
.L_x_4842:
        /* <DEDUP_REMOVED lines=21> */
.L_x_4847:
[----:B------:R-:W-:Y:S05]  /*3a70*/  BSYNC.RECONVERGENT B0 ;  /* 0x0000000000007941 */ /* 0x000fea0003800200 */
.L_x_4846:
[----:B------:R-:W-:Y:S02]  /*3a80*/  SHF.L.U32 R0, R0, 0x15, RZ ;  /* 0x0000001500007819 */ /* 0x000fe400000006ff */
[----:B------:R-:W-:-:S04]  /*3a90*/  LEA R2, R2, 0x37800000, 0x17 ;  /* 0x3780000002027811 */ /* 0x000fc800078eb8ff */
[----:B------:R-:W-:-:S05]  /*3aa0*/  LOP3.LUT R0, R2, R0, R7, 0xfe, !PT ;  /* 0x0000000002007212 */ /* 0x000fca00078efe07 */
[----:B------:R-:W-:-:S04]  /*3ab0*/  FMUL.FTZ R0, R0, 1 ;  /* 0x3f80000000007820 */ /* 0x000fc80000410000 */
[----:B------:R0:W4:Y:S02]  /*3ac0*/  F2F.F64.F32 R26, R0 ;  /* 0x00000000001a7310 */ /* 0x0001240000201800 */
[----:B0---4-:R-:W-:Y:S05]  /*3ad0*/  BRA `(.L_x_4829) ;  /* 0x0000000000a47947 */ /* 0x011fea0003800000 */
.L_x_4841:
        /* <DEDUP_REMOVED lines=16> */
[----:B------:R0:W4:Y:S02]  /*3be0*/  @P0 F2F.F64.F32 R26, R0 ;  /* 0x00000000001a0310 */ /* 0x0001240000201800 */
[----:B0---4-:R-:W-:Y:S05]  /*3bf0*/  BRA `(.L_x_4829) ;  /* 0x00000000005c7947 */ /* 0x011fea0003800000 */
.L_x_4828:
[----:B------:R-:W-:Y:S01]  /*3c00*/  MOV R0, 0x0 ;  /* 0x0000000000007802 */ /* 0x000fe20000000f00 */
[----:B------:R-:W0:Y:S01]  /*3c10*/  LDCU.64 UR4, c[0x4][0x108] ;  /* 0x01002100ff0477ac */ /* 0x000e220008000a00 */
[----:B------:R-:W-:Y:S02]  /*3c20*/  HFMA2 R8, -RZ, RZ, 0, 4.64916229248046875e-06 ;  /* 0x0000004eff087431 */ /* 0x000fe400000001ff */
[----:B------:R-:W-:Y:S01]  /*3c30*/  IMAD.MOV.U32 R12, RZ, RZ, 0x1 ;  /* 0x00000001ff0c7424 */ /* 0x000fe200078e00ff */
[----:B------:R4:W1:Y:S01]  /*3c40*/  LDC.64 R2, c[0x4][R0] ;  /* 0x0100000000027b82 */ /* 0x0008620000000a00 */
        /* <DEDUP_REMOVED lines=8> */
[----:B----4-:R-:W-:-:S07]  /*3cd0*/  IMAD.U32 R11, RZ, RZ, UR9 ;  /* 0x00000009ff0b7e24 */ /* 0x010fce000f8e00ff */
[----:B------:R-:W-:-:S07]  /*3ce0*/  LEPC R20, `(.L_x_4850) ;  /* 0x000000001014794e */ /* 0x000fce0000000000 */
[----:B-1---5:R-:W-:Y:S05]  /*3cf0*/  CALL.ABS.NOINC R2 ;  /* 0x0000000002007343 */ /* 0x022fea0003c00000 */
.L_x_4850:
[----:B------:R-:W-:Y:S01]  /*3d00*/  CS2R R26, SRZ ;  /* 0x00000000001a7805 */ /* 0x000fe2000001ff00 */
[----:B------:R-:W-:Y:S06]  /*3d10*/  BRA `(.L_x_4829) ;  /* 0x0000000000147947 */ /* 0x000fec0003800000 */
.L_x_4849:
[----:B------:R-:W4:Y:S02]  /*3d20*/  LDG.E.64 R26, desc[UR36][R2.64] ;  /* 0x00000024021a7981 */ /* 0x000f24000c1e1b00 */
[----:B----4-:R-:W0:Y:S02]  /*3d30*/  I2F.F64.U64 R26, R26 ;  /* 0x0000001a001a7312 */ /* 0x010e240000301800 */
[----:B0-----:R-:W-:Y:S05]  /*3d40*/  BRA `(.L_x_4829) ;  /* 0x0000000000087947 */ /* 0x001fea0003800000 */
.L_x_4848:
[----:B------:R-:W4:Y:S02]  /*3d50*/  LDG.E R2, desc[UR36][R2.64] ;  /* 0x0000002402027981 */ /* 0x000f24000c1e1900 */
[----:B----4-:R4:W0:Y:S02]  /*3d60*/  I2F.F64.U32 R26, R2 ;  /* 0x00000002001a7312 */ /* 0x0108240000201800 */
.L_x_4829:
[----:B------:R-:W-:Y:S05]  /*3d70*/  BSYNC.RECONVERGENT B7 ;  /* 0x0000000000077941 */ /* 0x000fea0003800200 */
.L_x_4823:
[----:B------:R-:W-:-:S07]  /*3d80*/  IADD3 R35, PT, PT, R35, 0x80, RZ ;  /* 0x0000008023237810 */ /* 0x000fce0007ffe0ff */
.L_x_4794:
[----:B------:R-:W-:Y:S05]  /*3d90*/  BSYNC.RECONVERGENT B6 ;  /* 0x0000000000067941 */ /* 0x000fea0003800200 */
.L_x_4793:
        /* <DEDUP_REMOVED lines=26> */
.L_x_4857:
[----:B------:R-:W4:Y:S02]  /*3f40*/  LDG.E.U8 R2, desc[UR36][R2.64] ;  /* 0x0000002402027981 */ /* 0x000f24000c1e1100 */
[----:B----4-:R0:W1:Y:S02]  /*3f50*/  I2F.F64.U16 R24, R2 ;  /* 0x0000000200187312 */ /* 0x0100640000101800 */
[----:B01----:R-:W-:Y:S05]  /*3f60*/  BRA `(.L_x_4859) ;  /* 0x0000000c00607947 */ /* 0x003fea0003800000 */
.L_x_4856:
        /* <DEDUP_REMOVED lines=9> */
.L_x_4861:
[----:B------:R-:W4:Y:S02]  /*4000*/  LDG.E R2, desc[UR36][R2.64] ;  /* 0x0000002402027981 */ /* 0x000f24000c1e1900 */
[----:B----4-:R0:W1:Y:S02]  /*4010*/  I2F.F64 R24, R2 ;  /* 0x0000000200187312 */ /* 0x0100640000201c00 */
[----:B01----:R-:W-:Y:S05]  /*4020*/  BRA `(.L_x_4859) ;  /* 0x0000000c00307947 */ /* 0x003fea0003800000 */
.L_x_4860:
[----:B------:R-:W4:Y:S02]  /*4030*/  LDG.E.U16 R2, desc[UR36][R2.64] ;  /* 0x0000002402027981 */ /* 0x000f24000c1e1500 */
[----:B----4-:R0:W1:Y:S02]  /*4040*/  I2F.F64.S16 R24, R2 ;  /* 0x0000000200187312 */ /* 0x0100640000101c00 */
[----:B01----:R-:W-:Y:S05]  /*4050*/  BRA `(.L_x_4859) ;  /* 0x0000000c00247947 */ /* 0x003fea0003800000 */
.L_x_4855:
        /* <DEDUP_REMOVED lines=10> */
.L_x_4863:
[----:B------:R-:W4:Y:S02]  /*4100*/  LDG.E.U16 R0, desc[UR36][R2.64] ;  /* 0x0000002402007981 */ /* 0x000f24000c1e1500 */
[----:B----4-:R-:W-:-:S05]  /*4110*/  HADD2.F32 R0, -RZ, R0.H0_H0 ;  /* 0x20000000ff007230 */ /* 0x010fca0000004100 */
[----:B------:R-:W-:-:S04]  /*4120*/  FMUL.FTZ R0, R0, 1 ;  /* 0x3f80000000007820 */ /* 0x000fc80000410000 */
[----:B------:R0:W1:Y:S02]  /*4130*/  F2F.F64.F32 R24, R0 ;  /* 0x0000000000187310 */ /* 0x0000640000201800 */
[----:B01----:R-:W-:Y:S05]  /*4140*/  BRA `(.L_x_4859) ;  /* 0x0000000800e87947 */ /* 0x003fea0003800000 */
.L_x_4862:
        /* <DEDUP_REMOVED lines=8> */
[----:B------:R-:W1:Y:S02]  /*41d0*/  F2F.F64.F32 R24, R24 ;  /* 0x0000001800187310 */ /* 0x000e640000201800 */
[----:B-1----:R-:W-:Y:S05]  /*41e0*/  BRA `(.L_x_4859) ;  /* 0x0000000800c07947 */ /* 0x002fea0003800000 */
.L_x_4865:
[----:B------:R-:W4:Y:S02]  /*41f0*/  LDG.E.U16 R2, desc[UR36][R2.64] ;  /* 0x0000002402027981 */ /* 0x000f24000c1e1500 */
[----:B----4-:R-:W-:-:S05]  /*4200*/  HADD2.F32 R0, -RZ, R2.H0_H0 ;  /* 0x20000002ff007230 */ /* 0x010fca0000004100 */
[----:B------:R-:W-:-:S04]  /*4210*/  FMUL.FTZ R0, R0, 1 ;  /* 0x3f80000000007820 */ /* 0x000fc80000410000 */
[----:B------:R1:W4:Y:S02]  /*4220*/  F2F.F64.F32 R24, R0 ;  /* 0x0000000000187310 */ /* 0x0003240000201800 */
[----:B-1--4-:R-:W-:Y:S05]  /*4230*/  BRA `(.L_x_4859) ;  /* 0x0000000800ac7947 */ /* 0x012fea0003800000 */
.L_x_4864:
[----:B------:R0:W5:Y:S01]  /*4240*/  LDG.E.64 R24, desc[UR36][R2.64] ;  /* 0x0000002402187981 */ /* 0x000162000c1e1b00 */
[----:B------:R-:W-:Y:S05]  /*4250*/  BRA `(.L_x_4859) ;  /* 0x0000000800a47947 */ /* 0x000fea0003800000 */
.L_x_4854:
        /* <DEDUP_REMOVED lines=9> */
[----:B------:R-:W-:Y:S02]  /*42f0*/  MOV R24, RZ ;  /* 0x000000ff00187202 */ /* 0x000fe40000000f00 */
[----:B----4-:R-:W-:-:S04]  /*4300*/  ISETP.NE.AND P0, PT, R2, RZ, PT ;  /* 0x000000ff0200720c */ /* 0x010fc80003f05270 */
[----:B------:R-:W-:Y:S01]  /*4310*/  FSEL R25, RZ, 1.875, !P0 ;  /* 0x3ff00000ff197808 */ /* 0x000fe20004000000 */
[----:B------:R-:W-:Y:S08]  /*4320*/  BRA `(.L_x_4859) ;  /* 0x0000000800707947 */ /* 0x000ff00003800000 */
.L_x_4868:
[----:B------:R1:W5:Y:S01]  /*4330*/  LDG.E.64 R24, desc[UR36][R2.64] ;  /* 0x0000002402187981 */ /* 0x000362000c1e1b00 */
[----:B------:R-:W-:Y:S05]  /*4340*/  BRA `(.L_x_4859) ;  /* 0x0000000800687947 */ /* 0x000fea0003800000 */
.L_x_4867:
        /* <DEDUP_REMOVED lines=26> */
[----:B-1--4-:R-:W-:Y:S05]  /*44f0*/  BRA `(.L_x_4859) ;  /* 0x0000000400fc7947 */ /* 0x012fea0003800000 */
.L_x_4870:
[----:B------:R-:W4:Y:S02]  /*4500*/  LDG.E.U8 R2, desc[UR36][R2.64] ;  /* 0x0000002402027981 */ /* 0x000f24000c1e1100 */
[C---:B----4-:R-:W-:Y:S01]  /*4510*/  IMAD.SHL.U32 R0, R2.reuse, 0x2000000, RZ ;  /* 0x0200000002007824 */ /* 0x050fe200078e00ff */
        /* <DEDUP_REMOVED lines=11> */
[----:B-1--4-:R-:W-:Y:S05]  /*45d0*/  BRA `(.L_x_4859) ;  /* 0x0000000400c47947 */ /* 0x012fea0003800000 */
.L_x_4869:
[----:B------:R-:W4:Y:S02]  /*45e0*/  LDG.E.U16 R0, desc[UR36][R2.64] ;  /* 0x0000002402007981 */ /* 0x000f24000c1e1500 */
[----:B----4-:R-:W-:-:S04]  /*45f0*/  IMAD.U32 R0, R0, 0x10000, RZ ;  /* 0x0001000000007824 */ /* 0x010fc800078e00ff */
[----:B------:R-:W-:-:S04]  /*4600*/  FMUL.FTZ R0, R0, 1 ;  /* 0x3f80000000007820 */ /* 0x000fc80000410000 */
[----:B------:R1:W4:Y:S02]  /*4610*/  F2F.F64.F32 R24, R0 ;  /* 0x0000000000187310 */ /* 0x0003240000201800 */
[----:B-1--4-:R-:W-:Y:S05]  /*4620*/  BRA `(.L_x_4859) ;  /* 0x0000000400b07947 */ /* 0x012fea0003800000 */
.L_x_4866:
        /* <DEDUP_REMOVED lines=9> */
[----:B----4-:R0:W1:Y:S02]  /*46c0*/  I2F.F64.U16 R24, R2 ;  /* 0x0000000200187312 */ /* 0x0100640000101800 */
[----:B01----:R-:W-:Y:S05]  /*46d0*/  BRA `(.L_x_4859) ;  /* 0x0000000400847947 */ /* 0x003fea0003800000 */
.L_x_4873:
        /* <DEDUP_REMOVED lines=21> */
.L_x_4875:
[----:B------:R-:W-:Y:S05]  /*4830*/  BSYNC.RECONVERGENT B0 ;  /* 0x0000000000007941 */ /* 0x000fea0003800200 */
.L_x_4874:
[----:B------:R-:W-:Y:S02]  /*4840*/  SHF.L.U32 R0, R0, 0x14, RZ ;  /* 0x0000001400007819 */ /* 0x000fe400000006ff */
[----:B------:R-:W-:-:S04]  /*4850*/  LEA R2, R2, 0x3b800000, 0x17 ;  /* 0x3b80000002027811 */ /* 0x000fc800078eb8ff */
[----:B------:R-:W-:-:S05]  /*4860*/  LOP3.LUT R0, R2, R0, R7, 0xfe, !PT ;  /* 0x0000000002007212 */ /* 0x000fca00078efe07 */
[----:B------:R-:W-:-:S04]  /*4870*/  FMUL.FTZ R0, R0, 1 ;  /* 0x3f80000000007820 */ /* 0x000fc80000410000 */
[----:B------:R0:W1:Y:S02]  /*4880*/  F2F.F64.F32 R24, R0 ;  /* 0x0000000000187310 */ /* 0x0000640000201800 */
[----:B01----:R-:W-:Y:S05]  /*4890*/  BRA `(.L_x_4859) ;  /* 0x0000000400147947 */ /* 0x003fea0003800000 */
.L_x_4872:
[----:B------:R-:W4:Y:S01]  /*48a0*/  LDG.E.U8 R3, desc[UR36][R2.64] ;  /* 0x0000002402037981 */ /* 0x000f22000c1e1100 */
[----:B------:R-:W-:Y:S02]  /*48b0*/  CS2R R24, SRZ ;  /* 0x0000000000187805 */ /* 0x000fe4000001ff00 */
        /* <DEDUP_REMOVED lines=19> */
.L_x_4877:
[----:B------:R-:W-:Y:S05]  /*49f0*/  BSYNC.RECONVERGENT B0 ;  /* 0x0000000000007941 */ /* 0x000fea0003800200 */
.L_x_4876:
[----:B------:R-:W-:Y:S01]  /*4a00*/  IMAD.SHL.U32 R0, R0, 0x200000, RZ ;  /* 0x0020000000007824 */ /* 0x000fe200078e00ff */
[----:B------:R-:W-:-:S04]  /*4a10*/  LEA R2, R2, 0x37800000, 0x17 ;  /* 0x3780000002027811 */ /* 0x000fc800078eb8ff */
[----:B------:R-:W-:-:S05]  /*4a20*/  LOP3.LUT R0, R2, R0, R7, 0xfe, !PT ;  /* 0x0000000002007212 */ /* 0x000fca00078efe07 */
[----:B------:R-:W-:-:S04]  /*4a30*/  FMUL.FTZ R0, R0, 1 ;  /* 0x3f80000000007820 */ /* 0x000fc80000410000 */
[----:B------:R0:W1:Y:S02]  /*4a40*/  F2F.F64.F32 R24, R0 ;  /* 0x0000000000187310 */ /* 0x0000640000201800 */
[----:B01----:R-:W-:Y:S05]  /*4a50*/  BRA `(.L_x_4859) ;  /* 0x0000000000a47947 */ /* 0x003fea0003800000 */
.L_x_4871:
[----:B------:R-:W-:-:S09]  /*4a60*/  UISETP.NE.AND UP0, UPT, UR4, 0x1c, UPT ;  /* 0x0000001c0400788c */ /* 0x000fd2000bf05270 */
[----:B------:R-:W-:Y:S05]  /*4a70*/  BRA.U !UP0, `(.L_x_4878) ;  /* 0x0000000108947547 */ /* 0x000fea000b800000 */
[----:B------:R-:W-:-:S09]  /*4a80*/  UISETP.NE.AND UP0, UPT, UR4, 0x1d, UPT ;  /* 0x0000001d0400788c */ /* 0x000fd2000bf05270 */
[----:B------:R-:W-:Y:S05]  /*4a90*/  BRA.U !UP0, `(.L_x_4879) ;  /* 0x0000000108807547 */ /* 0x000fea000b800000 */
[----:B------:R-:W-:-:S09]  /*4aa0*/  UISETP.NE.AND UP0, UPT, UR4, 0x2c, UPT ;  /* 0x0000002c0400788c */ /* 0x000fd2000bf05270 */
[----:B------:R-:W-:Y:S05]  /*4ab0*/  BRA.U UP0, `(.L_x_4858) ;  /* 0x0000000100307547 */ /* 0x000fea000b800000 */
[----:B------:R-:W4:Y:S01]  /*4ac0*/  LDG.E.U8 R0, desc[UR36][R2.64] ;  /* 0x0000002402007981 */ /* 0x000f22000c1e1100 */
[----:B------:R-:W-:Y:S02]  /*4ad0*/  HFMA2 R24, -RZ, RZ, 0, 0 ;  /* 0x00000000ff187431 */ /* 0x000fe400000001ff */
        /* <DEDUP_REMOVED lines=10> */
.L_x_4858:
[----:B------:R-:W-:Y:S01]  /*4b80*/  MOV R0, 0x0 ;  /* 0x0000000000007802 */ /* 0x000fe20000000f00 */
[----:B------:R-:W0:Y:S01]  /*4b90*/  LDCU.64 UR4, c[0x4][0x108] ;  /* 0x01002100ff0477ac */ /* 0x000e220008000a00 */
[----:B------:R-:W-:Y:S02]  /*4ba0*/  HFMA2 R12, -RZ, RZ, 0, 5.9604644775390625e-08 ;  /* 0x00000001ff0c7431 */ /* 0x000fe400000001ff */
[----:B------:R-:W-:Y:S01]  /*4bb0*/  IMAD.MOV.U32 R8, RZ, RZ, 0x4e ;  /* 0x0000004eff087424 */ /* 0x000fe200078e00ff */
[----:B------:R1:W4:Y:S01]  /*4bc0*/  LDC.64 R2, c[0x4][R0] ;  /* 0x0100000000027b82 */ /* 0x0003220000000a00 */
[----:B------:R-:W2:Y:S01]  /*4bd0*/  LDCU.64 UR6, c[0x4][0x110] ;  /* 0x01002200ff0677ac */ /* 0x000ea20008000a00 */
[----:B------:R-:W-:Y:S01]  /*4be0*/  IMAD.MOV.U32 R13, RZ, RZ, RZ ;  /* 0x000000ffff0d7224 */ /* 0x000fe200078e00ff */
[----:B------:R-:W3:Y:S01]  /*4bf0*/  LDCU.64 UR8, c[0x4][0x8] ;  /* 0x01000100ff0877ac */ /* 0x000ee20008000a00 */
[----:B0-----:R-:W-:Y:S01]  /*4c00*/  IMAD.U32 R4, RZ, RZ, UR4 ;  /* 0x00000004ff047e24 */ /* 0x001fe2000f8e00ff */
[----:B------:R-:W-:Y:S01]  /*4c10*/  MOV R5, UR5 ;  /* 0x0000000500057c02 */ /* 0x000fe20008000f00 */
[----:B--2---:R-:W-:-:S02]  /*4c20*/  IMAD.U32 R6, RZ, RZ, UR6 ;  /* 0x00000006ff067e24 */ /* 0x004fc4000f8e00ff */
[----:B------:R-:W-:Y:S01]  /*4c30*/  IMAD.U32 R7, RZ, RZ, UR7 ;  /* 0x00000007ff077e24 */ /* 0x000fe2000f8e00ff */
[----:B---3--:R-:W-:Y:S01]  /*4c40*/  MOV R10, UR8 ;  /* 0x00000008000a7c02 */ /* 0x008fe20008000f00 */
[----:B-1----:R-:W-:-:S07]  /*4c50*/  IMAD.U32 R11, RZ, RZ, UR9 ;  /* 0x00000009ff0b7e24 */ /* 0x002fce000f8e00ff */
[----:B------:R-:W-:-:S07]  /*4c60*/  LEPC R20, `(.L_x_4880) ;  /* 0x000000001014794e */ /* 0x000fce0000000000 */
[----:B----45:R-:W-:Y:S05]  /*4c70*/  CALL.ABS.NOINC R2 ;  /* 0x0000000002007343 */ /* 0x030fea0003c00000 */
.L_x_4880:
[----:B------:R-:W-:Y:S01]  /*4c80*/  CS2R R24, SRZ ;  /* 0x0000000000187805 */ /* 0x000fe2000001ff00 */
[----:B------:R-:W-:Y:S06]  /*4c90*/  BRA `(.L_x_4859) ;  /* 0x0000000000147947 */ /* 0x000fec0003800000 */
.L_x_4879:
[----:B------:R-:W4:Y:S02]  /*4ca0*/  LDG.E.64 R24, desc[UR36][R2.64] ;  /* 0x0000002402187981 */ /* 0x000f24000c1e1b00 */
[----:B----4-:R-:W4:Y:S02]  /*4cb0*/  I2F.F64.U64 R24, R24 ;  /* 0x0000001800187312 */ /* 0x010f240000301800 */
[----:B----4-:R-:W-:Y:S05]  /*4cc0*/  BRA `(.L_x_4859) ;  /* 0x0000000000087947 */ /* 0x010fea0003800000 */
.L_x_4878:
[----:B------:R-:W4:Y:S02]  /*4cd0*/  LDG.E R2, desc[UR36][R2.64] ;  /* 0x0000002402027981 */ /* 0x000f24000c1e1900 */
[----:B----4-:R4:W0:Y:S02]  /*4ce0*/  I2F.F64.U32 R24, R2 ;  /* 0x0000000200187312 */ /* 0x0108240000201800 */
.L_x_4859:
[----:B------:R-:W-:Y:S05]  /*4cf0*/  BSYNC.RECONVERGENT B7 ;  /* 0x0000000000077941 */ /* 0x000fea0003800200 */
.L_x_4853:
[----:B01--4-:R-:W0:Y:S01]  /*4d00*/  LDC.64 R2, c[0x0][0x398] ;  /* 0x0000e600ff027b82 */ /* 0x013e220000000a00 */
        /* <DEDUP_REMOVED lines=19> */
.L_x_4885:
[----:B------:R-:W4:Y:S02]  /*4e40*/  LDG.E.U8 R2, desc[UR36][R2.64] ;  /* 0x0000002402027981 */ /* 0x000f24000c1e1100 */
[----:B----4-:R0:W1:Y:S02]  /*4e50*/  I2F.F64.U16 R22, R2 ;  /* 0x0000000200167312 */ /* 0x0100640000101800 */
[----:B01----:R-:W-:Y:S05]  /*4e60*/  BRA `(.L_x_4887) ;  /* 0x0000000c00607947 */ /* 0x003fea0003800000 */
.L_x_4884:
        /* <DEDUP_REMOVED lines=9> */
.L_x_4889:
[----:B------:R-:W4:Y:S02]  /*4f00*/  LDG.E R2, desc[UR36][R2.64] ;  /* 0x0000002402027981 */ /* 0x000f24000c1e1900 */
[----:B----4-:R0:W1:Y:S02]  /*4f10*/  I2F.F64 R22, R2 ;  /* 0x0000000200167312 */ /* 0x0100640000201c00 */
[----:B01----:R-:W-:Y:S05]  /*4f20*/  BRA `(.L_x_4887) ;  /* 0x0000000c00307947 */ /* 0x003fea0003800000 */
.L_x_4888:
[----:B------:R-:W4:Y:S02]  /*4f30*/  LDG.E.U16 R2, desc[UR36][R2.64] ;  /* 0x0000002402027981 */ /* 0x000f24000c1e1500 */
[----:B----4-:R0:W1:Y:S02]  /*4f40*/  I2F.F64.S16 R22, R2 ;  /* 0x0000000200167312 */ /* 0x0100640000101c00 */
[----:B01----:R-:W-:Y:S05]  /*4f50*/  BRA `(.L_x_4887) ;  /* 0x0000000c00247947 */ /* 0x003fea0003800000 */
.L_x_4883:
        /* <DEDUP_REMOVED lines=10> */
.L_x_4891:
[----:B------:R-:W4:Y:S02]  /*5000*/  LDG.E.U16 R0, desc[UR36][R2.64] ;  /* 0x0000002402007981 */ /* 0x000f24000c1e1500 */
[----:B----4-:R-:W-:-:S05]  /*5010*/  HADD2.F32 R0, -RZ, R0.H0_H0 ;  /* 0x20000000ff007230 */ /* 0x010fca0000004100 */
[----:B------:R-:W-:-:S04]  /*5020*/  FMUL.FTZ R0, R0, 1 ;  /* 0x3f80000000007820 */ /* 0x000fc80000410000 */
[----:B------:R0:W1:Y:S02]  /*5030*/  F2F.F64.F32 R22, R0 ;  /* 0x0000000000167310 */ /* 0x0000640000201800 */
[----:B01----:R-:W-:Y:S05]  /*5040*/  BRA `(.L_x_4887) ;  /* 0x0000000800e87947 */ /* 0x003fea0003800000 */
.L_x_4890:
        /* <DEDUP_REMOVED lines=10> */
.L_x_4893:
[----:B------:R-:W4:Y:S02]  /*50f0*/  LDG.E.U16 R2, desc[UR36][R2.64] ;  /* 0x0000002402027981 */ /* 0x000f24000c1e1500 */
[----:B----4-:R-:W-:-:S05]  /*5100*/  HADD2.F32 R0, -RZ, R2.H0_H0 ;  /* 0x20000002ff007230 */ /* 0x010fca0000004100 */
[----:B------:R-:W-:-:S04]  /*5110*/  FMUL.FTZ R0, R0, 1 ;  /* 0x3f80000000007820 */ /* 0x000fc80000410000 */
[----:B------:R0:W1:Y:S02]  /*5120*/  F2F.F64.F32 R22, R0 ;  /* 0x0000000000167310 */ /* 0x0000640000201800 */
[----:B01----:R-:W-:Y:S05]  /*5130*/  BRA `(.L_x_4887) ;  /* 0x0000000800ac7947 */ /* 0x003fea0003800000 */
.L_x_4892:
[----:B------:R0:W5:Y:S01]  /*5140*/  LDG.E.64 R22, desc[UR36][R2.64] ;  /* 0x0000002402167981 */ /* 0x000162000c1e1b00 */
[----:B------:R-:W-:Y:S05]  /*5150*/  BRA `(.L_x_4887) ;  /* 0x0000000800a47947 */ /* 0x000fea0003800000 */
.L_x_4882:
        /* <DEDUP_REMOVED lines=13> */
.L_x_4896:
[----:B------:R0:W5:Y:S01]  /*5230*/  LDG.E.64 R22, desc[UR36][R2.64] ;  /* 0x0000002402167981 */ /* 0x000162000c1e1b00 */
[----:B------:R-:W-:Y:S05]  /*5240*/  BRA `(.L_x_4887) ;  /* 0x0000000800687947 */ /* 0x000fea0003800000 */
.L_x_4895:
        /* <DEDUP_REMOVED lines=27> */
.L_x_4898:
        /* <DEDUP_REMOVED lines=14> */
.L_x_4897:
[----:B------:R-:W4:Y:S02]  /*54e0*/  LDG.E.U16 R0, desc[UR36][R2.64] ;  /* 0x0000002402007981 */ /* 0x000f24000c1e1500 */
[----:B----4-:R-:W-:-:S04]  /*54f0*/  IMAD.U32 R0, R0, 0x10000, RZ ;  /* 0x0001000000007824 */ /* 0x010fc800078e00ff */
[----:B------:R-:W-:-:S04]  /*5500*/  FMUL.FTZ R0, R0, 1 ;  /* 0x3f80000000007820 */ /* 0x000fc80000410000 */
[----:B------:R0:W1:Y:S02]  /*5510*/  F2F.F64.F32 R22, R0 ;  /* 0x0000000000167310 */ /* 0x0000640000201800 */
[----:B01----:R-:W-:Y:S05]  /*5520*/  BRA `(.L_x_4887) ;  /* 0x0000000400b07947 */ /* 0x003fea0003800000 */
.L_x_4894:
        /* <DEDUP_REMOVED lines=11> */
.L_x_4901:
        /* <DEDUP_REMOVED lines=21> */
.L_x_4903:
[----:B------:R-:W-:Y:S05]  /*5730*/  BSYNC.RECONVERGENT B0 ;  /* 0x0000000000007941 */ /* 0x000fea0003800200 */
.L_x_4902:
[----:B------:R-:W-:Y:S02]  /*5740*/  SHF.L.U32 R0, R0, 0x14, RZ ;  /* 0x0000001400007819 */ /* 0x000fe400000006ff */
[----:B------:R-:W-:-:S04]  /*5750*/  LEA R2, R2, 0x3b800000, 0x17 ;  /* 0x3b80000002027811 */ /* 0x000fc800078eb8ff */
[----:B------:R-:W-:-:S05]  /*5760*/  LOP3.LUT R0, R2, R0, R7, 0xfe, !PT ;  /* 0x0000000002007212 */ /* 0x000fca00078efe07 */
[----:B------:R-:W-:-:S04]  /*5770*/  FMUL.FTZ R0, R0, 1 ;  /* 0x3f80000000007820 */ /* 0x000fc80000410000 */
[----:B------:R0:W1:Y:S02]  /*5780*/  F2F.F64.F32 R22, R0 ;  /* 0x0000000000167310 */ /* 0x0000640000201800 */
[----:B01----:R-:W-:Y:S05]  /*5790*/  BRA `(.L_x_4887) ;  /* 0x0000000400147947 */ /* 0x003fea0003800000 */
.L_x_4900:
        /* <DEDUP_REMOVED lines=21> */
.L_x_4905:
[----:B------:R-:W-:Y:S05]  /*58f0*/  BSYNC.RECONVERGENT B0 ;  /* 0x0000000000007941 */ /* 0x000fea0003800200 */
.L_x_4904:
[----:B------:R-:W-:Y:S01]  /*5900*/  IMAD.SHL.U32 R0, R0, 0x200000, RZ ;  /* 0x0020000000007824 */ /* 0x000fe200078e00ff */
[----:B------:R-:W-:-:S04]  /*5910*/  LEA R2, R2, 0x37800000, 0x17 ;  /* 0x3780000002027811 */ /* 0x000fc800078eb8ff */
[----:B------:R-:W-:-:S05]  /*5920*/  LOP3.LUT R0, R2, R0, R7, 0xfe, !PT ;  /* 0x0000000002007212 */ /* 0x000fca00078efe07 */
[----:B------:R-:W-:-:S04]  /*5930*/  FMUL.FTZ R0, R0, 1 ;  /* 0x3f80000000007820 */ /* 0x000fc80000410000 */
[----:B------:R0:W1:Y:S02]  /*5940*/  F2F.F64.F32 R22, R0 ;  /* 0x0000000000167310 */ /* 0x0000640000201800 */
[----:B01----:R-:W-:Y:S05]  /*5950*/  BRA `(.L_x_4887) ;  /* 0x0000000000a47947 */ /* 0x003fea0003800000 */
.L_x_4899:
        /* <DEDUP_REMOVED lines=17> */
[----:B-1--4-:R-:W-:Y:S05]  /*5a70*/  BRA `(.L_x_4887) ;  /* 0x00000000005c7947 */ /* 0x012fea0003800000 */
.L_x_4886:
        /* <DEDUP_REMOVED lines=16> */
.L_x_4908:
[----:B------:R-:W-:Y:S01]  /*5b80*/  CS2R R22, SRZ ;  /* 0x0000000000167805 */ /* 0x000fe2000001ff00 */
[----:B------:R-:W-:Y:S06]  /*5b90*/  BRA `(.L_x_4887) ;  /* 0x0000000000147947 */ /* 0x000fec0003800000 */
.L_x_4907:
[----:B------:R-:W4:Y:S02]  /*5ba0*/  LDG.E.64 R22, desc[UR36][R2.64] ;  /* 0x0000002402167981 */ /* 0x000f24000c1e1b00 */
[----:B----4-:R-:W1:Y:S02]  /*5bb0*/  I2F.F64.U64 R22, R22 ;  /* 0x0000001600167312 */ /* 0x010e640000301800 */
[----:B-1----:R-:W-:Y:S05]  /*5bc0*/  BRA `(.L_x_4887) ;  /* 0x0000000000087947 */ /* 0x002fea0003800000 */
.L_x_4906:
[----:B------:R-:W4:Y:S02]  /*5bd0*/  LDG.E R2, desc[UR36][R2.64] ;  /* 0x0000002402027981 */ /* 0x000f24000c1e1900 */
[----:B----4-:R1:W4:Y:S02]  /*5be0*/  I2F.F64.U32 R22, R2 ;  /* 0x0000000200167312 */ /* 0x0103240000201800 */
.L_x_4887:
[----:B------:R-:W-:Y:S05]  /*5bf0*/  BSYNC.RECONVERGENT B7 ;  /* 0x0000000000077941 */ /* 0x000fea0003800200 */
.L_x_4881:
[----:B------:R-:W-:-:S07]  /*5c00*/  VIADD R35, R35, 0x80 ;  /* 0x0000008023237836 */ /* 0x000fce0000000000 */
.L_x_4852:
[----:B------:R-:W-:Y:S05]  /*5c10*/  BSYNC.RECONVERGENT B6 ;  /* 0x0000000000067941 */ /* 0x000fea0003800200 */
.L_x_4851:
[----:B------:R-:W0:Y:S01]  /*5c20*/  LDC.U8 R36, c[0x0][0x384] ;  /* 0x0000e100ff247b82 */ /* 0x000e220000000000 */
[----:B------:R-:W-:Y:S01]  /*5c30*/  ISETP.GE.AND P0, PT, R35, R64, PT ;  /* 0x000000402300720c */ /* 0x000fe20003f06270 */
[----:B------:R-:W-:Y:S01]  /*5c40*/  BSSY.RECONVERGENT B6, `(.L_x_4909) ;  /* 0x00001e0000067945 */ /* 0x000fe20003800200 */
[----:B------:R-:W-:Y:S02]  /*5c50*/  CS2R R18, SRZ ;  /* 0x0000000000127805 */ /* 0x000fe4000001ff00 */
[----:B------:R-:W-:-:S09]  /*5c60*/  CS2R R16, SRZ ;  /* 0x0000000000107805 */ /* 0x000fd2000001ff00 */
[----:B------:R-:W-:Y:S05]  /*5c70*/  @P0 BRA `(.L_x_4910) ;  /* 0x0000001c00700947 */ /* 0x000fea0003800000 */
[----:B01--4-:R-:W0:Y:S01]  /*5c80*/  LDC.64 R2, c[0x0][0x390] ;  /* 0x0000e400ff027b82 */ /* 0x013e220000000a00 */
        /* <DEDUP_REMOVED lines=20> */
.L_x_4915:
[----:B------:R-:W4:Y:S02]  /*5dd0*/  LDG.E.U8 R2, desc[UR36][R2.64] ;  /* 0x0000002402027981 */ /* 0x000f24000c1e1100 */
[----:B----4-:R0:W1:Y:S02]  /*5de0*/  I2F.F64.U16 R16, R2 ;  /* 0x0000000200107312 */ /* 0x0100640000101800 */
[----:B01----:R-:W-:Y:S05]  /*5df0*/  BRA `(.L_x_4917) ;  /* 0x0000000c00607947 */ /* 0x003fea0003800000 */
.L_x_4914:
        /* <DEDUP_REMOVED lines=9> */
.L_x_4919:
[----:B------:R-:W4:Y:S02]  /*5e90*/  LDG.E R2, desc[UR36][R2.64] ;  /* 0x0000002402027981 */ /* 0x000f24000c1e1900 */
[----:B----4-:R0:W1:Y:S02]  /*5ea0*/  I2F.F64 R16, R2 ;  /* 0x0000000200107312 */ /* 0x0100640000201c00 */
[----:B01----:R-:W-:Y:S05]  /*5eb0*/  BRA `(.L_x_4917) ;  /* 0x0000000c00307947 */ /* 0x003fea0003800000 */
.L_x_4918:
[----:B------:R-:W4:Y:S02]  /*5ec0*/  LDG.E.U16 R2, desc[UR36][R2.64] ;  /* 0x0000002402027981 */ /* 0x000f24000c1e1500 */
[----:B----4-:R0:W1:Y:S02]  /*5ed0*/  I2F.F64.S16 R16, R2 ;  /* 0x0000000200107312 */ /* 0x0100640000101c00 */
[----:B01----:R-:W-:Y:S05]  /*5ee0*/  BRA `(.L_x_4917) ;  /* 0x0000000c00247947 */ /* 0x003fea0003800000 */
.L_x_4913:
        /* <DEDUP_REMOVED lines=10> */
.L_x_4921:
[----:B------:R-:W4:Y:S02]  /*5f90*/  LDG.E.U16 R0, desc[UR36][R2.64] ;  /* 0x0000002402007981 */ /* 0x000f24000c1e1500 */
[----:B----4-:R-:W-:-:S05]  /*5fa0*/  HADD2.F32 R0, -RZ, R0.H0_H0 ;  /* 0x20000000ff007230 */ /* 0x010fca0000004100 */
[----:B------:R-:W-:-:S04]  /*5fb0*/  FMUL.FTZ R0, R0, 1 ;  /* 0x3f80000000007820 */ /* 0x000fc80000410000 */
[----:B------:R1:W4:Y:S02]  /*5fc0*/  F2F.F64.F32 R16, R0 ;  /* 0x0000000000107310 */ /* 0x0003240000201800 */
[----:B-1--4-:R-:W-:Y:S05]  /*5fd0*/  BRA `(.L_x_4917) ;  /* 0x0000000800e87947 */ /* 0x012fea0003800000 */
.L_x_4920:
        /* <DEDUP_REMOVED lines=10> */
.L_x_4923:
[----:B------:R-:W4:Y:S02]  /*6080*/  LDG.E.U16 R2, desc[UR36][R2.64] ;  /* 0x0000002402027981 */ /* 0x000f24000c1e1500 */
[----:B----4-:R-:W-:-:S05]  /*6090*/  HADD2.F32 R0, -RZ, R2.H0_H0 ;  /* 0x20000002ff007230 */ /* 0x010fca0000004100 */
[----:B------:R-:W-:-:S04]  /*60a0*/  FMUL.FTZ R0, R0, 1 ;  /* 0x3f80000000007820 */ /* 0x000fc80000410000 */
[----:B------:R1:W4:Y:S02]  /*60b0*/  F2F.F64.F32 R16, R0 ;  /* 0x0000000000107310 */ /* 0x0003240000201800 */
[----:B-1--4-:R-:W-:Y:S05]  /*60c0*/  BRA `(.L_x_4917) ;  /* 0x0000000800ac7947 */ /* 0x012fea0003800000 */
.L_x_4922:
[----:B------:R0:W5:Y:S01]  /*60d0*/  LDG.E.64 R16, desc[UR36][R2.64] ;  /* 0x0000002402107981 */ /* 0x000162000c1e1b00 */
[----:B------:R-:W-:Y:S05]  /*60e0*/  BRA `(.L_x_4917) ;  /* 0x0000000800a47947 */ /* 0x000fea0003800000 */
.L_x_4912:
        /* <DEDUP_REMOVED lines=13> */
.L_x_4926:
[----:B------:R1:W5:Y:S01]  /*61c0*/  LDG.E.64 R16, desc[UR36][R2.64] ;  /* 0x0000002402107981 */ /* 0x000362000c1e1b00 */
[----:B------:R-:W-:Y:S05]  /*61d0*/  BRA `(.L_x_4917) ;  /* 0x0000000800687947 */ /* 0x000fea0003800000 */
.L_x_4925:
        /* <DEDUP_REMOVED lines=25> */
[----:B------:R4:W0:Y:S02]  /*6370*/  F2F.F64.F32 R16, R5 ;  /* 0x0000000500107310 */ /* 0x0008240000201800 */
[----:B0---4-:R-:W-:Y:S05]  /*6380*/  BRA `(.L_x_4917) ;  /* 0x0000000400fc7947 */ /* 0x011fea0003800000 */
.L_x_4928:
[----:B------:R-:W4:Y:S02]  /*6390*/  LDG.E.U8 R2, desc[UR36][R2.64] ;  /* 0x0000002402027981 */ /* 0x000f24000c1e1100 */
[C---:B----4-:R-:W-:Y:S02]  /*63a0*/  IMAD.SHL.U32 R0, R2.reuse, 0x2000000, RZ ;  /* 0x0200000002007824 */ /* 0x050fe400078e00ff */
        /* <DEDUP_REMOVED lines=10> */
[----:B------:R4:W0:Y:S02]  /*6450*/  F2F.F64.F32 R16, R0 ;  /* 0x0000000000107310 */ /* 0x0008240000201800 */
[----:B0---4-:R-:W-:Y:S05]  /*6460*/  BRA `(.L_x_4917) ;  /* 0x0000000400c47947 */ /* 0x011fea0003800000 */
.L_x_4927:
[----:B------:R-:W4:Y:S02]  /*6470*/  LDG.E.U16 R0, desc[UR36][R2.64] ;  /* 0x0000002402007981 */ /* 0x000f24000c1e1500 */
[----:B----4-:R-:W-:-:S05]  /*6480*/  SHF.L.U32 R0, R0, 0x10, RZ ;  /* 0x0000001000007819 */ /* 0x010fca00000006ff */
[----:B------:R-:W-:-:S04]  /*6490*/  FMUL.FTZ R0, R0, 1 ;  /* 0x3f80000000007820 */ /* 0x000fc80000410000 */
[----:B------:R4:W0:Y:S02]  /*64a0*/  F2F.F64.F32 R16, R0 ;  /* 0x0000000000107310 */ /* 0x0008240000201800 */
[----:B0---4-:R-:W-:Y:S05]  /*64b0*/  BRA `(.L_x_4917) ;  /* 0x0000000400b07947 */ /* 0x011fea0003800000 */
.L_x_4924:
        /* <DEDUP_REMOVED lines=11> */
.L_x_4931:
        /* <DEDUP_REMOVED lines=21> */
.L_x_4933:
[----:B------:R-:W-:Y:S05]  /*66c0*/  BSYNC.RECONVERGENT B0 ;  /* 0x0000000000007941 */ /* 0x000fea0003800200 */
.L_x_4932:
[----:B------:R-:W-:Y:S01]  /*66d0*/  IMAD.SHL.U32 R0, R0, 0x100000, RZ ;  /* 0x0010000000007824 */ /* 0x000fe200078e00ff */
[----:B------:R-:W-:-:S04]  /*66e0*/  LEA R2, R2, 0x3b800000, 0x17 ;  /* 0x3b80000002027811 */ /* 0x000fc800078eb8ff */
[----:B------:R-:W-:-:S05]  /*66f0*/  LOP3.LUT R0, R2, R0, R7, 0xfe, !PT ;  /* 0x0000000002007212 */ /* 0x000fca00078efe07 */
[----:B------:R-:W-:-:S04]  /*6700*/  FMUL.FTZ R0, R0, 1 ;  /* 0x3f80000000007820 */ /* 0x000fc80000410000 */
[----:B------:R0:W1:Y:S02]  /*6710*/  F2F.F64.F32 R16, R0 ;  /* 0x0000000000107310 */ /* 0x0000640000201800 */
[----:B01----:R-:W-:Y:S05]  /*6720*/  BRA `(.L_x_4917) ;  /* 0x0000000400147947 */ /* 0x003fea0003800000 */
.L_x_4930:
        /* <DEDUP_REMOVED lines=21> */
.L_x_4935:
[----:B------:R-:W-:Y:S05]  /*6880*/  BSYNC.RECONVERGENT B0 ;  /* 0x0000000000007941 */ /* 0x000fea0003800200 */
.L_x_4934:
[----:B------:R-:W-:Y:S01]  /*6890*/  IMAD.SHL.U32 R0, R0, 0x200000, RZ ;  /* 0x0020000000007824 */ /* 0x000fe200078e00ff */
[----:B------:R-:W-:-:S04]  /*68a0*/  LEA R2, R2, 0x37800000, 0x17 ;  /* 0x3780000002027811 */ /* 0x000fc800078eb8ff */
[----:B------:R-:W-:-:S05]  /*68b0*/  LOP3.LUT R0, R2, R0, R7, 0xfe, !PT ;  /* 0x0000000002007212 */ /* 0x000fca00078efe07 */
[----:B------:R-:W-:-:S04]  /*68c0*/  FMUL.FTZ R0, R0, 1 ;  /* 0x3f80000000007820 */ /* 0x000fc80000410000 */
[----:B------:R0:W1:Y:S02]  /*68d0*/  F2F.F64.F32 R16, R0 ;  /* 0x0000000000107310 */ /* 0x0000640000201800 */
[----:B01----:R-:W-:Y:S05]  /*68e0*/  BRA `(.L_x_4917) ;  /* 0x0000000000a47947 */ /* 0x003fea0003800000 */
.L_x_4929:
[----:B------:R-:W-:-:S09]  /*68f0*/  UISETP.NE.AND UP0, UPT, UR4, 0x1c, UPT ;  /* 0x0000001c0400788c */ /* 0x000fd2000bf05270 */
[----:B------:R-:W-:Y:S05]  /*6900*/  BRA.U !UP0, `(.L_x_4936) ;  /* 0x0000000108947547 */ /* 0x000fea000b800000 */
[----:B------:R-:W-:-:S09]  /*6910*/  UISETP.NE.AND UP0, UPT, UR4, 0x1d, UPT ;  /* 0x0000001d0400788c */ /* 0x000fd2000bf05270 */
[----:B------:R-:W-:Y:S05]  /*6920*/  BRA.U !UP0, `(.L_x_4937) ;  /* 0x0000000108807547 */ /* 0x000fea000b800000 */
[----:B------:R-:W-:-:S09]  /*6930*/  UISETP.NE.AND UP0, UPT, UR4, 0x2c, UPT ;  /* 0x0000002c0400788c */ /* 0x000fd2000bf05270 */
[----:B------:R-:W-:Y:S05]  /*6940*/  BRA.U UP0, `(.L_x_4916) ;  /* 0x0000000100307547 */ /* 0x000fea000b800000 */
[----:B------:R-:W4:Y:S01]  /*6950*/  LDG.E.U8 R0, desc[UR36][R2.64] ;  /* 0x0000002402007981 */ /* 0x000f22000c1e1100 */
[----:B------:R-:W-:Y:S02]  /*6960*/  HFMA2 R17, -RZ, RZ, 0.5, 0 ;  /* 0x38000000ff117431 */ /* 0x000fe400000001ff */
        /* <DEDUP_REMOVED lines=8> */
[----:B------:R0:W1:Y:S02]  /*69f0*/  @P0 F2F.F64.F32 R16, R0 ;  /* 0x0000000000100310 */ /* 0x0000640000201800 */
[----:B01----:R-:W-:Y:S05]  /*6a00*/  BRA `(.L_x_4917) ;  /* 0x00000000005c7947 */ /* 0x003fea0003800000 */
.L_x_4916:
[----:B------:R-:W-:Y:S01]  /*6a10*/  MOV R0, 0x0 ;  /* 0x0000000000007802 */ /* 0x000fe20000000f00 */
[----:B------:R-:W0:Y:S01]  /*6a20*/  LDCU.64 UR4, c[0x4][0x108] ;  /* 0x01002100ff0477ac */ /* 0x000e220008000a00 */
[----:B------:R-:W-:Y:S02]  /*6a30*/  HFMA2 R13, -RZ, RZ, 0, 0 ;  /* 0x00000000ff0d7431 */ /* 0x000fe400000001ff */
[----:B------:R-:W-:Y:S01]  /*6a40*/  IMAD.MOV.U32 R8, RZ, RZ, 0x4e ;  /* 0x0000004eff087424 */ /* 0x000fe200078e00ff */
[----:B------:R1:W4:Y:S01]  /*6a50*/  LDC.64 R2, c[0x4][R0] ;  /* 0x0100000000027b82 */ /* 0x0003220000000a00 */
[----:B------:R-:W2:Y:S01]  /*6a60*/  LDCU.64 UR6, c[0x4][0x110] ;  /* 0x01002200ff0677ac */ /* 0x000ea20008000a00 */
[----:B------:R-:W-:Y:S01]  /*6a70*/  IMAD.MOV.U32 R12, RZ, RZ, 0x1 ;  /* 0x00000001ff0c7424 */ /* 0x000fe200078e00ff */
[----:B------:R-:W3:Y:S01]  /*6a80*/  LDCU.64 UR8, c[0x4][0x8] ;  /* 0x01000100ff0877ac */ /* 0x000ee20008000a00 */
[----:B0-----:R-:W-:Y:S02]  /*6a90*/  IMAD.U32 R4, RZ, RZ, UR4 ;  /* 0x00000004ff047e24 */ /* 0x001fe4000f8e00ff */
[----:B------:R-:W-:Y:S01]  /*6aa0*/  IMAD.U32 R5, RZ, RZ, UR5 ;  /* 0x00000005ff057e24 */ /* 0x000fe2000f8e00ff */
[----:B--2---:R-:W-:Y:S01]  /*6ab0*/  MOV R6, UR6 ;  /* 0x0000000600067c02 */ /* 0x004fe20008000f00 */
[----:B------:R-:W-:-:S02]  /*6ac0*/  IMAD.U32 R7, RZ, RZ, UR7 ;  /* 0x00000007ff077e24 */ /* 0x000fc4000f8e00ff */
[----:B---3--:R-:W-:Y:S01]  /*6ad0*/  IMAD.U32 R10, RZ, RZ, UR8 ;  /* 0x00000008ff0a7e24 */ /* 0x008fe2000f8e00ff */
[----:B-1----:R-:W-:-:S07]  /*6ae0*/  MOV R11, UR9 ;  /* 0x00000009000b7c02 */ /* 0x002fce0008000f00 */
[----:B------:R-:W-:-:S07]  /*6af0*/  LEPC R20, `(.L_x_4938) ;  /* 0x000000001014794e */ /* 0x000fce0000000000 */
[----:B----45:R-:W-:Y:S05]  /*6b00*/  CALL.ABS.NOINC R2 ;  /* 0x0000000002007343 */ /* 0x030fea0003c00000 */
.L_x_4938:
[----:B------:R-:W-:Y:S01]  /*6b10*/  CS2R R16, SRZ ;  /* 0x0000000000107805 */ /* 0x000fe2000001ff00 */
[----:B------:R-:W-:Y:S06]  /*6b20*/  BRA `(.L_x_4917) ;  /* 0x0000000000147947 */ /* 0x000fec0003800000 */
.L_x_4937:
[----:B------:R-:W4:Y:S02]  /*6b30*/  LDG.E.64 R16, desc[UR36][R2.64] ;  /* 0x0000002402107981 */ /* 0x000f24000c1e1b00 */
[----:B----4-:R-:W0:Y:S02]  /*6b40*/  I2F.F64.U64 R16, R16 ;  /* 0x0000001000107312 */ /* 0x010e240000301800 */
[----:B0-----:R-:W-:Y:S05]  /*6b50*/  BRA `(.L_x_4917) ;  /* 0x0000000000087947 */ /* 0x001fea0003800000 */
.L_x_4936:
[----:B------:R-:W4:Y:S02]  /*6b60*/  LDG.E R2, desc[UR36][R2.64] ;  /* 0x0000002402027981 */ /* 0x000f24000c1e1900 */
[----:B----4-:R4:W0:Y:S02]  /*6b70*/  I2F.F64.U32 R16, R2 ;  /* 0x0000000200107312 */ /* 0x0108240000201800 */
.L_x_4917:
[----:B------:R-:W-:Y:S05]  /*6b80*/  BSYNC.RECONVERGENT B7 ;  /* 0x0000000000077941 */ /* 0x000fea0003800200 */
.L_x_4911:
[----:B01--4-:R-:W0:Y:S01]  /*6b90*/  LDC.64 R2, c[0x0][0x398] ;  /* 0x0000e600ff027b82 */ /* 0x013e220000000a00 */
[----:B------:R-:W1:Y:S01]  /*6ba0*/  LDCU UR5, c[0x0][0x3ac] ;  /* 0x00007580ff0577ac */ /* 0x000e620008000800 */
        /* <DEDUP_REMOVED lines=17> */
.L_x_4942:
[----:B------:R-:W4:Y:S02]  /*6cc0*/  LDG.E.U8 R2, desc[UR36][R2.64] ;  /* 0x0000002402027981 */ /* 0x000f24000c1e1100 */
[----:B----4-:R0:W1:Y:S02]  /*6cd0*/  I2F.F64.U16 R18, R2 ;  /* 0x0000000200127312 */ /* 0x0100640000101800 */
[----:B01----:R-:W-:Y:S05]  /*6ce0*/  BRA `(.L_x_4910) ;  /* 0x0000000c00547947 */ /* 0x003fea0003800000 */
.L_x_4941:
        /* <DEDUP_REMOVED lines=9> */
.L_x_4945:
[----:B------:R-:W4:Y:S02]  /*6d80*/  LDG.E R2, desc[UR36][R2.64] ;  /* 0x0000002402027981 */ /* 0x000f24000c1e1900 */
[----:B----4-:R0:W1:Y:S02]  /*6d90*/  I2F.F64 R18, R2 ;  /* 0x0000000200127312 */ /* 0x0100640000201c00 */
[----:B01----:R-:W-:Y:S05]  /*6da0*/  BRA `(.L_x_4910) ;  /* 0x0000000c00247947 */ /* 0x003fea0003800000 */
.L_x_4944:
[----:B------:R-:W4:Y:S02]  /*6db0*/  LDG.E.U16 R2, desc[UR36][R2.64] ;  /* 0x0000002402027981 */ /* 0x000f24000c1e1500 */
[----:B----4-:R0:W1:Y:S02]  /*6dc0*/  I2F.F64.S16 R18, R2 ;  /* 0x0000000200127312 */ /* 0x0100640000101c00 */
[----:B01----:R-:W-:Y:S05]  /*6dd0*/  BRA `(.L_x_4910) ;  /* 0x0000000c00187947 */ /* 0x003fea0003800000 */
.L_x_4940:
        /* <DEDUP_REMOVED lines=10> */
.L_x_4947:
[----:B------:R-:W4:Y:S02]  /*6e80*/  LDG.E.U16 R0, desc[UR36][R2.64] ;  /* 0x0000002402007981 */ /* 0x000f24000c1e1500 */
[----:B----4-:R-:W-:-:S05]  /*6e90*/  HADD2.F32 R0, -RZ, R0.H0_H0 ;  /* 0x20000000ff007230 */ /* 0x010fca0000004100 */
[----:B------:R-:W-:-:S04]  /*6ea0*/  FMUL.FTZ R0, R0, 1 ;  /* 0x3f80000000007820 */ /* 0x000fc80000410000 */
[----:B------:R0:W1:Y:S02]  /*6eb0*/  F2F.F64.F32 R18, R0 ;  /* 0x0000000000127310 */ /* 0x0000640000201800 */
[----:B01----:R-:W-:Y:S05]  /*6ec0*/  BRA `(.L_x_4910) ;  /* 0x0000000800dc7947 */ /* 0x003fea0003800000 */
.L_x_4946:
        /* <DEDUP_REMOVED lines=10> */
.L_x_4949:
[----:B------:R-:W4:Y:S02]  /*6f70*/  LDG.E.U16 R2, desc[UR36][R2.64] ;  /* 0x0000002402027981 */ /* 0x000f24000c1e1500 */
[----:B----4-:R-:W-:-:S05]  /*6f80*/  HADD2.F32 R0, -RZ, R2.H0_H0 ;  /* 0x20000002ff007230 */ /* 0x010fca0000004100 */
[----:B------:R-:W-:-:S04]  /*6f90*/  FMUL.FTZ R0, R0, 1 ;  /* 0x3f80000000007820 */ /* 0x000fc80000410000 */
[----:B------:R0:W1:Y:S02]  /*6fa0*/  F2F.F64.F32 R18, R0 ;  /* 0x0000000000127310 */ /* 0x0000640000201800 */
[----:B01----:R-:W-:Y:S05]  /*6fb0*/  BRA `(.L_x_4910) ;  /* 0x0000000800a07947 */ /* 0x003fea0003800000 */
.L_x_4948:
[----:B------:R0:W5:Y:S01]  /*6fc0*/  LDG.E.64 R18, desc[UR36][R2.64] ;  /* 0x0000002402127981 */ /* 0x000162000c1e1b00 */
[----:B------:R-:W-:Y:S05]  /*6fd0*/  BRA `(.L_x_4910) ;  /* 0x0000000800987947 */ /* 0x000fea0003800000 */
.L_x_4939:
        /* <DEDUP_REMOVED lines=13> */
.L_x_4952:
[----:B------:R0:W5:Y:S01]  /*70b0*/  LDG.E.64 R18, desc[UR36][R2.64] ;  /* 0x0000002402127981 */ /* 0x000162000c1e1b00 */
[----:B------:R-:W-:Y:S05]  /*70c0*/  BRA `(.L_x_4910) ;  /* 0x00000008005c7947 */ /* 0x000fea0003800000 */
.L_x_4951:
        /* <DEDUP_REMOVED lines=27> */
.L_x_4954:
        /* <DEDUP_REMOVED lines=14> */
.L_x_4953:
[----:B------:R-:W4:Y:S02]  /*7360*/  LDG.E.U16 R0, desc[UR36][R2.64] ;  /* 0x0000002402007981 */ /* 0x000f24000c1e1500 */
[----:B----4-:R-:W-:-:S05]  /*7370*/  SHF.L.U32 R0, R0, 0x10, RZ ;  /* 0x0000001000007819 */ /* 0x010fca00000006ff */
[----:B------:R-:W-:-:S04]  /*7380*/  FMUL.FTZ R0, R0, 1 ;  /* 0x3f80000000007820 */ /* 0x000fc80000410000 */
[----:B------:R0:W1:Y:S02]  /*7390*/  F2F.F64.F32 R18, R0 ;  /* 0x0000000000127310 */ /* 0x0000640000201800 */
[----:B01----:R-:W-:Y:S05]  /*73a0*/  BRA `(.L_x_4910) ;  /* 0x0000000400a47947 */ /* 0x003fea0003800000 */
.L_x_4950:
        /* <DEDUP_REMOVED lines=11> */
.L_x_4957:
[----:B------:R-:W4:Y:S02]  /*7460*/  LDG.E.U8 R3, desc[UR36][R2.64] ;  /* 0x0000002402037981 */ /* 0x000f24000c1e1100 */
        /* <DEDUP_REMOVED lines=19> */
.L_x_4959:
[----:B------:R-:W-:Y:S05]  /*75a0*/  BSYNC.RECONVERGENT B0 ;  /* 0x0000000000007941 */ /* 0x000fea0003800200 */
.L_x_4958:
[----:B------:R-:W-:Y:S01]  /*75b0*/  IMAD.SHL.U32 R0, R0, 0x100000, RZ ;  /* 0x0010000000007824 */ /* 0x000fe200078e00ff */
[----:B------:R-:W-:-:S04]  /*75c0*/  LEA R2, R2, 0x3b800000, 0x17 ;  /* 0x3b80000002027811 */ /* 0x000fc800078eb8ff */
[----:B------:R-:W-:-:S05]  /*75d0*/  LOP3.LUT R0, R2, R0, R7, 0xfe, !PT ;  /* 0x0000000002007212 */ /* 0x000fca00078efe07 */
[----:B------:R-:W-:-:S04]  /*75e0*/  FMUL.FTZ R0, R0, 1 ;  /* 0x3f80000000007820 */ /* 0x000fc80000410000 */
[----:B------:R0:W1:Y:S02]  /*75f0*/  F2F.F64.F32 R18, R0 ;  /* 0x0000000000127310 */ /* 0x0000640000201800 */
[----:B01----:R-:W-:Y:S05]  /*7600*/  BRA `(.L_x_4910) ;  /* 0x00000004000c7947 */ /* 0x003fea0003800000 */
.L_x_4956:
[----:B------:R-:W4:Y:S02]  /*7610*/  LDG.E.U8 R3, desc[UR36][R2.64] ;  /* 0x0000002402037981 */ /* 0x000f24000c1e1100 */
        /* <DEDUP_REMOVED lines=19> */
.L_x_4961:
[----:B------:R-:W-:Y:S05]  /*7750*/  BSYNC.RECONVERGENT B0 ;  /* 0x0000000000007941 */ /* 0x000fea0003800200 */
.L_x_4960:
[----:B------:R-:W-:Y:S01]  /*7760*/  IMAD.SHL.U32 R0, R0, 0x200000, RZ ;  /* 0x0020000000007824 */ /* 0x000fe200078e00ff */
[----:B------:R-:W-:-:S04]  /*7770*/  LEA R2, R2, 0x37800000, 0x17 ;  /* 0x3780000002027811 */ /* 0x000fc800078eb8ff */
[----:B------:R-:W-:-:S05]  /*7780*/  LOP3.LUT R0, R2, R0, R7, 0xfe, !PT ;  /* 0x0000000002007212 */ /* 0x000fca00078efe07 */
[----:B------:R-:W-:-:S04]  /*7790*/  FMUL.FTZ R0, R0, 1 ;  /* 0x3f80000000007820 */ /* 0x000fc80000410000 */
[----:B------:R0:W1:Y:S02]  /*77a0*/  F2F.F64.F32 R18, R0 ;  /* 0x0000000000127310 */ /* 0x0000640000201800 */
[----:B01----:R-:W-:Y:S05]  /*77b0*/  BRA `(.L_x_4910) ;  /* 0x0000000000a07947 */ /* 0x003fea0003800000 */
.L_x_4955:
        /* <DEDUP_REMOVED lines=18> */
.L_x_4943:
        /* <DEDUP_REMOVED lines=16> */
.L_x_4964:
[----:B------:R-:W-:Y:S05]  /*79e0*/  BRA `(.L_x_4910) ;  /* 0x0000000000147947 */ /* 0x000fea0003800000 */
.L_x_4963:
[----:B------:R-:W4:Y:S02]  /*79f0*/  LDG.E.64 R18, desc[UR36][R2.64] ;  /* 0x0000002402127981 */ /* 0x000f24000c1e1b00 */
[----:B----4-:R-:W0:Y:S02]  /*7a00*/  I2F.F64.U64 R18, R18 ;  /* 0x0000001200127312 */ /* 0x010e240000301800 */
[----:B0-----:R-:W-:Y:S05]  /*7a10*/  BRA `(.L_x_4910) ;  /* 0x0000000000087947 */ /* 0x001fea0003800000 */
.L_x_4962:
[----:B------:R-:W4:Y:S02]  /*7a20*/  LDG.E R2, desc[UR36][R2.64] ;  /* 0x0000002402027981 */ /* 0x000f24000c1e1900 */
[----:B----4-:R0:W1:Y:S02]  /*7a30*/  I2F.F64.U32 R18, R2 ;  /* 0x0000000200127312 */ /* 0x0100640000201800 */
.L_x_4910:
[----:B------:R-:W-:Y:S05]  /*7a40*/  BSYNC.RECONVERGENT B6 ;  /* 0x0000000000067941 */ /* 0x000fea0003800200 */
.L_x_4909:
[----:B0-----:R-:W-:Y:S01]  /*7a50*/  ISETP.NE.AND P0, PT, R36, RZ, PT ;  /* 0x000000ff2400720c */ /* 0x001fe20003f05270 */
[----:B------:R-:W-:-:S12]  /*7a60*/  BSSY.RECONVERGENT B2, `(.L_x_4965) ;  /* 0x0000067000027945 */ /* 0x000fd80003800200 */
[----:B------:R-:W-:Y:S05]  /*7a70*/  @P0 BRA `(.L_x_4966) ;  /* 0x0000000000d00947 */ /* 0x000fea0003800000 */
[----:B------:R-:W-:Y:S01]  /*7a80*/  ISETP.GE.AND P0, PT, R57, R64, PT ;  /* 0x000000403900720c */ /* 0x000fe20003f06270 */
[----:B------:R-:W-:-:S12]  /*7a90*/  BSSY.RECONVERGENT B6, `(.L_x_4967) ;  /* 0x000000a000067945 */ /* 0x000fd80003800200 */
[----:B------:R-:W-:Y:S05]  /*7aa0*/  @P0 BRA `(.L_x_4968) ;  /* 0x0000000000200947 */ /* 0x000fea0003800000 */
[----:B---3-5:R-:W-:Y:S01]  /*7ab0*/  IMAD.MOV.U32 R10, RZ, RZ, R30 ;  /* 0x000000ffff0a7224 */ /* 0x028fe200078e001e */
[----:B-12-4-:R-:W-:Y:S01]  /*7ac0*/  MOV R2, R32 ;  /* 0x0000002000027202 */ /* 0x016fe20000000f00 */
[----:B------:R-:W-:Y:S01]  /*7ad0*/  IMAD.MOV.U32 R11, RZ, RZ, R31 ;  /* 0x000000ffff0b7224 */ /* 0x000fe200078e001f */
[----:B------:R-:W-:Y:S01]  /*7ae0*/  MOV R61, 0x7b10 ;  /* 0x00007b10003d7802 */ /* 0x000fe20000000f00 */
[----:B------:R-:W-:-:S07]  /*7af0*/  IMAD.MOV.U32 R3, RZ, RZ, R33 ;  /* 0x000000ffff037224 */ /* 0x000fce00078e0021 */
[----:B------:R-:W-:Y:S05]  /*7b00*/  CALL.REL.NOINC `($_ZN2at6native27unrolled_elementwise_kernelIN48_GLOBAL__N__08322988_15_IGammaKernel_cu_cb51a28d10CalcIgammaIdEESt5arrayIPcLm3EELi4E23TrivialOffsetCalculatorILi2EjES8_ILi1EjENS0_6memory12LoadWithCastILi2EEENSB_13StoreWithCastILi1EEEEEviT_T0_T2_T3_T4_T5_$_ZN46_INTERNAL_08322988_15_IGammaKernel_cu_cb51a28d48_GLOBAL__N__08322988_15_IGammaKernel_cu_cb51a28d11calc_igammaIdEET_S2_S2_) ;  /* 0x0000005400507944 */ /* 0x000fea0003c00000 */
[----:B------:R-:W-:Y:S01]  /*7b10*/  IMAD.MOV.U32 R52, RZ, RZ, R6 ;  /* 0x000000ffff347224 */ /* 0x000fe200078e0006 */
[----:B------:R-:W-:-:S07]  /*7b20*/  MOV R53, R7 ;  /* 0x0000000700357202 */ /* 0x000fce0000000f00 */
.L_x_4968:
[----:B------:R-:W-:Y:S05]  /*7b30*/  BSYNC.RECONVERGENT B6 ;  /* 0x0000000000067941 */ /* 0x000fea0003800200 */
.L_x_4967:
[----:B----4-:R-:W-:Y:S01]  /*7b40*/  VIADD R3, R57, 0x80 ;  /* 0x0000008039037836 */ /* 0x010fe20000000000 */
[----:B------:R-:W-:Y:S04]  /*7b50*/  BSSY.RECONVERGENT B6, `(.L_x_4969) ;  /* 0x000000b000067945 */ /* 0x000fe80003800200 */
[----:B------:R-:W-:-:S13]  /*7b60*/  ISETP.GE.AND P0, PT, R3, R64, PT ;  /* 0x000000400300720c */ /* 0x000fda0003f06270 */
[----:B------:R-:W-:Y:S05]  /*7b70*/  @P0 BRA `(.L_x_4970) ;  /* 0x0000000000200947 */ /* 0x000fea0003800000 */
[----:B-1---5:R-:W-:Y:S01]  /*7b80*/  IMAD.MOV.U32 R10, RZ, RZ, R28 ;  /* 0x000000ffff0a7224 */ /* 0x022fe200078e001c */
[----:B------:R-:W-:Y:S01]  /*7b90*/  MOV R11, R29 ;  /* 0x0000001d000b7202 */ /* 0x000fe20000000f00 */
[----:B------:R-:W-:Y:S01]  /*7ba0*/  IMAD.MOV.U32 R2, RZ, RZ, R26 ;  /* 0x000000ffff027224 */ /* 0x000fe200078e001a */
[----:B------:R-:W-:Y:S01]  /*7bb0*/  MOV R61, 0x7be0 ;  /* 0x00007be0003d7802 */ /* 0x000fe20000000f00 */
[----:B------:R-:W-:-:S07]  /*7bc0*/  IMAD.MOV.U32 R3, RZ, RZ, R27 ;  /* 0x000000ffff037224 */ /* 0x000fce00078e001b */
[----:B--23--:R-:W-:Y:S05]  /*7bd0*/  CALL.REL.NOINC `($_ZN2at6native27unrolled_elementwise_kernelIN48_GLOBAL__N__08322988_15_IGammaKernel_cu_cb51a28d10CalcIgammaIdEESt5arrayIPcLm3EELi4E23TrivialOffsetCalculatorILi2EjES8_ILi1EjENS0_6memory12LoadWithCastILi2EEENSB_13StoreWithCastILi1EEEEEviT_T0_T2_T3_T4_T5_$_ZN46_INTERNAL_08322988_15_IGammaKernel_cu_cb51a28d48_GLOBAL__N__08322988_15_IGammaKernel_cu_cb51a28d11calc_igammaIdEET_S2_S2_) ;  /* 0x00000054001c7944 */ /* 0x00cfea0003c00000 */
[----:B------:R-:W-:Y:S01]  /*7be0*/  MOV R28, R6 ;  /* 0x00000006001c7202 */ /* 0x000fe20000000f00 */
[----:B------:R-:W-:-:S07]  /*7bf0*/  IMAD.MOV.U32 R29, RZ, RZ, R7 ;  /* 0x000000ffff1d7224 */ /* 0x000fce00078e0007 */
.L_x_4970:
[----:B------:R-:W-:Y:S05]  /*7c00*/  BSYNC.RECONVERGENT B6 ;  /* 0x0000000000067941 */ /* 0x000fea0003800200 */
.L_x_4969:
[----:B------:R-:W-:Y:S01]  /*7c10*/  VIADD R3, R57, 0x100 ;  /* 0x0000010039037836 */ /* 0x000fe20000000000 */
[----:B------:R-:W-:Y:S04]  /*7c20*/  BSSY.RECONVERGENT B6, `(.L_x_4971) ;  /* 0x000000b000067945 */ /* 0x000fe80003800200 */
[----:B------:R-:W-:-:S13]  /*7c30*/  ISETP.GE.AND P0, PT, R3, R64, PT ;  /* 0x000000400300720c */ /* 0x000fda0003f06270 */
[----:B------:R-:W-:Y:S05]  /*7c40*/  @P0 BRA `(.L_x_4972) ;  /* 0x0000000000200947 */ /* 0x000fea0003800000 */
[----:B-----5:R-:W-:Y:S01]  /*7c50*/  MOV R10, R24 ;  /* 0x00000018000a7202 */ /* 0x020fe20000000f00 */
[----:B------:R-:W-:Y:S01]  /*7c60*/  IMAD.MOV.U32 R11, RZ, RZ, R25 ;  /* 0x000000ffff0b7224 */ /* 0x000fe200078e0019 */
[----:B------:R-:W-:Y:S01]  /*7c70*/  MOV R3, R23 ;  /* 0x0000001700037202 */ /* 0x000fe20000000f00 */
[----:B-1----:R-:W-:Y:S01]  /*7c80*/  IMAD.MOV.U32 R2, RZ, RZ, R22 ;  /* 0x000000ffff027224 */ /* 0x002fe200078e0016 */
[----:B------:R-:W-:-:S07]  /*7c90*/  MOV R61, 0x7cb0 ;  /* 0x00007cb0003d7802 */ /* 0x000fce0000000f00 */
[----:B--23--:R-:W-:Y:S05]  /*7ca0*/  CALL.REL.NOINC `($_ZN2at6native27unrolled_elementwise_kernelIN48_GLOBAL__N__08322988_15_IGammaKernel_cu_cb51a28d10CalcIgammaIdEESt5arrayIPcLm3EELi4E23TrivialOffsetCalculatorILi2EjES8_ILi1EjENS0_6memory12LoadWithCastILi2EEENSB_13StoreWithCastILi1EEEEEviT_T0_T2_T3_T4_T5_$_ZN46_INTERNAL_08322988_15_IGammaKernel_cu_cb51a28d48_GLOBAL__N__08322988_15_IGammaKernel_cu_cb51a28d11calc_igammaIdEET_S2_S2_) ;  /* 0x0000005000e87944 */ /* 0x00cfea0003c00000 */
[----:B------:R-:W-:Y:S02]  /*7cb0*/  IMAD.MOV.U32 R24, RZ, RZ, R6 ;  /* 0x000000ffff187224 */ /* 0x000fe400078e0006 */
[----:B------:R-:W-:-:S07]  /*7cc0*/  IMAD.MOV.U32 R25, RZ, RZ, R7 ;  /* 0x000000ffff197224 */ /* 0x000fce00078e0007 */
.L_x_4972:
[----:B------:R-:W-:Y:S05]  /*7cd0*/  BSYNC.RECONVERGENT B6 ;  /* 0x0000000000067941 */ /* 0x000fea0003800200 */
.L_x_4971:
[----:B------:R-:W-:-:S04]  /*7ce0*/  IADD3 R3, PT, PT, R57, 0x180, RZ ;  /* 0x0000018039037810 */ /* 0x000fc80007ffe0ff */
[----:B------:R-:W-:-:S13]  /*7cf0*/  ISETP.GE.AND P0, PT, R3, R64, PT ;  /* 0x000000400300720c */ /* 0x000fda0003f06270 */
[----:B------:R-:W-:Y:S05]  /*7d00*/  @P0 BRA `(.L_x_4973) ;  /* 0x0000000000f00947 */ /* 0x000fea0003800000 */
[----:B------:R-:W-:Y:S01]  /*7d10*/  BSSY.RECONVERGENT B6, `(.L_x_4974) ;  /* 0x0000007000067945 */ /* 0x000fe20003800200 */
[----:B-----5:R-:W-:Y:S01]  /*7d20*/  IMAD.MOV.U32 R10, RZ, RZ, R16 ;  /* 0x000000ffff0a7224 */ /* 0x020fe200078e0010 */
[----:B-1----:R-:W-:Y:S01]  /*7d30*/  MOV R2, R18 ;  /* 0x0000001200027202 */ /* 0x002fe20000000f00 */
[----:B------:R-:W-:Y:S01]  /*7d40*/  IMAD.MOV.U32 R11, RZ, RZ, R17 ;  /* 0x000000ffff0b7224 */ /* 0x000fe200078e0011 */
[----:B------:R-:W-:Y:S01]  /*7d50*/  MOV R61, 0x7d80 ;  /* 0x00007d80003d7802 */ /* 0x000fe20000000f00 */
[----:B------:R-:W-:-:S07]  /*7d60*/  IMAD.MOV.U32 R3, RZ, RZ, R19 ;  /* 0x000000ffff037224 */ /* 0x000fce00078e0013 */
[----:B--23--:R-:W-:Y:S05]  /*7d70*/  CALL.REL.NOINC `($_ZN2at6native27unrolled_elementwise_kernelIN48_GLOBAL__N__08322988_15_IGammaKernel_cu_cb51a28d10CalcIgammaIdEESt5arrayIPcLm3EELi4E23TrivialOffsetCalculatorILi2EjES8_ILi1EjENS0_6memory12LoadWithCastILi2EEENSB_13StoreWithCastILi1EEEEEviT_T0_T2_T3_T4_T5_$_ZN46_INTERNAL_08322988_15_IGammaKernel_cu_cb51a28d48_GLOBAL__N__08322988_15_IGammaKernel_cu_cb51a28d11calc_igammaIdEET_S2_S2_) ;  /* 0x0000005000b47944 */ /* 0x00cfea0003c00000 */
[----:B------:R-:W-:Y:S05]  /*7d80*/  BSYNC.RECONVERGENT B6 ;  /* 0x0000000000067941 */ /* 0x000fea0003800200 */
.L_x_4974:
[----:B------:R-:W-:Y:S01]  /*7d90*/  IMAD.MOV.U32 R16, RZ, RZ, R6 ;  /* 0x000000ffff107224 */ /* 0x000fe200078e0006 */
[----:B------:R-:W-:Y:S01]  /*7da0*/  MOV R17, R7 ;  /* 0x0000000700117202 */ /* 0x000fe20000000f00 */
[----:B------:R-:W-:Y:S06]  /*7db0*/  BRA `(.L_x_4973) ;  /* 0x0000000000c47947 */ /* 0x000fec0003800000 */
.L_x_4966:
        /* <DEDUP_REMOVED lines=8> */
[----:B------:R-:W-:Y:S05]  /*7e40*/  CALL.REL.NOINC `($_ZN2at6native27unrolled_elementwise_kernelIN48_GLOBAL__N__08322988_15_IGammaKernel_cu_cb51a28d10CalcIgammaIdEESt5arrayIPcLm3EELi4E23TrivialOffsetCalculatorILi2EjES8_ILi1EjENS0_6memory12LoadWithCastILi2EEENSB_13StoreWithCastILi1EEEEEviT_T0_T2_T3_T4_T5_$_ZN46_INTERNAL_08322988_15_IGammaKernel_cu_cb51a28d48_GLOBAL__N__08322988_15_IGammaKernel_cu_cb51a28d12calc_igammacIdEET_S2_S2_) ;  /* 0x000003e800587944 */ /* 0x000fea0003c00000 */
[----:B------:R-:W-:Y:S01]  /*7e50*/  IMAD.MOV.U32 R52, RZ, RZ, R6 ;  /* 0x000000ffff347224 */ /* 0x000fe200078e0006 */
[----:B------:R-:W-:-:S07]  /*7e60*/  MOV R53, R7 ;  /* 0x0000000700357202 */ /* 0x000fce0000000f00 */
.L_x_4976:
[----:B------:R-:W-:Y:S05]  /*7e70*/  BSYNC.RECONVERGENT B1 ;  /* 0x0000000000017941 */ /* 0x000fea0003800200 */
.L_x_4975:
        /* <DEDUP_REMOVED lines=9> */
[----:B--23--:R-:W-:Y:S05]  /*7f10*/  CALL.REL.NOINC `($_ZN2at6native27unrolled_elementwise_kernelIN48_GLOBAL__N__08322988_15_IGammaKernel_cu_cb51a28d10CalcIgammaIdEESt5arrayIPcLm3EELi4E23TrivialOffsetCalculatorILi2EjES8_ILi1EjENS0_6memory12LoadWithCastILi2EEENSB_13StoreWithCastILi1EEEEEviT_T0_T2_T3_T4_T5_$_ZN46_INTERNAL_08322988_15_IGammaKernel_cu_cb51a28d48_GLOBAL__N__08322988_15_IGammaKernel_cu_cb51a28d12calc_igammacIdEET_S2_S2_) ;  /* 0x000003e800247944 */ /* 0x00cfea0003c00000 */
[----:B------:R-:W-:Y:S01]  /*7f20*/  MOV R28, R6 ;  /* 0x00000006001c7202 */ /* 0x000fe20000000f00 */
[----:B------:R-:W-:-:S07]  /*7f30*/  IMAD.MOV.U32 R29, RZ, RZ, R7 ;  /* 0x000000ffff1d7224 */ /* 0x000fce00078e0007 */
.L_x_4978:
[----:B------:R-:W-:Y:S05]  /*7f40*/  BSYNC.RECONVERGENT B1 ;  /* 0x0000000000017941 */ /* 0x000fea0003800200 */
.L_x_4977:
        /* <DEDUP_REMOVED lines=9> */
[----:B--23--:R-:W-:Y:S05]  /*7fe0*/  CALL.REL.NOINC `($_ZN2at6native27unrolled_elementwise_kernelIN48_GLOBAL__N__08322988_15_IGammaKernel_cu_cb51a28d10CalcIgammaIdEESt5arrayIPcLm3EELi4E23TrivialOffsetCalculatorILi2EjES8_ILi1EjENS0_6memory12LoadWithCastILi2EEENSB_13StoreWithCastILi1EEEEEviT_T0_T2_T3_T4_T5_$_ZN46_INTERNAL_08322988_15_IGammaKernel_cu_cb51a28d48_GLOBAL__N__08322988_15_IGammaKernel_cu_cb51a28d12calc_igammacIdEET_S2_S2_) ;  /* 0x000003e400f07944 */ /* 0x00cfea0003c00000 */
[----:B------:R-:W-:Y:S02]  /*7ff0*/  IMAD.MOV.U32 R24, RZ, RZ, R6 ;  /* 0x000000ffff187224 */ /* 0x000fe400078e0006 */
[----:B------:R-:W-:-:S07]  /*8000*/  IMAD.MOV.U32 R25, RZ, RZ, R7 ;  /* 0x000000ffff197224 */ /* 0x000fce00078e0007 */
.L_x_4980:
[----:B------:R-:W-:Y:S05]  /*8010*/  BSYNC.RECONVERGENT B1 ;  /* 0x0000000000017941 */ /* 0x000fea0003800200 */
.L_x_4979:
[----:B------:R-:W-:-:S04]  /*8020*/  IADD3 R3, PT, PT, R57, 0x180, RZ ;  /* 0x0000018039037810 */ /* 0x000fc80007ffe0ff */
[----:B------:R-:W-:-:S13]  /*8030*/  ISETP.GE.AND P0, PT, R3, R64, PT ;  /* 0x000000400300720c */ /* 0x000fda0003f06270 */
[----:B------:R-:W-:Y:S05]  /*8040*/  @P0 BRA `(.L_x_4973) ;  /* 0x0000000000200947 */ /* 0x000fea0003800000 */
[----:B-----5:R-:W-:Y:S01]  /*8050*/  IMAD.MOV.U32 R10, RZ, RZ, R16 ;  /* 0x000000ffff0a7224 */ /* 0x020fe200078e0010 */
[----:B-1----:R-:W-:Y:S01]  /*8060*/  MOV R2, R18 ;  /* 0x0000001200027202 */ /* 0x002fe20000000f00 */
[----:B------:R-:W-:Y:S01]  /*8070*/  IMAD.MOV.U32 R11, RZ, RZ, R17 ;  /* 0x000000ffff0b7224 */ /* 0x000fe200078e0011 */
[----:B------:R-:W-:Y:S01]  /*8080*/  MOV R60, 0x80b0 ;  /* 0x000080b0003c7802 */ /* 0x000fe20000000f00 */
[----:B------:R-:W-:-:S07]  /*8090*/  IMAD.MOV.U32 R3, RZ, RZ, R19 ;  /* 0x000000ffff037224 */ /* 0x000fce00078e0013 */
[----:B--23--:R-:W-:Y:S05]  /*80a0*/  CALL.REL.NOINC `($_ZN2at6native27unrolled_elementwise_kernelIN48_GLOBAL__N__08322988_15_IGammaKernel_cu_cb51a28d10CalcIgammaIdEESt5arrayIPcLm3EELi4E23TrivialOffsetCalculatorILi2EjES8_ILi1EjENS0_6memory12LoadWithCastILi2EEENSB_13StoreWithCastILi1EEEEEviT_T0_T2_T3_T4_T5_$_ZN46_INTERNAL_08322988_15_IGammaKernel_cu_cb51a28d48_GLOBAL__N__08322988_15_IGammaKernel_cu_cb51a28d12calc_igammacIdEET_S2_S2_) ;  /* 0x000003e400c07944 */ /* 0x00cfea0003c00000 */
[----:B------:R-:W-:Y:S01]  /*80b0*/  IMAD.MOV.U32 R16, RZ, RZ, R6 ;  /* 0x000000ffff107224 */ /* 0x000fe200078e0006 */
[----:B------:R-:W-:-:S07]  /*80c0*/  MOV R17, R7 ;  /* 0x0000000700117202 */ /* 0x000fce0000000f00 */
.L_x_4973:
[----:B------:R-:W-:Y:S05]  /*80d0*/  BSYNC.RECONVERGENT B2 ;  /* 0x0000000000027941 */ /* 0x000fea0003800200 */
.L_x_4965:
[----:B-1---5:R-:W0:Y:S01]  /*80e0*/  LDC.U8 R18, c[0x0][0x3b0] ;  /* 0x0000ec00ff127b82 */ /* 0x022e220000000000 */
[----:B------:R-:W-:Y:S01]  /*80f0*/  ISETP.GE.AND P0, PT, R57, R64, PT ;  /* 0x000000403900720c */ /* 0x000fe20003f06270 */
[----:B------:R-:W-:Y:S04]  /*8100*/  BSSY.RECONVERGENT B7, `(.L_x_4981) ;  /* 0x00003b9000077945 */ /* 0x000fe80003800200 */
[----:B------:R-:W-:Y:S08]  /*8110*/  BSSY.RELIABLE B6, `(.L_x_4982) ;  /* 0x000027d000067945 */ /* 0x000ff00003800100 */
[----:B------:R-:W-:Y:S05]  /*8120*/  @P0 BRA `(.L_x_4983) ;  /* 0x0000002400e00947 */ /* 0x000fea0003800000 */
[----:B------:R-:W1:Y:S01]  /*8130*/  LDCU UR4, c[0x0][0x3b4] ;  /* 0x00007680ff0477ac */ /* 0x000e620008000800 */
[----:B------:R-:W4:Y:S01]  /*8140*/  LDC.64 R2, c[0x0][0x388] ;  /* 0x0000e200ff027b82 */ /* 0x000f220000000a00 */
[----:B------:R-:W-:Y:S01]  /*8150*/  IMAD R0, R66, 0x200, R57 ;  /* 0x0000020042007824 */ /* 0x000fe200078e0239 */
[----:B0-----:R-:W-:-:S03]  /*8160*/  PRMT R4, R18, 0x9910, RZ ;  /* 0x0000991012047816 */ /* 0x001fc600000000ff */
[----:B-1----:R-:W-:Y:S02]  /*8170*/  IMAD R5, R0, UR4, RZ ;  /* 0x0000000400057c24 */ /* 0x002fe4000f8e02ff */
[----:B------:R-:W-:-:S05]  /*8180*/  IMAD.MOV.U32 R0, RZ, RZ, R4 ;  /* 0x000000ffff007224 */ /* 0x000fca00078e0004 */
[----:B------:R-:W-:Y:S02]  /*8190*/  ISETP.GT.AND P0, PT, R0, 0x9, PT ;  /* 0x000000090000780c */ /* 0x000fe40003f04270 */
[----:B----4-:R-:W-:-:S04]  /*81a0*/  IADD3 R2, P1, PT, R5, R2, RZ ;  /* 0x0000000205027210 */ /* 0x010fc80007f3e0ff */
        /* <DEDUP_REMOVED lines=10> */
[----:B------:R-:W0:Y:S02]  /*8250*/  F2I.F64.TRUNC R53, R52 ;  /* 0x0000003400357311 */ /* 0x000e24000030d100 */
[----:B0-----:R0:W-:Y:S01]  /*8260*/  STG.E.U8 desc[UR36][R2.64], R53 ;  /* 0x0000003502007986 */ /* 0x0011e2000c101124 */
[----:B------:R-:W-:Y:S05]  /*8270*/  BRA `(.L_x_4989) ;  /* 0x0000001000947947 */ /* 0x000fea0003800000 */
.L_x_4987:
[----:B------:R-:W0:Y:S02]  /*8280*/  F2I.S64.F64.TRUNC R52, R52 ;  /* 0x0000003400347311 */ /* 0x000e24000030d900 */
[----:B0-----:R-:W-:-:S05]  /*8290*/  IMAD.MOV.U32 R5, RZ, RZ, R52 ;  /* 0x000000ffff057224 */ /* 0x001fca00078e0034 */
[----:B------:R0:W-:Y:S01]  /*82a0*/  STG.E.U8 desc[UR36][R2.64], R5 ;  /* 0x0000000502007986 */ /* 0x0001e2000c101124 */
[----:B------:R-:W-:Y:S05]  /*82b0*/  BRA `(.L_x_4989) ;  /* 0x0000001000847947 */ /* 0x000fea0003800000 */
.L_x_4986:
[----:B------:R-:W-:-:S13]  /*82c0*/  ISETP.NE.AND P0, PT, R0, 0x2, PT ;  /* 0x000000020000780c */ /* 0x000fda0003f05270 */
[----:B------:R-:W-:Y:S05]  /*82d0*/  @!P0 BRA `(.L_x_4990) ;  /* 0x0000000000288947 */ /* 0x000fea0003800000 */
[----:B------:R-:W-:-:S13]  /*82e0*/  ISETP.NE.AND P0, PT, R0, 0x3, PT ;  /* 0x000000030000780c */ /* 0x000fda0003f05270 */
[----:B------:R-:W-:Y:S05]  /*82f0*/  @!P0 BRA `(.L_x_4991) ;  /* 0x0000000000148947 */ /* 0x000fea0003800000 */
[----:B------:R-:W-:-:S13]  /*8300*/  ISETP.NE.AND P0, PT, R0, 0x4, PT ;  /* 0x000000040000780c */ /* 0x000fda0003f05270 */
[----:B------:R-:W-:Y:S05]  /*8310*/  @P0 BRA `(.L_x_4988) ;  /* 0x0000000c00b40947 */ /* 0x000fea0003800000 */
[----:B------:R-:W0:Y:S02]  /*8320*/  F2I.S64.F64.TRUNC R52, R52 ;  /* 0x0000003400347311 */ /* 0x000e24000030d900 */
[----:B0-----:R0:W-:Y:S01]  /*8330*/  STG.E.64 desc[UR36][R2.64], R52 ;  /* 0x0000003402007986 */ /* 0x0011e2000c101b24 */
[----:B------:R-:W-:Y:S05]  /*8340*/  BRA `(.L_x_4989) ;  /* 0x0000001000607947 */ /* 0x000fea0003800000 */
.L_x_4991:
[----:B------:R-:W0:Y:S02]  /*8350*/  F2I.F64.TRUNC R53, R52 ;  /* 0x0000003400357311 */ /* 0x000e24000030d100 */
[----:B0-----:R0:W-:Y:S01]  /*8360*/  STG.E desc[UR36][R2.64], R53 ;  /* 0x0000003502007986 */ /* 0x0011e2000c101924 */
[----:B------:R-:W-:Y:S05]  /*8370*/  BRA `(.L_x_4989) ;  /* 0x0000001000547947 */ /* 0x000fea0003800000 */
.L_x_4990:
[----:B------:R-:W0:Y:S02]  /*8380*/  F2I.F64.TRUNC R53, R52 ;  /* 0x0000003400357311 */ /* 0x000e24000030d100 */
[----:B0-----:R0:W-:Y:S01]  /*8390*/  STG.E.U16 desc[UR36][R2.64], R53 ;  /* 0x0000003502007986 */ /* 0x0011e2000c101524 */
[----:B------:R-:W-:Y:S05]  /*83a0*/  BRA `(.L_x_4989) ;  /* 0x0000001000487947 */ /* 0x000fea0003800000 */
.L_x_4985:
[----:B------:R-:W-:-:S13]  /*83b0*/  ISETP.GT.AND P0, PT, R0, 0x6, PT ;  /* 0x000000060000780c */ /* 0x000fda0003f04270 */
[----:B------:R-:W-:Y:S05]  /*83c0*/  @P0 BRA `(.L_x_4992) ;  /* 0x00000000006c0947 */ /* 0x000fea0003800000 */
[----:B------:R-:W-:-:S13]  /*83d0*/  ISETP.NE.AND P0, PT, R0, 0x5, PT ;  /* 0x000000050000780c */ /* 0x000fda0003f05270 */
[----:B------:R-:W-:Y:S05]  /*83e0*/  @!P0 BRA `(.L_x_4993) ;  /* 0x0000000000348947 */ /* 0x000fea0003800000 */
[----:B------:R-:W-:-:S13]  /*83f0*/  ISETP.NE.AND P0, PT, R0, 0x6, PT ;  /* 0x000000060000780c */ /* 0x000fda0003f05270 */
[----:B------:R-:W-:Y:S05]  /*8400*/  @P0 BRA `(.L_x_4988) ;  /* 0x0000000c00780947 */ /* 0x000fea0003800000 */
        /* <DEDUP_REMOVED lines=11> */
.L_x_4993:
        /* <DEDUP_REMOVED lines=12> */
.L_x_4992:
[----:B------:R-:W-:-:S13]  /*8580*/  ISETP.NE.AND P0, PT, R0, 0x7, PT ;  /* 0x000000070000780c */ /* 0x000fda0003f05270 */
[----:B------:R-:W-:Y:S05]  /*8590*/  @!P0 BRA `(.L_x_4994) ;  /* 0x0000000000748947 */ /* 0x000fea0003800000 */
        /* <DEDUP_REMOVED lines=16> */
.L_x_4995:
        /* <DEDUP_REMOVED lines=13> */
.L_x_4994:
[----:B------:R0:W-:Y:S01]  /*8770*/  STG.E.64 desc[UR36][R2.64], R52 ;  /* 0x0000003402007986 */ /* 0x0001e2000c101b24 */
[----:B------:R-:W-:Y:S05]  /*8780*/  BRA `(.L_x_4989) ;  /* 0x0000000c00507947 */ /* 0x000fea0003800000 */
.L_x_4984:
        /* <DEDUP_REMOVED lines=8> */
[----:B------:R-:W0:Y:S02]  /*8810*/  DSETP.NEU.AND P0, PT, R52, RZ, PT ;  /* 0x000000ff3400722a */ /* 0x000e240003f0d000 */
[----:B0-----:R-:W-:-:S05]  /*8820*/  SEL R5, RZ, 0x1, !P0 ;  /* 0x00000001ff057807 */ /* 0x001fca0004000000 */
[----:B------:R0:W-:Y:S01]  /*8830*/  STG.E.U8 desc[UR36][R2.64], R5 ;  /* 0x0000000502007986 */ /* 0x0001e2000c101124 */
[----:B------:R-:W-:Y:S05]  /*8840*/  BRA `(.L_x_4989) ;  /* 0x0000000c00207947 */ /* 0x000fea0003800000 */
.L_x_4998:
[----:B------:R-:W-:-:S05]  /*8850*/  CS2R R54, SRZ ;  /* 0x0000000000367805 */ /* 0x000fca000001ff00 */
[----:B------:R0:W-:Y:S01]  /*8860*/  STG.E.128 desc[UR36][R2.64], R52 ;  /* 0x0000003402007986 */ /* 0x0001e2000c101d24 */
[----:B------:R-:W-:Y:S05]  /*8870*/  BRA `(.L_x_4989) ;  /* 0x0000000c00147947 */ /* 0x000fea0003800000 */
.L_x_4997:
        /* <DEDUP_REMOVED lines=27> */
.L_x_5002:
[----:B------:R-:W-:Y:S05]  /*8a30*/  BSYNC.RECONVERGENT B0 ;  /* 0x0000000000007941 */ /* 0x000fea0003800200 */
.L_x_5001:
[----:B------:R-:W-:-:S05]  /*8a40*/  LOP3.LUT R5, R0, 0x80, R5, 0xf8, !PT ;  /* 0x0000008000057812 */ /* 0x000fca00078ef805 */
[----:B------:R0:W-:Y:S01]  /*8a50*/  STG.E.U8 desc[UR36][R2.64], R5 ;  /* 0x0000000502007986 */ /* 0x0001e2000c101124 */
[----:B------:R-:W-:Y:S05]  /*8a60*/  BRA `(.L_x_4989) ;  /* 0x0000000800987947 */ /* 0x000fea0003800000 */
.L_x_5000:
        /* <DEDUP_REMOVED lines=23> */
.L_x_5004:
[----:B------:R-:W-:Y:S05]  /*8be0*/  BSYNC.RECONVERGENT B0 ;  /* 0x0000000000007941 */ /* 0x000fea0003800200 */
.L_x_5003:
[----:B------:R-:W-:-:S05]  /*8bf0*/  LOP3.LUT R5, R0, 0x80, R5, 0xf8, !PT ;  /* 0x0000008000057812 */ /* 0x000fca00078ef805 */
[----:B------:R0:W-:Y:S01]  /*8c00*/  STG.E.U8 desc[UR36][R2.64], R5 ;  /* 0x0000000502007986 */ /* 0x0001e2000c101124 */
[----:B------:R-:W-:Y:S05]  /*8c10*/  BRA `(.L_x_4989) ;  /* 0x00000008002c7947 */ /* 0x000fea0003800000 */
.L_x_4999:
        /* <DEDUP_REMOVED lines=12> */
.L_x_4996:
        /* <DEDUP_REMOVED lines=8> */
[----:B------:R-:W0:Y:S02]  /*8d60*/  F2I.U32.F64.TRUNC R53, R52 ;  /* 0x0000003400357311 */ /* 0x000e24000030d000 */
[----:B0-----:R0:W-:Y:S01]  /*8d70*/  STG.E.U16 desc[UR36][R2.64], R53 ;  /* 0x0000003502007986 */ /* 0x0011e2000c101524 */
[----:B------:R-:W-:Y:S05]  /*8d80*/  BRA `(.L_x_4989) ;  /* 0x0000000400d07947 */ /* 0x000fea0003800000 */
.L_x_5007:
        /* <DEDUP_REMOVED lines=21> */
.L_x_5010:
[----:B------:R-:W-:-:S04]  /*8ee0*/  SHF.R.U32.HI R0, RZ, 0x14, R5 ;  /* 0x00000014ff007819 */ /* 0x000fc80000011605 */
[----:B------:R-:W-:-:S04]  /*8ef0*/  LOP3.LUT R0, R0, 0x1, RZ, 0xc0, !PT ;  /* 0x0000000100007812 */ /* 0x000fc800078ec0ff */
[----:B------:R-:W-:-:S04]  /*8f00*/  IADD3 R0, PT, PT, R5, 0x487ffff, R0 ;  /* 0x0487ffff05007810 */ /* 0x000fc80007ffe000 */
[----:B------:R-:W-:-:S04]  /*8f10*/  SHF.R.U32.HI R0, RZ, 0x14, R0 ;  /* 0x00000014ff007819 */ /* 0x000fc80000011600 */
[----:B------:R-:W-:-:S07]  /*8f20*/  LOP3.LUT R4, R0, 0xff, RZ, 0xc0, !PT ;  /* 0x000000ff00047812 */ /* 0x000fce00078ec0ff */
.L_x_5011:
[----:B------:R-:W-:-:S04]  /*8f30*/  SHF.R.U32.HI R5, RZ, 0x18, R5 ;  /* 0x00000018ff057819 */ /* 0x000fc80000011605 */
[----:B------:R-:W-:-:S04]  /*8f40*/  LOP3.LUT R4, R4, 0x80, R5, 0xf8, !PT ;  /* 0x0000008004047812 */ /* 0x000fc800078ef805 */
[----:B------:R-:W-:-:S07]  /*8f50*/  PRMT R0, R4, 0x7610, R0 ;  /* 0x0000761004007816 */ /* 0x000fce0000000000 */
.L_x_5009:
[----:B------:R-:W-:Y:S05]  /*8f60*/  BSYNC.RECONVERGENT B0 ;  /* 0x0000000000007941 */ /* 0x000fea0003800200 */
.L_x_5008:
[----:B------:R0:W-:Y:S01]  /*8f70*/  STG.E.U8 desc[UR36][R2.64], R0 ;  /* 0x0000000002007986 */ /* 0x0001e2000c101124 */
[----:B------:R-:W-:Y:S05]  /*8f80*/  BRA `(.L_x_4989) ;  /* 0x0000000400507947 */ /* 0x000fea0003800000 */
.L_x_5006:
        /* <DEDUP_REMOVED lines=21> */
.L_x_5014:
[----:B------:R-:W-:-:S04]  /*90e0*/  SHF.R.U32.HI R0, RZ, 0x15, R5 ;  /* 0x00000015ff007819 */ /* 0x000fc80000011605 */
[----:B------:R-:W-:-:S04]  /*90f0*/  LOP3.LUT R0, R0, 0x1, RZ, 0xc0, !PT ;  /* 0x0000000100007812 */ /* 0x000fc800078ec0ff */
[----:B------:R-:W-:-:S04]  /*9100*/  IADD3 R0, PT, PT, R5, 0x88fffff, R0 ;  /* 0x088fffff05007810 */ /* 0x000fc80007ffe000 */
[----:B------:R-:W-:-:S04]  /*9110*/  SHF.R.U32.HI R0, RZ, 0x15, R0 ;  /* 0x00000015ff007819 */ /* 0x000fc80000011600 */
[----:B------:R-:W-:-:S07]  /*9120*/  LOP3.LUT R4, R0, 0xff, RZ, 0xc0, !PT ;  /* 0x000000ff00047812 */ /* 0x000fce00078ec0ff */
.L_x_5015:
[----:B------:R-:W-:-:S04]  /*9130*/  SHF.R.U32.HI R5, RZ, 0x18, R5 ;  /* 0x00000018ff057819 */ /* 0x000fc80000011605 */
[----:B------:R-:W-:-:S04]  /*9140*/  LOP3.LUT R4, R4, 0x80, R5, 0xf8, !PT ;  /* 0x0000008004047812 */ /* 0x000fc800078ef805 */
[----:B------:R-:W-:-:S07]  /*9150*/  PRMT R0, R4, 0x7610, R0 ;  /* 0x0000761004007816 */ /* 0x000fce0000000000 */
.L_x_5013:
[----:B------:R-:W-:Y:S05]  /*9160*/  BSYNC.RECONVERGENT B0 ;  /* 0x0000000000007941 */ /* 0x000fea0003800200 */
.L_x_5012:
[----:B------:R0:W-:Y:S01]  /*9170*/  STG.E.U8 desc[UR36][R2.64], R0 ;  /* 0x0000000002007986 */ /* 0x0001e2000c101124 */
[----:B------:R-:W-:Y:S05]  /*9180*/  BRA `(.L_x_4989) ;  /* 0x0000000000d07947 */ /* 0x000fea0003800000 */
.L_x_5005:
[----:B------:R-:W-:-:S13]  /*9190*/  ISETP.NE.AND P0, PT, R0, 0x1c, PT ;  /* 0x0000001c0000780c */ /* 0x000fda0003f05270 */
[----:B------:R-:W-:Y:S05]  /*91a0*/  @!P0 BRA `(.L_x_5016) ;  /* 0x0000000000c08947 */ /* 0x000fea0003800000 */
[----:B------:R-:W-:-:S13]  /*91b0*/  ISETP.NE.AND P0, PT, R0, 0x1d, PT ;  /* 0x0000001d0000780c */ /* 0x000fda0003f05270 */
[----:B------:R-:W-:Y:S05]  /*91c0*/  @!P0 BRA `(.L_x_5017) ;  /* 0x0000000000ac8947 */ /* 0x000fea0003800000 */
[----:B------:R-:W-:-:S13]  /*91d0*/  ISETP.NE.AND P0, PT, R0, 0x2c, PT ;  /* 0x0000002c0000780c */ /* 0x000fda0003f05270 */
[----:B------:R-:W-:Y:S05]  /*91e0*/  @!P0 BRA `(.L_x_5018) ;  /* 0x0000000000448947 */ /* 0x000fea0003800000 */
.L_x_4988:
[----:B------:R-:W-:Y:S01]  /*91f0*/  MOV R0, 0x0 ;  /* 0x0000000000007802 */ /* 0x000fe20000000f00 */
[----:B------:R-:W0:Y:S01]  /*9200*/  LDCU.64 UR6, c[0x4][0x108] ;  /* 0x01002100ff0677ac */ /* 0x000e220008000a00 */
[----:B------:R-:W-:Y:S02]  /*9210*/  HFMA2 R13, -RZ, RZ, 0, 0 ;  /* 0x00000000ff0d7431 */ /* 0x000fe400000001ff */
[----:B------:R-:W-:Y:S01]  /*9220*/  IMAD.MOV.U32 R8, RZ, RZ, 0x65 ;  /* 0x00000065ff087424 */ /* 0x000fe200078e00ff */
[----:B------:R1:W4:Y:S01]  /*9230*/  LDC.64 R2, c[0x4][R0] ;  /* 0x0100000000027b82 */ /* 0x0003220000000a00 */
[----:B------:R-:W5:Y:S01]  /*9240*/  LDCU.64 UR8, c[0x4][0x110] ;  /* 0x01002200ff0877ac */ /* 0x000f620008000a00 */
[----:B------:R-:W-:Y:S01]  /*9250*/  IMAD.MOV.U32 R12, RZ, RZ, 0x1 ;  /* 0x00000001ff0c7424 */ /* 0x000fe200078e00ff */
[----:B------:R-:W2:Y:S01]  /*9260*/  LDCU.64 UR4, c[0x4][0x10] ;  /* 0x01000200ff0477ac */ /* 0x000ea20008000a00 */
[----:B0-----:R-:W-:Y:S02]  /*9270*/  IMAD.U32 R4, RZ, RZ, UR6 ;  /* 0x00000006ff047e24 */ /* 0x001fe4000f8e00ff */
[----:B------:R-:W-:Y:S01]  /*9280*/  IMAD.U32 R5, RZ, RZ, UR7 ;  /* 0x00000007ff057e24 */ /* 0x000fe2000f8e00ff */
[----:B-----5:R-:W-:Y:S01]  /*9290*/  MOV R6, UR8 ;  /* 0x0000000800067c02 */ /* 0x020fe20008000f00 */
[----:B------:R-:W-:-:S02]  /*92a0*/  IMAD.U32 R7, RZ, RZ, UR9 ;  /* 0x00000009ff077e24 */ /* 0x000fc4000f8e00ff */
[----:B--2---:R-:W-:Y:S01]  /*92b0*/  IMAD.U32 R10, RZ, RZ, UR4 ;  /* 0x00000004ff0a7e24 */ /* 0x004fe2000f8e00ff */
[----:B-1----:R-:W-:-:S07]  /*92c0*/  MOV R11, UR5 ;  /* 0x00000005000b7c02 */ /* 0x002fce0008000f00 */
[----:B------:R-:W-:-:S07]  /*92d0*/  LEPC R20, `(.L_x_5019) ;  /* 0x000000001014794e */ /* 0x000fce0000000000 */
[----:B---34-:R-:W-:Y:S05]  /*92e0*/  CALL.ABS.NOINC R2 ;  /* 0x0000000002007343 */ /* 0x018fea0003c00000 */
.L_x_5019:
[----:B------:R-:W-:Y:S05]  /*92f0*/  BRA `(.L_x_4989) ;  /* 0x0000000000747947 */ /* 0x000fea0003800000 */
.L_x_5018:
        /* <DEDUP_REMOVED lines=24> */
.L_x_5017:
[----:B------:R-:W0:Y:S02]  /*9480*/  F2I.U64.F64.TRUNC R52, R52 ;  /* 0x0000003400347311 */ /* 0x000e24000030d800 */
[----:B0-----:R0:W-:Y:S01]  /*9490*/  STG.E.64 desc[UR36][R2.64], R52 ;  /* 0x0000003402007986 */ /* 0x0011e2000c101b24 */
[----:B------:R-:W-:Y:S05]  /*94a0*/  BRA `(.L_x_4989) ;  /* 0x0000000000087947 */ /* 0x000fea0003800000 */
.L_x_5016:
[----:B------:R-:W0:Y:S02]  /*94b0*/  F2I.U32.F64.TRUNC R53, R52 ;  /* 0x0000003400357311 */ /* 0x000e24000030d000 */
[----:B0-----:R0:W-:Y:S02]  /*94c0*/  STG.E desc[UR36][R2.64], R53 ;  /* 0x0000003502007986 */ /* 0x0011e4000c101924 */
.L_x_4989:
[----:B------:R-:W-:-:S05]  /*94d0*/  VIADD R57, R57, 0x80 ;  /* 0x0000008039397836 */ /* 0x000fca0000000000 */
[----:B------:R-:W-:-:S13]  /*94e0*/  ISETP.GE.AND P0, PT, R57, R64, PT ;  /* 0x000000403900720c */ /* 0x000fda0003f06270 */
[----:B------:R-:W-:Y:S05]  /*94f0*/  @P0 BREAK.RELIABLE B6 ;  /* 0x0000000000060942 */ /* 0x000fea0003800100 */
[----:B------:R-:W-:Y:S05]  /*9500*/  @P0 BRA `(.L_x_5020) ;  /* 0x0000002400e00947 */ /* 0x000fea0003800000 */
[----:B------:R-:W5:Y:S01]  /*9510*/  LDCU UR4, c[0x0][0x3b4] ;  /* 0x00007680ff0477ac */ /* 0x000f620008000800 */
[----:B01--4-:R-:W0:Y:S01]  /*9520*/  LDC.64 R2, c[0x0][0x388] ;  /* 0x0000e200ff027b82 */ /* 0x013e220000000a00 */
[----:B------:R-:W-:Y:S02]  /*9530*/  LEA R0, R66, R57, 0x9 ;  /* 0x0000003942007211 */ /* 0x000fe400078e48ff */
[----:B------:R-:W-:-:S03]  /*9540*/  PRMT R4, R18, 0x9910, RZ ;  /* 0x0000991012047816 */ /* 0x000fc600000000ff */
[----:B-----5:R-:W-:Y:S02]  /*9550*/  IMAD R5, R0, UR4, RZ ;  /* 0x0000000400057c24 */ /* 0x020fe4000f8e02ff */
[----:B------:R-:W-:-:S05]  /*9560*/  IMAD.MOV.U32 R0, RZ, RZ, R4 ;  /* 0x000000ffff007224 */ /* 0x000fca00078e0004 */
        /* <DEDUP_REMOVED lines=15> */
.L_x_5024:
[----:B------:R-:W0:Y:S02]  /*9660*/  F2I.S64.F64.TRUNC R28, R28 ;  /* 0x0000001c001c7311 */ /* 0x000e24000030d900 */
[----:B0-----:R-:W-:-:S05]  /*9670*/  MOV R5, R28 ;  /* 0x0000001c00057202 */ /* 0x001fca0000000f00 */
[----:B------:R0:W-:Y:S01]  /*9680*/  STG.E.U8 desc[UR36][R2.64], R5 ;  /* 0x0000000502007986 */ /* 0x0001e2000c101124 */
[----:B------:R-:W-:Y:S05]  /*9690*/  BRA `(.L_x_5026) ;  /* 0x0000001000807947 */ /* 0x000fea0003800000 */
.L_x_5023:
        /* <DEDUP_REMOVED lines=9> */
.L_x_5028:
[----:B------:R-:W0:Y:S02]  /*9730*/  F2I.F64.TRUNC R29, R28 ;  /* 0x0000001c001d7311 */ /* 0x000e24000030d100 */
[----:B0-----:R4:W-:Y:S01]  /*9740*/  STG.E desc[UR36][R2.64], R29 ;  /* 0x0000001d02007986 */ /* 0x0019e2000c101924 */
[----:B------:R-:W-:Y:S05]  /*9750*/  BRA `(.L_x_5026) ;  /* 0x0000001000507947 */ /* 0x000fea0003800000 */
.L_x_5027:
[----:B------:R-:W0:Y:S02]  /*9760*/  F2I.F64.TRUNC R29, R28 ;  /* 0x0000001c001d7311 */ /* 0x000e24000030d100 */
[----:B0-----:R0:W-:Y:S01]  /*9770*/  STG.E.U16 desc[UR36][R2.64], R29 ;  /* 0x0000001d02007986 */ /* 0x0011e2000c101524 */
[----:B------:R-:W-:Y:S05]  /*9780*/  BRA `(.L_x_5026) ;  /* 0x0000001000447947 */ /* 0x000fea0003800000 */
.L_x_5022:
        /* <DEDUP_REMOVED lines=17> */
.L_x_5030:
        /* <DEDUP_REMOVED lines=12> */
.L_x_5029:
        /* <DEDUP_REMOVED lines=18> */
.L_x_5032:
        /* <DEDUP_REMOVED lines=13> */
.L_x_5031:
[----:B------:R0:W-:Y:S01]  /*9b50*/  STG.E.64 desc[UR36][R2.64], R28 ;  /* 0x0000001c02007986 */ /* 0x0001e2000c101b24 */
[----:B------:R-:W-:Y:S05]  /*9b60*/  BRA `(.L_x_5026) ;  /* 0x0000000c004c7947 */ /* 0x000fea0003800000 */
.L_x_5021:
        /* <DEDUP_REMOVED lines=13> */
.L_x_5036:
        /* <DEDUP_REMOVED lines=25> */
[----:B------:R-:W-:-:S07]  /*9dd0*/  MOV R0, R4 ;  /* 0x0000000400007202 */ /* 0x000fce0000000f00 */
.L_x_5039:
[----:B------:R-:W-:-:S04]  /*9de0*/  SHF.R.U32.HI R5, RZ, 0x18, R5 ;  /* 0x00000018ff057819 */ /* 0x000fc80000011605 */
[----:B------:R-:W-:-:S07]  /*9df0*/  LOP3.LUT R0, R0, 0x80, R5, 0xf8, !PT ;  /* 0x0000008000007812 */ /* 0x000fce00078ef805 */
.L_x_5038:
[----:B------:R-:W-:Y:S05]  /*9e00*/  BSYNC.RECONVERGENT B0 ;  /* 0x0000000000007941 */ /* 0x000fea0003800200 */
.L_x_5037:
[----:B------:R0:W-:Y:S01]  /*9e10*/  STG.E.U8 desc[UR36][R2.64], R0 ;  /* 0x0000000002007986 */ /* 0x0001e2000c101124 */
[----:B------:R-:W-:Y:S05]  /*9e20*/  BRA `(.L_x_5026) ;  /* 0x00000008009c7947 */ /* 0x000fea0003800000 */
.L_x_5035:
        /* <DEDUP_REMOVED lines=25> */
[----:B------:R-:W-:-:S07]  /*9fc0*/  IMAD.MOV.U32 R0, RZ, RZ, R4 ;  /* 0x000000ffff007224 */ /* 0x000fce00078e0004 */
.L_x_5042:
[----:B------:R-:W-:-:S04]  /*9fd0*/  SHF.R.U32.HI R5, RZ, 0x18, R5 ;  /* 0x00000018ff057819 */ /* 0x000fc80000011605 */
[----:B------:R-:W-:-:S07]  /*9fe0*/  LOP3.LUT R0, R0, 0x80, R5, 0xf8, !PT ;  /* 0x0000008000007812 */ /* 0x000fce00078ef805 */
.L_x_5041:
[----:B------:R-:W-:Y:S05]  /*9ff0*/  BSYNC.RECONVERGENT B0 ;  /* 0x0000000000007941 */ /* 0x000fea0003800200 */
.L_x_5040:
[----:B------:R0:W-:Y:S01]  /*a000*/  STG.E.U8 desc[UR36][R2.64], R0 ;  /* 0x0000000002007986 */ /* 0x0001e2000c101124 */
[----:B------:R-:W-:Y:S05]  /*a010*/  BRA `(.L_x_5026) ;  /* 0x0000000800207947 */ /* 0x000fea0003800000 */
.L_x_5034:
        /* <DEDUP_REMOVED lines=30> */
.L_x_5044:
[----:B------:R-:W0:Y:S02]  /*a200*/  F2I.U64.F64.TRUNC R28, R28 ;  /* 0x0000001c001c7311 */ /* 0x000e24000030d800 */
[----:B0-----:R0:W-:Y:S01]  /*a210*/  STG.E.64 desc[UR36][R2.64], R28 ;  /* 0x0000001c02007986 */ /* 0x0011e2000c101b24 */
[----:B------:R-:W-:Y:S05]  /*a220*/  BRA `(.L_x_5026) ;  /* 0x00000004009c7947 */ /* 0x000fea0003800000 */
.L_x_5043:
[----:B------:R-:W0:Y:S02]  /*a230*/  F2I.U32.F64.TRUNC R29, R28 ;  /* 0x0000001c001d7311 */ /* 0x000e24000030d000 */
[----:B0-----:R0:W-:Y:S01]  /*a240*/  STG.E desc[UR36][R2.64], R29 ;  /* 0x0000001d02007986 */ /* 0x0011e2000c101924 */
[----:B------:R-:W-:Y:S05]  /*a250*/  BRA `(.L_x_5026) ;  /* 0x0000000400907947 */ /* 0x000fea0003800000 */
.L_x_5033:
        /* <DEDUP_REMOVED lines=10> */
.L_x_5046:
[----:B---3--:R-:W-:-:S05]  /*a300*/  CS2R R30, SRZ ;  /* 0x00000000001e7805 */ /* 0x008fca000001ff00 */
[----:B------:R0:W-:Y:S01]  /*a310*/  STG.E.128 desc[UR36][R2.64], R28 ;  /* 0x0000001c02007986 */ /* 0x0001e2000c101d24 */
[----:B------:R-:W-:Y:S05]  /*a320*/  BRA `(.L_x_5026) ;  /* 0x00000004005c7947 */ /* 0x000fea0003800000 */
.L_x_5045:
[----:B------:R-:W-:-:S13]  /*a330*/  ISETP.NE.AND P0, PT, R0, 0xf, PT ;  /* 0x0000000f0000780c */ /* 0x000fda0003f05270 */
[----:B------:R-:W-:Y:S05]  /*a340*/  @!P0 BRA `(.L_x_5047) ;  /* 0x0000000400288947 */ /* 0x000fea0003800000 */
[----:B------:R-:W-:-:S13]  /*a350*/  ISETP.NE.AND P0, PT, R0, 0x17, PT ;  /* 0x000000170000780c */ /* 0x000fda0003f05270 */
[----:B------:R-:W-:Y:S05]  /*a360*/  @!P0 BRA `(.L_x_5048) ;  /* 0x0000000000b08947 */ /* 0x000fea0003800000 */
[----:B------:R-:W-:-:S13]  /*a370*/  ISETP.NE.AND P0, PT, R0, 0x18, PT ;  /* 0x000000180000780c */ /* 0x000fda0003f05270 */
[----:B------:R-:W-:Y:S05]  /*a380*/  @!P0 BRA `(.L_x_5049) ;  /* 0x0000000000448947 */ /* 0x000fea0003800000 */
.L_x_5025:
        /* <DEDUP_REMOVED lines=16> */
.L_x_5050:
[----:B------:R-:W-:Y:S05]  /*a490*/  BRA `(.L_x_5026) ;  /* 0x0000000400007947 */ /* 0x000fea0003800000 */
.L_x_5049:
        /* <DEDUP_REMOVED lines=21> */
.L_x_5052:
[----:B------:R-:W-:Y:S05]  /*a5f0*/  BSYNC.RECONVERGENT B0 ;  /* 0x0000000000007941 */ /* 0x000fea0003800200 */
.L_x_5051:
[----:B------:R-:W-:-:S05]  /*a600*/  LOP3.LUT R5, R0, 0x80, R5, 0xf8, !PT ;  /* 0x0000008000057812 */ /* 0x000fca00078ef805 */
[----:B------:R0:W-:Y:S01]  /*a610*/  STG.E.U8 desc[UR36][R2.64], R5 ;  /* 0x0000000502007986 */ /* 0x0001e2000c101124 */
[----:B------:R-:W-:Y:S05]  /*a620*/  BRA `(.L_x_5026) ;  /* 0x00000000009c7947 */ /* 0x000fea0003800000 */
.L_x_5048:
        /* <DEDUP_REMOVED lines=20> */
.L_x_5054:
[----:B------:R-:W-:Y:S01]  /*a770*/  IMAD.MOV.U32 R0, RZ, RZ, 0x7f ;  /* 0x0000007fff007424 */ /* 0x000fe200078e00ff */
[----:B------:R-:W-:-:S04]  /*a780*/  ISETP.GT.U32.AND P0, PT, R4, 0x7f800000, PT ;  /* 0x7f8000000400780c */ /* 0x000fc80003f04070 */
[----:B------:R-:W-:-:S09]  /*a790*/  SEL R0, R0, 0x7c, P0 ;  /* 0x0000007c00007807 */ /* 0x000fd20000000000 */
.L_x_5055:
[----:B------:R-:W-:Y:S05]  /*a7a0*/  BSYNC.RECONVERGENT B0 ;  /* 0x0000000000007941 */ /* 0x000fea0003800200 */
.L_x_5053:
[----:B------:R-:W-:-:S04]  /*a7b0*/  SHF.R.U32.HI R5, RZ, 0x18, R5 ;  /* 0x00000018ff057819 */ /* 0x000fc80000011605 */
[----:B------:R-:W-:-:S05]  /*a7c0*/  LOP3.LUT R5, R0, 0x80, R5, 0xf8, !PT ;  /* 0x0000008000057812 */ /* 0x000fca00078ef805 */
[----:B------:R0:W-:Y:S01]  /*a7d0*/  STG.E.U8 desc[UR36][R2.64], R5 ;  /* 0x0000000502007986 */ /* 0x0001e2000c101124 */
[----:B------:R-:W-:Y:S05]  /*a7e0*/  BRA `(.L_x_5026) ;  /* 0x00000000002c7947 */ /* 0x000fea0003800000 */
.L_x_5047:
        /* <DEDUP_REMOVED lines=11> */
.L_x_5026:
[----:B------:R-:W-:-:S07]  /*a8a0*/  IADD3 R57, PT, PT, R57, 0x80, RZ ;  /* 0x0000008039397810 */ /* 0x000fce0007ffe0ff */
.L_x_4983:
[----:B------:R-:W-:-:S13]  /*a8b0*/  ISETP.GE.AND P0, PT, R57, R64, PT ;  /* 0x000000403900720c */ /* 0x000fda0003f06270 */
[----:B------:R-:W-:Y:S05]  /*a8c0*/  @P0 BREAK.RELIABLE B6 ;  /* 0x0000000000060942 */ /* 0x000fea0003800100 */
[----:B------:R-:W-:Y:S05]  /*a8d0*/  @P0 BRA `(.L_x_5020) ;  /* 0x0000001000ec0947 */ /* 0x000fea0003800000 */
[----:B------:R-:W-:Y:S05]  /*a8e0*/  BSYNC.RELIABLE B6 ;  /* 0x0000000000067941 */ /* 0x000fea0003800100 */
.L_x_4982:
[----:B------:R-:W5:Y:S01]  /*a8f0*/  LDCU UR4, c[0x0][0x3b4] ;  /* 0x00007680ff0477ac */ /* 0x000f620008000800 */
[----:B01--4-:R-:W0:Y:S01]  /*a900*/  LDC.64 R2, c[0x0][0x388] ;  /* 0x0000e200ff027b82 */ /* 0x013e220000000a00 */
[----:B------:R-:W-:Y:S01]  /*a910*/  IMAD R0, R66, 0x200, R57 ;  /* 0x0000020042007824 */ /* 0x000fe200078e0239 */
        /* <DEDUP_REMOVED lines=18> */
.L_x_5059:
[----:B------:R-:W0:Y:S02]  /*aa40*/  F2I.S64.F64.TRUNC R24, R24 ;  /* 0x0000001800187311 */ /* 0x000e24000030d900 */
[----:B0-----:R-:W-:-:S05]  /*aa50*/  IMAD.MOV.U32 R5, RZ, RZ, R24 ;  /* 0x000000ffff057224 */ /* 0x001fca00078e0018 */
[----:B------:R0:W-:Y:S01]  /*aa60*/  STG.E.U8 desc[UR36][R2.64], R5 ;  /* 0x0000000502007986 */ /* 0x0001e2000c101124 */
[----:B------:R-:W-:Y:S05]  /*aa70*/  BRA `(.L_x_5061) ;  /* 0x0000001000807947 */ /* 0x000fea0003800000 */
.L_x_5058:
        /* <DEDUP_REMOVED lines=9> */
.L_x_5063:
[----:B------:R-:W0:Y:S02]  /*ab10*/  F2I.F64.TRUNC R25, R24 ;  /* 0x0000001800197311 */ /* 0x000e24000030d100 */
[----:B0-----:R0:W-:Y:S01]  /*ab20*/  STG.E desc[UR36][R2.64], R25 ;  /* 0x0000001902007986 */ /* 0x0011e2000c101924 */
[----:B------:R-:W-:Y:S05]  /*ab30*/  BRA `(.L_x_5061) ;  /* 0x0000001000507947 */ /* 0x000fea0003800000 */
.L_x_5062:
[----:B------:R-:W0:Y:S02]  /*ab40*/  F2I.F64.TRUNC R25, R24 ;  /* 0x0000001800197311 */ /* 0x000e24000030d100 */
[----:B0-----:R0:W-:Y:S01]  /*ab50*/  STG.E.U16 desc[UR36][R2.64], R25 ;  /* 0x0000001902007986 */ /* 0x0011e2000c101524 */
[----:B------:R-:W-:Y:S05]  /*ab60*/  BRA `(.L_x_5061) ;  /* 0x0000001000447947 */ /* 0x000fea0003800000 */
.L_x_5057:
        /* <DEDUP_REMOVED lines=17> */
.L_x_5065:
        /* <DEDUP_REMOVED lines=12> */
.L_x_5064:
        /* <DEDUP_REMOVED lines=18> */
.L_x_5067:
        /* <DEDUP_REMOVED lines=13> */
.L_x_5066:
[----:B------:R4:W-:Y:S01]  /*af30*/  STG.E.64 desc[UR36][R2.64], R24 ;  /* 0x0000001802007986 */ /* 0x0009e2000c101b24 */
[----:B------:R-:W-:Y:S05]  /*af40*/  BRA `(.L_x_5061) ;  /* 0x0000000c004c7947 */ /* 0x000fea0003800000 */
.L_x_5056:
        /* <DEDUP_REMOVED lines=13> */
.L_x_5071:
        /* <DEDUP_REMOVED lines=26> */
.L_x_5074:
[----:B------:R-:W-:-:S04]  /*b1c0*/  SHF.R.U32.HI R5, RZ, 0x18, R5 ;  /* 0x00000018ff057819 */ /* 0x000fc80000011605 */
[----:B------:R-:W-:-:S07]  /*b1d0*/  LOP3.LUT R0, R0, 0x80, R5, 0xf8, !PT ;  /* 0x0000008000007812 */ /* 0x000fce00078ef805 */
.L_x_5073:
[----:B------:R-:W-:Y:S05]  /*b1e0*/  BSYNC.RECONVERGENT B0 ;  /* 0x0000000000007941 */ /* 0x000fea0003800200 */
.L_x_5072:
[----:B------:R0:W-:Y:S01]  /*b1f0*/  STG.E.U8 desc[UR36][R2.64], R0 ;  /* 0x0000000002007986 */ /* 0x0001e2000c101124 */
[----:B------:R-:W-:Y:S05]  /*b200*/  BRA `(.L_x_5061) ;  /* 0x00000008009c7947 */ /* 0x000fea0003800000 */
.L_x_5070:
        /* <DEDUP_REMOVED lines=26> */
.L_x_5077:
[----:B------:R-:W-:-:S04]  /*b3b0*/  SHF.R.U32.HI R5, RZ, 0x18, R5 ;  /* 0x00000018ff057819 */ /* 0x000fc80000011605 */
[----:B------:R-:W-:-:S07]  /*b3c0*/  LOP3.LUT R0, R0, 0x80, R5, 0xf8, !PT ;  /* 0x0000008000007812 */ /* 0x000fce00078ef805 */
.L_x_5076:
[----:B------:R-:W-:Y:S05]  /*b3d0*/  BSYNC.RECONVERGENT B0 ;  /* 0x0000000000007941 */ /* 0x000fea0003800200 */
.L_x_5075:
[----:B------:R0:W-:Y:S01]  /*b3e0*/  STG.E.U8 desc[UR36][R2.64], R0 ;  /* 0x0000000002007986 */ /* 0x0001e2000c101124 */
[----:B------:R-:W-:Y:S05]  /*b3f0*/  BRA `(.L_x_5061) ;  /* 0x0000000800207947 */ /* 0x000fea0003800000 */
.L_x_5069:
        /* <DEDUP_REMOVED lines=30> */
.L_x_5079:
[----:B------:R-:W0:Y:S02]  /*b5e0*/  F2I.U64.F64.TRUNC R24, R24 ;  /* 0x0000001800187311 */ /* 0x000e24000030d800 */
[----:B0-----:R0:W-:Y:S01]  /*b5f0*/  STG.E.64 desc[UR36][R2.64], R24 ;  /* 0x0000001802007986 */ /* 0x0011e2000c101b24 */
[----:B------:R-:W-:Y:S05]  /*b600*/  BRA `(.L_x_5061) ;  /* 0x00000004009c7947 */ /* 0x000fea0003800000 */
.L_x_5078:
[----:B------:R-:W0:Y:S02]  /*b610*/  F2I.U32.F64.TRUNC R25, R24 ;  /* 0x0000001800197311 */ /* 0x000e24000030d000 */
[----:B0-----:R0:W-:Y:S01]  /*b620*/  STG.E desc[UR36][R2.64], R25 ;  /* 0x0000001902007986 */ /* 0x0011e2000c101924 */
[----:B------:R-:W-:Y:S05]  /*b630*/  BRA `(.L_x_5061) ;  /* 0x0000000400907947 */ /* 0x000fea0003800000 */
.L_x_5068:
        /* <DEDUP_REMOVED lines=10> */
.L_x_5081:
[----:B------:R-:W-:-:S05]  /*b6e0*/  CS2R R26, SRZ ;  /* 0x00000000001a7805 */ /* 0x000fca000001ff00 */
[----:B------:R0:W-:Y:S01]  /*b6f0*/  STG.E.128 desc[UR36][R2.64], R24 ;  /* 0x0000001802007986 */ /* 0x0001e2000c101d24 */
[----:B------:R-:W-:Y:S05]  /*b700*/  BRA `(.L_x_5061) ;  /* 0x00000004005c7947 */ /* 0x000fea0003800000 */
.L_x_5080:
[----:B------:R-:W-:-:S13]  /*b710*/  ISETP.NE.AND P0, PT, R0, 0xf, PT ;  /* 0x0000000f0000780c */ /* 0x000fda0003f05270 */
[----:B------:R-:W-:Y:S05]  /*b720*/  @!P0 BRA `(.L_x_5082) ;  /* 0x0000000400288947 */ /* 0x000fea0003800000 */
[----:B------:R-:W-:-:S13]  /*b730*/  ISETP.NE.AND P0, PT, R0, 0x17, PT ;  /* 0x000000170000780c */ /* 0x000fda0003f05270 */
[----:B------:R-:W-:Y:S05]  /*b740*/  @!P0 BRA `(.L_x_5083) ;  /* 0x0000000000b08947 */ /* 0x000fea0003800000 */
[----:B------:R-:W-:-:S13]  /*b750*/  ISETP.NE.AND P0, PT, R0, 0x18, PT ;  /* 0x000000180000780c */ /* 0x000fda0003f05270 */
[----:B------:R-:W-:Y:S05]  /*b760*/  @!P0 BRA `(.L_x_5084) ;  /* 0x0000000000448947 */ /* 0x000fea0003800000 */
.L_x_5060:
[----:B------:R-:W-:Y:S01]  /*b770*/  MOV R0, 0x0 ;  /* 0x0000000000007802 */ /* 0x000fe20000000f00 */
[----:B------:R-:W0:Y:S01]  /*b780*/  LDCU.64 UR4, c[0x4][0x108] ;  /* 0x01002100ff0477ac */ /* 0x000e220008000a00 */
[----:B------:R-:W-:Y:S02]  /*b790*/  HFMA2 R12, -RZ, RZ, 0, 5.9604644775390625e-08 ;  /* 0x00000001ff0c7431 */ /* 0x000fe400000001ff */
[----:B------:R-:W-:Y:S01]  /*b7a0*/  IMAD.MOV.U32 R8, RZ, RZ, 0x65 ;  /* 0x00000065ff087424 */ /* 0x000fe200078e00ff */
[----:B------:R1:W4:Y:S01]  /*b7b0*/  LDC.64 R2, c[0x4][R0] ;  /* 0x0100000000027b82 */ /* 0x0003220000000a00 */
[----:B------:R-:W5:Y:S01]  /*b7c0*/  LDCU.64 UR6, c[0x4][0x110] ;  /* 0x01002200ff0677ac */ /* 0x000f620008000a00 */
[----:B------:R-:W-:Y:S01]  /*b7d0*/  IMAD.MOV.U32 R13, RZ, RZ, RZ ;  /* 0x000000ffff0d7224 */ /* 0x000fe200078e00ff */
[----:B------:R-:W2:Y:S01]  /*b7e0*/  LDCU.64 UR8, c[0x4][0x10] ;  /* 0x01000200ff0877ac */ /* 0x000ea20008000a00 */
[----:B0-----:R-:W-:Y:S01]  /*b7f0*/  IMAD.U32 R4, RZ, RZ, UR4 ;  /* 0x00000004ff047e24 */ /* 0x001fe2000f8e00ff */
[----:B------:R-:W-:Y:S01]  /*b800*/  MOV R5, UR5 ;  /* 0x0000000500057c02 */ /* 0x000fe20008000f00 */
[----:B-----5:R-:W-:-:S02]  /*b810*/  IMAD.U32 R6, RZ, RZ, UR6 ;  /* 0x00000006ff067e24 */ /* 0x020fc4000f8e00ff */
[----:B------:R-:W-:Y:S01]  /*b820*/  IMAD.U32 R7, RZ, RZ, UR7 ;  /* 0x00000007ff077e24 */ /* 0x000fe2000f8e00ff */
[----:B--2---:R-:W-:Y:S01]  /*b830*/  MOV R10, UR8 ;  /* 0x00000008000a7c02 */ /* 0x004fe20008000f00 */
[----:B-1----:R-:W-:-:S07]  /*b840*/  IMAD.U32 R11, RZ, RZ, UR9 ;  /* 0x00000009ff0b7e24 */ /* 0x002fce000f8e00ff */
[----:B------:R-:W-:-:S07]  /*b850*/  LEPC R20, `(.L_x_5085) ;  /* 0x000000001014794e */ /* 0x000fce0000000000 */
[----:B---34-:R-:W-:Y:S05]  /*b860*/  CALL.ABS.NOINC R2 ;  /* 0x0000000002007343 */ /* 0x018fea0003c00000 */
.L_x_5085:
[----:B------:R-:W-:Y:S05]  /*b870*/  BRA `(.L_x_5061) ;  /* 0x0000000400007947 */ /* 0x000fea0003800000 */
.L_x_5084:
        /* <DEDUP_REMOVED lines=21> */
.L_x_5087:
[----:B------:R-:W-:Y:S05]  /*b9d0*/  BSYNC.RECONVERGENT B0 ;  /* 0x0000000000007941 */ /* 0x000fea0003800200 */
.L_x_5086:
[----:B------:R-:W-:-:S05]  /*b9e0*/  LOP3.LUT R5, R0, 0x80, R5, 0xf8, !PT ;  /* 0x0000008000057812 */ /* 0x000fca00078ef805 */
[----:B------:R0:W-:Y:S01]  /*b9f0*/  STG.E.U8 desc[UR36][R2.64], R5 ;  /* 0x0000000502007986 */ /* 0x0001e2000c101124 */
[----:B------:R-:W-:Y:S05]  /*ba00*/  BRA `(.L_x_5061) ;  /* 0x00000000009c7947 */ /* 0x000fea0003800000 */
.L_x_5083:
        /* <DEDUP_REMOVED lines=20> */
.L_x_5089:
[----:B------:R-:W-:Y:S02]  /*bb50*/  ISETP.GT.U32.AND P0, PT, R4, 0x7f800000, PT ;  /* 0x7f8000000400780c */ /* 0x000fe40003f04070 */
[----:B------:R-:W-:-:S04]  /*bb60*/  MOV R0, 0x7f ;  /* 0x0000007f00007802 */ /* 0x000fc80000000f00 */
[----:B------:R-:W-:-:S07]  /*bb70*/  SEL R0, R0, 0x7c, P0 ;  /* 0x0000007c00007807 */ /* 0x000fce0000000000 */
.L_x_5090:
[----:B------:R-:W-:Y:S05]  /*bb80*/  BSYNC.RECONVERGENT B0 ;  /* 0x0000000000007941 */ /* 0x000fea0003800200 */
.L_x_5088:
[----:B------:R-:W-:-:S04]  /*bb90*/  SHF.R.U32.HI R5, RZ, 0x18, R5 ;  /* 0x00000018ff057819 */ /* 0x000fc80000011605 */
[----:B------:R-:W-:-:S05]  /*bba0*/  LOP3.LUT R5, R0, 0x80, R5, 0xf8, !PT ;  /* 0x0000008000057812 */ /* 0x000fca00078ef805 */
[----:B------:R0:W-:Y:S01]  /*bbb0*/  STG.E.U8 desc[UR36][R2.64], R5 ;  /* 0x0000000502007986 */ /* 0x0001e2000c101124 */
[----:B------:R-:W-:Y:S05]  /*bbc0*/  BRA `(.L_x_5061) ;  /* 0x00000000002c7947 */ /* 0x000fea0003800000 */
.L_x_5082:
        /* <DEDUP_REMOVED lines=11> */
.L_x_5061:
[----:B------:R-:W-:-:S07]  /*bc80*/  VIADD R57, R57, 0x80 ;  /* 0x0000008039397836 */ /* 0x000fce0000000000 */
.L_x_5020:
[----:B------:R-:W-:Y:S05]  /*bc90*/  BSYNC.RECONVERGENT B7 ;  /* 0x0000000000077941 */ /* 0x000fea0003800200 */
.L_x_4981:
[----:B------:R-:W-:-:S13]  /*bca0*/  ISETP.GE.AND P0, PT, R57, R64, PT ;  /* 0x000000403900720c */ /* 0x000fda0003f06270 */
[----:B------:R-:W-:Y:S05]  /*bcb0*/  @P0 EXIT ;  /* 0x000000000000094d */ /* 0x000fea0003800000 */
[----:B01--4-:R-:W0:Y:S01]  /*bcc0*/  LDC.64 R2, c[0x0][0x388] ;  /* 0x0000e200ff027b82 */ /* 0x013e220000000a00 */
[----:B------:R-:W1:Y:S01]  /*bcd0*/  LDCU UR4, c[0x0][0x3b4] ;  /* 0x00007680ff0477ac */ /* 0x000e620008000800 */
[----:B------:R-:W-:Y:S01]  /*bce0*/  PRMT R0, R18, 0x9910, RZ ;  /* 0x0000991012007816 */ /* 0x000fe200000000ff */
[----:B------:R-:W-:-:S03]  /*bcf0*/  IMAD R57, R66, 0x200, R57 ;  /* 0x0000020042397824 */ /* 0x000fc600078e0239 */
[----:B------:R-:W-:Y:S01]  /*bd00*/  ISETP.GT.AND P1, PT, R0, 0x9, PT ;  /* 0x000000090000780c */ /* 0x000fe20003f24270 */
[----:B-1----:R-:W-:-:S05]  /*bd10*/  IMAD R57, R57, UR4, RZ ;  /* 0x0000000439397c24 */ /* 0x002fca000f8e02ff */
        /* <DEDUP_REMOVED lines=12> */
[----:B0-----:R-:W-:Y:S01]  /*bde0*/  STG.E.U8 desc[UR36][R2.64], R17 ;  /* 0x0000001102007986 */ /* 0x001fe2000c101124 */
[----:B------:R-:W-:Y:S05]  /*bdf0*/  EXIT ;  /* 0x000000000000794d */ /* 0x000fea0003800000 */
.L_x_5094:
[----:B------:R-:W0:Y:S02]  /*be00*/  F2I.S64.F64.TRUNC R16, R16 ;  /* 0x0000001000107311 */ /* 0x000e24000030d900 */
[----:B0-----:R-:W-:-:S05]  /*be10*/  IMAD.MOV.U32 R5, RZ, RZ, R16 ;  /* 0x000000ffff057224 */ /* 0x001fca00078e0010 */
[----:B------:R-:W-:Y:S01]  /*be20*/  STG.E.U8 desc[UR36][R2.64], R5 ;  /* 0x0000000502007986 */ /* 0x000fe2000c101124 */
[----:B------:R-:W-:Y:S05]  /*be30*/  EXIT ;  /* 0x000000000000794d */ /* 0x000fea0003800000 */
.L_x_5093:
[----:B------:R-:W-:-:S13]  /*be40*/  ISETP.NE.AND P0, PT, R0, 0x2, PT ;  /* 0x000000020000780c */ /* 0x000fda0003f05270 */
[----:B------:R-:W-:Y:S05]  /*be50*/  @!P0 BRA `(.L_x_5096) ;  /* 0x0000000000288947 */ /* 0x000fea0003800000 */
[----:B------:R-:W-:-:S13]  /*be60*/  ISETP.NE.AND P0, PT, R0, 0x3, PT ;  /* 0x000000030000780c */ /* 0x000fda0003f05270 */
[----:B------:R-:W-:Y:S05]  /*be70*/  @!P0 BRA `(.L_x_5097) ;  /* 0x0000000000148947 */ /* 0x000fea0003800000 */
[----:B------:R-:W-:-:S13]  /*be80*/  ISETP.NE.AND P0, PT, R0, 0x4, PT ;  /* 0x000000040000780c */ /* 0x000fda0003f05270 */
[----:B------:R-:W-:Y:S05]  /*be90*/  @P0 BRA `(.L_x_5095) ;  /* 0x0000000c00240947 */ /* 0x000fea0003800000 */
[----:B------:R-:W0:Y:S02]  /*bea0*/  F2I.S64.F64.TRUNC R16, R16 ;  /* 0x0000001000107311 */ /* 0x000e24000030d900 */
[----:B0-----:R-:W-:Y:S01]  /*beb0*/  STG.E.64 desc[UR36][R2.64], R16 ;  /* 0x0000001002007986 */ /* 0x001fe2000c101b24 */
[----:B------:R-:W-:Y:S05]  /*bec0*/  EXIT ;  /* 0x000000000000794d */ /* 0x000fea0003800000 */
.L_x_5097:
[----:B------:R-:W0:Y:S02]  /*bed0*/  F2I.F64.TRUNC R17, R16 ;  /* 0x0000001000117311 */ /* 0x000e24000030d100 */
[----:B0-----:R-:W-:Y:S01]  /*bee0*/  STG.E desc[UR36][R2.64], R17 ;  /* 0x0000001102007986 */ /* 0x001fe2000c101924 */
[----:B------:R-:W-:Y:S05]  /*bef0*/  EXIT ;  /* 0x000000000000794d */ /* 0x000fea0003800000 */
.L_x_5096:
[----:B------:R-:W0:Y:S02]  /*bf00*/  F2I.F64.TRUNC R17, R16 ;  /* 0x0000001000117311 */ /* 0x000e24000030d100 */
[----:B0-----:R-:W-:Y:S01]  /*bf10*/  STG.E.U16 desc[UR36][R2.64], R17 ;  /* 0x0000001102007986 */ /* 0x001fe2000c101524 */
[----:B------:R-:W-:Y:S05]  /*bf20*/  EXIT ;  /* 0x000000000000794d */ /* 0x000fea0003800000 */
.L_x_5092:
        /* <DEDUP_REMOVED lines=17> */
.L_x_5099:
        /* <DEDUP_REMOVED lines=12> */
.L_x_5098:
        /* <DEDUP_REMOVED lines=18> */
.L_x_5101:
        /* <DEDUP_REMOVED lines=13> */
.L_x_5100:
[----:B------:R-:W-:Y:S01]  /*c2f0*/  STG.E.64 desc[UR36][R2.64], R16 ;  /* 0x0000001002007986 */ /* 0x000fe2000c101b24 */
[----:B------:R-:W-:Y:S05]  /*c300*/  EXIT ;  /* 0x000000000000794d */ /* 0x000fea0003800000 */
.L_x_5091:
        /* <DEDUP_REMOVED lines=11> */
[----:B0-----:R-:W-:Y:S01]  /*c3c0*/  STG.E.U16 desc[UR36][R2.64], R17 ;  /* 0x0000001102007986 */ /* 0x001fe2000c101524 */
[----:B------:R-:W-:Y:S05]  /*c3d0*/  EXIT ;  /* 0x000000000000794d */ /* 0x000fea0003800000 */
.L_x_5105:
        /* <DEDUP_REMOVED lines=26> */
.L_x_5108:
[----:B------:R-:W-:-:S04]  /*c580*/  SHF.R.U32.HI R5, RZ, 0x18, R5 ;  /* 0x00000018ff057819 */ /* 0x000fc80000011605 */
[----:B------:R-:W-:-:S07]  /*c590*/  LOP3.LUT R0, R0, 0x80, R5, 0xf8, !PT ;  /* 0x0000008000007812 */ /* 0x000fce00078ef805 */
.L_x_5107:
[----:B------:R-:W-:Y:S05]  /*c5a0*/  BSYNC.RECONVERGENT B0 ;  /* 0x0000000000007941 */ /* 0x000fea0003800200 */
.L_x_5106:
[----:B------:R-:W-:Y:S01]  /*c5b0*/  STG.E.U8 desc[UR36][R2.64], R0 ;  /* 0x0000000002007986 */ /* 0x000fe2000c101124 */
[----:B------:R-:W-:Y:S05]  /*c5c0*/  EXIT ;  /* 0x000000000000794d */ /* 0x000fea0003800000 */
.L_x_5104:
        /* <DEDUP_REMOVED lines=26> */
.L_x_5111:
[----:B------:R-:W-:-:S04]  /*c770*/  SHF.R.U32.HI R5, RZ, 0x18, R5 ;  /* 0x00000018ff057819 */ /* 0x000fc80000011605 */
[----:B------:R-:W-:-:S07]  /*c780*/  LOP3.LUT R0, R0, 0x80, R5, 0xf8, !PT ;  /* 0x0000008000007812 */ /* 0x000fce00078ef805 */
.L_x_5110:
[----:B------:R-:W-:Y:S05]  /*c790*/  BSYNC.RECONVERGENT B0 ;  /* 0x0000000000007941 */ /* 0x000fea0003800200 */
.L_x_5109:
[----:B------:R-:W-:Y:S01]  /*c7a0*/  STG.E.U8 desc[UR36][R2.64], R0 ;  /* 0x0000000002007986 */ /* 0x000fe2000c101124 */
[----:B------:R-:W-:Y:S05]  /*c7b0*/  EXIT ;  /* 0x000000000000794d */ /* 0x000fea0003800000 */
.L_x_5103:
        /* <DEDUP_REMOVED lines=30> */
.L_x_5113:
[----:B------:R-:W0:Y:S02]  /*c9a0*/  F2I.U64.F64.TRUNC R16, R16 ;  /* 0x0000001000107311 */ /* 0x000e24000030d800 */
[----:B0-----:R-:W-:Y:S01]  /*c9b0*/  STG.E.64 desc[UR36][R2.64], R16 ;  /* 0x0000001002007986 */ /* 0x001fe2000c101b24 */
[----:B------:R-:W-:Y:S05]  /*c9c0*/  EXIT ;  /* 0x000000000000794d */ /* 0x000fea0003800000 */
.L_x_5112:
[----:B------:R-:W0:Y:S02]  /*c9d0*/  F2I.U32.F64.TRUNC R17, R16 ;  /* 0x0000001000117311 */ /* 0x000e24000030d000 */
[----:B0-----:R-:W-:Y:S01]  /*c9e0*/  STG.E desc[UR36][R2.64], R17 ;  /* 0x0000001102007986 */ /* 0x001fe2000c101924 */
[----:B------:R-:W-:Y:S05]  /*c9f0*/  EXIT ;  /* 0x000000000000794d */ /* 0x000fea0003800000 */
.L_x_5102:
        /* <DEDUP_REMOVED lines=8> */
[----:B------:R-:W-:Y:S01]  /*ca80*/  STG.E.U8 desc[UR36][R2.64], R5 ;  /* 0x0000000502007986 */ /* 0x000fe2000c101124 */
[----:B------:R-:W-:Y:S05]  /*ca90*/  EXIT ;  /* 0x000000000000794d */ /* 0x000fea0003800000 */
.L_x_5115:
[----:B------:R-:W-:-:S05]  /*caa0*/  CS2R R18, SRZ ;  /* 0x0000000000127805 */ /* 0x000fca000001ff00 */
[----:B------:R-:W-:Y:S01]  /*cab0*/  STG.E.128 desc[UR36][R2.64], R16 ;  /* 0x0000001002007986 */ /* 0x000fe2000c101d24 */
[----:B------:R-:W-:Y:S05]  /*cac0*/  EXIT ;  /* 0x000000000000794d */ /* 0x000fea0003800000 */
.L_x_5114:
[----:B------:R-:W-:-:S13]  /*cad0*/  ISETP.NE.AND P0, PT, R0, 0xf, PT ;  /* 0x0000000f0000780c */ /* 0x000fda0003f05270 */
[----:B------:R-:W-:Y:S05]  /*cae0*/  @!P0 BRA `(.L_x_5116) ;  /* 0x0000000400288947 */ /* 0x000fea0003800000 */
[----:B------:R-:W-:-:S13]  /*caf0*/  ISETP.NE.AND P0, PT, R0, 0x17, PT ;  /* 0x000000170000780c */ /* 0x000fda0003f05270 */
[----:B------:R-:W-:Y:S05]  /*cb00*/  @!P0 BRA `(.L_x_5117) ;  /* 0x0000000000b08947 */ /* 0x000fea0003800000 */
[----:B------:R-:W-:-:S13]  /*cb10*/  ISETP.NE.AND P0, PT, R0, 0x18, PT ;  /* 0x000000180000780c */ /* 0x000fda0003f05270 */
[----:B------:R-:W-:Y:S05]  /*cb20*/  @!P0 BRA `(.L_x_5118) ;  /* 0x0000000000448947 */ /* 0x000fea0003800000 */
.L_x_5095:
        /* <DEDUP_REMOVED lines=16> */
.L_x_5119:
[----:B------:R-:W-:Y:S05]  /*cc30*/  EXIT ;  /* 0x000000000000794d */ /* 0x000fea0003800000 */
.L_x_5118:
        /* <DEDUP_REMOVED lines=21> */
.L_x_5121:
[----:B------:R-:W-:Y:S05]  /*cd90*/  BSYNC.RECONVERGENT B0 ;  /* 0x0000000000007941 */ /* 0x000fea0003800200 */
.L_x_5120:
[----:B------:R-:W-:-:S05]  /*cda0*/  LOP3.LUT R5, R0, 0x80, R5, 0xf8, !PT ;  /* 0x0000008000057812 */ /* 0x000fca00078ef805 */
[----:B------:R-:W-:Y:S01]  /*cdb0*/  STG.E.U8 desc[UR36][R2.64], R5 ;  /* 0x0000000502007986 */ /* 0x000fe2000c101124 */
[----:B------:R-:W-:Y:S05]  /*cdc0*/  EXIT ;  /* 0x000000000000794d */ /* 0x000fea0003800000 */
.L_x_5117:
        /* <DEDUP_REMOVED lines=20> */
.L_x_5123:
[----:B------:R-:W-:Y:S02]  /*cf10*/  ISETP.GT.U32.AND P0, PT, R4, 0x7f800000, PT ;  /* 0x7f8000000400780c */ /* 0x000fe40003f04070 */
[----:B------:R-:W-:-:S04]  /*cf20*/  MOV R0, 0x7f ;  /* 0x0000007f00007802 */ /* 0x000fc80000000f00 */
[----:B------:R-:W-:-:S07]  /*cf30*/  SEL R0, R0, 0x7c, P0 ;  /* 0x0000007c00007807 */ /* 0x000fce0000000000 */
.L_x_5124:
[----:B------:R-:W-:Y:S05]  /*cf40*/  BSYNC.RECONVERGENT B0 ;  /* 0x0000000000007941 */ /* 0x000fea0003800200 */
.L_x_5122:
[----:B------:R-:W-:-:S04]  /*cf50*/  SHF.R.U32.HI R5, RZ, 0x18, R5 ;  /* 0x00000018ff057819 */ /* 0x000fc80000011605 */
[----:B------:R-:W-:-:S05]  /*cf60*/  LOP3.LUT R5, R0, 0x80, R5, 0xf8, !PT ;  /* 0x0000008000057812 */ /* 0x000fca00078ef805 */
[----:B------:R-:W-:Y:S01]  /*cf70*/  STG.E.U8 desc[UR36][R2.64], R5 ;  /* 0x0000000502007986 */ /* 0x000fe2000c101124 */
[----:B------:R-:W-:Y:S05]  /*cf80*/  EXIT ;  /* 0x000000000000794d */ /* 0x000fea0003800000 */
.L_x_5116:
        /* <DEDUP_REMOVED lines=12> */
        .type           $_ZN2at6native27unrolled_elementwise_kernelIN48_GLOBAL__N__08322988_15_IGammaKernel_cu_cb51a28d10CalcIgammaIdEESt5arrayIPcLm3EELi4E23TrivialOffsetCalculatorILi2EjES8_ILi1EjENS0_6memory12LoadWithCastILi2EEENSB_13StoreWithCastILi1EEEEEviT_T0_T2_T3_T4_T5_$_ZN46_INTERNAL_08322988_15_IGammaKernel_cu_cb51a28d48_GLOBAL__N__08322988_15_IGammaKernel_cu_cb51a28d11calc_igammaIdEET_S2_S2_,@function
        .size           $_ZN2at6native27unrolled_elementwise_kernelIN48_GLOBAL__N__08322988_15_IGammaKernel_cu_cb51a28d10CalcIgammaIdEESt5arrayIPcLm3EELi4E23TrivialOffsetCalculatorILi2EjES8_ILi1EjENS0_6memory12LoadWithCastILi2EEENSB_13StoreWithCastILi1EEEEEviT_T0_T2_T3_T4_T5_$_ZN46_INTERNAL_08322988_15_IGammaKernel_cu_cb51a28d48_GLOBAL__N__08322988_15_IGammaKernel_cu_cb51a28d11calc_igammaIdEET_S2_S2_,($_ZN2at6native27unrolled_elementwise_kernelIN48_GLOBAL__N__08322988_15_IGammaKernel_cu_cb51a28d10CalcIgammaIdEESt5arrayIPcLm3EELi4E23TrivialOffsetCalculatorILi2EjES8_ILi1EjENS0_6memory12LoadWithCastILi2EEENSB_13StoreWithCastILi1EEEEEviT_T0_T2_T3_T4_T5_$_ZN46_INTERNAL_08322988_15_IGammaKernel_cu_cb51a28d48_GLOBAL__N__08322988_15_IGammaKernel_cu_cb51a28d12calc_igammacIdEET_S2_S2_ - $_ZN2at6native27unrolled_elementwise_kernelIN48_GLOBAL__N__08322988_15_IGammaKernel_cu_cb51a28d10CalcIgammaIdEESt5arrayIPcLm3EELi4E23TrivialOffsetCalculatorILi2EjES8_ILi1EjENS0_6memory12LoadWithCastILi2EEENSB_13StoreWithCastILi1EEEEEviT_T0_T2_T3_T4_T5_$_ZN46_INTERNAL_08322988_15_IGammaKernel_cu_cb51a28d48_GLOBAL__N__08322988_15_IGammaKernel_cu_cb51a28d11calc_igammaIdEET_S2_S2_)
$_ZN2at6native27unrolled_elementwise_kernelIN48_GLOBAL__N__08322988_15_IGammaKernel_cu_cb51a28d10CalcIgammaIdEESt5arrayIPcLm3EELi4E23TrivialOffsetCalculatorILi2EjES8_ILi1EjENS0_6memory12LoadWithCastILi2EEENSB_13StoreWithCastILi1EEEEEviT_T0_T2_T3_T4_T5_$_ZN46_INTERNAL_08322988_15_IGammaKernel_cu_cb51a28d48_GLOBAL__N__08322988_15_IGammaKernel_cu_cb51a28d11calc_igammaIdEET_S2_S2_:
[----:B------:R-:W-:Y:S01]  /*d050*/  IMAD.MOV.U32 R0, RZ, RZ, R11 ;  /* 0x000000ffff007224 */ /* 0x000fe200078e000b */
[----:B------:R-:W0:Y:S01]  /*d060*/  DSETP.MIN.AND P0, P1, R10, R2, PT ;  /* 0x000000020a00722a */ /* 0x000e220003900000 */
[----:B------:R-:W-:Y:S01]  /*d070*/  IMAD.MOV.U32 R7, RZ, RZ, R3 ;  /* 0x000000ffff077224 */ /* 0x000fe200078e0003 */
[----:B------:R-:W-:Y:S01]  /*d080*/  BSSY.RECONVERGENT B1, `(.L_x_5125) ;  /* 0x000396f000017945 */ /* 0x000fe20003800200 */
[----:B------:R-:W-:Y:S02]  /*d090*/  IMAD.MOV.U32 R5, RZ, RZ, R2 ;  /* 0x000000ffff057224 */ /* 0x000fe400078e0002 */
[----:B------:R-:W-:Y:S01]  /*d0a0*/  IMAD.MOV.U32 R6, RZ, RZ, 0x0 ;  /* 0x00000000ff067424 */ /* 0x000fe200078e00ff */
[----:B0-----:R-:W-:Y:S02]  /*d0b0*/  FSEL R9, R0, R7, P0 ;  /* 0x0000000700097208 */ /* 0x001fe40000000000 */
[----:B------:R-:W-:Y:S02]  /*d0c0*/  MOV R0, R10 ;  /* 0x0000000a00007202 */ /* 0x000fe40000000f00 */
[----:B------:R-:W-:-:S02]  /*d0d0*/  @P1 LOP3.LUT R9, R7, 0x80000, RZ, 0xfc, !PT ;  /* 0x0008000007091812 */ /* 0x000fc400078efcff */
[----:B------:R-:W-:Y:S02]  /*d0e0*/  SEL R4, R0, R5, P0 ;  /* 0x0000000500047207 */ /* 0x000fe40000000000 */
[----:B------:R-:W-:Y:S01]  /*d0f0*/  MOV R7, 0x7ff80000 ;  /* 0x7ff8000000077802 */ /* 0x000fe20000000f00 */
[----:B------:R-:W-:-:S15]  /*d100*/  IMAD.MOV.U32 R5, RZ, RZ, R9 ;  /* 0x000000ffff057224 */ /* 0x000fde00078e0009 */
[----:B------:R-:W-:-:S15]  /*d110*/  NOP ;  /* 0x0000000000007918 */ /* 0x000fde0000000000 */
[----:B------:R-:W-:-:S15]  /*d120*/  NOP ;  /* 0x0000000000007918 */ /* 0x000fde0000000000 */
[----:B------:R-:W-:-:S04]  /*d130*/  NOP ;  /* 0x0000000000007918 */ /* 0x000fc80000000000 */
[----:B------:R-:W0:Y:S02]  /*d140*/  DSETP.GEU.AND P0, PT, R4, RZ, PT ;  /* 0x000000ff0400722a */ /* 0x000e240003f0e000 */
[----:B0-----:R-:W-:Y:S05]  /*d150*/  @!P0 BRA `(.L_x_5126) ;  /* 0x0000039400848947 */ /* 0x001fea0003800000 */
[----:B------:R-:W0:Y:S02]  /*d160*/  DSETP.NEU.AND P1, PT, R10, RZ, PT ;  /* 0x000000ff0a00722a */ /* 0x000e240003f2d000 */
[----:B0-----:R-:W-:-:S15]  /*d170*/  @!P1 IMAD.MOV.U32 R6, RZ, RZ, 0x3ff00000 ;  /* 0x3ff00000ff069424 */ /* 0x001fde00078e00ff */
[----:B------:R-:W-:-:S15]  /*d180*/  NOP ;  /* 0x0000000000007918 */ /* 0x000fde0000000000 */
[----:B------:R-:W-:-:S15]  /*d190*/  NOP ;  /* 0x0000000000007918 */ /* 0x000fde0000000000 */
[----:B------:R-:W-:-:S15]  /*d1a0*/  NOP ;  /* 0x0000000000007918 */ /* 0x000fde0000000000 */
[----:B------:R-:W-:-:S02]  /*d1b0*/  NOP ;  /* 0x0000000000007918 */ /* 0x000fc40000000000 */
[----:B------:R-:W0:Y:S02]  /*d1c0*/  @!P1 DSETP.GT.AND P0, PT, R2, RZ, PT ;  /* 0x000000ff0200922a */ /* 0x000e240003f04000 */
[----:B0-----:R-:W-:Y:S02]  /*d1d0*/  @!P1 FSEL R7, R6, +QNAN , P0 ;  /* 0x7ff8000006079808 */ /* 0x001fe40000000000 */
[----:B------:R-:W-:Y:S01]  /*d1e0*/  @!P1 MOV R6, RZ ;  /* 0x000000ff00069202 */ /* 0x000fe20000000f00 */
        /* <DEDUP_REMOVED lines=14> */
[----:B------:R-:W-:Y:S01]  /*d2d0*/  IMAD.MOV.U32 R6, RZ, RZ, 0x0 ;  /* 0x00000000ff067424 */ /* 0x000fe200078e00ff */
[----:B------:R-:W-:Y:S01]  /*d2e0*/  MOV R7, 0x3ff00000 ;  /* 0x3ff0000000077802 */ /* 0x000fe20000000f00 */
        /* <DEDUP_REMOVED lines=58> */
[----:B------:R-:W-:Y:S01]  /*d690*/  IMAD.MOV.U32 R7, RZ, RZ, R9 ;  /* 0x000000ffff077224 */ /* 0x000fe200078e0009 */
[----:B------:R-:W-:Y:S01]  /*d6a0*/  MOV R6, R10 ;  /* 0x0000000a00067202 */ /* 0x000fe20000000f00 */
[----:B------:R-:W-:Y:S01]  /*d6b0*/  IMAD.MOV.U32 R5, RZ, RZ, R11 ;  /* 0x000000ffff057224 */ /* 0x000fe200078e000b */
[----:B------:R-:W-:-:S07]  /*d6c0*/  MOV R0, 0xd6e0 ;  /* 0x0000d6e000007802 */ /* 0x000fce0000000f00 */
[----:B------:R-:W-:Y:S05]  /*d6d0*/  CALL.REL.NOINC `($__internal_16_$__cuda_sm20_div_rn_f64_full) ;  /* 0x0000099800187944 */ /* 0x000fea0003c00000 */
[----:B------:R-:W-:Y:S01]  /*d6e0*/  IMAD.MOV.U32 R14, RZ, RZ, R6 ;  /* 0x000000ffff0e7224 */ /* 0x000fe200078e0006 */
[----:B------:R-:W-:-:S07]  /*d6f0*/  MOV R15, R5 ;  /* 0x00000005000f7202 */ /* 0x000fce0000000f00 */
.L_x_5128:
[----:B------:R-:W-:Y:S05]  /*d700*/  BSYNC.RECONVERGENT B0 ;  /* 0x0000000000007941 */ /* 0x000fea0003800200 */
.L_x_5127:
        /* <DEDUP_REMOVED lines=22> */
[----:B------:R-:W-:Y:S01]  /*d870*/  IMAD.MOV.U32 R15, RZ, RZ, 0x3f371de3 ;  /* 0x3f371de3ff0f7424 */ /* 0x000fe200078e00ff */
        /* <DEDUP_REMOVED lines=18> */
[----:B------:R-:W-:Y:S01]  /*d9a0*/  MOV R40, 0x5cf292a0 ;  /* 0x5cf292a000287802 */ /* 0x000fe20000000f00 */
[----:B------:R-:W-:Y:S01]  /*d9b0*/  IMAD.MOV.U32 R7, RZ, RZ, -0x41784a07 ;  /* 0xbe87b5f9ff077424 */ /* 0x000fe200078e00ff */
[----:B-1----:R-:W-:Y:S01]  /*d9c0*/  MOV R9, 0x3e3ccf5c ;  /* 0x3e3ccf5c00097802 */ /* 0x002fe20000000f00 */
[----:B------:R-:W-:Y:S01]  /*d9d0*/  IMAD.MOV.U32 R8, RZ, RZ, -0x1480f261 ;  /* 0xeb7f0d9fff087424 */ /* 0x000fe200078e00ff */
[----:B------:R1:W-:Y:S01]  /*d9e0*/  STL.64 [R1+0x28], R20 ;  /* 0x0000281401007387 */ /* 0x0003e20000100a00 */
[----:B------:R-:W-:Y:S01]  /*d9f0*/  IMAD.MOV.U32 R39, RZ, RZ, -0x41cd2de7 ;  /* 0xbe32d219ff277424 */ /* 0x000fe200078e00ff */
[----:B--2---:R-:W-:Y:S01]  /*da00*/  MOV R15, 0x3e0f6e66 ;  /* 0x3e0f6e66000f7802 */ /* 0x004fe20000000f00 */
[----:B------:R-:W-:Y:S01]  /*da10*/  IMAD.MOV.U32 R14, RZ, RZ, -0x2db2a376 ;  /* 0xd24d5c8aff0e7424 */ /* 0x000fe200078e00ff */
[----:B------:R2:W-:Y:S01]  /*da20*/  STL.64 [R1+0x30], R32 ;  /* 0x0000302001007387 */ /* 0x0005e20000100a00 */
[----:B------:R-:W-:Y:S01]  /*da30*/  IMAD.MOV.U32 R41, RZ, RZ, -0x41b6031b ;  /* 0xbe49fce5ff297424 */ /* 0x000fe200078e00ff */
[----:B------:R-:W-:Y:S01]  /*da40*/  MOV R43, 0xbff012bb ;  /* 0xbff012bb002b7802 */ /* 0x000fe20000000f00 */
[----:B0-----:R-:W-:Y:S01]  /*da50*/  IMAD.MOV.U32 R12, RZ, RZ, 0x55c37c1c ;  /* 0x55c37c1cff0c7424 */ /* 0x001fe200078e00ff */
[----:B------:R0:W-:Y:S01]  /*da60*/  STL.64 [R1+0x38], R34 ;  /* 0x0000382201007387 */ /* 0x0001e20000100a00 */
[----:B------:R-:W-:Y:S01]  /*da70*/  IMAD.MOV.U32 R13, RZ, RZ, 0x3e46097d ;  /* 0x3e46097dff0d7424 */ /* 0x000fe200078e00ff */
[----:B------:R-:W-:Y:S01]  /*da80*/  FSETP.GEU.AND P1, PT, |R3|, 6.5827683646048100446e-37, PT ;  /* 0x036000000300780b */ /* 0x000fe20003f2e200 */
[----:B------:R-:W-:Y:S01]  /*da90*/  IMAD.MOV.U32 R42, RZ, RZ, 0x30da5a0 ;  /* 0x030da5a0ff2a7424 */ /* 0x000fe200078e00ff */
[----:B------:R3:W-:Y:S01]  /*daa0*/  STL.64 [R1+0x40], R36 ;  /* 0x0000402401007387 */ /* 0x0007e20000100a00 */
[----:B-1----:R-:W-:Y:S01]  /*dab0*/  IMAD.MOV.U32 R20, RZ, RZ, 0x6edf2b0c ;  /* 0x6edf2b0cff147424 */ /* 0x002fe200078e00ff */
[----:B------:R-:W-:Y:S01]  /*dac0*/  BSSY.RECONVERGENT B0, `(.L_x_5130) ;  /* 0x000073d000007945 */ /* 0x000fe20003800200 */
[----:B------:R-:W-:Y:S01]  /*dad0*/  IMAD.MOV.U32 R21, RZ, RZ, -0x4243f265 ;  /* 0xbdbc0d9bff157424 */ /* 0x000fe200078e00ff */
[----:B------:R1:W-:Y:S01]  /*dae0*/  STL.64 [R1+0x48], R4 ;  /* 0x0000480401007387 */ /* 0x0003e20000100a00 */
[----:B--2---:R-:W-:Y:S01]  /*daf0*/  MOV R32, 0x87340428 ;  /* 0x8734042800207802 */ /* 0x004fe20000000f00 */
[----:B------:R-:W-:-:S02]  /*db00*/  IMAD.MOV.U32 R33, RZ, RZ, -0x422ff8f6 ;  /* 0xbdd0070aff217424 */ /* 0x000fc400078e00ff */
[----:B------:R2:W-:Y:S01]  /*db10*/  STL.64 [R1+0x50], R6 ;  /* 0x0000500601007387 */ /* 0x0005e20000100a00 */
[----:B0-----:R-:W-:Y:S01]  /*db20*/  IMAD.MOV.U32 R34, RZ, RZ, 0x5c463659 ;  /* 0x5c463659ff227424 */ /* 0x001fe200078e00ff */
[----:B------:R-:W-:Y:S01]  /*db30*/  MOV R35, 0x3dbac947 ;  /* 0x3dbac94700237802 */ /* 0x000fe20000000f00 */
[----:B------:R-:W-:Y:S01]  /*db40*/  IMAD.MOV.U32 R44, RZ, RZ, -0x706b55d6 ;  /* 0x8f94aa2aff2c7424 */ /* 0x000fe200078e00ff */
[----:B------:R0:W-:Y:S01]  /*db50*/  STL.64 [R1+0x58], R8 ;  /* 0x0000580801007387 */ /* 0x0001e20000100a00 */
[----:B---3--:R-:W-:Y:S02]  /*db60*/  IMAD.MOV.U32 R36, RZ, RZ, 0x1fd754a ;  /* 0x01fd754aff247424 */ /* 0x008fe400078e00ff */
[----:B------:R-:W-:Y:S01]  /*db70*/  IMAD.MOV.U32 R37, RZ, RZ, -0x4269e359 ;  /* 0xbd961ca7ff257424 */ /* 0x000fe200078e00ff */
[----:B-1----:R-:W-:Y:S01]  /*db80*/  MOV R4, 0x8f5eec2 ;  /* 0x08f5eec200047802 */ /* 0x002fe20000000f00 */
[----:B------:R-:W-:Y:S01]  /*db90*/  IMAD.MOV.U32 R5, RZ, RZ, 0x3d3ef980 ;  /* 0x3d3ef980ff057424 */ /* 0x000fe200078e00ff */
[----:B------:R1:W-:Y:S01]  /*dba0*/  STL.64 [R1+0x70], R14 ;  /* 0x0000700e01007387 */ /* 0x0003e20000100a00 */
[----:B------:R-:W-:Y:S01]  /*dbb0*/  IMAD.MOV.U32 R45, RZ, RZ, 0x409e93fe ;  /* 0x409e93feff2d7424 */ /* 0x000fe200078e00ff */
[----:B--2---:R-:W-:Y:S01]  /*dbc0*/  MOV R7, 0x3d57ba07 ;  /* 0x3d57ba0700077802 */ /* 0x004fe20000000f00 */
[----:B------:R-:W-:Y:S01]  /*dbd0*/  IMAD.MOV.U32 R6, RZ, RZ, 0x59769d7d ;  /* 0x59769d7dff067424 */ /* 0x000fe200078e00ff */
[----:B------:R2:W-:Y:S01]  /*dbe0*/  STL.64 [R1+0x60], R12 ;  /* 0x0000600c01007387 */ /* 0x0005e20000100a00 */
[----:B0-----:R-:W-:-:S02]  /*dbf0*/  IMAD.MOV.U32 R8, RZ, RZ, -0x144e6c40 ;  /* 0xebb193c0ff087424 */ /* 0x001fc400078e00ff */
[----:B------:R-:W-:Y:S01]  /*dc00*/  IMAD.MOV.U32 R9, RZ, RZ, -0x42bc6765 ;  /* 0xbd43989bff097424 */ /* 0x000fe200078e00ff */
[----:B------:R0:W-:Y:S01]  /*dc10*/  STL.64 [R1+0x68], R38 ;  /* 0x0000682601007387 */ /* 0x0001e20000100a00 */
[----:B-1----:R-:W-:-:S03]  /*dc20*/  IMAD.MOV.U32 R14, RZ, RZ, 0x4d71a27c ;  /* 0x4d71a27cff0e7424 */ /* 0x002fc600078e00ff */
        /* <DEDUP_REMOVED lines=15> */
[----:B---3--:R-:W-:Y:S02]  /*dd20*/  IMAD.MOV.U32 R34, RZ, RZ, 0x6b015ac0 ;  /* 0x6b015ac0ff227424 */ /* 0x008fe400078e00ff */
[----:B------:R-:W-:Y:S01]  /*dd30*/  IMAD.MOV.U32 R35, RZ, RZ, 0x3f65ac05 ;  /* 0x3f65ac05ff237424 */ /* 0x000fe200078e00ff */
[----:B0-----:R-:W-:Y:S01]  /*dd40*/  MOV R36, 0x6f09e723 ;  /* 0x6f09e72300247802 */ /* 0x001fe20000000f00 */
[----:B------:R-:W-:Y:S01]  /*dd50*/  IMAD.MOV.U32 R37, RZ, RZ, -0x40afc6b1 ;  /* 0xbf50394fff257424 */ /* 0x000fe200078e00ff */
[----:B------:R0:W-:Y:S01]  /*dd60*/  STL.64 [R1+0xa8], R8 ;  /* 0x0000a80801007387 */ /* 0x0001e20000100a00 */
[----:B-1----:R-:W-:Y:S01]  /*dd70*/  IMAD.MOV.U32 R4, RZ, RZ, 0x40e53dbc ;  /* 0x40e53dbcff047424 */ /* 0x002fe200078e00ff */
[----:B------:R-:W-:Y:S02]  /*dd80*/  MOV R5, 0x3f2af834 ;  /* 0x3f2af83400057802 */ /* 0x000fe40000000f00 */
[----:B------:R1:W-:Y:S01]  /*dd90*/  STL.64 [R1+0xc0], R14 ;  /* 0x0000c00e01007387 */ /* 0x0003e20000100a00 */
[----:B--2---:R-:W-:-:S02]  /*dda0*/  IMAD.MOV.U32 R6, RZ, RZ, 0x40e53dbc ;  /* 0x40e53dbcff067424 */ /* 0x004fc400078e00ff */
[----:B------:R-:W-:Y:S01]  /*ddb0*/  IMAD.MOV.U32 R7, RZ, RZ, -0x416507cc ;  /* 0xbe9af834ff077424 */ /* 0x000fe200078e00ff */
[----:B------:R2:W-:Y:S01]  /*ddc0*/  STL.64 [R1+0xb0], R12 ;  /* 0x0000b00c01007387 */ /* 0x0005e20000100a00 */
[----:B0-----:R-:W-:Y:S01]  /*ddd0*/  MOV R8, 0xe89e5af0 ;  /* 0xe89e5af000087802 */ /* 0x001fe20000000f00 */
[----:B------:R-:W-:Y:S02]  /*dde0*/  IMAD.MOV.U32 R9, RZ, RZ, -0x410d05b6 ;  /* 0xbef2fa4aff097424 */ /* 0x000fe400078e00ff */
[----:B------:R0:W-:Y:S01]  /*ddf0*/  STL.64 [R1+0xb8], R38 ;  /* 0x0000b82601007387 */ /* 0x0001e20000100a00 */
[----:B-1----:R-:W-:Y:S01]  /*de00*/  MOV R14, 0x30a8357c ;  /* 0x30a8357c000e7802 */ /* 0x002fe20000000f00 */
[----:B------:R-:W-:Y:S02]  /*de10*/  IMAD.MOV.U32 R15, RZ, RZ, 0x3e33f592 ;  /* 0x3e33f592ff0f7424 */ /* 0x000fe400078e00ff */
[----:B------:R1:W-:Y:S01]  /*de20*/  STL.64 [R1+0xc8], R20 ;  /* 0x0000c81401007387 */ /* 0x0003e20000100a00 */
[----:B--2---:R-:W-:-:S03]  /*de30*/  IMAD.MOV.U32 R12, RZ, RZ, -0x542947c2 ;  /* 0xabd6b83eff0c7424 */ /* 0x004fc600078e00ff */
[----:B------:R2:W-:Y:S01]  /*de40*/  STL.64 [R1+0xd0], R32 ;  /* 0x0000d02001007387 */ /* 0x0005e20000100a00 */
[----:B------:R-:W-:-:S03]  /*de50*/  MOV R13, 0x3ee00a9c ;  /* 0x3ee00a9c000d7802 */ /* 0x000fc60000000f00 */
[----:B------:R3:W-:Y:S01]  /*de60*/  STL.64 [R1+0xd8], R34 ;  /* 0x0000d82201007387 */ /* 0x0007e20000100a00 */
[----:B0-----:R-:W-:Y:S02]  /*de70*/  IMAD.MOV.U32 R38, RZ, RZ, -0x339d6346 ;  /* 0xcc629cbaff267424 */ /* 0x001fe400078e00ff */
[----:B------:R-:W-:Y:S01]  /*de80*/  IMAD.MOV.U32 R39, RZ, RZ, -0x4144f421 ;  /* 0xbebb0bdfff277424 */ /* 0x000fe200078e00ff */
        /* <DEDUP_REMOVED lines=21> */
[----:B-1----:R-:W-:Y:S01]  /*dfe0*/  IMAD.MOV.U32 R14, RZ, RZ, -0x54b9f75 ;  /* 0xfab4608bff0e7424 */ /* 0x002fe200078e00ff */
[----:B------:R-:W-:Y:S02]  /*dff0*/  MOV R15, 0xbd89ccf2 ;  /* 0xbd89ccf2000f7802 */ /* 0x000fe40000000f00 */
[----:B------:R1:W-:Y:S01]  /*e000*/  STL.64 [R1+0x118], R20 ;  /* 0x0001181401007387 */ /* 0x0003e20000100a00 */
[----:B--2---:R-:W-:-:S03]  /*e010*/  IMAD.MOV.U32 R12, RZ, RZ, -0x5b992462 ;  /* 0xa466db9eff0c7424 */ /* 0x004fc600078e00ff */
[----:B------:R2:W-:Y:S01]  /*e020*/  STL.64 [R1+0x120], R32 ;  /* 0x0001202001007387 */ /* 0x0005e20000100a00 */
[----:B------:R-:W-:Y:S01]  /*e030*/  IMAD.MOV.U32 R13, RZ, RZ, 0x3d3113e3 ;  /* 0x3d3113e3ff0d7424 */ /* 0x000fe200078e00ff */
[----:B0-----:R-:W-:Y:S02]  /*e040*/  MOV R38, 0xc5540ea2 ;  /* 0xc5540ea200267802 */ /* 0x001fe40000000f00 */
[----:B------:R0:W-:Y:S01]  /*e050*/  STL.64 [R1+0x128], R34 ;  /* 0x0001282201007387 */ /* 0x0001e20000100a00 */
[----:B------:R-:W-:-:S03]  /*e060*/  IMAD.MOV.U32 R39, RZ, RZ, 0x3d9f8041 ;  /* 0x3d9f8041ff277424 */ /* 0x000fc600078e00ff */
[----:B------:R3:W-:Y:S01]  /*e070*/  STL.64 [R1+0x130], R36 ;  /* 0x0001302401007387 */ /* 0x0007e20000100a00 */
[----:B-1----:R-:W-:Y:S02]  /*e080*/  IMAD.MOV.U32 R20, RZ, RZ, 0xa10cd82 ;  /* 0x0a10cd82ff147424 */ /* 0x002fe400078e00ff */
[----:B------:R-:W-:Y:S01]  /*e090*/  IMAD.MOV.U32 R21, RZ, RZ, 0x3d651958 ;  /* 0x3d651958ff157424 */ /* 0x000fe200078e00ff */
[----:B------:R1:W-:Y:S01]  /*e0a0*/  STL.64 [R1+0x138], R4 ;  /* 0x0001380401007387 */ /* 0x0003e20000100a00 */
[----:B--2---:R-:W-:Y:S01]  /*e0b0*/  MOV R32, 0x5dcd1851 ;  /* 0x5dcd185100207802 */ /* 0x004fe20000000f00 */
[----:B------:R-:W-:Y:S02]  /*e0c0*/  IMAD.MOV.U32 R33, RZ, RZ, -0x4350c486 ;  /* 0xbcaf3b7aff217424 */ /* 0x000fe400078e00ff */
[----:B------:R2:W-:Y:S01]  /*e0d0*/  STL.64 [R1+0x140], R6 ;  /* 0x0001400601007387 */ /* 0x0005e20000100a00 */
[----:B0-----:R-:W-:Y:S01]  /*e0e0*/  IMAD.MOV.U32 R34, RZ, RZ, 0x448455ea ;  /* 0x448455eaff227424 */ /* 0x001fe200078e00ff */
[----:B------:R-:W-:Y:S01]  /*e0f0*/  MOV R35, 0xbd2c068b ;  /* 0xbd2c068b00237802 */ /* 0x000fe20000000f00 */
[----:B---3--:R-:W-:Y:S01]  /*e100*/  IMAD.MOV.U32 R36, RZ, RZ, -0x10a3e7d9 ;  /* 0xef5c1827ff247424 */ /* 0x008fe200078e00ff */
        /* <DEDUP_REMOVED lines=10> */
[----:B------:R-:W-:Y:S02]  /*e1b0*/  IMAD.MOV.U32 R9, RZ, RZ, -0x409a08da ;  /* 0xbf65f726ff097424 */ /* 0x000fe400078e00ff */
[----:B-1----:R-:W-:Y:S01]  /*e1c0*/  IMAD.MOV.U32 R14, RZ, RZ, -0x55e56cd ;  /* 0xfaa1a933ff0e7424 */ /* 0x002fe200078e00ff */
[----:B------:R1:W-:Y:S01]  /*e1d0*/  STL.64 [R1+0x168], R20 ;  /* 0x0001681401007387 */ /* 0x0003e20000100a00 */
[----:B------:R-:W-:Y:S01]  /*e1e0*/  IMAD.MOV.U32 R15, RZ, RZ, -0x40e3dac2 ;  /* 0xbf1c253eff0f7424 */ /* 0x000fe200078e00ff */
[----:B--2---:R-:W-:Y:S02]  /*e1f0*/  MOV R12, 0xfcd6e9e0 ;  /* 0xfcd6e9e0000c7802 */ /* 0x004fe40000000f00 */
[----:B------:R2:W-:Y:S01]  /*e200*/  STL.64 [R1+0x170], R32 ;  /* 0x0001702001007387 */ /* 0x0005e20000100a00 */
[----:B------:R-:W-:Y:S02]  /*e210*/  IMAD.MOV.U32 R13, RZ, RZ, 0x3f4948b0 ;  /* 0x3f4948b0ff0d7424 */ /* 0x000fe400078e00ff */
[----:B0-----:R-:W-:Y:S01]  /*e220*/  IMAD.MOV.U32 R38, RZ, RZ, -0x5770b96a ;  /* 0xa88f4696ff267424 */ /* 0x001fe200078e00ff */
[----:B------:R0:W-:Y:S01]  /*e230*/  STL.64 [R1+0x178], R34 ;  /* 0x0001782201007387 */ /* 0x0001e20000100a00 */
[----:B------:R-:W-:-:S03]  /*e240*/  MOV R39, 0x3ec0db20 ;  /* 0x3ec0db2000277802 */ /* 0x000fc60000000f00 */
        /* <DEDUP_REMOVED lines=21> */
[----:B-1----:R-:W-:Y:S01]  /*e3a0*/  MOV R14, 0x29460138 ;  /* 0x29460138000e7802 */ /* 0x002fe20000000f00 */
[----:B------:R-:W-:-:S02]  /*e3b0*/  IMAD.MOV.U32 R15, RZ, RZ, -0x41e883a8 ;  /* 0xbe177c58ff0f7424 */ /* 0x000fc400078e00ff */
[----:B------:R1:W-:Y:S01]  /*e3c0*/  STL.64 [R1+0x1b8], R20 ;  /* 0x0001b81401007387 */ /* 0x0003e20000100a00 */
[----:B--2---:R-:W-:-:S03]  /*e3d0*/  IMAD.MOV.U32 R12, RZ, RZ, 0x43a46f5d ;  /* 0x43a46f5dff0c7424 */ /* 0x004fc600078e00ff */
[----:B------:R2:W-:Y:S01]  /*e3e0*/  STL.64 [R1+0x1c0], R32 ;  /* 0x0001c02001007387 */ /* 0x0005e20000100a00 */
[----:B------:R-:W-:-:S03]  /*e3f0*/  MOV R13, 0xbe4e4373 ;  /* 0xbe4e4373000d7802 */ /* 0x000fc60000000f00 */
[----:B------:R3:W-:Y:S01]  /*e400*/  STL.64 [R1+0x1c8], R34 ;  /* 0x0001c82201007387 */ /* 0x0007e20000100a00 */
[----:B0-----:R-:W-:Y:S02]  /*e410*/  IMAD.MOV.U32 R38, RZ, RZ, 0x55e25360 ;  /* 0x55e25360ff267424 */ /* 0x001fe400078e00ff */
[----:B------:R-:W-:Y:S01]  /*e420*/  IMAD.MOV.U32 R39, RZ, RZ, 0x3e3ac0d4 ;  /* 0x3e3ac0d4ff277424 */ /* 0x000fe200078e00ff */
        /* <DEDUP_REMOVED lines=35> */
[----:B------:R-:W-:Y:S02]  /*e660*/  IMAD.MOV.U32 R33, RZ, RZ, 0x3f2e13ce ;  /* 0x3f2e13ceff217424 */ /* 0x000fe400078e00ff */
[----:B------:R2:W-:Y:S01]  /*e670*/  STL.64 [R1+0x230], R6 ;  /* 0x0002300601007387 */ /* 0x0005e20000100a00 */
[----:B0-----:R-:W-:Y:S01]  /*e680*/  IMAD.MOV.U32 R34, RZ, RZ, -0x77483600 ;  /* 0x88b7ca00ff227424 */ /* 0x001fe200078e00ff */
[----:B------:R-:W-:Y:S01]  /*e690*/  MOV R35, 0xbf3ebfb1 ;  /* 0xbf3ebfb100237802 */ /* 0x000fe20000000f00 */
[----:B---3--:R-:W-:Y:S01]  /*e6a0*/  IMAD.MOV.U32 R36, RZ, RZ, 0x5bf2d984 ;  /* 0x5bf2d984ff247424 */ /* 0x008fe200078e00ff */
        /* <DEDUP_REMOVED lines=10> */
[----:B------:R-:W-:Y:S02]  /*e750*/  IMAD.MOV.U32 R9, RZ, RZ, 0x3ee73df4 ;  /* 0x3ee73df4ff097424 */ /* 0x000fe400078e00ff */
[----:B-1----:R-:W-:Y:S01]  /*e760*/  IMAD.MOV.U32 R14, RZ, RZ, 0x69c140a7 ;  /* 0x69c140a7ff0e7424 */ /* 0x002fe200078e00ff */
[----:B------:R1:W-:Y:S01]  /*e770*/  STL.64 [R1+0x258], R20 ;  /* 0x0002581401007387 */ /* 0x0003e20000100a00 */
[----:B------:R-:W-:Y:S01]  /*e780*/  IMAD.MOV.U32 R15, RZ, RZ, -0x42415dce ;  /* 0xbdbea232ff0f7424 */ /* 0x000fe200078e00ff */
[----:B--2---:R-:W-:Y:S02]  /*e790*/  MOV R12, 0x27b3f020 ;  /* 0x27b3f020000c7802 */ /* 0x004fe40000000f00 */
[----:B------:R2:W-:Y:S01]  /*e7a0*/  STL.64 [R1+0x260], R32 ;  /* 0x0002602001007387 */ /* 0x0005e20000100a00 */
[----:B------:R-:W-:Y:S02]  /*e7b0*/  IMAD.MOV.U32 R13, RZ, RZ, -0x41283291 ;  /* 0xbed7cd6fff0d7424 */ /* 0x000fe400078e00ff */
[----:B0-----:R-:W-:Y:S01]  /*e7c0*/  IMAD.MOV.U32 R38, RZ, RZ, 0x1539310e ;  /* 0x1539310eff267424 */ /* 0x001fe200078e00ff */
[----:B------:R0:W-:Y:S01]  /*e7d0*/  STL.64 [R1+0x268], R34 ;  /* 0x0002682201007387 */ /* 0x0001e20000100a00 */
[----:B------:R-:W-:-:S03]  /*e7e0*/  MOV R39, 0x3eb7e020 ;  /* 0x3eb7e02000277802 */ /* 0x000fc60000000f00 */
        /* <DEDUP_REMOVED lines=56> */
[----:B------:R-:W-:Y:S01]  /*eb70*/  IMAD.MOV.U32 R13, RZ, RZ, -0x40cc6666 ;  /* 0xbf33999aff0d7424 */ /* 0x000fe200078e00ff */
[----:B0-----:R-:W-:Y:S02]  /*eb80*/  MOV R38, 0xe1def9d0 ;  /* 0xe1def9d000267802 */ /* 0x001fe40000000f00 */
[----:B------:R0:W-:Y:S01]  /*eb90*/  STL.64 [R1+0x308], R34 ;  /* 0x0003082201007387 */ /* 0x0001e20000100a00 */
[----:B------:R-:W-:-:S03]  /*eba0*/  IMAD.MOV.U32 R39, RZ, RZ, -0x414770d6 ;  /* 0xbeb88f2aff277424 */ /* 0x000fc600078e00ff */
        /* <DEDUP_REMOVED lines=20> */
[----:B------:R-:W-:Y:S02]  /*ecf0*/  IMAD.MOV.U32 R9, RZ, RZ, 0x3dc04151 ;  /* 0x3dc04151ff097424 */ /* 0x000fe400078e00ff */
[----:B-1----:R-:W-:Y:S01]  /*ed00*/  IMAD.MOV.U32 R14, RZ, RZ, 0x1a8b7696 ;  /* 0x1a8b7696ff0e7424 */ /* 0x002fe200078e00ff */
[----:B------:R1:W-:Y:S01]  /*ed10*/  STL.64 [R1+0x348], R20 ;  /* 0x0003481401007387 */ /* 0x0003e20000100a00 */
[----:B------:R-:W-:Y:S01]  /*ed20*/  IMAD.MOV.U32 R15, RZ, RZ, 0x3e2d9a9f ;  /* 0x3e2d9a9fff0f7424 */ /* 0x000fe200078e00ff */
[----:B--2---:R-:W-:Y:S02]  /*ed30*/  MOV R12, 0x304ac16b ;  /* 0x304ac16b000c7802 */ /* 0x004fe40000000f00 */
[----:B------:R2:W-:Y:S01]  /*ed40*/  STL.64 [R1+0x350], R32 ;  /* 0x0003502001007387 */ /* 0x0005e20000100a00 */
[----:B------:R-:W-:Y:S02]  /*ed50*/  IMAD.MOV.U32 R13, RZ, RZ, 0x3e5efe94 ;  /* 0x3e5efe94ff0d7424 */ /* 0x000fe400078e00ff */
[----:B0-----:R-:W-:Y:S01]  /*ed60*/  IMAD.MOV.U32 R38, RZ, RZ, 0x49f4e3be ;  /* 0x49f4e3beff267424 */ /* 0x001fe200078e00ff */
[----:B------:R0:W-:Y:S01]  /*ed70*/  STL.64 [R1+0x358], R34 ;  /* 0x0003582201007387 */ /* 0x0001e20000100a00 */
[----:B------:R-:W-:-:S03]  /*ed80*/  MOV R39, 0xbe4e78e4 ;  /* 0xbe4e78e400277802 */ /* 0x000fc60000000f00 */
        /* <DEDUP_REMOVED lines=51> */
[----:B-1----:R-:W-:Y:S01]  /*f0c0*/  IMAD.MOV.U32 R14, RZ, RZ, -0x21f44d15 ;  /* 0xde0bb2ebff0e7424 */ /* 0x002fe200078e00ff */
[----:B------:R-:W-:Y:S02]  /*f0d0*/  MOV R15, 0xbdf659cf ;  /* 0xbdf659cf000f7802 */ /* 0x000fe40000000f00 */
[----:B------:R1:W-:Y:S01]  /*f0e0*/  STL.64 [R1+0x3e8], R20 ;  /* 0x0003e81401007387 */ /* 0x0003e20000100a00 */
[----:B--2---:R-:W-:-:S03]  /*f0f0*/  IMAD.MOV.U32 R12, RZ, RZ, 0x29150428 ;  /* 0x29150428ff0c7424 */ /* 0x004fc600078e00ff */
[----:B------:R2:W-:Y:S01]  /*f100*/  STL.64 [R1+0x3f0], R32 ;  /* 0x0003f02001007387 */ /* 0x0005e20000100a00 */
[----:B------:R-:W-:Y:S01]  /*f110*/  IMAD.MOV.U32 R13, RZ, RZ, 0x3ee0d0e2 ;  /* 0x3ee0d0e2ff0d7424 */ /* 0x000fe200078e00ff */
[----:B0-----:R-:W-:Y:S02]  /*f120*/  MOV R38, 0x19652fd9 ;  /* 0x19652fd900267802 */ /* 0x001fe40000000f00 */
        /* <DEDUP_REMOVED lines=22> */
[----:B------:R-:W-:Y:S02]  /*f290*/  IMAD.MOV.U32 R9, RZ, RZ, -0x41f50f0d ;  /* 0xbe0af0f3ff097424 */ /* 0x000fe400078e00ff */
[----:B-1----:R-:W-:Y:S01]  /*f2a0*/  IMAD.MOV.U32 R14, RZ, RZ, 0x2b8692ba ;  /* 0x2b8692baff0e7424 */ /* 0x002fe200078e00ff */
        /* <DEDUP_REMOVED lines=36> */
[----:B0-----:R-:W-:Y:S02]  /*f4f0*/  IMAD.MOV.U32 R38, RZ, RZ, -0x259354b7 ;  /* 0xda6cab49ff267424 */ /* 0x001fe400078e00ff */
[----:B------:R-:W-:Y:S01]  /*f500*/  IMAD.MOV.U32 R39, RZ, RZ, 0x3eaa8411 ;  /* 0x3eaa8411ff277424 */ /* 0x000fe200078e00ff */
        /* <DEDUP_REMOVED lines=31> */
[----:B-1----:R-:W-:Y:S02]  /*f700*/  IMAD.MOV.U32 R20, RZ, RZ, -0x697182fc ;  /* 0x968e7d04ff147424 */ /* 0x002fe400078e00ff */
[----:B------:R-:W-:Y:S01]  /*f710*/  IMAD.MOV.U32 R21, RZ, RZ, 0x3d3858ba ;  /* 0x3d3858baff157424 */ /* 0x000fe200078e00ff */
        /* <DEDUP_REMOVED lines=17> */
[----:B------:R-:W-:Y:S02]  /*f830*/  IMAD.MOV.U32 R9, RZ, RZ, 0x3dacbb55 ;  /* 0x3dacbb55ff097424 */ /* 0x000fe400078e00ff */
[----:B-1----:R-:W-:Y:S01]  /*f840*/  IMAD.MOV.U32 R14, RZ, RZ, 0x4e8f487b ;  /* 0x4e8f487bff0e7424 */ /* 0x002fe200078e00ff */
[----:B------:R1:W-:Y:S01]  /*f850*/  STL.64 [R1+0x528], R20 ;  /* 0x0005281401007387 */ /* 0x0003e20000100a00 */
[----:B------:R-:W-:Y:S01]  /*f860*/  IMAD.MOV.U32 R15, RZ, RZ, 0x3d59f7d1 ;  /* 0x3d59f7d1ff0f7424 */ /* 0x000fe200078e00ff */
        /* <DEDUP_REMOVED lines=117> */
[----:B---3--:R-:W-:Y:S01]  /*ffc0*/  MOV R14, 0x393d4893 ;  /* 0x393d4893000e7802 */ /* 0x008fe20000000f00 */
[----:B------:R-:W-:-:S02]  /*ffd0*/  IMAD.MOV.U32 R15, RZ, RZ, 0x3e70b282 ;  /* 0x3e70b282ff0f7424 */ /* 0x000fc400078e00ff */
[----:B------:R2:W-:Y:S01]  /*ffe0*/  STL.64 [R1+0x698], R8 ;  /* 0x0006980801007387 */ /* 0x0005e20000100a00 */
[----:B-1----:R-:W-:Y:S01]  /*fff0*/  IMAD.MOV.U32 R12, RZ, RZ, 0x70ac9b03 ;  /* 0x70ac9b03ff0c7424 */ /* 0x002fe200078e00ff */
        /* <DEDUP_REMOVED lines=8> */
[----:B-1----:R-:W-:Y:S01]  /*10080*/  IMAD.MOV.U32 R14, RZ, RZ, 0x13f7775a ;  /* 0x13f7775aff0e7424 */ /* 0x002fe200078e00ff */
[----:B------:R-:W-:Y:S02]  /*10090*/  MOV R15, 0xbd8da966 ;  /* 0xbd8da966000f7802 */ /* 0x000fe40000000f00 */
[----:B------:R1:W-:Y:S01]  /*100a0*/  STL.64 [R1+0x6a0], R12 ;  /* 0x0006a00c01007387 */ /* 0x0003e20000100a00 */
[----:B0-----:R-:W-:-:S03]  /*100b0*/  IMAD.MOV.U32 R32, RZ, RZ, -0x178d03aa ;  /* 0xe872fc56ff207424 */ /* 0x001fc600078e00ff */
[----:B------:R0:W-:Y:S01]  /*100c0*/  STL.64 [R1+0x6b8], R20 ;  /* 0x0006b81401007387 */ /* 0x0001e20000100a00 */
[----:B------:R-:W-:Y:S01]  /*100d0*/  IMAD.MOV.U32 R33, RZ, RZ, -0x41bb67a2 ;  /* 0xbe44985eff217424 */ /* 0x000fe200078e00ff */
[----:B--2---:R-:W-:Y:S01]  /*100e0*/  MOV R34, 0x6d84752e ;  /* 0x6d84752e00227802 */ /* 0x004fe20000000f00 */
[----:B------:R-:W-:Y:S01]  /*100f0*/  IMAD.MOV.U32 R35, RZ, RZ, 0x3e3663fd ;  /* 0x3e3663fdff237424 */ /* 0x000fe200078e00ff */
[----:B------:R2:W-:Y:S01]  /*10100*/  STL.64 [R1+0x6e8], R8 ;  /* 0x0006e80801007387 */ /* 0x0005e20000100a00 */
[----:B-1----:R-:W-:Y:S02]  /*10110*/  IMAD.MOV.U32 R12, RZ, RZ, -0x1a218756 ;  /* 0xe5de78aaff0c7424 */ /* 0x002fe400078e00ff */
[----:B------:R-:W-:Y:S01]  /*10120*/  IMAD.MOV.U32 R13, RZ, RZ, 0x3dbcac1e ;  /* 0x3dbcac1eff0d7424 */ /* 0x000fe200078e00ff */
[----:B------:R1:W-:Y:S01]  /*10130*/  STL.64 [R1+0x700], R14 ;  /* 0x0007000e01007387 */ /* 0x0003e20000100a00 */
[----:B0-----:R-:W-:Y:S02]  /*10140*/  IMAD.MOV.U32 R20, RZ, RZ, 0x1cc96982 ;  /* 0x1cc96982ff147424 */ /* 0x001fe400078e00ff */
[----:B------:R-:W-:Y:S01]  /*10150*/  IMAD.MOV.U32 R21, RZ, RZ, -0x40bc7201 ;  /* 0xbf438dffff157424 */ /* 0x000fe200078e00ff */
[----:B------:R0:W-:Y:S01]  /*10160*/  STL.64 [R1+0x658], R38 ;  /* 0x0006582601007387 */ /* 0x0001e20000100a00 */
[----:B--2---:R-:W-:-:S02]  /*10170*/  IMAD.MOV.U32 R8, RZ, RZ, 0x3aebc9b7 ;  /* 0x3aebc9b7ff087424 */ /* 0x004fc400078e00ff */
[----:B------:R-:W-:Y:S01]  /*10180*/  IMAD.MOV.U32 R9, RZ, RZ, -0x40e9c580 ;  /* 0xbf163a80ff097424 */ /* 0x000fe200078e00ff */
[----:B------:R2:W-:Y:S01]  /*10190*/  STL.64 [R1+0x680], R36 ;  /* 0x0006802401007387 */ /* 0x0005e20000100a00 */
[----:B-1----:R-:W-:Y:S02]  /*101a0*/  IMAD.MOV.U32 R14, RZ, RZ, -0x1741ccd0 ;  /* 0xe8be3330ff0e7424 */ /* 0x002fe400078e00ff */
[----:B------:R-:W-:Y:S01]  /*101b0*/  IMAD.MOV.U32 R15, RZ, RZ, -0x41f18fe8 ;  /* 0xbe0e7018ff0f7424 */ /* 0x000fe200078e00ff */
[----:B------:R1:W-:Y:S01]  /*101c0*/  STL.64 [R1+0x6c0], R32 ;  /* 0x0006c02001007387 */ /* 0x0003e20000100a00 */
[----:B0-----:R-:W-:-:S03]  /*101d0*/  IMAD.MOV.U32 R38, RZ, RZ, 0x3b2187a2 ;  /* 0x3b2187a2ff267424 */ /* 0x001fc600078e00ff */
[----:B------:R0:W-:Y:S01]  /*101e0*/  STL.64 [R1+0x6c8], R34 ;  /* 0x0006c82201007387 */ /* 0x0001e20000100a00 */
[----:B------:R-:W-:Y:S02]  /*101f0*/  IMAD.MOV.U32 R39, RZ, RZ, -0x4172a662 ;  /* 0xbe8d599eff277424 */ /* 0x000fe400078e00ff */
[----:B--2---:R-:W-:Y:S01]  /*10200*/  IMAD.MOV.U32 R36, RZ, RZ, -0xf204d96 ;  /* 0xf0dfb26aff247424 */ /* 0x004fe200078e00ff */
[----:B------:R2:W-:Y:S01]  /*10210*/  STL.64 [R1+0x6f0], R12 ;  /* 0x0006f00c01007387 */ /* 0x0005e20000100a00 */
[----:B------:R-:W-:Y:S02]  /*10220*/  MOV R37, 0xbe180990 ;  /* 0xbe18099000257802 */ /* 0x000fe40000000f00 */
[----:B-1----:R-:W-:Y:S01]  /*10230*/  MOV R32, 0x9b7913ea ;  /* 0x9b7913ea00207802 */ /* 0x002fe20000000f00 */
[----:B------:R-:W-:Y:S01]  /*10240*/  IMAD.MOV.U32 R33, RZ, RZ, -0x40ed1ce1 ;  /* 0xbf12e31fff217424 */ /* 0x000fe200078e00ff */
[----:B------:R1:W-:Y:S01]  /*10250*/  STL.64 [R1+0x708], R20 ;  /* 0x0007081401007387 */ /* 0x0003e20000100a00 */
[----:B0-----:R-:W-:Y:S01]  /*10260*/  IMAD.MOV.U32 R34, RZ, RZ, -0x447da7d7 ;  /* 0xbb825829ff227424 */ /* 0x001fe200078e00ff */
[----:B------:R-:W-:-:S02]  /*10270*/  MOV R35, 0x3f463969 ;  /* 0x3f46396900237802 */ /* 0x000fc40000000f00 */
[----:B------:R0:W-:Y:S01]  /*10280*/  STL.64 [R1+0x738], R8 ;  /* 0x0007380801007387 */ /* 0x0001e20000100a00 */
[----:B--2---:R-:W-:Y:S01]  /*10290*/  MOV R12, 0x36172b0 ;  /* 0x036172b0000c7802 */ /* 0x004fe20000000f00 */
[----:B------:R-:W-:Y:S02]  /*102a0*/  IMAD.MOV.U32 R13, RZ, RZ, 0x3f100120 ;  /* 0x3f100120ff0d7424 */ /* 0x000fe400078e00ff */
[----:B------:R2:W-:Y:S01]  /*102b0*/  STL.64 [R1+0x750], R14 ;  /* 0x0007500e01007387 */ /* 0x0005e20000100a00 */
[----:B-1----:R-:W-:Y:S01]  /*102c0*/  MOV R20, 0xd892e1a9 ;  /* 0xd892e1a900147802 */ /* 0x002fe20000000f00 */
[----:B------:R-:W-:Y:S02]  /*102d0*/  IMAD.MOV.U32 R21, RZ, RZ, 0x3ed2fe63 ;  /* 0x3ed2fe63ff157424 */ /* 0x000fe400078e00ff */
[----:B------:R1:W-:Y:S01]  /*102e0*/  STL.64 [R1+0x6a8], R38 ;  /* 0x0006a82601007387 */ /* 0x0003e20000100a00 */
[----:B0-----:R-:W-:Y:S01]  /*102f0*/  MOV R8, 0x9d310d85 ;  /* 0x9d310d8500087802 */ /* 0x001fe20000000f00 */
[----:B------:R-:W-:-:S02]  /*10300*/  IMAD.MOV.U32 R9, RZ, RZ, -0x41a4f541 ;  /* 0xbe5b0abfff097424 */ /* 0x000fc400078e00ff */
[----:B------:R0:W-:Y:S01]  /*10310*/  STL.64 [R1+0x6d0], R36 ;  /* 0x0006d02401007387 */ /* 0x0001e20000100a00 */
[----:B--2---:R-:W-:Y:S01]  /*10320*/  MOV R14, 0xd2fffd4f ;  /* 0xd2fffd4f000e7802 */ /* 0x004fe20000000f00 */
[----:B------:R-:W-:Y:S02]  /*10330*/  IMAD.MOV.U32 R15, RZ, RZ, -0x41ddbb46 ;  /* 0xbe2244baff0f7424 */ /* 0x000fe400078e00ff */
[----:B------:R2:W-:Y:S04]  /*10340*/  STL.64 [R1+0x710], R32 ;  /* 0x0007102001007387 */ /* 0x0005e80000100a00 */
[----:B------:R3:W-:Y:S01]  /*10350*/  STL.64 [R1+0x718], R34 ;  /* 0x0007182201007387 */ /* 0x0007e20000100a00 */
[----:B-1----:R-:W-:Y:S01]  /*10360*/  MOV R38, 0xa6572e09 ;  /* 0xa6572e0900267802 */ /* 0x002fe20000000f00 */
[----:B------:R-:W-:-:S02]  /*10370*/  IMAD.MOV.U32 R39, RZ, RZ, -0x43a8864c ;  /* 0xbc5779b4ff277424 */ /* 0x000fc400078e00ff */
[----:B------:R1:W-:Y:S01]  /*10380*/  STL.64 [R1+0x740], R12 ;  /* 0x0007400c01007387 */ /* 0x0003e20000100a00 */
[----:B0-----:R-:W-:Y:S02]  /*10390*/  IMAD.MOV.U32 R36, RZ, RZ, 0x582dd0a5 ;  /* 0x582dd0a5ff247424 */ /* 0x001fe400078e00ff */
[----:B------:R-:W-:Y:S01]  /*103a0*/  IMAD.MOV.U32 R37, RZ, RZ, -0x40bb060e ;  /* 0xbf44f9f2ff257424 */ /* 0x000fe200078e00ff */
[----:B--2---:R-:W-:Y:S01]  /*103b0*/  MOV R33, 0xbec7d8d3 ;  /* 0xbec7d8d300217802 */ /* 0x004fe20000000f00 */
[----:B------:R-:W-:Y:S01]  /*103c0*/  IMAD.MOV.U32 R32, RZ, RZ, -0x576e2746 ;  /* 0xa891d8baff207424 */ /* 0x000fe200078e00ff */
[----:B------:R0:W-:Y:S01]  /*103d0*/  STL.64 [R1+0x758], R20 ;  /* 0x0007581401007387 */ /* 0x0001e20000100a00 */
[----:B---3--:R-:W-:Y:S02]  /*103e0*/  IMAD.MOV.U32 R34, RZ, RZ, -0xd84d818 ;  /* 0xf27b27e8ff227424 */ /* 0x008fe400078e00ff */
[----:B------:R-:W-:Y:S01]  /*103f0*/  IMAD.MOV.U32 R35, RZ, RZ, 0x3ead3850 ;  /* 0x3ead3850ff237424 */ /* 0x000fe200078e00ff */
[----:B------:R2:W-:Y:S01]  /*10400*/  STL.64 [R1+0x788], R8 ;  /* 0x0007880801007387 */ /* 0x0005e20000100a00 */
[----:B-1----:R-:W-:Y:S01]  /*10410*/  IMAD.MOV.U32 R12, RZ, RZ, 0x44652279 ;  /* 0x44652279ff0c7424 */ /* 0x002fe200078e00ff */
[----:B------:R-:W-:-:S02]  /*10420*/  MOV R13, 0xbd0706d6 ;  /* 0xbd0706d6000d7802 */ /* 0x000fc40000000f00 */
        /* <DEDUP_REMOVED lines=10> */
[----:B0-----:R-:W-:-:S03]  /*104d0*/  IMAD.MOV.U32 R38, RZ, RZ, -0x3b72c844 ;  /* 0xc48d37bcff267424 */ /* 0x001fc600078e00ff */
[----:B------:R0:W-:Y:S01]  /*104e0*/  STL.64 [R1+0x768], R34 ;  /* 0x0007682201007387 */ /* 0x0001e20000100a00 */
[----:B------:R-:W-:-:S03]  /*104f0*/  MOV R39, 0xbef618fc ;  /* 0xbef618fc00277802 */ /* 0x000fc60000000f00 */
[----:B------:R3:W-:Y:S01]  /*10500*/  STL.64 [R1+0x790], R12 ;  /* 0x0007900c01007387 */ /* 0x0007e20000100a00 */
[----:B--2---:R-:W-:Y:S01]  /*10510*/  MOV R36, 0x807110d2 ;  /* 0x807110d200247802 */ /* 0x004fe20000000f00 */
[----:B------:R-:W-:Y:S02]  /*10520*/  IMAD.MOV.U32 R37, RZ, RZ, 0x3d903901 ;  /* 0x3d903901ff257424 */ /* 0x000fe400078e00ff */
[----:B-1----:R-:W-:Y:S01]  /*10530*/  IMAD.MOV.U32 R32, RZ, RZ, -0x5f439432 ;  /* 0xa0bc6bceff207424 */ /* 0x002fe200078e00ff */
[----:B------:R1:W-:Y:S01]  /*10540*/  STL.64 [R1+0x7a8], R20 ;  /* 0x0007a81401007387 */ /* 0x0003e20000100a00 */
[----:B------:R-:W-:Y:S01]  /*10550*/  IMAD.MOV.U32 R33, RZ, RZ, -0x43f42449 ;  /* 0xbc0bdbb7ff217424 */ /* 0x000fe200078e00ff */
[----:B0-----:R-:W-:Y:S01]  /*10560*/  MOV R34, 0xfd72ae16 ;  /* 0xfd72ae1600227802 */ /* 0x001fe20000000f00 */
[----:B------:R-:W-:Y:S01]  /*10570*/  IMAD.MOV.U32 R35, RZ, RZ, -0x4229c0f4 ;  /* 0xbdd63f0cff237424 */ /* 0x000fe200078e00ff */
[----:B------:R0:W-:Y:S01]  /*10580*/  STL.64 [R1+0x7d8], R8 ;  /* 0x0007d80801007387 */ /* 0x0001e20000100a00 */
[----:B---3--:R-:W-:-:S02]  /*10590*/  IMAD.MOV.U32 R12, RZ, RZ, -0xe4b96af ;  /* 0xf1b46951ff0c7424 */ /* 0x008fc400078e00ff */
[----:B------:R-:W-:Y:S01]  /*105a0*/  IMAD.MOV.U32 R13, RZ, RZ, 0x3f522b37 ;  /* 0x3f522b37ff0d7424 */ /* 0x000fe200078e00ff */
[----:B------:R2:W-:Y:S01]  /*105b0*/  STL.64 [R1+0x7f0], R14 ;  /* 0x0007f00e01007387 */ /* 0x0005e20000100a00 */
[----:B-1----:R-:W-:Y:S02]  /*105c0*/  IMAD.MOV.U32 R20, RZ, RZ, -0x4ad3ccbb ;  /* 0xb52c3345ff147424 */ /* 0x002fe400078e00ff */
[----:B------:R-:W-:Y:S01]  /*105d0*/  IMAD.MOV.U32 R21, RZ, RZ, 0x3f3c01c0 ;  /* 0x3f3c01c0ff157424 */ /* 0x000fe200078e00ff */
[----:B------:R1:W-:Y:S01]  /*105e0*/  STL.64 [R1+0x748], R38 ;  /* 0x0007482601007387 */ /* 0x0003e20000100a00 */
[----:B0-----:R-:W-:Y:S02]  /*105f0*/  IMAD.MOV.U32 R8, RZ, RZ, -0x10765ed6 ;  /* 0xef89a12aff087424 */ /* 0x001fe400078e00ff */
[----:B------:R-:W-:Y:S01]  /*10600*/  IMAD.MOV.U32 R9, RZ, RZ, 0x3dcaa0a6 ;  /* 0x3dcaa0a6ff097424 */ /* 0x000fe200078e00ff */
[----:B------:R0:W-:Y:S01]  /*10610*/  STL.64 [R1+0x770], R36 ;  /* 0x0007702401007387 */ /* 0x0001e20000100a00 */
[----:B--2---:R-:W-:-:S02]  /*10620*/  IMAD.MOV.U32 R14, RZ, RZ, 0x52fc4d58 ;  /* 0x52fc4d58ff0e7424 */ /* 0x004fc400078e00ff */
[----:B------:R-:W-:Y:S01]  /*10630*/  IMAD.MOV.U32 R15, RZ, RZ, -0x4164f541 ;  /* 0xbe9b0abfff0f7424 */ /* 0x000fe200078e00ff */
[----:B------:R2:W-:Y:S01]  /*10640*/  STL.64 [R1+0x7b0], R32 ;  /* 0x0007b02001007387 */ /* 0x0005e20000100a00 */
[----:B-1----:R-:W-:-:S03]  /*10650*/  IMAD.MOV.U32 R38, RZ, RZ, 0x16605be3 ;  /* 0x16605be3ff267424 */ /* 0x002fc600078e00ff */
[----:B------:R1:W-:Y:S01]  /*10660*/  STL.64 [R1+0x7b8], R34 ;  /* 0x0007b82201007387 */ /* 0x0003e20000100a00 */
[----:B------:R-:W-:Y:S02]  /*10670*/  IMAD.MOV.U32 R39, RZ, RZ, 0x3e30bcbd ;  /* 0x3e30bcbdff277424 */ /* 0x000fe400078e00ff */
[----:B0-----:R-:W-:Y:S01]  /*10680*/  IMAD.MOV.U32 R36, RZ, RZ, -0x7738c013 ;  /* 0x88c73fedff247424 */ /* 0x001fe200078e00ff */
[----:B------:R0:W-:Y:S01]  /*10690*/  STL.64 [R1+0x7e0], R12 ;  /* 0x0007e00c01007387 */ /* 0x0001e20000100a00 */
[----:B------:R-:W-:Y:S02]  /*106a0*/  MOV R37, 0x3dc74cd6 ;  /* 0x3dc74cd600257802 */ /* 0x000fe40000000f00 */
[----:B--2---:R-:W-:Y:S01]  /*106b0*/  MOV R32, 0x82f9d22a ;  /* 0x82f9d22a00207802 */ /* 0x004fe20000000f00 */
[----:B------:R-:W-:Y:S01]  /*106c0*/  IMAD.MOV.U32 R33, RZ, RZ, -0x40d9e71c ;  /* 0xbf2618e4ff217424 */ /* 0x000fe200078e00ff */
[----:B------:R2:W-:Y:S01]  /*106d0*/  STL.64 [R1+0x7f8], R20 ;  /* 0x0007f81401007387 */ /* 0x0005e20000100a00 */
[----:B-1----:R-:W-:Y:S01]  /*106e0*/  IMAD.MOV.U32 R34, RZ, RZ, 0x6f571329 ;  /* 0x6f571329ff227424 */ /* 0x002fe200078e00ff */
[----:B------:R-:W-:-:S02]  /*106f0*/  MOV R35, 0xbe41759e ;  /* 0xbe41759e00237802 */ /* 0x000fc40000000f00 */
[----:B------:R1:W-:Y:S01]  /*10700*/  STL.64 [R1+0x828], R8 ;  /* 0x0008280801007387 */ /* 0x0003e20000100a00 */
[----:B0-----:R-:W-:Y:S01]  /*10710*/  MOV R12, 0x8c7220b7 ;  /* 0x8c7220b7000c7802 */ /* 0x001fe20000000f00 */
[----:B------:R-:W-:Y:S02]  /*10720*/  IMAD.MOV.U32 R13, RZ, RZ, -0x413dfaa8 ;  /* 0xbec20558ff0d7424 */ /* 0x000fe400078e00ff */
[----:B------:R0:W-:Y:S01]  /*10730*/  STL.64 [R1+0x840], R14 ;  /* 0x0008400e01007387 */ /* 0x0001e20000100a00 */
[----:B--2---:R-:W-:Y:S01]  /*10740*/  MOV R20, 0xb7553f43 ;  /* 0xb7553f4300147802 */ /* 0x004fe20000000f00 */
[----:B------:R-:W-:Y:S02]  /*10750*/  IMAD.MOV.U32 R21, RZ, RZ, -0x42b74682 ;  /* 0xbd48b97eff157424 */ /* 0x000fe400078e00ff */
[----:B------:R2:W-:Y:S01]  /*10760*/  STL.64 [R1+0x798], R38 ;  /* 0x0007982601007387 */ /* 0x0005e20000100a00 */
[----:B-1----:R-:W-:Y:S01]  /*10770*/  MOV R8, 0x2f6afa8a ;  /* 0x2f6afa8a00087802 */ /* 0x002fe20000000f00 */
        /* <DEDUP_REMOVED lines=9> */
[----:B-1----:R-:W-:Y:S02]  /*10810*/  IMAD.MOV.U32 R36, RZ, RZ, 0x37b4e130 ;  /* 0x37b4e130ff247424 */ /* 0x002fe400078e00ff */
[----:B------:R-:W-:Y:S01]  /*10820*/  IMAD.MOV.U32 R37, RZ, RZ, 0x3f07bdf8 ;  /* 0x3f07bdf8ff257424 */ /* 0x000fe200078e00ff */
[----:B0-----:R-:W-:Y:S01]  /*10830*/  MOV R33, 0x3e72d454 ;  /* 0x3e72d45400217802 */ /* 0x001fe20000000f00 */
[----:B------:R-:W-:Y:S01]  /*10840*/  IMAD.MOV.U32 R32, RZ, RZ, -0x59bf0808 ;  /* 0xa640f7f8ff207424 */ /* 0x000fe200078e00ff */
[----:B------:R0:W-:Y:S01]  /*10850*/  STL.64 [R1+0x848], R20 ;  /* 0x0008481401007387 */ /* 0x0001e20000100a00 */
[----:B---3--:R-:W-:Y:S02]  /*10860*/  IMAD.MOV.U32 R34, RZ, RZ, -0x353f599d ;  /* 0xcac0a663ff227424 */ /* 0x008fe400078e00ff */
[----:B------:R-:W-:Y:S01]  /*10870*/  IMAD.MOV.U32 R35, RZ, RZ, -0x419a4e63 ;  /* 0xbe65b19dff237424 */ /* 0x000fe200078e00ff */
        /* <DEDUP_REMOVED lines=10> */
[----:B--2---:R-:W-:Y:S01]  /*10920*/  IMAD.MOV.U32 R14, RZ, RZ, -0x4b782bd7 ;  /* 0xb487d429ff0e7424 */ /* 0x004fe200078e00ff */
[----:B------:R-:W-:-:S02]  /*10930*/  MOV R15, 0x3e223870 ;  /* 0x3e223870000f7802 */ /* 0x000fc40000000f00 */
[----:B------:R2:W-:Y:S01]  /*10940*/  STL.64 [R1+0x850], R32 ;  /* 0x0008502001007387 */ /* 0x0005e20000100a00 */
[----:B0-----:R-:W-:-:S03]  /*10950*/  IMAD.MOV.U32 R38, RZ, RZ, 0x71a80133 ;  /* 0x71a80133ff267424 */ /* 0x001fc600078e00ff */
[----:B------:R0:W-:Y:S01]  /*10960*/  STL.64 [R1+0x858], R34 ;  /* 0x0008582201007387 */ /* 0x0001e20000100a00 */
[----:B------:R-:W-:-:S03]  /*10970*/  MOV R39, 0x3eb64d99 ;  /* 0x3eb64d9900277802 */ /* 0x000fc60000000f00 */
[----:B------:R3:W-:Y:S01]  /*10980*/  STL.64 [R1+0x880], R12 ;  /* 0x0008800c01007387 */ /* 0x0007e20000100a00 */
[----:B-1----:R-:W-:Y:S01]  /*10990*/  MOV R36, 0xb486f0da ;  /* 0xb486f0da00247802 */ /* 0x002fe20000000f00 */
[----:B------:R-:W-:Y:S02]  /*109a0*/  IMAD.MOV.U32 R37, RZ, RZ, 0x3e48a3e9 ;  /* 0x3e48a3e9ff257424 */ /* 0x000fe400078e00ff */
[----:B--2---:R-:W-:Y:S01]  /*109b0*/  IMAD.MOV.U32 R32, RZ, RZ, 0x1144693f ;  /* 0x1144693fff207424 */ /* 0x004fe200078e00ff */
[----:B------:R1:W-:Y:S01]  /*109c0*/  STL.64 [R1+0x898], R20 ;  /* 0x0008981401007387 */ /* 0x0003e20000100a00 */
[----:B------:R-:W-:Y:S01]  /*109d0*/  IMAD.MOV.U32 R33, RZ, RZ, 0x3f254d24 ;  /* 0x3f254d24ff217424 */ /* 0x000fe200078e00ff */
[----:B0-----:R-:W-:Y:S01]  /*109e0*/  MOV R34, 0x5b5e0240 ;  /* 0x5b5e024000227802 */ /* 0x001fe20000000f00 */
[----:B------:R-:W-:Y:S01]  /*109f0*/  IMAD.MOV.U32 R35, RZ, RZ, -0x409f18dc ;  /* 0xbf60e724ff237424 */ /* 0x000fe200078e00ff */
[----:B------:R0:W-:Y:S01]  /*10a00*/  STL.64 [R1+0x8c8], R8 ;  /* 0x0008c80801007387 */ /* 0x0001e20000100a00 */
[----:B---3--:R-:W-:-:S02]  /*10a10*/  IMAD.MOV.U32 R12, RZ, RZ, 0x5d1a742a ;  /* 0x5d1a742aff0c7424 */ /* 0x008fc400078e00ff */
[----:B------:R-:W-:Y:S01]  /*10a20*/  IMAD.MOV.U32 R13, RZ, RZ, -0x40cd8e3d ;  /* 0xbf3271c3ff0d7424 */ /* 0x000fe200078e00ff */
[----:B------:R2:W-:Y:S01]  /*10a30*/  STL.64 [R1+0x8e0], R14 ;  /* 0x0008e00e01007387 */ /* 0x0005e20000100a00 */
[----:B-1----:R-:W-:Y:S02]  /*10a40*/  IMAD.MOV.U32 R20, RZ, RZ, 0x1069b36a ;  /* 0x1069b36aff147424 */ /* 0x002fe400078e00ff */
[----:B------:R-:W-:Y:S01]  /*10a50*/  IMAD.MOV.U32 R21, RZ, RZ, -0x4104f7e4 ;  /* 0xbefb081cff157424 */ /* 0x000fe200078e00ff */
[----:B------:R1:W-:Y:S01]  /*10a60*/  STL.64 [R1+0x838], R38 ;  /* 0x0008382601007387 */ /* 0x0003e20000100a00 */
[----:B0-----:R-:W-:Y:S02]  /*10a70*/  IMAD.MOV.U32 R8, RZ, RZ, -0x104483b7 ;  /* 0xefbb7c49ff087424 */ /* 0x001fe400078e00ff */
[----:B------:R-:W-:Y:S01]  /*10a80*/  IMAD.MOV.U32 R9, RZ, RZ, 0x3e8bb865 ;  /* 0x3e8bb865ff097424 */ /* 0x000fe200078e00ff */
[----:B------:R0:W-:Y:S01]  /*10a90*/  STL.64 [R1+0x860], R36 ;  /* 0x0008602401007387 */ /* 0x0001e20000100a00 */
[----:B--2---:R-:W-:-:S02]  /*10aa0*/  IMAD.MOV.U32 R14, RZ, RZ, 0x6207f6ce ;  /* 0x6207f6ceff0e7424 */ /* 0x004fc400078e00ff */
[----:B------:R-:W-:Y:S01]  /*10ab0*/  IMAD.MOV.U32 R15, RZ, RZ, 0x3e55fafc ;  /* 0x3e55fafcff0f7424 */ /* 0x000fe200078e00ff */
[----:B------:R2:W-:Y:S01]  /*10ac0*/  STL.64 [R1+0x8a0], R32 ;  /* 0x0008a02001007387 */ /* 0x0005e20000100a00 */
[----:B-1----:R-:W-:-:S03]  /*10ad0*/  IMAD.MOV.U32 R38, RZ, RZ, -0x72c8fe5a ;  /* 0x8d3701a6ff267424 */ /* 0x002fc600078e00ff */
[----:B------:R1:W-:Y:S01]  /*10ae0*/  STL.64 [R1+0x8a8], R34 ;  /* 0x0008a82201007387 */ /* 0x0003e20000100a00 */
[----:B------:R-:W-:Y:S02]  /*10af0*/  IMAD.MOV.U32 R39, RZ, RZ, 0x3c5ab961 ;  /* 0x3c5ab961ff277424 */ /* 0x000fe400078e00ff */
[----:B0-----:R-:W-:Y:S01]  /*10b00*/  IMAD.MOV.U32 R36, RZ, RZ, 0x8721041 ;  /* 0x08721041ff247424 */ /* 0x001fe200078e00ff */
[----:B------:R0:W-:Y:S01]  /*10b10*/  STL.64 [R1+0x8d0], R12 ;  /* 0x0008d00c01007387 */ /* 0x0001e20000100a00 */
[----:B------:R-:W-:Y:S02]  /*10b20*/  MOV R37, 0x3f6185be ;  /* 0x3f6185be00257802 */ /* 0x000fe40000000f00 */
[----:B--2---:R-:W-:Y:S01]  /*10b30*/  MOV R32, 0x8e42b54d ;  /* 0x8e42b54d00207802 */ /* 0x004fe20000000f00 */
[----:B------:R-:W-:Y:S01]  /*10b40*/  IMAD.MOV.U32 R33, RZ, RZ, 0x3ef21f0d ;  /* 0x3ef21f0dff217424 */ /* 0x000fe200078e00ff */
[----:B------:R2:W-:Y:S01]  /*10b50*/  STL.64 [R1+0x8e8], R20 ;  /* 0x0008e81401007387 */ /* 0x0005e20000100a00 */
[----:B-1----:R-:W-:Y:S01]  /*10b60*/  IMAD.MOV.U32 R34, RZ, RZ, 0x22d07b2 ;  /* 0x022d07b2ff227424 */ /* 0x002fe200078e00ff */
[----:B------:R-:W-:-:S02]  /*10b70*/  MOV R35, 0xbed7a962 ;  /* 0xbed7a96200237802 */ /* 0x000fc40000000f00 */
[----:B------:R1:W-:Y:S01]  /*10b80*/  STL.64 [R1+0x918], R8 ;  /* 0x0009180801007387 */ /* 0x0003e20000100a00 */
[----:B0-----:R-:W-:Y:S01]  /*10b90*/  MOV R12, 0xe6f7598a ;  /* 0xe6f7598a000c7802 */ /* 0x001fe20000000f00 */
[----:B------:R-:W-:Y:S02]  /*10ba0*/  IMAD.MOV.U32 R13, RZ, RZ, 0x3d2a4c4e ;  /* 0x3d2a4c4eff0d7424 */ /* 0x000fe400078e00ff */
        /* <DEDUP_REMOVED lines=14> */
[----:B-1----:R-:W-:Y:S01]  /*10c90*/  MOV R38, 0xb8b91d61 ;  /* 0xb8b91d6100267802 */ /* 0x002fe20000000f00 */
[----:B------:R-:W-:Y:S02]  /*10ca0*/  IMAD.MOV.U32 R39, RZ, RZ, 0x3f1b648c ;  /* 0x3f1b648cff277424 */ /* 0x000fe400078e00ff */
[----:B------:R1:W-:Y:S01]  /*10cb0*/  STL.64 [R1+0x920], R12 ;  /* 0x0009200c01007387 */ /* 0x0003e20000100a00 */
[----:B0-----:R-:W-:Y:S02]  /*10cc0*/  IMAD.MOV.U32 R36, RZ, RZ, -0x8d81d02 ;  /* 0xf727e2feff247424 */ /* 0x001fe400078e00ff */
[----:B------:R-:W-:Y:S01]  /*10cd0*/  IMAD.MOV.U32 R37, RZ, RZ, -0x4257c1dd ;  /* 0xbda83e23ff257424 */ /* 0x000fe200078e00ff */
[----:B---3--:R-:W-:Y:S01]  /*10ce0*/  MOV R33, 0xbca3353e ;  /* 0xbca3353e00217802 */ /* 0x008fe20000000f00 */
[----:B------:R-:W-:Y:S01]  /*10cf0*/  IMAD.MOV.U32 R32, RZ, RZ, 0x1d7f8951 ;  /* 0x1d7f8951ff207424 */ /* 0x000fe200078e00ff */
[----:B------:R0:W-:Y:S01]  /*10d00*/  STL.64 [R1+0x938], R20 ;  /* 0x0009381401007387 */ /* 0x0001e20000100a00 */
[----:B--2---:R-:W-:-:S02]  /*10d10*/  IMAD.MOV.U32 R34, RZ, RZ, -0x2fc8f100 ;  /* 0xd0370f00ff227424 */ /* 0x004fc400078e00ff */
[----:B------:R-:W-:Y:S01]  /*10d20*/  IMAD.MOV.U32 R35, RZ, RZ, 0x3e0f0bac ;  /* 0x3e0f0bacff237424 */ /* 0x000fe200078e00ff */
[----:B------:R2:W-:Y:S01]  /*10d30*/  STL.64 [R1+0x968], R8 ;  /* 0x0009680801007387 */ /* 0x0005e20000100a00 */
[----:B-1----:R-:W-:Y:S01]  /*10d40*/  IMAD.MOV.U32 R12, RZ, RZ, 0x6f5e0e ;  /* 0x006f5e0eff0c7424 */ /* 0x002fe200078e00ff */
[----:B------:R-:W-:Y:S02]  /*10d50*/  MOV R13, 0xbf708d50 ;  /* 0xbf708d50000d7802 */ /* 0x000fe40000000f00 */
[----:B------:R1:W-:Y:S01]  /*10d60*/  STL.64 [R1+0x980], R14 ;  /* 0x0009800e01007387 */ /* 0x0003e20000100a00 */
[----:B0-----:R-:W-:Y:S01]  /*10d70*/  IMAD.MOV.U32 R20, RZ, RZ, 0x58c76530 ;  /* 0x58c76530ff147424 */ /* 0x001fe200078e00ff */
[----:B------:R-:W-:Y:S02]  /*10d80*/  MOV R21, 0xbf60237b ;  /* 0xbf60237b00157802 */ /* 0x000fe40000000f00 */
[----:B------:R0:W-:Y:S01]  /*10d90*/  STL.64 [R1+0x688], R4 ;  /* 0x0006880401007387 */ /* 0x0001e20000100a00 */
[----:B--2---:R-:W-:Y:S01]  /*10da0*/  IMAD.MOV.U32 R8, RZ, RZ, 0x49a65517 ;  /* 0x49a65517ff087424 */ /* 0x004fe200078e00ff */
[----:B------:R-:W-:-:S02]  /*10db0*/  MOV R9, 0xbde3d8d8 ;  /* 0xbde3d8d800097802 */ /* 0x000fc40000000f00 */
[----:B------:R2:W-:Y:S01]  /*10dc0*/  STL.64 [R1+0x6e0], R6 ;  /* 0x0006e00601007387 */ /* 0x0005e20000100a00 */
[----:B-1----:R-:W-:Y:S01]  /*10dd0*/  IMAD.MOV.U32 R14, RZ, RZ, -0x2530bc46 ;  /* 0xdacf43baff0e7424 */ /* 0x002fe200078e00ff */
[----:B------:R-:W-:Y:S02]  /*10de0*/  MOV R15, 0x3ecbb865 ;  /* 0x3ecbb865000f7802 */ /* 0x000fe40000000f00 */
[----:B------:R1:W-:Y:S01]  /*10df0*/  STL.64 [R1+0x8d8], R38 ;  /* 0x0008d82601007387 */ /* 0x0003e20000100a00 */
[----:B0-----:R-:W-:-:S03]  /*10e00*/  IMAD.MOV.U32 R4, RZ, RZ, -0x3faad57f ;  /* 0xc0552a81ff047424 */ /* 0x001fc600078e00ff */
[----:B------:R0:W-:Y:S01]  /*10e10*/  STL.64 [R1+0x900], R36 ;  /* 0x0009002401007387 */ /* 0x0001e20000100a00 */
[----:B------:R-:W-:-:S03]  /*10e20*/  IMAD.MOV.U32 R5, RZ, RZ, 0x3cc36412 ;  /* 0x3cc36412ff057424 */ /* 0x000fc600078e00ff */
[----:B------:R3:W-:Y:S01]  /*10e30*/  STL.64 [R1+0x940], R32 ;  /* 0x0009402001007387 */ /* 0x0007e20000100a00 */
[----:B--2---:R-:W-:Y:S01]  /*10e40*/  IMAD.MOV.U32 R6, RZ, RZ, -0x373140ea ;  /* 0xc8cebf16ff067424 */ /* 0x004fe200078e00ff */
[----:B------:R-:W-:Y:S02]  /*10e50*/  MOV R7, 0x3e886c71 ;  /* 0x3e886c7100077802 */ /* 0x000fe40000000f00 */
[----:B------:R2:W-:Y:S01]  /*10e60*/  STL.64 [R1+0x948], R34 ;  /* 0x0009482201007387 */ /* 0x0005e20000100a00 */
[----:B-1----:R-:W-:Y:S01]  /*10e70*/  IMAD.MOV.U32 R38, RZ, RZ, 0x7c2057dd ;  /* 0x7c2057ddff267424 */ /* 0x002fe200078e00ff */
[----:B------:R-:W-:Y:S02]  /*10e80*/  MOV R39, 0xbe631e2f ;  /* 0xbe631e2f00277802 */ /* 0x000fe40000000f00 */
[----:B------:R1:W-:Y:S01]  /*10e90*/  STL.64 [R1+0x970], R12 ;  /* 0x0009700c01007387 */ /* 0x0003e20000100a00 */
[----:B0-----:R-:W-:Y:S01]  /*10ea0*/  MOV R36, 0x4ad52eba ;  /* 0x4ad52eba00247802 */ /* 0x001fe20000000f00 */
[----:B------:R-:W-:-:S02]  /*10eb0*/  IMAD.MOV.U32 R37, RZ, RZ, -0x41fef53f ;  /* 0xbe010ac1ff257424 */ /* 0x000fc400078e00ff */
[----:B---3--:R-:W-:Y:S01]  /*10ec0*/  IMAD.MOV.U32 R32, RZ, RZ, 0xb161ed3 ;  /* 0x0b161ed3ff207424 */ /* 0x008fe200078e00ff */
[----:B------:R0:W-:Y:S01]  /*10ed0*/  STL.64 [R1+0x988], R20 ;  /* 0x0009881401007387 */ /* 0x0001e20000100a00 */
[----:B------:R-:W-:Y:S01]  /*10ee0*/  IMAD.MOV.U32 R33, RZ, RZ, 0x3f4b647f ;  /* 0x3f4b647fff217424 */ /* 0x000fe200078e00ff */
[----:B--2---:R-:W-:Y:S01]  /*10ef0*/  MOV R34, 0xb9ab4d6e ;  /* 0xb9ab4d6e00227802 */ /* 0x004fe20000000f00 */
[----:B------:R-:W-:Y:S01]  /*10f00*/  IMAD.MOV.U32 R35, RZ, RZ, 0x3e54e11f ;  /* 0x3e54e11fff237424 */ /* 0x000fe200078e00ff */
[----:B------:R2:W-:Y:S01]  /*10f10*/  STL.64 [R1+0x9b8], R8 ;  /* 0x0009b80801007387 */ /* 0x0005e20000100a00 */
[----:B-1----:R-:W-:Y:S02]  /*10f20*/  IMAD.MOV.U32 R12, RZ, RZ, -0x5c8b89bf ;  /* 0xa3747641ff0c7424 */ /* 0x002fe400078e00ff */
[----:B------:R-:W-:Y:S01]  /*10f30*/  IMAD.MOV.U32 R13, RZ, RZ, 0x3ef079cb ;  /* 0x3ef079cbff0d7424 */ /* 0x000fe200078e00ff */
[----:B------:R1:W-:Y:S01]  /*10f40*/  STL.64 [R1+0x9d0], R14 ;  /* 0x0009d00e01007387 */ /* 0x0003e20000100a00 */
[----:B0-----:R-:W-:-:S02]  /*10f50*/  IMAD.MOV.U32 R20, RZ, RZ, -0xddec242 ;  /* 0xf2213dbeff147424 */ /* 0x001fc400078e00ff */
[----:B------:R-:W-:Y:S01]  /*10f60*/  IMAD.MOV.U32 R21, RZ, RZ, 0x3d6c166c ;  /* 0x3d6c166cff157424 */ /* 0x000fe200078e00ff */
[----:B------:R0:W-:Y:S01]  /*10f70*/  STL.64 [R1+0x6d8], R4 ;  /* 0x0006d80401007387 */ /* 0x0001e20000100a00 */
[----:B--2---:R-:W-:Y:S02]  /*10f80*/  IMAD.MOV.U32 R8, RZ, RZ, -0x253e430f ;  /* 0xdac1bcf1ff087424 */ /* 0x004fe400078e00ff */
[----:B------:R-:W-:Y:S01]  /*10f90*/  IMAD.MOV.U32 R9, RZ, RZ, -0x41b7808b ;  /* 0xbe487f75ff097424 */ /* 0x000fe200078e00ff */
[----:B------:R2:W-:Y:S01]  /*10fa0*/  STL.64 [R1+0x730], R6 ;  /* 0x0007300601007387 */ /* 0x0005e20000100a00 */
[----:B-1----:R-:W-:Y:S02]  /*10fb0*/  IMAD.MOV.U32 R14, RZ, RZ, -0x711724b7 ;  /* 0x8ee8db49ff0e7424 */ /* 0x002fe400078e00ff */
[----:B------:R-:W-:Y:S01]  /*10fc0*/  IMAD.MOV.U32 R15, RZ, RZ, -0x41feacbd ;  /* 0xbe015343ff0f7424 */ /* 0x000fe200078e00ff */
[----:B------:R1:W-:Y:S01]  /*10fd0*/  STL.64 [R1+0x928], R38 ;  /* 0x0009282601007387 */ /* 0x0003e20000100a00 */
[----:B0-----:R-:W-:Y:S01]  /*10fe0*/  MOV R4, 0xc28e8a0 ;  /* 0x0c28e8a000047802 */ /* 0x001fe20000000f00 */
[----:B------:R-:W-:-:S02]  /*10ff0*/  IMAD.MOV.U32 R5, RZ, RZ, 0x3f322fb2 ;  /* 0x3f322fb2ff057424 */ /* 0x000fc400078e00ff */
[----:B------:R0:W-:Y:S01]  /*11000*/  STL.64 [R1+0x950], R36 ;  /* 0x0009502401007387 */ /* 0x0001e20000100a00 */
[----:B--2---:R-:W-:-:S03]  /*11010*/  IMAD.MOV.U32 R6, RZ, RZ, -0x5b2caf32 ;  /* 0xa4d350ceff067424 */ /* 0x004fc600078e00ff */
[----:B------:R2:W-:Y:S01]  /*11020*/  STL.64 [R1+0x990], R32 ;  /* 0x0009902001007387 */ /* 0x0005e20000100a00 */
[----:B------:R-:W-:-:S03]  /*11030*/  IMAD.MOV.U32 R7, RZ, RZ, 0x3e77ca3d ;  /* 0x3e77ca3dff077424 */ /* 0x000fc600078e00ff */
[----:B------:R3:W-:Y:S01]  /*11040*/  STL.64 [R1+0x998], R34 ;  /* 0x0009982201007387 */ /* 0x0007e20000100a00 */
[----:B-1----:R-:W-:Y:S02]  /*11050*/  IMAD.MOV.U32 R38, RZ, RZ, -0x3215e115 ;  /* 0xcdea1eebff267424 */ /* 0x002fe400078e00ff */
[----:B------:R-:W-:Y:S01]  /*11060*/  IMAD.MOV.U32 R39, RZ, RZ, -0x413dae79 ;  /* 0xbec25187ff277424 */ /* 0x000fe200078e00ff */
[----:B------:R1:W-:Y:S01]  /*11070*/  STL.64 [R1+0x9c0], R12 ;  /* 0x0009c00c01007387 */ /* 0x0003e20000100a00 */
[----:B0-----:R-:W-:Y:S01]  /*11080*/  IMAD.MOV.U32 R36, RZ, RZ, 0x3ef55b59 ;  /* 0x3ef55b59ff247424 */ /* 0x001fe200078e00ff */
[----:B------:R-:W-:Y:S02]  /*11090*/  MOV R37, 0xbf30e510 ;  /* 0xbf30e51000257802 */ /* 0x000fe40000000f00 */
[----:B--2---:R-:W-:Y:S01]  /*110a0*/  MOV R32, 0x664ec1e3 ;  /* 0x664ec1e300207802 */ /* 0x004fe20000000f00 */
[----:B------:R-:W-:Y:S01]  /*110b0*/  IMAD.MOV.U32 R33, RZ, RZ, -0x415a7e0b ;  /* 0xbea581f5ff217424 */ /* 0x000fe200078e00ff */
[----:B------:R0:W-:Y:S01]  /*110c0*/  STL.64 [R1+0x9d8], R20 ;  /* 0x0009d81401007387 */ /* 0x0001e20000100a00 */
[----:B---3--:R-:W-:Y:S01]  /*110d0*/  IMAD.MOV.U32 R34, RZ, RZ, -0x500bb542 ;  /* 0xaff44abeff227424 */ /* 0x008fe200078e00ff */
[----:B------:R-:W-:-:S02]  /*110e0*/  MOV R35, 0x3e9a1a0b ;  /* 0x3e9a1a0b00237802 */ /* 0x000fc40000000f00 */
[----:B------:R2:W-:Y:S01]  /*110f0*/  STL.64 [R1+0xa08], R8 ;  /* 0x000a080801007387 */ /* 0x0005e20000100a00 */
[----:B-1----:R-:W-:Y:S01]  /*11100*/  MOV R12, 0xd29db62e ;  /* 0xd29db62e000c7802 */ /* 0x002fe20000000f00 */
[----:B------:R-:W-:Y:S02]  /*11110*/  IMAD.MOV.U32 R13, RZ, RZ, 0x3e2bcb20 ;  /* 0x3e2bcb20ff0d7424 */ /* 0x000fe400078e00ff */
[----:B------:R1:W-:Y:S01]  /*11120*/  STL.64 [R1+0xa20], R14 ;  /* 0x000a200e01007387 */ /* 0x0003e20000100a00 */
[----:B0-----:R-:W-:Y:S01]  /*11130*/  MOV R20, 0xcbc5fc12 ;  /* 0xcbc5fc1200147802 */ /* 0x001fe20000000f00 */
[----:B------:R-:W-:Y:S02]  /*11140*/  IMAD.MOV.U32 R21, RZ, RZ, -0x4087a384 ;  /* 0xbf785c7cff157424 */ /* 0x000fe400078e00ff */
[----:B------:R0:W-:Y:S01]  /*11150*/  STL.64 [R1+0x728], R4 ;  /* 0x0007280401007387 */ /* 0x0001e20000100a00 */
[----:B--2---:R-:W-:Y:S02]  /*11160*/  IMAD.MOV.U32 R8, RZ, RZ, -0x1659a691 ;  /* 0xe9a6596fff087424 */ /* 0x004fe400078e00ff */
[----:B------:R-:W-:Y:S01]  /*11170*/  IMAD.MOV.U32 R9, RZ, RZ, 0x3eb57cc9 ;  /* 0x3eb57cc9ff097424 */ /* 0x000fe200078e00ff */
[----:B------:R2:W-:Y:S01]  /*11180*/  STL.64 [R1+0x780], R6 ;  /* 0x0007800601007387 */ /* 0x0005e20000100a00 */
[----:B-1----:R-:W-:-:S02]  /*11190*/  IMAD.MOV.U32 R14, RZ, RZ, -0x3a9fd7d3 ;  /* 0xc560282dff0e7424 */ /* 0x002fc400078e00ff */
[----:B------:R-:W-:Y:S01]  /*111a0*/  IMAD.MOV.U32 R15, RZ, RZ, -0x40b9d14f ;  /* 0xbf462eb1ff0f7424 */ /* 0x000fe200078e00ff */
[----:B------:R1:W-:Y:S01]  /*111b0*/  STL.64 [R1+0x978], R38 ;  /* 0x0009782601007387 */ /* 0x0003e20000100a00 */
[----:B0-----:R-:W-:-:S03]  /*111c0*/  IMAD.MOV.U32 R4, RZ, RZ, -0x564902fc ;  /* 0xa9b6fd04ff047424 */ /* 0x001fc600078e00ff */
[----:B------:R0:W-:Y:S01]  /*111d0*/  STL.64 [R1+0x9a0], R36 ;  /* 0x0009a02401007387 */ /* 0x0001e20000100a00 */
[----:B------:R-:W-:-:S03]  /*111e0*/  MOV R5, 0xbe849865 ;  /* 0xbe84986500057802 */ /* 0x000fc60000000f00 */
[----:B------:R3:W-:Y:S01]  /*111f0*/  STL.64 [R1+0x9e0], R32 ;  /* 0x0009e02001007387 */ /* 0x0007e20000100a00 */
[----:B--2---:R-:W-:Y:S01]  /*11200*/  MOV R6, 0x684527bf ;  /* 0x684527bf00067802 */ /* 0x004fe20000000f00 */
[----:B------:R-:W-:Y:S02]  /*11210*/  IMAD.MOV.U32 R7, RZ, RZ, 0x3f55d4ae ;  /* 0x3f55d4aeff077424 */ /* 0x000fe400078e00ff */
[----:B------:R2:W-:Y:S01]  /*11220*/  STL.64 [R1+0x9e8], R34 ;  /* 0x0009e82201007387 */ /* 0x0005e20000100a00 */
[----:B-1----:R-:W-:Y:S01]  /*11230*/  MOV R38, 0x2daecc91 ;  /* 0x2daecc9100267802 */ /* 0x002fe20000000f00 */
[----:B------:R-:W-:Y:S02]  /*11240*/  IMAD.MOV.U32 R39, RZ, RZ, -0x411a6414 ;  /* 0xbee59becff277424 */ /* 0x000fe400078e00ff */
[----:B------:R1:W-:Y:S01]  /*11250*/  STL.64 [R1+0xa10], R12 ;  /* 0x000a100c01007387 */ /* 0x0003e20000100a00 */
[----:B0-----:R-:W-:Y:S02]  /*11260*/  IMAD.MOV.U32 R36, RZ, RZ, 0x553e9943 ;  /* 0x553e9943ff247424 */ /* 0x001fe400078e00ff */
[----:B------:R-:W-:Y:S01]  /*11270*/  IMAD.MOV.U32 R37, RZ, RZ, -0x4180cfef ;  /* 0xbe7f3011ff257424 */ /* 0x000fe200078e00ff */
[----:B---3--:R-:W-:Y:S01]  /*11280*/  MOV R33, 0xbf41b33b ;  /* 0xbf41b33b00217802 */ /* 0x008fe20000000f00 */
[----:B------:R-:W-:Y:S01]  /*11290*/  IMAD.MOV.U32 R32, RZ, RZ, 0x19b3e6f ;  /* 0x019b3e6fff207424 */ /* 0x000fe200078e00ff */
[----:B------:R0:W-:Y:S01]  /*112a0*/  STL.64 [R1+0xa28], R20 ;  /* 0x000a281401007387 */ /* 0x0001e20000100a00 */
[----:B--2---:R-:W-:-:S02]  /*112b0*/  IMAD.MOV.U32 R34, RZ, RZ, -0x670eaac6 ;  /* 0x98f1553aff227424 */ /* 0x004fc400078e00ff */
[----:B------:R-:W-:Y:S01]  /*112c0*/  IMAD.MOV.U32 R35, RZ, RZ, 0x3f820109 ;  /* 0x3f820109ff237424 */ /* 0x000fe200078e00ff */
[----:B------:R2:W-:Y:S01]  /*112d0*/  STL.64 [R1+0xa50], R8 ;  /* 0x000a500801007387 */ /* 0x0005e20000100a00 */
[----:B-1----:R-:W-:Y:S01]  /*112e0*/  MOV R12, 0xfb46b154 ;  /* 0xfb46b154000c7802 */ /* 0x002fe20000000f00 */
[----:B------:R-:W-:Y:S02]  /*112f0*/  IMAD.MOV.U32 R13, RZ, RZ, -0x409f1a6a ;  /* 0xbf60e596ff0d7424 */ /* 0x000fe400078e00ff */
[----:B------:R1:W-:Y:S01]  /*11300*/  STL.64 [R1+0xa68], R14 ;  /* 0x000a680e01007387 */ /* 0x0003e20000100a00 */
[----:B0-----:R-:W-:Y:S01]  /*11310*/  MOV R20, 0x523aaa76 ;  /* 0x523aaa7600147802 */ /* 0x001fe20000000f00 */
[----:B------:R-:W-:Y:S02]  /*11320*/  IMAD.MOV.U32 R21, RZ, RZ, -0x41c25c1a ;  /* 0xbe3da3e6ff157424 */ /* 0x000fe400078e00ff */
[----:B------:R0:W-:Y:S01]  /*11330*/  STL.64 [R1+0x778], R4 ;  /* 0x0007780401007387 */ /* 0x0001e20000100a00 */
[----:B--2---:R-:W-:Y:S01]  /*11340*/  IMAD.MOV.U32 R8, RZ, RZ, 0x2b27e94c ;  /* 0x2b27e94cff087424 */ /* 0x004fe200078e00ff */
[----:B------:R-:W-:-:S02]  /*11350*/  MOV R9, 0x3dc60251 ;  /* 0x3dc6025100097802 */ /* 0x000fc40000000f00 */
[----:B------:R2:W-:Y:S01]  /*11360*/  STL.64 [R1+0x7d0], R6 ;  /* 0x0007d00601007387 */ /* 0x0005e20000100a00 */
[----:B-1----:R-:W-:Y:S01]  /*11370*/  MOV R14, 0x8b674d56 ;  /* 0x8b674d56000e7802 */ /* 0x002fe20000000f00 */
[----:B------:R-:W-:Y:S02]  /*11380*/  IMAD.MOV.U32 R15, RZ, RZ, -0x413e74f7 ;  /* 0xbec18b09ff0f7424 */ /* 0x000fe400078e00ff */
[----:B------:R1:W-:Y:S01]  /*11390*/  STL.64 [R1+0x9c8], R38 ;  /* 0x0009c82601007387 */ /* 0x0003e20000100a00 */
[----:B0-----:R-:W-:-:S03]  /*113a0*/  IMAD.MOV.U32 R4, RZ, RZ, -0x578d4d7c ;  /* 0xa872b284ff047424 */ /* 0x001fc600078e00ff */
[----:B------:R0:W-:Y:S01]  /*113b0*/  STL.64 [R1+0x9f0], R36 ;  /* 0x0009f02401007387 */ /* 0x0001e20000100a00 */
[----:B------:R-:W-:-:S03]  /*113c0*/  IMAD.MOV.U32 R5, RZ, RZ, -0x4257ce4d ;  /* 0xbda831b3ff057424 */ /* 0x000fc600078e00ff */
        /* <DEDUP_REMOVED lines=10> */
[----:B------:R-:W-:Y:S01]  /*11470*/  MOV R33, 0x3f28b6bb ;  /* 0x3f28b6bb00217802 */ /* 0x000fe20000000f00 */
[----:B------:R0:W-:Y:S01]  /*11480*/  STL.64 [R1+0xa70], R20 ;  /* 0x000a701401007387 */ /* 0x0001e20000100a00 */
[----:B--2---:R-:W-:Y:S02]  /*11490*/  IMAD.MOV.U32 R34, RZ, RZ, 0x43924ff5 ;  /* 0x43924ff5ff227424 */ /* 0x004fe400078e00ff */
[----:B------:R-:W-:Y:S01]  /*114a0*/  IMAD.MOV.U32 R35, RZ, RZ, -0x40de7150 ;  /* 0xbf218eb0ff237424 */ /* 0x000fe200078e00ff */
[----:B------:R2:W-:Y:S01]  /*114b0*/  STL.64 [R1+0xa90], R8 ;  /* 0x000a900801007387 */ /* 0x0005e20000100a00 */
[----:B-1----:R-:W-:Y:S01]  /*114c0*/  IMAD.MOV.U32 R12, RZ, RZ, 0x34675d03 ;  /* 0x34675d03ff0c7424 */ /* 0x002fe200078e00ff */
[----:B------:R-:W-:Y:S02]  /*114d0*/  MOV R13, 0xbee581f6 ;  /* 0xbee581f6000d7802 */ /* 0x000fe40000000f00 */
[----:B------:R1:W-:Y:S01]  /*114e0*/  STL.64 [R1+0xaa8], R14 ;  /* 0x000aa80e01007387 */ /* 0x0003e20000100a00 */
[----:B0-----:R-:W-:Y:S01]  /*114f0*/  IMAD.MOV.U32 R20, RZ, RZ, 0x376be54f ;  /* 0x376be54fff147424 */ /* 0x001fe200078e00ff */
[----:B------:R-:W-:-:S02]  /*11500*/  MOV R21, 0xbd4d7cac ;  /* 0xbd4d7cac00157802 */ /* 0x000fc40000000f00 */
[----:B------:R0:W-:Y:S01]  /*11510*/  STL.64 [R1+0x7c8], R4 ;  /* 0x0007c80401007387 */ /* 0x0001e20000100a00 */
[----:B--2---:R-:W-:-:S03]  /*11520*/  IMAD.MOV.U32 R8, RZ, RZ, -0x1c06cc2a ;  /* 0xe3f933d6ff087424 */ /* 0x004fc600078e00ff */
[----:B------:R2:W-:Y:S01]  /*11530*/  STL.64 [R1+0x820], R6 ;  /* 0x0008200601007387 */ /* 0x0005e20000100a00 */
[----:B------:R-:W-:Y:S02]  /*11540*/  IMAD.MOV.U32 R9, RZ, RZ, 0x3cd01431 ;  /* 0x3cd01431ff097424 */ /* 0x000fe400078e00ff */
[----:B-1----:R-:W-:Y:S01]  /*11550*/  IMAD.MOV.U32 R14, RZ, RZ, 0xcc2ec99 ;  /* 0x0cc2ec99ff0e7424 */ /* 0x002fe200078e00ff */
[----:B------:R1:W-:Y:S01]  /*11560*/  STL.64 [R1+0xa18], R38 ;  /* 0x000a182601007387 */ /* 0x0003e20000100a00 */
[----:B------:R-:W-:-:S03]  /*11570*/  IMAD.MOV.U32 R15, RZ, RZ, -0x41df1c66 ;  /* 0xbe20e39aff0f7424 */ /* 0x000fc600078e00ff */
[----:B------:R3:W-:Y:S01]  /*11580*/  STL.64 [R1+0xa40], R36 ;  /* 0x000a402401007387 */ /* 0x0007e20000100a00 */
[----:B0-----:R-:W-:Y:S01]  /*11590*/  MOV R4, 0x761692a2 ;  /* 0x761692a200047802 */ /* 0x001fe20000000f00 */
[----:B------:R-:W-:Y:S02]  /*115a0*/  IMAD.MOV.U32 R5, RZ, RZ, -0x40ff9af1 ;  /* 0xbf00650fff057424 */ /* 0x000fe400078e00ff */
[----:B------:R0:W-:Y:S01]  /*115b0*/  STL.64 [R1+0xa78], R32 ;  /* 0x000a782001007387 */ /* 0x0001e20000100a00 */
[----:B--2---:R-:W-:Y:S02]  /*115c0*/  IMAD.MOV.U32 R6, RZ, RZ, -0x2a82d63d ;  /* 0xd57d29c3ff067424 */ /* 0x004fe400078e00ff */
[----:B------:R-:W-:Y:S01]  /*115d0*/  IMAD.MOV.U32 R7, RZ, RZ, -0x41e1694f ;  /* 0xbe1e96b1ff077424 */ /* 0x000fe200078e00ff */
[----:B------:R2:W-:Y:S01]  /*115e0*/  STL.64 [R1+0xa80], R34 ;  /* 0x000a802201007387 */ /* 0x0005e20000100a00 */
[----:B-1----:R-:W-:Y:S01]  /*115f0*/  IMAD.MOV.U32 R38, RZ, RZ, -0x4eceb30f ;  /* 0xb1314cf1ff267424 */ /* 0x002fe200078e00ff */
[----:B------:R-:W-:-:S02]  /*11600*/  MOV R39, 0x3f5c0816 ;  /* 0x3f5c081600277802 */ /* 0x000fc40000000f00 */
[----:B------:R1:W-:Y:S01]  /*11610*/  STL.64 [R1+0xa98], R12 ;  /* 0x000a980c01007387 */ /* 0x0003e20000100a00 */
[----:B---3--:R-:W-:Y:S01]  /*11620*/  MOV R36, 0xdd77628d ;  /* 0xdd77628d00247802 */ /* 0x008fe20000000f00 */
[----:B------:R-:W-:Y:S02]  /*11630*/  IMAD.MOV.U32 R37, RZ, RZ, 0x3f084156 ;  /* 0x3f084156ff257424 */ /* 0x000fe400078e00ff */
[----:B0-----:R-:W-:Y:S01]  /*11640*/  IMAD.MOV.U32 R32, RZ, RZ, -0x5a0d4773 ;  /* 0xa5f2b88dff207424 */ /* 0x001fe200078e00ff */
[----:B------:R0:W-:Y:S01]  /*11650*/  STL.64 [R1+0xab0], R20 ;  /* 0x000ab01401007387 */ /* 0x0001e20000100a00 */
[----:B------:R-:W-:Y:S01]  /*11660*/  IMAD.MOV.U32 R33, RZ, RZ, 0x3e9aae08 ;  /* 0x3e9aae08ff217424 */ /* 0x000fe200078e00ff */
[----:B--2---:R-:W-:Y:S01]  /*11670*/  MOV R34, 0x585a3e12 ;  /* 0x585a3e1200227802 */ /* 0x004fe20000000f00 */
[----:B------:R-:W-:Y:S01]  /*11680*/  IMAD.MOV.U32 R35, RZ, RZ, -0x416fec5b ;  /* 0xbe9013a5ff237424 */ /* 0x000fe200078e00ff */
[----:B------:R2:W-:Y:S01]  /*11690*/  STL.64 [R1+0xad0], R8 ;  /* 0x000ad00801007387 */ /* 0x0005e20000100a00 */
[----:B-1----:R-:W-:Y:S01]  /*116a0*/  IMAD.MOV.U32 R12, RZ, RZ, 0x5d9a0e3b ;  /* 0x5d9a0e3bff0c7424 */ /* 0x002fe200078e00ff */
[----:B------:R-:W-:-:S02]  /*116b0*/  MOV R13, 0x3e3dc92e ;  /* 0x3e3dc92e000d7802 */ /* 0x000fc40000000f00 */
[----:B------:R1:W-:Y:S01]  /*116c0*/  STL.64 [R1+0xae8], R14 ;  /* 0x000ae80e01007387 */ /* 0x0003e20000100a00 */
[----:B0-----:R-:W-:Y:S01]  /*116d0*/  MOV R20, 0x50ed0c93 ;  /* 0x50ed0c9300147802 */ /* 0x001fe20000000f00 */
[----:B------:R-:W-:Y:S02]  /*116e0*/  IMAD.MOV.U32 R21, RZ, RZ, 0x3f91d1d6 ;  /* 0x3f91d1d6ff157424 */ /* 0x000fe400078e00ff */
[----:B------:R0:W-:Y:S01]  /*116f0*/  STL.64 [R1+0x818], R4 ;  /* 0x0008180401007387 */ /* 0x0001e20000100a00 */
[----:B--2---:R-:W-:Y:S01]  /*11700*/  IMAD.MOV.U32 R8, RZ, RZ, -0x19cb7902 ;  /* 0xe63486feff087424 */ /* 0x004fe200078e00ff */
[----:B------:R-:W-:Y:S02]  /*11710*/  MOV R9, 0xbf895848 ;  /* 0xbf89584800097802 */ /* 0x000fe40000000f00 */
[----:B------:R2:W-:Y:S01]  /*11720*/  STL.64 [R1+0x870], R6 ;  /* 0x0008700601007387 */ /* 0x0005e20000100a00 */
[----:B-1----:R-:W-:Y:S02]  /*11730*/  IMAD.MOV.U32 R14, RZ, RZ, -0x1b5a0a71 ;  /* 0xe4a5f58fff0e7424 */ /* 0x002fe400078e00ff */
[----:B------:R-:W-:Y:S01]  /*11740*/  IMAD.MOV.U32 R15, RZ, RZ, 0x3f5ee468 ;  /* 0x3f5ee468ff0f7424 */ /* 0x000fe200078e00ff */
[----:B------:R1:W-:Y:S01]  /*11750*/  STL.64 [R1+0xa60], R38 ;  /* 0x000a602601007387 */ /* 0x0003e20000100a00 */
[----:B0-----:R-:W-:Y:S01]  /*11760*/  IMAD.MOV.U32 R4, RZ, RZ, -0x7e8459e1 ;  /* 0x817ba61fff047424 */ /* 0x001fe200078e00ff */
[----:B------:R-:W-:-:S02]  /*11770*/  MOV R5, 0x3c524830 ;  /* 0x3c52483000057802 */ /* 0x000fc40000000f00 */
[----:B------:R0:W-:Y:S01]  /*11780*/  STL.64 [R1+0xa88], R36 ;  /* 0x000a882401007387 */ /* 0x0001e20000100a00 */
[----:B--2---:R-:W-:-:S03]  /*11790*/  MOV R6, 0x5a61360f ;  /* 0x5a61360f00067802 */ /* 0x004fc60000000f00 */
[----:B------:R2:W-:Y:S01]  /*117a0*/  STL.64 [R1+0xab8], R32 ;  /* 0x000ab82001007387 */ /* 0x0005e20000100a00 */
[----:B------:R-:W-:-:S03]  /*117b0*/  IMAD.MOV.U32 R7, RZ, RZ, -0x4165370d ;  /* 0xbe9ac8f3ff077424 */ /* 0x000fc600078e00ff */
[----:B------:R3:W-:Y:S01]  /*117c0*/  STL.64 [R1+0xac0], R34 ;  /* 0x000ac02201007387 */ /* 0x0007e20000100a00 */
[----:B-1----:R-:W-:Y:S02]  /*117d0*/  IMAD.MOV.U32 R38, RZ, RZ, 0x7672b130 ;  /* 0x7672b130ff267424 */ /* 0x002fe400078e00ff */
[----:B------:R-:W-:Y:S01]  /*117e0*/  IMAD.MOV.U32 R39, RZ, RZ, 0x3edbbbac ;  /* 0x3edbbbacff277424 */ /* 0x000fe200078e00ff */
[----:B------:R1:W-:Y:S01]  /*117f0*/  STL.64 [R1+0xae0], R12 ;  /* 0x000ae00c01007387 */ /* 0x0003e20000100a00 */
[----:B0-----:R-:W-:Y:S01]  /*11800*/  IMAD.MOV.U32 R36, RZ, RZ, -0x78eccd7c ;  /* 0x87133284ff247424 */ /* 0x001fe200078e00ff */
[----:B------:R-:W-:Y:S01]  /*11810*/  MOV R37, 0x3e731ba6 ;  /* 0x3e731ba600257802 */ /* 0x000fe20000000f00 */
[----:B--2---:R-:W-:Y:S01]  /*11820*/  IMAD.MOV.U32 R32, RZ, RZ, -0x74127944 ;  /* 0x8bed86bcff207424 */ /* 0x004fe200078e00ff */
[----:B------:R-:W-:Y:S01]  /*11830*/  MOV R33, 0xbf9e3c8e ;  /* 0xbf9e3c8e00217802 */ /* 0x000fe20000000f00 */
[----:B------:R0:W-:Y:S01]  /*11840*/  STL.64 [R1+0xaf0], R20 ;  /* 0x000af01401007387 */ /* 0x0001e20000100a00 */
[----:B---3--:R-:W-:Y:S01]  /*11850*/  MOV R34, 0x80bea3b5 ;  /* 0x80bea3b500227802 */ /* 0x008fe20000000f00 */
[----:B------:R-:W-:-:S02]  /*11860*/  IMAD.MOV.U32 R35, RZ, RZ, 0x3edd7b47 ;  /* 0x3edd7b47ff237424 */ /* 0x000fc400078e00ff */
[----:B------:R2:W-:Y:S01]  /*11870*/  STL.64 [R1+0xb10], R8 ;  /* 0x000b100801007387 */ /* 0x0005e20000100a00 */
[----:B-1----:R-:W-:Y:S01]  /*11880*/  MOV R12, 0x168d2782 ;  /* 0x168d2782000c7802 */ /* 0x002fe20000000f00 */
[----:B------:R-:W-:Y:S02]  /*11890*/  IMAD.MOV.U32 R13, RZ, RZ, -0x4089d154 ;  /* 0xbf762eacff0d7424 */ /* 0x000fe400078e00ff */
[----:B------:R1:W-:Y:S01]  /*118a0*/  STL.64 [R1+0xb30], R14 ;  /* 0x000b300e01007387 */ /* 0x0003e20000100a00 */
[----:B0-----:R-:W-:Y:S01]  /*118b0*/  MOV R20, 0xe1b8c909 ;  /* 0xe1b8c90900147802 */ /* 0x001fe20000000f00 */
[----:B------:R-:W-:Y:S02]  /*118c0*/  IMAD.MOV.U32 R21, RZ, RZ, -0x40a7dbcf ;  /* 0xbf582431ff157424 */ /* 0x000fe400078e00ff */
        /* <DEDUP_REMOVED lines=8> */
[----:B0-----:R-:W-:Y:S02]  /*11950*/  IMAD.MOV.U32 R4, RZ, RZ, 0x4cc4d9d6 ;  /* 0x4cc4d9d6ff047424 */ /* 0x001fe400078e00ff */
[----:B------:R-:W-:Y:S01]  /*11960*/  IMAD.MOV.U32 R5, RZ, RZ, -0x40af702a ;  /* 0xbf508fd6ff057424 */ /* 0x000fe200078e00ff */
[----:B------:R0:W-:Y:S01]  /*11970*/  STL.64 [R1+0xad8], R40 ;  /* 0x000ad82801007387 */ /* 0x0001e20000100a00 */
[----:B--2---:R-:W-:Y:S01]  /*11980*/  IMAD.MOV.U32 R6, RZ, RZ, -0x3d13f3ae ;  /* 0xc2ec0c52ff067424 */ /* 0x004fe200078e00ff */
[----:B------:R-:W-:-:S02]  /*11990*/  MOV R7, 0xbea70cb7 ;  /* 0xbea70cb700077802 */ /* 0x000fc40000000f00 */
[----:B------:R2:W-:Y:S01]  /*119a0*/  STL.64 [R1+0xaf8], R32 ;  /* 0x000af82001007387 */ /* 0x0005e20000100a00 */
[----:B-1----:R-:W-:Y:S02]  /*119b0*/  IMAD.MOV.U32 R38, RZ, RZ, -0x10012ac2 ;  /* 0xeffed53eff267424 */ /* 0x002fe400078e00ff */
[----:B------:R-:W-:Y:S01]  /*119c0*/  IMAD.MOV.U32 R39, RZ, RZ, 0x3f9486e7 ;  /* 0x3f9486e7ff277424 */ /* 0x000fe200078e00ff */
[----:B------:R1:W-:Y:S01]  /*119d0*/  STL.64 [R1+0xb08], R34 ;  /* 0x000b082201007387 */ /* 0x0003e20000100a00 */
[----:B---3--:R-:W-:Y:S02]  /*119e0*/  IMAD.MOV.U32 R36, RZ, RZ, -0x1aa33f33 ;  /* 0xe55cc0cdff247424 */ /* 0x008fe400078e00ff */
[----:B------:R-:W-:Y:S01]  /*119f0*/  IMAD.MOV.U32 R37, RZ, RZ, 0x3f888706 ;  /* 0x3f888706ff257424 */ /* 0x000fe200078e00ff */
[----:B------:R3:W-:Y:S01]  /*11a00*/  STL.64 [R1+0xb20], R12 ;  /* 0x000b200c01007387 */ /* 0x0007e20000100a00 */
[----:B0-----:R-:W-:Y:S01]  /*11a10*/  IMAD.MOV.U32 R40, RZ, RZ, 0x2bea82b1 ;  /* 0x2bea82b1ff287424 */ /* 0x001fe200078e00ff */
[----:B------:R-:W-:Y:S01]  /*11a20*/  MOV R41, 0xbe70fd51 ;  /* 0xbe70fd5100297802 */ /* 0x000fe20000000f00 */
[----:B--2---:R-:W-:Y:S01]  /*11a30*/  IMAD.MOV.U32 R32, RZ, RZ, -0xe5c5f25 ;  /* 0xf1a3a0dbff207424 */ /* 0x004fe200078e00ff */
[----:B------:R-:W-:Y:S01]  /*11a40*/  MOV R33, 0x3f423100 ;  /* 0x3f42310000217802 */ /* 0x000fe20000000f00 */
[----:B------:R0:W-:Y:S01]  /*11a50*/  STL.64 [R1+0xb38], R20 ;  /* 0x000b381401007387 */ /* 0x0001e20000100a00 */
[----:B-1----:R-:W-:-:S02]  /*11a60*/  IMAD.MOV.U32 R34, RZ, RZ, -0x1645b3 ;  /* 0xffe9ba4dff227424 */ /* 0x002fc400078e00ff */
[----:B------:R-:W-:Y:S01]  /*11a70*/  IMAD.MOV.U32 R35, RZ, RZ, 0x3e0201c0 ;  /* 0x3e0201c0ff237424 */ /* 0x000fe200078e00ff */
[----:B------:R1:W-:Y:S01]  /*11a80*/  STL.64 [R1+0xb58], R8 ;  /* 0x000b580801007387 */ /* 0x0003e20000100a00 */
[----:B---3--:R-:W-:Y:S02]  /*11a90*/  IMAD.MOV.U32 R12, RZ, RZ, -0x78f15f33 ;  /* 0x870ea0cdff0c7424 */ /* 0x008fe400078e00ff */
        /* <DEDUP_REMOVED lines=10> */
[----:B------:R2:W-:Y:S01]  /*11b40*/  STL.64 [R1+0xb00], R38 ;  /* 0x000b002601007387 */ /* 0x0005e20000100a00 */
[----:B0-----:R-:W-:-:S03]  /*11b50*/  MOV R4, 0x933154b1 ;  /* 0x933154b100047802 */ /* 0x001fc60000000f00 */
[----:B------:R0:W-:Y:S01]  /*11b60*/  STL.64 [R1+0xb18], R36 ;  /* 0x000b182401007387 */ /* 0x0001e20000100a00 */
[----:B------:R-:W-:-:S03]  /*11b70*/  IMAD.MOV.U32 R5, RZ, RZ, 0x3eb2d456 ;  /* 0x3eb2d456ff057424 */ /* 0x000fc600078e00ff */
[----:B------:R3:W-:Y:S01]  /*11b80*/  STL.64 [R1+0xb28], R40 ;  /* 0x000b282801007387 */ /* 0x0007e20000100a00 */
[----:B-1----:R-:W-:Y:S02]  /*11b90*/  IMAD.MOV.U32 R6, RZ, RZ, -0x5a255ed9 ;  /* 0xa5daa127ff067424 */ /* 0x002fe400078e00ff */
[----:B------:R-:W-:Y:S01]  /*11ba0*/  IMAD.MOV.U32 R7, RZ, RZ, -0x408f51aa ;  /* 0xbf70ae56ff077424 */ /* 0x000fe200078e00ff */
[----:B------:R1:W-:Y:S01]  /*11bb0*/  STL.64 [R1+0xb40], R32 ;  /* 0x000b402001007387 */ /* 0x0003e20000100a00 */
[----:B--2---:R-:W-:Y:S01]  /*11bc0*/  MOV R38, 0x61a9f916 ;  /* 0x61a9f91600267802 */ /* 0x004fe20000000f00 */
[----:B------:R-:W-:Y:S02]  /*11bd0*/  IMAD.MOV.U32 R39, RZ, RZ, -0x40dd2e49 ;  /* 0xbf22d1b7ff277424 */ /* 0x000fe400078e00ff */
[----:B------:R2:W-:Y:S01]  /*11be0*/  STL.64 [R1+0xb48], R34 ;  /* 0x000b482201007387 */ /* 0x0005e20000100a00 */
[----:B0-----:R-:W-:Y:S01]  /*11bf0*/  MOV R36, 0xafb85756 ;  /* 0xafb8575600247802 */ /* 0x001fe20000000f00 */
[----:B------:R-:W-:-:S02]  /*11c00*/  IMAD.MOV.U32 R37, RZ, RZ, -0x42708c81 ;  /* 0xbd8f737fff257424 */ /* 0x000fc400078e00ff */
[----:B------:R0:W-:Y:S01]  /*11c10*/  STL.64 [R1+0xb60], R12 ;  /* 0x000b600c01007387 */ /* 0x0001e20000100a00 */
[----:B---3--:R-:W-:Y:S02]  /*11c20*/  IMAD.MOV.U32 R40, RZ, RZ, 0x57fe1a62 ;  /* 0x57fe1a62ff287424 */ /* 0x008fe400078e00ff */
[----:B------:R-:W-:Y:S01]  /*11c30*/  IMAD.MOV.U32 R41, RZ, RZ, -0x412ce8ac ;  /* 0xbed31754ff297424 */ /* 0x000fe200078e00ff */
[----:B-1----:R-:W-:Y:S01]  /*11c40*/  MOV R33, 0x3d152ba3 ;  /* 0x3d152ba300217802 */ /* 0x002fe20000000f00 */
[----:B------:R-:W-:Y:S01]  /*11c50*/  IMAD.MOV.U32 R32, RZ, RZ, -0x7c02650f ;  /* 0x83fd9af1ff207424 */ /* 0x000fe200078e00ff */
[----:B------:R1:W-:Y:S01]  /*11c60*/  STL.64 [R1+0xb80], R20 ;  /* 0x000b801401007387 */ /* 0x0003e20000100a00 */
[----:B--2---:R-:W-:Y:S02]  /*11c70*/  IMAD.MOV.U32 R34, RZ, RZ, -0x504dba13 ;  /* 0xafb245edff227424 */ /* 0x004fe400078e00ff */
[----:B------:R-:W-:Y:S01]  /*11c80*/  IMAD.MOV.U32 R35, RZ, RZ, -0x416e2223 ;  /* 0xbe91ddddff237424 */ /* 0x000fe200078e00ff */
[----:B------:R2:W-:Y:S01]  /*11c90*/  STL.64 [R1+0xb98], R8 ;  /* 0x000b980801007387 */ /* 0x0005e20000100a00 */
[----:B0-----:R-:W-:Y:S01]  /*11ca0*/  IMAD.MOV.U32 R12, RZ, RZ, 0x1300d859 ;  /* 0x1300d859ff0c7424 */ /* 0x001fe200078e00ff */
[----:B------:R-:W-:-:S02]  /*11cb0*/  MOV R13, 0xbe695567 ;  /* 0xbe695567000d7802 */ /* 0x000fc40000000f00 */
[----:B------:R0:W-:Y:S01]  /*11cc0*/  STL.64 [R1+0xbb0], R14 ;  /* 0x000bb00e01007387 */ /* 0x0001e20000100a00 */
[----:B-1----:R-:W-:-:S03]  /*11cd0*/  IMAD.MOV.U32 R20, RZ, RZ, -0xccb32e3 ;  /* 0xf334cd1dff147424 */ /* 0x002fc600078e00ff */
[----:B------:R1:W-:Y:S01]  /*11ce0*/  STL.64 [R1+0x908], R4 ;  /* 0x0009080401007387 */ /* 0x0003e20000100a00 */
[----:B------:R-:W-:Y:S02]  /*11cf0*/  IMAD.MOV.U32 R21, RZ, RZ, 0x3f645497 ;  /* 0x3f645497ff157424 */ /* 0x000fe400078e00ff */
[----:B--2---:R-:W-:Y:S01]  /*11d00*/  IMAD.MOV.U32 R8, RZ, RZ, -0x6b5d1b4e ;  /* 0x94a2e4b2ff087424 */ /* 0x004fe200078e00ff */
[----:B------:R2:W-:Y:S01]  /*11d10*/  STL.64 [R1+0x960], R6 ;  /* 0x0009600601007387 */ /* 0x0005e20000100a00 */
[----:B------:R-:W-:Y:S02]  /*11d20*/  IMAD.MOV.U32 R9, RZ, RZ, -0x405f5e5d ;  /* 0xbfa0a1a3ff097424 */ /* 0x000fe400078e00ff */
[----:B0-----:R-:W-:Y:S01]  /*11d30*/  IMAD.MOV.U32 R14, RZ, RZ, -0x38c59a22 ;  /* 0xc73a65deff0e7424 */ /* 0x001fe200078e00ff */
[----:B------:R0:W-:Y:S01]  /*11d40*/  STL.64 [R1+0xb50], R38 ;  /* 0x000b502601007387 */ /* 0x0001e20000100a00 */
[----:B------:R-:W-:Y:S02]  /*11d50*/  IMAD.MOV.U32 R15, RZ, RZ, -0x4074d740 ;  /* 0xbf8b28c0ff0f7424 */ /* 0x000fe400078e00ff */
[----:B-1----:R-:W-:Y:S01]  /*11d60*/  IMAD.MOV.U32 R4, RZ, RZ, 0x3785de06 ;  /* 0x3785de06ff047424 */ /* 0x002fe200078e00ff */
[----:B------:R1:W-:Y:S01]  /*11d70*/  STL.64 [R1+0xb68], R36 ;  /* 0x000b682401007387 */ /* 0x0003e20000100a00 */
[----:B------:R-:W-:-:S03]  /*11d80*/  MOV R5, 0x3de2876b ;  /* 0x3de2876b00057802 */ /* 0x000fc60000000f00 */
[----:B------:R3:W-:Y:S01]  /*11d90*/  STL.64 [R1+0xb78], R40 ;  /* 0x000b782801007387 */ /* 0x0007e20000100a00 */
[----:B--2---:R-:W-:Y:S01]  /*11da0*/  MOV R6, 0x35d225d ;  /* 0x035d225d00067802 */ /* 0x004fe20000000f00 */
[----:B------:R-:W-:Y:S02]  /*11db0*/  IMAD.MOV.U32 R7, RZ, RZ, -0x40ee40f7 ;  /* 0xbf11bf09ff077424 */ /* 0x000fe400078e00ff */
[----:B------:R2:W-:Y:S01]  /*11dc0*/  STL.64 [R1+0xb88], R32 ;  /* 0x000b882001007387 */ /* 0x0005e20000100a00 */
[----:B0-----:R-:W-:Y:S01]  /*11dd0*/  IMAD.MOV.U32 R38, RZ, RZ, 0x5c03d2e9 ;  /* 0x5c03d2e9ff267424 */ /* 0x001fe200078e00ff */
[----:B------:R-:W-:Y:S02]  /*11de0*/  MOV R39, 0x3f9ef9a0 ;  /* 0x3f9ef9a000277802 */ /* 0x000fe40000000f00 */
[----:B------:R0:W-:Y:S01]  /*11df0*/  STL.64 [R1+0xb90], R34 ;  /* 0x000b902201007387 */ /* 0x0001e20000100a00 */
[----:B-1----:R-:W-:Y:S02]  /*11e00*/  IMAD.MOV.U32 R36, RZ, RZ, -0xd47a6ac ;  /* 0xf2b85954ff247424 */ /* 0x002fe400078e00ff */
[----:B------:R-:W-:Y:S01]  /*11e10*/  IMAD.MOV.U32 R37, RZ, RZ, -0x436d3be4 ;  /* 0xbc92c41cff257424 */ /* 0x000fe200078e00ff */
[----:B------:R1:W-:Y:S01]  /*11e20*/  STL.64 [R1+0xba0], R12 ;  /* 0x000ba00c01007387 */ /* 0x0003e20000100a00 */
[----:B---3--:R-:W-:Y:S01]  /*11e30*/  MOV R40, 0x1b78f2fd ;  /* 0x1b78f2fd00287802 */ /* 0x008fe20000000f00 */
[----:B------:R-:W-:Y:S01]  /*11e40*/  IMAD.MOV.U32 R41, RZ, RZ, -0x412800ce ;  /* 0xbed7ff32ff297424 */ /* 0x000fe200078e00ff */
[----:B--2---:R-:W-:Y:S01]  /*11e50*/  MOV R32, 0x49d95e46 ;  /* 0x49d95e4600207802 */ /* 0x004fe20000000f00 */
[----:B------:R-:W-:Y:S01]  /*11e60*/  IMAD.MOV.U32 R33, RZ, RZ, -0x40566e61 ;  /* 0xbfa9919fff217424 */ /* 0x000fe200078e00ff */
        /* <DEDUP_REMOVED lines=13> */
[----:B-1----:R-:W-:Y:S02]  /*11f40*/  IMAD.MOV.U32 R14, RZ, RZ, 0xeccfadb ;  /* 0x0eccfadbff0e7424 */ /* 0x002fe400078e00ff */
[----:B------:R-:W-:Y:S01]  /*11f50*/  IMAD.MOV.U32 R15, RZ, RZ, 0x3efadee2 ;  /* 0x3efadee2ff0f7424 */ /* 0x000fe200078e00ff */
[----:B------:R1:W-:Y:S01]  /*11f60*/  STL.64 [R1+0xba8], R36 ;  /* 0x000ba82401007387 */ /* 0x0003e20000100a00 */
[----:B--2---:R-:W-:-:S03]  /*11f70*/  IMAD.MOV.U32 R4, RZ, RZ, 0x7b1a5667 ;  /* 0x7b1a5667ff047424 */ /* 0x004fc600078e00ff */
        /* <DEDUP_REMOVED lines=9> */
[----:B--2---:R-:W-:Y:S02]  /*12010*/  IMAD.MOV.U32 R38, RZ, RZ, -0x53a2d366 ;  /* 0xac5d2c9aff267424 */ /* 0x004fe400078e00ff */
[----:B------:R-:W-:Y:S01]  /*12020*/  IMAD.MOV.U32 R39, RZ, RZ, -0x40a3c568 ;  /* 0xbf5c3a98ff277424 */ /* 0x000fe200078e00ff */
[----:B------:R2:W-:Y:S01]  /*12030*/  STL.64 [R1+0xbe8], R12 ;  /* 0x000be80c01007387 */ /* 0x0005e20000100a00 */
[----:B0-----:R-:W-:Y:S01]  /*12040*/  MOV R32, 0x8c35df65 ;  /* 0x8c35df6500207802 */ /* 0x001fe20000000f00 */
[----:B------:R-:W-:-:S02]  /*12050*/  IMAD.MOV.U32 R33, RZ, RZ, 0x3f551ff4 ;  /* 0x3f551ff4ff217424 */ /* 0x000fc400078e00ff */
[----:B------:R0:W-:Y:S01]  /*12060*/  STL.64 [R1+0xc00], R20 ;  /* 0x000c001401007387 */ /* 0x0001e20000100a00 */
[----:B---3--:R-:W-:Y:S02]  /*12070*/  IMAD.MOV.U32 R34, RZ, RZ, -0x67b76f61 ;  /* 0x9848909fff227424 */ /* 0x008fe400078e00ff */
[----:B------:R-:W-:Y:S01]  /*12080*/  IMAD.MOV.U32 R35, RZ, RZ, -0x4216d859 ;  /* 0xbde927a7ff237424 */ /* 0x000fe200078e00ff */
[----:B-1----:R-:W-:Y:S01]  /*12090*/  MOV R41, 0xbf1448c9 ;  /* 0xbf1448c900297802 */ /* 0x002fe20000000f00 */
[----:B------:R-:W-:Y:S01]  /*120a0*/  IMAD.MOV.U32 R40, RZ, RZ, -0x5f31c8f2 ;  /* 0xa0ce370eff287424 */ /* 0x000fe200078e00ff */
[----:B------:R1:W-:Y:S01]  /*120b0*/  STL.64 [R1+0xc18], R8 ;  /* 0x000c180801007387 */ /* 0x0003e20000100a00 */
[----:B--2---:R-:W-:Y:S01]  /*120c0*/  MOV R12, 0x2f459ca1 ;  /* 0x2f459ca1000c7802 */ /* 0x004fe20000000f00 */
[----:B------:R-:W-:Y:S02]  /*120d0*/  IMAD.MOV.U32 R13, RZ, RZ, 0x3f1e03ca ;  /* 0x3f1e03caff0d7424 */ /* 0x000fe400078e00ff */
[----:B------:R2:W-:Y:S01]  /*120e0*/  STL.64 [R1+0xc38], R14 ;  /* 0x000c380e01007387 */ /* 0x0005e20000100a00 */
[----:B0-----:R-:W-:Y:S01]  /*120f0*/  MOV R20, 0x5a7d9ac5 ;  /* 0x5a7d9ac500147802 */ /* 0x001fe20000000f00 */
[----:B------:R-:W-:-:S02]  /*12100*/  IMAD.MOV.U32 R21, RZ, RZ, 0x3d72f0a6 ;  /* 0x3d72f0a6ff157424 */ /* 0x000fc400078e00ff */
[----:B------:R0:W-:Y:S01]  /*12110*/  STL.64 [R1+0x9a8], R4 ;  /* 0x0009a80401007387 */ /* 0x0001e20000100a00 */
[----:B-1----:R-:W-:Y:S01]  /*12120*/  IMAD.MOV.U32 R8, RZ, RZ, 0x36ee783 ;  /* 0x036ee783ff087424 */ /* 0x002fe200078e00ff */
[----:B------:R-:W-:Y:S02]  /*12130*/  MOV R9, 0xbcf942a2 ;  /* 0xbcf942a200097802 */ /* 0x000fe40000000f00 */
[----:B------:R1:W-:Y:S01]  /*12140*/  STL.64 [R1+0xa00], R6 ;  /* 0x000a000601007387 */ /* 0x0003e20000100a00 */
[----:B--2---:R-:W-:Y:S01]  /*12150*/  IMAD.MOV.U32 R14, RZ, RZ, -0x2e56537d ;  /* 0xd1a9ac83ff0e7424 */ /* 0x004fe200078e00ff */
        /* <DEDUP_REMOVED lines=9> */
[----:B--2---:R-:W-:Y:S01]  /*121f0*/  IMAD.MOV.U32 R36, RZ, RZ, 0x261131ce ;  /* 0x261131ceff247424 */ /* 0x004fe200078e00ff */
[----:B------:R-:W-:-:S02]  /*12200*/  MOV R37, 0xbed65555 ;  /* 0xbed6555500257802 */ /* 0x000fc40000000f00 */
[----:B------:R2:W-:Y:S01]  /*12210*/  STL.64 [R1+0xc28], R12 ;  /* 0x000c280c01007387 */ /* 0x0005e20000100a00 */
[----:B0-----:R-:W-:Y:S01]  /*12220*/  MOV R38, 0xda432b11 ;  /* 0xda432b1100267802 */ /* 0x001fe20000000f00 */
[----:B------:R-:W-:Y:S02]  /*12230*/  IMAD.MOV.U32 R39, RZ, RZ, -0x414e954a ;  /* 0xbeb16ab6ff277424 */ /* 0x000fe400078e00ff */
[----:B------:R0:W-:Y:S01]  /*12240*/  STL.64 [R1+0xc30], R40 ;  /* 0x000c302801007387 */ /* 0x0001e20000100a00 */
[----:B---3--:R-:W-:Y:S02]  /*12250*/  IMAD.MOV.U32 R32, RZ, RZ, 0x3d88fea7 ;  /* 0x3d88fea7ff207424 */ /* 0x008fe400078e00ff */
[----:B------:R-:W-:Y:S01]  /*12260*/  IMAD.MOV.U32 R33, RZ, RZ, 0x3ecc1949 ;  /* 0x3ecc1949ff217424 */ /* 0x000fe200078e00ff */
[----:B------:R3:W-:Y:S01]  /*12270*/  STL.64 [R1+0xc40], R20 ;  /* 0x000c401401007387 */ /* 0x0007e20000100a00 */
[----:B-1----:R-:W-:Y:S01]  /*12280*/  MOV R34, 0x27a1383d ;  /* 0x27a1383d00227802 */ /* 0x002fe20000000f00 */
[----:B------:R-:W-:-:S02]  /*12290*/  IMAD.MOV.U32 R35, RZ, RZ, -0x4181595c ;  /* 0xbe7ea6a4ff237424 */ /* 0x000fc400078e00ff */
[----:B--2---:R-:W-:Y:S01]  /*122a0*/  IMAD.MOV.U32 R12, RZ, RZ, 0x1c8dde07 ;  /* 0x1c8dde07ff0c7424 */ /* 0x004fe200078e00ff */
[----:B------:R1:W-:Y:S01]  /*122b0*/  STL.64 [R1+0xc60], R8 ;  /* 0x000c600801007387 */ /* 0x0003e20000100a00 */
[----:B------:R-:W-:Y:S02]  /*122c0*/  IMAD.MOV.U32 R13, RZ, RZ, 0x3e89b42c ;  /* 0x3e89b42cff0d7424 */ /* 0x000fe400078e00ff */
[----:B0-----:R-:W-:Y:S01]  /*122d0*/  IMAD.MOV.U32 R40, RZ, RZ, 0x5f50d178 ;  /* 0x5f50d178ff287424 */ /* 0x001fe200078e00ff */
[----:B------:R0:W-:Y:S01]  /*122e0*/  STL.64 [R1+0xc78], R14 ;  /* 0x000c780e01007387 */ /* 0x0001e20000100a00 */
[----:B------:R-:W-:Y:S01]  /*122f0*/  IMAD.MOV.U32 R41, RZ, RZ, -0x4046a498 ;  /* 0xbfb95b68ff297424 */ /* 0x000fe200078e00ff */
[----:B---3--:R-:W-:Y:S01]  /*12300*/  MOV R20, 0xa98c8bc4 ;  /* 0xa98c8bc400147802 */ /* 0x008fe20000000f00 */
[----:B------:R-:W-:Y:S01]  /*12310*/  IMAD.MOV.U32 R21, RZ, RZ, 0x3fc6fb2b ;  /* 0x3fc6fb2bff157424 */ /* 0x000fe200078e00ff */
[----:B------:R2:W-:Y:S01]  /*12320*/  STL.64 [R1+0x9f8], R4 ;  /* 0x0009f80401007387 */ /* 0x0005e20000100a00 */
[----:B-1----:R-:W-:-:S03]  /*12330*/  IMAD.MOV.U32 R8, RZ, RZ, -0x2b09626c ;  /* 0xd4f69d94ff087424 */ /* 0x002fc600078e00ff */
[----:B------:R-:W-:Y:S01]  /*12340*/  STL.64 [R1+0xa48], R6 ;  /* 0x000a480601007387 */ /* 0x000fe20000100a00 */
[----:B------:R-:W-:Y:S01]  /*12350*/  IMAD.MOV.U32 R9, RZ, RZ, -0x40ff7efb ;  /* 0xbf008105ff097424 */ /* 0x000fe200078e00ff */
[----:B0-----:R-:W-:Y:S01]  /*12360*/  MOV R14, 0xbbd016c8 ;  /* 0xbbd016c8000e7802 */ /* 0x001fe20000000f00 */
[----:B------:R-:W-:Y:S01]  /*12370*/  IMAD.MOV.U32 R15, RZ, RZ, 0x3e92a46f ;  /* 0x3e92a46fff0f7424 */ /* 0x000fe200078e00ff */
[----:B------:R0:W-:Y:S01]  /*12380*/  STL.64 [R1+0xc48], R36 ;  /* 0x000c482401007387 */ /* 0x0001e20000100a00 */
[----:B--2---:R-:W1:Y:S03]  /*12390*/  MUFU.RCP64H R5, R11 ;  /* 0x0000000b00057308 */ /* 0x004e660000001800 */
[----:B------:R2:W-:Y:S01]  /*123a0*/  STL.64 [R1+0xc50], R32 ;  /* 0x000c502001007387 */ /* 0x0005e20000100a00 */
[----:B------:R-:W-:-:S03]  /*123b0*/  IMAD.MOV.U32 R4, RZ, RZ, 0x1 ;  /* 0x00000001ff047424 */ /* 0x000fc600078e00ff */
[----:B------:R3:W-:Y:S04]  /*123c0*/  STL.64 [R1+0xc58], R38 ;  /* 0x000c582601007387 */ /* 0x0007e80000100a00 */
[----:B------:R4:W-:Y:S01]  /*123d0*/  STL.64 [R1+0xc68], R12 ;  /* 0x000c680c01007387 */ /* 0x0009e20000100a00 */
[----:B0-----:R-:W-:Y:S01]  /*123e0*/  IMAD.MOV.U32 R36, RZ, RZ, 0x3cf8dfb4 ;  /* 0x3cf8dfb4ff247424 */ /* 0x001fe200078e00ff */
[----:B------:R-:W-:Y:S02]  /*123f0*/  MOV R37, 0xbfb7c3a1 ;  /* 0xbfb7c3a100257802 */ /* 0x000fe40000000f00 */
[----:B------:R0:W-:Y:S01]  /*12400*/  STL.64 [R1+0xc70], R34 ;  /* 0x000c702201007387 */ /* 0x0001e20000100a00 */
[----:B--2---:R-:W-:Y:S01]  /*12410*/  MOV R32, 0x7a744982 ;  /* 0x7a74498200207802 */ /* 0x004fe20000000f00 */
[----:B------:R-:W-:-:S02]  /*12420*/  IMAD.MOV.U32 R33, RZ, RZ, 0x3fb72bb4 ;  /* 0x3fb72bb4ff217424 */ /* 0x000fc400078e00ff */
[----:B------:R2:W-:Y:S01]  /*12430*/  STL.64 [R1+0xc80], R40 ;  /* 0x000c802801007387 */ /* 0x0005e20000100a00 */
[----:B---3--:R-:W-:Y:S01]  /*12440*/  MOV R38, 0x69432cef ;  /* 0x69432cef00267802 */ /* 0x008fe20000000f00 */
[----:B------:R-:W-:Y:S01]  /*12450*/  IMAD.MOV.U32 R39, RZ, RZ, -0x4088f985 ;  /* 0xbf77067bff277424 */ /* 0x000fe200078e00ff */
[----:B-1----:R-:W1:Y:S01]  /*12460*/  DFMA R6, -R10, R4, 1 ;  /* 0x3ff000000a06742b */ /* 0x002e620000000104 */
[----:B------:R3:W-:Y:S01]  /*12470*/  STL.64 [R1+0xc88], R20 ;  /* 0x000c881401007387 */ /* 0x0007e20000100a00 */
[----:B----4-:R-:W-:Y:S02]  /*12480*/  IMAD.MOV.U32 R12, RZ, RZ, 0x38631744 ;  /* 0x38631744ff0c7424 */ /* 0x010fe400078e00ff */
[----:B------:R-:W-:Y:S01]  /*12490*/  IMAD.MOV.U32 R13, RZ, RZ, 0x3fa6bd2f ;  /* 0x3fa6bd2fff0d7424 */ /* 0x000fe200078e00ff */
[----:B------:R4:W-:Y:S01]  /*124a0*/  STL.64 [R1+0xc98], R8 ;  /* 0x000c980801007387 */ /* 0x0009e20000100a00 */
[----:B0-----:R-:W-:Y:S02]  /*124b0*/  IMAD.MOV.U32 R34, RZ, RZ, -0x5f55a85 ;  /* 0xfa0aa57bff227424 */ /* 0x001fe400078e00ff */
[----:B------:R-:W-:Y:S01]  /*124c0*/  IMAD.MOV.U32 R35, RZ, RZ, 0x3f8d0bef ;  /* 0x3f8d0befff237424 */ /* 0x000fe200078e00ff */
[----:B------:R0:W-:Y:S01]  /*124d0*/  STL.64 [R1+0xcb8], R14 ;  /* 0x000cb80e01007387 */ /* 0x0001e20000100a00 */
[----:B--2---:R-:W-:Y:S01]  /*124e0*/  IMAD.MOV.U32 R40, RZ, RZ, -0x76e7b570 ;  /* 0x89184a90ff287424 */ /* 0x004fe200078e00ff */
[----:B------:R-:W-:Y:S01]  /*124f0*/  MOV R41, 0xbf371e87 ;  /* 0xbf371e8700297802 */ /* 0x000fe20000000f00 */
[----:B---3--:R-:W-:Y:S01]  /*12500*/  IMAD.MOV.U32 R20, RZ, RZ, 0x1cad78b9 ;  /* 0x1cad78b9ff147424 */ /* 0x008fe200078e00ff */
[----:B------:R-:W-:Y:S01]  /*12510*/  MOV R21, 0xbf91a49f ;  /* 0xbf91a49f00157802 */ /* 0x000fe20000000f00 */
[----:B------:R2:W-:Y:S01]  /*12520*/  STL.64 [R1+0xca0], R32 ;  /* 0x000ca02001007387 */ /* 0x0005e20000100a00 */
[----:B----4-:R-:W-:-:S02]  /*12530*/  IMAD.MOV.U32 R8, RZ, RZ, -0x1da32ee4 ;  /* 0xe25cd11cff087424 */ /* 0x010fc400078e00ff */
[----:B------:R-:W-:Y:S01]  /*12540*/  IMAD.MOV.U32 R9, RZ, RZ, 0x3f5a4350 ;  /* 0x3f5a4350ff097424 */ /* 0x000fe200078e00ff */
[----:B------:R3:W-:Y:S01]  /*12550*/  STL.64 [R1+0xcc0], R20 ;  /* 0x000cc01401007387 */ /* 0x0007e20000100a00 */
[----:B0-----:R-:W-:Y:S01]  /*12560*/  MOV R14, 0xca306bb5 ;  /* 0xca306bb5000e7802 */ /* 0x001fe20000000f00 */
[----:B------:R-:W-:Y:S02]  /*12570*/  IMAD.MOV.U32 R15, RZ, RZ, -0x40e6e001 ;  /* 0xbf191fffff0f7424 */ /* 0x000fe400078e00ff */
[----:B------:R0:W-:Y:S01]  /*12580*/  STL.64 [R1+0xce0], R8 ;  /* 0x000ce00801007387 */ /* 0x0001e20000100a00 */
[----:B--2---:R-:W-:-:S03]  /*12590*/  IMAD.MOV.U32 R32, RZ, RZ, 0xc4df7f1 ;  /* 0x0c4df7f1ff207424 */ /* 0x004fc600078e00ff */
[----:B------:R2:W-:Y:S01]  /*125a0*/  STL.64 [R1+0xd00], R14 ;  /* 0x000d000e01007387 */ /* 0x0005e20000100a00 */
[----:B------:R-:W-:Y:S01]  /*125b0*/  MOV R33, 0x3f3adee2 ;  /* 0x3f3adee200217802 */ /* 0x000fe20000000f00 */
[----:B---3--:R-:W-:Y:S01]  /*125c0*/  IMAD.MOV.U32 R20, RZ, RZ, 0x7c4544c3 ;  /* 0x7c4544c3ff147424 */ /* 0x008fe200078e00ff */
[----:B------:R-:W-:Y:S01]  /*125d0*/  MOV R21, 0x3f10af03 ;  /* 0x3f10af0300157802 */ /* 0x000fe20000000f00 */
[----:B------:R3:W-:Y:S01]  /*125e0*/  STL.64 [R1+0xcc8], R34 ;  /* 0x000cc82201007387 */ /* 0x0007e20000100a00 */
[----:B0-----:R-:W-:Y:S02]  /*125f0*/  IMAD.MOV.U32 R8, RZ, RZ, -0x39092c3 ;  /* 0xfc6f6d3dff087424 */ /* 0x001fe400078e00ff */
[----:B------:R-:W-:Y:S01]  /*12600*/  IMAD.MOV.U32 R9, RZ, RZ, -0x4139f83b ;  /* 0xbec607c5ff097424 */ /* 0x000fe200078e00ff */
[----:B------:R0:W-:Y:S01]  /*12610*/  STL.64 [R1+0xd08], R20 ;  /* 0x000d081401007387 */ /* 0x0001e20000100a00 */
[----:B--2---:R-:W-:Y:S01]  /*12620*/  IMAD.MOV.U32 R14, RZ, RZ, -0xa078040 ;  /* 0xf5f87fc0ff0e7424 */ /* 0x004fe200078e00ff */
[----:B------:R-:W-:-:S02]  /*12630*/  MOV R15, 0x3cc5a9a2 ;  /* 0x3cc5a9a2000f7802 */ /* 0x000fc40000000f00 */
[----:B------:R2:W-:Y:S01]  /*12640*/  STL.64 [R1+0xd28], R8 ;  /* 0x000d280801007387 */ /* 0x0005e20000100a00 */
[----:B---3--:R-:W-:-:S03]  /*12650*/  MOV R34, 0x3b45ff81 ;  /* 0x3b45ff8100227802 */ /* 0x008fc60000000f00 */
[----:B------:R3:W-:Y:S01]  /*12660*/  STL.64 [R1+0xd38], R14 ;  /* 0x000d380e01007387 */ /* 0x0007e20000100a00 */
[----:B------:R-:W-:Y:S02]  /*12670*/  IMAD.MOV.U32 R35, RZ, RZ, -0x42bf626f ;  /* 0xbd409d91ff237424 */ /* 0x000fe400078e00ff */
[----:B0-----:R-:W-:Y:S01]  /*12680*/  IMAD.MOV.U32 R20, RZ, RZ, 0x48e4f389 ;  /* 0x48e4f389ff147424 */ /* 0x001fe200078e00ff */
[----:B------:R-:W-:Y:S01]  /*12690*/  MOV R21, 0xbf8ed5bd ;  /* 0xbf8ed5bd00157802 */ /* 0x000fe20000000f00 */
[----:B------:R0:W-:Y:S01]  /*126a0*/  STL.64 [R1+0xca8], R36 ;  /* 0x000ca82401007387 */ /* 0x0001e20000100a00 */
[----:B--2---:R-:W-:Y:S01]  /*126b0*/  MOV R8, 0x20e7ea15 ;  /* 0x20e7ea1500087802 */ /* 0x004fe20000000f00 */
[----:B------:R-:W-:Y:S02]  /*126c0*/  IMAD.MOV.U32 R9, RZ, RZ, -0x4022480f ;  /* 0xbfddb7f1ff097424 */ /* 0x000fe400078e00ff */
[----:B------:R2:W-:Y:S01]  /*126d0*/  STL.64 [R1+0xcd0], R38 ;  /* 0x000cd02601007387 */ /* 0x0005e20000100a00 */
[----:B---3--:R-:W-:Y:S01]  /*126e0*/  IMAD.MOV.U32 R14, RZ, RZ, 0x4744ccfb ;  /* 0x4744ccfbff0e7424 */ /* 0x008fe200078e00ff */
[----:B------:R-:W-:-:S02]  /*126f0*/  MOV R15, 0x3fc056ba ;  /* 0x3fc056ba000f7802 */ /* 0x000fc40000000f00 */
[----:B------:R3:W-:Y:S09]  /*12700*/  STL.64 [R1+0xcf0], R32 ;  /* 0x000cf02001007387 */ /* 0x0007f20000100a00 */
[----:B-1----:R-:W1:Y:S01]  /*12710*/  DFMA R6, R6, R6, R6 ;  /* 0x000000060606722b */ /* 0x002e620000000006 */
[----:B0-----:R-:W-:Y:S01]  /*12720*/  IMAD.MOV.U32 R36, RZ, RZ, 0x6a382e07 ;  /* 0x6a382e07ff247424 */ /* 0x001fe200078e00ff */
[----:B------:R0:W-:Y:S01]  /*12730*/  STL.64 [R1+0xd50], R20 ;  /* 0x000d501401007387 */ /* 0x0001e20000100a00 */
[----:B------:R-:W-:-:S02]  /*12740*/  IMAD.MOV.U32 R37, RZ, RZ, 0x3db43183 ;  /* 0x3db43183ff257424 */ /* 0x000fc400078e00ff */
[----:B--2---:R-:W-:Y:S01]  /*12750*/  IMAD.MOV.U32 R38, RZ, RZ, 0x539275a7 ;  /* 0x539275a7ff267424 */ /* 0x004fe200078e00ff */
[----:B------:R2:W-:Y:S01]  /*12760*/  STL.64 [R1+0xd60], R8 ;  /* 0x000d600801007387 */ /* 0x0005e20000100a00 */
[----:B------:R-:W-:Y:S01]  /*12770*/  MOV R39, 0x3ed1abde ;  /* 0x3ed1abde00277802 */ /* 0x000fe20000000f00 */
[----:B---3--:R-:W-:Y:S02]  /*12780*/  IMAD.MOV.U32 R32, RZ, RZ, 0x66be9669 ;  /* 0x66be9669ff207424 */ /* 0x008fe400078e00ff */
[----:B------:R3:W-:Y:S01]  /*12790*/  STL.64 [R1+0xd80], R14 ;  /* 0x000d800e01007387 */ /* 0x0007e20000100a00 */
[----:B------:R-:W-:-:S03]  /*127a0*/  IMAD.MOV.U32 R33, RZ, RZ, -0x417c3ae7 ;  /* 0xbe83c519ff217424 */ /* 0x000fc600078e00ff */
[----:B------:R4:W-:Y:S01]  /*127b0*/  STL.64 [R1+0xd18], R34 ;  /* 0x000d182201007387 */ /* 0x0009e20000100a00 */
[----:B0-----:R-:W-:Y:S02]  /*127c0*/  IMAD.MOV.U32 R20, RZ, RZ, 0x182c4e01 ;  /* 0x182c4e01ff147424 */ /* 0x001fe400078e00ff */
[----:B------:R-:W-:Y:S01]  /*127d0*/  IMAD.MOV.U32 R21, RZ, RZ, -0x405337f1 ;  /* 0xbfacc80fff157424 */ /* 0x000fe200078e00ff */
[----:B--2---:R-:W-:Y:S01]  /*127e0*/  MOV R8, 0x4c284396 ;  /* 0x4c28439600087802 */ /* 0x004fe20000000f00 */
[----:B------:R-:W-:Y:S01]  /*127f0*/  IMAD.MOV.U32 R9, RZ, RZ, 0x3f778305 ;  /* 0x3f778305ff097424 */ /* 0x000fe200078e00ff */
[----:B------:R0:W-:Y:S01]  /*12800*/  STL.64 [R1+0xcf8], R36 ;  /* 0x000cf82401007387 */ /* 0x0001e20000100a00 */
[----:B---3--:R-:W-:Y:S01]  /*12810*/  IMAD.MOV.U32 R14, RZ, RZ, 0x172c9899 ;  /* 0x172c9899ff0e7424 */ /* 0x008fe200078e00ff */
[----:B------:R-:W-:Y:S02]  /*12820*/  MOV R15, 0xbf387e11 ;  /* 0xbf387e11000f7802 */ /* 0x000fe40000000f00 */
[----:B------:R2:W-:Y:S01]  /*12830*/  STL.64 [R1+0xd20], R38 ;  /* 0x000d202601007387 */ /* 0x0005e20000100a00 */
[----:B----4-:R-:W-:Y:S01]  /*12840*/  IMAD.MOV.U32 R34, RZ, RZ, -0x359d8d2a ;  /* 0xca6272d6ff227424 */ /* 0x010fe200078e00ff */
[----:B------:R-:W-:-:S02]  /*12850*/  MOV R35, 0x3fd10cd9 ;  /* 0x3fd10cd900237802 */ /* 0x000fc40000000f00 */
[----:B------:R3:W-:Y:S01]  /*12860*/  STL.64 [R1+0xd40], R32 ;  /* 0x000d402001007387 */ /* 0x0007e20000100a00 */
[----:B0-----:R-:W-:Y:S01]  /*12870*/  MOV R36, 0xc43300a2 ;  /* 0xc43300a200247802 */ /* 0x001fe20000000f00 */
[----:B------:R-:W-:Y:S02]  /*12880*/  IMAD.MOV.U32 R37, RZ, RZ, -0x40366831 ;  /* 0xbfc997cfff257424 */ /* 0x000fe400078e00ff */
[----:B------:R0:W-:Y:S01]  /*12890*/  STL.64 [R1+0xd88], R20 ;  /* 0x000d881401007387 */ /* 0x0001e20000100a00 */
[----:B--2---:R-:W-:-:S03]  /*128a0*/  IMAD.MOV.U32 R38, RZ, RZ, -0x15b5e6ab ;  /* 0xea4a1955ff267424 */ /* 0x004fc600078e00ff */
[----:B------:R2:W-:Y:S01]  /*128b0*/  STL.64 [R1+0xda8], R8 ;  /* 0x000da80801007387 */ /* 0x0005e20000100a00 */
[----:B------:R-:W-:Y:S01]  /*128c0*/  IMAD.MOV.U32 R39, RZ, RZ, 0x3f01d889 ;  /* 0x3f01d889ff277424 */ /* 0x000fe200078e00ff */
[----:B---3--:R-:W-:Y:S01]  /*128d0*/  MOV R32, 0xd3bab1e9 ;  /* 0xd3bab1e900207802 */ /* 0x008fe20000000f00 */
[----:B------:R-:W-:Y:S01]  /*128e0*/  IMAD.MOV.U32 R33, RZ, RZ, -0x41787839 ;  /* 0xbe8787c7ff217424 */ /* 0x000fe200078e00ff */
[----:B------:R3:W-:Y:S04]  /*128f0*/  STL.64 [R1+0xdc8], R14 ;  /* 0x000dc80e01007387 */ /* 0x0007e80000100a00 */
[----:B------:R4:W-:Y:S01]  /*12900*/  STL.64 [R1+0xd68], R34 ;  /* 0x000d682201007387 */ /* 0x0009e20000100a00 */
[----:B0-----:R-:W-:Y:S02]  /*12910*/  IMAD.MOV.U32 R20, RZ, RZ, -0x613dd9bf ;  /* 0x9ec22641ff147424 */ /* 0x001fe400078e00ff */
[----:B------:R-:W-:Y:S01]  /*12920*/  IMAD.MOV.U32 R21, RZ, RZ, -0x4262e5d2 ;  /* 0xbd9d1a2eff157424 */ /* 0x000fe200078e00ff */
[----:B--2---:R-:W-:Y:S01]  /*12930*/  MOV R8, 0x8655a9c8 ;  /* 0x8655a9c800087802 */ /* 0x004fe20000000f00 */
[----:B------:R-:W-:Y:S01]  /*12940*/  IMAD.MOV.U32 R9, RZ, RZ, 0x3d25dbb1 ;  /* 0x3d25dbb1ff097424 */ /* 0x000fe200078e00ff */
[----:B------:R0:W-:Y:S01]  /*12950*/  STL.64 [R1+0xd48], R36 ;  /* 0x000d482401007387 */ /* 0x0001e20000100a00 */
[----:B---3--:R-:W-:-:S02]  /*12960*/  IMAD.MOV.U32 R14, RZ, RZ, -0x2a8595fa ;  /* 0xd57a6a06ff0e7424 */ /* 0x008fc400078e00ff */
[----:B------:R-:W-:Y:S01]  /*12970*/  IMAD.MOV.U32 R15, RZ, RZ, 0x3ec257a6 ;  /* 0x3ec257a6ff0f7424 */ /* 0x000fe200078e00ff */
[----:B------:R2:W-:Y:S01]  /*12980*/  STL.64 [R1+0xd70], R38 ;  /* 0x000d702601007387 */ /* 0x0005e20000100a00 */
[----:B----4-:R-:W-:Y:S02]  /*12990*/  IMAD.MOV.U32 R34, RZ, RZ, -0x8aa5d37 ;  /* 0xf755a2c9ff227424 */ /* 0x010fe400078e00ff */
[----:B------:R-:W-:Y:S01]  /*129a0*/  IMAD.MOV.U32 R35, RZ, RZ, -0x40a6e001 ;  /* 0xbf591fffff237424 */ /* 0x000fe200078e00ff */
[----:B------:R3:W-:Y:S06]  /*129b0*/  STL.64 [R1+0xd90], R32 ;  /* 0x000d902001007387 */ /* 0x0007ec0000100a00 */
[----:B-1----:R1:W4:Y:S01]  /*129c0*/  DFMA R6, R4, R6, R4 ;  /* 0x000000060406722b */ /* 0x0023220000000004 */
[----:B0-----:R-:W-:Y:S01]  /*129d0*/  IMAD.MOV.U32 R36, RZ, RZ, -0x35537826 ;  /* 0xcaac87daff247424 */ /* 0x001fe200078e00ff */
[----:B-1----:R-:W-:Y:S01]  /*129e0*/  MOV R5, 0xbfc0a06f ;  /* 0xbfc0a06f00057802 */ /* 0x002fe20000000f00 */
[----:B------:R-:W-:Y:S01]  /*129f0*/  IMAD.MOV.U32 R4, RZ, RZ, 0x29064247 ;  /* 0x29064247ff047424 */ /* 0x000fe200078e00ff */
[----:B------:R-:W-:Y:S01]  /*12a00*/  MOV R37, 0x3f93b27e ;  /* 0x3f93b27e00257802 */ /* 0x000fe20000000f00 */
[----:B------:R0:W-:Y:S01]  /*12a10*/  STL.64 [R1+0xdd0], R20 ;  /* 0x000dd01401007387 */ /* 0x0001e20000100a00 */
[----:B--2---:R-:W-:Y:S01]  /*12a20*/  MOV R38, 0xb54bf1cd ;  /* 0xb54bf1cd00267802 */ /* 0x004fe20000000f00 */
[----:B------:R-:W-:-:S02]  /*12a30*/  IMAD.MOV.U32 R39, RZ, RZ, 0x3f51b9f3 ;  /* 0x3f51b9f3ff277424 */ /* 0x000fc400078e00ff */
[----:B------:R1:W-:Y:S01]  /*12a40*/  STL.64 [R1+0xc90], R4 ;  /* 0x000c900401007387 */ /* 0x0003e20000100a00 */
[----:B---3--:R-:W-:Y:S01]  /*12a50*/  IMAD.MOV.U32 R32, RZ, RZ, -0x24814352 ;  /* 0xdb7ebcaeff207424 */ /* 0x008fe200078e00ff */
[----:B------:R-:W-:Y:S02]  /*12a60*/  MOV R33, 0xbf0cea33 ;  /* 0xbf0cea3300217802 */ /* 0x000fe40000000f00 */
[----:B------:R2:W-:Y:S04]  /*12a70*/  STL.64 [R1+0xdf0], R8 ;  /* 0x000df00801007387 */ /* 0x0005e80000100a00 */
[----:B------:R3:W-:Y:S01]  /*12a80*/  STL.64 [R1+0xe00], R14 ;  /* 0x000e000e01007387 */ /* 0x0007e20000100a00 */
[----:B0-----:R-:W-:Y:S02]  /*12a90*/  IMAD.MOV.U32 R20, RZ, RZ, 0x3921c967 ;  /* 0x3921c967ff147424 */ /* 0x001fe400078e00ff */
[----:B------:R-:W-:Y:S01]  /*12aa0*/  IMAD.MOV.U32 R21, RZ, RZ, -0x4009bb2f ;  /* 0xbff644d1ff157424 */ /* 0x000fe200078e00ff */
[----:B-1----:R-:W-:Y:S01]  /*12ab0*/  MOV R5, 0xbe2494d3 ;  /* 0xbe2494d300057802 */ /* 0x002fe20000000f00 */
[----:B------:R-:W-:Y:S01]  /*12ac0*/  IMAD.MOV.U32 R4, RZ, RZ, -0x4ddbedfe ;  /* 0xb2241202ff047424 */ /* 0x000fe200078e00ff */
[----:B------:R0:W-:Y:S01]  /*12ad0*/  STL.64 [R1+0xdb8], R34 ;  /* 0x000db82201007387 */ /* 0x0001e20000100a00 */
[----:B--2---:R-:W-:Y:S01]  /*12ae0*/  IMAD.MOV.U32 R8, RZ, RZ, 0x14ed9543 ;  /* 0x14ed9543ff087424 */ /* 0x004fe200078e00ff */
[----:B------:R-:W-:-:S02]  /*12af0*/  MOV R9, 0x3f289765 ;  /* 0x3f28976500097802 */ /* 0x000fc40000000f00 */
[----:B------:R1:W-:Y:S01]  /*12b00*/  STL.64 [R1+0xd98], R36 ;  /* 0x000d982401007387 */ /* 0x0003e20000100a00 */
[----:B---3--:R-:W-:Y:S02]  /*12b10*/  IMAD.MOV.U32 R14, RZ, RZ, -0x77e3fbe3 ;  /* 0x881c041dff0e7424 */ /* 0x008fe400078e00ff */
[----:B------:R-:W-:Y:S01]  /*12b20*/  IMAD.MOV.U32 R15, RZ, RZ, -0x4144f9ed ;  /* 0xbebb0613ff0f7424 */ /* 0x000fe200078e00ff */
[----:B------:R2:W-:Y:S01]  /*12b30*/  STL.64 [R1+0xcd8], R4 ;  /* 0x000cd80401007387 */ /* 0x0005e20000100a00 */
[----:B0-----:R-:W-:Y:S01]  /*12b40*/  MOV R34, 0x18d848b8 ;  /* 0x18d848b800227802 */ /* 0x001fe20000000f00 */
[----:B------:R-:W-:Y:S02]  /*12b50*/  IMAD.MOV.U32 R35, RZ, RZ, -0x415994d2 ;  /* 0xbea66b2eff237424 */ /* 0x000fe400078e00ff */
[----:B------:R0:W-:Y:S01]  /*12b60*/  STL.64 [R1+0xcb0], R12 ;  /* 0x000cb00c01007387 */ /* 0x0001e20000100a00 */
[----:B-1----:R-:W-:Y:S02]  /*12b70*/  IMAD.MOV.U32 R36, RZ, RZ, 0x3f1f53aa ;  /* 0x3f1f53aaff247424 */ /* 0x002fe400078e00ff */
[----:B------:R-:W-:Y:S01]  /*12b80*/  IMAD.MOV.U32 R37, RZ, RZ, 0x3ef2a1f9 ;  /* 0x3ef2a1f9ff257424 */ /* 0x000fe200078e00ff */
[----:B------:R1:W-:Y:S01]  /*12b90*/  STL.64 [R1+0xdc0], R38 ;  /* 0x000dc02601007387 */ /* 0x0003e20000100a00 */
[----:B--2---:R-:W-:-:S02]  /*12ba0*/  IMAD.MOV.U32 R4, RZ, RZ, -0x6f643b9e ;  /* 0x909bc462ff047424 */ /* 0x004fc400078e00ff */
[----:B------:R-:W-:Y:S01]  /*12bb0*/  IMAD.MOV.U32 R5, RZ, RZ, -0x410a3a9c ;  /* 0xbef5c564ff057424 */ /* 0x000fe200078e00ff */
        /* <DEDUP_REMOVED lines=8> */
[----:B--2---:R-:W-:Y:S02]  /*12c40*/  IMAD.MOV.U32 R32, RZ, RZ, 0x127046e4 ;  /* 0x127046e4ff207424 */ /* 0x004fe400078e00ff */
[----:B------:R-:W-:Y:S01]  /*12c50*/  IMAD.MOV.U32 R33, RZ, RZ, -0x401588c4 ;  /* 0xbfea773cff217424 */ /* 0x000fe200078e00ff */
[----:B------:R2:W-:Y:S01]  /*12c60*/  STL.64 [R1+0xe08], R34 ;  /* 0x000e082201007387 */ /* 0x0005e20000100a00 */
[----:B0-----:R-:W-:Y:S01]  /*12c70*/  MOV R20, 0x41653f05 ;  /* 0x41653f0500147802 */ /* 0x001fe20000000f00 */
[----:B------:R-:W-:Y:S02]  /*12c80*/  IMAD.MOV.U32 R21, RZ, RZ, 0x3fc89f1e ;  /* 0x3fc89f1eff157424 */ /* 0x000fe400078e00ff */
[----:B-1----:R-:W-:Y:S01]  /*12c90*/  IMAD.MOV.U32 R8, RZ, RZ, -0xa3c9470 ;  /* 0xf5c36b90ff087424 */ /* 0x002fe200078e00ff */
[----:B------:R-:W-:Y:S01]  /*12ca0*/  MOV R9, 0xbf95fbff ;  /* 0xbf95fbff00097802 */ /* 0x000fe20000000f00 */
[----:B------:R0:W-:Y:S01]  /*12cb0*/  STL.64 [R1+0xde8], R36 ;  /* 0x000de82401007387 */ /* 0x0001e20000100a00 */
[----:B---3--:R-:W-:-:S02]  /*12cc0*/  IMAD.MOV.U32 R14, RZ, RZ, -0x564076af ;  /* 0xa9bf8951ff0e7424 */ /* 0x008fc400078e00ff */
[----:B------:R-:W-:Y:S01]  /*12cd0*/  IMAD.MOV.U32 R15, RZ, RZ, 0x3f58d9b0 ;  /* 0x3f58d9b0ff0f7424 */ /* 0x000fe200078e00ff */
[----:B------:R1:W-:Y:S01]  /*12ce0*/  STL.64 [R1+0xd10], R4 ;  /* 0x000d100401007387 */ /* 0x0003e20000100a00 */
[----:B--2---:R-:W-:Y:S01]  /*12cf0*/  IMAD.MOV.U32 R34, RZ, RZ, 0x2bd4a5fe ;  /* 0x2bd4a5feff227424 */ /* 0x004fe200078e00ff */
[----:B------:R-:W-:Y:S02]  /*12d00*/  MOV R35, 0xbfc53ebc ;  /* 0xbfc53ebc00237802 */ /* 0x000fe40000000f00 */
[----:B------:R2:W-:Y:S01]  /*12d10*/  STL.64 [R1+0xce8], R12 ;  /* 0x000ce80c01007387 */ /* 0x0005e20000100a00 */
[----:B0-----:R-:W-:Y:S01]  /*12d20*/  MOV R36, 0x57cf058f ;  /* 0x57cf058f00247802 */ /* 0x001fe20000000f00 */
[----:B------:R-:W-:Y:S02]  /*12d30*/  IMAD.MOV.U32 R37, RZ, RZ, 0x3fec97c0 ;  /* 0x3fec97c0ff257424 */ /* 0x000fe400078e00ff */
        /* <DEDUP_REMOVED lines=8> */
[----:B0-----:R-:W-:Y:S02]  /*12dc0*/  IMAD.MOV.U32 R38, RZ, RZ, -0x124e4a17 ;  /* 0xedb1b5e9ff267424 */ /* 0x001fe400078e00ff */
[----:B------:R-:W-:Y:S01]  /*12dd0*/  IMAD.MOV.U32 R39, RZ, RZ, 0x3fb1a243 ;  /* 0x3fb1a243ff277424 */ /* 0x000fe200078e00ff */
[----:B------:R0:W-:Y:S01]  /*12de0*/  STL.64 [R1+0xe90], R14 ;  /* 0x000e900e01007387 */ /* 0x0001e20000100a00 */
[----:B-1----:R-:W-:Y:S01]  /*12df0*/  MOV R32, 0x163a4d10 ;  /* 0x163a4d1000207802 */ /* 0x002fe20000000f00 */
[----:B------:R-:W-:Y:S02]  /*12e00*/  IMAD.MOV.U32 R33, RZ, RZ, -0x408781ef ;  /* 0xbf787e11ff217424 */ /* 0x000fe400078e00ff */
[----:B------:R1:W-:Y:S01]  /*12e10*/  STL.64 [R1+0xe58], R34 ;  /* 0x000e582201007387 */ /* 0x0003e20000100a00 */
[----:B--2---:R-:W-:Y:S01]  /*12e20*/  MOV R20, 0xca39706b ;  /* 0xca39706b00147802 */ /* 0x004fe20000000f00 */
[----:B------:R-:W-:-:S02]  /*12e30*/  IMAD.MOV.U32 R21, RZ, RZ, -0x40aed4f2 ;  /* 0xbf512b0eff157424 */ /* 0x000fc400078e00ff */
[----:B---3--:R-:W-:Y:S01]  /*12e40*/  IMAD.MOV.U32 R8, RZ, RZ, -0x2d24c015 ;  /* 0xd2db3febff087424 */ /* 0x008fe200078e00ff */
[----:B------:R-:W-:Y:S01]  /*12e50*/  MOV R9, 0x3f0a5dff ;  /* 0x3f0a5dff00097802 */ /* 0x000fe20000000f00 */
[----:B------:R2:W-:Y:S01]  /*12e60*/  STL.64 [R1+0xe38], R36 ;  /* 0x000e382401007387 */ /* 0x0005e20000100a00 */
[----:B0-----:R-:W-:Y:S01]  /*12e70*/  MOV R14, 0xe70f541b ;  /* 0xe70f541b000e7802 */ /* 0x001fe20000000f00 */
[----:B------:R-:W-:Y:S02]  /*12e80*/  IMAD.MOV.U32 R15, RZ, RZ, 0x3d0c1417 ;  /* 0x3d0c1417ff0f7424 */ /* 0x000fe400078e00ff */
[----:B------:R0:W-:Y:S01]  /*12e90*/  STL.64 [R1+0xd58], R4 ;  /* 0x000d580401007387 */ /* 0x0001e20000100a00 */
[----:B-1----:R-:W-:Y:S02]  /*12ea0*/  IMAD.MOV.U32 R34, RZ, RZ, 0x664ed58b ;  /* 0x664ed58bff227424 */ /* 0x002fe400078e00ff */
        /* <DEDUP_REMOVED lines=9> */
[----:B------:R-:W-:Y:S02]  /*12f40*/  IMAD.MOV.U32 R13, RZ, RZ, -0x403e5b26 ;  /* 0xbfc1a4daff0d7424 */ /* 0x000fe400078e00ff */
[----:B------:R1:W-:Y:S01]  /*12f50*/  STL.64 [R1+0xe98], R20 ;  /* 0x000e981401007387 */ /* 0x0003e20000100a00 */
[----:B--2---:R-:W-:-:S03]  /*12f60*/  MOV R38, 0x326dba30 ;  /* 0x326dba3000267802 */ /* 0x004fc60000000f00 */
[----:B------:R2:W-:Y:S01]  /*12f70*/  STL.64 [R1+0xeb8], R8 ;  /* 0x000eb80801007387 */ /* 0x0005e20000100a00 */
[----:B------:R-:W-:-:S03]  /*12f80*/  IMAD.MOV.U32 R39, RZ, RZ, -0x40eb9cbe ;  /* 0xbf146342ff277424 */ /* 0x000fc600078e00ff */
[----:B------:R3:W-:Y:S01]  /*12f90*/  STL.64 [R1+0xec8], R14 ;  /* 0x000ec80e01007387 */ /* 0x0007e20000100a00 */
[----:B0-----:R-:W-:Y:S01]  /*12fa0*/  IMAD.MOV.U32 R32, RZ, RZ, -0x2584fef8 ;  /* 0xda7b0108ff207424 */ /* 0x001fe200078e00ff */
[----:B------:R-:W-:Y:S02]  /*12fb0*/  MOV R33, 0x3eca5076 ;  /* 0x3eca507600217802 */ /* 0x000fe40000000f00 */
[----:B------:R0:W-:Y:S01]  /*12fc0*/  STL.64 [R1+0xea8], R34 ;  /* 0x000ea82201007387 */ /* 0x0001e20000100a00 */
[----:B-1----:R-:W-:Y:S01]  /*12fd0*/  MOV R20, 0xe771b94 ;  /* 0x0e771b9400147802 */ /* 0x002fe20000000f00 */
[----:B------:R-:W-:Y:S02]  /*12fe0*/  IMAD.MOV.U32 R21, RZ, RZ, 0x3fbdd5fa ;  /* 0x3fbdd5faff157424 */ /* 0x000fe400078e00ff */
[----:B--2---:R-:W-:Y:S01]  /*12ff0*/  IMAD.MOV.U32 R8, RZ, RZ, 0x7f446f75 ;  /* 0x7f446f75ff087424 */ /* 0x004fe200078e00ff */
[----:B------:R1:W-:Y:S01]  /*13000*/  STL.64 [R1+0xe88], R36 ;  /* 0x000e882401007387 */ /* 0x0003e20000100a00 */
[----:B------:R-:W-:Y:S01]  /*13010*/  IMAD.MOV.U32 R9, RZ, RZ, 0x4011e07e ;  /* 0x4011e07eff097424 */ /* 0x000fe200078e00ff */
[----:B---3--:R-:W-:Y:S01]  /*13020*/  MOV R14, 0xe1cfec61 ;  /* 0xe1cfec61000e7802 */ /* 0x008fe20000000f00 */
[----:B------:R-:W-:Y:S01]  /*13030*/  IMAD.MOV.U32 R15, RZ, RZ, -0x4008196a ;  /* 0xbff7e696ff0f7424 */ /* 0x000fe200078e00ff */
[----:B------:R2:W-:Y:S01]  /*13040*/  STL.64 [R1+0xda0], R4 ;  /* 0x000da00401007387 */ /* 0x0005e20000100a00 */
[----:B0-----:R-:W-:Y:S01]  /*13050*/  MOV R34, 0x12bad9bf ;  /* 0x12bad9bf00227802 */ /* 0x001fe20000000f00 */
[----:B------:R-:W-:-:S02]  /*13060*/  IMAD.MOV.U32 R35, RZ, RZ, -0x3ffa6af8 ;  /* 0xc0059508ff237424 */ /* 0x000fc400078e00ff */
[----:B------:R0:W-:Y:S01]  /*13070*/  STL.64 [R1+0xd78], R12 ;  /* 0x000d780c01007387 */ /* 0x0001e20000100a00 */
[----:B-1----:R-:W-:-:S03]  /*13080*/  IMAD.MOV.U32 R36, RZ, RZ, 0x101bb71a ;  /* 0x101bb71aff247424 */ /* 0x002fc600078e00ff */
[----:B------:R1:W-:Y:S01]  /*13090*/  STL.64 [R1+0xeb0], R38 ;  /* 0x000eb02601007387 */ /* 0x0003e20000100a00 */
[----:B------:R-:W-:Y:S01]  /*130a0*/  IMAD.MOV.U32 R37, RZ, RZ, 0x3ffaab9a ;  /* 0x3ffaab9aff257424 */ /* 0x000fe200078e00ff */
[----:B--2---:R-:W-:Y:S01]  /*130b0*/  MOV R4, 0xec6f637f ;  /* 0xec6f637f00047802 */ /* 0x004fe20000000f00 */
[----:B------:R-:W-:Y:S01]  /*130c0*/  IMAD.MOV.U32 R5, RZ, RZ, 0x3f1616d5 ;  /* 0x3f1616d5ff057424 */ /* 0x000fe200078e00ff */
[----:B------:R2:W-:Y:S01]  /*130d0*/  STL.64 [R1+0xed0], R32 ;  /* 0x000ed02001007387 */ /* 0x0005e20000100a00 */
[----:B0-----:R-:W-:Y:S01]  /*130e0*/  IMAD.MOV.U32 R12, RZ, RZ, -0x793f6ca ;  /* 0xf86c0936ff0c7424 */ /* 0x001fe200078e00ff */
[----:B------:R-:W-:Y:S02]  /*130f0*/  MOV R13, 0x3e123fc5 ;  /* 0x3e123fc5000d7802 */ /* 0x000fe40000000f00 */
[----:B------:R0:W-:Y:S01]  /*13100*/  STL.64 [R1+0xee0], R20 ;  /* 0x000ee01401007387 */ /* 0x0001e20000100a00 */
[----:B-1----:R-:W-:Y:S01]  /*13110*/  IMAD.MOV.U32 R38, RZ, RZ, 0x57317fb1 ;  /* 0x57317fb1ff267424 */ /* 0x002fe200078e00ff */
[----:B------:R-:W-:-:S02]  /*13120*/  MOV R39, 0xbf310b32 ;  /* 0xbf310b3200277802 */ /* 0x000fc40000000f00 */
[----:B------:R1:W-:Y:S04]  /*13130*/  STL.64 [R1+0xef0], R8 ;  /* 0x000ef00801007387 */ /* 0x0003e80000100a00 */
[----:B------:R3:W-:Y:S01]  /*13140*/  STL.64 [R1+0xf10], R14 ;  /* 0x000f100e01007387 */ /* 0x0007e20000100a00 */
[----:B--2---:R-:W-:Y:S02]  /*13150*/  IMAD.MOV.U32 R32, RZ, RZ, 0x5a443c00 ;  /* 0x5a443c00ff207424 */ /* 0x004fe400078e00ff */
[----:B------:R-:W-:Y:S01]  /*13160*/  IMAD.MOV.U32 R33, RZ, RZ, 0x3eb5f0bc ;  /* 0x3eb5f0bcff217424 */ /* 0x000fe200078e00ff */
[----:B------:R2:W-:Y:S01]  /*13170*/  STL.64 [R1+0xef8], R34 ;  /* 0x000ef82201007387 */ /* 0x0005e20000100a00 */
[----:B0-----:R-:W-:Y:S01]  /*13180*/  IMAD.MOV.U32 R20, RZ, RZ, 0x7fbade6a ;  /* 0x7fbade6aff147424 */ /* 0x001fe200078e00ff */
[----:B------:R-:W-:Y:S01]  /*13190*/  MOV R21, 0x3fe60acf ;  /* 0x3fe60acf00157802 */ /* 0x000fe20000000f00 */
[----:B-1----:R-:W-:Y:S01]  /*131a0*/  IMAD.MOV.U32 R8, RZ, RZ, -0x49e4a63d ;  /* 0xb61b59c3ff087424 */ /* 0x002fe200078e00ff */
[----:B------:R0:W-:Y:S01]  /*131b0*/  STL.64 [R1+0xed8], R36 ;  /* 0x000ed82401007387 */ /* 0x0001e20000100a00 */
[----:B------:R-:W-:Y:S01]  /*131c0*/  IMAD.MOV.U32 R9, RZ, RZ, -0x404a91b2 ;  /* 0xbfb56e4eff097424 */ /* 0x000fe200078e00ff */
[----:B---3--:R-:W-:Y:S01]  /*131d0*/  MOV R14, 0x7b186dc8 ;  /* 0x7b186dc8000e7802 */ /* 0x008fe20000000f00 */
[----:B------:R-:W-:Y:S01]  /*131e0*/  IMAD.MOV.U32 R15, RZ, RZ, 0x3f7a33c6 ;  /* 0x3f7a33c6ff0f7424 */ /* 0x000fe200078e00ff */
[----:B------:R1:W-:Y:S01]  /*131f0*/  STL.64 [R1+0xdd8], R4 ;  /* 0x000dd80401007387 */ /* 0x0003e20000100a00 */
[----:B--2---:R-:W-:Y:S01]  /*13200*/  IMAD.MOV.U32 R34, RZ, RZ, -0x4060f7e2 ;  /* 0xbf9f081eff227424 */ /* 0x004fe200078e00ff */
[----:B------:R-:W-:-:S02]  /*13210*/  MOV R35, 0x3f98d9b0 ;  /* 0x3f98d9b000237802 */ /* 0x000fc40000000f00 */
[----:B------:R2:W-:Y:S01]  /*13220*/  STL.64 [R1+0xdb0], R12 ;  /* 0x000db00c01007387 */ /* 0x0005e20000100a00 */
[----:B0-----:R-:W-:Y:S01]  /*13230*/  MOV R36, 0x542640 ;  /* 0x0054264000247802 */ /* 0x001fe20000000f00 */
[----:B------:R-:W-:Y:S02]  /*13240*/  IMAD.MOV.U32 R37, RZ, RZ, -0x402f82ff ;  /* 0xbfd07d01ff257424 */ /* 0x000fe400078e00ff */
[----:B------:R0:W-:Y:S01]  /*13250*/  STL.64 [R1+0xf00], R38 ;  /* 0x000f002601007387 */ /* 0x0001e20000100a00 */
[----:B-1----:R-:W-:Y:S01]  /*13260*/  MOV R4, 0xe6e8d273 ;  /* 0xe6e8d27300047802 */ /* 0x002fe20000000f00 */
[----:B------:R-:W-:Y:S02]  /*13270*/  IMAD.MOV.U32 R5, RZ, RZ, 0x3ff10bef ;  /* 0x3ff10befff057424 */ /* 0x000fe400078e00ff */
[----:B------:R1:W-:Y:S01]  /*13280*/  STL.64 [R1+0xf18], R20 ;  /* 0x000f181401007387 */ /* 0x0003e20000100a00 */
[----:B--2---:R-:W-:Y:S01]  /*13290*/  IMAD.MOV.U32 R12, RZ, RZ, 0x1ad67669 ;  /* 0x1ad67669ff0c7424 */ /* 0x004fe200078e00ff */
[----:B------:R-:W-:-:S02]  /*132a0*/  MOV R13, 0xbecda7a6 ;  /* 0xbecda7a6000d7802 */ /* 0x000fc40000000f00 */
[----:B------:R2:W-:Y:S01]  /*132b0*/  STL.64 [R1+0xf20], R32 ;  /* 0x000f202001007387 */ /* 0x0005e20000100a00 */
[----:B0-----:R-:W-:-:S03]  /*132c0*/  IMAD.MOV.U32 R38, RZ, RZ, -0x4886cb15 ;  /* 0xb77934ebff267424 */ /* 0x001fc600078e00ff */
        /* <DEDUP_REMOVED lines=9> */
[----:B0-----:R-:W-:Y:S02]  /*13360*/  IMAD.MOV.U32 R8, RZ, RZ, 0x43f4cecc ;  /* 0x43f4ceccff087424 */ /* 0x001fe400078e00ff */
[----:B------:R-:W-:Y:S01]  /*13370*/  IMAD.MOV.U32 R9, RZ, RZ, 0x3d3a2d86 ;  /* 0x3d3a2d86ff097424 */ /* 0x000fe200078e00ff */
[----:B---3--:R-:W-:Y:S01]  /*13380*/  MOV R15, 0xbf09437c ;  /* 0xbf09437c000f7802 */ /* 0x008fe20000000f00 */
[----:B------:R-:W-:Y:S01]  /*13390*/  IMAD.MOV.U32 R14, RZ, RZ, 0x115cc480 ;  /* 0x115cc480ff0e7424 */ /* 0x000fe200078e00ff */
[----:B------:R0:W-:Y:S01]  /*133a0*/  STL.64 [R1+0xe20], R4 ;  /* 0x000e200401007387 */ /* 0x0001e20000100a00 */
[----:B-1----:R-:W-:-:S02]  /*133b0*/  IMAD.MOV.U32 R34, RZ, RZ, 0x428cf51e ;  /* 0x428cf51eff227424 */ /* 0x002fc400078e00ff */
[----:B------:R-:W-:Y:S01]  /*133c0*/  IMAD.MOV.U32 R35, RZ, RZ, 0x3eefef14 ;  /* 0x3eefef14ff237424 */ /* 0x000fe200078e00ff */
[----:B------:R1:W-:Y:S01]  /*133d0*/  STL.64 [R1+0xdf8], R12 ;  /* 0x000df80c01007387 */ /* 0x0003e20000100a00 */
[----:B--2---:R-:W-:Y:S01]  /*133e0*/  MOV R36, 0xe26aa905 ;  /* 0xe26aa90500247802 */ /* 0x004fe20000000f00 */
[----:B------:R-:W-:Y:S02]  /*133f0*/  IMAD.MOV.U32 R37, RZ, RZ, 0x3f514daf ;  /* 0x3f514dafff257424 */ /* 0x000fe400078e00ff */
[----:B------:R2:W-:Y:S01]  /*13400*/  STL.64 [R1+0xf50], R38 ;  /* 0x000f502601007387 */ /* 0x0005e20000100a00 */
[----:B0-----:R-:W-:Y:S01]  /*13410*/  MOV R4, 0x5f42d73e ;  /* 0x5f42d73e00047802 */ /* 0x001fe20000000f00 */
[----:B------:R-:W-:Y:S02]  /*13420*/  IMAD.MOV.U32 R5, RZ, RZ, 0x3e4ddf27 ;  /* 0x3e4ddf27ff057424 */ /* 0x000fe400078e00ff */
[----:B------:R0:W-:Y:S01]  /*13430*/  STL.64 [R1+0xf60], R20 ;  /* 0x000f601401007387 */ /* 0x0001e20000100a00 */
[----:B-1----:R-:W-:-:S03]  /*13440*/  IMAD.MOV.U32 R12, RZ, RZ, -0x616e0a62 ;  /* 0x9e91f59eff0c7424 */ /* 0x002fc600078e00ff */
[----:B------:R1:W-:Y:S01]  /*13450*/  STL.64 [R1+0xf68], R32 ;  /* 0x000f682001007387 */ /* 0x0003e20000100a00 */
[----:B------:R-:W-:Y:S02]  /*13460*/  MOV R13, 0xbfdcc80c ;  /* 0xbfdcc80c000d7802 */ /* 0x000fe40000000f00 */
[----:B--2---:R-:W-:Y:S01]  /*13470*/  MOV R38, 0x8aaafd02 ;  /* 0x8aaafd0200267802 */ /* 0x004fe20000000f00 */
        /* <DEDUP_REMOVED lines=8> */
[----:B--2---:R-:W-:Y:S01]  /*13500*/  MOV R8, 0x98bad82d ;  /* 0x98bad82d00087802 */ /* 0x004fe20000000f00 */
[----:B------:R-:W-:Y:S01]  /*13510*/  IMAD.MOV.U32 R9, RZ, RZ, -0x40a87c3b ;  /* 0xbf5783c5ff097424 */ /* 0x000fe200078e00ff */
[----:B------:R1:W-:Y:S01]  /*13520*/  STL.64 [R1+0xf70], R36 ;  /* 0x000f702401007387 */ /* 0x0003e20000100a00 */
[----:B---3--:R-:W-:Y:S01]  /*13530*/  IMAD.MOV.U32 R14, RZ, RZ, 0x683ce6df ;  /* 0x683ce6dfff0e7424 */ /* 0x008fe200078e00ff */
[----:B------:R-:W-:-:S02]  /*13540*/  MOV R15, 0x3ee93792 ;  /* 0x3ee93792000f7802 */ /* 0x000fc40000000f00 */
[----:B------:R2:W-:Y:S01]  /*13550*/  STL.64 [R1+0xe68], R4 ;  /* 0x000e680401007387 */ /* 0x0005e20000100a00 */
[----:B0-----:R-:W-:Y:S02]  /*13560*/  IMAD.MOV.U32 R34, RZ, RZ, 0x2368986f ;  /* 0x2368986fff227424 */ /* 0x001fe400078e00ff */
[----:B------:R-:W-:Y:S01]  /*13570*/  IMAD.MOV.U32 R35, RZ, RZ, -0x3ffb63bf ;  /* 0xc0049c41ff237424 */ /* 0x000fe200078e00ff */
        /* <DEDUP_REMOVED lines=11> */
[----:B-1----:R-:W-:Y:S02]  /*13630*/  IMAD.MOV.U32 R40, RZ, RZ, 0x4a89b561 ;  /* 0x4a89b561ff287424 */ /* 0x002fe400078e00ff */
        /* <DEDUP_REMOVED lines=12> */
[----:B------:R-:W-:Y:S02]  /*13700*/  IMAD.MOV.U32 R9, RZ, RZ, -0x4184993b ;  /* 0xbe7b66c5ff097424 */ /* 0x000fe400078e00ff */
[----:B--2---:R-:W-:Y:S01]  /*13710*/  IMAD.MOV.U32 R14, RZ, RZ, -0x232dd40d ;  /* 0xdcd22bf3ff0e7424 */ /* 0x004fe200078e00ff */
[----:B------:R2:W-:Y:S01]  /*13720*/  STL.64 [R1+0xea0], R4 ;  /* 0x000ea00401007387 */ /* 0x0005e20000100a00 */
[----:B------:R-:W-:Y:S01]  /*13730*/  IMAD.MOV.U32 R15, RZ, RZ, 0x3f948c40 ;  /* 0x3f948c40ff0f7424 */ /* 0x000fe200078e00ff */
[----:B0-----:R-:W-:Y:S01]  /*13740*/  MOV R34, 0x6b540e4a ;  /* 0x6b540e4a00227802 */ /* 0x001fe20000000f00 */
[----:B------:R-:W-:Y:S01]  /*13750*/  IMAD.MOV.U32 R35, RZ, RZ, -0x408319d7 ;  /* 0xbf7ce629ff237424 */ /* 0x000fe200078e00ff */
[----:B------:R0:W-:Y:S01]  /*13760*/  STL.64 [R1+0xe78], R12 ;  /* 0x000e780c01007387 */ /* 0x0001e20000100a00 */
[----:B-1----:R-:W-:-:S03]  /*13770*/  IMAD.MOV.U32 R36, RZ, RZ, 0x7aa334e1 ;  /* 0x7aa334e1ff247424 */ /* 0x002fc600078e00ff */
[----:B------:R1:W-:Y:S01]  /*13780*/  STL.64 [R1+0xfc8], R40 ;  /* 0x000fc82801007387 */ /* 0x0003e20000100a00 */
[----:B------:R-:W-:Y:S02]  /*13790*/  IMAD.MOV.U32 R37, RZ, RZ, 0x3fba33c6 ;  /* 0x3fba33c6ff257424 */ /* 0x000fe400078e00ff */
[----:B--2---:R-:W-:Y:S01]  /*137a0*/  IMAD.MOV.U32 R4, RZ, RZ, -0x7d41b984 ;  /* 0x82be467cff047424 */ /* 0x004fe200078e00ff */
[----:B------:R-:W-:Y:S01]  /*137b0*/  MOV R5, 0xc00aa176 ;  /* 0xc00aa17600057802 */ /* 0x000fe20000000f00 */
[----:B------:R2:W-:Y:S01]  /*137c0*/  STL.64 [R1+0xfe8], R38 ;  /* 0x000fe82601007387 */ /* 0x0005e20000100a00 */
[----:B0-----:R-:W-:-:S03]  /*137d0*/  IMAD.MOV.U32 R12, RZ, RZ, -0x6d5fb8c9 ;  /* 0x92a04737ff0c7424 */ /* 0x001fc600078e00ff */
[----:B------:R0:W-:Y:S01]  /*137e0*/  STL.64 [R1+0xff8], R8 ;  /* 0x000ff80801007387 */ /* 0x0001e20000100a00 */
[----:B------:R-:W-:Y:S01]  /*137f0*/  IMAD.MOV.U32 R13, RZ, RZ, -0x410f2f9e ;  /* 0xbef0d062ff0d7424 */ /* 0x000fe200078e00ff */
[----:B-1----:R-:W-:Y:S02]  /*13800*/  MOV R40, 0xb6c4bf11 ;  /* 0xb6c4bf1100287802 */ /* 0x002fe40000000f00 */
[----:B------:R1:W-:Y:S01]  /*13810*/  STL.64 [R1+0x1000], R20 ;  /* 0x0010001401007387 */ /* 0x0003e20000100a00 */
[----:B------:R-:W-:-:S03]  /*13820*/  IMAD.MOV.U32 R41, RZ, RZ, 0x3e0cf9b8 ;  /* 0x3e0cf9b8ff297424 */ /* 0x000fc600078e00ff */
        /* <DEDUP_REMOVED lines=8> */
[----:B------:R-:W-:Y:S01]  /*138b0*/  MOV R21, 0x3f37f34f ;  /* 0x3f37f34f00157802 */ /* 0x000fe20000000f00 */
[----:B---3--:R-:W-:Y:S01]  /*138c0*/  IMAD.MOV.U32 R32, RZ, RZ, 0x272abdba ;  /* 0x272abdbaff207424 */ /* 0x008fe200078e00ff */
        /* <DEDUP_REMOVED lines=8> */
[----:B-1----:R-:W-:Y:S01]  /*13950*/  MOV R36, 0xfeb8a93e ;  /* 0xfeb8a93e00247802 */ /* 0x002fe20000000f00 */
[----:B------:R-:W-:Y:S02]  /*13960*/  IMAD.MOV.U32 R37, RZ, RZ, -0x40ebfce8 ;  /* 0xbf140318ff257424 */ /* 0x000fe400078e00ff */
[----:B------:R1:W-:Y:S01]  /*13970*/  STL.64 [R1+0x1018], R40 ;  /* 0x0010182801007387 */ /* 0x0003e20000100a00 */
[----:B--2---:R-:W-:Y:S01]  /*13980*/  IMAD.MOV.U32 R4, RZ, RZ, 0x5866b19f ;  /* 0x5866b19fff047424 */ /* 0x004fe200078e00ff */
[----:B------:R-:W-:Y:S02]  /*13990*/  MOV R5, 0x3fcb0149 ;  /* 0x3fcb014900057802 */ /* 0x000fe40000000f00 */
        /* <DEDUP_REMOVED lines=9> */
[----:B------:R-:W-:Y:S01]  /*13a30*/  IMAD.MOV.U32 R39, RZ, RZ, 0x4040877f ;  /* 0x4040877fff277424 */ /* 0x000fe200078e00ff */
[----:B------:R2:W-:Y:S01]  /*13a40*/  STL.64 [R1+0x1078], R14 ;  /* 0x0010780e01007387 */ /* 0x0005e20000100a00 */
[----:B0-----:R-:W-:Y:S02]  /*13a50*/  IMAD.MOV.U32 R8, RZ, RZ, -0x68fb0aa9 ;  /* 0x9704f557ff087424 */ /* 0x001fe400078e00ff */
[----:B------:R-:W-:Y:S01]  /*13a60*/  IMAD.MOV.U32 R9, RZ, RZ, 0x4034e300 ;  /* 0x4034e300ff097424 */ /* 0x000fe200078e00ff */
[----:B------:R0:W-:Y:S01]  /*13a70*/  STL.64 [R1+0x1080], R34 ;  /* 0x0010802201007387 */ /* 0x0001e20000100a00 */
[----:B-1----:R-:W-:Y:S01]  /*13a80*/  MOV R20, 0x824d1546 ;  /* 0x824d154600147802 */ /* 0x002fe20000000f00 */
[----:B------:R-:W-:-:S02]  /*13a90*/  IMAD.MOV.U32 R21, RZ, RZ, -0x3fdbe89a ;  /* 0xc0241766ff157424 */ /* 0x000fc400078e00ff */
[----:B---3--:R-:W-:Y:S01]  /*13aa0*/  IMAD.MOV.U32 R32, RZ, RZ, -0x6936a9cb ;  /* 0x96c95635ff207424 */ /* 0x008fe200078e00ff */
[----:B------:R-:W-:Y:S01]  /*13ab0*/  MOV R33, 0xbee9aaa5 ;  /* 0xbee9aaa500217802 */ /* 0x000fe20000000f00 */
[----:B------:R1:W-:Y:S01]  /*13ac0*/  STL.64 [R1+0x1060], R36 ;  /* 0x0010602401007387 */ /* 0x0003e20000100a00 */
[----:B--2---:R-:W-:Y:S01]  /*13ad0*/  IMAD.MOV.U32 R14, RZ, RZ, -0x799944c9 ;  /* 0x8666bb37ff0e7424 */ /* 0x004fe200078e00ff */
[----:B------:R-:W-:Y:S02]  /*13ae0*/  MOV R15, 0x3ff6ed4d ;  /* 0x3ff6ed4d000f7802 */ /* 0x000fe40000000f00 */
[----:B------:R4:W-:Y:S01]  /*13af0*/  STL.64 [R1+0xf30], R4 ;  /* 0x000f300401007387 */ /* 0x0009e20000100a00 */
[----:B0-----:R-:W-:Y:S02]  /*13b00*/  IMAD.MOV.U32 R34, RZ, RZ, -0x1c0ba3cb ;  /* 0xe3f45c35ff227424 */ /* 0x001fe400078e00ff */
[----:B------:R-:W-:Y:S01]  /*13b10*/  IMAD.MOV.U32 R35, RZ, RZ, 0x3e7327d0 ;  /* 0x3e7327d0ff237424 */ /* 0x000fe200078e00ff */
[----:B------:R0:W-:Y:S01]  /*13b20*/  STL.64 [R1+0xf08], R12 ;  /* 0x000f080c01007387 */ /* 0x0001e20000100a00 */
[----:B-1----:R-:W-:-:S03]  /*13b30*/  IMAD.MOV.U32 R36, RZ, RZ, -0x645f7a03 ;  /* 0x9ba085fdff247424 */ /* 0x002fc600078e00ff */
[----:B------:R1:W-:Y:S01]  /*13b40*/  STL.64 [R1+0x1068], R40 ;  /* 0x0010682801007387 */ /* 0x0003e20000100a00 */
[----:B------:R-:W-:Y:S01]  /*13b50*/  IMAD.MOV.U32 R37, RZ, RZ, 0x40104edc ;  /* 0x40104edcff257424 */ /* 0x000fe200078e00ff */
[----:B----4-:R-:W2:Y:S02]  /*13b60*/  DFMA R4, -R10, R6, 1 ;  /* 0x3ff000000a04742b */ /* 0x010ea40000000106 */
[----:B------:R3:W-:Y:S04]  /*13b70*/  STL.64 [R1+0x1088], R38 ;  /* 0x0010882601007387 */ /* 0x0007e80000100a00 */
[----:B------:R4:W-:Y:S01]  /*13b80*/  STL.64 [R1+0x10a0], R8 ;  /* 0x0010a00801007387 */ /* 0x0009e20000100a00 */
[----:B0-----:R-:W-:Y:S01]  /*13b90*/  MOV R12, 0x8b9466e1 ;  /* 0x8b9466e1000c7802 */ /* 0x001fe20000000f00 */
[----:B------:R-:W-:-:S02]  /*13ba0*/  IMAD.MOV.U32 R13, RZ, RZ, -0x41bf4448 ;  /* 0xbe40bbb8ff0d7424 */ /* 0x000fc400078e00ff */
[----:B------:R0:W-:Y:S01]  /*13bb0*/  STL.64 [R1+0x10a8], R20 ;  /* 0x0010a81401007387 */ /* 0x0001e20000100a00 */
[----:B-1----:R-:W-:Y:S01]  /*13bc0*/  IMAD.MOV.U32 R40, RZ, RZ, -0x1502ba8a ;  /* 0xeafd4576ff287424 */ /* 0x002fe200078e00ff */
[----:B------:R-:W-:Y:S02]  /*13bd0*/  MOV R41, 0x3fd5d504 ;  /* 0x3fd5d50400297802 */ /* 0x000fe40000000f00 */
[----:B------:R1:W-:Y:S01]  /*13be0*/  STL.64 [R1+0x10b0], R32 ;  /* 0x0010b02001007387 */ /* 0x0003e20000100a00 */
[----:B---3--:R-:W-:Y:S01]  /*13bf0*/  MOV R38, 0x261f4c56 ;  /* 0x261f4c5600267802 */ /* 0x008fe20000000f00 */
[----:B------:R-:W-:Y:S02]  /*13c00*/  IMAD.MOV.U32 R39, RZ, RZ, -0x4023546b ;  /* 0xbfdcab95ff277424 */ /* 0x000fe400078e00ff */
[----:B------:R3:W-:Y:S01]  /*13c10*/  STL.64 [R1+0x10c8], R14 ;  /* 0x0010c80e01007387 */ /* 0x0007e20000100a00 */
[----:B----4-:R-:W-:Y:S01]  /*13c20*/  MOV R8, 0xb39c15a7 ;  /* 0xb39c15a700087802 */ /* 0x010fe20000000f00 */
[----:B------:R-:W-:-:S02]  /*13c30*/  IMAD.MOV.U32 R9, RZ, RZ, -0x420c1a6b ;  /* 0xbdf3e595ff097424 */ /* 0x000fc400078e00ff */
[----:B------:R4:W-:Y:S01]  /*13c40*/  STL.64 [R1+0x10d0], R34 ;  /* 0x0010d02201007387 */ /* 0x0009e20000100a00 */
[----:B0-----:R-:W-:Y:S01]  /*13c50*/  IMAD.MOV.U32 R20, RZ, RZ, -0x6475e4cf ;  /* 0x9b8a1b31ff147424 */ /* 0x001fe200078e00ff */
[----:B------:R-:W-:Y:S01]  /*13c60*/  MOV R21, 0x3fa0f5dc ;  /* 0x3fa0f5dc00157802 */ /* 0x000fe20000000f00 */
[----:B-1----:R-:W-:Y:S01]  /*13c70*/  IMAD.MOV.U32 R32, RZ, RZ, -0x759a0054 ;  /* 0x8a65ffacff207424 */ /* 0x002fe200078e00ff */
[----:B------:R0:W-:Y:S01]  /*13c80*/  STL.64 [R1+0x10b8], R36 ;  /* 0x0010b82401007387 */ /* 0x0001e20000100a00 */
[----:B------:R-:W-:Y:S02]  /*13c90*/  IMAD.MOV.U32 R33, RZ, RZ, -0x40682ad7 ;  /* 0xbf97d529ff217424 */ /* 0x000fe400078e00ff */
[----:B---3--:R-:W-:Y:S01]  /*13ca0*/  IMAD.MOV.U32 R14, RZ, RZ, 0x7e2fe4f3 ;  /* 0x7e2fe4f3ff0e7424 */ /* 0x008fe200078e00ff */
[----:B------:R1:W-:Y:S01]  /*13cb0*/  STL.64 [R1+0xf40], R12 ;  /* 0x000f400c01007387 */ /* 0x0003e20000100a00 */
[----:B------:R-:W-:Y:S01]  /*13cc0*/  IMAD.MOV.U32 R15, RZ, RZ, -0x40a1fb5b ;  /* 0xbf5e04a5ff0f7424 */ /* 0x000fe200078e00ff */
[----:B----4-:R-:W-:Y:S01]  /*13cd0*/  MOV R34, 0xfaf27294 ;  /* 0xfaf2729400227802 */ /* 0x010fe20000000f00 */
        /* <DEDUP_REMOVED lines=8> */
[----:B---3--:R-:W-:-:S03]  /*13d60*/  IMAD.MOV.U32 R38, RZ, RZ, -0x6f5a202a ;  /* 0x90a5dfd6ff267424 */ /* 0x008fc600078e00ff */
        /* <DEDUP_REMOVED lines=9> */
[----:B---3--:R-:W-:Y:S02]  /*13e00*/  IMAD.MOV.U32 R20, RZ, RZ, -0x2cfd698c ;  /* 0xd3029674ff147424 */ /* 0x008fe400078e00ff */
[----:B------:R-:W-:-:S03]  /*13e10*/  IMAD.MOV.U32 R21, RZ, RZ, 0x3f8c0b02 ;  /* 0x3f8c0b02ff157424 */ /* 0x000fc600078e00ff */
[----:B--2---:R2:W3:Y:S01]  /*13e20*/  DFMA R4, R6, R4, R6 ;  /* 0x000000040604722b */ /* 0x0044e20000000006 */
[----:B----4-:R-:W-:Y:S01]  /*13e30*/  MOV R32, 0xd98bc840 ;  /* 0xd98bc84000207802 */ /* 0x010fe20000000f00 */
[----:B--2---:R-:W-:Y:S01]  /*13e40*/  IMAD.MOV.U32 R6, RZ, RZ, -0x72d62748 ;  /* 0x8d29d8b8ff067424 */ /* 0x004fe200078e00ff */
[----:B------:R-:W-:Y:S01]  /*13e50*/  MOV R7, 0xc0349c63 ;  /* 0xc0349c6300077802 */ /* 0x000fe20000000f00 */
[----:B------:R-:W-:Y:S01]  /*13e60*/  IMAD.MOV.U32 R33, RZ, RZ, -0x3fa11572 ;  /* 0xc05eea8eff217424 */ /* 0x000fe200078e00ff */
[----:B------:R2:W-:Y:S01]  /*13e70*/  STL.64 [R1+0x1108], R36 ;  /* 0x0011082401007387 */ /* 0x0005e20000100a00 */
[----:B0-----:R-:W-:Y:S02]  /*13e80*/  IMAD.MOV.U32 R14, RZ, RZ, -0x35f17898 ;  /* 0xca0e8768ff0e7424 */ /* 0x001fe400078e00ff */
[----:B------:R-:W-:Y:S01]  /*13e90*/  IMAD.MOV.U32 R15, RZ, RZ, -0x3fabe89b ;  /* 0xc0541765ff0f7424 */ /* 0x000fe200078e00ff */
[----:B------:R0:W-:Y:S01]  /*13ea0*/  STL.64 [R1+0x1098], R6 ;  /* 0x0010980601007387 */ /* 0x0001e20000100a00 */
[----:B-1----:R-:W-:Y:S01]  /*13eb0*/  MOV R34, 0xb29bdf67 ;  /* 0xb29bdf6700227802 */ /* 0x002fe20000000f00 */
[----:B------:R-:W-:-:S02]  /*13ec0*/  IMAD.MOV.U32 R35, RZ, RZ, -0x40e27ba5 ;  /* 0xbf1d845bff237424 */ /* 0x000fc400078e00ff */
[----:B------:R1:W-:Y:S01]  /*13ed0*/  STL.64 [R1+0xf88], R12 ;  /* 0x000f880c01007387 */ /* 0x0003e20000100a00 */
[----:B--2---:R-:W-:Y:S01]  /*13ee0*/  IMAD.MOV.U32 R36, RZ, RZ, -0x200583a8 ;  /* 0xdffa7c58ff247424 */ /* 0x004fe200078e00ff */
[----:B------:R-:W-:Y:S02]  /*13ef0*/  MOV R37, 0x4062469e ;  /* 0x4062469e00257802 */ /* 0x000fe40000000f00 */
[----:B------:R2:W-:Y:S01]  /*13f00*/  STL.64 [R1+0x1128], R38 ;  /* 0x0011282601007387 */ /* 0x0005e20000100a00 */
[----:B0-----:R-:W-:Y:S02]  /*13f10*/  IMAD.MOV.U32 R6, RZ, RZ, 0x4ab1cf11 ;  /* 0x4ab1cf11ff067424 */ /* 0x001fe400078e00ff */
[----:B------:R-:W-:Y:S01]  /*13f20*/  IMAD.MOV.U32 R7, RZ, RZ, -0x403fbe89 ;  /* 0xbfc04177ff077424 */ /* 0x000fe200078e00ff */
[----:B------:R0:W-:Y:S01]  /*13f30*/  STL.64 [R1+0x1130], R40 ;  /* 0x0011302801007387 */ /* 0x0001e20000100a00 */
[----:B-1----:R-:W-:Y:S01]  /*13f40*/  MOV R12, 0x4d316e22 ;  /* 0x4d316e22000c7802 */ /* 0x002fe20000000f00 */
[----:B------:R-:W-:-:S02]  /*13f50*/  IMAD.MOV.U32 R13, RZ, RZ, 0x40160ace ;  /* 0x40160aceff0d7424 */ /* 0x000fc400078e00ff */
[----:B------:R1:W-:Y:S01]  /*13f60*/  STL.64 [R1+0x10e8], R6 ;  /* 0x0010e80601007387 */ /* 0x0003e20000100a00 */
[----:B--2---:R-:W-:-:S03]  /*13f70*/  IMAD.MOV.U32 R38, RZ, RZ, -0x4ee5e7bf ;  /* 0xb11a1841ff267424 */ /* 0x004fc600078e00ff */
[----:B------:R2:W-:Y:S01]  /*13f80*/  STL.64 [R1+0x1140], R8 ;  /* 0x0011400801007387 */ /* 0x0005e20000100a00 */
[----:B------:R-:W-:-:S03]  /*13f90*/  MOV R39, 0x40446293 ;  /* 0x4044629300277802 */ /* 0x000fc60000000f00 */
[----:B------:R4:W-:Y:S01]  /*13fa0*/  STL.64 [R1+0x1148], R20 ;  /* 0x0011481401007387 */ /* 0x0009e20000100a00 */
[----:B0-----:R-:W-:Y:S02]  /*13fb0*/  IMAD.MOV.U32 R40, RZ, RZ, 0x6beb0621 ;  /* 0x6beb0621ff287424 */ /* 0x001fe400078e00ff */
[----:B------:R-:W-:Y:S01]  /*13fc0*/  IMAD.MOV.U32 R41, RZ, RZ, -0x3fbce514 ;  /* 0xc0431aecff297424 */ /* 0x000fe200078e00ff */
[----:B------:R0:W-:Y:S01]  /*13fd0*/  STL.64 [R1+0x1150], R32 ;  /* 0x0011502001007387 */ /* 0x0001e20000100a00 */
[----:B-1----:R-:W-:Y:S01]  /*13fe0*/  MOV R6, 0x2c414c0d ;  /* 0x2c414c0d00067802 */ /* 0x002fe20000000f00 */
[----:B------:R-:W-:Y:S02]  /*13ff0*/  IMAD.MOV.U32 R7, RZ, RZ, -0x3f9c665b ;  /* 0xc06399a5ff077424 */ /* 0x000fe400078e00ff */
[----:B------:R1:W-:Y:S01]  /*14000*/  STL.64 [R1+0x1160], R14 ;  /* 0x0011600e01007387 */ /* 0x0003e20000100a00 */
[----:B--2---:R-:W-:Y:S02]  /*14010*/  IMAD.MOV.U32 R8, RZ, RZ, -0x7f6a3542 ;  /* 0x8095cabeff087424 */ /* 0x004fe400078e00ff */
[----:B------:R-:W-:Y:S01]  /*14020*/  IMAD.MOV.U32 R9, RZ, RZ, -0x3fe6e9de ;  /* 0xc0191622ff097424 */ /* 0x000fe200078e00ff */
[----:B------:R2:W-:Y:S01]  /*14030*/  STL.64 [R1+0x1168], R34 ;  /* 0x0011682201007387 */ /* 0x0005e20000100a00 */
[----:B----4-:R-:W-:Y:S01]  /*14040*/  MOV R20, 0x9bf91088 ;  /* 0x9bf9108800147802 */ /* 0x010fe20000000f00 */
[----:B------:R-:W-:-:S02]  /*14050*/  IMAD.MOV.U32 R21, RZ, RZ, 0x401477b4 ;  /* 0x401477b4ff157424 */ /* 0x000fc400078e00ff */
[----:B0-----:R-:W-:Y:S01]  /*14060*/  IMAD.MOV.U32 R32, RZ, RZ, 0x4a8e94a0 ;  /* 0x4a8e94a0ff207424 */ /* 0x001fe200078e00ff */
[----:B------:R-:W-:Y:S01]  /*14070*/  MOV R33, 0xc0004177 ;  /* 0xc000417700217802 */ /* 0x000fe20000000f00 */
[----:B------:R0:W-:Y:S01]  /*14080*/  STL.64 [R1+0x1158], R36 ;  /* 0x0011582401007387 */ /* 0x0001e20000100a00 */
[----:B-1----:R-:W-:Y:S02]  /*14090*/  IMAD.MOV.U32 R14, RZ, RZ, 0x3c3db77e ;  /* 0x3c3db77eff0e7424 */ /* 0x002fe400078e00ff */
        /* <DEDUP_REMOVED lines=8> */
[----:B-1----:R-:W-:-:S03]  /*14120*/  IMAD.MOV.U32 R12, RZ, RZ, 0x18f65fc2 ;  /* 0x18f65fc2ff0c7424 */ /* 0x002fc600078e00ff */
[----:B------:R1:W-:Y:S01]  /*14130*/  STL.64 [R1+0x1170], R38 ;  /* 0x0011702601007387 */ /* 0x0003e20000100a00 */
[----:B------:R-:W-:Y:S01]  /*14140*/  MOV R13, 0xbf9cab95 ;  /* 0xbf9cab95000d7802 */ /* 0x000fe20000000f00 */
[----:B--2---:R-:W-:Y:S02]  /*14150*/  IMAD.MOV.U32 R42, RZ, RZ, -0x6e766f2a ;  /* 0x918990d6ff2a7424 */ /* 0x004fe400078e00ff */
        /* <DEDUP_REMOVED lines=12> */
[----:B----4-:R-:W-:Y:S02]  /*14220*/  IMAD.MOV.U32 R8, RZ, RZ, 0x28bbd500 ;  /* 0x28bbd500ff087424 */ /* 0x010fe400078e00ff */
[----:B------:R-:W-:Y:S01]  /*14230*/  IMAD.MOV.U32 R9, RZ, RZ, 0x3f9c8476 ;  /* 0x3f9c8476ff097424 */ /* 0x000fe200078e00ff */
[----:B------:R4:W-:Y:S01]  /*14240*/  STL.64 [R1+0x11b0], R34 ;  /* 0x0011b02201007387 */ /* 0x0009e20000100a00 */
[----:B0-----:R-:W-:Y:S01]  /*14250*/  MOV R20, 0xec7c1fdc ;  /* 0xec7c1fdc00147802 */ /* 0x001fe20000000f00 */
[----:B------:R-:W-:Y:S02]  /*14260*/  IMAD.MOV.U32 R21, RZ, RZ, -0x407c9847 ;  /* 0xbf8367b9ff157424 */ /* 0x000fe400078e00ff */
[----:B-1----:R-:W-:Y:S01]  /*14270*/  IMAD.MOV.U32 R32, RZ, RZ, -0x368a72c3 ;  /* 0xc9758d3dff207424 */ /* 0x002fe200078e00ff */
[----:B------:R-:W-:Y:S01]  /*14280*/  MOV R33, 0x3edaed56 ;  /* 0x3edaed5600217802 */ /* 0x000fe20000000f00 */
[----:B------:R0:W-:Y:S01]  /*14290*/  STL.64 [R1+0x11b8], R36 ;  /* 0x0011b82401007387 */ /* 0x0001e20000100a00 */
[----:B--2---:R-:W-:-:S02]  /*142a0*/  IMAD.MOV.U32 R14, RZ, RZ, 0x64ad326f ;  /* 0x64ad326fff0e7424 */ /* 0x004fc400078e00ff */
[----:B------:R-:W-:Y:S01]  /*142b0*/  IMAD.MOV.U32 R15, RZ, RZ, 0x3f61687c ;  /* 0x3f61687cff0f7424 */ /* 0x000fe200078e00ff */
[----:B------:R1:W-:Y:S01]  /*142c0*/  STL.64 [R1+0x1020], R12 ;  /* 0x0010200c01007387 */ /* 0x0003e20000100a00 */
[----:B----4-:R-:W-:Y:S01]  /*142d0*/  MOV R34, 0x4b8ba3fd ;  /* 0x4b8ba3fd00227802 */ /* 0x010fe20000000f00 */
[----:B------:R-:W-:Y:S02]  /*142e0*/  IMAD.MOV.U32 R35, RZ, RZ, 0x406a8563 ;  /* 0x406a8563ff237424 */ /* 0x000fe400078e00ff */
[----:B------:R2:W-:Y:S01]  /*142f0*/  STL.64 [R1+0x1040], R42 ;  /* 0x0010402a01007387 */ /* 0x0005e20000100a00 */
[----:B0-----:R-:W-:Y:S01]  /*14300*/  IMAD.MOV.U32 R36, RZ, RZ, -0x2d8aadfe ;  /* 0xd2755202ff247424 */ /* 0x001fe200078e00ff */
[----:B------:R-:W-:Y:S02]  /*14310*/  MOV R37, 0x402a3739 ;  /* 0x402a373900257802 */ /* 0x000fe40000000f00 */
        /* <DEDUP_REMOVED lines=17> */
[----:B----4-:R-:W-:Y:S02]  /*14430*/  IMAD.MOV.U32 R8, RZ, RZ, -0x2d3698eb ;  /* 0xd2c96715ff087424 */ /* 0x010fe400078e00ff */
[----:B------:R-:W-:Y:S01]  /*14440*/  IMAD.MOV.U32 R9, RZ, RZ, -0x40627dbc ;  /* 0xbf9d8244ff097424 */ /* 0x000fe200078e00ff */
[----:B------:R4:W-:Y:S01]  /*14450*/  STL.64 [R1+0x11f8], R34 ;  /* 0x0011f82201007387 */ /* 0x0009e20000100a00 */
[----:B0-----:R-:W-:Y:S01]  /*14460*/  IMAD.MOV.U32 R20, RZ, RZ, 0x60bc3e58 ;  /* 0x60bc3e58ff147424 */ /* 0x001fe200078e00ff */
[----:B------:R-:W-:Y:S01]  /*14470*/  MOV R21, 0xc0757e4b ;  /* 0xc0757e4b00157802 */ /* 0x000fe20000000f00 */
[----:B-1----:R-:W-:Y:S01]  /*14480*/  IMAD.MOV.U32 R32, RZ, RZ, 0x482a6b51 ;  /* 0x482a6b51ff207424 */ /* 0x002fe200078e00ff */
[----:B------:R0:W-:Y:S01]  /*14490*/  STL.64 [R1+0x1200], R36 ;  /* 0x0012002401007387 */ /* 0x0001e20000100a00 */
[----:B------:R-:W-:Y:S01]  /*144a0*/  IMAD.MOV.U32 R33, RZ, RZ, 0x40657e76 ;  /* 0x40657e76ff217424 */ /* 0x000fe200078e00ff */
[----:B--2---:R-:W-:Y:S01]  /*144b0*/  MOV R14, 0xdd1575ec ;  /* 0xdd1575ec000e7802 */ /* 0x004fe20000000f00 */
[----:B------:R-:W-:Y:S01]  /*144c0*/  IMAD.MOV.U32 R15, RZ, RZ, 0x407462ac ;  /* 0x407462acff0f7424 */ /* 0x000fe200078e00ff */
[----:B------:R1:W-:Y:S01]  /*144d0*/  STL.64 [R1+0x1070], R12 ;  /* 0x0010700c01007387 */ /* 0x0003e20000100a00 */
[----:B----4-:R-:W-:Y:S01]  /*144e0*/  MOV R34, 0xaa2d3d74 ;  /* 0xaa2d3d7400227802 */ /* 0x010fe20000000f00 */
[----:B------:R-:W-:-:S02]  /*144f0*/  IMAD.MOV.U32 R35, RZ, RZ, 0x3f226665 ;  /* 0x3f226665ff237424 */ /* 0x000fc400078e00ff */
[----:B------:R2:W-:Y:S01]  /*14500*/  STL.64 [R1+0x1090], R42 ;  /* 0x0010902a01007387 */ /* 0x0005e20000100a00 */
[----:B0-----:R-:W-:Y:S01]  /*14510*/  IMAD.MOV.U32 R36, RZ, RZ, 0x549f7d79 ;  /* 0x549f7d79ff247424 */ /* 0x001fe200078e00ff */
[----:B------:R-:W-:Y:S02]  /*14520*/  MOV R37, 0xc052d09a ;  /* 0xc052d09a00257802 */ /* 0x000fe40000000f00 */
[----:B------:R0:W-:Y:S01]  /*14530*/  STL.64 [R1+0x11d0], R6 ;  /* 0x0011d00601007387 */ /* 0x0001e20000100a00 */
[----:B-1----:R-:W-:-:S03]  /*14540*/  MOV R12, 0x1cae7f61 ;  /* 0x1cae7f61000c7802 */ /* 0x002fc60000000f00 */
        /* <DEDUP_REMOVED lines=12> */
[----:B--2---:R-:W-:Y:S01]  /*14610*/  IMAD.MOV.U32 R40, RZ, RZ, -0x16b3f2be ;  /* 0xe94c0d42ff287424 */ /* 0x004fe200078e00ff */
[----:B------:R-:W-:-:S02]  /*14620*/  MOV R41, 0xbea98c1e ;  /* 0xbea98c1e00297802 */ /* 0x000fc40000000f00 */
[----:B------:R2:W-:Y:S01]  /*14630*/  STL.64 [R1+0x1238], R32 ;  /* 0x0012382001007387 */ /* 0x0005e20000100a00 */
[----:B----4-:R-:W-:Y:S02]  /*14640*/  IMAD.MOV.U32 R8, RZ, RZ, 0x33c28106 ;  /* 0x33c28106ff087424 */ /* 0x010fe400078e00ff */
[----:B------:R-:W-:Y:S01]  /*14650*/  IMAD.MOV.U32 R9, RZ, RZ, 0x40231498 ;  /* 0x40231498ff097424 */ /* 0x000fe200078e00ff */
[----:B------:R4:W-:Y:S01]  /*14660*/  STL.64 [R1+0x1240], R34 ;  /* 0x0012402201007387 */ /* 0x0009e20000100a00 */
[----:B0-----:R-:W-:Y:S01]  /*14670*/  MOV R14, 0x69db732d ;  /* 0x69db732d000e7802 */ /* 0x001fe20000000f00 */
[----:B------:R-:W-:Y:S02]  /*14680*/  IMAD.MOV.U32 R15, RZ, RZ, -0x3fe1ee0d ;  /* 0xc01e11f3ff0f7424 */ /* 0x000fe400078e00ff */
[----:B-1----:R-:W-:Y:S01]  /*14690*/  IMAD.MOV.U32 R20, RZ, RZ, 0xf4b0bff ;  /* 0x0f4b0bffff147424 */ /* 0x002fe200078e00ff */
[----:B------:R-:W-:Y:S01]  /*146a0*/  MOV R21, 0x400727bb ;  /* 0x400727bb00157802 */ /* 0x000fe20000000f00 */
[----:B------:R0:W-:Y:S01]  /*146b0*/  STL.64 [R1+0x1248], R36 ;  /* 0x0012482401007387 */ /* 0x0001e20000100a00 */
[----:B--2---:R-:W-:-:S02]  /*146c0*/  IMAD.MOV.U32 R32, RZ, RZ, 0x413bd03 ;  /* 0x0413bd03ff207424 */ /* 0x004fc400078e00ff */
[----:B------:R-:W-:Y:S01]  /*146d0*/  IMAD.MOV.U32 R33, RZ, RZ, -0x4160b816 ;  /* 0xbe9f47eaff217424 */ /* 0x000fe200078e00ff */
[----:B------:R1:W-:Y:S01]  /*146e0*/  STL.64 [R1+0x10c0], R12 ;  /* 0x0010c00c01007387 */ /* 0x0003e20000100a00 */
[----:B----4-:R-:W-:Y:S01]  /*146f0*/  MOV R34, 0x38dc7845 ;  /* 0x38dc784500227802 */ /* 0x010fe20000000f00 */
[----:B------:R-:W-:Y:S02]  /*14700*/  IMAD.MOV.U32 R35, RZ, RZ, -0x40163402 ;  /* 0xbfe9cbfeff237424 */ /* 0x000fe400078e00ff */
[----:B------:R2:W-:Y:S01]  /*14710*/  STL.64 [R1+0x1180], R42 ;  /* 0x0011802a01007387 */ /* 0x0005e20000100a00 */
[----:B0-----:R-:W-:Y:S01]  /*14720*/  IMAD.MOV.U32 R36, RZ, RZ, -0x75425d1d ;  /* 0x8abda2e3ff247424 */ /* 0x001fe200078e00ff */
[----:B------:R-:W-:Y:S02]  /*14730*/  MOV R37, 0x3fe2b6ed ;  /* 0x3fe2b6ed00257802 */ /* 0x000fe40000000f00 */
[----:B------:R0:W-:Y:S01]  /*14740*/  STL.64 [R1+0x1218], R6 ;  /* 0x0012180601007387 */ /* 0x0001e20000100a00 */
[----:B-1----:R-:W-:-:S03]  /*14750*/  IMAD.MOV.U32 R12, RZ, RZ, -0x377db633 ;  /* 0xc88249cdff0c7424 */ /* 0x002fc600078e00ff */
[----:B------:R1:W-:Y:S01]  /*14760*/  STL.64 [R1+0x1258], R38 ;  /* 0x0012582601007387 */ /* 0x0003e20000100a00 */
[----:B------:R-:W-:Y:S01]  /*14770*/  MOV R13, 0xbe143c0a ;  /* 0xbe143c0a000d7802 */ /* 0x000fe20000000f00 */
[----:B--2---:R-:W-:Y:S02]  /*14780*/  IMAD.MOV.U32 R42, RZ, RZ, 0x4f19f2c4 ;  /* 0x4f19f2c4ff2a7424 */ /* 0x004fe400078e00ff */
[----:B------:R2:W-:Y:S01]  /*14790*/  STL.64 [R1+0x1260], R40 ;  /* 0x0012602801007387 */ /* 0x0005e20000100a00 */
[----:B------:R-:W-:-:S03]  /*147a0*/  IMAD.MOV.U32 R43, RZ, RZ, -0x405f11f1 ;  /* 0xbfa0ee0fff2b7424 */ /* 0x000fc600078e00ff */
[----:B------:R4:W-:Y:S01]  /*147b0*/  STL.64 [R1+0x1268], R8 ;  /* 0x0012680801007387 */ /* 0x0009e20000100a00 */
[----:B0-----:R-:W-:Y:S02]  /*147c0*/  IMAD.MOV.U32 R6, RZ, RZ, -0x3cdc45bc ;  /* 0xc323ba44ff067424 */ /* 0x001fe400078e00ff */
        /* <DEDUP_REMOVED lines=8> */
[----:B----4-:R-:W-:Y:S02]  /*14850*/  IMAD.MOV.U32 R8, RZ, RZ, -0x5af264f2 ;  /* 0xa50d9b0eff087424 */ /* 0x010fe400078e00ff */
[----:B------:R-:W-:Y:S01]  /*14860*/  IMAD.MOV.U32 R9, RZ, RZ, -0x40355161 ;  /* 0xbfcaae9fff097424 */ /* 0x000fe200078e00ff */
[----:B------:R4:W-:Y:S01]  /*14870*/  STL.64 [R1+0x1288], R34 ;  /* 0x0012882201007387 */ /* 0x0009e20000100a00 */
[----:B0-----:R-:W-:Y:S01]  /*14880*/  MOV R14, 0x3f907c55 ;  /* 0x3f907c55000e7802 */ /* 0x001fe20000000f00 */
[----:B------:R-:W-:Y:S02]  /*14890*/  IMAD.MOV.U32 R15, RZ, RZ, 0x3f8ef19b ;  /* 0x3f8ef19bff0f7424 */ /* 0x000fe400078e00ff */
[----:B-1----:R-:W-:Y:S01]  /*148a0*/  IMAD.MOV.U32 R20, RZ, RZ, 0x7d9b7a22 ;  /* 0x7d9b7a22ff147424 */ /* 0x002fe200078e00ff */
[----:B------:R-:W-:Y:S01]  /*148b0*/  MOV R21, 0xc08eecc5 ;  /* 0xc08eecc500157802 */ /* 0x000fe20000000f00 */
[----:B------:R0:W-:Y:S01]  /*148c0*/  STL.64 [R1+0x1290], R36 ;  /* 0x0012902401007387 */ /* 0x0001e20000100a00 */
[----:B--2---:R-:W-:-:S02]  /*148d0*/  IMAD.MOV.U32 R32, RZ, RZ, 0x6f39f917 ;  /* 0x6f39f917ff207424 */ /* 0x004fc400078e00ff */
[----:B------:R-:W-:Y:S01]  /*148e0*/  IMAD.MOV.U32 R33, RZ, RZ, 0x40a1211c ;  /* 0x40a1211cff217424 */ /* 0x000fe200078e00ff */
[----:B------:R3:W-:Y:S01]  /*148f0*/  STL.64 [R1+0x1110], R12 ;  /* 0x0011100c01007387 */ /* 0x0007e20000100a00 */
[----:B----4-:R-:W-:Y:S01]  /*14900*/  MOV R34, 0x495b65de ;  /* 0x495b65de00227802 */ /* 0x010fe20000000f00 */
[----:B------:R-:W-:Y:S02]  /*14910*/  IMAD.MOV.U32 R35, RZ, RZ, -0x3f61de91 ;  /* 0xc09e216fff237424 */ /* 0x000fe400078e00ff */
[----:B------:R-:W-:Y:S01]  /*14920*/  STL.64 [R1+0x1250], R6 ;  /* 0x0012500601007387 */ /* 0x000fe20000100a00 */
[----:B0-----:R-:W-:Y:S01]  /*14930*/  IMAD.MOV.U32 R36, RZ, RZ, -0x42008b47 ;  /* 0xbdff74b9ff247424 */ /* 0x001fe200078e00ff */
[----:B------:R-:W-:Y:S02]  /*14940*/  MOV R37, 0xbfc4628b ;  /* 0xbfc4628b00257802 */ /* 0x000fe40000000f00 */
[----:B------:R0:W-:Y:S01]  /*14950*/  STL.64 [R1+0x1298], R8 ;  /* 0x0012980801007387 */ /* 0x0001e20000100a00 */
[----:B---3--:R-:W1:Y:S03]  /*14960*/  DMUL R12, R2, R4 ;  /* 0x00000004020c7228 */ /* 0x008e660000000000 */
[----:B------:R2:W-:Y:S04]  /*14970*/  STL.64 [R1+0x12a0], R38 ;  /* 0x0012a02601007387 */ /* 0x0005e80000100a00 */
[----:B------:R3:W-:Y:S04]  /*14980*/  STL.64 [R1+0x12a8], R40 ;  /* 0x0012a82801007387 */ /* 0x0007e80000100a00 */
[----:B------:R4:W-:Y:S01]  /*14990*/  STL.64 [R1+0x12b0], R42 ;  /* 0x0012b02a01007387 */ /* 0x0009e20000100a00 */
[----:B0-----:R-:W-:Y:S01]  /*149a0*/  MOV R8, 0xc187647b ;  /* 0xc187647b00087802 */ /* 0x001fe20000000f00 */
[----:B------:R-:W-:-:S02]  /*149b0*/  IMAD.MOV.U32 R9, RZ, RZ, -0x3f5d3180 ;  /* 0xc0a2ce80ff097424 */ /* 0x000fc400078e00ff */
        /* <DEDUP_REMOVED lines=10> */
[----:B0-----:R-:W-:Y:S01]  /*14a60*/  IMAD.MOV.U32 R14, RZ, RZ, -0x3e818735 ;  /* 0xc17e78cbff0e7424 */ /* 0x001fe200078e00ff */
[----:B------:R-:W-:Y:S02]  /*14a70*/  MOV R15, 0x40957e75 ;  /* 0x40957e75000f7802 */ /* 0x000fe40000000f00 */
        /* <DEDUP_REMOVED lines=62> */
[----:B------:R-:W-:Y:S05]  /*14e60*/  CALL.REL.NOINC `($__internal_16_$__cuda_sm20_div_rn_f64_full) ;  /* 0x0000092000347944 */ /* 0x000fea0003c00000 */
[----:B------:R-:W-:Y:S01]  /*14e70*/  IMAD.MOV.U32 R12, RZ, RZ, R6 ;  /* 0x000000ffff0c7224 */ /* 0x000fe200078e0006 */
[----:B------:R-:W-:-:S07]  /*14e80*/  MOV R13, R5 ;  /* 0x00000005000d7202 */ /* 0x000fce0000000f00 */
.L_x_5131:
[----:B------:R-:W-:Y:S05]  /*14e90*/  BSYNC.RECONVERGENT B0 ;  /* 0x0000000000007941 */ /* 0x000fea0003800200 */
.L_x_5130:
        /* <DEDUP_REMOVED lines=49> */
[----:B------:R-:W-:Y:S05]  /*151b0*/  CALL.REL.NOINC `($__internal_16_$__cuda_sm20_div_rn_f64_full) ;  /* 0x0000091c00607944 */ /* 0x000fea0003c00000 */
[----:B------:R-:W-:Y:S02]  /*151c0*/  IMAD.MOV.U32 R14, RZ, RZ, R6 ;  /* 0x000000ffff0e7224 */ /* 0x000fe400078e0006 */
[----:B------:R-:W-:-:S07]  /*151d0*/  IMAD.MOV.U32 R15, RZ, RZ, R5 ;  /* 0x000000ffff0f7224 */ /* 0x000fce00078e0005 */
.L_x_5133:
[----:B------:R-:W-:Y:S05]  /*151e0*/  BSYNC.RECONVERGENT B0 ;  /* 0x0000000000007941 */ /* 0x000fea0003800200 */
.L_x_5132:
        /* <DEDUP_REMOVED lines=88> */
[----:B------:R-:W-:-:S07]  /*15770*/  IMAD.MOV.U32 R4, RZ, RZ, R6 ;  /* 0x000000ffff047224 */ /* 0x000fce00078e0006 */
.L_x_5139:
[----:B------:R-:W-:Y:S05]  /*15780*/  BSYNC.RECONVERGENT B5 ;  /* 0x0000000000057941 */ /* 0x000fea0003800200 */
.L_x_5138:
        /* <DEDUP_REMOVED lines=78> */
.L_x_5137:
        /* <DEDUP_REMOVED lines=17> */
[----:B------:R-:W-:Y:S01]  /*15d80*/  IMAD.MOV.U32 R4, RZ, RZ, RZ ;  /* 0x000000ffff047224 */ /* 0x000fe200078e00ff */
[----:B------:R-:W-:Y:S01]  /*15d90*/  LEA.HI R0, R0, R7, RZ, 0xc ;  /* 0x0000000700007211 */ /* 0x000fe200078f60ff */
[----:B------:R-:W-:Y:S01]  /*15da0*/  UMOV UR4, 0x80000000 ;  /* 0x8000000000047882 */ /* 0x000fe20000000000 */
[----:B------:R-:W-:Y:S01]  /*15db0*/  LOP3.LUT R3, R3, 0x3ff00000, RZ, 0xfc, !PT ;  /* 0x3ff0000003037812 */ /* 0x000fe200078efcff */
[----:B------:R-:W-:-:S03]  /*15dc0*/  UMOV UR5, 0x43300000 ;  /* 0x4330000000057882 */ /* 0x000fc60000000000 */
[----:B------:R-:W-:-:S13]  /*15dd0*/  ISETP.GE.U32.AND P0, PT, R3, 0x3ff6a09f, PT ;  /* 0x3ff6a09f0300780c */ /* 0x000fda0003f06070 */
[----:B------:R-:W-:Y:S01]  /*15de0*/  @P0 IADD3 R5, PT, PT, R3, -0x100000, RZ ;  /* 0xfff0000003050810 */ /* 0x000fe20007ffe0ff */
[----:B------:R-:W-:-:S04]  /*15df0*/  @P0 VIADD R0, R0, 0x1 ;  /* 0x0000000100000836 */ /* 0x000fc80000000000 */
[----:B------:R-:W-:-:S06]  /*15e00*/  @P0 IMAD.MOV.U32 R3, RZ, RZ, R5 ;  /* 0x000000ffff030224 */ /* 0x000fcc00078e0005 */
[----:B------:R-:W0:Y:S02]  /*15e10*/  DADD R20, R2, 1 ;  /* 0x3ff0000002147429 */ /* 0x000e240000000000 */
[----:B0-----:R-:W0:-:S15]  /*15e20*/  MUFU.RCP64H R5, R21 ;  /* 0x0000001500057308 */ /* 0x001e1e0000001800 */
[----:B------:R-:W-:-:S15]  /*15e30*/  NOP ;  /* 0x0000000000007918 */ /* 0x000fde0000000000 */
[----:B------:R-:W-:-:S15]  /*15e40*/  NOP ;  /* 0x0000000000007918 */ /* 0x000fde0000000000 */
[----:B------:R-:W-:-:S15]  /*15e50*/  NOP ;  /* 0x0000000000007918 */ /* 0x000fde0000000000 */
[----:B------:R-:W-:-:S02]  /*15e60*/  NOP ;  /* 0x0000000000007918 */ /* 0x000fc40000000000 */
[----:B------:R1:W-:Y:S02]  /*15e70*/  DADD R12, R2, -1 ;  /* 0xbff00000020c7429 */ /* 0x0003e40000000000 */
[----:B-1----:R-:W-:Y:S02]  /*15e80*/  LOP3.LUT R2, R0, 0x80000000, RZ, 0x3c, !PT ;  /* 0x8000000000027812 */ /* 0x002fe400078e3cff */
[----:B------:R-:W-:-:S15]  /*15e90*/  MOV R3, 0x43300000 ;  /* 0x4330000000037802 */ /* 0x000fde0000000f00 */
        /* <DEDUP_REMOVED lines=15> */
[----:B------:R-:W-:Y:S01]  /*15f90*/  DADD R2, R2, -UR4 ;  /* 0x8000000402027e29 */ /* 0x000fe20008000000 */
        /* <DEDUP_REMOVED lines=136> */
.L_x_5141:
[----:B------:R-:W-:Y:S01]  /*16820*/  IMAD.MOV.U32 R2, RZ, RZ, 0x0 ;  /* 0x00000000ff027424 */ /* 0x000fe200078e00ff */
[----:B------:R-:W-:Y:S01]  /*16830*/  LOP3.LUT P0, RZ, R5, 0x7fffffff, RZ, 0xc0, !PT ;  /* 0x7fffffff05ff7812 */ /* 0x000fe2000780c0ff */
[----:B------:R-:W-:-:S06]  /*16840*/  IMAD.MOV.U32 R3, RZ, RZ, 0x7ff00000 ;  /* 0x7ff00000ff037424 */ /* 0x000fcc00078e00ff */
[----:B------:R-:W0:Y:S02]  /*16850*/  DFMA R4, R4, R2, +INF ;  /* 0x7ff000000404742b */ /* 0x000e240000000002 */
[----:B0-----:R-:W-:Y:S02]  /*16860*/  FSEL R4, R4, RZ, P0 ;  /* 0x000000ff04047208 */ /* 0x001fe40000000000 */
[----:B------:R-:W-:-:S07]  /*16870*/  FSEL R5, R5, -QNAN , P0 ;  /* 0xfff0000005057808 */ /* 0x000fce0000000000 */
.L_x_5140:
[----:B------:R-:W-:Y:S05]  /*16880*/  BSYNC.RECONVERGENT B4 ;  /* 0x0000000000047941 */ /* 0x000fea0003800200 */
.L_x_5136:
[----:B------:R-:W0:Y:S01]  /*16890*/  DADD R4, R4, -R14 ;  /* 0x0000000004047229 */ /* 0x000e22000000080e */
[----:B------:R-:W-:-:S15]  /*168a0*/  BSSY.RECONVERGENT B4, `(.L_x_5142) ;  /* 0x000003f000047945 */ /* 0x000fde0003800200 */
[----:B------:R-:W-:-:S15]  /*168b0*/  NOP ;  /* 0x0000000000007918 */ /* 0x000fde0000000000 */
[----:B------:R-:W-:-:S15]  /*168c0*/  NOP ;  /* 0x0000000000007918 */ /* 0x000fde0000000000 */
[----:B------:R-:W-:-:S15]  /*168d0*/  NOP ;  /* 0x0000000000007918 */ /* 0x000fde0000000000 */
[----:B------:R-:W-:-:S03]  /*168e0*/  NOP ;  /* 0x0000000000007918 */ /* 0x000fc60000000000 */
[----:B0-----:R-:W0:Y:S02]  /*168f0*/  DMUL R8, R4, -2 ;  /* 0xc000000004087828 */ /* 0x001e240000000000 */
[----:B0-----:R-:W0:Y:S01]  /*16900*/  MUFU.RSQ64H R7, R9 ;  /* 0x0000000900077308 */ /* 0x001e220000001c00 */
[----:B------:R-:W-:Y:S01]  /*16910*/  IADD3 R6, PT, PT, R9, -0x3500000, RZ ;  /* 0xfcb0000009067810 */ /* 0x000fe20007ffe0ff */
[----:B------:R-:W-:Y:S02]  /*16920*/  IMAD.MOV.U32 R4, RZ, RZ, 0x0 ;  /* 0x00000000ff047424 */ /* 0x000fe400078e00ff */
[----:B------:R-:W-:Y:S01]  /*16930*/  IMAD.MOV.U32 R5, RZ, RZ, 0x3fd80000 ;  /* 0x3fd80000ff057424 */ /* 0x000fe200078e00ff */
        /* <DEDUP_REMOVED lines=52> */
[----:B------:R-:W-:Y:S05]  /*16c80*/  CALL.REL.NOINC `($__internal_17_$__cuda_sm20_dsqrt_rn_f64_mediumpath_v1) ;  /* 0x0000090800e07944 */ /* 0x000fea0003c00000 */
.L_x_5143:
[----:B------:R-:W-:Y:S05]  /*16c90*/  BSYNC.RECONVERGENT B4 ;  /* 0x0000000000047941 */ /* 0x000fea0003800200 */
.L_x_5142:
[----:B------:R-:W-:Y:S02]  /*16ca0*/  IMAD.MOV.U32 R2, RZ, RZ, R32 ;  /* 0x000000ffff027224 */ /* 0x000fe400078e0020 */
[----:B------:R-:W-:Y:S01]  /*16cb0*/  IMAD.MOV.U32 R3, RZ, RZ, R33 ;  /* 0x000000ffff037224 */ /* 0x000fe200078e0021 */
[----:B------:R-:W-:Y:S06]  /*16cc0*/  BRA `(.L_x_5144) ;  /* 0x0000001800447947 */ /* 0x000fec0003800000 */
.L_x_5135:
[----:B------:R-:W1:Y:S01]  /*16cd0*/  DSETP.GEU.AND P0, PT, R12, 1, PT ;  /* 0x3ff000000c00742a */ /* 0x000e620003f0e000 */
[----:B0-----:R-:W-:Y:S01]  /*16ce0*/  CS2R R2, SRZ ;  /* 0x0000000000027805 */ /* 0x001fe2000001ff00 */
[----:B-1----:R-:W-:Y:S06]  /*16cf0*/  @P0 BRA `(.L_x_5144) ;  /* 0x0000001800380947 */ /* 0x002fec0003800000 */
        /* <DEDUP_REMOVED lines=57> */
[----:B------:R-:W-:Y:S05]  /*17090*/  CALL.REL.NOINC `($__internal_16_$__cuda_sm20_div_rn_f64_full) ;  /* 0x000008fc00a87944 */ /* 0x000fea0003c00000 */
[----:B------:R-:W-:-:S07]  /*170a0*/  IMAD.MOV.U32 R4, RZ, RZ, R6 ;  /* 0x000000ffff047224 */ /* 0x000fce00078e0006 */
.L_x_5148:
[----:B------:R-:W-:Y:S05]  /*170b0*/  BSYNC.RECONVERGENT B5 ;  /* 0x0000000000057941 */ /* 0x000fea0003800200 */
.L_x_5147:
        /* <DEDUP_REMOVED lines=78> */
.L_x_5146:
[----:B------:R-:W0:Y:S02]  /*175a0*/  DADD R4, R14, 1 ;  /* 0x3ff000000e047429 */ /* 0x000e240000000000 */
[----:B0-----:R-:W-:Y:S01]  /*175b0*/  ISETP.GT.AND P1, PT, R5, 0xfffff, PT ;  /* 0x000fffff0500780c */ /* 0x001fe20003f24270 */
[----:B------:R-:W-:Y:S01]  /*175c0*/  IMAD.MOV.U32 R2, RZ, RZ, R4 ;  /* 0x000000ffff027224 */ /* 0x000fe200078e0004 */
[----:B------:R-:W-:-:S15]  /*175d0*/  MOV R3, R5 ;  /* 0x0000000500037202 */ /* 0x000fde0000000f00 */
[----:B------:R-:W-:-:S15]  /*175e0*/  NOP ;  /* 0x0000000000007918 */ /* 0x000fde0000000000 */
[----:B------:R-:W-:-:S15]  /*175f0*/  NOP ;  /* 0x0000000000007918 */ /* 0x000fde0000000000 */
[----:B------:R-:W-:-:S15]  /*17600*/  NOP ;  /* 0x0000000000007918 */ /* 0x000fde0000000000 */
[----:B------:R-:W0:Y:S02]  /*17610*/  @!P1 DMUL R2, R2, 1.80143985094819840000e+16 ;  /* 0x4350000002029828 */ /* 0x000e240000000000 */
[----:B0-----:R-:W-:Y:S02]  /*17620*/  @!P1 IMAD.MOV.U32 R5, RZ, RZ, R3 ;  /* 0x000000ffff059224 */ /* 0x001fe400078e0003 */
[----:B------:R-:W-:Y:S02]  /*17630*/  @!P1 IMAD.MOV.U32 R4, RZ, RZ, R2 ;  /* 0x000000ffff049224 */ /* 0x000fe400078e0002 */
        /* <DEDUP_REMOVED lines=10> */
[----:B------:R-:W-:Y:S01]  /*176e0*/  MOV R2, R4 ;  /* 0x0000000400027202 */ /* 0x000fe20000000f00 */
[----:B------:R-:W-:Y:S01]  /*176f0*/  IMAD.MOV.U32 R4, RZ, RZ, RZ ;  /* 0x000000ffff047224 */ /* 0x000fe200078e00ff */
[----:B------:R-:W-:-:S13]  /*17700*/  ISETP.GE.U32.AND P0, PT, R3, 0x3ff6a09f, PT ;  /* 0x3ff6a09f0300780c */ /* 0x000fda0003f06070 */
[----:B------:R-:W-:Y:S01]  /*17710*/  @P0 VIADD R7, R3, 0xfff00000 ;  /* 0xfff0000003070836 */ /* 0x000fe20000000000 */
[----:B------:R-:W-:-:S03]  /*17720*/  @P0 IADD3 R0, PT, PT, R0, 0x1, RZ ;  /* 0x0000000100000810 */ /* 0x000fc60007ffe0ff */
        /* <DEDUP_REMOVED lines=8> */
[----:B-1----:R-:W-:Y:S01]  /*177b0*/  LOP3.LUT R2, R0, 0x80000000, RZ, 0x3c, !PT ;  /* 0x8000000000027812 */ /* 0x002fe200078e3cff */
[----:B------:R-:W-:-:S15]  /*177c0*/  IMAD.MOV.U32 R3, RZ, RZ, 0x43300000 ;  /* 0x43300000ff037424 */ /* 0x000fde00078e00ff */
[----:B------:R-:W-:-:S15]  /*177d0*/  NOP ;  /* 0x0000000000007918 */ /* 0x000fde0000000000 */
[----:B------:R-:W-:-:S15]  /*177e0*/  NOP ;  /* 0x0000000000007918 */ /* 0x000fde0000000000 */
[----:B------:R-:W-:-:S15]  /*177f0*/  NOP ;  /* 0x0000000000007918 */ /* 0x000fde0000000000 */
[----:B------:R-:W-:-:S01]  /*17800*/  NOP ;  /* 0x0000000000007918 */ /* 0x000fc20000000000 */
        /* <DEDUP_REMOVED lines=149> */
.L_x_5150:
[----:B------:R-:W-:Y:S01]  /*18160*/  IMAD.MOV.U32 R4, RZ, RZ, 0x0 ;  /* 0x00000000ff047424 */ /* 0x000fe200078e00ff */
[----:B------:R-:W-:Y:S02]  /*18170*/  MOV R5, 0x7ff00000 ;  /* 0x7ff0000000057802 */ /* 0x000fe40000000f00 */
[----:B------:R-:W-:-:S04]  /*18180*/  LOP3.LUT P0, RZ, R3, 0x7fffffff, RZ, 0xc0, !PT ;  /* 0x7fffffff03ff7812 */ /* 0x000fc8000780c0ff */
[----:B------:R-:W0:Y:S02]  /*18190*/  DFMA R2, R2, R4, +INF ;  /* 0x7ff000000202742b */ /* 0x000e240000000004 */
[----:B0-----:R-:W-:Y:S02]  /*181a0*/  FSEL R4, R2, RZ, P0 ;  /* 0x000000ff02047208 */ /* 0x001fe40000000000 */
[----:B------:R-:W-:-:S07]  /*181b0*/  FSEL R5, R3, -QNAN , P0 ;  /* 0xfff0000003057808 */ /* 0x000fce0000000000 */
.L_x_5149:
[----:B------:R-:W-:Y:S05]  /*181c0*/  BSYNC.RECONVERGENT B4 ;  /* 0x0000000000047941 */ /* 0x000fea0003800200 */
.L_x_5145:
        /* <DEDUP_REMOVED lines=8> */
[----:B------:R-:W-:Y:S01]  /*18250*/  VIADD R6, R9, 0xfcb00000 ;  /* 0xfcb0000009067836 */ /* 0x000fe20000000000 */
[----:B------:R-:W-:Y:S01]  /*18260*/  MOV R5, 0x3fd80000 ;  /* 0x3fd8000000057802 */ /* 0x000fe20000000f00 */
        /* <DEDUP_REMOVED lines=52> */
[----:B------:R-:W-:Y:S05]  /*185b0*/  CALL.REL.NOINC `($__internal_17_$__cuda_sm20_dsqrt_rn_f64_mediumpath_v1) ;  /* 0x000008f000947944 */ /* 0x000fea0003c00000 */
.L_x_5152:
[----:B------:R-:W-:Y:S05]  /*185c0*/  BSYNC.RECONVERGENT B4 ;  /* 0x0000000000047941 */ /* 0x000fea0003800200 */
.L_x_5151:
[----:B------:R0:W1:Y:S02]  /*185d0*/  DADD R2, -RZ, -R32 ;  /* 0x00000000ff027229 */ /* 0x0000640000000920 */
.L_x_5144:
[----:B------:R-:W-:Y:S05]  /*185e0*/  BSYNC.RECONVERGENT B0 ;  /* 0x0000000000007941 */ /* 0x000fea0003800200 */
.L_x_5134:
[----:B------:R-:W2:Y:S01]  /*185f0*/  DMUL R14, R10, 0.5 ;  /* 0x3fe000000a0e7828 */ /* 0x000ea20000000000 */
[----:B------:R-:W-:Y:S01]  /*18600*/  MOV R8, 0x0 ;  /* 0x0000000000087802 */ /* 0x000fe20000000f00 */
[----:B--2---:R-:W2:Y:S01]  /*18610*/  MUFU.RSQ64H R7, R15 ;  /* 0x0000000f00077308 */ /* 0x004ea20000001c00 */
[----:B------:R-:W-:Y:S01]  /*18620*/  VIADD R6, R15, 0xfcb00000 ;  /* 0xfcb000000f067836 */ /* 0x000fe20000000000 */
[----:B------:R-:W-:Y:S01]  /*18630*/  BSSY.RECONVERGENT B0, `(.L_x_5153) ;  /* 0x0000037000007945 */ /* 0x000fe20003800200 */
[----:B------:R-:W-:-:S03]  /*18640*/  IMAD.MOV.U32 R9, RZ, RZ, 0x3fd80000 ;  /* 0x3fd80000ff097424 */ /* 0x000fc600078e00ff */
[----:B------:R-:W-:-:S15]  /*18650*/  ISETP.GE.U32.AND P0, PT, R6, 0x7ca00000, PT ;  /* 0x7ca000000600780c */ /* 0x000fde0003f06070 */
[----:B------:R-:W-:-:S15]  /*18660*/  NOP ;  /* 0x0000000000007918 */ /* 0x000fde0000000000 */
[----:B------:R-:W-:-:S15]  /*18670*/  NOP ;  /* 0x0000000000007918 */ /* 0x000fde0000000000 */
[----:B------:R-:W-:-:S11]  /*18680*/  NOP ;  /* 0x0000000000007918 */ /* 0x000fd60000000000 */
[----:B--2---:R-:W2:-:S15]  /*18690*/  DMUL R4, R6, R6 ;  /* 0x0000000606047228 */ /* 0x004e9e0000000000 */
[----:B------:R-:W-:-:S15]  /*186a0*/  NOP ;  /* 0x0000000000007918 */ /* 0x000fde0000000000 */
[----:B------:R-:W-:-:S15]  /*186b0*/  NOP ;  /* 0x0000000000007918 */ /* 0x000fde0000000000 */
[----:B------:R-:W-:-:S15]  /*186c0*/  NOP ;  /* 0x0000000000007918 */ /* 0x000fde0000000000 */
[----:B------:R-:W-:-:S04]  /*186d0*/  NOP ;  /* 0x0000000000007918 */ /* 0x000fc80000000000 */
[----:B--2---:R-:W2:-:S15]  /*186e0*/  DFMA R4, R14, -R4, 1 ;  /* 0x3ff000000e04742b */ /* 0x004e9e0000000804 */
[----:B------:R-:W-:-:S15]  /*186f0*/  NOP ;  /* 0x0000000000007918 */ /* 0x000fde0000000000 */
[----:B------:R-:W-:-:S15]  /*18700*/  NOP ;  /* 0x0000000000007918 */ /* 0x000fde0000000000 */
[----:B------:R-:W-:-:S15]  /*18710*/  NOP ;  /* 0x0000000000007918 */ /* 0x000fde0000000000 */
[----:B------:R-:W-:-:S04]  /*18720*/  NOP ;  /* 0x0000000000007918 */ /* 0x000fc80000000000 */
[----:B--2---:R-:W-:-:S15]  /*18730*/  DFMA R8, R4, R8, 0.5 ;  /* 0x3fe000000408742b */ /* 0x004fde0000000008 */
[----:B------:R-:W-:-:S15]  /*18740*/  NOP ;  /* 0x0000000000007918 */ /* 0x000fde0000000000 */
[----:B------:R-:W-:-:S15]  /*18750*/  NOP ;  /* 0x0000000000007918 */ /* 0x000fde0000000000 */
[----:B------:R-:W-:-:S15]  /*18760*/  NOP ;  /* 0x0000000000007918 */ /* 0x000fde0000000000 */
[----:B------:R-:W-:-:S04]  /*18770*/  NOP ;  /* 0x0000000000007918 */ /* 0x000fc80000000000 */
[----:B------:R-:W2:-:S15]  /*18780*/  DMUL R4, R6, R4 ;  /* 0x0000000406047228 */ /* 0x000e9e0000000000 */
[----:B------:R-:W-:-:S15]  /*18790*/  NOP ;  /* 0x0000000000007918 */ /* 0x000fde0000000000 */
[----:B------:R-:W-:-:S15]  /*187a0*/  NOP ;  /* 0x0000000000007918 */ /* 0x000fde0000000000 */
[----:B------:R-:W-:-:S15]  /*187b0*/  NOP ;  /* 0x0000000000007918 */ /* 0x000fde0000000000 */
[----:B------:R-:W-:-:S04]  /*187c0*/  NOP ;  /* 0x0000000000007918 */ /* 0x000fc80000000000 */
[----:B--2---:R-:W2:Y:S02]  /*187d0*/  DFMA R4, R8, R4, R6 ;  /* 0x000000040804722b */ /* 0x004ea40000000006 */
[----:B--2---:R-:W-:Y:S01]  /*187e0*/  VIADD R13, R5, 0xfff00000 ;  /* 0xfff00000050d7836 */ /* 0x004fe20000000000 */
[----:B------:R-:W-:-:S15]  /*187f0*/  MOV R12, R4 ;  /* 0x00000004000c7202 */ /* 0x000fde0000000f00 */
[----:B------:R-:W-:-:S15]  /*18800*/  NOP ;  /* 0x0000000000007918 */ /* 0x000fde0000000000 */
[----:B------:R-:W-:-:S15]  /*18810*/  NOP ;  /* 0x0000000000007918 */ /* 0x000fde0000000000 */
[----:B------:R-:W-:-:S15]  /*18820*/  NOP ;  /* 0x0000000000007918 */ /* 0x000fde0000000000 */
[----:B------:R-:W-:-:S01]  /*18830*/  NOP ;  /* 0x0000000000007918 */ /* 0x000fc20000000000 */
[----:B------:R-:W2:-:S15]  /*18840*/  DMUL R20, R14, R4 ;  /* 0x000000040e147228 */ /* 0x000e9e0000000000 */
[----:B------:R-:W-:-:S15]  /*18850*/  NOP ;  /* 0x0000000000007918 */ /* 0x000fde0000000000 */
[----:B------:R-:W-:-:S15]  /*18860*/  NOP ;  /* 0x0000000000007918 */ /* 0x000fde0000000000 */
[----:B------:R-:W-:-:S15]  /*18870*/  NOP ;  /* 0x0000000000007918 */ /* 0x000fde0000000000 */
[----:B------:R-:W-:-:S04]  /*18880*/  NOP ;  /* 0x0000000000007918 */ /* 0x000fc80000000000 */
[----:B--2---:R-:W0:-:S15]  /*18890*/  DFMA R8, R20, -R20, R14 ;  /* 0x800000141408722b */ /* 0x004e1e000000000e */
        /* <DEDUP_REMOVED lines=9> */
[----:B------:R-:W-:Y:S01]  /*18930*/  MOV R4, 0x189a0 ;  /* 0x000189a000047802 */ /* 0x000fe20000000f00 */
[----:B------:R-:W-:Y:S01]  /*18940*/  IMAD.MOV.U32 R8, RZ, RZ, R9 ;  /* 0x000000ffff087224 */ /* 0x000fe200078e0009 */
[----:B------:R-:W-:Y:S01]  /*18950*/  MOV R9, R20 ;  /* 0x0000001400097202 */ /* 0x000fe20000000f00 */
[----:B------:R-:W-:Y:S02]  /*18960*/  IMAD.MOV.U32 R34, RZ, RZ, R14 ;  /* 0x000000ffff227224 */ /* 0x000fe400078e000e */
[----:B------:R-:W-:Y:S02]  /*18970*/  IMAD.MOV.U32 R32, RZ, RZ, R21 ;  /* 0x000000ffff207224 */ /* 0x000fe400078e0015 */
[----:B------:R-:W-:-:S07]  /*18980*/  IMAD.MOV.U32 R33, RZ, RZ, R13 ;  /* 0x000000ffff217224 */ /* 0x000fce00078e000d */
[----:B-1----:R-:W-:Y:S05]  /*18990*/  CALL.REL.NOINC `($__internal_17_$__cuda_sm20_dsqrt_rn_f64_mediumpath_v1) ;  /* 0x000008ec009c7944 */ /* 0x002fea0003c00000 */
.L_x_5154:
[----:B------:R-:W-:Y:S05]  /*189a0*/  BSYNC.RECONVERGENT B0 ;  /* 0x0000000000007941 */ /* 0x000fea0003800200 */
.L_x_5153:
[----:B------:R-:W-:Y:S01]  /*189b0*/  HFMA2 R21, -RZ, RZ, -1.9580078125, 85.3125 ;  /* 0xbfd55555ff157431 */ /* 0x000fe200000001ff */
[----:B-1----:R0:W1:Y:S01]  /*189c0*/  DMUL R32, R32, -R2 ;  /* 0x8000000220207228 */ /* 0x0020620000000000 */
[----:B------:R-:W-:Y:S01]  /*189d0*/  BSSY.RECONVERGENT B0, `(.L_x_5155) ;  /* 0x0000025000007945 */ /* 0x000fe20003800200 */
[----:B------:R-:W-:Y:S01]  /*189e0*/  MOV R14, RZ ;  /* 0x000000ff000e7202 */ /* 0x000fe20000000f00 */
[----:B------:R-:W-:Y:S02]  /*189f0*/  IMAD.MOV.U32 R0, RZ, RZ, 0x1 ;  /* 0x00000001ff007424 */ /* 0x000fe400078e00ff */
[----:B01----:R-:W-:-:S07]  /*18a00*/  IMAD.MOV.U32 R20, RZ, RZ, 0x55555555 ;  /* 0x55555555ff147424 */ /* 0x003fce00078e00ff */
.L_x_5156:
        /* <DEDUP_REMOVED lines=34> */
.L_x_5155:
        /* <DEDUP_REMOVED lines=44> */
[----:B------:R-:W-:Y:S05]  /*18ef0*/  CALL.REL.NOINC `($__internal_15_$__cuda_sm20_dblrcp_rn_slowpath_v3) ;  /* 0x000008d800887944 */ /* 0x000fea0003c00000 */
[----:B------:R-:W-:Y:S01]  /*18f00*/  IMAD.MOV.U32 R8, RZ, RZ, R6 ;  /* 0x000000ffff087224 */ /* 0x000fe200078e0006 */
[----:B------:R-:W-:-:S07]  /*18f10*/  MOV R9, R0 ;  /* 0x0000000000097202 */ /* 0x000fce0000000f00 */
.L_x_5160:
[----:B------:R-:W-:Y:S05]  /*18f20*/  BSYNC.RECONVERGENT B4 ;  /* 0x0000000000047941 */ /* 0x000fea0003800200 */
.L_x_5159:
[----:B------:R-:W-:Y:S01]  /*18f30*/  HFMA2 R31, -RZ, RZ, -1.841796875, 115.625 ;  /* 0xbf5e573aff1f7431 */ /* 0x000fe200000001ff */
[----:B------:R-:W-:Y:S01]  /*18f40*/  BSSY.RECONVERGENT B3, `(.L_x_5161) ;  /* 0x0000024000037945 */ /* 0x000fe20003800200 */
[----:B------:R-:W-:Y:S02]  /*18f50*/  IMAD.MOV.U32 R0, RZ, RZ, 0x1 ;  /* 0x00000001ff007424 */ /* 0x000fe400078e00ff */
[----:B------:R-:W-:-:S07]  /*18f60*/  IMAD.MOV.U32 R30, RZ, RZ, -0x36fe1a8c ;  /* 0xc901e574ff1e7424 */ /* 0x000fce00078e00ff */
.L_x_5162:
        /* <DEDUP_REMOVED lines=34> */
.L_x_5161:
        /* <DEDUP_REMOVED lines=65> */
[----:B------:R-:W-:-:S07]  /*195a0*/  MOV R0, 0x195c0 ;  /* 0x000195c000007802 */ /* 0x000fce0000000f00 */
[----:B------:R-:W-:Y:S05]  /*195b0*/  CALL.REL.NOINC `($__internal_16_$__cuda_sm20_div_rn_f64_full) ;  /* 0x000008d800607944 */ /* 0x000fea0003c00000 */
[----:B------:R-:W-:-:S07]  /*195c0*/  IMAD.MOV.U32 R7, RZ, RZ, R5 ;  /* 0x000000ffff077224 */ /* 0x000fce00078e0005 */
.L_x_5164:
[----:B------:R-:W-:Y:S05]  /*195d0*/  BSYNC.RECONVERGENT B4 ;  /* 0x0000000000047941 */ /* 0x000fea0003800200 */
.L_x_5163:
[----:B------:R-:W-:Y:S01]  /*195e0*/  BSSY.RECONVERGENT B3, `(.L_x_5165) ;  /* 0x0000025000037945 */ /* 0x000fe20003800200 */
[----:B------:R-:W-:Y:S01]  /*195f0*/  MOV R0, 0x1 ;  /* 0x0000000100007802 */ /* 0x000fe20000000f00 */
[----:B------:R-:W-:Y:S02]  /*19600*/  IMAD.MOV.U32 R20, RZ, RZ, 0x3b990ee6 ;  /* 0x3b990ee6ff147424 */ /* 0x000fe400078e00ff */
[----:B------:R-:W-:-:S07]  /*19610*/  IMAD.MOV.U32 R21, RZ, RZ, 0x3f70ee64 ;  /* 0x3f70ee64ff157424 */ /* 0x000fce00078e00ff */
.L_x_5166:
        /* <DEDUP_REMOVED lines=34> */
.L_x_5165:
        /* <DEDUP_REMOVED lines=68> */
.L_x_5168:
[----:B------:R-:W-:Y:S05]  /*19c80*/  BSYNC.RECONVERGENT B4 ;  /* 0x0000000000047941 */ /* 0x000fea0003800200 */
.L_x_5167:
[----:B------:R-:W-:Y:S01]  /*19c90*/  BSSY.RECONVERGENT B3, `(.L_x_5169) ;  /* 0x0000025000037945 */ /* 0x000fe20003800200 */
[----:B------:R-:W-:Y:S01]  /*19ca0*/  IMAD.MOV.U32 R0, RZ, RZ, 0x1 ;  /* 0x00000001ff007424 */ /* 0x000fe200078e00ff */
[----:B------:R-:W-:Y:S01]  /*19cb0*/  MOV R30, 0x3b34e2b6 ;  /* 0x3b34e2b6001e7802 */ /* 0x000fe20000000f00 */
[----:B------:R-:W-:-:S07]  /*19cc0*/  IMAD.MOV.U32 R31, RZ, RZ, 0x3f4547d9 ;  /* 0x3f4547d9ff1f7424 */ /* 0x000fce00078e00ff */
.L_x_5170:
        /* <DEDUP_REMOVED lines=34> */
.L_x_5169:
        /* <DEDUP_REMOVED lines=67> */
[----:B------:R-:W-:Y:S05]  /*1a320*/  CALL.REL.NOINC `($__internal_16_$__cuda_sm20_div_rn_f64_full) ;  /* 0x000008cc00047944 */ /* 0x000fea0003c00000 */
[----:B------:R-:W-:-:S07]  /*1a330*/  IMAD.MOV.U32 R7, RZ, RZ, R5 ;  /* 0x000000ffff077224 */ /* 0x000fce00078e0005 */
.L_x_5172:
[----:B------:R-:W-:Y:S05]  /*1a340*/  BSYNC.RECONVERGENT B4 ;  /* 0x0000000000047941 */ /* 0x000fea0003800200 */
.L_x_5171:
[----:B------:R-:W-:Y:S01]  /*1a350*/  BSSY.RECONVERGENT B3, `(.L_x_5173) ;  /* 0x0000025000037945 */ /* 0x000fe20003800200 */
[----:B------:R-:W-:Y:S01]  /*1a360*/  IMAD.MOV.U32 R0, RZ, RZ, 0x1 ;  /* 0x00000001ff007424 */ /* 0x000fe200078e00ff */
[----:B------:R-:W-:Y:S01]  /*1a370*/  MOV R20, 0x2da7bf9 ;  /* 0x02da7bf900147802 */ /* 0x000fe20000000f00 */
[----:B------:R-:W-:-:S07]  /*1a380*/  IMAD.MOV.U32 R21, RZ, RZ, -0x40b3c1f5 ;  /* 0xbf4c3e0bff157424 */ /* 0x000fce00078e00ff */
.L_x_5174:
        /* <DEDUP_REMOVED lines=34> */
.L_x_5173:
        /* <DEDUP_REMOVED lines=64> */
[----:B------:R-:W-:Y:S01]  /*1a9b0*/  MOV R0, 0x1a9e0 ;  /* 0x0001a9e000007802 */ /* 0x000fe20000000f00 */
[----:B------:R-:W-:-:S07]  /*1a9c0*/  IMAD.MOV.U32 R5, RZ, RZ, R11 ;  /* 0x000000ffff057224 */ /* 0x000fce00078e000b */
[----:B------:R-:W-:Y:S05]  /*1a9d0*/  CALL.REL.NOINC `($__internal_16_$__cuda_sm20_div_rn_f64_full) ;  /* 0x000008c400587944 */ /* 0x000fea0003c00000 */
[----:B------:R-:W-:-:S07]  /*1a9e0*/  MOV R4, R6 ;  /* 0x0000000600047202 */ /* 0x000fce0000000f00 */
.L_x_5176:
[----:B------:R-:W-:Y:S05]  /*1a9f0*/  BSYNC.RECONVERGENT B4 ;  /* 0x0000000000047941 */ /* 0x000fea0003800200 */
.L_x_5175:
[----:B------:R-:W-:Y:S01]  /*1aa00*/  HFMA2 R31, -RZ, RZ, -1.802734375, 0.00079822540283203125 ;  /* 0xbf36128aff1f7431 */ /* 0x000fe200000001ff */
[----:B------:R-:W-:Y:S01]  /*1aa10*/  BSSY.RECONVERGENT B3, `(.L_x_5177) ;  /* 0x0000024000037945 */ /* 0x000fe20003800200 */
[----:B------:R-:W-:Y:S02]  /*1aa20*/  IMAD.MOV.U32 R0, RZ, RZ, 0x1 ;  /* 0x00000001ff007424 */ /* 0x000fe400078e00ff */
[----:B------:R-:W-:-:S07]  /*1aa30*/  IMAD.MOV.U32 R30, RZ, RZ, -0x3a5b058f ;  /* 0xc5a4fa71ff1e7424 */ /* 0x000fce00078e00ff */
.L_x_5178:
        /* <DEDUP_REMOVED lines=34> */
.L_x_5177:
        /* <DEDUP_REMOVED lines=65> */
[----:B------:R-:W-:Y:S02]  /*1b070*/  IMAD.MOV.U32 R6, RZ, RZ, R10 ;  /* 0x000000ffff067224 */ /* 0x000fe400078e000a */
[----:B------:R-:W-:-:S07]  /*1b080*/  IMAD.MOV.U32 R5, RZ, RZ, R11 ;  /* 0x000000ffff057224 */ /* 0x000fce00078e000b */
[----:B------:R-:W-:Y:S05]  /*1b090*/  CALL.REL.NOINC `($__internal_16_$__cuda_sm20_div_rn_f64_full) ;  /* 0x000008bc00a87944 */ /* 0x000fea0003c00000 */
[----:B------:R-:W-:-:S07]  /*1b0a0*/  MOV R7, R5 ;  /* 0x0000000500077202 */ /* 0x000fce0000000f00 */
.L_x_5180:
[----:B------:R-:W-:Y:S05]  /*1b0b0*/  BSYNC.RECONVERGENT B4 ;  /* 0x0000000000047941 */ /* 0x000fea0003800200 */
.L_x_5179:
[----:B------:R-:W-:Y:S01]  /*1b0c0*/  HFMA2 R21, -RZ, RZ, 1.8134765625, 2526 ;  /* 0x3f4168efff157431 */ /* 0x000fe200000001ff */
[----:B------:R-:W-:Y:S01]  /*1b0d0*/  BSSY.RECONVERGENT B3, `(.L_x_5181) ;  /* 0x0000024000037945 */ /* 0x000fe20003800200 */
[----:B------:R-:W-:Y:S02]  /*1b0e0*/  IMAD.MOV.U32 R0, RZ, RZ, 0x1 ;  /* 0x00000001ff007424 */ /* 0x000fe400078e00ff */
[----:B------:R-:W-:-:S07]  /*1b0f0*/  IMAD.MOV.U32 R20, RZ, RZ, 0x1b0931c8 ;  /* 0x1b0931c8ff147424 */ /* 0x000fce00078e00ff */
.L_x_5182:
        /* <DEDUP_REMOVED lines=34> */
.L_x_5181:
        /* <DEDUP_REMOVED lines=68> */
.L_x_5184:
[----:B------:R-:W-:Y:S05]  /*1b760*/  BSYNC.RECONVERGENT B4 ;  /* 0x0000000000047941 */ /* 0x000fea0003800200 */
.L_x_5183:
[----:B------:R-:W-:Y:S01]  /*1b770*/  BSSY.RECONVERGENT B3, `(.L_x_5185) ;  /* 0x0000025000037945 */ /* 0x000fe20003800200 */
[----:B------:R-:W-:Y:S01]  /*1b780*/  MOV R0, 0x1 ;  /* 0x0000000100007802 */ /* 0x000fe20000000f00 */
[----:B------:R-:W-:Y:S02]  /*1b790*/  IMAD.MOV.U32 R30, RZ, RZ, -0x63fe104c ;  /* 0x9c01efb4ff1e7424 */ /* 0x000fe400078e00ff */
[----:B------:R-:W-:-:S07]  /*1b7a0*/  IMAD.MOV.U32 R31, RZ, RZ, 0x3f369187 ;  /* 0x3f369187ff1f7424 */ /* 0x000fce00078e00ff */
.L_x_5186:
        /* <DEDUP_REMOVED lines=34> */
.L_x_5185:
        /* <DEDUP_REMOVED lines=69> */
.L_x_5188:
[----:B------:R-:W-:Y:S05]  /*1be20*/  BSYNC.RECONVERGENT B4 ;  /* 0x0000000000047941 */ /* 0x000fea0003800200 */
.L_x_5187:
[----:B------:R-:W-:Y:S01]  /*1be30*/  BSSY.RECONVERGENT B3, `(.L_x_5189) ;  /* 0x0000025000037945 */ /* 0x000fe20003800200 */
[----:B------:R-:W-:Y:S01]  /*1be40*/  MOV R0, 0x1 ;  /* 0x0000000100007802 */ /* 0x000fe20000000f00 */
[----:B------:R-:W-:Y:S02]  /*1be50*/  IMAD.MOV.U32 R20, RZ, RZ, 0x3187b744 ;  /* 0x3187b744ff147424 */ /* 0x000fe400078e00ff */
[----:B------:R-:W-:-:S07]  /*1be60*/  IMAD.MOV.U32 R21, RZ, RZ, -0x40ba9d65 ;  /* 0xbf45629bff157424 */ /* 0x000fce00078e00ff */
.L_x_5190:
        /* <DEDUP_REMOVED lines=34> */
.L_x_5189:
        /* <DEDUP_REMOVED lines=68> */
.L_x_5192:
[----:B------:R-:W-:Y:S05]  /*1c4d0*/  BSYNC.RECONVERGENT B4 ;  /* 0x0000000000047941 */ /* 0x000fea0003800200 */
.L_x_5191:
[----:B------:R-:W-:Y:S01]  /*1c4e0*/  BSSY.RECONVERGENT B3, `(.L_x_5193) ;  /* 0x0000025000037945 */ /* 0x000fe20003800200 */
[----:B------:R-:W-:Y:S01]  /*1c4f0*/  IMAD.MOV.U32 R0, RZ, RZ, 0x1 ;  /* 0x00000001ff007424 */ /* 0x000fe200078e00ff */
[----:B------:R-:W-:Y:S01]  /*1c500*/  MOV R30, 0x1cc96982 ;  /* 0x1cc96982001e7802 */ /* 0x000fe20000000f00 */
[----:B------:R-:W-:-:S07]  /*1c510*/  IMAD.MOV.U32 R31, RZ, RZ, -0x40bc7201 ;  /* 0xbf438dffff1f7424 */ /* 0x000fce00078e00ff */
.L_x_5194:
        /* <DEDUP_REMOVED lines=34> */
.L_x_5193:
        /* <DEDUP_REMOVED lines=69> */
.L_x_5196:
[----:B------:R-:W-:Y:S05]  /*1cb90*/  BSYNC.RECONVERGENT B4 ;  /* 0x0000000000047941 */ /* 0x000fea0003800200 */
.L_x_5195:
[----:B------:R-:W-:Y:S01]  /*1cba0*/  BSSY.RECONVERGENT B3, `(.L_x_5197) ;  /* 0x0000025000037945 */ /* 0x000fe20003800200 */
[----:B------:R-:W-:Y:S01]  /*1cbb0*/  IMAD.MOV.U32 R0, RZ, RZ, 0x1 ;  /* 0x00000001ff007424 */ /* 0x000fe200078e00ff */
[----:B------:R-:W-:Y:S01]  /*1cbc0*/  MOV R20, 0x684527bf ;  /* 0x684527bf00147802 */ /* 0x000fe20000000f00 */
[----:B------:R-:W-:-:S07]  /*1cbd0*/  IMAD.MOV.U32 R21, RZ, RZ, 0x3f55d4ae ;  /* 0x3f55d4aeff157424 */ /* 0x000fce00078e00ff */
.L_x_5198:
        /* <DEDUP_REMOVED lines=34> */
.L_x_5197:
        /* <DEDUP_REMOVED lines=68> */
.L_x_5200:
[----:B------:R-:W-:Y:S05]  /*1d240*/  BSYNC.RECONVERGENT B4 ;  /* 0x0000000000047941 */ /* 0x000fea0003800200 */
.L_x_5199:
[----:B------:R-:W-:Y:S01]  /*1d250*/  HFMA2 R31, -RZ, RZ, 1.8369140625, -749.5 ;  /* 0x3f59e1dbff1f7431 */ /* 0x000fe200000001ff */
[----:B------:R-:W-:Y:S01]  /*1d260*/  BSSY.RECONVERGENT B3, `(.L_x_5201) ;  /* 0x0000024000037945 */ /* 0x000fe20003800200 */
[----:B------:R-:W-:Y:S02]  /*1d270*/  IMAD.MOV.U32 R0, RZ, RZ, 0x1 ;  /* 0x00000001ff007424 */ /* 0x000fe400078e00ff */
[----:B------:R-:W-:-:S07]  /*1d280*/  IMAD.MOV.U32 R30, RZ, RZ, -0x5713a6fc ;  /* 0xa8ec5904ff1e7424 */ /* 0x000fce00078e00ff */
.L_x_5202:
        /* <DEDUP_REMOVED lines=34> */
.L_x_5201:
        /* <DEDUP_REMOVED lines=69> */
.L_x_5204:
[----:B------:R-:W-:Y:S05]  /*1d900*/  BSYNC.RECONVERGENT B4 ;  /* 0x0000000000047941 */ /* 0x000fea0003800200 */
.L_x_5203:
[----:B------:R-:W-:Y:S01]  /*1d910*/  HFMA2 R21, -RZ, RZ, -1.859375, -0.0989990234375 ;  /* 0xbf70ae56ff157431 */ /* 0x000fe200000001ff */
[----:B------:R-:W-:Y:S01]  /*1d920*/  BSSY.RECONVERGENT B3, `(.L_x_5205) ;  /* 0x0000024000037945 */ /* 0x000fe20003800200 */
[----:B------:R-:W-:Y:S02]  /*1d930*/  IMAD.MOV.U32 R0, RZ, RZ, 0x1 ;  /* 0x00000001ff007424 */ /* 0x000fe400078e00ff */
[----:B------:R-:W-:-:S07]  /*1d940*/  IMAD.MOV.U32 R20, RZ, RZ, -0x5a255ed9 ;  /* 0xa5daa127ff147424 */ /* 0x000fce00078e00ff */
.L_x_5206:
        /* <DEDUP_REMOVED lines=34> */
.L_x_5205:
        /* <DEDUP_REMOVED lines=68> */
.L_x_5208:
[----:B------:R-:W-:Y:S05]  /*1dfb0*/  BSYNC.RECONVERGENT B4 ;  /* 0x0000000000047941 */ /* 0x000fea0003800200 */
.L_x_5207:
[----:B------:R-:W-:Y:S01]  /*1dfc0*/  BSSY.RECONVERGENT B3, `(.L_x_5209) ;  /* 0x0000025000037945 */ /* 0x000fe20003800200 */
[----:B------:R-:W-:Y:S01]  /*1dfd0*/  MOV R0, 0x1 ;  /* 0x0000000100007802 */ /* 0x000fe20000000f00 */
[----:B------:R-:W-:Y:S02]  /*1dfe0*/  IMAD.MOV.U32 R30, RZ, RZ, -0x343a03ee ;  /* 0xcbc5fc12ff1e7424 */ /* 0x000fe400078e00ff */
[----:B------:R-:W-:-:S07]  /*1dff0*/  IMAD.MOV.U32 R31, RZ, RZ, -0x4087a384 ;  /* 0xbf785c7cff1f7424 */ /* 0x000fce00078e00ff */
.L_x_5210:
        /* <DEDUP_REMOVED lines=34> */
.L_x_5209:
        /* <DEDUP_REMOVED lines=69> */
.L_x_5212:
[----:B------:R-:W-:Y:S05]  /*1e670*/  BSYNC.RECONVERGENT B4 ;  /* 0x0000000000047941 */ /* 0x000fea0003800200 */
.L_x_5211:
[----:B------:R-:W-:Y:S01]  /*1e680*/  BSSY.RECONVERGENT B3, `(.L_x_5213) ;  /* 0x0000025000037945 */ /* 0x000fe20003800200 */
[----:B------:R-:W-:Y:S01]  /*1e690*/  MOV R0, 0x1 ;  /* 0x0000000100007802 */ /* 0x000fe20000000f00 */
[----:B------:R-:W-:Y:S02]  /*1e6a0*/  IMAD.MOV.U32 R20, RZ, RZ, 0x50ed0c93 ;  /* 0x50ed0c93ff147424 */ /* 0x000fe400078e00ff */
[----:B------:R-:W-:-:S07]  /*1e6b0*/  IMAD.MOV.U32 R21, RZ, RZ, 0x3f91d1d6 ;  /* 0x3f91d1d6ff157424 */ /* 0x000fce00078e00ff */
.L_x_5214:
        /* <DEDUP_REMOVED lines=34> */
.L_x_5213:
        /* <DEDUP_REMOVED lines=68> */
.L_x_5216:
[----:B------:R-:W-:Y:S05]  /*1ed20*/  BSYNC.RECONVERGENT B4 ;  /* 0x0000000000047941 */ /* 0x000fea0003800200 */
.L_x_5215:
[----:B------:R-:W-:Y:S01]  /*1ed30*/  BSSY.RECONVERGENT B3, `(.L_x_5217) ;  /* 0x0000025000037945 */ /* 0x000fe20003800200 */
[----:B------:R-:W-:Y:S01]  /*1ed40*/  IMAD.MOV.U32 R0, RZ, RZ, 0x1 ;  /* 0x00000001ff007424 */ /* 0x000fe200078e00ff */
[----:B------:R-:W-:Y:S01]  /*1ed50*/  MOV R30, 0x5c03d2e9 ;  /* 0x5c03d2e9001e7802 */ /* 0x000fe20000000f00 */
[----:B------:R-:W-:-:S07]  /*1ed60*/  IMAD.MOV.U32 R31, RZ, RZ, 0x3f9ef9a0 ;  /* 0x3f9ef9a0ff1f7424 */ /* 0x000fce00078e00ff */
.L_x_5218:
        /* <DEDUP_REMOVED lines=34> */
.L_x_5217:
        /* <DEDUP_REMOVED lines=69> */
.L_x_5220:
[----:B------:R-:W-:Y:S05]  /*1f3e0*/  BSYNC.RECONVERGENT B4 ;  /* 0x0000000000047941 */ /* 0x000fea0003800200 */
.L_x_5219:
[----:B------:R-:W-:Y:S01]  /*1f3f0*/  BSSY.RECONVERGENT B3, `(.L_x_5221) ;  /* 0x0000025000037945 */ /* 0x000fe20003800200 */
[----:B------:R-:W-:Y:S01]  /*1f400*/  IMAD.MOV.U32 R0, RZ, RZ, 0x1 ;  /* 0x00000001ff007424 */ /* 0x000fe200078e00ff */
[----:B------:R-:W-:Y:S01]  /*1f410*/  MOV R20, 0x5f50d178 ;  /* 0x5f50d17800147802 */ /* 0x000fe20000000f00 */
[----:B------:R-:W-:-:S07]  /*1f420*/  IMAD.MOV.U32 R21, RZ, RZ, -0x4046a498 ;  /* 0xbfb95b68ff157424 */ /* 0x000fce00078e00ff */
.L_x_5222:
        /* <DEDUP_REMOVED lines=34> */
.L_x_5221:
        /* <DEDUP_REMOVED lines=68> */
.L_x_5224:
[----:B------:R-:W-:Y:S05]  /*1fa90*/  BSYNC.RECONVERGENT B4 ;  /* 0x0000000000047941 */ /* 0x000fea0003800200 */
.L_x_5223:
[----:B------:R-:W-:Y:S01]  /*1faa0*/  HFMA2 R31, -RZ, RZ, -1.9462890625, -0.00190639495849609375 ;  /* 0xbfc997cfff1f7431 */ /* 0x000fe200000001ff */
[----:B------:R-:W-:Y:S01]  /*1fab0*/  BSSY.RECONVERGENT B3, `(.L_x_5225) ;  /* 0x0000024000037945 */ /* 0x000fe20003800200 */
[----:B------:R-:W-:Y:S02]  /*1fac0*/  IMAD.MOV.U32 R0, RZ, RZ, 0x1 ;  /* 0x00000001ff007424 */ /* 0x000fe400078e00ff */
[----:B------:R-:W-:-:S07]  /*1fad0*/  IMAD.MOV.U32 R30, RZ, RZ, -0x3bccff5e ;  /* 0xc43300a2ff1e7424 */ /* 0x000fce00078e00ff */
.L_x_5226:
        /* <DEDUP_REMOVED lines=34> */
.L_x_5225:
        /* <DEDUP_REMOVED lines=69> */
.L_x_5228:
[----:B------:R-:W-:Y:S05]  /*20150*/  BSYNC.RECONVERGENT B4 ;  /* 0x0000000000047941 */ /* 0x000fea0003800200 */
.L_x_5227:
[----:B------:R-:W-:Y:S01]  /*20160*/  HFMA2 R21, -RZ, RZ, 1.9755859375, 0.09637451171875 ;  /* 0x3fe72e2bff157431 */ /* 0x000fe200000001ff */
[----:B------:R-:W-:Y:S01]  /*20170*/  BSSY.RECONVERGENT B3, `(.L_x_5229) ;  /* 0x0000024000037945 */ /* 0x000fe20003800200 */
[----:B------:R-:W-:Y:S02]  /*20180*/  IMAD.MOV.U32 R0, RZ, RZ, 0x1 ;  /* 0x00000001ff007424 */ /* 0x000fe400078e00ff */
[----:B------:R-:W-:-:S07]  /*20190*/  IMAD.MOV.U32 R20, RZ, RZ, -0x45e261fc ;  /* 0xba1d9e04ff147424 */ /* 0x000fce00078e00ff */
.L_x_5230:
        /* <DEDUP_REMOVED lines=34> */
.L_x_5229:
        /* <DEDUP_REMOVED lines=68> */
.L_x_5232:
[----:B------:R-:W-:Y:S05]  /*20800*/  BSYNC.RECONVERGENT B4 ;  /* 0x0000000000047941 */ /* 0x000fea0003800200 */
.L_x_5231:
[----:B------:R-:W-:Y:S01]  /*20810*/  BSSY.RECONVERGENT B3, `(.L_x_5233) ;  /* 0x0000025000037945 */ /* 0x000fe20003800200 */
[----:B------:R-:W-:Y:S01]  /*20820*/  MOV R0, 0x1 ;  /* 0x0000000100007802 */ /* 0x000fe20000000f00 */
[----:B------:R-:W-:Y:S02]  /*20830*/  IMAD.MOV.U32 R30, RZ, RZ, 0x101bb71a ;  /* 0x101bb71aff1e7424 */ /* 0x000fe400078e00ff */
[----:B------:R-:W-:-:S07]  /*20840*/  IMAD.MOV.U32 R31, RZ, RZ, 0x3ffaab9a ;  /* 0x3ffaab9aff1f7424 */ /* 0x000fce00078e00ff */
.L_x_5234:
        /* <DEDUP_REMOVED lines=34> */
.L_x_5233:
        /* <DEDUP_REMOVED lines=69> */
.L_x_5236:
[----:B------:R-:W-:Y:S05]  /*20ec0*/  BSYNC.RECONVERGENT B4 ;  /* 0x0000000000047941 */ /* 0x000fea0003800200 */
.L_x_5235:
[----:B------:R-:W-:Y:S01]  /*20ed0*/  BSSY.RECONVERGENT B3, `(.L_x_5237) ;  /* 0x0000025000037945 */ /* 0x000fe20003800200 */
[----:B------:R-:W-:Y:S01]  /*20ee0*/  MOV R0, 0x1 ;  /* 0x0000000100007802 */ /* 0x000fe20000000f00 */
[----:B------:R-:W-:Y:S02]  /*20ef0*/  IMAD.MOV.U32 R20, RZ, RZ, -0x755502fe ;  /* 0x8aaafd02ff147424 */ /* 0x000fe400078e00ff */
[----:B------:R-:W-:-:S07]  /*20f00*/  IMAD.MOV.U32 R21, RZ, RZ, -0x3fe58652 ;  /* 0xc01a79aeff157424 */ /* 0x000fce00078e00ff */
.L_x_5238:
        /* <DEDUP_REMOVED lines=34> */
.L_x_5237:
        /* <DEDUP_REMOVED lines=68> */
.L_x_5240:
[----:B------:R-:W-:Y:S05]  /*21570*/  BSYNC.RECONVERGENT B4 ;  /* 0x0000000000047941 */ /* 0x000fea0003800200 */
.L_x_5239:
[----:B------:R-:W-:Y:S01]  /*21580*/  BSSY.RECONVERGENT B3, `(.L_x_5241) ;  /* 0x0000025000037945 */ /* 0x000fe20003800200 */
[----:B------:R-:W-:Y:S01]  /*21590*/  IMAD.MOV.U32 R0, RZ, RZ, 0x1 ;  /* 0x00000001ff007424 */ /* 0x000fe200078e00ff */
[----:B------:R-:W-:Y:S01]  /*215a0*/  MOV R30, 0x4df23f8f ;  /* 0x4df23f8f001e7802 */ /* 0x000fe20000000f00 */
[----:B------:R-:W-:-:S07]  /*215b0*/  IMAD.MOV.U32 R31, RZ, RZ, -0x3fcee326 ;  /* 0xc0311cdaff1f7424 */ /* 0x000fce00078e00ff */
.L_x_5242:
        /* <DEDUP_REMOVED lines=34> */
.L_x_5241:
        /* <DEDUP_REMOVED lines=69> */
.L_x_5244:
[----:B------:R-:W-:Y:S05]  /*21c30*/  BSYNC.RECONVERGENT B4 ;  /* 0x0000000000047941 */ /* 0x000fea0003800200 */
.L_x_5243:
[----:B------:R-:W-:Y:S01]  /*21c40*/  BSSY.RECONVERGENT B3, `(.L_x_5245) ;  /* 0x0000025000037945 */ /* 0x000fe20003800200 */
[----:B------:R-:W-:Y:S01]  /*21c50*/  IMAD.MOV.U32 R0, RZ, RZ, 0x1 ;  /* 0x00000001ff007424 */ /* 0x000fe200078e00ff */
[----:B------:R-:W-:Y:S01]  /*21c60*/  MOV R20, 0x311f1460 ;  /* 0x311f146000147802 */ /* 0x000fe20000000f00 */
[----:B------:R-:W-:-:S07]  /*21c70*/  IMAD.MOV.U32 R21, RZ, RZ, 0x405278fb ;  /* 0x405278fbff157424 */ /* 0x000fce00078e00ff */
.L_x_5246:
        /* <DEDUP_REMOVED lines=34> */
.L_x_5245:
        /* <DEDUP_REMOVED lines=68> */
.L_x_5248:
[----:B------:R-:W-:Y:S05]  /*222e0*/  BSYNC.RECONVERGENT B4 ;  /* 0x0000000000047941 */ /* 0x000fea0003800200 */
.L_x_5247:
[----:B------:R-:W-:Y:S01]  /*222f0*/  HFMA2 R31, -RZ, RZ, 2.20703125, -8.2194805145263671875e-05 ;  /* 0x406a8563ff1f7431 */ /* 0x000fe200000001ff */
[----:B------:R-:W-:Y:S01]  /*22300*/  BSSY.RECONVERGENT B3, `(.L_x_5249) ;  /* 0x0000024000037945 */ /* 0x000fe20003800200 */
[----:B------:R-:W-:Y:S02]  /*22310*/  IMAD.MOV.U32 R0, RZ, RZ, 0x1 ;  /* 0x00000001ff007424 */ /* 0x000fe400078e00ff */
[----:B------:R-:W-:-:S07]  /*22320*/  IMAD.MOV.U32 R30, RZ, RZ, 0x4b8ba3fd ;  /* 0x4b8ba3fdff1e7424 */ /* 0x000fce00078e00ff */
.L_x_5250:
        /* <DEDUP_REMOVED lines=34> */
.L_x_5249:
        /* <DEDUP_REMOVED lines=22> */
[----:B------:R-:W-:-:S07]  /*226b0*/  IMAD.MOV.U32 R20, RZ, RZ, 0x7d9b7a22 ;  /* 0x7d9b7a22ff147424 */ /* 0x000fce00078e00ff */
.L_x_5252:
        /* <DEDUP_REMOVED lines=34> */
.L_x_5251:
        /* <DEDUP_REMOVED lines=50> */
.L_x_5254:
[----:B------:R-:W-:Y:S05]  /*22c00*/  BSYNC.RECONVERGENT B4 ;  /* 0x0000000000047941 */ /* 0x000fea0003800200 */
.L_x_5253:
        /* <DEDUP_REMOVED lines=11> */
.L_x_5158:
[----:B------:R-:W-:Y:S05]  /*22cc0*/  BSYNC.RECONVERGENT B0 ;  /* 0x0000000000007941 */ /* 0x000fea0003800200 */
.L_x_5157:
[----:B------:R-:W-:Y:S01]  /*22cd0*/  LOP3.LUT R5, R33, 0x7fffffff, RZ, 0xc0, !PT ;  /* 0x7fffffff21057812 */ /* 0x000fe200078ec0ff */
[----:B------:R-:W-:Y:S03]  /*22ce0*/  BSSY.RECONVERGENT B0, `(.L_x_5255) ;  /* 0x0000195000007945 */ /* 0x000fe60003800200 */
[----:B------:R-:W-:-:S13]  /*22cf0*/  ISETP.GT.U32.AND P0, PT, R5, 0x7fefffff, PT ;  /* 0x7fefffff0500780c */ /* 0x000fda0003f04070 */
[----:B------:R-:W-:Y:S05]  /*22d00*/  @P0 BRA `(.L_x_5256) ;  /* 0x0000001800240947 */ /* 0x000fea0003800000 */
[----:B------:R-:W-:Y:S01]  /*22d10*/  IMAD.MOV.U32 R36, RZ, RZ, 0x0 ;  /* 0x00000000ff247424 */ /* 0x000fe200078e00ff */
[----:B------:R-:W-:Y:S01]  /*22d20*/  MOV R4, R32 ;  /* 0x0000002000047202 */ /* 0x000fe20000000f00 */
[----:B------:R-:W-:Y:S01]  /*22d30*/  IMAD.MOV.U32 R37, RZ, RZ, 0x3ff00000 ;  /* 0x3ff00000ff257424 */ /* 0x000fe200078e00ff */
[----:B------:R-:W-:Y:S01]  /*22d40*/  UMOV UR4, 0xfefa39ef ;  /* 0xfefa39ef00047882 */ /* 0x000fe20000000000 */
[----:B------:R-:W-:Y:S01]  /*22d50*/  IMAD.MOV.U32 R20, RZ, RZ, 0x652b82fe ;  /* 0x652b82feff147424 */ /* 0x000fe200078e00ff */
[----:B------:R-:W-:Y:S01]  /*22d60*/  UMOV UR5, 0x3fe62e42 ;  /* 0x3fe62e4200057882 */ /* 0x000fe20000000000 */
[----:B------:R-:W-:Y:S01]  /*22d70*/  IMAD.MOV.U32 R21, RZ, RZ, 0x3ff71547 ;  /* 0x3ff71547ff157424 */ /* 0x000fe200078e00ff */
[----:B0-----:R-:W0:Y:S01]  /*22d80*/  DADD R6, R4, 4 ;  /* 0x4010000004067429 */ /* 0x001e220000000000 */
[----:B------:R-:W-:Y:S01]  /*22d90*/  IMAD.MOV.U32 R38, RZ, RZ, RZ ;  /* 0x000000ffff267224 */ /* 0x000fe200078e00ff */
[----:B0-----:R-:W-:Y:S01]  /*22da0*/  MUFU.RCP64H R9, R7 ;  /* 0x0000000700097308 */ /* 0x001fe20000001800 */
[----:B------:R-:W-:-:S02]  /*22db0*/  MOV R8, RZ ;  /* 0x000000ff00087202 */ /* 0x000fc40000000f00 */
[----:B------:R-:W-:-:S15]  /*22dc0*/  ISETP.GT.U32.AND P0, PT, R5, 0x403b4000, PT ;  /* 0x403b40000500780c */ /* 0x000fde0003f04070 */
[----:B------:R-:W-:-:S15]  /*22dd0*/  NOP ;  /* 0x0000000000007918 */ /* 0x000fde0000000000 */
[----:B------:R-:W-:-:S15]  /*22de0*/  NOP ;  /* 0x0000000000007918 */ /* 0x000fde0000000000 */
[----:B------:R-:W-:-:S14]  /*22df0*/  NOP ;  /* 0x0000000000007918 */ /* 0x000fdc0000000000 */
[----:B------:R-:W0:Y:S02]  /*22e00*/  DFMA R36, R4, 2, R36 ;  /* 0x400000000424782b */ /* 0x000e240000000024 */
[----:B0-----:R-:W0:-:S15]  /*22e10*/  MUFU.RCP64H R39, R37 ;  /* 0x0000002500277308 */ /* 0x001e1e0000001800 */
[----:B------:R-:W-:-:S15]  /*22e20*/  NOP ;  /* 0x0000000000007918 */ /* 0x000fde0000000000 */
[----:B------:R-:W-:-:S15]  /*22e30*/  NOP ;  /* 0x0000000000007918 */ /* 0x000fde0000000000 */
[----:B------:R-:W-:-:S15]  /*22e40*/  NOP ;  /* 0x0000000000007918 */ /* 0x000fde0000000000 */
[----:B------:R-:W-:-:S02]  /*22e50*/  NOP ;  /* 0x0000000000007918 */ /* 0x000fc40000000000 */
[----:B------:R-:W2:-:S15]  /*22e60*/  DMUL R14, R4, -R4 ;  /* 0x80000004040e7228 */ /* 0x000e9e0000000000 */
[----:B------:R-:W-:-:S15]  /*22e70*/  NOP ;  /* 0x0000000000007918 */ /* 0x000fde0000000000 */
[----:B------:R-:W-:-:S15]  /*22e80*/  NOP ;  /* 0x0000000000007918 */ /* 0x000fde0000000000 */
[----:B------:R-:W-:-:S15]  /*22e90*/  NOP ;  /* 0x0000000000007918 */ /* 0x000fde0000000000 */
[----:B------:R-:W-:-:S04]  /*22ea0*/  NOP ;  /* 0x0000000000007918 */ /* 0x000fc80000000000 */
[----:B--2---:R-:W2:Y:S02]  /*22eb0*/  DFMA R20, R14, R20, 6.75539944105574400000e+15 ;  /* 0x433800000e14742b */ /* 0x004ea40000000014 */
[----:B--2---:R-:W-:-:S15]  /*22ec0*/  LEA.HI R0, R20, R20, RZ, 0x1 ;  /* 0x0000001414007211 */ /* 0x004fde00078f08ff */
[----:B------:R-:W-:-:S15]  /*22ed0*/  NOP ;  /* 0x0000000000007918 */ /* 0x000fde0000000000 */
[----:B------:R-:W-:-:S15]  /*22ee0*/  NOP ;  /* 0x0000000000007918 */ /* 0x000fde0000000000 */
[----:B------:R-:W-:-:S15]  /*22ef0*/  NOP ;  /* 0x0000000000007918 */ /* 0x000fde0000000000 */
[----:B------:R-:W-:-:S02]  /*22f00*/  NOP ;  /* 0x0000000000007918 */ /* 0x000fc40000000000 */
[----:B------:R2:W3:Y:S02]  /*22f10*/  DADD R30, R20, -6.75539944105574400000e+15 ;  /* 0xc3380000141e7429 */ /* 0x0004e40000000000 */
[----:B--2---:R-:W-:-:S05]  /*22f20*/  SHF.R.S32.HI R21, RZ, 0x1, R0 ;  /* 0x00000001ff157819 */ /* 0x004fca0000011400 */
[----:B------:R-:W-:-:S15]  /*22f30*/  IMAD.IADD R20, R20, 0x1, -R21 ;  /* 0x0000000114147824 */ /* 0x000fde00078e0a15 */
[----:B------:R-:W-:-:S15]  /*22f40*/  NOP ;  /* 0x0000000000007918 */ /* 0x000fde0000000000 */
[----:B------:R-:W-:-:S15]  /*22f50*/  NOP ;  /* 0x0000000000007918 */ /* 0x000fde0000000000 */
[----:B------:R-:W-:-:S12]  /*22f60*/  NOP ;  /* 0x0000000000007918 */ /* 0x000fd80000000000 */
        /* <DEDUP_REMOVED lines=28> */
[----:B------:R-:W-:-:S15]  /*23130*/  DFMA R34, -R6, R8, 1 ;  /* 0x3ff000000622742b */ /* 0x000fde0000000108 */
        /* <DEDUP_REMOVED lines=75> */
[----:B------:R-:W-:-:S15]  /*235f0*/  DFMA R34, R34, R34, R34 ;  /* 0x000000222222722b */ /* 0x000fde0000000022 */
        /* <DEDUP_REMOVED lines=11> */
[----:B------:R-:W-:-:S15]  /*236b0*/  DFMA R8, R8, R34, R8 ;  /* 0x000000220808722b */ /* 0x000fde0000000008 */
[----:B------:R-:W-:-:S15]  /*236c0*/  NOP ;  /* 0x0000000000007918 */ /* 0x000fde0000000000 */
[----:B------:R-:W-:-:S15]  /*236d0*/  NOP ;  /* 0x0000000000007918 */ /* 0x000fde0000000000 */
[----:B------:R-:W-:-:S15]  /*236e0*/  NOP ;  /* 0x0000000000007918 */ /* 0x000fde0000000000 */
[----:B------:R-:W-:-:S04]  /*236f0*/  NOP ;  /* 0x0000000000007918 */ /* 0x000fc80000000000 */
[----:B------:R0:W-:Y:S02]  /*23700*/  DFMA R30, -R4, R4, -R14 ;  /* 0x00000004041e722b */ /* 0x0001e4000000090e */
[----:B0-----:R-:W-:Y:S02]  /*23710*/  IMAD.MOV.U32 R14, RZ, RZ, -0x2fc2cd8 ;  /* 0xfd03d328ff0e7424 */ /* 0x001fe400078e00ff */
[----:B------:R-:W-:-:S15]  /*23720*/  IMAD.MOV.U32 R15, RZ, RZ, 0x3e44e1c6 ;  /* 0x3e44e1c6ff0f7424 */ /* 0x000fde00078e00ff */
[----:B------:R-:W-:-:S15]  /*23730*/  NOP ;  /* 0x0000000000007918 */ /* 0x000fde0000000000 */
[----:B------:R-:W-:-:S15]  /*23740*/  NOP ;  /* 0x0000000000007918 */ /* 0x000fde0000000000 */
[----:B------:R-:W-:-:S15]  /*23750*/  NOP ;  /* 0x0000000000007918 */ /* 0x000fde0000000000 */
        /* <DEDUP_REMOVED lines=30> */
[----:B0-----:R-:W0:Y:S01]  /*23940*/  DFMA R14, R8, -UR4, -R14 ;  /* 0x80000004080e7c2b */ /* 0x001e22000800080e */
        /* <DEDUP_REMOVED lines=48> */
[----:B------:R-:W-:-:S15]  /*23c50*/  DMUL R38, R38, R20 ;  /* 0x0000001426267228 */ /* 0x000fde0000000000 */
[----:B------:R-:W-:-:S15]  /*23c60*/  NOP ;  /* 0x0000000000007918 */ /* 0x000fde0000000000 */
[----:B------:R-:W-:-:S15]  /*23c70*/  NOP ;  /* 0x0000000000007918 */ /* 0x000fde0000000000 */
[----:B------:R-:W-:-:S15]  /*23c80*/  NOP ;  /* 0x0000000000007918 */ /* 0x000fde0000000000 */
[----:B------:R-:W-:-:S04]  /*23c90*/  NOP ;  /* 0x0000000000007918 */ /* 0x000fc80000000000 */
        /* <DEDUP_REMOVED lines=144> */
.L_x_5256:
[----:B------:R-:W-:Y:S02]  /*245a0*/  ISETP.GE.AND P0, PT, R33, RZ, PT ;  /* 0x000000ff2100720c */ /* 0x000fe40003f06270 */
[----:B------:R-:W-:Y:S01]  /*245b0*/  ISETP.NE.AND P1, PT, R32, RZ, PT ;  /* 0x000000ff2000720c */ /* 0x000fe20003f25270 */
[----:B------:R-:W2:Y:S01]  /*245c0*/  DADD R32, R32, R32 ;  /* 0x0000000020207229 */ /* 0x000ea20000000020 */
[----:B0-----:R-:W-:Y:S02]  /*245d0*/  FSEL R7, RZ, 2, P0 ;  /* 0x40000000ff077808 */ /* 0x001fe40000000000 */
[----:B------:R-:W-:Y:S02]  /*245e0*/  ISETP.NE.AND P0, PT, R5, 0x7ff00000, PT ;  /* 0x7ff000000500780c */ /* 0x000fe40003f05270 */
[----:B--2---:R-:W-:Y:S02]  /*245f0*/  FSEL R15, R32, RZ, P1 ;  /* 0x000000ff200f7208 */ /* 0x004fe40000800000 */
[----:B------:R-:W-:-:S02]  /*24600*/  FSEL R5, R7, R33, !P1 ;  /* 0x0000002107057208 */ /* 0x000fc40004800000 */
[----:B------:R-:W-:Y:S02]  /*24610*/  FSEL R14, R15, R32, !P0 ;  /* 0x000000200f0e7208 */ /* 0x000fe40004000000 */
[----:B------:R-:W-:-:S07]  /*24620*/  FSEL R15, R5, R33, !P0 ;  /* 0x00000021050f7208 */ /* 0x000fce0004000000 */
.L_x_5257:
[----:B------:R-:W-:Y:S05]  /*24630*/  BSYNC.RECONVERGENT B0 ;  /* 0x0000000000007941 */ /* 0x000fea0003800200 */
.L_x_5255:
        /* <DEDUP_REMOVED lines=13> */
[----:B0-----:R0:W2:Y:S02]  /*24710*/  DMUL R2, R4, R2 ;  /* 0x0000000204027228 */ /* 0x0010a40000000000 */
[----:B0-----:R-:W-:Y:S01]  /*24720*/  MOV R4, 0x652b82fe ;  /* 0x652b82fe00047802 */ /* 0x001fe20000000f00 */
[----:B------:R-:W-:Y:S01]  /*24730*/  IMAD.MOV.U32 R5, RZ, RZ, 0x3ff71547 ;  /* 0x3ff71547ff057424 */ /* 0x000fe200078e00ff */
[----:B--2---:R-:W-:-:S15]  /*24740*/  FSETP.GEU.FTZ.AND P0, PT, |R3|, 4.1917929649353027344, PT ;  /* 0x4086232b0300780b */ /* 0x004fde0003f1e200 */
        /* <DEDUP_REMOVED lines=95> */
[----:B0-----:R-:W-:Y:S02]  /*24d40*/  IMAD R7, R4, 0x100000, R9 ;  /* 0x0010000004077824 */ /* 0x001fe400078e0209 */
[----:B------:R-:W-:Y:S01]  /*24d50*/  IMAD.MOV.U32 R6, RZ, RZ, R8 ;  /* 0x000000ffff067224 */ /* 0x000fe200078e0008 */
[----:B------:R-:W-:Y:S06]  /*24d60*/  @!P0 BRA `(.L_x_5259) ;  /* 0x00000000004c8947 */ /* 0x000fec0003800000 */
[----:B------:R-:W-:Y:S01]  /*24d70*/  FSETP.GEU.FTZ.AND P0, PT, |R3|, 4.2275390625, PT ;  /* 0x408748000300780b */ /* 0x000fe20003f1e200 */
[----:B------:R-:W-:-:S12]  /*24d80*/  DSETP.GEU.AND P1, PT, R2, RZ, PT ;  /* 0x000000ff0200722a */ /* 0x000fd80003f2e000 */
[----:B------:R-:W-:-:S15]  /*24d90*/  @!P0 LEA.HI R0, R4, R4, RZ, 0x1 ;  /* 0x0000000404008211 */ /* 0x000fde00078f08ff */
[----:B------:R-:W-:-:S15]  /*24da0*/  NOP ;  /* 0x0000000000007918 */ /* 0x000fde0000000000 */
[----:B------:R-:W-:-:S15]  /*24db0*/  NOP ;  /* 0x0000000000007918 */ /* 0x000fde0000000000 */
[----:B------:R-:W-:-:S07]  /*24dc0*/  NOP ;  /* 0x0000000000007918 */ /* 0x000fce0000000000 */
[----:B------:R0:W2:Y:S02]  /*24dd0*/  DADD R6, R2, +INF ;  /* 0x7ff0000002067429 */ /* 0x0000a40000000000 */
[----:B0-----:R-:W-:Y:S01]  /*24de0*/  @!P0 SHF.R.S32.HI R3, RZ, 0x1, R0 ;  /* 0x00000001ff038819 */ /* 0x001fe20000011400 */
[----:B------:R-:W-:Y:S01]  /*24df0*/  @!P0 IMAD.MOV.U32 R2, RZ, RZ, R8 ;  /* 0x000000ffff028224 */ /* 0x000fe200078e0008 */
        /* <DEDUP_REMOVED lines=10> */
.L_x_5259:
[----:B------:R-:W-:Y:S05]  /*24ea0*/  BSYNC.RECONVERGENT B0 ;  /* 0x0000000000007941 */ /* 0x000fea0003800200 */
.L_x_5258:
[----:B------:R-:W-:Y:S01]  /*24eb0*/  UMOV UR4, 0x54411744 ;  /* 0x5441174400047882 */ /* 0x000fe20000000000 */
[----:B------:R-:W-:Y:S01]  /*24ec0*/  UMOV UR5, 0x401921fb ;  /* 0x401921fb00057882 */ /* 0x000fe20000000000 */
[----:B-12---:R-:W-:Y:S01]  /*24ed0*/  DMUL R12, R6, R12 ;  /* 0x0000000c060c7228 */ /* 0x006fe20000000000 */
[----:B0-----:R-:W-:Y:S01]  /*24ee0*/  IMAD.MOV.U32 R4, RZ, RZ, 0x0 ;  /* 0x00000000ff047424 */ /* 0x001fe200078e00ff */
[----:B------:R-:W-:Y:S01]  /*24ef0*/  MOV R5, 0x3fd80000 ;  /* 0x3fd8000000057802 */ /* 0x000fe20000000f00 */
[----:B------:R-:W-:-:S15]  /*24f00*/  BSSY.RECONVERGENT B0, `(.L_x_5260) ;  /* 0x000003b000007945 */ /* 0x000fde0003800200 */
[----:B------:R-:W-:-:S15]  /*24f10*/  NOP ;  /* 0x0000000000007918 */ /* 0x000fde0000000000 */
[----:B------:R-:W-:-:S15]  /*24f20*/  NOP ;  /* 0x0000000000007918 */ /* 0x000fde0000000000 */
[----:B------:R-:W-:-:S15]  /*24f30*/  NOP ;  /* 0x0000000000007918 */ /* 0x000fde0000000000 */
[----:B------:R-:W-:-:S01]  /*24f40*/  NOP ;  /* 0x0000000000007918 */ /* 0x000fc20000000000 */
        /* <DEDUP_REMOVED lines=53> */
[----:B------:R-:W-:Y:S05]  /*252a0*/  CALL.REL.NOINC `($__internal_17_$__cuda_sm20_dsqrt_rn_f64_mediumpath_v1) ;  /* 0x0000082400587944 */ /* 0x000fea0003c00000 */
.L_x_5261:
[----:B------:R-:W-:Y:S05]  /*252b0*/  BSYNC.RECONVERGENT B0 ;  /* 0x0000000000007941 */ /* 0x000fea0003800200 */
.L_x_5260:
        /* <DEDUP_REMOVED lines=49> */
[----:B------:R-:W-:-:S07]  /*255d0*/  MOV R7, R5 ;  /* 0x0000000500077202 */ /* 0x000fce0000000f00 */
.L_x_5263:
[----:B------:R-:W-:Y:S05]  /*255e0*/  BSYNC.RECONVERGENT B0 ;  /* 0x0000000000007941 */ /* 0x000fea0003800200 */
.L_x_5262:
[----:B------:R0:W1:Y:S02]  /*255f0*/  DFMA R6, R14, 0.5, -R6 ;  /* 0x3fe000000e06782b */ /* 0x0000640000000806 */
[----:B01----:R-:W-:Y:S05]  /*25600*/  BRA `(.L_x_5126) ;  /* 0x0000021000587947 */ /* 0x003fea0003800000 */
.L_x_5129:
        /* <DEDUP_REMOVED lines=57> */
.L_x_5267:
[----:B------:R-:W-:Y:S05]  /*259a0*/  BSYNC.RECONVERGENT B4 ;  /* 0x0000000000047941 */ /* 0x000fea0003800200 */
.L_x_5266:
        /* <DEDUP_REMOVED lines=45> */
[----:B------:R-:W-:Y:S01]  /*25c80*/  IMAD.MOV.U32 R8, RZ, RZ, RZ ;  /* 0x000000ffff087224 */ /* 0x000fe200078e00ff */
[----:B------:R-:W-:-:S07]  /*25c90*/  MOV R0, 0x25cb0 ;  /* 0x00025cb000007802 */ /* 0x000fce0000000f00 */
[----:B------:R-:W-:Y:S05]  /*25ca0*/  CALL.REL.NOINC `($__internal_16_$__cuda_sm20_div_rn_f64_full) ;  /* 0x0000081000a47944 */ /* 0x000fea0003c00000 */
[----:B------:R-:W-:-:S07]  /*25cb0*/  IMAD.MOV.U32 R4, RZ, RZ, R6 ;  /* 0x000000ffff047224 */ /* 0x000fce00078e0006 */
.L_x_5269:
[----:B------:R-:W-:Y:S05]  /*25cc0*/  BSYNC.RECONVERGENT B4 ;  /* 0x0000000000047941 */ /* 0x000fea0003800200 */
.L_x_5268:
[----:B------:R-:W0:Y:S02]  /*25cd0*/  DSETP.GEU.AND P0, PT, R14, R4, PT ;  /* 0x000000040e00722a */ /* 0x000e240003f0e000 */
[----:B0-----:R-:W-:Y:S05]  /*25ce0*/  @!P0 BREAK.RELIABLE B0 ;  /* 0x0000000000008942 */ /* 0x001fea0003800100 */
[----:B------:R-:W-:Y:S05]  /*25cf0*/  @P0 BRA `(.L_x_5265) ;  /* 0x0000017c00940947 */ /* 0x000fea0003800000 */
[----:B------:R-:W-:Y:S01]  /*25d00*/  IMAD.MOV.U32 R4, RZ, RZ, 0x55555555 ;  /* 0x55555555ff047424 */ /* 0x000fe200078e00ff */
[----:B------:R-:W-:Y:S01]  /*25d10*/  MOV R5, 0xbfd55555 ;  /* 0xbfd5555500057802 */ /* 0x000fe20000000f00 */
[----:B------:R-:W-:Y:S01]  /*25d20*/  IMAD.MOV.U32 R6, RZ, RZ, 0x55555555 ;  /* 0x55555555ff067424 */ /* 0x000fe200078e00ff */
        /* <DEDUP_REMOVED lines=24> */
[----:B------:R-:W-:Y:S01]  /*25eb0*/  MOV R45, 0x409e93fe ;  /* 0x409e93fe002d7802 */ /* 0x000fe20000000f00 */
        /* <DEDUP_REMOVED lines=12> */
[----:B------:R-:W-:Y:S01]  /*25f80*/  IMAD.MOV.U32 R40, RZ, RZ, 0x5cf292a0 ;  /* 0x5cf292a0ff287424 */ /* 0x000fe200078e00ff */
[----:B------:R-:W-:Y:S01]  /*25f90*/  FSETP.GEU.AND P1, PT, |R3|, 6.5827683646048100446e-37, PT ;  /* 0x036000000300780b */ /* 0x000fe20003f2e200 */
[----:B------:R-:W-:Y:S01]  /*25fa0*/  IMAD.MOV.U32 R41, RZ, RZ, -0x41b6031b ;  /* 0xbe49fce5ff297424 */ /* 0x000fe200078e00ff */
[----:B------:R3:W-:Y:S01]  /*25fb0*/  STL.64 [R1+0x40], R36 ;  /* 0x0000402401007387 */ /* 0x0007e20000100a00 */
[----:B-1----:R-:W-:Y:S01]  /*25fc0*/  IMAD.MOV.U32 R20, RZ, RZ, 0x6edf2b0c ;  /* 0x6edf2b0cff147424 */ /* 0x002fe200078e00ff */
[----:B------:R-:W-:Y:S01]  /*25fd0*/  MOV R21, 0xbdbc0d9b ;  /* 0xbdbc0d9b00157802 */ /* 0x000fe20000000f00 */
[----:B------:R-:W-:Y:S01]  /*25fe0*/  IMAD.MOV.U32 R43, RZ, RZ, -0x400fed45 ;  /* 0xbff012bbff2b7424 */ /* 0x000fe200078e00ff */
[----:B------:R1:W-:Y:S01]  /*25ff0*/  STL.64 [R1+0x48], R4 ;  /* 0x0000480401007387 */ /* 0x0003e20000100a00 */
[----:B0-----:R-:W-:Y:S01]  /*26000*/  IMAD.MOV.U32 R32, RZ, RZ, -0x78cbfbd8 ;  /* 0x87340428ff207424 */ /* 0x001fe200078e00ff */
[----:B------:R-:W-:Y:S01]  /*26010*/  BSSY.RECONVERGENT B4, `(.L_x_5270) ;  /* 0x0000739000047945 */ /* 0x000fe20003800200 */
[----:B------:R-:W-:Y:S01]  /*26020*/  IMAD.MOV.U32 R33, RZ, RZ, -0x422ff8f6 ;  /* 0xbdd0070aff217424 */ /* 0x000fe200078e00ff */
[----:B------:R0:W-:Y:S01]  /*26030*/  STL.64 [R1+0x50], R6 ;  /* 0x0000500601007387 */ /* 0x0001e20000100a00 */
[----:B--2---:R-:W-:Y:S01]  /*26040*/  MOV R34, 0x5c463659 ;  /* 0x5c46365900227802 */ /* 0x004fe20000000f00 */
[----:B------:R-:W-:-:S02]  /*26050*/  IMAD.MOV.U32 R35, RZ, RZ, 0x3dbac947 ;  /* 0x3dbac947ff237424 */ /* 0x000fc400078e00ff */
[----:B---3--:R-:W-:Y:S01]  /*26060*/  IMAD.MOV.U32 R36, RZ, RZ, 0x1fd754a ;  /* 0x01fd754aff247424 */ /* 0x008fe200078e00ff */
[----:B------:R-:W-:Y:S01]  /*26070*/  MOV R37, 0xbd961ca7 ;  /* 0xbd961ca700257802 */ /* 0x000fe20000000f00 */
        /* <DEDUP_REMOVED lines=40> */
[----:B------:R-:W-:Y:S02]  /*26300*/  IMAD.MOV.U32 R9, RZ, RZ, -0x410d05b6 ;  /* 0xbef2fa4aff097424 */ /* 0x000fe400078e00ff */
[----:B-1----:R-:W-:Y:S01]  /*26310*/  IMAD.MOV.U32 R14, RZ, RZ, 0x30a8357c ;  /* 0x30a8357cff0e7424 */ /* 0x002fe200078e00ff */
[----:B------:R1:W-:Y:S01]  /*26320*/  STL.64 [R1+0xc8], R20 ;  /* 0x0000c81401007387 */ /* 0x0003e20000100a00 */
[----:B------:R-:W-:Y:S01]  /*26330*/  IMAD.MOV.U32 R15, RZ, RZ, 0x3e33f592 ;  /* 0x3e33f592ff0f7424 */ /* 0x000fe200078e00ff */
[----:B0-----:R-:W-:Y:S02]  /*26340*/  MOV R12, 0xabd6b83e ;  /* 0xabd6b83e000c7802 */ /* 0x001fe40000000f00 */
[----:B------:R0:W-:Y:S01]  /*26350*/  STL.64 [R1+0xd0], R32 ;  /* 0x0000d02001007387 */ /* 0x0001e20000100a00 */
[----:B------:R-:W-:Y:S02]  /*26360*/  IMAD.MOV.U32 R13, RZ, RZ, 0x3ee00a9c ;  /* 0x3ee00a9cff0d7424 */ /* 0x000fe400078e00ff */
[----:B--2---:R-:W-:Y:S01]  /*26370*/  IMAD.MOV.U32 R38, RZ, RZ, -0x339d6346 ;  /* 0xcc629cbaff267424 */ /* 0x004fe200078e00ff */
[----:B------:R2:W-:Y:S01]  /*26380*/  STL.64 [R1+0xd8], R34 ;  /* 0x0000d82201007387 */ /* 0x0005e20000100a00 */
[----:B------:R-:W-:-:S03]  /*26390*/  MOV R39, 0xbebb0bdf ;  /* 0xbebb0bdf00277802 */ /* 0x000fc60000000f00 */
        /* <DEDUP_REMOVED lines=21> */
[----:B-1----:R-:W-:Y:S01]  /*264f0*/  MOV R14, 0xfab4608b ;  /* 0xfab4608b000e7802 */ /* 0x002fe20000000f00 */
[----:B------:R-:W-:-:S02]  /*26500*/  IMAD.MOV.U32 R15, RZ, RZ, -0x4276330e ;  /* 0xbd89ccf2ff0f7424 */ /* 0x000fc400078e00ff */
[----:B------:R1:W-:Y:S01]  /*26510*/  STL.64 [R1+0x118], R20 ;  /* 0x0001181401007387 */ /* 0x0003e20000100a00 */
[----:B0-----:R-:W-:-:S03]  /*26520*/  IMAD.MOV.U32 R12, RZ, RZ, -0x5b992462 ;  /* 0xa466db9eff0c7424 */ /* 0x001fc600078e00ff */
[----:B------:R0:W-:Y:S01]  /*26530*/  STL.64 [R1+0x120], R32 ;  /* 0x0001202001007387 */ /* 0x0001e20000100a00 */
[----:B------:R-:W-:-:S03]  /*26540*/  MOV R13, 0x3d3113e3 ;  /* 0x3d3113e3000d7802 */ /* 0x000fc60000000f00 */
[----:B------:R3:W-:Y:S01]  /*26550*/  STL.64 [R1+0x128], R34 ;  /* 0x0001282201007387 */ /* 0x0007e20000100a00 */
[----:B--2---:R-:W-:Y:S02]  /*26560*/  IMAD.MOV.U32 R38, RZ, RZ, -0x3aabf15e ;  /* 0xc5540ea2ff267424 */ /* 0x004fe400078e00ff */
[----:B------:R-:W-:Y:S01]  /*26570*/  IMAD.MOV.U32 R39, RZ, RZ, 0x3d9f8041 ;  /* 0x3d9f8041ff277424 */ /* 0x000fe200078e00ff */
        /* <DEDUP_REMOVED lines=21> */
[----:B-1----:R-:W-:Y:S01]  /*266d0*/  IMAD.MOV.U32 R14, RZ, RZ, -0x55e56cd ;  /* 0xfaa1a933ff0e7424 */ /* 0x002fe200078e00ff */
[----:B------:R-:W-:Y:S02]  /*266e0*/  MOV R15, 0xbf1c253e ;  /* 0xbf1c253e000f7802 */ /* 0x000fe40000000f00 */
[----:B------:R1:W-:Y:S01]  /*266f0*/  STL.64 [R1+0x168], R20 ;  /* 0x0001681401007387 */ /* 0x0003e20000100a00 */
[----:B0-----:R-:W-:-:S03]  /*26700*/  IMAD.MOV.U32 R12, RZ, RZ, -0x3291620 ;  /* 0xfcd6e9e0ff0c7424 */ /* 0x001fc600078e00ff */
[----:B------:R0:W-:Y:S01]  /*26710*/  STL.64 [R1+0x170], R32 ;  /* 0x0001702001007387 */ /* 0x0001e20000100a00 */
[----:B------:R-:W-:Y:S01]  /*26720*/  IMAD.MOV.U32 R13, RZ, RZ, 0x3f4948b0 ;  /* 0x3f4948b0ff0d7424 */ /* 0x000fe200078e00ff */
[----:B--2---:R-:W-:Y:S02]  /*26730*/  MOV R38, 0xa88f4696 ;  /* 0xa88f469600267802 */ /* 0x004fe40000000f00 */
[----:B------:R2:W-:Y:S01]  /*26740*/  STL.64 [R1+0x178], R34 ;  /* 0x0001782201007387 */ /* 0x0005e20000100a00 */
[----:B------:R-:W-:-:S03]  /*26750*/  IMAD.MOV.U32 R39, RZ, RZ, 0x3ec0db20 ;  /* 0x3ec0db20ff277424 */ /* 0x000fc600078e00ff */
[----:B------:R3:W-:Y:S01]  /*26760*/  STL.64 [R1+0x180], R36 ;  /* 0x0001802401007387 */ /* 0x0007e20000100a00 */
[----:B-1----:R-:W-:Y:S02]  /*26770*/  IMAD.MOV.U32 R20, RZ, RZ, -0x250b01ad ;  /* 0xdaf4fe53ff147424 */ /* 0x002fe400078e00ff */
[----:B------:R-:W-:Y:S01]  /*26780*/  IMAD.MOV.U32 R21, RZ, RZ, 0x3f0bbf43 ;  /* 0x3f0bbf43ff157424 */ /* 0x000fe200078e00ff */
[----:B------:R1:W-:Y:S01]  /*26790*/  STL.64 [R1+0x188], R4 ;  /* 0x0001880401007387 */ /* 0x0003e20000100a00 */
[----:B0-----:R-:W-:Y:S01]  /*267a0*/  MOV R32, 0x5890f2c3 ;  /* 0x5890f2c300207802 */ /* 0x001fe20000000f00 */
[----:B------:R-:W-:Y:S02]  /*267b0*/  IMAD.MOV.U32 R33, RZ, RZ, -0x41153d30 ;  /* 0xbeeac2d0ff217424 */ /* 0x000fe400078e00ff */
[----:B------:R0:W-:Y:S01]  /*267c0*/  STL.64 [R1+0x190], R6 ;  /* 0x0001900601007387 */ /* 0x0001e20000100a00 */
[----:B--2---:R-:W-:Y:S01]  /*267d0*/  IMAD.MOV.U32 R34, RZ, RZ, -0x51c6eae3 ;  /* 0xae39151dff227424 */ /* 0x004fe200078e00ff */
[----:B------:R-:W-:Y:S01]  /*267e0*/  MOV R35, 0x3e626154 ;  /* 0x3e62615400237802 */ /* 0x000fe20000000f00 */
[----:B---3--:R-:W-:Y:S01]  /*267f0*/  IMAD.MOV.U32 R36, RZ, RZ, 0x29663936 ;  /* 0x29663936ff247424 */ /* 0x008fe200078e00ff */
        /* <DEDUP_REMOVED lines=10> */
[----:B------:R-:W-:Y:S02]  /*268a0*/  IMAD.MOV.U32 R9, RZ, RZ, -0x4213db43 ;  /* 0xbdec24bdff097424 */ /* 0x000fe400078e00ff */
[----:B-1----:R-:W-:Y:S01]  /*268b0*/  IMAD.MOV.U32 R14, RZ, RZ, 0x29460138 ;  /* 0x29460138ff0e7424 */ /* 0x002fe200078e00ff */
[----:B------:R1:W-:Y:S01]  /*268c0*/  STL.64 [R1+0x1b8], R20 ;  /* 0x0001b81401007387 */ /* 0x0003e20000100a00 */
[----:B------:R-:W-:Y:S01]  /*268d0*/  IMAD.MOV.U32 R15, RZ, RZ, -0x41e883a8 ;  /* 0xbe177c58ff0f7424 */ /* 0x000fe200078e00ff */
[----:B0-----:R-:W-:Y:S02]  /*268e0*/  MOV R12, 0x43a46f5d ;  /* 0x43a46f5d000c7802 */ /* 0x001fe40000000f00 */
[----:B------:R0:W-:Y:S01]  /*268f0*/  STL.64 [R1+0x1c0], R32 ;  /* 0x0001c02001007387 */ /* 0x0001e20000100a00 */
[----:B------:R-:W-:Y:S02]  /*26900*/  IMAD.MOV.U32 R13, RZ, RZ, -0x41b1bc8d ;  /* 0xbe4e4373ff0d7424 */ /* 0x000fe400078e00ff */
[----:B--2---:R-:W-:Y:S01]  /*26910*/  IMAD.MOV.U32 R38, RZ, RZ, 0x55e25360 ;  /* 0x55e25360ff267424 */ /* 0x004fe200078e00ff */
        /* <DEDUP_REMOVED lines=26> */
[----:B0-----:R-:W-:-:S03]  /*26ac0*/  IMAD.MOV.U32 R12, RZ, RZ, -0x7d4ffe18 ;  /* 0x82b001e8ff0c7424 */ /* 0x001fc600078e00ff */
[----:B------:R0:W-:Y:S01]  /*26ad0*/  STL.64 [R1+0x210], R32 ;  /* 0x0002102001007387 */ /* 0x0001e20000100a00 */
[----:B------:R-:W-:-:S03]  /*26ae0*/  MOV R13, 0xbd3be161 ;  /* 0xbd3be161000d7802 */ /* 0x000fc60000000f00 */
[----:B------:R3:W-:Y:S01]  /*26af0*/  STL.64 [R1+0x218], R34 ;  /* 0x0002182201007387 */ /* 0x0007e20000100a00 */
[----:B--2---:R-:W-:Y:S02]  /*26b00*/  IMAD.MOV.U32 R38, RZ, RZ, 0x2a398b8f ;  /* 0x2a398b8fff267424 */ /* 0x004fe400078e00ff */
[----:B------:R-:W-:Y:S01]  /*26b10*/  IMAD.MOV.U32 R39, RZ, RZ, 0x3c75d3b4 ;  /* 0x3c75d3b4ff277424 */ /* 0x000fe200078e00ff */
        /* <DEDUP_REMOVED lines=21> */
[----:B-1----:R-:W-:Y:S01]  /*26c70*/  IMAD.MOV.U32 R14, RZ, RZ, 0x69c140a7 ;  /* 0x69c140a7ff0e7424 */ /* 0x002fe200078e00ff */
[----:B------:R-:W-:Y:S02]  /*26c80*/  MOV R15, 0xbdbea232 ;  /* 0xbdbea232000f7802 */ /* 0x000fe40000000f00 */
[----:B------:R1:W-:Y:S01]  /*26c90*/  STL.64 [R1+0x258], R20 ;  /* 0x0002581401007387 */ /* 0x0003e20000100a00 */
[----:B0-----:R-:W-:-:S03]  /*26ca0*/  IMAD.MOV.U32 R12, RZ, RZ, 0x27b3f020 ;  /* 0x27b3f020ff0c7424 */ /* 0x001fc600078e00ff */
[----:B------:R0:W-:Y:S01]  /*26cb0*/  STL.64 [R1+0x260], R32 ;  /* 0x0002602001007387 */ /* 0x0001e20000100a00 */
[----:B------:R-:W-:Y:S01]  /*26cc0*/  IMAD.MOV.U32 R13, RZ, RZ, -0x41283291 ;  /* 0xbed7cd6fff0d7424 */ /* 0x000fe200078e00ff */
[----:B--2---:R-:W-:Y:S02]  /*26cd0*/  MOV R38, 0x1539310e ;  /* 0x1539310e00267802 */ /* 0x004fe40000000f00 */
[----:B------:R2:W-:Y:S01]  /*26ce0*/  STL.64 [R1+0x268], R34 ;  /* 0x0002682201007387 */ /* 0x0005e20000100a00 */
[----:B------:R-:W-:-:S03]  /*26cf0*/  IMAD.MOV.U32 R39, RZ, RZ, 0x3eb7e020 ;  /* 0x3eb7e020ff277424 */ /* 0x000fc600078e00ff */
[----:B------:R3:W-:Y:S01]  /*26d00*/  STL.64 [R1+0x270], R36 ;  /* 0x0002702401007387 */ /* 0x0007e20000100a00 */
[----:B-1----:R-:W-:Y:S02]  /*26d10*/  IMAD.MOV.U32 R20, RZ, RZ, -0x410111 ;  /* 0xffbefeefff147424 */ /* 0x002fe400078e00ff */
[----:B------:R-:W-:Y:S01]  /*26d20*/  IMAD.MOV.U32 R21, RZ, RZ, -0x41793d24 ;  /* 0xbe86c2dcff157424 */ /* 0x000fe200078e00ff */
[----:B------:R1:W-:Y:S01]  /*26d30*/  STL.64 [R1+0x278], R4 ;  /* 0x0002780401007387 */ /* 0x0003e20000100a00 */
[----:B0-----:R-:W-:Y:S01]  /*26d40*/  MOV R32, 0xef4c4dc7 ;  /* 0xef4c4dc700207802 */ /* 0x001fe20000000f00 */
[----:B------:R-:W-:Y:S02]  /*26d50*/  IMAD.MOV.U32 R33, RZ, RZ, 0x3e75bde8 ;  /* 0x3e75bde8ff217424 */ /* 0x000fe400078e00ff */
[----:B------:R0:W-:Y:S01]  /*26d60*/  STL.64 [R1+0x280], R6 ;  /* 0x0002800601007387 */ /* 0x0001e20000100a00 */
[----:B--2---:R-:W-:Y:S01]  /*26d70*/  IMAD.MOV.U32 R34, RZ, RZ, -0x12e96cd9 ;  /* 0xed169327ff227424 */ /* 0x004fe200078e00ff */
[----:B------:R-:W-:Y:S01]  /*26d80*/  MOV R35, 0xbe54853c ;  /* 0xbe54853c00237802 */ /* 0x000fe20000000f00 */
[----:B---3--:R-:W-:Y:S01]  /*26d90*/  IMAD.MOV.U32 R36, RZ, RZ, 0xdd501eb ;  /* 0x0dd501ebff247424 */ /* 0x008fe200078e00ff */
        /* <DEDUP_REMOVED lines=10> */
[----:B------:R-:W-:Y:S02]  /*26e40*/  IMAD.MOV.U32 R9, RZ, RZ, 0x3ded9b15 ;  /* 0x3ded9b15ff097424 */ /* 0x000fe400078e00ff */
[----:B-1----:R-:W-:Y:S01]  /*26e50*/  IMAD.MOV.U32 R14, RZ, RZ, -0x583e5998 ;  /* 0xa7c1a668ff0e7424 */ /* 0x002fe200078e00ff */
[----:B------:R1:W-:Y:S01]  /*26e60*/  STL.64 [R1+0x2a8], R20 ;  /* 0x0002a81401007387 */ /* 0x0003e20000100a00 */
[----:B------:R-:W-:Y:S01]  /*26e70*/  IMAD.MOV.U32 R15, RZ, RZ, 0x3da587d7 ;  /* 0x3da587d7ff0f7424 */ /* 0x000fe200078e00ff */
[----:B0-----:R-:W-:Y:S02]  /*26e80*/  MOV R12, 0x7e1c9d1f ;  /* 0x7e1c9d1f000c7802 */ /* 0x001fe40000000f00 */
[----:B------:R0:W-:Y:S01]  /*26e90*/  STL.64 [R1+0x2b0], R32 ;  /* 0x0002b02001007387 */ /* 0x0001e20000100a00 */
[----:B------:R-:W-:Y:S02]  /*26ea0*/  IMAD.MOV.U32 R13, RZ, RZ, -0x42f0b9fb ;  /* 0xbd0f4605ff0d7424 */ /* 0x000fe400078e00ff */
[----:B--2---:R-:W-:Y:S01]  /*26eb0*/  IMAD.MOV.U32 R38, RZ, RZ, -0x26b2acc5 ;  /* 0xd94d533bff267424 */ /* 0x004fe200078e00ff */
[----:B------:R2:W-:Y:S01]  /*26ec0*/  STL.64 [R1+0x2b8], R34 ;  /* 0x0002b82201007387 */ /* 0x0005e20000100a00 */
[----:B------:R-:W-:-:S03]  /*26ed0*/  MOV R39, 0xbdb812d3 ;  /* 0xbdb812d300277802 */ /* 0x000fc60000000f00 */
        /* <DEDUP_REMOVED lines=28> */
[----:B--2---:R-:W-:Y:S02]  /*270a0*/  IMAD.MOV.U32 R38, RZ, RZ, -0x1e210630 ;  /* 0xe1def9d0ff267424 */ /* 0x004fe400078e00ff */
[----:B------:R-:W-:Y:S01]  /*270b0*/  IMAD.MOV.U32 R39, RZ, RZ, -0x414770d6 ;  /* 0xbeb88f2aff277424 */ /* 0x000fe200078e00ff */
        /* <DEDUP_REMOVED lines=26> */
[----:B------:R-:W-:Y:S01]  /*27260*/  IMAD.MOV.U32 R13, RZ, RZ, 0x3e5efe94 ;  /* 0x3e5efe94ff0d7424 */ /* 0x000fe200078e00ff */
[----:B--2---:R-:W-:Y:S02]  /*27270*/  MOV R38, 0x49f4e3be ;  /* 0x49f4e3be00267802 */ /* 0x004fe40000000f00 */
[----:B------:R2:W-:Y:S01]  /*27280*/  STL.64 [R1+0x358], R34 ;  /* 0x0003582201007387 */ /* 0x0005e20000100a00 */
[----:B------:R-:W-:-:S03]  /*27290*/  IMAD.MOV.U32 R39, RZ, RZ, -0x41b1871c ;  /* 0xbe4e78e4ff277424 */ /* 0x000fc600078e00ff */
        /* <DEDUP_REMOVED lines=8> */
[----:B------:R-:W-:Y:S01]  /*27320*/  MOV R35, 0x3de9911d ;  /* 0x3de9911d00237802 */ /* 0x000fe20000000f00 */
[----:B---3--:R-:W-:Y:S01]  /*27330*/  IMAD.MOV.U32 R36, RZ, RZ, -0x3a1dd552 ;  /* 0xc5e22aaeff247424 */ /* 0x008fe200078e00ff */
        /* <DEDUP_REMOVED lines=10> */
[----:B------:R-:W-:Y:S02]  /*273e0*/  IMAD.MOV.U32 R9, RZ, RZ, -0x427d1854 ;  /* 0xbd82e7acff097424 */ /* 0x000fe400078e00ff */
[----:B-1----:R-:W-:Y:S01]  /*273f0*/  IMAD.MOV.U32 R14, RZ, RZ, -0x2d72fff ;  /* 0xfd28d001ff0e7424 */ /* 0x002fe200078e00ff */
[----:B------:R1:W-:Y:S01]  /*27400*/  STL.64 [R1+0x398], R20 ;  /* 0x0003981401007387 */ /* 0x0003e20000100a00 */
[----:B------:R-:W-:Y:S01]  /*27410*/  IMAD.MOV.U32 R15, RZ, RZ, -0x42d398ea ;  /* 0xbd2c6716ff0f7424 */ /* 0x000fe200078e00ff */
        /* <DEDUP_REMOVED lines=30> */
[----:B0-----:R-:W-:-:S03]  /*27600*/  IMAD.MOV.U32 R12, RZ, RZ, 0x29150428 ;  /* 0x29150428ff0c7424 */ /* 0x001fc600078e00ff */
[----:B------:R0:W-:Y:S01]  /*27610*/  STL.64 [R1+0x3f0], R32 ;  /* 0x0003f02001007387 */ /* 0x0001e20000100a00 */
[----:B------:R-:W-:-:S03]  /*27620*/  MOV R13, 0x3ee0d0e2 ;  /* 0x3ee0d0e2000d7802 */ /* 0x000fc60000000f00 */
[----:B------:R3:W-:Y:S01]  /*27630*/  STL.64 [R1+0x3f8], R34 ;  /* 0x0003f82201007387 */ /* 0x0007e20000100a00 */
[----:B--2---:R-:W-:Y:S02]  /*27640*/  IMAD.MOV.U32 R38, RZ, RZ, 0x19652fd9 ;  /* 0x19652fd9ff267424 */ /* 0x004fe400078e00ff */
[----:B------:R-:W-:Y:S01]  /*27650*/  IMAD.MOV.U32 R39, RZ, RZ, -0x413cc715 ;  /* 0xbec338ebff277424 */ /* 0x000fe200078e00ff */
        /* <DEDUP_REMOVED lines=174> */
[----:B0-----:R-:W-:-:S03]  /*28140*/  IMAD.MOV.U32 R12, RZ, RZ, 0x322ddf56 ;  /* 0x322ddf56ff0c7424 */ /* 0x001fc600078e00ff */
        /* <DEDUP_REMOVED lines=34> */
[----:B------:R-:W-:-:S03]  /*28370*/  IMAD.MOV.U32 R39, RZ, RZ, -0x41589d99 ;  /* 0xbea76267ff277424 */ /* 0x000fc600078e00ff */
        /* <DEDUP_REMOVED lines=13> */
[----:B-1----:R-:W-:Y:S01]  /*28450*/  MOV R4, 0x198ab550 ;  /* 0x198ab55000047802 */ /* 0x002fe20000000f00 */
[----:B------:R-:W-:Y:S02]  /*28460*/  IMAD.MOV.U32 R5, RZ, RZ, 0x3edc738f ;  /* 0x3edc738fff057424 */ /* 0x000fe400078e00ff */
[----:B------:R1:W-:Y:S01]  /*28470*/  STL.64 [R1+0x650], R12 ;  /* 0x0006500c01007387 */ /* 0x0003e20000100a00 */
[----:B0-----:R-:W-:Y:S01]  /*28480*/  IMAD.MOV.U32 R6, RZ, RZ, -0x6acf5853 ;  /* 0x9530a7adff067424 */ /* 0x001fe200078e00ff */
[----:B------:R-:W-:Y:S01]  /*28490*/  MOV R7, 0xbec1adec ;  /* 0xbec1adec00077802 */ /* 0x000fe20000000f00 */
[----:B--2---:R-:W-:Y:S01]  /*284a0*/  IMAD.MOV.U32 R8, RZ, RZ, 0x124b7492 ;  /* 0x124b7492ff087424 */ /* 0x004fe200078e00ff */
[----:B------:R0:W-:Y:S01]  /*284b0*/  STL.64 [R1+0x668], R20 ;  /* 0x0006681401007387 */ /* 0x0001e20000100a00 */
[----:B------:R-:W-:-:S02]  /*284c0*/  IMAD.MOV.U32 R9, RZ, RZ, -0x424d12c4 ;  /* 0xbdb2ed3cff097424 */ /* 0x000fc400078e00ff */
[----:B---3--:R-:W-:Y:S01]  /*284d0*/  IMAD.MOV.U32 R14, RZ, RZ, 0x393d4893 ;  /* 0x393d4893ff0e7424 */ /* 0x008fe200078e00ff */
[----:B------:R2:W-:Y:S01]  /*284e0*/  STL.64 [R1+0x670], R32 ;  /* 0x0006702001007387 */ /* 0x0005e20000100a00 */
[----:B------:R-:W-:Y:S01]  /*284f0*/  IMAD.MOV.U32 R15, RZ, RZ, 0x3e70b282 ;  /* 0x3e70b282ff0f7424 */ /* 0x000fe200078e00ff */
[----:B-1----:R-:W-:Y:S01]  /*28500*/  MOV R12, 0x70ac9b03 ;  /* 0x70ac9b03000c7802 */ /* 0x002fe20000000f00 */
[----:B------:R-:W-:Y:S01]  /*28510*/  IMAD.MOV.U32 R13, RZ, RZ, 0x3e9952f9 ;  /* 0x3e9952f9ff0d7424 */ /* 0x000fe200078e00ff */
[----:B------:R1:W-:Y:S01]  /*28520*/  STL.64 [R1+0x698], R8 ;  /* 0x0006980801007387 */ /* 0x0003e20000100a00 */
[----:B0-----:R-:W-:Y:S01]  /*28530*/  MOV R20, 0xc550bd4b ;  /* 0xc550bd4b00147802 */ /* 0x001fe20000000f00 */
[----:B------:R-:W-:Y:S02]  /*28540*/  IMAD.MOV.U32 R21, RZ, RZ, 0x3cc7c54e ;  /* 0x3cc7c54eff157424 */ /* 0x000fe400078e00ff */
[----:B------:R0:W-:Y:S01]  /*28550*/  STL.64 [R1+0x6b0], R14 ;  /* 0x0006b00e01007387 */ /* 0x0001e20000100a00 */
[----:B--2---:R-:W-:Y:S01]  /*28560*/  IMAD.MOV.U32 R32, RZ, RZ, -0x178d03aa ;  /* 0xe872fc56ff207424 */ /* 0x004fe200078e00ff */
[----:B------:R-:W-:-:S02]  /*28570*/  MOV R33, 0xbe44985e ;  /* 0xbe44985e00217802 */ /* 0x000fc40000000f00 */
[----:B------:R2:W-:Y:S01]  /*28580*/  STL.64 [R1+0x678], R34 ;  /* 0x0006782201007387 */ /* 0x0005e20000100a00 */
[----:B-1----:R-:W-:Y:S01]  /*28590*/  MOV R8, 0xf048b194 ;  /* 0xf048b19400087802 */ /* 0x002fe20000000f00 */
[----:B------:R-:W-:Y:S02]  /*285a0*/  IMAD.MOV.U32 R9, RZ, RZ, -0x4224298f ;  /* 0xbddbd671ff097424 */ /* 0x000fe400078e00ff */
[----:B------:R1:W-:Y:S01]  /*285b0*/  STL.64 [R1+0x6a0], R12 ;  /* 0x0006a00c01007387 */ /* 0x0003e20000100a00 */
[----:B0-----:R-:W-:Y:S01]  /*285c0*/  MOV R14, 0x13f7775a ;  /* 0x13f7775a000e7802 */ /* 0x001fe20000000f00 */
[----:B------:R-:W-:Y:S02]  /*285d0*/  IMAD.MOV.U32 R15, RZ, RZ, -0x4272569a ;  /* 0xbd8da966ff0f7424 */ /* 0x000fe400078e00ff */
[----:B------:R0:W-:Y:S01]  /*285e0*/  STL.64 [R1+0x6b8], R20 ;  /* 0x0006b81401007387 */ /* 0x0001e20000100a00 */
[----:B--2---:R-:W-:Y:S02]  /*285f0*/  IMAD.MOV.U32 R34, RZ, RZ, 0x6d84752e ;  /* 0x6d84752eff227424 */ /* 0x004fe400078e00ff */
[----:B------:R-:W-:Y:S01]  /*28600*/  IMAD.MOV.U32 R35, RZ, RZ, 0x3e3663fd ;  /* 0x3e3663fdff237424 */ /* 0x000fe200078e00ff */
[----:B------:R2:W-:Y:S01]  /*28610*/  STL.64 [R1+0x6e8], R8 ;  /* 0x0006e80801007387 */ /* 0x0005e20000100a00 */
[----:B-1----:R-:W-:Y:S01]  /*28620*/  IMAD.MOV.U32 R12, RZ, RZ, -0x1a218756 ;  /* 0xe5de78aaff0c7424 */ /* 0x002fe200078e00ff */
[----:B------:R-:W-:-:S02]  /*28630*/  MOV R13, 0x3dbcac1e ;  /* 0x3dbcac1e000d7802 */ /* 0x000fc40000000f00 */
[----:B------:R1:W-:Y:S01]  /*28640*/  STL.64 [R1+0x700], R14 ;  /* 0x0007000e01007387 */ /* 0x0003e20000100a00 */
[----:B0-----:R-:W-:Y:S01]  /*28650*/  IMAD.MOV.U32 R20, RZ, RZ, 0x1cc96982 ;  /* 0x1cc96982ff147424 */ /* 0x001fe200078e00ff */
[----:B------:R-:W-:Y:S02]  /*28660*/  MOV R21, 0xbf438dff ;  /* 0xbf438dff00157802 */ /* 0x000fe40000000f00 */
[----:B------:R0:W-:Y:S01]  /*28670*/  STL.64 [R1+0x658], R38 ;  /* 0x0006582601007387 */ /* 0x0001e20000100a00 */
[----:B--2---:R-:W-:Y:S01]  /*28680*/  IMAD.MOV.U32 R8, RZ, RZ, 0x3aebc9b7 ;  /* 0x3aebc9b7ff087424 */ /* 0x004fe200078e00ff */
[----:B------:R-:W-:Y:S02]  /*28690*/  MOV R9, 0xbf163a80 ;  /* 0xbf163a8000097802 */ /* 0x000fe40000000f00 */
[----:B------:R2:W-:Y:S01]  /*286a0*/  STL.64 [R1+0x680], R36 ;  /* 0x0006802401007387 */ /* 0x0005e20000100a00 */
[----:B-1----:R-:W-:Y:S01]  /*286b0*/  IMAD.MOV.U32 R14, RZ, RZ, -0x1741ccd0 ;  /* 0xe8be3330ff0e7424 */ /* 0x002fe200078e00ff */
[----:B------:R-:W-:-:S02]  /*286c0*/  MOV R15, 0xbe0e7018 ;  /* 0xbe0e7018000f7802 */ /* 0x000fc40000000f00 */
        /* <DEDUP_REMOVED lines=8> */
[----:B------:R1:W-:Y:S01]  /*28750*/  STL.64 [R1+0x708], R20 ;  /* 0x0007081401007387 */ /* 0x0003e20000100a00 */
[----:B------:R-:W-:Y:S01]  /*28760*/  IMAD.MOV.U32 R33, RZ, RZ, -0x40ed1ce1 ;  /* 0xbf12e31fff217424 */ /* 0x000fe200078e00ff */
[----:B0-----:R-:W-:Y:S01]  /*28770*/  MOV R34, 0xbb825829 ;  /* 0xbb82582900227802 */ /* 0x001fe20000000f00 */
[----:B------:R-:W-:Y:S01]  /*28780*/  IMAD.MOV.U32 R35, RZ, RZ, 0x3f463969 ;  /* 0x3f463969ff237424 */ /* 0x000fe200078e00ff */
[----:B------:R0:W-:Y:S01]  /*28790*/  STL.64 [R1+0x738], R8 ;  /* 0x0007380801007387 */ /* 0x0001e20000100a00 */
[----:B---3--:R-:W-:-:S02]  /*287a0*/  IMAD.MOV.U32 R12, RZ, RZ, 0x36172b0 ;  /* 0x036172b0ff0c7424 */ /* 0x008fc400078e00ff */
[----:B------:R-:W-:Y:S01]  /*287b0*/  IMAD.MOV.U32 R13, RZ, RZ, 0x3f100120 ;  /* 0x3f100120ff0d7424 */ /* 0x000fe200078e00ff */
[----:B------:R2:W-:Y:S01]  /*287c0*/  STL.64 [R1+0x750], R14 ;  /* 0x0007500e01007387 */ /* 0x0005e20000100a00 */
[----:B-1----:R-:W-:Y:S02]  /*287d0*/  IMAD.MOV.U32 R20, RZ, RZ, -0x276d1e57 ;  /* 0xd892e1a9ff147424 */ /* 0x002fe400078e00ff */
[----:B------:R-:W-:Y:S01]  /*287e0*/  IMAD.MOV.U32 R21, RZ, RZ, 0x3ed2fe63 ;  /* 0x3ed2fe63ff157424 */ /* 0x000fe200078e00ff */
[----:B------:R1:W-:Y:S01]  /*287f0*/  STL.64 [R1+0x6a8], R38 ;  /* 0x0006a82601007387 */ /* 0x0003e20000100a00 */
[----:B0-----:R-:W-:Y:S02]  /*28800*/  IMAD.MOV.U32 R8, RZ, RZ, -0x62cef27b ;  /* 0x9d310d85ff087424 */ /* 0x001fe400078e00ff */
[----:B------:R-:W-:Y:S01]  /*28810*/  IMAD.MOV.U32 R9, RZ, RZ, -0x41a4f541 ;  /* 0xbe5b0abfff097424 */ /* 0x000fe200078e00ff */
[----:B------:R0:W-:Y:S01]  /*28820*/  STL.64 [R1+0x6d0], R36 ;  /* 0x0006d02401007387 */ /* 0x0001e20000100a00 */
[----:B--2---:R-:W-:-:S02]  /*28830*/  IMAD.MOV.U32 R14, RZ, RZ, -0x2d0002b1 ;  /* 0xd2fffd4fff0e7424 */ /* 0x004fc400078e00ff */
[----:B------:R-:W-:Y:S01]  /*28840*/  IMAD.MOV.U32 R15, RZ, RZ, -0x41ddbb46 ;  /* 0xbe2244baff0f7424 */ /* 0x000fe200078e00ff */
[----:B------:R2:W-:Y:S01]  /*28850*/  STL.64 [R1+0x710], R32 ;  /* 0x0007102001007387 */ /* 0x0005e20000100a00 */
[----:B-1----:R-:W-:-:S03]  /*28860*/  IMAD.MOV.U32 R38, RZ, RZ, -0x59a8d1f7 ;  /* 0xa6572e09ff267424 */ /* 0x002fc600078e00ff */
[----:B------:R1:W-:Y:S01]  /*28870*/  STL.64 [R1+0x718], R34 ;  /* 0x0007182201007387 */ /* 0x0003e20000100a00 */
[----:B------:R-:W-:Y:S02]  /*28880*/  IMAD.MOV.U32 R39, RZ, RZ, -0x43a8864c ;  /* 0xbc5779b4ff277424 */ /* 0x000fe400078e00ff */
[----:B0-----:R-:W-:Y:S01]  /*28890*/  IMAD.MOV.U32 R36, RZ, RZ, 0x582dd0a5 ;  /* 0x582dd0a5ff247424 */ /* 0x001fe200078e00ff */
[----:B------:R0:W-:Y:S01]  /*288a0*/  STL.64 [R1+0x740], R12 ;  /* 0x0007400c01007387 */ /* 0x0001e20000100a00 */
[----:B------:R-:W-:Y:S02]  /*288b0*/  MOV R37, 0xbf44f9f2 ;  /* 0xbf44f9f200257802 */ /* 0x000fe40000000f00 */
[----:B--2---:R-:W-:Y:S01]  /*288c0*/  MOV R32, 0xa891d8ba ;  /* 0xa891d8ba00207802 */ /* 0x004fe20000000f00 */
[----:B------:R-:W-:Y:S01]  /*288d0*/  IMAD.MOV.U32 R33, RZ, RZ, -0x4138272d ;  /* 0xbec7d8d3ff217424 */ /* 0x000fe200078e00ff */
[----:B------:R2:W-:Y:S01]  /*288e0*/  STL.64 [R1+0x758], R20 ;  /* 0x0007581401007387 */ /* 0x0005e20000100a00 */
[----:B-1----:R-:W-:Y:S01]  /*288f0*/  IMAD.MOV.U32 R34, RZ, RZ, -0xd84d818 ;  /* 0xf27b27e8ff227424 */ /* 0x002fe200078e00ff */
[----:B------:R-:W-:-:S02]  /*28900*/  MOV R35, 0x3ead3850 ;  /* 0x3ead385000237802 */ /* 0x000fc40000000f00 */
[----:B------:R1:W-:Y:S01]  /*28910*/  STL.64 [R1+0x788], R8 ;  /* 0x0007880801007387 */ /* 0x0003e20000100a00 */
[----:B0-----:R-:W-:Y:S01]  /*28920*/  MOV R12, 0x44652279 ;  /* 0x44652279000c7802 */ /* 0x001fe20000000f00 */
[----:B------:R-:W-:Y:S02]  /*28930*/  IMAD.MOV.U32 R13, RZ, RZ, -0x42f8f92a ;  /* 0xbd0706d6ff0d7424 */ /* 0x000fe400078e00ff */
[----:B------:R0:W-:Y:S01]  /*28940*/  STL.64 [R1+0x7a0], R14 ;  /* 0x0007a00e01007387 */ /* 0x0001e20000100a00 */
[----:B--2---:R-:W-:Y:S01]  /*28950*/  MOV R20, 0x9adcccb6 ;  /* 0x9adcccb600147802 */ /* 0x004fe20000000f00 */
[----:B------:R-:W-:Y:S02]  /*28960*/  IMAD.MOV.U32 R21, RZ, RZ, 0x3e03b654 ;  /* 0x3e03b654ff157424 */ /* 0x000fe400078e00ff */
[----:B------:R2:W-:Y:S01]  /*28970*/  STL.64 [R1+0x6f8], R38 ;  /* 0x0006f82601007387 */ /* 0x0005e20000100a00 */
[----:B-1----:R-:W-:Y:S01]  /*28980*/  MOV R8, 0xaf756cde ;  /* 0xaf756cde00087802 */ /* 0x002fe20000000f00 */
[----:B------:R-:W-:-:S02]  /*28990*/  IMAD.MOV.U32 R9, RZ, RZ, -0x40a0a244 ;  /* 0xbf5f5dbcff097424 */ /* 0x000fc400078e00ff */
[----:B------:R1:W-:Y:S01]  /*289a0*/  STL.64 [R1+0x720], R36 ;  /* 0x0007202401007387 */ /* 0x0003e20000100a00 */
[----:B0-----:R-:W-:Y:S01]  /*289b0*/  MOV R14, 0x98a532bf ;  /* 0x98a532bf000e7802 */ /* 0x001fe20000000f00 */
[----:B------:R-:W-:Y:S02]  /*289c0*/  IMAD.MOV.U32 R15, RZ, RZ, -0x40bf5457 ;  /* 0xbf40aba9ff0f7424 */ /* 0x000fe400078e00ff */
[----:B------:R0:W-:Y:S04]  /*289d0*/  STL.64 [R1+0x760], R32 ;  /* 0x0007602001007387 */ /* 0x0001e80000100a00 */
[----:B------:R3:W-:Y:S01]  /*289e0*/  STL.64 [R1+0x768], R34 ;  /* 0x0007682201007387 */ /* 0x0007e20000100a00 */
[----:B--2---:R-:W-:Y:S01]  /*289f0*/  MOV R38, 0xc48d37bc ;  /* 0xc48d37bc00267802 */ /* 0x004fe20000000f00 */
[----:B------:R-:W-:-:S02]  /*28a00*/  IMAD.MOV.U32 R39, RZ, RZ, -0x4109e704 ;  /* 0xbef618fcff277424 */ /* 0x000fc400078e00ff */
[----:B------:R2:W-:Y:S01]  /*28a10*/  STL.64 [R1+0x790], R12 ;  /* 0x0007900c01007387 */ /* 0x0005e20000100a00 */
[----:B-1----:R-:W-:Y:S02]  /*28a20*/  IMAD.MOV.U32 R36, RZ, RZ, -0x7f8eef2e ;  /* 0x807110d2ff247424 */ /* 0x002fe400078e00ff */
        /* <DEDUP_REMOVED lines=16> */
[----:B--2---:R-:W-:Y:S01]  /*28b30*/  IMAD.MOV.U32 R14, RZ, RZ, 0x52fc4d58 ;  /* 0x52fc4d58ff0e7424 */ /* 0x004fe200078e00ff */
        /* <DEDUP_REMOVED lines=8> */
[----:B--2---:R-:W-:Y:S01]  /*28bc0*/  IMAD.MOV.U32 R32, RZ, RZ, -0x7d062dd6 ;  /* 0x82f9d22aff207424 */ /* 0x004fe200078e00ff */
[----:B------:R1:W-:Y:S01]  /*28bd0*/  STL.64 [R1+0x7f8], R20 ;  /* 0x0007f81401007387 */ /* 0x0003e20000100a00 */
[----:B------:R-:W-:Y:S01]  /*28be0*/  IMAD.MOV.U32 R33, RZ, RZ, -0x40d9e71c ;  /* 0xbf2618e4ff217424 */ /* 0x000fe200078e00ff */
[----:B0-----:R-:W-:Y:S01]  /*28bf0*/  MOV R34, 0x6f571329 ;  /* 0x6f57132900227802 */ /* 0x001fe20000000f00 */
[----:B------:R-:W-:Y:S01]  /*28c00*/  IMAD.MOV.U32 R35, RZ, RZ, -0x41be8a62 ;  /* 0xbe41759eff237424 */ /* 0x000fe200078e00ff */
[----:B------:R0:W-:Y:S01]  /*28c10*/  STL.64 [R1+0x828], R8 ;  /* 0x0008280801007387 */ /* 0x0001e20000100a00 */
[----:B---3--:R-:W-:-:S02]  /*28c20*/  IMAD.MOV.U32 R12, RZ, RZ, -0x738ddf49 ;  /* 0x8c7220b7ff0c7424 */ /* 0x008fc400078e00ff */
[----:B------:R-:W-:Y:S01]  /*28c30*/  IMAD.MOV.U32 R13, RZ, RZ, -0x413dfaa8 ;  /* 0xbec20558ff0d7424 */ /* 0x000fe200078e00ff */
[----:B------:R2:W-:Y:S01]  /*28c40*/  STL.64 [R1+0x840], R14 ;  /* 0x0008400e01007387 */ /* 0x0005e20000100a00 */
[----:B-1----:R-:W-:Y:S02]  /*28c50*/  IMAD.MOV.U32 R20, RZ, RZ, -0x48aac0bd ;  /* 0xb7553f43ff147424 */ /* 0x002fe400078e00ff */
[----:B------:R-:W-:Y:S01]  /*28c60*/  IMAD.MOV.U32 R21, RZ, RZ, -0x42b74682 ;  /* 0xbd48b97eff157424 */ /* 0x000fe200078e00ff */
[----:B------:R1:W-:Y:S01]  /*28c70*/  STL.64 [R1+0x798], R38 ;  /* 0x0007982601007387 */ /* 0x0003e20000100a00 */
[----:B0-----:R-:W-:Y:S02]  /*28c80*/  IMAD.MOV.U32 R8, RZ, RZ, 0x2f6afa8a ;  /* 0x2f6afa8aff087424 */ /* 0x001fe400078e00ff */
[----:B------:R-:W-:Y:S01]  /*28c90*/  IMAD.MOV.U32 R9, RZ, RZ, 0x3e10bf3a ;  /* 0x3e10bf3aff097424 */ /* 0x000fe200078e00ff */
[----:B------:R0:W-:Y:S01]  /*28ca0*/  STL.64 [R1+0x7c0], R36 ;  /* 0x0007c02401007387 */ /* 0x0001e20000100a00 */
[----:B--2---:R-:W-:-:S02]  /*28cb0*/  IMAD.MOV.U32 R14, RZ, RZ, 0x207b9023 ;  /* 0x207b9023ff0e7424 */ /* 0x004fc400078e00ff */
[----:B------:R-:W-:Y:S01]  /*28cc0*/  IMAD.MOV.U32 R15, RZ, RZ, 0x3dc4b273 ;  /* 0x3dc4b273ff0f7424 */ /* 0x000fe200078e00ff */
[----:B------:R2:W-:Y:S01]  /*28cd0*/  STL.64 [R1+0x800], R32 ;  /* 0x0008002001007387 */ /* 0x0005e20000100a00 */
[----:B-1----:R-:W-:-:S03]  /*28ce0*/  IMAD.MOV.U32 R38, RZ, RZ, 0x61e90004 ;  /* 0x61e90004ff267424 */ /* 0x002fc600078e00ff */
        /* <DEDUP_REMOVED lines=27> */
[----:B-1----:R-:W-:Y:S02]  /*28ea0*/  IMAD.MOV.U32 R36, RZ, RZ, -0x4b790f26 ;  /* 0xb486f0daff247424 */ /* 0x002fe400078e00ff */
[----:B------:R-:W-:Y:S01]  /*28eb0*/  IMAD.MOV.U32 R37, RZ, RZ, 0x3e48a3e9 ;  /* 0x3e48a3e9ff257424 */ /* 0x000fe200078e00ff */
[----:B0-----:R-:W-:Y:S01]  /*28ec0*/  MOV R33, 0x3f254d24 ;  /* 0x3f254d2400217802 */ /* 0x001fe20000000f00 */
[----:B------:R-:W-:Y:S01]  /*28ed0*/  IMAD.MOV.U32 R32, RZ, RZ, 0x1144693f ;  /* 0x1144693fff207424 */ /* 0x000fe200078e00ff */
[----:B------:R0:W-:Y:S01]  /*28ee0*/  STL.64 [R1+0x898], R20 ;  /* 0x0008981401007387 */ /* 0x0001e20000100a00 */
[----:B---3--:R-:W-:Y:S02]  /*28ef0*/  IMAD.MOV.U32 R34, RZ, RZ, 0x5b5e0240 ;  /* 0x5b5e0240ff227424 */ /* 0x008fe400078e00ff */
        /* <DEDUP_REMOVED lines=20> */
[----:B--2---:R-:W-:Y:S01]  /*29040*/  IMAD.MOV.U32 R32, RZ, RZ, -0x71bd4ab3 ;  /* 0x8e42b54dff207424 */ /* 0x004fe200078e00ff */
[----:B------:R1:W-:Y:S01]  /*29050*/  STL.64 [R1+0x8e8], R20 ;  /* 0x0008e81401007387 */ /* 0x0003e20000100a00 */
[----:B------:R-:W-:Y:S01]  /*29060*/  IMAD.MOV.U32 R33, RZ, RZ, 0x3ef21f0d ;  /* 0x3ef21f0dff217424 */ /* 0x000fe200078e00ff */
[----:B0-----:R-:W-:Y:S01]  /*29070*/  MOV R34, 0x22d07b2 ;  /* 0x022d07b200227802 */ /* 0x001fe20000000f00 */
[----:B------:R-:W-:Y:S01]  /*29080*/  IMAD.MOV.U32 R35, RZ, RZ, -0x4128569e ;  /* 0xbed7a962ff237424 */ /* 0x000fe200078e00ff */
[----:B------:R0:W-:Y:S01]  /*29090*/  STL.64 [R1+0x918], R8 ;  /* 0x0009180801007387 */ /* 0x0001e20000100a00 */
[----:B---3--:R-:W-:-:S02]  /*290a0*/  IMAD.MOV.U32 R12, RZ, RZ, -0x1908a676 ;  /* 0xe6f7598aff0c7424 */ /* 0x008fc400078e00ff */
[----:B------:R-:W-:Y:S01]  /*290b0*/  IMAD.MOV.U32 R13, RZ, RZ, 0x3d2a4c4e ;  /* 0x3d2a4c4eff0d7424 */ /* 0x000fe200078e00ff */
        /* <DEDUP_REMOVED lines=13> */
[----:B0-----:R-:W-:Y:S01]  /*29190*/  IMAD.MOV.U32 R38, RZ, RZ, -0x4746e29f ;  /* 0xb8b91d61ff267424 */ /* 0x001fe200078e00ff */
        /* <DEDUP_REMOVED lines=11> */
[----:B---3--:R-:W-:Y:S01]  /*29250*/  MOV R12, 0x6f5e0e ;  /* 0x006f5e0e000c7802 */ /* 0x008fe20000000f00 */
[----:B------:R-:W-:-:S02]  /*29260*/  IMAD.MOV.U32 R13, RZ, RZ, -0x408f72b0 ;  /* 0xbf708d50ff0d7424 */ /* 0x000fc400078e00ff */
[----:B------:R2:W-:Y:S01]  /*29270*/  STL.64 [R1+0x980], R14 ;  /* 0x0009800e01007387 */ /* 0x0005e20000100a00 */
[----:B-1----:R-:W-:Y:S01]  /*29280*/  MOV R20, 0x58c76530 ;  /* 0x58c7653000147802 */ /* 0x002fe20000000f00 */
[----:B------:R-:W-:Y:S02]  /*29290*/  IMAD.MOV.U32 R21, RZ, RZ, -0x409fdc85 ;  /* 0xbf60237bff157424 */ /* 0x000fe400078e00ff */
[----:B------:R1:W-:Y:S01]  /*292a0*/  STL.64 [R1+0x688], R4 ;  /* 0x0006880401007387 */ /* 0x0003e20000100a00 */
[----:B0-----:R-:W-:Y:S01]  /*292b0*/  MOV R8, 0x49a65517 ;  /* 0x49a6551700087802 */ /* 0x001fe20000000f00 */
[----:B------:R-:W-:Y:S02]  /*292c0*/  IMAD.MOV.U32 R9, RZ, RZ, -0x421c2728 ;  /* 0xbde3d8d8ff097424 */ /* 0x000fe400078e00ff */
[----:B------:R0:W-:Y:S01]  /*292d0*/  STL.64 [R1+0x6e0], R6 ;  /* 0x0006e00601007387 */ /* 0x0001e20000100a00 */
[----:B--2---:R-:W-:Y:S01]  /*292e0*/  MOV R14, 0xdacf43ba ;  /* 0xdacf43ba000e7802 */ /* 0x004fe20000000f00 */
[----:B------:R-:W-:-:S02]  /*292f0*/  IMAD.MOV.U32 R15, RZ, RZ, 0x3ecbb865 ;  /* 0x3ecbb865ff0f7424 */ /* 0x000fc400078e00ff */
[----:B------:R2:W-:Y:S04]  /*29300*/  STL.64 [R1+0x8d8], R38 ;  /* 0x0008d82601007387 */ /* 0x0005e80000100a00 */
[----:B------:R3:W-:Y:S01]  /*29310*/  STL.64 [R1+0x900], R36 ;  /* 0x0009002401007387 */ /* 0x0007e20000100a00 */
[----:B-1----:R-:W-:Y:S01]  /*29320*/  IMAD.MOV.U32 R4, RZ, RZ, -0x3faad57f ;  /* 0xc0552a81ff047424 */ /* 0x002fe200078e00ff */
[----:B------:R-:W-:Y:S02]  /*29330*/  MOV R5, 0x3cc36412 ;  /* 0x3cc3641200057802 */ /* 0x000fe40000000f00 */
[----:B------:R1:W-:Y:S01]  /*29340*/  STL.64 [R1+0x940], R32 ;  /* 0x0009402001007387 */ /* 0x0003e20000100a00 */
[----:B0-----:R-:W-:Y:S01]  /*29350*/  MOV R6, 0xc8cebf16 ;  /* 0xc8cebf1600067802 */ /* 0x001fe20000000f00 */
[----:B------:R-:W-:-:S02]  /*29360*/  IMAD.MOV.U32 R7, RZ, RZ, 0x3e886c71 ;  /* 0x3e886c71ff077424 */ /* 0x000fc400078e00ff */
[----:B------:R0:W-:Y:S01]  /*29370*/  STL.64 [R1+0x948], R34 ;  /* 0x0009482201007387 */ /* 0x0001e20000100a00 */
[----:B--2---:R-:W-:Y:S01]  /*29380*/  MOV R38, 0x7c2057dd ;  /* 0x7c2057dd00267802 */ /* 0x004fe20000000f00 */
[----:B------:R-:W-:Y:S02]  /*29390*/  IMAD.MOV.U32 R39, RZ, RZ, -0x419ce1d1 ;  /* 0xbe631e2fff277424 */ /* 0x000fe400078e00ff */
[----:B------:R2:W-:Y:S01]  /*293a0*/  STL.64 [R1+0x970], R12 ;  /* 0x0009700c01007387 */ /* 0x0005e20000100a00 */
[----:B---3--:R-:W-:Y:S02]  /*293b0*/  IMAD.MOV.U32 R36, RZ, RZ, 0x4ad52eba ;  /* 0x4ad52ebaff247424 */ /* 0x008fe400078e00ff */
[----:B------:R-:W-:Y:S01]  /*293c0*/  IMAD.MOV.U32 R37, RZ, RZ, -0x41fef53f ;  /* 0xbe010ac1ff257424 */ /* 0x000fe200078e00ff */
[----:B-1----:R-:W-:Y:S01]  /*293d0*/  MOV R33, 0x3f4b647f ;  /* 0x3f4b647f00217802 */ /* 0x002fe20000000f00 */
[----:B------:R-:W-:Y:S01]  /*293e0*/  IMAD.MOV.U32 R32, RZ, RZ, 0xb161ed3 ;  /* 0x0b161ed3ff207424 */ /* 0x000fe200078e00ff */
[----:B------:R1:W-:Y:S01]  /*293f0*/  STL.64 [R1+0x988], R20 ;  /* 0x0009881401007387 */ /* 0x0003e20000100a00 */
[----:B0-----:R-:W-:-:S02]  /*29400*/  IMAD.MOV.U32 R34, RZ, RZ, -0x4654b292 ;  /* 0xb9ab4d6eff227424 */ /* 0x001fc400078e00ff */
[----:B------:R-:W-:Y:S01]  /*29410*/  IMAD.MOV.U32 R35, RZ, RZ, 0x3e54e11f ;  /* 0x3e54e11fff237424 */ /* 0x000fe200078e00ff */
[----:B------:R0:W-:Y:S01]  /*29420*/  STL.64 [R1+0x9b8], R8 ;  /* 0x0009b80801007387 */ /* 0x0001e20000100a00 */
[----:B--2---:R-:W-:Y:S01]  /*29430*/  IMAD.MOV.U32 R12, RZ, RZ, -0x5c8b89bf ;  /* 0xa3747641ff0c7424 */ /* 0x004fe200078e00ff */
[----:B------:R-:W-:Y:S02]  /*29440*/  MOV R13, 0x3ef079cb ;  /* 0x3ef079cb000d7802 */ /* 0x000fe40000000f00 */
[----:B------:R2:W-:Y:S01]  /*29450*/  STL.64 [R1+0x9d0], R14 ;  /* 0x0009d00e01007387 */ /* 0x0005e20000100a00 */
[----:B-1----:R-:W-:Y:S01]  /*29460*/  IMAD.MOV.U32 R20, RZ, RZ, -0xddec242 ;  /* 0xf2213dbeff147424 */ /* 0x002fe200078e00ff */
[----:B------:R-:W-:Y:S02]  /*29470*/  MOV R21, 0x3d6c166c ;  /* 0x3d6c166c00157802 */ /* 0x000fe40000000f00 */
[----:B------:R1:W-:Y:S01]  /*29480*/  STL.64 [R1+0x6d8], R4 ;  /* 0x0006d80401007387 */ /* 0x0003e20000100a00 */
[----:B0-----:R-:W-:Y:S01]  /*29490*/  IMAD.MOV.U32 R8, RZ, RZ, -0x253e430f ;  /* 0xdac1bcf1ff087424 */ /* 0x001fe200078e00ff */
[----:B------:R-:W-:-:S02]  /*294a0*/  MOV R9, 0xbe487f75 ;  /* 0xbe487f7500097802 */ /* 0x000fc40000000f00 */
[----:B------:R0:W-:Y:S01]  /*294b0*/  STL.64 [R1+0x730], R6 ;  /* 0x0007300601007387 */ /* 0x0001e20000100a00 */
[----:B--2---:R-:W-:Y:S01]  /*294c0*/  IMAD.MOV.U32 R14, RZ, RZ, -0x711724b7 ;  /* 0x8ee8db49ff0e7424 */ /* 0x004fe200078e00ff */
[----:B------:R-:W-:Y:S02]  /*294d0*/  MOV R15, 0xbe015343 ;  /* 0xbe015343000f7802 */ /* 0x000fe40000000f00 */
[----:B------:R2:W-:Y:S01]  /*294e0*/  STL.64 [R1+0x928], R38 ;  /* 0x0009282601007387 */ /* 0x0005e20000100a00 */
[----:B-1----:R-:W-:-:S03]  /*294f0*/  IMAD.MOV.U32 R4, RZ, RZ, 0xc28e8a0 ;  /* 0x0c28e8a0ff047424 */ /* 0x002fc600078e00ff */
[----:B------:R1:W-:Y:S01]  /*29500*/  STL.64 [R1+0x950], R36 ;  /* 0x0009502401007387 */ /* 0x0003e20000100a00 */
[----:B------:R-:W-:-:S03]  /*29510*/  IMAD.MOV.U32 R5, RZ, RZ, 0x3f322fb2 ;  /* 0x3f322fb2ff057424 */ /* 0x000fc600078e00ff */
[----:B------:R3:W-:Y:S01]  /*29520*/  STL.64 [R1+0x990], R32 ;  /* 0x0009902001007387 */ /* 0x0007e20000100a00 */
[----:B0-----:R-:W-:Y:S01]  /*29530*/  IMAD.MOV.U32 R6, RZ, RZ, -0x5b2caf32 ;  /* 0xa4d350ceff067424 */ /* 0x001fe200078e00ff */
[----:B------:R-:W-:Y:S02]  /*29540*/  MOV R7, 0x3e77ca3d ;  /* 0x3e77ca3d00077802 */ /* 0x000fe40000000f00 */
[----:B------:R0:W-:Y:S01]  /*29550*/  STL.64 [R1+0x998], R34 ;  /* 0x0009982201007387 */ /* 0x0001e20000100a00 */
[----:B--2---:R-:W-:Y:S01]  /*29560*/  IMAD.MOV.U32 R38, RZ, RZ, -0x3215e115 ;  /* 0xcdea1eebff267424 */ /* 0x004fe200078e00ff */
[----:B------:R-:W-:Y:S02]  /*29570*/  MOV R39, 0xbec25187 ;  /* 0xbec2518700277802 */ /* 0x000fe40000000f00 */
[----:B------:R2:W-:Y:S01]  /*29580*/  STL.64 [R1+0x9c0], R12 ;  /* 0x0009c00c01007387 */ /* 0x0005e20000100a00 */
[----:B-1----:R-:W-:Y:S01]  /*29590*/  MOV R36, 0x3ef55b59 ;  /* 0x3ef55b5900247802 */ /* 0x002fe20000000f00 */
[----:B------:R-:W-:-:S02]  /*295a0*/  IMAD.MOV.U32 R37, RZ, RZ, -0x40cf1af0 ;  /* 0xbf30e510ff257424 */ /* 0x000fc400078e00ff */
[----:B---3--:R-:W-:Y:S01]  /*295b0*/  IMAD.MOV.U32 R32, RZ, RZ, 0x664ec1e3 ;  /* 0x664ec1e3ff207424 */ /* 0x008fe200078e00ff */
        /* <DEDUP_REMOVED lines=8> */
[----:B-1----:R-:W-:-:S02]  /*29640*/  IMAD.MOV.U32 R20, RZ, RZ, -0x343a03ee ;  /* 0xcbc5fc12ff147424 */ /* 0x002fc400078e00ff */
[----:B------:R-:W-:Y:S01]  /*29650*/  IMAD.MOV.U32 R21, RZ, RZ, -0x4087a384 ;  /* 0xbf785c7cff157424 */ /* 0x000fe200078e00ff */
[----:B------:R1:W-:Y:S01]  /*29660*/  STL.64 [R1+0x728], R4 ;  /* 0x0007280401007387 */ /* 0x0003e20000100a00 */
[----:B0-----:R-:W-:Y:S01]  /*29670*/  IMAD.MOV.U32 R8, RZ, RZ, -0x1659a691 ;  /* 0xe9a6596fff087424 */ /* 0x001fe200078e00ff */
[----:B------:R-:W-:Y:S02]  /*29680*/  MOV R9, 0x3eb57cc9 ;  /* 0x3eb57cc900097802 */ /* 0x000fe40000000f00 */
[----:B------:R0:W-:Y:S01]  /*29690*/  STL.64 [R1+0x780], R6 ;  /* 0x0007800601007387 */ /* 0x0001e20000100a00 */
[----:B--2---:R-:W-:Y:S01]  /*296a0*/  IMAD.MOV.U32 R14, RZ, RZ, -0x3a9fd7d3 ;  /* 0xc560282dff0e7424 */ /* 0x004fe200078e00ff */
[----:B------:R-:W-:Y:S02]  /*296b0*/  MOV R15, 0xbf462eb1 ;  /* 0xbf462eb1000f7802 */ /* 0x000fe40000000f00 */
[----:B------:R2:W-:Y:S01]  /*296c0*/  STL.64 [R1+0x978], R38 ;  /* 0x0009782601007387 */ /* 0x0005e20000100a00 */
[----:B-1----:R-:W-:-:S03]  /*296d0*/  MOV R4, 0xa9b6fd04 ;  /* 0xa9b6fd0400047802 */ /* 0x002fc60000000f00 */
[----:B------:R1:W-:Y:S01]  /*296e0*/  STL.64 [R1+0x9a0], R36 ;  /* 0x0009a02401007387 */ /* 0x0003e20000100a00 */
[----:B------:R-:W-:Y:S02]  /*296f0*/  IMAD.MOV.U32 R5, RZ, RZ, -0x417b679b ;  /* 0xbe849865ff057424 */ /* 0x000fe400078e00ff */
[----:B0-----:R-:W-:Y:S01]  /*29700*/  IMAD.MOV.U32 R6, RZ, RZ, 0x684527bf ;  /* 0x684527bfff067424 */ /* 0x001fe200078e00ff */
[----:B------:R0:W-:Y:S01]  /*29710*/  STL.64 [R1+0x9e0], R32 ;  /* 0x0009e02001007387 */ /* 0x0001e20000100a00 */
[----:B------:R-:W-:-:S03]  /*29720*/  IMAD.MOV.U32 R7, RZ, RZ, 0x3f55d4ae ;  /* 0x3f55d4aeff077424 */ /* 0x000fc600078e00ff */
[----:B------:R3:W-:Y:S01]  /*29730*/  STL.64 [R1+0x9e8], R34 ;  /* 0x0009e82201007387 */ /* 0x0007e20000100a00 */
[----:B--2---:R-:W-:Y:S02]  /*29740*/  IMAD.MOV.U32 R38, RZ, RZ, 0x2daecc91 ;  /* 0x2daecc91ff267424 */ /* 0x004fe400078e00ff */
[----:B------:R-:W-:Y:S01]  /*29750*/  IMAD.MOV.U32 R39, RZ, RZ, -0x411a6414 ;  /* 0xbee59becff277424 */ /* 0x000fe200078e00ff */
[----:B------:R2:W-:Y:S01]  /*29760*/  STL.64 [R1+0xa10], R12 ;  /* 0x000a100c01007387 */ /* 0x0005e20000100a00 */
[----:B-1----:R-:W-:Y:S01]  /*29770*/  IMAD.MOV.U32 R36, RZ, RZ, 0x553e9943 ;  /* 0x553e9943ff247424 */ /* 0x002fe200078e00ff */
[----:B------:R-:W-:Y:S02]  /*29780*/  MOV R37, 0xbe7f3011 ;  /* 0xbe7f301100257802 */ /* 0x000fe40000000f00 */
[----:B0-----:R-:W-:Y:S01]  /*29790*/  MOV R32, 0x19b3e6f ;  /* 0x019b3e6f00207802 */ /* 0x001fe20000000f00 */
[----:B------:R-:W-:Y:S01]  /*297a0*/  IMAD.MOV.U32 R33, RZ, RZ, -0x40be4cc5 ;  /* 0xbf41b33bff217424 */ /* 0x000fe200078e00ff */
[----:B------:R0:W-:Y:S01]  /*297b0*/  STL.64 [R1+0xa28], R20 ;  /* 0x000a281401007387 */ /* 0x0001e20000100a00 */
[----:B---3--:R-:W-:Y:S01]  /*297c0*/  IMAD.MOV.U32 R34, RZ, RZ, -0x670eaac6 ;  /* 0x98f1553aff227424 */ /* 0x008fe200078e00ff */
[----:B------:R-:W-:-:S02]  /*297d0*/  MOV R35, 0x3f820109 ;  /* 0x3f82010900237802 */ /* 0x000fc40000000f00 */
[----:B------:R1:W-:Y:S01]  /*297e0*/  STL.64 [R1+0xa50], R8 ;  /* 0x000a500801007387 */ /* 0x0003e20000100a00 */
[----:B--2---:R-:W-:Y:S02]  /*297f0*/  IMAD.MOV.U32 R12, RZ, RZ, -0x4b94eac ;  /* 0xfb46b154ff0c7424 */ /* 0x004fe400078e00ff */
[----:B------:R-:W-:Y:S01]  /*29800*/  IMAD.MOV.U32 R13, RZ, RZ, -0x409f1a6a ;  /* 0xbf60e596ff0d7424 */ /* 0x000fe200078e00ff */
[----:B------:R2:W-:Y:S01]  /*29810*/  STL.64 [R1+0xa68], R14 ;  /* 0x000a680e01007387 */ /* 0x0005e20000100a00 */
[----:B0-----:R-:W-:-:S03]  /*29820*/  IMAD.MOV.U32 R20, RZ, RZ, 0x523aaa76 ;  /* 0x523aaa76ff147424 */ /* 0x001fc600078e00ff */
[----:B------:R0:W-:Y:S01]  /*29830*/  STL.64 [R1+0x778], R4 ;  /* 0x0007780401007387 */ /* 0x0001e20000100a00 */
[----:B------:R-:W-:Y:S01]  /*29840*/  IMAD.MOV.U32 R21, RZ, RZ, -0x41c25c1a ;  /* 0xbe3da3e6ff157424 */ /* 0x000fe200078e00ff */
[----:B-1----:R-:W-:Y:S01]  /*29850*/  MOV R8, 0x2b27e94c ;  /* 0x2b27e94c00087802 */ /* 0x002fe20000000f00 */
[----:B------:R-:W-:Y:S01]  /*29860*/  IMAD.MOV.U32 R9, RZ, RZ, 0x3dc60251 ;  /* 0x3dc60251ff097424 */ /* 0x000fe200078e00ff */
[----:B------:R1:W-:Y:S01]  /*29870*/  STL.64 [R1+0x7d0], R6 ;  /* 0x0007d00601007387 */ /* 0x0003e20000100a00 */
[----:B--2---:R-:W-:-:S03]  /*29880*/  IMAD.MOV.U32 R14, RZ, RZ, -0x7498b2aa ;  /* 0x8b674d56ff0e7424 */ /* 0x004fc600078e00ff */
[----:B------:R2:W-:Y:S01]  /*29890*/  STL.64 [R1+0x9c8], R38 ;  /* 0x0009c82601007387 */ /* 0x0005e20000100a00 */
[----:B------:R-:W-:Y:S02]  /*298a0*/  IMAD.MOV.U32 R15, RZ, RZ, -0x413e74f7 ;  /* 0xbec18b09ff0f7424 */ /* 0x000fe400078e00ff */
[----:B0-----:R-:W-:Y:S01]  /*298b0*/  IMAD.MOV.U32 R4, RZ, RZ, -0x578d4d7c ;  /* 0xa872b284ff047424 */ /* 0x001fe200078e00ff */
[----:B------:R0:W-:Y:S01]  /*298c0*/  STL.64 [R1+0x9f0], R36 ;  /* 0x0009f02401007387 */ /* 0x0001e20000100a00 */
[----:B------:R-:W-:-:S03]  /*298d0*/  MOV R5, 0xbda831b3 ;  /* 0xbda831b300057802 */ /* 0x000fc60000000f00 */
[----:B------:R3:W-:Y:S01]  /*298e0*/  STL.64 [R1+0xa30], R32 ;  /* 0x000a302001007387 */ /* 0x0007e20000100a00 */
[----:B-1----:R-:W-:Y:S01]  /*298f0*/  MOV R6, 0xf60786b1 ;  /* 0xf60786b100067802 */ /* 0x002fe20000000f00 */
[----:B------:R-:W-:Y:S02]  /*29900*/  IMAD.MOV.U32 R7, RZ, RZ, 0x3ee5ea3a ;  /* 0x3ee5ea3aff077424 */ /* 0x000fe400078e00ff */
[----:B------:R1:W-:Y:S01]  /*29910*/  STL.64 [R1+0xa38], R34 ;  /* 0x000a382201007387 */ /* 0x0003e20000100a00 */
[----:B--2---:R-:W-:Y:S01]  /*29920*/  MOV R38, 0x2e8ed281 ;  /* 0x2e8ed28100267802 */ /* 0x004fe20000000f00 */
[----:B------:R-:W-:Y:S02]  /*29930*/  IMAD.MOV.U32 R39, RZ, RZ, 0x3be8a683 ;  /* 0x3be8a683ff277424 */ /* 0x000fe400078e00ff */
        /* <DEDUP_REMOVED lines=9> */
[----:B--2---:R-:W-:Y:S01]  /*299d0*/  MOV R12, 0x34675d03 ;  /* 0x34675d03000c7802 */ /* 0x004fe20000000f00 */
[----:B------:R-:W-:Y:S02]  /*299e0*/  IMAD.MOV.U32 R13, RZ, RZ, -0x411a7e0a ;  /* 0xbee581f6ff0d7424 */ /* 0x000fe400078e00ff */
[----:B------:R2:W-:Y:S01]  /*299f0*/  STL.64 [R1+0xaa8], R14 ;  /* 0x000aa80e01007387 */ /* 0x0005e20000100a00 */
[----:B0-----:R-:W-:Y:S01]  /*29a00*/  MOV R20, 0x376be54f ;  /* 0x376be54f00147802 */ /* 0x001fe20000000f00 */
[----:B------:R-:W-:Y:S02]  /*29a10*/  IMAD.MOV.U32 R21, RZ, RZ, -0x42b28354 ;  /* 0xbd4d7cacff157424 */ /* 0x000fe400078e00ff */
        /* <DEDUP_REMOVED lines=8> */
[----:B0-----:R-:W-:Y:S02]  /*29aa0*/  IMAD.MOV.U32 R4, RZ, RZ, 0x761692a2 ;  /* 0x761692a2ff047424 */ /* 0x001fe400078e00ff */
[----:B------:R-:W-:Y:S01]  /*29ab0*/  IMAD.MOV.U32 R5, RZ, RZ, -0x40ff9af1 ;  /* 0xbf00650fff057424 */ /* 0x000fe200078e00ff */
[----:B------:R0:W-:Y:S01]  /*29ac0*/  STL.64 [R1+0xa78], R32 ;  /* 0x000a782001007387 */ /* 0x0001e20000100a00 */
[----:B-1----:R-:W-:Y:S01]  /*29ad0*/  IMAD.MOV.U32 R6, RZ, RZ, -0x2a82d63d ;  /* 0xd57d29c3ff067424 */ /* 0x002fe200078e00ff */
[----:B------:R-:W-:-:S02]  /*29ae0*/  MOV R7, 0xbe1e96b1 ;  /* 0xbe1e96b100077802 */ /* 0x000fc40000000f00 */
[----:B------:R1:W-:Y:S01]  /*29af0*/  STL.64 [R1+0xa80], R34 ;  /* 0x000a802201007387 */ /* 0x0003e20000100a00 */
[----:B--2---:R-:W-:Y:S01]  /*29b00*/  MOV R38, 0xb1314cf1 ;  /* 0xb1314cf100267802 */ /* 0x004fe20000000f00 */
[----:B------:R-:W-:Y:S02]  /*29b10*/  IMAD.MOV.U32 R39, RZ, RZ, 0x3f5c0816 ;  /* 0x3f5c0816ff277424 */ /* 0x000fe400078e00ff */
[----:B------:R2:W-:Y:S01]  /*29b20*/  STL.64 [R1+0xa98], R12 ;  /* 0x000a980c01007387 */ /* 0x0005e20000100a00 */
[----:B---3--:R-:W-:Y:S02]  /*29b30*/  IMAD.MOV.U32 R36, RZ, RZ, -0x22889d73 ;  /* 0xdd77628dff247424 */ /* 0x008fe400078e00ff */
[----:B------:R-:W-:Y:S01]  /*29b40*/  IMAD.MOV.U32 R37, RZ, RZ, 0x3f084156 ;  /* 0x3f084156ff257424 */ /* 0x000fe200078e00ff */
[----:B0-----:R-:W-:Y:S01]  /*29b50*/  MOV R33, 0x3e9aae08 ;  /* 0x3e9aae0800217802 */ /* 0x001fe20000000f00 */
[----:B------:R-:W-:Y:S01]  /*29b60*/  IMAD.MOV.U32 R32, RZ, RZ, -0x5a0d4773 ;  /* 0xa5f2b88dff207424 */ /* 0x000fe200078e00ff */
[----:B------:R0:W-:Y:S01]  /*29b70*/  STL.64 [R1+0xab0], R20 ;  /* 0x000ab01401007387 */ /* 0x0001e20000100a00 */
[----:B-1----:R-:W-:-:S02]  /*29b80*/  IMAD.MOV.U32 R34, RZ, RZ, 0x585a3e12 ;  /* 0x585a3e12ff227424 */ /* 0x002fc400078e00ff */
[----:B------:R-:W-:Y:S01]  /*29b90*/  IMAD.MOV.U32 R35, RZ, RZ, -0x416fec5b ;  /* 0xbe9013a5ff237424 */ /* 0x000fe200078e00ff */
[----:B------:R1:W-:Y:S01]  /*29ba0*/  STL.64 [R1+0xad0], R8 ;  /* 0x000ad00801007387 */ /* 0x0003e20000100a00 */
[----:B--2---:R-:W-:Y:S01]  /*29bb0*/  MOV R12, 0x5d9a0e3b ;  /* 0x5d9a0e3b000c7802 */ /* 0x004fe20000000f00 */
[----:B------:R-:W-:Y:S02]  /*29bc0*/  IMAD.MOV.U32 R13, RZ, RZ, 0x3e3dc92e ;  /* 0x3e3dc92eff0d7424 */ /* 0x000fe400078e00ff */
        /* <DEDUP_REMOVED lines=14> */
[----:B-1----:R-:W-:Y:S02]  /*29cb0*/  IMAD.MOV.U32 R6, RZ, RZ, 0x5a61360f ;  /* 0x5a61360fff067424 */ /* 0x002fe400078e00ff */
[----:B------:R-:W-:Y:S01]  /*29cc0*/  IMAD.MOV.U32 R7, RZ, RZ, -0x4165370d ;  /* 0xbe9ac8f3ff077424 */ /* 0x000fe200078e00ff */
[----:B------:R1:W-:Y:S01]  /*29cd0*/  STL.64 [R1+0xac0], R34 ;  /* 0x000ac02201007387 */ /* 0x0003e20000100a00 */
[----:B--2---:R-:W-:Y:S01]  /*29ce0*/  IMAD.MOV.U32 R38, RZ, RZ, 0x7672b130 ;  /* 0x7672b130ff267424 */ /* 0x004fe200078e00ff */
[----:B------:R-:W-:-:S02]  /*29cf0*/  MOV R39, 0x3edbbbac ;  /* 0x3edbbbac00277802 */ /* 0x000fc40000000f00 */
[----:B------:R2:W-:Y:S01]  /*29d00*/  STL.64 [R1+0xae0], R12 ;  /* 0x000ae00c01007387 */ /* 0x0005e20000100a00 */
[----:B0-----:R-:W-:Y:S01]  /*29d10*/  MOV R36, 0x87133284 ;  /* 0x8713328400247802 */ /* 0x001fe20000000f00 */
[----:B------:R-:W-:Y:S01]  /*29d20*/  IMAD.MOV.U32 R37, RZ, RZ, 0x3e731ba6 ;  /* 0x3e731ba6ff257424 */ /* 0x000fe200078e00ff */
[----:B---3--:R-:W-:Y:S01]  /*29d30*/  MOV R32, 0x8bed86bc ;  /* 0x8bed86bc00207802 */ /* 0x008fe20000000f00 */
[----:B------:R-:W-:Y:S01]  /*29d40*/  IMAD.MOV.U32 R33, RZ, RZ, -0x4061c372 ;  /* 0xbf9e3c8eff217424 */ /* 0x000fe200078e00ff */
[----:B------:R0:W-:Y:S01]  /*29d50*/  STL.64 [R1+0xaf0], R20 ;  /* 0x000af01401007387 */ /* 0x0001e20000100a00 */
[----:B-1----:R-:W-:Y:S02]  /*29d60*/  IMAD.MOV.U32 R34, RZ, RZ, -0x7f415c4b ;  /* 0x80bea3b5ff227424 */ /* 0x002fe400078e00ff */
[----:B------:R-:W-:Y:S01]  /*29d70*/  IMAD.MOV.U32 R35, RZ, RZ, 0x3edd7b47 ;  /* 0x3edd7b47ff237424 */ /* 0x000fe200078e00ff */
[----:B------:R1:W-:Y:S01]  /*29d80*/  STL.64 [R1+0xb10], R8 ;  /* 0x000b100801007387 */ /* 0x0003e20000100a00 */
[----:B--2---:R-:W-:-:S02]  /*29d90*/  IMAD.MOV.U32 R12, RZ, RZ, 0x168d2782 ;  /* 0x168d2782ff0c7424 */ /* 0x004fc400078e00ff */
[----:B------:R-:W-:Y:S01]  /*29da0*/  IMAD.MOV.U32 R13, RZ, RZ, -0x4089d154 ;  /* 0xbf762eacff0d7424 */ /* 0x000fe200078e00ff */
[----:B------:R2:W-:Y:S01]  /*29db0*/  STL.64 [R1+0xb30], R14 ;  /* 0x000b300e01007387 */ /* 0x0005e20000100a00 */
[----:B0-----:R-:W-:-:S03]  /*29dc0*/  IMAD.MOV.U32 R20, RZ, RZ, -0x1e4736f7 ;  /* 0xe1b8c909ff147424 */ /* 0x001fc600078e00ff */
[----:B------:R0:W-:Y:S01]  /*29dd0*/  STL.64 [R1+0x868], R4 ;  /* 0x0008680401007387 */ /* 0x0001e20000100a00 */
[----:B------:R-:W-:Y:S01]  /*29de0*/  IMAD.MOV.U32 R21, RZ, RZ, -0x40a7dbcf ;  /* 0xbf582431ff157424 */ /* 0x000fe200078e00ff */
[----:B-1----:R-:W-:Y:S01]  /*29df0*/  MOV R8, 0xa4a27ea0 ;  /* 0xa4a27ea000087802 */ /* 0x002fe20000000f00 */
[----:B------:R-:W-:Y:S01]  /*29e00*/  IMAD.MOV.U32 R9, RZ, RZ, 0x3f19fff1 ;  /* 0x3f19fff1ff097424 */ /* 0x000fe200078e00ff */
[----:B------:R1:W-:Y:S01]  /*29e10*/  STL.64 [R1+0x8c0], R6 ;  /* 0x0008c00601007387 */ /* 0x0003e20000100a00 */
[----:B--2---:R-:W-:Y:S01]  /*29e20*/  MOV R14, 0xb879aefc ;  /* 0xb879aefc000e7802 */ /* 0x004fe20000000f00 */
[----:B------:R-:W-:Y:S02]  /*29e30*/  IMAD.MOV.U32 R15, RZ, RZ, 0x3ede03c9 ;  /* 0x3ede03c9ff0f7424 */ /* 0x000fe400078e00ff */
[----:B------:R2:W-:Y:S01]  /*29e40*/  STL.64 [R1+0xaa0], R38 ;  /* 0x000aa02601007387 */ /* 0x0005e20000100a00 */
[----:B0-----:R-:W-:Y:S01]  /*29e50*/  IMAD.MOV.U32 R4, RZ, RZ, 0x4cc4d9d6 ;  /* 0x4cc4d9d6ff047424 */ /* 0x001fe200078e00ff */
[----:B------:R-:W-:-:S02]  /*29e60*/  MOV R5, 0xbf508fd6 ;  /* 0xbf508fd600057802 */ /* 0x000fc40000000f00 */
[----:B------:R0:W-:Y:S04]  /*29e70*/  STL.64 [R1+0xac8], R36 ;  /* 0x000ac82401007387 */ /* 0x0001e80000100a00 */
[----:B------:R3:W-:Y:S01]  /*29e80*/  STL.64 [R1+0xad8], R40 ;  /* 0x000ad82801007387 */ /* 0x0007e20000100a00 */
[----:B-1----:R-:W-:Y:S01]  /*29e90*/  MOV R6, 0xc2ec0c52 ;  /* 0xc2ec0c5200067802 */ /* 0x002fe20000000f00 */
[----:B------:R-:W-:Y:S02]  /*29ea0*/  IMAD.MOV.U32 R7, RZ, RZ, -0x4158f349 ;  /* 0xbea70cb7ff077424 */ /* 0x000fe400078e00ff */
[----:B------:R1:W-:Y:S01]  /*29eb0*/  STL.64 [R1+0xaf8], R32 ;  /* 0x000af82001007387 */ /* 0x0003e20000100a00 */
[----:B--2---:R-:W-:Y:S01]  /*29ec0*/  IMAD.MOV.U32 R38, RZ, RZ, -0x10012ac2 ;  /* 0xeffed53eff267424 */ /* 0x004fe200078e00ff */
[----:B------:R-:W-:-:S02]  /*29ed0*/  MOV R39, 0x3f9486e7 ;  /* 0x3f9486e700277802 */ /* 0x000fc40000000f00 */
[----:B------:R2:W-:Y:S01]  /*29ee0*/  STL.64 [R1+0xb08], R34 ;  /* 0x000b082201007387 */ /* 0x0005e20000100a00 */
[----:B0-----:R-:W-:Y:S01]  /*29ef0*/  IMAD.MOV.U32 R36, RZ, RZ, -0x1aa33f33 ;  /* 0xe55cc0cdff247424 */ /* 0x001fe200078e00ff */
[----:B------:R-:W-:Y:S02]  /*29f00*/  MOV R37, 0x3f888706 ;  /* 0x3f88870600257802 */ /* 0x000fe40000000f00 */
[----:B------:R0:W-:Y:S01]  /*29f10*/  STL.64 [R1+0xb20], R12 ;  /* 0x000b200c01007387 */ /* 0x0001e20000100a00 */
[----:B---3--:R-:W-:Y:S01]  /*29f20*/  MOV R40, 0x2bea82b1 ;  /* 0x2bea82b100287802 */ /* 0x008fe20000000f00 */
[----:B------:R-:W-:Y:S01]  /*29f30*/  IMAD.MOV.U32 R41, RZ, RZ, -0x418f02af ;  /* 0xbe70fd51ff297424 */ /* 0x000fe200078e00ff */
[----:B-1----:R-:W-:Y:S01]  /*29f40*/  MOV R32, 0xf1a3a0db ;  /* 0xf1a3a0db00207802 */ /* 0x002fe20000000f00 */
        /* <DEDUP_REMOVED lines=8> */
[----:B-1----:R-:W-:-:S03]  /*29fd0*/  IMAD.MOV.U32 R20, RZ, RZ, 0x28144e09 ;  /* 0x28144e09ff147424 */ /* 0x002fc600078e00ff */
[----:B------:R1:W-:Y:S01]  /*29fe0*/  STL.64 [R1+0x8b8], R4 ;  /* 0x0008b80401007387 */ /* 0x0003e20000100a00 */
[----:B------:R-:W-:Y:S02]  /*29ff0*/  IMAD.MOV.U32 R21, RZ, RZ, 0x3eb7e290 ;  /* 0x3eb7e290ff157424 */ /* 0x000fe400078e00ff */
[----:B--2---:R-:W-:Y:S01]  /*2a000*/  IMAD.MOV.U32 R8, RZ, RZ, 0x531b5ee8 ;  /* 0x531b5ee8ff087424 */ /* 0x004fe200078e00ff */
[----:B------:R2:W-:Y:S01]  /*2a010*/  STL.64 [R1+0x910], R6 ;  /* 0x0009100601007387 */ /* 0x0005e20000100a00 */
[----:B------:R-:W-:Y:S02]  /*2a020*/  IMAD.MOV.U32 R9, RZ, RZ, 0x3e856899 ;  /* 0x3e856899ff097424 */ /* 0x000fe400078e00ff */
[----:B0-----:R-:W-:Y:S01]  /*2a030*/  IMAD.MOV.U32 R14, RZ, RZ, 0x11c56ff1 ;  /* 0x11c56ff1ff0e7424 */ /* 0x001fe200078e00ff */
[----:B------:R0:W-:Y:S01]  /*2a040*/  STL.64 [R1+0xb00], R38 ;  /* 0x000b002601007387 */ /* 0x0001e20000100a00 */
[----:B------:R-:W-:-:S03]  /*2a050*/  IMAD.MOV.U32 R15, RZ, RZ, 0x3e4122c8 ;  /* 0x3e4122c8ff0f7424 */ /* 0x000fc600078e00ff */
[----:B------:R3:W-:Y:S01]  /*2a060*/  STL.64 [R1+0xb18], R36 ;  /* 0x000b182401007387 */ /* 0x0007e20000100a00 */
[----:B-1----:R-:W-:Y:S02]  /*2a070*/  IMAD.MOV.U32 R4, RZ, RZ, -0x6cceab4f ;  /* 0x933154b1ff047424 */ /* 0x002fe400078e00ff */
[----:B------:R-:W-:Y:S01]  /*2a080*/  IMAD.MOV.U32 R5, RZ, RZ, 0x3eb2d456 ;  /* 0x3eb2d456ff057424 */ /* 0x000fe200078e00ff */
[----:B------:R1:W-:Y:S01]  /*2a090*/  STL.64 [R1+0xb28], R40 ;  /* 0x000b282801007387 */ /* 0x0003e20000100a00 */
[----:B--2---:R-:W-:Y:S01]  /*2a0a0*/  IMAD.MOV.U32 R6, RZ, RZ, -0x5a255ed9 ;  /* 0xa5daa127ff067424 */ /* 0x004fe200078e00ff */
[----:B------:R-:W-:Y:S02]  /*2a0b0*/  MOV R7, 0xbf70ae56 ;  /* 0xbf70ae5600077802 */ /* 0x000fe40000000f00 */
[----:B------:R2:W-:Y:S01]  /*2a0c0*/  STL.64 [R1+0xb40], R32 ;  /* 0x000b402001007387 */ /* 0x0005e20000100a00 */
[----:B0-----:R-:W-:Y:S02]  /*2a0d0*/  IMAD.MOV.U32 R38, RZ, RZ, 0x61a9f916 ;  /* 0x61a9f916ff267424 */ /* 0x001fe400078e00ff */
[----:B------:R-:W-:Y:S01]  /*2a0e0*/  IMAD.MOV.U32 R39, RZ, RZ, -0x40dd2e49 ;  /* 0xbf22d1b7ff277424 */ /* 0x000fe200078e00ff */
[----:B------:R0:W-:Y:S01]  /*2a0f0*/  STL.64 [R1+0xb48], R34 ;  /* 0x000b482201007387 */ /* 0x0001e20000100a00 */
[----:B---3--:R-:W-:-:S02]  /*2a100*/  IMAD.MOV.U32 R36, RZ, RZ, -0x5047a8aa ;  /* 0xafb85756ff247424 */ /* 0x008fc400078e00ff */
[----:B------:R-:W-:Y:S01]  /*2a110*/  IMAD.MOV.U32 R37, RZ, RZ, -0x42708c81 ;  /* 0xbd8f737fff257424 */ /* 0x000fe200078e00ff */
[----:B------:R3:W-:Y:S01]  /*2a120*/  STL.64 [R1+0xb60], R12 ;  /* 0x000b600c01007387 */ /* 0x0007e20000100a00 */
[----:B-1----:R-:W-:Y:S01]  /*2a130*/  IMAD.MOV.U32 R40, RZ, RZ, 0x57fe1a62 ;  /* 0x57fe1a62ff287424 */ /* 0x002fe200078e00ff */
[----:B------:R-:W-:Y:S02]  /*2a140*/  MOV R41, 0xbed31754 ;  /* 0xbed3175400297802 */ /* 0x000fe40000000f00 */
[----:B--2---:R-:W-:Y:S01]  /*2a150*/  MOV R32, 0x83fd9af1 ;  /* 0x83fd9af100207802 */ /* 0x004fe20000000f00 */
[----:B------:R-:W-:Y:S01]  /*2a160*/  IMAD.MOV.U32 R33, RZ, RZ, 0x3d152ba3 ;  /* 0x3d152ba3ff217424 */ /* 0x000fe200078e00ff */
[----:B------:R1:W-:Y:S01]  /*2a170*/  STL.64 [R1+0xb80], R20 ;  /* 0x000b801401007387 */ /* 0x0003e20000100a00 */
[----:B0-----:R-:W-:Y:S01]  /*2a180*/  IMAD.MOV.U32 R34, RZ, RZ, -0x504dba13 ;  /* 0xafb245edff227424 */ /* 0x001fe200078e00ff */
[----:B------:R-:W-:Y:S02]  /*2a190*/  MOV R35, 0xbe91dddd ;  /* 0xbe91dddd00237802 */ /* 0x000fe40000000f00 */
[----:B------:R0:W-:Y:S01]  /*2a1a0*/  STL.64 [R1+0xb98], R8 ;  /* 0x000b980801007387 */ /* 0x0001e20000100a00 */
[----:B---3--:R-:W-:Y:S01]  /*2a1b0*/  MOV R12, 0x1300d859 ;  /* 0x1300d859000c7802 */ /* 0x008fe20000000f00 */
[----:B------:R-:W-:-:S02]  /*2a1c0*/  IMAD.MOV.U32 R13, RZ, RZ, -0x4196aa99 ;  /* 0xbe695567ff0d7424 */ /* 0x000fc400078e00ff */
        /* <DEDUP_REMOVED lines=9> */
[----:B------:R2:W-:Y:S04]  /*2a260*/  STL.64 [R1+0xb50], R38 ;  /* 0x000b502601007387 */ /* 0x0005e80000100a00 */
[----:B------:R3:W-:Y:S01]  /*2a270*/  STL.64 [R1+0xb68], R36 ;  /* 0x000b682401007387 */ /* 0x0007e20000100a00 */
[----:B-1----:R-:W-:Y:S01]  /*2a280*/  MOV R4, 0x3785de06 ;  /* 0x3785de0600047802 */ /* 0x002fe20000000f00 */
[----:B------:R-:W-:Y:S02]  /*2a290*/  IMAD.MOV.U32 R5, RZ, RZ, 0x3de2876b ;  /* 0x3de2876bff057424 */ /* 0x000fe400078e00ff */
[----:B------:R1:W-:Y:S01]  /*2a2a0*/  STL.64 [R1+0xb78], R40 ;  /* 0x000b782801007387 */ /* 0x0003e20000100a00 */
[----:B0-----:R-:W-:Y:S02]  /*2a2b0*/  IMAD.MOV.U32 R6, RZ, RZ, 0x35d225d ;  /* 0x035d225dff067424 */ /* 0x001fe400078e00ff */
[----:B------:R-:W-:Y:S01]  /*2a2c0*/  IMAD.MOV.U32 R7, RZ, RZ, -0x40ee40f7 ;  /* 0xbf11bf09ff077424 */ /* 0x000fe200078e00ff */
[----:B------:R0:W-:Y:S01]  /*2a2d0*/  STL.64 [R1+0xb88], R32 ;  /* 0x000b882001007387 */ /* 0x0001e20000100a00 */
[----:B--2---:R-:W-:Y:S01]  /*2a2e0*/  MOV R38, 0x5c03d2e9 ;  /* 0x5c03d2e900267802 */ /* 0x004fe20000000f00 */
[----:B------:R-:W-:-:S02]  /*2a2f0*/  IMAD.MOV.U32 R39, RZ, RZ, 0x3f9ef9a0 ;  /* 0x3f9ef9a0ff277424 */ /* 0x000fc400078e00ff */
[----:B------:R2:W-:Y:S01]  /*2a300*/  STL.64 [R1+0xb90], R34 ;  /* 0x000b902201007387 */ /* 0x0005e20000100a00 */
[----:B---3--:R-:W-:Y:S01]  /*2a310*/  IMAD.MOV.U32 R36, RZ, RZ, -0xd47a6ac ;  /* 0xf2b85954ff247424 */ /* 0x008fe200078e00ff */
[----:B------:R-:W-:Y:S02]  /*2a320*/  MOV R37, 0xbc92c41c ;  /* 0xbc92c41c00257802 */ /* 0x000fe40000000f00 */
        /* <DEDUP_REMOVED lines=9> */
[----:B---3--:R-:W-:Y:S01]  /*2a3c0*/  MOV R12, 0x3853b987 ;  /* 0x3853b987000c7802 */ /* 0x008fe20000000f00 */
[----:B------:R-:W-:-:S02]  /*2a3d0*/  IMAD.MOV.U32 R13, RZ, RZ, 0x3f8ee504 ;  /* 0x3f8ee504ff0d7424 */ /* 0x000fc400078e00ff */
[----:B------:R2:W-:Y:S01]  /*2a3e0*/  STL.64 [R1+0xbf0], R14 ;  /* 0x000bf00e01007387 */ /* 0x0005e20000100a00 */
[----:B-1----:R-:W-:Y:S01]  /*2a3f0*/  MOV R20, 0x10abeebc ;  /* 0x10abeebc00147802 */ /* 0x002fe20000000f00 */
[----:B------:R-:W-:Y:S02]  /*2a400*/  IMAD.MOV.U32 R21, RZ, RZ, 0x3e603f57 ;  /* 0x3e603f57ff157424 */ /* 0x000fe400078e00ff */
        /* <DEDUP_REMOVED lines=9> */
[----:B------:R1:W-:Y:S04]  /*2a4a0*/  STL.64 [R1+0xbb8], R38 ;  /* 0x000bb82601007387 */ /* 0x0003e80000100a00 */
[----:B------:R3:W-:Y:S01]  /*2a4b0*/  STL.64 [R1+0xbc8], R32 ;  /* 0x000bc82001007387 */ /* 0x0007e20000100a00 */
[----:B0-----:R-:W-:Y:S01]  /*2a4c0*/  MOV R6, 0xce2925dd ;  /* 0xce2925dd00067802 */ /* 0x001fe20000000f00 */
[----:B------:R-:W-:-:S02]  /*2a4d0*/  IMAD.MOV.U32 R7, RZ, RZ, 0x3e555806 ;  /* 0x3e555806ff077424 */ /* 0x000fc400078e00ff */
[----:B------:R0:W-:Y:S01]  /*2a4e0*/  STL.64 [R1+0xbd0], R34 ;  /* 0x000bd02201007387 */ /* 0x0001e20000100a00 */
[----:B--2---:R-:W-:Y:S02]  /*2a4f0*/  IMAD.MOV.U32 R36, RZ, RZ, 0x7be56cf6 ;  /* 0x7be56cf6ff247424 */ /* 0x004fe400078e00ff */
[----:B------:R-:W-:Y:S01]  /*2a500*/  IMAD.MOV.U32 R37, RZ, RZ, 0x3f76bd32 ;  /* 0x3f76bd32ff257424 */ /* 0x000fe200078e00ff */
[----:B------:R2:W-:Y:S01]  /*2a510*/  STL.64 [R1+0xbe0], R40 ;  /* 0x000be02801007387 */ /* 0x0005e20000100a00 */
[----:B-1----:R-:W-:Y:S01]  /*2a520*/  IMAD.MOV.U32 R38, RZ, RZ, -0x53a2d366 ;  /* 0xac5d2c9aff267424 */ /* 0x002fe200078e00ff */
[----:B------:R-:W-:Y:S02]  /*2a530*/  MOV R39, 0xbf5c3a98 ;  /* 0xbf5c3a9800277802 */ /* 0x000fe40000000f00 */
[----:B------:R1:W-:Y:S01]  /*2a540*/  STL.64 [R1+0xbe8], R12 ;  /* 0x000be80c01007387 */ /* 0x0003e20000100a00 */
[----:B---3--:R-:W-:Y:S02]  /*2a550*/  IMAD.MOV.U32 R32, RZ, RZ, -0x73ca209b ;  /* 0x8c35df65ff207424 */ /* 0x008fe400078e00ff */
[----:B------:R-:W-:Y:S01]  /*2a560*/  IMAD.MOV.U32 R33, RZ, RZ, 0x3f551ff4 ;  /* 0x3f551ff4ff217424 */ /* 0x000fe200078e00ff */
[----:B------:R3:W-:Y:S01]  /*2a570*/  STL.64 [R1+0xc00], R20 ;  /* 0x000c001401007387 */ /* 0x0007e20000100a00 */
[----:B0-----:R-:W-:Y:S01]  /*2a580*/  IMAD.MOV.U32 R34, RZ, RZ, -0x67b76f61 ;  /* 0x9848909fff227424 */ /* 0x001fe200078e00ff */
[----:B------:R-:W-:-:S02]  /*2a590*/  MOV R35, 0xbde927a7 ;  /* 0xbde927a700237802 */ /* 0x000fc40000000f00 */
[----:B--2---:R-:W-:Y:S01]  /*2a5a0*/  MOV R40, 0xa0ce370e ;  /* 0xa0ce370e00287802 */ /* 0x004fe20000000f00 */
[----:B------:R-:W-:Y:S01]  /*2a5b0*/  IMAD.MOV.U32 R41, RZ, RZ, -0x40ebb737 ;  /* 0xbf1448c9ff297424 */ /* 0x000fe200078e00ff */
[----:B------:R0:W-:Y:S01]  /*2a5c0*/  STL.64 [R1+0xc18], R8 ;  /* 0x000c180801007387 */ /* 0x0001e20000100a00 */
[----:B-1----:R-:W-:Y:S02]  /*2a5d0*/  IMAD.MOV.U32 R12, RZ, RZ, 0x2f459ca1 ;  /* 0x2f459ca1ff0c7424 */ /* 0x002fe400078e00ff */
[----:B------:R-:W-:Y:S01]  /*2a5e0*/  IMAD.MOV.U32 R13, RZ, RZ, 0x3f1e03ca ;  /* 0x3f1e03caff0d7424 */ /* 0x000fe200078e00ff */
[----:B------:R1:W-:Y:S01]  /*2a5f0*/  STL.64 [R1+0xc38], R14 ;  /* 0x000c380e01007387 */ /* 0x0003e20000100a00 */
[----:B---3--:R-:W-:Y:S02]  /*2a600*/  IMAD.MOV.U32 R20, RZ, RZ, 0x5a7d9ac5 ;  /* 0x5a7d9ac5ff147424 */ /* 0x008fe400078e00ff */
        /* <DEDUP_REMOVED lines=15> */
[----:B-1----:R-:W-:Y:S01]  /*2a700*/  MOV R36, 0x261131ce ;  /* 0x261131ce00247802 */ /* 0x002fe20000000f00 */
[----:B------:R-:W-:Y:S02]  /*2a710*/  IMAD.MOV.U32 R37, RZ, RZ, -0x4129aaab ;  /* 0xbed65555ff257424 */ /* 0x000fe400078e00ff */
[----:B------:R1:W-:Y:S01]  /*2a720*/  STL.64 [R1+0xc28], R12 ;  /* 0x000c280c01007387 */ /* 0x0003e20000100a00 */
[----:B--2---:R-:W-:Y:S02]  /*2a730*/  IMAD.MOV.U32 R38, RZ, RZ, -0x25bcd4ef ;  /* 0xda432b11ff267424 */ /* 0x004fe400078e00ff */
[----:B------:R-:W-:Y:S01]  /*2a740*/  IMAD.MOV.U32 R39, RZ, RZ, -0x414e954a ;  /* 0xbeb16ab6ff277424 */ /* 0x000fe200078e00ff */
[----:B------:R2:W-:Y:S01]  /*2a750*/  STL.64 [R1+0xc30], R40 ;  /* 0x000c302801007387 */ /* 0x0005e20000100a00 */
[----:B0-----:R-:W-:Y:S01]  /*2a760*/  IMAD.MOV.U32 R32, RZ, RZ, 0x3d88fea7 ;  /* 0x3d88fea7ff207424 */ /* 0x001fe200078e00ff */
[----:B------:R-:W-:-:S02]  /*2a770*/  MOV R33, 0x3ecc1949 ;  /* 0x3ecc194900217802 */ /* 0x000fc40000000f00 */
[----:B------:R0:W-:Y:S01]  /*2a780*/  STL.64 [R1+0xc40], R20 ;  /* 0x000c401401007387 */ /* 0x0001e20000100a00 */
[----:B---3--:R-:W-:Y:S02]  /*2a790*/  IMAD.MOV.U32 R34, RZ, RZ, 0x27a1383d ;  /* 0x27a1383dff227424 */ /* 0x008fe400078e00ff */
[----:B------:R-:W-:Y:S01]  /*2a7a0*/  IMAD.MOV.U32 R35, RZ, RZ, -0x4181595c ;  /* 0xbe7ea6a4ff237424 */ /* 0x000fe200078e00ff */
[----:B-1----:R-:W-:Y:S01]  /*2a7b0*/  MOV R13, 0x3e89b42c ;  /* 0x3e89b42c000d7802 */ /* 0x002fe20000000f00 */
[----:B------:R-:W-:Y:S01]  /*2a7c0*/  IMAD.MOV.U32 R12, RZ, RZ, 0x1c8dde07 ;  /* 0x1c8dde07ff0c7424 */ /* 0x000fe200078e00ff */
[----:B------:R1:W-:Y:S01]  /*2a7d0*/  STL.64 [R1+0xc60], R8 ;  /* 0x000c600801007387 */ /* 0x0003e20000100a00 */
[----:B--2---:R-:W-:Y:S01]  /*2a7e0*/  IMAD.MOV.U32 R40, RZ, RZ, 0x5f50d178 ;  /* 0x5f50d178ff287424 */ /* 0x004fe200078e00ff */
[----:B------:R-:W-:Y:S02]  /*2a7f0*/  MOV R41, 0xbfb95b68 ;  /* 0xbfb95b6800297802 */ /* 0x000fe40000000f00 */
[----:B------:R2:W-:Y:S01]  /*2a800*/  STL.64 [R1+0xc78], R14 ;  /* 0x000c780e01007387 */ /* 0x0005e20000100a00 */
[----:B0-----:R-:W-:-:S02]  /*2a810*/  IMAD.MOV.U32 R20, RZ, RZ, -0x5673743c ;  /* 0xa98c8bc4ff147424 */ /* 0x001fc400078e00ff */
[----:B------:R-:W-:Y:S01]  /*2a820*/  IMAD.MOV.U32 R21, RZ, RZ, 0x3fc6fb2b ;  /* 0x3fc6fb2bff157424 */ /* 0x000fe200078e00ff */
[----:B------:R0:W-:Y:S01]  /*2a830*/  STL.64 [R1+0x9f8], R4 ;  /* 0x0009f80401007387 */ /* 0x0001e20000100a00 */
[----:B-1----:R-:W-:Y:S01]  /*2a840*/  IMAD.MOV.U32 R8, RZ, RZ, -0x2b09626c ;  /* 0xd4f69d94ff087424 */ /* 0x002fe200078e00ff */
[----:B------:R-:W-:Y:S02]  /*2a850*/  MOV R9, 0xbf008105 ;  /* 0xbf00810500097802 */ /* 0x000fe40000000f00 */
[----:B------:R-:W-:Y:S01]  /*2a860*/  STL.64 [R1+0xa48], R6 ;  /* 0x000a480601007387 */ /* 0x000fe20000100a00 */
[----:B--2---:R-:W-:Y:S02]  /*2a870*/  IMAD.MOV.U32 R14, RZ, RZ, -0x442fe938 ;  /* 0xbbd016c8ff0e7424 */ /* 0x004fe400078e00ff */
[----:B------:R-:W-:Y:S01]  /*2a880*/  IMAD.MOV.U32 R15, RZ, RZ, 0x3e92a46f ;  /* 0x3e92a46fff0f7424 */ /* 0x000fe200078e00ff */
[----:B------:R1:W-:Y:S01]  /*2a890*/  STL.64 [R1+0xc48], R36 ;  /* 0x000c482401007387 */ /* 0x0003e20000100a00 */
[----:B0-----:R-:W0:Y:S01]  /*2a8a0*/  MUFU.RCP64H R5, R11 ;  /* 0x0000000b00057308 */ /* 0x001e220000001800 */
[----:B------:R-:W-:-:S02]  /*2a8b0*/  IMAD.MOV.U32 R4, RZ, RZ, 0x1 ;  /* 0x00000001ff047424 */ /* 0x000fc400078e00ff */
[----:B------:R2:W-:Y:S04]  /*2a8c0*/  STL.64 [R1+0xc50], R32 ;  /* 0x000c502001007387 */ /* 0x0005e80000100a00 */
[----:B------:R3:W-:Y:S04]  /*2a8d0*/  STL.64 [R1+0xc58], R38 ;  /* 0x000c582601007387 */ /* 0x0007e80000100a00 */
[----:B------:R4:W-:Y:S01]  /*2a8e0*/  STL.64 [R1+0xc68], R12 ;  /* 0x000c680c01007387 */ /* 0x0009e20000100a00 */
[----:B-1----:R-:W-:Y:S01]  /*2a8f0*/  MOV R36, 0x3cf8dfb4 ;  /* 0x3cf8dfb400247802 */ /* 0x002fe20000000f00 */
[----:B------:R-:W-:-:S02]  /*2a900*/  IMAD.MOV.U32 R37, RZ, RZ, -0x40483c5f ;  /* 0xbfb7c3a1ff257424 */ /* 0x000fc400078e00ff */
[----:B------:R1:W-:Y:S01]  /*2a910*/  STL.64 [R1+0xc70], R34 ;  /* 0x000c702201007387 */ /* 0x0003e20000100a00 */
[----:B--2---:R-:W-:Y:S02]  /*2a920*/  IMAD.MOV.U32 R32, RZ, RZ, 0x7a744982 ;  /* 0x7a744982ff207424 */ /* 0x004fe400078e00ff */
[----:B------:R-:W-:Y:S01]  /*2a930*/  IMAD.MOV.U32 R33, RZ, RZ, 0x3fb72bb4 ;  /* 0x3fb72bb4ff217424 */ /* 0x000fe200078e00ff */
[----:B------:R2:W-:Y:S01]  /*2a940*/  STL.64 [R1+0xc80], R40 ;  /* 0x000c802801007387 */ /* 0x0005e20000100a00 */
[----:B---3--:R-:W-:Y:S01]  /*2a950*/  IMAD.MOV.U32 R38, RZ, RZ, 0x69432cef ;  /* 0x69432cefff267424 */ /* 0x008fe200078e00ff */
[----:B0-----:R-:W0:Y:S01]  /*2a960*/  DFMA R6, -R10, R4, 1 ;  /* 0x3ff000000a06742b */ /* 0x001e220000000104 */
[----:B------:R-:W-:Y:S01]  /*2a970*/  IMAD.MOV.U32 R39, RZ, RZ, -0x4088f985 ;  /* 0xbf77067bff277424 */ /* 0x000fe200078e00ff */
[----:B------:R3:W-:Y:S01]  /*2a980*/  STL.64 [R1+0xc88], R20 ;  /* 0x000c881401007387 */ /* 0x0007e20000100a00 */
[----:B----4-:R-:W-:Y:S01]  /*2a990*/  IMAD.MOV.U32 R12, RZ, RZ, 0x38631744 ;  /* 0x38631744ff0c7424 */ /* 0x010fe200078e00ff */
[----:B------:R-:W-:-:S02]  /*2a9a0*/  MOV R13, 0x3fa6bd2f ;  /* 0x3fa6bd2f000d7802 */ /* 0x000fc40000000f00 */
[----:B------:R4:W-:Y:S01]  /*2a9b0*/  STL.64 [R1+0xc98], R8 ;  /* 0x000c980801007387 */ /* 0x0009e20000100a00 */
[----:B-1----:R-:W-:Y:S01]  /*2a9c0*/  IMAD.MOV.U32 R34, RZ, RZ, -0x5f55a85 ;  /* 0xfa0aa57bff227424 */ /* 0x002fe200078e00ff */
[----:B------:R-:W-:Y:S02]  /*2a9d0*/  MOV R35, 0x3f8d0bef ;  /* 0x3f8d0bef00237802 */ /* 0x000fe40000000f00 */
[----:B------:R1:W-:Y:S01]  /*2a9e0*/  STL.64 [R1+0xcb8], R14 ;  /* 0x000cb80e01007387 */ /* 0x0003e20000100a00 */
[----:B--2---:R-:W-:Y:S01]  /*2a9f0*/  MOV R40, 0x89184a90 ;  /* 0x89184a9000287802 */ /* 0x004fe20000000f00 */
[----:B------:R-:W-:Y:S01]  /*2aa00*/  IMAD.MOV.U32 R41, RZ, RZ, -0x40c8e179 ;  /* 0xbf371e87ff297424 */ /* 0x000fe200078e00ff */
[----:B---3--:R-:W-:Y:S01]  /*2aa10*/  MOV R20, 0x1cad78b9 ;  /* 0x1cad78b900147802 */ /* 0x008fe20000000f00 */
[----:B------:R-:W-:Y:S01]  /*2aa20*/  IMAD.MOV.U32 R21, RZ, RZ, -0x406e5b61 ;  /* 0xbf91a49fff157424 */ /* 0x000fe200078e00ff */
[----:B------:R2:W-:Y:S01]  /*2aa30*/  STL.64 [R1+0xca0], R32 ;  /* 0x000ca02001007387 */ /* 0x0005e20000100a00 */
[----:B----4-:R-:W-:Y:S01]  /*2aa40*/  IMAD.MOV.U32 R8, RZ, RZ, -0x1da32ee4 ;  /* 0xe25cd11cff087424 */ /* 0x010fe200078e00ff */
[----:B------:R-:W-:-:S02]  /*2aa50*/  MOV R9, 0x3f5a4350 ;  /* 0x3f5a435000097802 */ /* 0x000fc40000000f00 */
[----:B------:R3:W-:Y:S01]  /*2aa60*/  STL.64 [R1+0xcc0], R20 ;  /* 0x000cc01401007387 */ /* 0x0007e20000100a00 */
[----:B-1----:R-:W-:Y:S02]  /*2aa70*/  IMAD.MOV.U32 R14, RZ, RZ, -0x35cf944b ;  /* 0xca306bb5ff0e7424 */ /* 0x002fe400078e00ff */
[----:B------:R-:W-:Y:S01]  /*2aa80*/  IMAD.MOV.U32 R15, RZ, RZ, -0x40e6e001 ;  /* 0xbf191fffff0f7424 */ /* 0x000fe200078e00ff */
[----:B------:R1:W-:Y:S01]  /*2aa90*/  STL.64 [R1+0xce0], R8 ;  /* 0x000ce00801007387 */ /* 0x0003e20000100a00 */
[----:B--2---:R-:W-:-:S03]  /*2aaa0*/  MOV R32, 0xc4df7f1 ;  /* 0x0c4df7f100207802 */ /* 0x004fc60000000f00 */
[----:B------:R2:W-:Y:S01]  /*2aab0*/  STL.64 [R1+0xd00], R14 ;  /* 0x000d000e01007387 */ /* 0x0005e20000100a00 */
[----:B------:R-:W-:Y:S01]  /*2aac0*/  IMAD.MOV.U32 R33, RZ, RZ, 0x3f3adee2 ;  /* 0x3f3adee2ff217424 */ /* 0x000fe200078e00ff */
[----:B---3--:R-:W-:Y:S01]  /*2aad0*/  MOV R20, 0x7c4544c3 ;  /* 0x7c4544c300147802 */ /* 0x008fe20000000f00 */
[----:B------:R-:W-:Y:S01]  /*2aae0*/  IMAD.MOV.U32 R21, RZ, RZ, 0x3f10af03 ;  /* 0x3f10af03ff157424 */ /* 0x000fe200078e00ff */
[----:B------:R3:W-:Y:S01]  /*2aaf0*/  STL.64 [R1+0xcc8], R34 ;  /* 0x000cc82201007387 */ /* 0x0007e20000100a00 */
[----:B-1----:R-:W-:Y:S01]  /*2ab00*/  IMAD.MOV.U32 R8, RZ, RZ, -0x39092c3 ;  /* 0xfc6f6d3dff087424 */ /* 0x002fe200078e00ff */
[----:B------:R-:W-:Y:S02]  /*2ab10*/  MOV R9, 0xbec607c5 ;  /* 0xbec607c500097802 */ /* 0x000fe40000000f00 */
[----:B------:R1:W-:Y:S01]  /*2ab20*/  STL.64 [R1+0xd08], R20 ;  /* 0x000d081401007387 */ /* 0x0003e20000100a00 */
[----:B--2---:R-:W-:Y:S01]  /*2ab30*/  MOV R14, 0xf5f87fc0 ;  /* 0xf5f87fc0000e7802 */ /* 0x004fe20000000f00 */
[----:B------:R-:W-:-:S02]  /*2ab40*/  IMAD.MOV.U32 R15, RZ, RZ, 0x3cc5a9a2 ;  /* 0x3cc5a9a2ff0f7424 */ /* 0x000fc400078e00ff */
[----:B------:R2:W-:Y:S01]  /*2ab50*/  STL.64 [R1+0xd28], R8 ;  /* 0x000d280801007387 */ /* 0x0005e20000100a00 */
[----:B---3--:R-:W-:-:S03]  /*2ab60*/  IMAD.MOV.U32 R34, RZ, RZ, 0x3b45ff81 ;  /* 0x3b45ff81ff227424 */ /* 0x008fc600078e00ff */
[----:B------:R3:W-:Y:S01]  /*2ab70*/  STL.64 [R1+0xd38], R14 ;  /* 0x000d380e01007387 */ /* 0x0007e20000100a00 */
[----:B------:R-:W-:Y:S01]  /*2ab80*/  IMAD.MOV.U32 R35, RZ, RZ, -0x42bf626f ;  /* 0xbd409d91ff237424 */ /* 0x000fe200078e00ff */
[----:B-1----:R-:W-:Y:S01]  /*2ab90*/  MOV R20, 0x48e4f389 ;  /* 0x48e4f38900147802 */ /* 0x002fe20000000f00 */
[----:B------:R-:W-:Y:S01]  /*2aba0*/  IMAD.MOV.U32 R21, RZ, RZ, -0x40712a43 ;  /* 0xbf8ed5bdff157424 */ /* 0x000fe200078e00ff */
[----:B------:R1:W-:Y:S01]  /*2abb0*/  STL.64 [R1+0xca8], R36 ;  /* 0x000ca82401007387 */ /* 0x0003e20000100a00 */
[----:B--2---:R-:W-:Y:S02]  /*2abc0*/  IMAD.MOV.U32 R8, RZ, RZ, 0x20e7ea15 ;  /* 0x20e7ea15ff087424 */ /* 0x004fe400078e00ff */
[----:B------:R-:W-:Y:S01]  /*2abd0*/  IMAD.MOV.U32 R9, RZ, RZ, -0x4022480f ;  /* 0xbfddb7f1ff097424 */ /* 0x000fe200078e00ff */
[----:B------:R2:W-:Y:S01]  /*2abe0*/  STL.64 [R1+0xcd0], R38 ;  /* 0x000cd02601007387 */ /* 0x0005e20000100a00 */
[----:B---3--:R-:W-:Y:S01]  /*2abf0*/  MOV R14, 0x4744ccfb ;  /* 0x4744ccfb000e7802 */ /* 0x008fe20000000f00 */
[----:B------:R-:W-:-:S02]  /*2ac00*/  IMAD.MOV.U32 R15, RZ, RZ, 0x3fc056ba ;  /* 0x3fc056baff0f7424 */ /* 0x000fc400078e00ff */
[----:B------:R3:W-:Y:S09]  /*2ac10*/  STL.64 [R1+0xcf0], R32 ;  /* 0x000cf02001007387 */ /* 0x0007f20000100a00 */
[----:B0-----:R-:W0:Y:S01]  /*2ac20*/  DFMA R6, R6, R6, R6 ;  /* 0x000000060606722b */ /* 0x001e220000000006 */
[----:B-1----:R-:W-:Y:S01]  /*2ac30*/  IMAD.MOV.U32 R36, RZ, RZ, 0x6a382e07 ;  /* 0x6a382e07ff247424 */ /* 0x002fe200078e00ff */
[----:B------:R-:W-:Y:S01]  /*2ac40*/  MOV R37, 0x3db43183 ;  /* 0x3db4318300257802 */ /* 0x000fe20000000f00 */
[----:B------:R1:W-:Y:S01]  /*2ac50*/  STL.64 [R1+0xd50], R20 ;  /* 0x000d501401007387 */ /* 0x0003e20000100a00 */
[----:B--2---:R-:W-:-:S03]  /*2ac60*/  MOV R38, 0x539275a7 ;  /* 0x539275a700267802 */ /* 0x004fc60000000f00 */
[----:B------:R2:W-:Y:S01]  /*2ac70*/  STL.64 [R1+0xd60], R8 ;  /* 0x000d600801007387 */ /* 0x0005e20000100a00 */
[----:B------:R-:W-:Y:S02]  /*2ac80*/  IMAD.MOV.U32 R39, RZ, RZ, 0x3ed1abde ;  /* 0x3ed1abdeff277424 */ /* 0x000fe400078e00ff */
[----:B---3--:R-:W-:Y:S01]  /*2ac90*/  IMAD.MOV.U32 R32, RZ, RZ, 0x66be9669 ;  /* 0x66be9669ff207424 */ /* 0x008fe200078e00ff */
[----:B------:R3:W-:Y:S01]  /*2aca0*/  STL.64 [R1+0xd80], R14 ;  /* 0x000d800e01007387 */ /* 0x0007e20000100a00 */
[----:B------:R-:W-:-:S03]  /*2acb0*/  MOV R33, 0xbe83c519 ;  /* 0xbe83c51900217802 */ /* 0x000fc60000000f00 */
[----:B------:R4:W-:Y:S01]  /*2acc0*/  STL.64 [R1+0xd18], R34 ;  /* 0x000d182201007387 */ /* 0x0009e20000100a00 */
[----:B-1----:R-:W-:Y:S01]  /*2acd0*/  IMAD.MOV.U32 R20, RZ, RZ, 0x182c4e01 ;  /* 0x182c4e01ff147424 */ /* 0x002fe200078e00ff */
[----:B------:R-:W-:Y:S01]  /*2ace0*/  MOV R21, 0xbfacc80f ;  /* 0xbfacc80f00157802 */ /* 0x000fe20000000f00 */
[----:B--2---:R-:W-:Y:S01]  /*2acf0*/  IMAD.MOV.U32 R8, RZ, RZ, 0x4c284396 ;  /* 0x4c284396ff087424 */ /* 0x004fe200078e00ff */
[----:B------:R1:W-:Y:S01]  /*2ad00*/  STL.64 [R1+0xcf8], R36 ;  /* 0x000cf82401007387 */ /* 0x0003e20000100a00 */
[----:B------:R-:W-:Y:S01]  /*2ad10*/  IMAD.MOV.U32 R9, RZ, RZ, 0x3f778305 ;  /* 0x3f778305ff097424 */ /* 0x000fe200078e00ff */
[----:B---3--:R-:W-:Y:S01]  /*2ad20*/  MOV R14, 0x172c9899 ;  /* 0x172c9899000e7802 */ /* 0x008fe20000000f00 */
[----:B------:R-:W-:Y:S01]  /*2ad30*/  IMAD.MOV.U32 R15, RZ, RZ, -0x40c781ef ;  /* 0xbf387e11ff0f7424 */ /* 0x000fe200078e00ff */
[----:B------:R2:W-:Y:S01]  /*2ad40*/  STL.64 [R1+0xd20], R38 ;  /* 0x000d202601007387 */ /* 0x0005e20000100a00 */
[----:B----4-:R-:W-:Y:S01]  /*2ad50*/  MOV R34, 0xca6272d6 ;  /* 0xca6272d600227802 */ /* 0x010fe20000000f00 */
[----:B------:R-:W-:-:S02]  /*2ad60*/  IMAD.MOV.U32 R35, RZ, RZ, 0x3fd10cd9 ;  /* 0x3fd10cd9ff237424 */ /* 0x000fc400078e00ff */
[----:B------:R3:W-:Y:S01]  /*2ad70*/  STL.64 [R1+0xd40], R32 ;  /* 0x000d402001007387 */ /* 0x0007e20000100a00 */
[----:B-1----:R-:W-:-:S03]  /*2ad80*/  IMAD.MOV.U32 R36, RZ, RZ, -0x3bccff5e ;  /* 0xc43300a2ff247424 */ /* 0x002fc600078e00ff */
[----:B------:R1:W-:Y:S01]  /*2ad90*/  STL.64 [R1+0xd88], R20 ;  /* 0x000d881401007387 */ /* 0x0003e20000100a00 */
[----:B------:R-:W-:-:S03]  /*2ada0*/  IMAD.MOV.U32 R37, RZ, RZ, -0x40366831 ;  /* 0xbfc997cfff257424 */ /* 0x000fc600078e00ff */
[----:B------:R4:W-:Y:S01]  /*2adb0*/  STL.64 [R1+0xda8], R8 ;  /* 0x000da80801007387 */ /* 0x0009e20000100a00 */
[----:B--2---:R-:W-:Y:S01]  /*2adc0*/  IMAD.MOV.U32 R38, RZ, RZ, -0x15b5e6ab ;  /* 0xea4a1955ff267424 */ /* 0x004fe200078e00ff */
[----:B------:R-:W-:Y:S02]  /*2add0*/  MOV R39, 0x3f01d889 ;  /* 0x3f01d88900277802 */ /* 0x000fe40000000f00 */
[----:B------:R2:W-:Y:S01]  /*2ade0*/  STL.64 [R1+0xdc8], R14 ;  /* 0x000dc80e01007387 */ /* 0x0005e20000100a00 */
[----:B---3--:R-:W-:Y:S02]  /*2adf0*/  IMAD.MOV.U32 R32, RZ, RZ, -0x2c454e17 ;  /* 0xd3bab1e9ff207424 */ /* 0x008fe400078e00ff */
[----:B------:R-:W-:Y:S01]  /*2ae00*/  IMAD.MOV.U32 R33, RZ, RZ, -0x41787839 ;  /* 0xbe8787c7ff217424 */ /* 0x000fe200078e00ff */
[----:B------:R3:W-:Y:S01]  /*2ae10*/  STL.64 [R1+0xd68], R34 ;  /* 0x000d682201007387 */ /* 0x0007e20000100a00 */
[----:B-1----:R-:W-:Y:S01]  /*2ae20*/  IMAD.MOV.U32 R20, RZ, RZ, -0x613dd9bf ;  /* 0x9ec22641ff147424 */ /* 0x002fe200078e00ff */
[----:B------:R-:W-:Y:S01]  /*2ae30*/  MOV R21, 0xbd9d1a2e ;  /* 0xbd9d1a2e00157802 */ /* 0x000fe20000000f00 */
[----:B----4-:R-:W-:Y:S01]  /*2ae40*/  IMAD.MOV.U32 R8, RZ, RZ, -0x79aa5638 ;  /* 0x8655a9c8ff087424 */ /* 0x010fe200078e00ff */
[----:B------:R1:W-:Y:S01]  /*2ae50*/  STL.64 [R1+0xd48], R36 ;  /* 0x000d482401007387 */ /* 0x0003e20000100a00 */
[----:B------:R-:W-:-:S02]  /*2ae60*/  IMAD.MOV.U32 R9, RZ, RZ, 0x3d25dbb1 ;  /* 0x3d25dbb1ff097424 */ /* 0x000fc400078e00ff */
[----:B--2---:R-:W-:Y:S01]  /*2ae70*/  IMAD.MOV.U32 R14, RZ, RZ, -0x2a8595fa ;  /* 0xd57a6a06ff0e7424 */ /* 0x004fe200078e00ff */
[----:B------:R-:W-:Y:S01]  /*2ae80*/  MOV R15, 0x3ec257a6 ;  /* 0x3ec257a6000f7802 */ /* 0x000fe20000000f00 */
[----:B------:R2:W-:Y:S01]  /*2ae90*/  STL.64 [R1+0xd70], R38 ;  /* 0x000d702601007387 */ /* 0x0005e20000100a00 */
[----:B---3--:R-:W-:Y:S01]  /*2aea0*/  IMAD.MOV.U32 R34, RZ, RZ, -0x8aa5d37 ;  /* 0xf755a2c9ff227424 */ /* 0x008fe200078e00ff */
[----:B------:R-:W-:Y:S02]  /*2aeb0*/  MOV R35, 0xbf591fff ;  /* 0xbf591fff00237802 */ /* 0x000fe40000000f00 */
[----:B------:R3:W-:Y:S01]  /*2aec0*/  STL.64 [R1+0xd90], R32 ;  /* 0x000d902001007387 */ /* 0x0007e20000100a00 */
[----:B-1----:R-:W-:Y:S01]  /*2aed0*/  MOV R36, 0xcaac87da ;  /* 0xcaac87da00247802 */ /* 0x002fe20000000f00 */
[----:B------:R-:W-:-:S06]  /*2aee0*/  IMAD.MOV.U32 R37, RZ, RZ, 0x3f93b27e ;  /* 0x3f93b27eff257424 */ /* 0x000fcc00078e00ff */
[----:B0-----:R0:W1:Y:S01]  /*2aef0*/  DFMA R6, R4, R6, R4 ;  /* 0x000000060406722b */ /* 0x0010620000000004 */
[----:B------:R4:W-:Y:S01]  /*2af00*/  STL.64 [R1+0xdd0], R20 ;  /* 0x000dd01401007387 */ /* 0x0009e20000100a00 */
[----:B0-----:R-:W-:Y:S01]  /*2af10*/  MOV R4, 0x29064247 ;  /* 0x2906424700047802 */ /* 0x001fe20000000f00 */
[----:B------:R-:W-:Y:S02]  /*2af20*/  IMAD.MOV.U32 R5, RZ, RZ, -0x403f5f91 ;  /* 0xbfc0a06fff057424 */ /* 0x000fe400078e00ff */
[----:B------:R0:W-:Y:S01]  /*2af30*/  STL.64 [R1+0xdf0], R8 ;  /* 0x000df00801007387 */ /* 0x0001e20000100a00 */
[----:B--2---:R-:W-:Y:S01]  /*2af40*/  IMAD.MOV.U32 R38, RZ, RZ, -0x4ab40e33 ;  /* 0xb54bf1cdff267424 */ /* 0x004fe200078e00ff */
[----:B---3--:R-:W-:Y:S01]  /*2af50*/  MOV R32, 0xdb7ebcae ;  /* 0xdb7ebcae00207802 */ /* 0x008fe20000000f00 */
[----:B------:R-:W-:Y:S01]  /*2af60*/  IMAD.MOV.U32 R39, RZ, RZ, 0x3f51b9f3 ;  /* 0x3f51b9f3ff277424 */ /* 0x000fe200078e00ff */
[----:B------:R2:W-:Y:S01]  /*2af70*/  STL.64 [R1+0xc90], R4 ;  /* 0x000c900401007387 */ /* 0x0005e20000100a00 */
[----:B------:R-:W-:-:S03]  /*2af80*/  IMAD.MOV.U32 R33, RZ, RZ, -0x40f315cd ;  /* 0xbf0cea33ff217424 */ /* 0x000fc600078e00ff */
[----:B------:R3:W-:Y:S01]  /*2af90*/  STL.64 [R1+0xe00], R14 ;  /* 0x000e000e01007387 */ /* 0x0007e20000100a00 */
[----:B----4-:R-:W-:Y:S01]  /*2afa0*/  IMAD.MOV.U32 R20, RZ, RZ, 0x3921c967 ;  /* 0x3921c967ff147424 */ /* 0x010fe200078e00ff */
[----:B------:R-:W-:Y:S02]  /*2afb0*/  MOV R21, 0xbff644d1 ;  /* 0xbff644d100157802 */ /* 0x000fe40000000f00 */
[----:B------:R4:W-:Y:S01]  /*2afc0*/  STL.64 [R1+0xdb8], R34 ;  /* 0x000db82201007387 */ /* 0x0009e20000100a00 */
[----:B0-----:R-:W-:Y:S01]  /*2afd0*/  MOV R8, 0x14ed9543 ;  /* 0x14ed954300087802 */ /* 0x001fe20000000f00 */
[----:B------:R-:W-:Y:S01]  /*2afe0*/  IMAD.MOV.U32 R9, RZ, RZ, 0x3f289765 ;  /* 0x3f289765ff097424 */ /* 0x000fe200078e00ff */
[----:B--2---:R-:W-:Y:S01]  /*2aff0*/  MOV R4, 0xb2241202 ;  /* 0xb224120200047802 */ /* 0x004fe20000000f00 */
[----:B------:R-:W-:Y:S01]  /*2b000*/  IMAD.MOV.U32 R5, RZ, RZ, -0x41db6b2d ;  /* 0xbe2494d3ff057424 */ /* 0x000fe200078e00ff */
[----:B------:R0:W-:Y:S01]  /*2b010*/  STL.64 [R1+0xd98], R36 ;  /* 0x000d982401007387 */ /* 0x0001e20000100a00 */
[----:B---3--:R-:W-:Y:S01]  /*2b020*/  IMAD.MOV.U32 R14, RZ, RZ, -0x77e3fbe3 ;  /* 0x881c041dff0e7424 */ /* 0x008fe200078e00ff */
[----:B------:R-:W-:-:S02]  /*2b030*/  MOV R15, 0xbebb0613 ;  /* 0xbebb0613000f7802 */ /* 0x000fc40000000f00 */
[----:B------:R2:W-:Y:S01]  /*2b040*/  STL.64 [R1+0xcd8], R4 ;  /* 0x000cd80401007387 */ /* 0x0005e20000100a00 */
[----:B----4-:R-:W-:Y:S02]  /*2b050*/  IMAD.MOV.U32 R34, RZ, RZ, 0x18d848b8 ;  /* 0x18d848b8ff227424 */ /* 0x010fe400078e00ff */
[----:B------:R-:W-:Y:S01]  /*2b060*/  IMAD.MOV.U32 R35, RZ, RZ, -0x415994d2 ;  /* 0xbea66b2eff237424 */ /* 0x000fe200078e00ff */
[----:B------:R3:W-:Y:S01]  /*2b070*/  STL.64 [R1+0xcb0], R12 ;  /* 0x000cb00c01007387 */ /* 0x0007e20000100a00 */
[----:B0-----:R-:W-:Y:S01]  /*2b080*/  IMAD.MOV.U32 R36, RZ, RZ, 0x3f1f53aa ;  /* 0x3f1f53aaff247424 */ /* 0x001fe200078e00ff */
[----:B------:R-:W-:Y:S02]  /*2b090*/  MOV R37, 0x3ef2a1f9 ;  /* 0x3ef2a1f900257802 */ /* 0x000fe40000000f00 */
[----:B------:R0:W-:Y:S01]  /*2b0a0*/  STL.64 [R1+0xdc0], R38 ;  /* 0x000dc02601007387 */ /* 0x0001e20000100a00 */
[----:B--2---:R-:W-:Y:S01]  /*2b0b0*/  IMAD.MOV.U32 R4, RZ, RZ, -0x6f643b9e ;  /* 0x909bc462ff047424 */ /* 0x004fe200078e00ff */
[----:B------:R-:W-:-:S02]  /*2b0c0*/  MOV R5, 0xbef5c564 ;  /* 0xbef5c56400057802 */ /* 0x000fc40000000f00 */
[----:B------:R2:W-:Y:S01]  /*2b0d0*/  STL.64 [R1+0xde0], R32 ;  /* 0x000de02001007387 */ /* 0x0005e20000100a00 */
[----:B---3--:R-:W-:-:S03]  /*2b0e0*/  IMAD.MOV.U32 R12, RZ, RZ, 0x3c40f6a ;  /* 0x03c40f6aff0c7424 */ /* 0x008fc600078e00ff */
[----:B------:R3:W-:Y:S01]  /*2b0f0*/  STL.64 [R1+0xe18], R20 ;  /* 0x000e181401007387 */ /* 0x0007e20000100a00 */
[----:B------:R-:W-:-:S03]  /*2b100*/  IMAD.MOV.U32 R13, RZ, RZ, -0x40acfbc3 ;  /* 0xbf53043dff0d7424 */ /* 0x000fc600078e00ff */
[----:B------:R4:W-:Y:S01]  /*2b110*/  STL.64 [R1+0xe28], R8 ;  /* 0x000e280801007387 */ /* 0x0009e20000100a00 */
[----:B0-----:R-:W-:Y:S01]  /*2b120*/  MOV R38, 0xba1d9e04 ;  /* 0xba1d9e0400267802 */ /* 0x001fe20000000f00 */
[----:B------:R-:W-:Y:S02]  /*2b130*/  IMAD.MOV.U32 R39, RZ, RZ, 0x3fe72e2b ;  /* 0x3fe72e2bff277424 */ /* 0x000fe400078e00ff */
[----:B------:R0:W-:Y:S01]  /*2b140*/  STL.64 [R1+0xe48], R14 ;  /* 0x000e480e01007387 */ /* 0x0001e20000100a00 */
[----:B--2---:R-:W-:Y:S01]  /*2b150*/  IMAD.MOV.U32 R32, RZ, RZ, 0x127046e4 ;  /* 0x127046e4ff207424 */ /* 0x004fe200078e00ff */
[----:B------:R-:W-:Y:S02]  /*2b160*/  MOV R33, 0xbfea773c ;  /* 0xbfea773c00217802 */ /* 0x000fe40000000f00 */
[----:B------:R2:W-:Y:S01]  /*2b170*/  STL.64 [R1+0xe08], R34 ;  /* 0x000e082201007387 */ /* 0x0005e20000100a00 */
[----:B---3--:R-:W-:Y:S02]  /*2b180*/  IMAD.MOV.U32 R20, RZ, RZ, 0x41653f05 ;  /* 0x41653f05ff147424 */ /* 0x008fe400078e00ff */
[----:B------:R-:W-:Y:S01]  /*2b190*/  IMAD.MOV.U32 R21, RZ, RZ, 0x3fc89f1e ;  /* 0x3fc89f1eff157424 */ /* 0x000fe200078e00ff */
[----:B----4-:R-:W-:Y:S01]  /*2b1a0*/  MOV R8, 0xf5c36b90 ;  /* 0xf5c36b9000087802 */ /* 0x010fe20000000f00 */
[----:B------:R-:W-:Y:S01]  /*2b1b0*/  IMAD.MOV.U32 R9, RZ, RZ, -0x406a0401 ;  /* 0xbf95fbffff097424 */ /* 0x000fe200078e00ff */
[----:B------:R3:W-:Y:S01]  /*2b1c0*/  STL.64 [R1+0xde8], R36 ;  /* 0x000de82401007387 */ /* 0x0007e20000100a00 */
[----:B0-----:R-:W-:Y:S01]  /*2b1d0*/  IMAD.MOV.U32 R14, RZ, RZ, -0x564076af ;  /* 0xa9bf8951ff0e7424 */ /* 0x001fe200078e00ff */
[----:B------:R-:W-:-:S02]  /*2b1e0*/  MOV R15, 0x3f58d9b0 ;  /* 0x3f58d9b0000f7802 */ /* 0x000fc40000000f00 */
[----:B------:R0:W-:Y:S01]  /*2b1f0*/  STL.64 [R1+0xd10], R4 ;  /* 0x000d100401007387 */ /* 0x0001e20000100a00 */
[----:B--2---:R-:W-:Y:S01]  /*2b200*/  MOV R34, 0x2bd4a5fe ;  /* 0x2bd4a5fe00227802 */ /* 0x004fe20000000f00 */
[----:B------:R-:W-:Y:S02]  /*2b210*/  IMAD.MOV.U32 R35, RZ, RZ, -0x403ac144 ;  /* 0xbfc53ebcff237424 */ /* 0x000fe400078e00ff */
[----:B------:R2:W-:Y:S01]  /*2b220*/  STL.64 [R1+0xce8], R12 ;  /* 0x000ce80c01007387 */ /* 0x0005e20000100a00 */
[----:B---3--:R-:W-:-:S03]  /*2b230*/  IMAD.MOV.U32 R36, RZ, RZ, 0x57cf058f ;  /* 0x57cf058fff247424 */ /* 0x008fc600078e00ff */
[----:B------:R3:W-:Y:S01]  /*2b240*/  STL.64 [R1+0xe10], R38 ;  /* 0x000e102601007387 */ /* 0x0007e20000100a00 */
[----:B------:R-:W-:Y:S02]  /*2b250*/  IMAD.MOV.U32 R37, RZ, RZ, 0x3fec97c0 ;  /* 0x3fec97c0ff257424 */ /* 0x000fe400078e00ff */
[----:B0-----:R-:W-:Y:S01]  /*2b260*/  IMAD.MOV.U32 R4, RZ, RZ, -0x498130b8 ;  /* 0xb67ecf48ff047424 */ /* 0x001fe200078e00ff */
[----:B------:R-:W-:Y:S01]  /*2b270*/  MOV R5, 0x3fd75748 ;  /* 0x3fd7574800057802 */ /* 0x000fe20000000f00 */
[----:B------:R0:W-:Y:S01]  /*2b280*/  STL.64 [R1+0xe30], R32 ;  /* 0x000e302001007387 */ /* 0x0001e20000100a00 */
[----:B--2---:R-:W-:-:S03]  /*2b290*/  IMAD.MOV.U32 R12, RZ, RZ, -0x458bb1e4 ;  /* 0xba744e1cff0c7424 */ /* 0x004fc600078e00ff */
[----:B------:R2:W-:Y:S01]  /*2b2a0*/  STL.64 [R1+0xe50], R20 ;  /* 0x000e501401007387 */ /* 0x0005e20000100a00 */
[----:B------:R-:W-:Y:S02]  /*2b2b0*/  IMAD.MOV.U32 R13, RZ, RZ, 0x3eab1a24 ;  /* 0x3eab1a24ff0d7424 */ /* 0x000fe400078e00ff */
[----:B---3--:R-:W-:Y:S01]  /*2b2c0*/  IMAD.MOV.U32 R38, RZ, RZ, -0x124e4a17 ;  /* 0xedb1b5e9ff267424 */ /* 0x008fe200078e00ff */
[----:B------:R3:W-:Y:S01]  /*2b2d0*/  STL.64 [R1+0xe70], R8 ;  /* 0x000e700801007387 */ /* 0x0007e20000100a00 */
[----:B------:R-:W-:-:S03]  /*2b2e0*/  MOV R39, 0x3fb1a243 ;  /* 0x3fb1a24300277802 */ /* 0x000fc60000000f00 */
[----:B------:R4:W-:Y:S01]  /*2b2f0*/  STL.64 [R1+0xe90], R14 ;  /* 0x000e900e01007387 */ /* 0x0009e20000100a00 */
[----:B0-----:R-:W-:Y:S02]  /*2b300*/  IMAD.MOV.U32 R32, RZ, RZ, 0x163a4d10 ;  /* 0x163a4d10ff207424 */ /* 0x001fe400078e00ff */
[----:B------:R-:W-:Y:S01]  /*2b310*/  IMAD.MOV.U32 R33, RZ, RZ, -0x408781ef ;  /* 0xbf787e11ff217424 */ /* 0x000fe200078e00ff */
[----:B------:R0:W-:Y:S01]  /*2b320*/  STL.64 [R1+0xe58], R34 ;  /* 0x000e582201007387 */ /* 0x0001e20000100a00 */
[----:B--2---:R-:W-:Y:S02]  /*2b330*/  IMAD.MOV.U32 R20, RZ, RZ, -0x35c68f95 ;  /* 0xca39706bff147424 */ /* 0x004fe400078e00ff */
[----:B------:R-:W-:Y:S01]  /*2b340*/  IMAD.MOV.U32 R21, RZ, RZ, -0x40aed4f2 ;  /* 0xbf512b0eff157424 */ /* 0x000fe200078e00ff */
[----:B---3--:R-:W-:Y:S01]  /*2b350*/  MOV R8, 0xd2db3feb ;  /* 0xd2db3feb00087802 */ /* 0x008fe20000000f00 */
[----:B------:R-:W-:Y:S01]  /*2b360*/  IMAD.MOV.U32 R9, RZ, RZ, 0x3f0a5dff ;  /* 0x3f0a5dffff097424 */ /* 0x000fe200078e00ff */
[----:B------:R2:W-:Y:S01]  /*2b370*/  STL.64 [R1+0xe38], R36 ;  /* 0x000e382401007387 */ /* 0x0005e20000100a00 */
[----:B----4-:R-:W-:-:S02]  /*2b380*/  IMAD.MOV.U32 R14, RZ, RZ, -0x18f0abe5 ;  /* 0xe70f541bff0e7424 */ /* 0x010fc400078e00ff */
[----:B------:R-:W-:Y:S01]  /*2b390*/  IMAD.MOV.U32 R15, RZ, RZ, 0x3d0c1417 ;  /* 0x3d0c1417ff0f7424 */ /* 0x000fe200078e00ff */
[----:B------:R3:W-:Y:S01]  /*2b3a0*/  STL.64 [R1+0xd58], R4 ;  /* 0x000d580401007387 */ /* 0x0007e20000100a00 */
[----:B0-----:R-:W-:Y:S01]  /*2b3b0*/  IMAD.MOV.U32 R34, RZ, RZ, 0x664ed58b ;  /* 0x664ed58bff227424 */ /* 0x001fe200078e00ff */
[----:B------:R-:W-:Y:S02]  /*2b3c0*/  MOV R35, 0x3d6cbf45 ;  /* 0x3d6cbf4500237802 */ /* 0x000fe40000000f00 */
[----:B------:R0:W-:Y:S01]  /*2b3d0*/  STL.64 [R1+0xd30], R12 ;  /* 0x000d300c01007387 */ /* 0x0001e20000100a00 */
[----:B--2---:R-:W-:Y:S01]  /*2b3e0*/  MOV R36, 0xaae91936 ;  /* 0xaae9193600247802 */ /* 0x004fe20000000f00 */
[----:B------:R-:W-:Y:S02]  /*2b3f0*/  IMAD.MOV.U32 R37, RZ, RZ, -0x4220f927 ;  /* 0xbddf06d9ff257424 */ /* 0x000fe400078e00ff */
[----:B------:R2:W-:Y:S01]  /*2b400*/  STL.64 [R1+0xe60], R38 ;  /* 0x000e602601007387 */ /* 0x0005e20000100a00 */
[----:B---3--:R-:W-:Y:S01]  /*2b410*/  IMAD.MOV.U32 R4, RZ, RZ, 0x4f7ffc6f ;  /* 0x4f7ffc6fff047424 */ /* 0x008fe200078e00ff */
[----:B------:R-:W-:-:S02]  /*2b420*/  MOV R5, 0xbf8ee6e3 ;  /* 0xbf8ee6e300057802 */ /* 0x000fc40000000f00 */
[----:B------:R3:W-:Y:S01]  /*2b430*/  STL.64 [R1+0xe80], R32 ;  /* 0x000e802001007387 */ /* 0x0007e20000100a00 */
[----:B0-----:R-:W-:-:S03]  /*2b440*/  IMAD.MOV.U32 R12, RZ, RZ, 0x23c48dc0 ;  /* 0x23c48dc0ff0c7424 */ /* 0x001fc600078e00ff */
[----:B------:R0:W-:Y:S01]  /*2b450*/  STL.64 [R1+0xe98], R20 ;  /* 0x000e981401007387 */ /* 0x0001e20000100a00 */
[----:B------:R-:W-:Y:S02]  /*2b460*/  IMAD.MOV.U32 R13, RZ, RZ, -0x403e5b26 ;  /* 0xbfc1a4daff0d7424 */ /* 0x000fe400078e00ff */
[----:B--2---:R-:W-:Y:S01]  /*2b470*/  IMAD.MOV.U32 R38, RZ, RZ, 0x326dba30 ;  /* 0x326dba30ff267424 */ /* 0x004fe200078e00ff */
[----:B------:R2:W-:Y:S01]  /*2b480*/  STL.64 [R1+0xeb8], R8 ;  /* 0x000eb80801007387 */ /* 0x0005e20000100a00 */
[----:B------:R-:W-:-:S03]  /*2b490*/  IMAD.MOV.U32 R39, RZ, RZ, -0x40eb9cbe ;  /* 0xbf146342ff277424 */ /* 0x000fc600078e00ff */
[----:B------:R4:W-:Y:S01]  /*2b4a0*/  STL.64 [R1+0xec8], R14 ;  /* 0x000ec80e01007387 */ /* 0x0009e20000100a00 */
[----:B---3--:R-:W-:Y:S01]  /*2b4b0*/  MOV R32, 0xda7b0108 ;  /* 0xda7b010800207802 */ /* 0x008fe20000000f00 */
[----:B------:R-:W-:Y:S02]  /*2b4c0*/  IMAD.MOV.U32 R33, RZ, RZ, 0x3eca5076 ;  /* 0x3eca5076ff217424 */ /* 0x000fe400078e00ff */
[----:B------:R3:W-:Y:S01]  /*2b4d0*/  STL.64 [R1+0xea8], R34 ;  /* 0x000ea82201007387 */ /* 0x0007e20000100a00 */
[----:B0-----:R-:W-:Y:S02]  /*2b4e0*/  IMAD.MOV.U32 R20, RZ, RZ, 0xe771b94 ;  /* 0x0e771b94ff147424 */ /* 0x001fe400078e00ff */
[----:B------:R-:W-:Y:S01]  /*2b4f0*/  IMAD.MOV.U32 R21, RZ, RZ, 0x3fbdd5fa ;  /* 0x3fbdd5faff157424 */ /* 0x000fe200078e00ff */
[----:B--2---:R-:W-:Y:S01]  /*2b500*/  MOV R9, 0x4011e07e ;  /* 0x4011e07e00097802 */ /* 0x004fe20000000f00 */
[----:B------:R-:W-:Y:S01]  /*2b510*/  IMAD.MOV.U32 R8, RZ, RZ, 0x7f446f75 ;  /* 0x7f446f75ff087424 */ /* 0x000fe200078e00ff */
[----:B------:R0:W-:Y:S01]  /*2b520*/  STL.64 [R1+0xe88], R36 ;  /* 0x000e882401007387 */ /* 0x0001e20000100a00 */
[----:B----4-:R-:W-:-:S02]  /*2b530*/  IMAD.MOV.U32 R14, RZ, RZ, -0x1e30139f ;  /* 0xe1cfec61ff0e7424 */ /* 0x010fc400078e00ff */
[----:B------:R-:W-:Y:S01]  /*2b540*/  IMAD.MOV.U32 R15, RZ, RZ, -0x4008196a ;  /* 0xbff7e696ff0f7424 */ /* 0x000fe200078e00ff */
[----:B------:R2:W-:Y:S01]  /*2b550*/  STL.64 [R1+0xda0], R4 ;  /* 0x000da00401007387 */ /* 0x0005e20000100a00 */
[----:B---3--:R-:W-:Y:S02]  /*2b560*/  IMAD.MOV.U32 R34, RZ, RZ, 0x12bad9bf ;  /* 0x12bad9bfff227424 */ /* 0x008fe400078e00ff */
[----:B------:R-:W-:Y:S01]  /*2b570*/  IMAD.MOV.U32 R35, RZ, RZ, -0x3ffa6af8 ;  /* 0xc0059508ff237424 */ /* 0x000fe200078e00ff */
[----:B------:R3:W-:Y:S01]  /*2b580*/  STL.64 [R1+0xd78], R12 ;  /* 0x000d780c01007387 */ /* 0x0007e20000100a00 */
[----:B0-----:R-:W-:Y:S01]  /*2b590*/  IMAD.MOV.U32 R36, RZ, RZ, 0x101bb71a ;  /* 0x101bb71aff247424 */ /* 0x001fe200078e00ff */
[----:B------:R-:W-:Y:S02]  /*2b5a0*/  MOV R37, 0x3ffaab9a ;  /* 0x3ffaab9a00257802 */ /* 0x000fe40000000f00 */
[----:B------:R0:W-:Y:S01]  /*2b5b0*/  STL.64 [R1+0xeb0], R38 ;  /* 0x000eb02601007387 */ /* 0x0001e20000100a00 */
[----:B--2---:R-:W-:-:S03]  /*2b5c0*/  IMAD.MOV.U32 R4, RZ, RZ, -0x13909c81 ;  /* 0xec6f637fff047424 */ /* 0x004fc600078e00ff */
[----:B------:R2:W-:Y:S01]  /*2b5d0*/  STL.64 [R1+0xed0], R32 ;  /* 0x000ed02001007387 */ /* 0x0005e20000100a00 */
[----:B------:R-:W-:Y:S01]  /*2b5e0*/  IMAD.MOV.U32 R5, RZ, RZ, 0x3f1616d5 ;  /* 0x3f1616d5ff057424 */ /* 0x000fe200078e00ff */
[----:B---3--:R-:W-:Y:S02]  /*2b5f0*/  MOV R12, 0xf86c0936 ;  /* 0xf86c0936000c7802 */ /* 0x008fe40000000f00 */
[----:B------:R3:W-:Y:S01]  /*2b600*/  STL.64 [R1+0xee0], R20 ;  /* 0x000ee01401007387 */ /* 0x0007e20000100a00 */
[----:B------:R-:W-:-:S03]  /*2b610*/  IMAD.MOV.U32 R13, RZ, RZ, 0x3e123fc5 ;  /* 0x3e123fc5ff0d7424 */ /* 0x000fc600078e00ff */
[----:B------:R4:W-:Y:S01]  /*2b620*/  STL.64 [R1+0xef0], R8 ;  /* 0x000ef00801007387 */ /* 0x0009e20000100a00 */
[----:B0-----:R-:W-:Y:S01]  /*2b630*/  MOV R38, 0x57317fb1 ;  /* 0x57317fb100267802 */ /* 0x001fe20000000f00 */
[----:B------:R-:W-:Y:S02]  /*2b640*/  IMAD.MOV.U32 R39, RZ, RZ, -0x40cef4ce ;  /* 0xbf310b32ff277424 */ /* 0x000fe400078e00ff */
[----:B------:R0:W-:Y:S01]  /*2b650*/  STL.64 [R1+0xf10], R14 ;  /* 0x000f100e01007387 */ /* 0x0001e20000100a00 */
[----:B--2---:R-:W-:Y:S01]  /*2b660*/  IMAD.MOV.U32 R32, RZ, RZ, 0x5a443c00 ;  /* 0x5a443c00ff207424 */ /* 0x004fe200078e00ff */
[----:B------:R-:W-:Y:S02]  /*2b670*/  MOV R33, 0x3eb5f0bc ;  /* 0x3eb5f0bc00217802 */ /* 0x000fe40000000f00 */
[----:B------:R2:W-:Y:S01]  /*2b680*/  STL.64 [R1+0xef8], R34 ;  /* 0x000ef82201007387 */ /* 0x0005e20000100a00 */
[----:B---3--:R-:W-:Y:S01]  /*2b690*/  MOV R20, 0x7fbade6a ;  /* 0x7fbade6a00147802 */ /* 0x008fe20000000f00 */
[----:B------:R-:W-:-:S02]  /*2b6a0*/  IMAD.MOV.U32 R21, RZ, RZ, 0x3fe60acf ;  /* 0x3fe60acfff157424 */ /* 0x000fc400078e00ff */
[----:B----4-:R-:W-:Y:S01]  /*2b6b0*/  IMAD.MOV.U32 R8, RZ, RZ, -0x49e4a63d ;  /* 0xb61b59c3ff087424 */ /* 0x010fe200078e00ff */
[----:B------:R-:W-:Y:S01]  /*2b6c0*/  MOV R9, 0xbfb56e4e ;  /* 0xbfb56e4e00097802 */ /* 0x000fe20000000f00 */
[----:B------:R3:W-:Y:S01]  /*2b6d0*/  STL.64 [R1+0xed8], R36 ;  /* 0x000ed82401007387 */ /* 0x0007e20000100a00 */
[----:B0-----:R-:W-:Y:S02]  /*2b6e0*/  IMAD.MOV.U32 R14, RZ, RZ, 0x7b186dc8 ;  /* 0x7b186dc8ff0e7424 */ /* 0x001fe400078e00ff */
[----:B------:R-:W-:Y:S01]  /*2b6f0*/  IMAD.MOV.U32 R15, RZ, RZ, 0x3f7a33c6 ;  /* 0x3f7a33c6ff0f7424 */ /* 0x000fe200078e00ff */
[----:B------:R0:W-:Y:S01]  /*2b700*/  STL.64 [R1+0xdd8], R4 ;  /* 0x000dd80401007387 */ /* 0x0001e20000100a00 */
[----:B--2---:R-:W-:Y:S01]  /*2b710*/  MOV R34, 0xbf9f081e ;  /* 0xbf9f081e00227802 */ /* 0x004fe20000000f00 */
[----:B------:R-:W-:Y:S02]  /*2b720*/  IMAD.MOV.U32 R35, RZ, RZ, 0x3f98d9b0 ;  /* 0x3f98d9b0ff237424 */ /* 0x000fe400078e00ff */
[----:B------:R2:W-:Y:S01]  /*2b730*/  STL.64 [R1+0xdb0], R12 ;  /* 0x000db00c01007387 */ /* 0x0005e20000100a00 */
[----:B---3--:R-:W-:-:S03]  /*2b740*/  IMAD.MOV.U32 R36, RZ, RZ, 0x542640 ;  /* 0x00542640ff247424 */ /* 0x008fc600078e00ff */
[----:B------:R3:W-:Y:S01]  /*2b750*/  STL.64 [R1+0xf00], R38 ;  /* 0x000f002601007387 */ /* 0x0007e20000100a00 */
[----:B------:R-:W-:Y:S02]  /*2b760*/  IMAD.MOV.U32 R37, RZ, RZ, -0x402f82ff ;  /* 0xbfd07d01ff257424 */ /* 0x000fe400078e00ff */
[----:B0-----:R-:W-:Y:S01]  /*2b770*/  IMAD.MOV.U32 R4, RZ, RZ, -0x19172d8d ;  /* 0xe6e8d273ff047424 */ /* 0x001fe200078e00ff */
[----:B------:R0:W-:Y:S01]  /*2b780*/  STL.64 [R1+0xf18], R20 ;  /* 0x000f181401007387 */ /* 0x0001e20000100a00 */
[----:B------:R-:W-:Y:S01]  /*2b790*/  IMAD.MOV.U32 R5, RZ, RZ, 0x3ff10bef ;  /* 0x3ff10befff057424 */ /* 0x000fe200078e00ff */
[----:B--2---:R-:W-:Y:S02]  /*2b7a0*/  MOV R12, 0x1ad67669 ;  /* 0x1ad67669000c7802 */ /* 0x004fe40000000f00 */
[----:B------:R2:W-:Y:S01]  /*2b7b0*/  STL.64 [R1+0xf20], R32 ;  /* 0x000f202001007387 */ /* 0x0005e20000100a00 */
[----:B------:R-:W-:Y:S02]  /*2b7c0*/  IMAD.MOV.U32 R13, RZ, RZ, -0x4132585a ;  /* 0xbecda7a6ff0d7424 */ /* 0x000fe400078e00ff */
[----:B---3--:R-:W-:Y:S01]  /*2b7d0*/  IMAD.MOV.U32 R38, RZ, RZ, -0x4886cb15 ;  /* 0xb77934ebff267424 */ /* 0x008fe200078e00ff */
[----:B------:R3:W-:Y:S01]  /*2b7e0*/  STL.64 [R1+0xf38], R8 ;  /* 0x000f380801007387 */ /* 0x0007e20000100a00 */
[----:B------:R-:W-:-:S03]  /*2b7f0*/  MOV R39, 0xbf923dbf ;  /* 0xbf923dbf00277802 */ /* 0x000fc60000000f00 */
[----:B------:R4:W-:Y:S01]  /*2b800*/  STL.64 [R1+0xf58], R14 ;  /* 0x000f580e01007387 */ /* 0x0009e20000100a00 */
[----:B0-----:R-:W-:Y:S01]  /*2b810*/  MOV R20, 0x83e0a3e5 ;  /* 0x83e0a3e500147802 */ /* 0x001fe20000000f00 */
[----:B------:R-:W-:Y:S02]  /*2b820*/  IMAD.MOV.U32 R21, RZ, RZ, 0x3dcb2cc4 ;  /* 0x3dcb2cc4ff157424 */ /* 0x000fe400078e00ff */
[----:B------:R0:W-:Y:S01]  /*2b830*/  STL.64 [R1+0xf48], R34 ;  /* 0x000f482201007387 */ /* 0x0001e20000100a00 */
[----:B--2---:R-:W-:Y:S01]  /*2b840*/  IMAD.MOV.U32 R32, RZ, RZ, -0x3f0a6f3b ;  /* 0xc0f590c5ff207424 */ /* 0x004fe200078e00ff */
[----:B------:R-:W-:Y:S01]  /*2b850*/  MOV R33, 0xbf597c12 ;  /* 0xbf597c1200217802 */ /* 0x000fe20000000f00 */
[----:B---3--:R-:W-:Y:S01]  /*2b860*/  IMAD.MOV.U32 R8, RZ, RZ, 0x43f4cecc ;  /* 0x43f4ceccff087424 */ /* 0x008fe200078e00ff */
[----:B------:R-:W-:Y:S01]  /*2b870*/  MOV R9, 0x3d3a2d86 ;  /* 0x3d3a2d8600097802 */ /* 0x000fe20000000f00 */
        /* <DEDUP_REMOVED lines=9> */
[----:B------:R-:W-:Y:S02]  /*2b910*/  IMAD.MOV.U32 R37, RZ, RZ, 0x3f514daf ;  /* 0x3f514dafff257424 */ /* 0x000fe400078e00ff */
[----:B---3--:R-:W-:Y:S01]  /*2b920*/  IMAD.MOV.U32 R4, RZ, RZ, 0x5f42d73e ;  /* 0x5f42d73eff047424 */ /* 0x008fe200078e00ff */
[----:B------:R3:W-:Y:S01]  /*2b930*/  STL.64 [R1+0xf60], R20 ;  /* 0x000f601401007387 */ /* 0x0007e20000100a00 */
[----:B------:R-:W-:Y:S01]  /*2b940*/  IMAD.MOV.U32 R5, RZ, RZ, 0x3e4ddf27 ;  /* 0x3e4ddf27ff057424 */ /* 0x000fe200078e00ff */
[----:B0-----:R-:W-:Y:S02]  /*2b950*/  MOV R12, 0x9e91f59e ;  /* 0x9e91f59e000c7802 */ /* 0x001fe40000000f00 */
[----:B------:R0:W-:Y:S01]  /*2b960*/  STL.64 [R1+0xf68], R32 ;  /* 0x000f682001007387 */ /* 0x0001e20000100a00 */
[----:B------:R-:W-:-:S03]  /*2b970*/  IMAD.MOV.U32 R13, RZ, RZ, -0x402337f4 ;  /* 0xbfdcc80cff0d7424 */ /* 0x000fc600078e00ff */
[----:B------:R4:W-:Y:S01]  /*2b980*/  STL.64 [R1+0xf80], R8 ;  /* 0x000f800801007387 */ /* 0x0009e20000100a00 */
[----:B--2---:R-:W-:Y:S02]  /*2b990*/  IMAD.MOV.U32 R38, RZ, RZ, -0x755502fe ;  /* 0x8aaafd02ff267424 */ /* 0x004fe400078e00ff */
[----:B------:R-:W-:Y:S01]  /*2b9a0*/  IMAD.MOV.U32 R39, RZ, RZ, -0x3fe58652 ;  /* 0xc01a79aeff277424 */ /* 0x000fe200078e00ff */
[----:B------:R2:W-:Y:S01]  /*2b9b0*/  STL.64 [R1+0xf90], R14 ;  /* 0x000f900e01007387 */ /* 0x0005e20000100a00 */
[----:B---3--:R-:W-:Y:S01]  /*2b9c0*/  MOV R20, 0xbfe43e00 ;  /* 0xbfe43e0000147802 */ /* 0x008fe20000000f00 */
[----:B------:R-:W-:Y:S02]  /*2b9d0*/  IMAD.MOV.U32 R21, RZ, RZ, 0x402acbc4 ;  /* 0x402acbc4ff157424 */ /* 0x000fe400078e00ff */
[----:B------:R3:W-:Y:S01]  /*2b9e0*/  STL.64 [R1+0xf98], R34 ;  /* 0x000f982201007387 */ /* 0x0007e20000100a00 */
[----:B0-----:R-:W-:Y:S01]  /*2b9f0*/  IMAD.MOV.U32 R32, RZ, RZ, -0x3cbd0b71 ;  /* 0xc342f48fff207424 */ /* 0x001fe200078e00ff */
[----:B------:R-:W-:Y:S01]  /*2ba00*/  MOV R33, 0xc0259425 ;  /* 0xc025942500217802 */ /* 0x000fe20000000f00 */
[----:B----4-:R-:W-:Y:S01]  /*2ba10*/  IMAD.MOV.U32 R8, RZ, RZ, -0x674527d3 ;  /* 0x98bad82dff087424 */ /* 0x010fe200078e00ff */
[----:B------:R0:W-:Y:S01]  /*2ba20*/  STL.64 [R1+0xf70], R36 ;  /* 0x000f702401007387 */ /* 0x0001e20000100a00 */
[----:B------:R-:W-:Y:S01]  /*2ba30*/  IMAD.MOV.U32 R9, RZ, RZ, -0x40a87c3b ;  /* 0xbf5783c5ff097424 */ /* 0x000fe200078e00ff */
[----:B--2---:R-:W-:Y:S01]  /*2ba40*/  MOV R14, 0x683ce6df ;  /* 0x683ce6df000e7802 */ /* 0x004fe20000000f00 */
[----:B------:R-:W-:Y:S01]  /*2ba50*/  IMAD.MOV.U32 R15, RZ, RZ, 0x3ee93792 ;  /* 0x3ee93792ff0f7424 */ /* 0x000fe200078e00ff */
[----:B------:R2:W-:Y:S01]  /*2ba60*/  STL.64 [R1+0xe68], R4 ;  /* 0x000e680401007387 */ /* 0x0005e20000100a00 */
[----:B---3--:R-:W-:Y:S01]  /*2ba70*/  IMAD.MOV.U32 R34, RZ, RZ, 0x2368986f ;  /* 0x2368986fff227424 */ /* 0x008fe200078e00ff */
[----:B------:R-:W-:-:S02]  /*2ba80*/  MOV R35, 0xc0049c41 ;  /* 0xc0049c4100237802 */ /* 0x000fc40000000f00 */
[----:B------:R3:W-:Y:S01]  /*2ba90*/  STL.64 [R1+0xe40], R12 ;  /* 0x000e400c01007387 */ /* 0x0007e20000100a00 */
[----:B0-----:R-:W-:Y:S01]  /*2baa0*/  MOV R36, 0x33a9e5be ;  /* 0x33a9e5be00247802 */ /* 0x001fe20000000f00 */
[----:B------:R-:W-:Y:S02]  /*2bab0*/  IMAD.MOV.U32 R37, RZ, RZ, 0x4022777c ;  /* 0x4022777cff257424 */ /* 0x000fe400078e00ff */
[----:B------:R0:W-:Y:S01]  /*2bac0*/  STL.64 [R1+0xf78], R40 ;  /* 0x000f782801007387 */ /* 0x0001e20000100a00 */
[----:B--2---:R-:W-:Y:S01]  /*2bad0*/  MOV R4, 0x8ed1da06 ;  /* 0x8ed1da0600047802 */ /* 0x004fe20000000f00 */
[----:B------:R-:W-:Y:S02]  /*2bae0*/  IMAD.MOV.U32 R5, RZ, RZ, 0x3f374a77 ;  /* 0x3f374a77ff057424 */ /* 0x000fe400078e00ff */
[----:B------:R2:W-:Y:S01]  /*2baf0*/  STL.64 [R1+0xfa0], R38 ;  /* 0x000fa02601007387 */ /* 0x0005e20000100a00 */
[----:B---3--:R-:W-:Y:S01]  /*2bb00*/  IMAD.MOV.U32 R12, RZ, RZ, 0x78d507d5 ;  /* 0x78d507d5ff0c7424 */ /* 0x008fe200078e00ff */
[----:B------:R-:W-:-:S02]  /*2bb10*/  MOV R13, 0x3f909e54 ;  /* 0x3f909e54000d7802 */ /* 0x000fc40000000f00 */
[----:B------:R3:W-:Y:S01]  /*2bb20*/  STL.64 [R1+0xfa8], R20 ;  /* 0x000fa81401007387 */ /* 0x0007e20000100a00 */
[----:B0-----:R-:W-:-:S03]  /*2bb30*/  IMAD.MOV.U32 R40, RZ, RZ, 0x4a89b561 ;  /* 0x4a89b561ff287424 */ /* 0x001fc600078e00ff */
[----:B------:R0:W-:Y:S01]  /*2bb40*/  STL.64 [R1+0xfb0], R32 ;  /* 0x000fb02001007387 */ /* 0x0001e20000100a00 */
[----:B------:R-:W-:-:S03]  /*2bb50*/  MOV R41, 0xc024e9c1 ;  /* 0xc024e9c100297802 */ /* 0x000fc60000000f00 */
[----:B------:R4:W-:Y:S01]  /*2bb60*/  STL.64 [R1+0xfb8], R8 ;  /* 0x000fb80801007387 */ /* 0x0009e20000100a00 */
[----:B--2---:R-:W-:Y:S02]  /*2bb70*/  IMAD.MOV.U32 R38, RZ, RZ, 0x5fcc2f2f ;  /* 0x5fcc2f2fff267424 */ /* 0x004fe400078e00ff */
[----:B------:R-:W-:Y:S01]  /*2bb80*/  IMAD.MOV.U32 R39, RZ, RZ, 0x400290e2 ;  /* 0x400290e2ff277424 */ /* 0x000fe200078e00ff */
[----:B------:R2:W-:Y:S01]  /*2bb90*/  STL.64 [R1+0xfd8], R14 ;  /* 0x000fd80e01007387 */ /* 0x0005e20000100a00 */
[----:B---3--:R-:W-:Y:S02]  /*2bba0*/  IMAD.MOV.U32 R20, RZ, RZ, -0x599d9835 ;  /* 0xa66267cbff147424 */ /* 0x008fe400078e00ff */
[----:B------:R-:W-:Y:S01]  /*2bbb0*/  IMAD.MOV.U32 R21, RZ, RZ, 0x3fd5be7a ;  /* 0x3fd5be7aff157424 */ /* 0x000fe200078e00ff */
[----:B------:R3:W-:Y:S01]  /*2bbc0*/  STL.64 [R1+0xfe0], R34 ;  /* 0x000fe02201007387 */ /* 0x0007e20000100a00 */
[----:B0-----:R-:W-:Y:S01]  /*2bbd0*/  MOV R32, 0xbb753f97 ;  /* 0xbb753f9700207802 */ /* 0x001fe20000000f00 */
[----:B------:R-:W-:-:S02]  /*2bbe0*/  IMAD.MOV.U32 R33, RZ, RZ, -0x402ee61d ;  /* 0xbfd119e3ff217424 */ /* 0x000fc400078e00ff */
[----:B----4-:R-:W-:Y:S01]  /*2bbf0*/  IMAD.MOV.U32 R8, RZ, RZ, 0x603144a ;  /* 0x0603144aff087424 */ /* 0x010fe200078e00ff */
[----:B------:R-:W-:Y:S01]  /*2bc00*/  MOV R9, 0xbe7b66c5 ;  /* 0xbe7b66c500097802 */ /* 0x000fe20000000f00 */
[----:B------:R0:W-:Y:S01]  /*2bc10*/  STL.64 [R1+0xfc0], R36 ;  /* 0x000fc02401007387 */ /* 0x0001e20000100a00 */
[----:B--2---:R-:W-:Y:S01]  /*2bc20*/  IMAD.MOV.U32 R14, RZ, RZ, -0x232dd40d ;  /* 0xdcd22bf3ff0e7424 */ /* 0x004fe200078e00ff */
[----:B------:R-:W-:Y:S02]  /*2bc30*/  MOV R15, 0x3f948c40 ;  /* 0x3f948c40000f7802 */ /* 0x000fe40000000f00 */
[----:B------:R2:W-:Y:S01]  /*2bc40*/  STL.64 [R1+0xea0], R4 ;  /* 0x000ea00401007387 */ /* 0x0005e20000100a00 */
[----:B---3--:R-:W-:Y:S02]  /*2bc50*/  IMAD.MOV.U32 R34, RZ, RZ, 0x6b540e4a ;  /* 0x6b540e4aff227424 */ /* 0x008fe400078e00ff */
[----:B------:R-:W-:Y:S01]  /*2bc60*/  IMAD.MOV.U32 R35, RZ, RZ, -0x408319d7 ;  /* 0xbf7ce629ff237424 */ /* 0x000fe200078e00ff */
[----:B------:R3:W-:Y:S01]  /*2bc70*/  STL.64 [R1+0xe78], R12 ;  /* 0x000e780c01007387 */ /* 0x0007e20000100a00 */
[----:B0-----:R-:W-:Y:S01]  /*2bc80*/  IMAD.MOV.U32 R36, RZ, RZ, 0x7aa334e1 ;  /* 0x7aa334e1ff247424 */ /* 0x001fe200078e00ff */
[----:B------:R-:W-:-:S02]  /*2bc90*/  MOV R37, 0x3fba33c6 ;  /* 0x3fba33c600257802 */ /* 0x000fc40000000f00 */
[----:B------:R0:W-:Y:S01]  /*2bca0*/  STL.64 [R1+0xfc8], R40 ;  /* 0x000fc82801007387 */ /* 0x0001e20000100a00 */
[----:B--2---:R-:W-:Y:S01]  /*2bcb0*/  MOV R4, 0x82be467c ;  /* 0x82be467c00047802 */ /* 0x004fe20000000f00 */
[----:B------:R-:W-:Y:S02]  /*2bcc0*/  IMAD.MOV.U32 R5, RZ, RZ, -0x3ff55e8a ;  /* 0xc00aa176ff057424 */ /* 0x000fe400078e00ff */
[----:B------:R2:W-:Y:S01]  /*2bcd0*/  STL.64 [R1+0xfe8], R38 ;  /* 0x000fe82601007387 */ /* 0x0005e20000100a00 */
[----:B---3--:R-:W-:-:S03]  /*2bce0*/  IMAD.MOV.U32 R12, RZ, RZ, -0x6d5fb8c9 ;  /* 0x92a04737ff0c7424 */ /* 0x008fc600078e00ff */
[----:B------:R3:W-:Y:S01]  /*2bcf0*/  STL.64 [R1+0xff8], R8 ;  /* 0x000ff80801007387 */ /* 0x0007e20000100a00 */
[----:B------:R-:W-:-:S03]  /*2bd00*/  MOV R13, 0xbef0d062 ;  /* 0xbef0d062000d7802 */ /* 0x000fc60000000f00 */
[----:B------:R4:W-:Y:S01]  /*2bd10*/  STL.64 [R1+0x1000], R20 ;  /* 0x0010001401007387 */ /* 0x0009e20000100a00 */
[----:B0-----:R-:W-:Y:S02]  /*2bd20*/  IMAD.MOV.U32 R40, RZ, RZ, -0x493b40ef ;  /* 0xb6c4bf11ff287424 */ /* 0x001fe400078e00ff */
[----:B------:R-:W-:Y:S01]  /*2bd30*/  IMAD.MOV.U32 R41, RZ, RZ, 0x3e0cf9b8 ;  /* 0x3e0cf9b8ff297424 */ /* 0x000fe200078e00ff */
[----:B------:R0:W-:Y:S01]  /*2bd40*/  STL.64 [R1+0x1008], R32 ;  /* 0x0010082001007387 */ /* 0x0001e20000100a00 */
[----:B--2---:R-:W-:Y:S01]  /*2bd50*/  MOV R38, 0xe1c91478 ;  /* 0xe1c9147800267802 */ /* 0x004fe20000000f00 */
[----:B------:R-:W-:Y:S02]  /*2bd60*/  IMAD.MOV.U32 R39, RZ, RZ, 0x3d8110fe ;  /* 0x3d8110feff277424 */ /* 0x000fe400078e00ff */
[----:B------:R2:W-:Y:S01]  /*2bd70*/  STL.64 [R1+0x1028], R14 ;  /* 0x0010280e01007387 */ /* 0x0005e20000100a00 */
[----:B---3--:R-:W-:Y:S02]  /*2bd80*/  IMAD.MOV.U32 R8, RZ, RZ, 0x2c7988e6 ;  /* 0x2c7988e6ff087424 */ /* 0x008fe400078e00ff */
[----:B------:R-:W-:Y:S01]  /*2bd90*/  IMAD.MOV.U32 R9, RZ, RZ, -0x40add77f ;  /* 0xbf522881ff097424 */ /* 0x000fe200078e00ff */
[----:B------:R3:W-:Y:S01]  /*2bda0*/  STL.64 [R1+0x1030], R34 ;  /* 0x0010302201007387 */ /* 0x0007e20000100a00 */
[----:B----4-:R-:W-:Y:S01]  /*2bdb0*/  MOV R20, 0x31e8c834 ;  /* 0x31e8c83400147802 */ /* 0x010fe20000000f00 */
[----:B------:R-:W-:-:S02]  /*2bdc0*/  IMAD.MOV.U32 R21, RZ, RZ, 0x3f37f34f ;  /* 0x3f37f34fff157424 */ /* 0x000fc400078e00ff */
[----:B0-----:R-:W-:Y:S01]  /*2bdd0*/  IMAD.MOV.U32 R32, RZ, RZ, 0x272abdba ;  /* 0x272abdbaff207424 */ /* 0x001fe200078e00ff */
[----:B------:R-:W-:Y:S01]  /*2bde0*/  MOV R33, 0xbdcc326e ;  /* 0xbdcc326e00217802 */ /* 0x000fe20000000f00 */
[----:B------:R0:W-:Y:S01]  /*2bdf0*/  STL.64 [R1+0x1010], R36 ;  /* 0x0010102401007387 */ /* 0x0001e20000100a00 */
[----:B--2---:R-:W-:Y:S02]  /*2be00*/  IMAD.MOV.U32 R14, RZ, RZ, 0x47565b8b ;  /* 0x47565b8bff0e7424 */ /* 0x004fe400078e00ff */
[----:B------:R-:W-:Y:S01]  /*2be10*/  IMAD.MOV.U32 R15, RZ, RZ, 0x404290e4 ;  /* 0x404290e4ff0f7424 */ /* 0x000fe200078e00ff */
[----:B------:R2:W-:Y:S01]  /*2be20*/  STL.64 [R1+0xee8], R4 ;  /* 0x000ee80401007387 */ /* 0x0005e20000100a00 */
[----:B---3--:R-:W-:Y:S01]  /*2be30*/  MOV R34, 0xbeb59bed ;  /* 0xbeb59bed00227802 */ /* 0x008fe20000000f00 */
        /* <DEDUP_REMOVED lines=8> */
[----:B---3--:R-:W-:Y:S01]  /*2bec0*/  IMAD.MOV.U32 R12, RZ, RZ, 0x741b2958 ;  /* 0x741b2958ff0c7424 */ /* 0x008fe200078e00ff */
[----:B------:R-:W-:Y:S02]  /*2bed0*/  MOV R13, 0x3ff89f57 ;  /* 0x3ff89f57000d7802 */ /* 0x000fe40000000f00 */
[----:B------:R3:W-:Y:S01]  /*2bee0*/  STL.64 [R1+0x1048], R8 ;  /* 0x0010480801007387 */ /* 0x0007e20000100a00 */
[----:B0-----:R-:W-:Y:S01]  /*2bef0*/  MOV R40, 0x4df23f8f ;  /* 0x4df23f8f00287802 */ /* 0x001fe20000000f00 */
[----:B------:R-:W-:-:S02]  /*2bf00*/  IMAD.MOV.U32 R41, RZ, RZ, -0x3fcee326 ;  /* 0xc0311cdaff297424 */ /* 0x000fc400078e00ff */
[----:B------:R0:W-:Y:S04]  /*2bf10*/  STL.64 [R1+0x1050], R20 ;  /* 0x0010501401007387 */ /* 0x0001e80000100a00 */
[----:B------:R4:W-:Y:S01]  /*2bf20*/  STL.64 [R1+0x1058], R32 ;  /* 0x0010582001007387 */ /* 0x0009e20000100a00 */
[----:B--2---:R-:W-:Y:S01]  /*2bf30*/  IMAD.MOV.U32 R38, RZ, RZ, -0x22008eaf ;  /* 0xddff7151ff267424 */ /* 0x004fe200078e00ff */
[----:B------:R-:W-:Y:S02]  /*2bf40*/  MOV R39, 0x4040877f ;  /* 0x4040877f00277802 */ /* 0x000fe40000000f00 */
[----:B------:R2:W-:Y:S01]  /*2bf50*/  STL.64 [R1+0x1078], R14 ;  /* 0x0010780e01007387 */ /* 0x0005e20000100a00 */
[----:B---3--:R-:W-:Y:S01]  /*2bf60*/  IMAD.MOV.U32 R8, RZ, RZ, -0x68fb0aa9 ;  /* 0x9704f557ff087424 */ /* 0x008fe200078e00ff */
[----:B------:R-:W-:-:S02]  /*2bf70*/  MOV R9, 0x4034e300 ;  /* 0x4034e30000097802 */ /* 0x000fc40000000f00 */
[----:B------:R3:W-:Y:S01]  /*2bf80*/  STL.64 [R1+0x1080], R34 ;  /* 0x0010802201007387 */ /* 0x0007e20000100a00 */
[----:B0-----:R-:W-:Y:S02]  /*2bf90*/  IMAD.MOV.U32 R20, RZ, RZ, -0x7db2eaba ;  /* 0x824d1546ff147424 */ /* 0x001fe400078e00ff */
[----:B------:R-:W-:Y:S01]  /*2bfa0*/  IMAD.MOV.U32 R21, RZ, RZ, -0x3fdbe89a ;  /* 0xc0241766ff157424 */ /* 0x000fe200078e00ff */
[----:B----4-:R-:W-:Y:S01]  /*2bfb0*/  MOV R32, 0x96c95635 ;  /* 0x96c9563500207802 */ /* 0x010fe20000000f00 */
[----:B------:R-:W-:Y:S01]  /*2bfc0*/  IMAD.MOV.U32 R33, RZ, RZ, -0x4116555b ;  /* 0xbee9aaa5ff217424 */ /* 0x000fe200078e00ff */
[----:B------:R0:W-:Y:S01]  /*2bfd0*/  STL.64 [R1+0x1060], R36 ;  /* 0x0010602401007387 */ /* 0x0001e20000100a00 */
[----:B--2---:R-:W-:Y:S01]  /*2bfe0*/  MOV R14, 0x8666bb37 ;  /* 0x8666bb37000e7802 */ /* 0x004fe20000000f00 */
[----:B------:R-:W-:Y:S02]  /*2bff0*/  IMAD.MOV.U32 R15, RZ, RZ, 0x3ff6ed4d ;  /* 0x3ff6ed4dff0f7424 */ /* 0x000fe400078e00ff */
[----:B------:R1:W-:Y:S01]  /*2c000*/  STL.64 [R1+0xf30], R4 ;  /* 0x000f300401007387 */ /* 0x0003e20000100a00 */
[----:B---3--:R-:W-:Y:S01]  /*2c010*/  IMAD.MOV.U32 R34, RZ, RZ, -0x1c0ba3cb ;  /* 0xe3f45c35ff227424 */ /* 0x008fe200078e00ff */
[----:B------:R-:W-:-:S02]  /*2c020*/  MOV R35, 0x3e7327d0 ;  /* 0x3e7327d000237802 */ /* 0x000fc40000000f00 */
[----:B------:R2:W-:Y:S01]  /*2c030*/  STL.64 [R1+0xf08], R12 ;  /* 0x000f080c01007387 */ /* 0x0005e20000100a00 */
[----:B0-----:R-:W-:Y:S01]  /*2c040*/  IMAD.MOV.U32 R36, RZ, RZ, -0x645f7a03 ;  /* 0x9ba085fdff247424 */ /* 0x001fe200078e00ff */
[----:B------:R-:W-:Y:S02]  /*2c050*/  MOV R37, 0x40104edc ;  /* 0x40104edc00257802 */ /* 0x000fe40000000f00 */
[----:B------:R0:W-:Y:S01]  /*2c060*/  STL.64 [R1+0x1068], R40 ;  /* 0x0010682801007387 */ /* 0x0001e20000100a00 */
[----:B-1----:R-:W1:Y:S03]  /*2c070*/  DFMA R4, -R10, R6, 1 ;  /* 0x3ff000000a04742b */ /* 0x002e660000000106 */
        /* <DEDUP_REMOVED lines=8> */
[----:B---3--:R-:W-:Y:S02]  /*2c100*/  IMAD.MOV.U32 R38, RZ, RZ, 0x261f4c56 ;  /* 0x261f4c56ff267424 */ /* 0x008fe400078e00ff */
[----:B------:R-:W-:Y:S01]  /*2c110*/  IMAD.MOV.U32 R39, RZ, RZ, -0x4023546b ;  /* 0xbfdcab95ff277424 */ /* 0x000fe200078e00ff */
[----:B------:R3:W-:Y:S01]  /*2c120*/  STL.64 [R1+0x10c8], R14 ;  /* 0x0010c80e01007387 */ /* 0x0007e20000100a00 */
[----:B--2---:R-:W-:Y:S02]  /*2c130*/  IMAD.MOV.U32 R8, RZ, RZ, -0x4c63ea59 ;  /* 0xb39c15a7ff087424 */ /* 0x004fe400078e00ff */
[----:B------:R-:W-:Y:S01]  /*2c140*/  IMAD.MOV.U32 R9, RZ, RZ, -0x420c1a6b ;  /* 0xbdf3e595ff097424 */ /* 0x000fe200078e00ff */
[----:B------:R2:W-:Y:S01]  /*2c150*/  STL.64 [R1+0x10d0], R34 ;  /* 0x0010d02201007387 */ /* 0x0005e20000100a00 */
[----:B----4-:R-:W-:Y:S01]  /*2c160*/  MOV R20, 0x9b8a1b31 ;  /* 0x9b8a1b3100147802 */ /* 0x010fe20000000f00 */
[----:B------:R-:W-:-:S02]  /*2c170*/  IMAD.MOV.U32 R21, RZ, RZ, 0x3fa0f5dc ;  /* 0x3fa0f5dcff157424 */ /* 0x000fc400078e00ff */
[----:B0-----:R-:W-:Y:S01]  /*2c180*/  IMAD.MOV.U32 R32, RZ, RZ, -0x759a0054 ;  /* 0x8a65ffacff207424 */ /* 0x001fe200078e00ff */
[----:B------:R-:W-:Y:S01]  /*2c190*/  MOV R33, 0xbf97d529 ;  /* 0xbf97d52900217802 */ /* 0x000fe20000000f00 */
[----:B------:R0:W-:Y:S01]  /*2c1a0*/  STL.64 [R1+0x10b8], R36 ;  /* 0x0010b82401007387 */ /* 0x0001e20000100a00 */
[----:B---3--:R-:W-:Y:S01]  /*2c1b0*/  IMAD.MOV.U32 R14, RZ, RZ, 0x7e2fe4f3 ;  /* 0x7e2fe4f3ff0e7424 */ /* 0x008fe200078e00ff */
[----:B------:R-:W-:Y:S02]  /*2c1c0*/  MOV R15, 0xbf5e04a5 ;  /* 0xbf5e04a5000f7802 */ /* 0x000fe40000000f00 */
[----:B------:R3:W-:Y:S01]  /*2c1d0*/  STL.64 [R1+0xf40], R12 ;  /* 0x000f400c01007387 */ /* 0x0007e20000100a00 */
[----:B--2---:R-:W-:Y:S02]  /*2c1e0*/  IMAD.MOV.U32 R34, RZ, RZ, -0x50d8d6c ;  /* 0xfaf27294ff227424 */ /* 0x004fe400078e00ff */
[----:B------:R-:W-:Y:S01]  /*2c1f0*/  IMAD.MOV.U32 R35, RZ, RZ, 0x3f53d694 ;  /* 0x3f53d694ff237424 */ /* 0x000fe200078e00ff */
[----:B------:R2:W-:Y:S01]  /*2c200*/  STL.64 [R1+0x10d8], R38 ;  /* 0x0010d82601007387 */ /* 0x0005e20000100a00 */
[----:B0-----:R-:W-:-:S03]  /*2c210*/  IMAD.MOV.U32 R36, RZ, RZ, 0x72284d2c ;  /* 0x72284d2cff247424 */ /* 0x001fc600078e00ff */
[----:B------:R0:W-:Y:S01]  /*2c220*/  STL.64 [R1+0x10e0], R40 ;  /* 0x0010e02801007387 */ /* 0x0001e20000100a00 */
[----:B------:R-:W-:Y:S02]  /*2c230*/  IMAD.MOV.U32 R37, RZ, RZ, 0x3f807746 ;  /* 0x3f807746ff257424 */ /* 0x000fe400078e00ff */
[----:B---3--:R-:W-:Y:S01]  /*2c240*/  IMAD.MOV.U32 R12, RZ, RZ, 0x2408f7d0 ;  /* 0x2408f7d0ff0c7424 */ /* 0x008fe200078e00ff */
        /* <DEDUP_REMOVED lines=9> */
[----:B---3--:R-:W-:Y:S01]  /*2c2e0*/  MOV R8, 0xd7d0b401 ;  /* 0xd7d0b40100087802 */ /* 0x008fe20000000f00 */
[----:B------:R-:W-:-:S02]  /*2c2f0*/  IMAD.MOV.U32 R9, RZ, RZ, 0x406086f7 ;  /* 0x406086f7ff097424 */ /* 0x000fc400078e00ff */
[----:B------:R3:W-:Y:S01]  /*2c300*/  STL.64 [R1+0x1120], R34 ;  /* 0x0011202201007387 */ /* 0x0007e20000100a00 */
[----:B----4-:R-:W-:Y:S01]  /*2c310*/  IMAD.MOV.U32 R20, RZ, RZ, -0x2cfd698c ;  /* 0xd3029674ff147424 */ /* 0x010fe200078e00ff */
[----:B------:R-:W-:Y:S01]  /*2c320*/  MOV R21, 0x3f8c0b02 ;  /* 0x3f8c0b0200157802 */ /* 0x000fe20000000f00 */
[----:B-1----:R1:W4:Y:S01]  /*2c330*/  DFMA R4, R6, R4, R6 ;  /* 0x000000040604722b */ /* 0x0023220000000006 */
[----:B--2---:R-:W-:Y:S01]  /*2c340*/  IMAD.MOV.U32 R32, RZ, RZ, -0x267437c0 ;  /* 0xd98bc840ff207424 */ /* 0x004fe200078e00ff */
[----:B-1----:R-:W-:Y:S01]  /*2c350*/  MOV R6, 0x8d29d8b8 ;  /* 0x8d29d8b800067802 */ /* 0x002fe20000000f00 */
[----:B------:R-:W-:Y:S01]  /*2c360*/  IMAD.MOV.U32 R7, RZ, RZ, -0x3fcb639d ;  /* 0xc0349c63ff077424 */ /* 0x000fe200078e00ff */
        /* <DEDUP_REMOVED lines=8> */
[----:B-1----:R-:W-:Y:S01]  /*2c3f0*/  MOV R36, 0xdffa7c58 ;  /* 0xdffa7c5800247802 */ /* 0x002fe20000000f00 */
[----:B------:R-:W-:Y:S02]  /*2c400*/  IMAD.MOV.U32 R37, RZ, RZ, 0x4062469e ;  /* 0x4062469eff257424 */ /* 0x000fe400078e00ff */
[----:B------:R1:W-:Y:S01]  /*2c410*/  STL.64 [R1+0x1128], R38 ;  /* 0x0011282601007387 */ /* 0x0003e20000100a00 */
[----:B0-----:R-:W-:Y:S01]  /*2c420*/  IMAD.MOV.U32 R6, RZ, RZ, 0x4ab1cf11 ;  /* 0x4ab1cf11ff067424 */ /* 0x001fe200078e00ff */
        /* <DEDUP_REMOVED lines=14> */
[----:B------:R2:W-:Y:S01]  /*2c510*/  STL.64 [R1+0x1160], R14 ;  /* 0x0011600e01007387 */ /* 0x0005e20000100a00 */
[----:B---3--:R-:W-:Y:S01]  /*2c520*/  IMAD.MOV.U32 R8, RZ, RZ, -0x7f6a3542 ;  /* 0x8095cabeff087424 */ /* 0x008fe200078e00ff */
[----:B------:R-:W-:-:S02]  /*2c530*/  MOV R9, 0xc0191622 ;  /* 0xc019162200097802 */ /* 0x000fc40000000f00 */
[----:B------:R3:W-:Y:S01]  /*2c540*/  STL.64 [R1+0x1168], R34 ;  /* 0x0011682201007387 */ /* 0x0007e20000100a00 */
[----:B-1----:R-:W-:Y:S02]  /*2c550*/  IMAD.MOV.U32 R20, RZ, RZ, -0x6406ef78 ;  /* 0x9bf91088ff147424 */ /* 0x002fe400078e00ff */
[----:B------:R-:W-:Y:S01]  /*2c560*/  IMAD.MOV.U32 R21, RZ, RZ, 0x401477b4 ;  /* 0x401477b4ff157424 */ /* 0x000fe200078e00ff */
[----:B0-----:R-:W-:Y:S01]  /*2c570*/  MOV R32, 0x4a8e94a0 ;  /* 0x4a8e94a000207802 */ /* 0x001fe20000000f00 */
[----:B------:R-:W-:Y:S01]  /*2c580*/  IMAD.MOV.U32 R33, RZ, RZ, -0x3fffbe89 ;  /* 0xc0004177ff217424 */ /* 0x000fe200078e00ff */
[----:B------:R0:W-:Y:S01]  /*2c590*/  STL.64 [R1+0x1158], R36 ;  /* 0x0011582401007387 */ /* 0x0001e20000100a00 */
[----:B--2---:R-:W-:Y:S01]  /*2c5a0*/  IMAD.MOV.U32 R14, RZ, RZ, 0x3c3db77e ;  /* 0x3c3db77eff0e7424 */ /* 0x004fe200078e00ff */
[----:B------:R-:W-:Y:S02]  /*2c5b0*/  MOV R15, 0xbe354360 ;  /* 0xbe354360000f7802 */ /* 0x000fe40000000f00 */
[----:B------:R1:W-:Y:S01]  /*2c5c0*/  STL.64 [R1+0xfd0], R12 ;  /* 0x000fd00c01007387 */ /* 0x0003e20000100a00 */
[----:B---3--:R-:W-:-:S02]  /*2c5d0*/  IMAD.MOV.U32 R34, RZ, RZ, 0x2ef2633d ;  /* 0x2ef2633dff227424 */ /* 0x008fc400078e00ff */
[----:B------:R-:W-:Y:S01]  /*2c5e0*/  IMAD.MOV.U32 R35, RZ, RZ, 0x3fe31498 ;  /* 0x3fe31498ff237424 */ /* 0x000fe200078e00ff */
[----:B------:R2:W-:Y:S01]  /*2c5f0*/  STL.64 [R1+0xff0], R42 ;  /* 0x000ff02a01007387 */ /* 0x0005e20000100a00 */
[----:B0-----:R-:W-:Y:S01]  /*2c600*/  MOV R36, 0x54519e31 ;  /* 0x54519e3100247802 */ /* 0x001fe20000000f00 */
[----:B------:R-:W-:Y:S02]  /*2c610*/  IMAD.MOV.U32 R37, RZ, RZ, -0x4023b2df ;  /* 0xbfdc4d21ff257424 */ /* 0x000fe400078e00ff */
[----:B------:R0:W-:Y:S01]  /*2c620*/  STL.64 [R1+0x1138], R6 ;  /* 0x0011380601007387 */ /* 0x0001e20000100a00 */
[----:B-1----:R-:W-:Y:S01]  /*2c630*/  MOV R12, 0x18f65fc2 ;  /* 0x18f65fc2000c7802 */ /* 0x002fe20000000f00 */
[----:B------:R-:W-:Y:S02]  /*2c640*/  IMAD.MOV.U32 R13, RZ, RZ, -0x4063546b ;  /* 0xbf9cab95ff0d7424 */ /* 0x000fe400078e00ff */
[----:B------:R1:W-:Y:S01]  /*2c650*/  STL.64 [R1+0x1170], R38 ;  /* 0x0011702601007387 */ /* 0x0003e20000100a00 */
[----:B--2---:R-:W-:-:S03]  /*2c660*/  IMAD.MOV.U32 R42, RZ, RZ, -0x6e766f2a ;  /* 0x918990d6ff2a7424 */ /* 0x004fc600078e00ff */
[----:B------:R2:W-:Y:S01]  /*2c670*/  STL.64 [R1+0x1178], R40 ;  /* 0x0011782801007387 */ /* 0x0005e20000100a00 */
[----:B------:R-:W-:-:S03]  /*2c680*/  MOV R43, 0x3f5b22fa ;  /* 0x3f5b22fa002b7802 */ /* 0x000fc60000000f00 */
[----:B------:R3:W-:Y:S01]  /*2c690*/  STL.64 [R1+0x1190], R8 ;  /* 0x0011900801007387 */ /* 0x0007e20000100a00 */
[----:B0-----:R-:W-:Y:S01]  /*2c6a0*/  MOV R6, 0x205f94ff ;  /* 0x205f94ff00067802 */ /* 0x001fe20000000f00 */
[----:B------:R-:W-:Y:S02]  /*2c6b0*/  IMAD.MOV.U32 R7, RZ, RZ, 0x3eaf6148 ;  /* 0x3eaf6148ff077424 */ /* 0x000fe400078e00ff */
[----:B------:R0:W-:Y:S01]  /*2c6c0*/  STL.64 [R1+0x1198], R20 ;  /* 0x0011981401007387 */ /* 0x0001e20000100a00 */
[----:B-1----:R-:W-:Y:S01]  /*2c6d0*/  IMAD.MOV.U32 R38, RZ, RZ, 0xeaf4767 ;  /* 0x0eaf4767ff267424 */ /* 0x002fe200078e00ff */
[----:B------:R-:W-:Y:S02]  /*2c6e0*/  MOV R39, 0x3fc49518 ;  /* 0x3fc4951800277802 */ /* 0x000fe40000000f00 */
[----:B------:R1:W-:Y:S01]  /*2c6f0*/  STL.64 [R1+0x11a0], R32 ;  /* 0x0011a02001007387 */ /* 0x0003e20000100a00 */
[----:B--2---:R-:W-:Y:S02]  /*2c700*/  IMAD.MOV.U32 R40, RZ, RZ, 0x79502d77 ;  /* 0x79502d77ff287424 */ /* 0x004fe400078e00ff */
[----:B------:R-:W-:Y:S01]  /*2c710*/  IMAD.MOV.U32 R41, RZ, RZ, -0x41a5713b ;  /* 0xbe5a8ec5ff297424 */ /* 0x000fe200078e00ff */
[----:B------:R2:W-:Y:S01]  /*2c720*/  STL.64 [R1+0x11a8], R14 ;  /* 0x0011a80e01007387 */ /* 0x0005e20000100a00 */
[----:B---3--:R-:W-:Y:S01]  /*2c730*/  IMAD.MOV.U32 R8, RZ, RZ, 0x28bbd500 ;  /* 0x28bbd500ff087424 */ /* 0x008fe200078e00ff */
[----:B------:R-:W-:-:S02]  /*2c740*/  MOV R9, 0x3f9c8476 ;  /* 0x3f9c847600097802 */ /* 0x000fc40000000f00 */
[----:B------:R3:W-:Y:S01]  /*2c750*/  STL.64 [R1+0x11b0], R34 ;  /* 0x0011b02201007387 */ /* 0x0007e20000100a00 */
[----:B0-----:R-:W-:Y:S02]  /*2c760*/  IMAD.MOV.U32 R20, RZ, RZ, -0x1383e024 ;  /* 0xec7c1fdcff147424 */ /* 0x001fe400078e00ff */
[----:B------:R-:W-:Y:S01]  /*2c770*/  IMAD.MOV.U32 R21, RZ, RZ, -0x407c9847 ;  /* 0xbf8367b9ff157424 */ /* 0x000fe200078e00ff */
[----:B-1----:R-:W-:Y:S01]  /*2c780*/  MOV R32, 0xc9758d3d ;  /* 0xc9758d3d00207802 */ /* 0x002fe20000000f00 */
[----:B------:R-:W-:Y:S01]  /*2c790*/  IMAD.MOV.U32 R33, RZ, RZ, 0x3edaed56 ;  /* 0x3edaed56ff217424 */ /* 0x000fe200078e00ff */
        /* <DEDUP_REMOVED lines=26> */
[----:B---3--:R-:W-:Y:S01]  /*2c940*/  IMAD.MOV.U32 R8, RZ, RZ, -0x2d3698eb ;  /* 0xd2c96715ff087424 */ /* 0x008fe200078e00ff */
[----:B------:R-:W-:-:S02]  /*2c950*/  MOV R9, 0xbf9d8244 ;  /* 0xbf9d824400097802 */ /* 0x000fc40000000f00 */
[----:B------:R3:W-:Y:S01]  /*2c960*/  STL.64 [R1+0x11f8], R34 ;  /* 0x0011f82201007387 */ /* 0x0007e20000100a00 */
[----:B0-----:R-:W-:Y:S01]  /*2c970*/  MOV R20, 0x60bc3e58 ;  /* 0x60bc3e5800147802 */ /* 0x001fe20000000f00 */
[----:B------:R-:W-:Y:S02]  /*2c980*/  IMAD.MOV.U32 R21, RZ, RZ, -0x3f8a81b5 ;  /* 0xc0757e4bff157424 */ /* 0x000fe400078e00ff */
[----:B-1----:R-:W-:Y:S01]  /*2c990*/  IMAD.MOV.U32 R32, RZ, RZ, 0x482a6b51 ;  /* 0x482a6b51ff207424 */ /* 0x002fe200078e00ff */
[----:B------:R-:W-:Y:S01]  /*2c9a0*/  MOV R33, 0x40657e76 ;  /* 0x40657e7600217802 */ /* 0x000fe20000000f00 */
        /* <DEDUP_REMOVED lines=13> */
[----:B--2---:R-:W-:Y:S01]  /*2ca80*/  IMAD.MOV.U32 R42, RZ, RZ, 0x217aa43e ;  /* 0x217aa43eff2a7424 */ /* 0x004fe200078e00ff */
[----:B------:R2:W-:Y:S01]  /*2ca90*/  STL.64 [R1+0x1210], R40 ;  /* 0x0012102801007387 */ /* 0x0005e20000100a00 */
[----:B------:R-:W-:-:S03]  /*2caa0*/  IMAD.MOV.U32 R43, RZ, RZ, 0x403131fa ;  /* 0x403131faff2b7424 */ /* 0x000fc600078e00ff */
[----:B------:R3:W-:Y:S01]  /*2cab0*/  STL.64 [R1+0x1220], R8 ;  /* 0x0012200801007387 */ /* 0x0007e20000100a00 */
[----:B0-----:R-:W-:Y:S01]  /*2cac0*/  MOV R6, 0x233f801a ;  /* 0x233f801a00067802 */ /* 0x001fe20000000f00 */
[----:B------:R-:W-:Y:S02]  /*2cad0*/  IMAD.MOV.U32 R7, RZ, RZ, -0x3f81ddca ;  /* 0xc07e2236ff077424 */ /* 0x000fe400078e00ff */
[----:B------:R0:W-:Y:S01]  /*2cae0*/  STL.64 [R1+0x1228], R14 ;  /* 0x0012280e01007387 */ /* 0x0001e20000100a00 */
[----:B-1----:R-:W-:Y:S02]  /*2caf0*/  IMAD.MOV.U32 R38, RZ, RZ, -0x58855efb ;  /* 0xa77aa105ff267424 */ /* 0x002fe400078e00ff */
[----:B------:R-:W-:Y:S01]  /*2cb00*/  IMAD.MOV.U32 R39, RZ, RZ, -0x3fc38d70 ;  /* 0xc03c7290ff277424 */ /* 0x000fe200078e00ff */
[----:B------:R1:W-:Y:S01]  /*2cb10*/  STL.64 [R1+0x1230], R20 ;  /* 0x0012301401007387 */ /* 0x0003e20000100a00 */
[----:B--2---:R-:W-:Y:S01]  /*2cb20*/  MOV R40, 0xe94c0d42 ;  /* 0xe94c0d4200287802 */ /* 0x004fe20000000f00 */
[----:B------:R-:W-:-:S02]  /*2cb30*/  IMAD.MOV.U32 R41, RZ, RZ, -0x415673e2 ;  /* 0xbea98c1eff297424 */ /* 0x000fc400078e00ff */
[----:B------:R2:W-:Y:S01]  /*2cb40*/  STL.64 [R1+0x1238], R32 ;  /* 0x0012382001007387 */ /* 0x0005e20000100a00 */
[----:B---3--:R-:W-:Y:S01]  /*2cb50*/  IMAD.MOV.U32 R8, RZ, RZ, 0x33c28106 ;  /* 0x33c28106ff087424 */ /* 0x008fe200078e00ff */
[----:B------:R-:W-:Y:S02]  /*2cb60*/  MOV R9, 0x40231498 ;  /* 0x4023149800097802 */ /* 0x000fe40000000f00 */
[----:B------:R3:W-:Y:S01]  /*2cb70*/  STL.64 [R1+0x1240], R34 ;  /* 0x0012402201007387 */ /* 0x0007e20000100a00 */
[----:B0-----:R-:W-:Y:S02]  /*2cb80*/  IMAD.MOV.U32 R14, RZ, RZ, 0x69db732d ;  /* 0x69db732dff0e7424 */ /* 0x001fe400078e00ff */
[----:B------:R-:W-:Y:S01]  /*2cb90*/  IMAD.MOV.U32 R15, RZ, RZ, -0x3fe1ee0d ;  /* 0xc01e11f3ff0f7424 */ /* 0x000fe200078e00ff */
[----:B-1----:R-:W-:Y:S01]  /*2cba0*/  MOV R20, 0xf4b0bff ;  /* 0x0f4b0bff00147802 */ /* 0x002fe20000000f00 */
[----:B------:R-:W-:Y:S01]  /*2cbb0*/  IMAD.MOV.U32 R21, RZ, RZ, 0x400727bb ;  /* 0x400727bbff157424 */ /* 0x000fe200078e00ff */
[----:B------:R0:W-:Y:S01]  /*2cbc0*/  STL.64 [R1+0x1248], R36 ;  /* 0x0012482401007387 */ /* 0x0001e20000100a00 */
[----:B--2---:R-:W-:Y:S01]  /*2cbd0*/  IMAD.MOV.U32 R32, RZ, RZ, 0x413bd03 ;  /* 0x0413bd03ff207424 */ /* 0x004fe200078e00ff */
[----:B------:R-:W-:-:S02]  /*2cbe0*/  MOV R33, 0xbe9f47ea ;  /* 0xbe9f47ea00217802 */ /* 0x000fc40000000f00 */
[----:B------:R1:W-:Y:S01]  /*2cbf0*/  STL.64 [R1+0x10c0], R12 ;  /* 0x0010c00c01007387 */ /* 0x0003e20000100a00 */
[----:B---3--:R-:W-:Y:S02]  /*2cc00*/  IMAD.MOV.U32 R34, RZ, RZ, 0x38dc7845 ;  /* 0x38dc7845ff227424 */ /* 0x008fe400078e00ff */
[----:B------:R-:W-:Y:S01]  /*2cc10*/  IMAD.MOV.U32 R35, RZ, RZ, -0x40163402 ;  /* 0xbfe9cbfeff237424 */ /* 0x000fe200078e00ff */
[----:B------:R2:W-:Y:S01]  /*2cc20*/  STL.64 [R1+0x1180], R42 ;  /* 0x0011802a01007387 */ /* 0x0005e20000100a00 */
[----:B0-----:R-:W-:Y:S01]  /*2cc30*/  MOV R36, 0x8abda2e3 ;  /* 0x8abda2e300247802 */ /* 0x001fe20000000f00 */
[----:B------:R-:W-:Y:S02]  /*2cc40*/  IMAD.MOV.U32 R37, RZ, RZ, 0x3fe2b6ed ;  /* 0x3fe2b6edff257424 */ /* 0x000fe400078e00ff */
        /* <DEDUP_REMOVED lines=18> */
[----:B------:R-:W-:Y:S02]  /*2cd70*/  MOV R9, 0xbfcaae9f ;  /* 0xbfcaae9f00097802 */ /* 0x000fe40000000f00 */
[----:B------:R3:W-:Y:S01]  /*2cd80*/  STL.64 [R1+0x1288], R34 ;  /* 0x0012882201007387 */ /* 0x0007e20000100a00 */
[----:B0-----:R-:W-:Y:S02]  /*2cd90*/  IMAD.MOV.U32 R14, RZ, RZ, 0x3f907c55 ;  /* 0x3f907c55ff0e7424 */ /* 0x001fe400078e00ff */
[----:B------:R-:W-:Y:S01]  /*2cda0*/  IMAD.MOV.U32 R15, RZ, RZ, 0x3f8ef19b ;  /* 0x3f8ef19bff0f7424 */ /* 0x000fe200078e00ff */
[----:B-1----:R-:W-:Y:S01]  /*2cdb0*/  MOV R20, 0x7d9b7a22 ;  /* 0x7d9b7a2200147802 */ /* 0x002fe20000000f00 */
[----:B------:R-:W-:Y:S01]  /*2cdc0*/  IMAD.MOV.U32 R21, RZ, RZ, -0x3f71133b ;  /* 0xc08eecc5ff157424 */ /* 0x000fe200078e00ff */
[----:B------:R0:W-:Y:S01]  /*2cdd0*/  STL.64 [R1+0x1290], R36 ;  /* 0x0012902401007387 */ /* 0x0001e20000100a00 */
[----:B--2---:R-:W-:Y:S01]  /*2cde0*/  IMAD.MOV.U32 R32, RZ, RZ, 0x6f39f917 ;  /* 0x6f39f917ff207424 */ /* 0x004fe200078e00ff */
[----:B------:R-:W-:-:S02]  /*2cdf0*/  MOV R33, 0x40a1211c ;  /* 0x40a1211c00217802 */ /* 0x000fc40000000f00 */
[----:B------:R4:W-:Y:S01]  /*2ce00*/  STL.64 [R1+0x1110], R12 ;  /* 0x0011100c01007387 */ /* 0x0009e20000100a00 */
[----:B---3--:R-:W-:Y:S02]  /*2ce10*/  IMAD.MOV.U32 R34, RZ, RZ, 0x495b65de ;  /* 0x495b65deff227424 */ /* 0x008fe400078e00ff */
[----:B------:R-:W-:Y:S01]  /*2ce20*/  IMAD.MOV.U32 R35, RZ, RZ, -0x3f61de91 ;  /* 0xc09e216fff237424 */ /* 0x000fe200078e00ff */
[----:B------:R-:W-:Y:S01]  /*2ce30*/  STL.64 [R1+0x1250], R6 ;  /* 0x0012500601007387 */ /* 0x000fe20000100a00 */
[----:B0-----:R-:W-:Y:S01]  /*2ce40*/  MOV R36, 0xbdff74b9 ;  /* 0xbdff74b900247802 */ /* 0x001fe20000000f00 */
[----:B------:R-:W-:Y:S02]  /*2ce50*/  IMAD.MOV.U32 R37, RZ, RZ, -0x403b9d75 ;  /* 0xbfc4628bff257424 */ /* 0x000fe400078e00ff */
[----:B------:R0:W-:Y:S01]  /*2ce60*/  STL.64 [R1+0x1298], R8 ;  /* 0x0012980801007387 */ /* 0x0001e20000100a00 */
[----:B----4-:R-:W1:Y:S03]  /*2ce70*/  DMUL R12, R2, R4 ;  /* 0x00000004020c7228 */ /* 0x010e660000000000 */
[----:B------:R2:W-:Y:S04]  /*2ce80*/  STL.64 [R1+0x12a0], R38 ;  /* 0x0012a02601007387 */ /* 0x0005e80000100a00 */
[----:B------:R3:W-:Y:S04]  /*2ce90*/  STL.64 [R1+0x12a8], R40 ;  /* 0x0012a82801007387 */ /* 0x0007e80000100a00 */
[----:B------:R4:W-:Y:S01]  /*2cea0*/  STL.64 [R1+0x12b0], R42 ;  /* 0x0012b02a01007387 */ /* 0x0009e20000100a00 */
[----:B0-----:R-:W-:-:S02]  /*2ceb0*/  IMAD.MOV.U32 R8, RZ, RZ, -0x3e789b85 ;  /* 0xc187647bff087424 */ /* 0x001fc400078e00ff */
[----:B------:R-:W-:Y:S01]  /*2cec0*/  IMAD.MOV.U32 R9, RZ, RZ, -0x3f5d3180 ;  /* 0xc0a2ce80ff097424 */ /* 0x000fe200078e00ff */
[----:B------:R0:W-:Y:S01]  /*2ced0*/  STL.64 [R1+0x12b8], R14 ;  /* 0x0012b80e01007387 */ /* 0x0001e20000100a00 */
[----:B--2---:R-:W-:Y:S01]  /*2cee0*/  IMAD.MOV.U32 R38, RZ, RZ, 0x61d37922 ;  /* 0x61d37922ff267424 */ /* 0x004fe200078e00ff */
[----:B------:R-:W-:Y:S02]  /*2cef0*/  MOV R39, 0x3f552b59 ;  /* 0x3f552b5900277802 */ /* 0x000fe40000000f00 */
[----:B------:R2:W-:Y:S01]  /*2cf00*/  STL.64 [R1+0x12c0], R20 ;  /* 0x0012c01401007387 */ /* 0x0005e20000100a00 */
[----:B---3--:R-:W-:Y:S02]  /*2cf10*/  IMAD.MOV.U32 R40, RZ, RZ, -0x22f680c9 ;  /* 0xdd097f37ff287424 */ /* 0x008fe400078e00ff */
[----:B------:R-:W-:Y:S01]  /*2cf20*/  IMAD.MOV.U32 R41, RZ, RZ, -0x3f787b40 ;  /* 0xc08784c0ff297424 */ /* 0x000fe200078e00ff */
[----:B------:R3:W-:Y:S01]  /*2cf30*/  STL.64 [R1+0x12c8], R32 ;  /* 0x0012c82001007387 */ /* 0x0007e20000100a00 */
[----:B----4-:R-:W-:Y:S01]  /*2cf40*/  MOV R42, 0xc69d7a8d ;  /* 0xc69d7a8d002a7802 */ /* 0x010fe20000000f00 */
[----:B------:R-:W-:-:S02]  /*2cf50*/  IMAD.MOV.U32 R43, RZ, RZ, 0x4086ddbb ;  /* 0x4086ddbbff2b7424 */ /* 0x000fc400078e00ff */
[----:B------:R4:W-:Y:S01]  /*2cf60*/  STL.64 [R1+0x12d0], R34 ;  /* 0x0012d02201007387 */ /* 0x0009e20000100a00 */
[----:B0-----:R-:W-:Y:S01]  /*2cf70*/  MOV R14, 0xc17e78cb ;  /* 0xc17e78cb000e7802 */ /* 0x001fe20000000f00 */
[----:B------:R-:W-:Y:S02]  /*2cf80*/  IMAD.MOV.U32 R15, RZ, RZ, 0x40957e75 ;  /* 0x40957e75ff0f7424 */ /* 0x000fe400078e00ff */
[----:B------:R0:W-:Y:S01]  /*2cf90*/  STL.64 [R1+0x12d8], R36 ;  /* 0x0012d82401007387 */ /* 0x0001e20000100a00 */
[----:B--2---:R-:W-:Y:S01]  /*2cfa0*/  IMAD.MOV.U32 R20, RZ, RZ, 0x7b2e5ff5 ;  /* 0x7b2e5ff5ff147424 */ /* 0x004fe200078e00ff */
[----:B------:R-:W-:Y:S02]  /*2cfb0*/  MOV R21, 0xc07555ec ;  /* 0xc07555ec00157802 */ /* 0x000fe40000000f00 */
[----:B------:R2:W-:Y:S01]  /*2cfc0*/  STL.64 [R1+0x12e0], R44 ;  /* 0x0012e02c01007387 */ /* 0x0005e20000100a00 */
[----:B---3--:R-:W-:Y:S02]  /*2cfd0*/  IMAD.MOV.U32 R32, RZ, RZ, -0x7a866d55 ;  /* 0x857992abff207424 */ /* 0x008fe400078e00ff */
[----:B------:R-:W-:Y:S01]  /*2cfe0*/  IMAD.MOV.U32 R33, RZ, RZ, -0x411b0ef3 ;  /* 0xbee4f10dff217424 */ /* 0x000fe200078e00ff */
[----:B----4-:R-:W-:Y:S01]  /*2cff0*/  MOV R34, 0x2d01f9ee ;  /* 0x2d01f9ee00227802 */ /* 0x010fe20000000f00 */
[----:B------:R-:W-:Y:S01]  /*2d000*/  IMAD.MOV.U32 R35, RZ, RZ, 0x4060b205 ;  /* 0x4060b205ff237424 */ /* 0x000fe200078e00ff */
[----:B------:R3:W-:Y:S01]  /*2d010*/  STL.64 [R1+0x12e8], R8 ;  /* 0x0012e80801007387 */ /* 0x0007e20000100a00 */
[----:B0-----:R-:W-:Y:S01]  /*2d020*/  IMAD.MOV.U32 R36, RZ, RZ, 0x33000f3b ;  /* 0x33000f3bff247424 */ /* 0x001fe200078e00ff */
[----:B------:R-:W-:-:S02]  /*2d030*/  MOV R37, 0xc05c30d4 ;  /* 0xc05c30d400257802 */ /* 0x000fc40000000f00 */
[----:B------:R0:W-:Y:S01]  /*2d040*/  STL.64 [R1+0x12f0], R14 ;  /* 0x0012f00e01007387 */ /* 0x0001e20000100a00 */
[----:B--2---:R-:W-:Y:S02]  /*2d050*/  IMAD.MOV.U32 R44, RZ, RZ, 0xf314c0d ;  /* 0x0f314c0dff2c7424 */ /* 0x004fe400078e00ff */
[----:B------:R-:W-:Y:S01]  /*2d060*/  IMAD.MOV.U32 R45, RZ, RZ, 0x404727bb ;  /* 0x404727bbff2d7424 */ /* 0x000fe200078e00ff */
[----:B------:R2:W-:Y:S01]  /*2d070*/  STL.64 [R1+0x12f8], R38 ;  /* 0x0012f82601007387 */ /* 0x0005e20000100a00 */
[----:B---3--:R-:W-:-:S03]  /*2d080*/  MOV R8, 0x5b39c078 ;  /* 0x5b39c07800087802 */ /* 0x008fc60000000f00 */
[----:B------:R3:W-:Y:S01]  /*2d090*/  STL.64 [R1+0x1300], R40 ;  /* 0x0013002801007387 */ /* 0x0007e20000100a00 */
[----:B------:R-:W-:Y:S02]  /*2d0a0*/  IMAD.MOV.U32 R9, RZ, RZ, -0x411f61fa ;  /* 0xbee09e06ff097424 */ /* 0x000fe400078e00ff */
[----:B0-----:R-:W-:Y:S01]  /*2d0b0*/  IMAD.MOV.U32 R14, RZ, RZ, -0xe8963 ;  /* 0xfff1769dff0e7424 */ /* 0x001fe200078e00ff */
[----:B------:R0:W-:Y:S01]  /*2d0c0*/  STL.64 [R1+0x1308], R42 ;  /* 0x0013082a01007387 */ /* 0x0001e20000100a00 */
[----:B------:R-:W-:-:S03]  /*2d0d0*/  MOV R15, 0xc02d057d ;  /* 0xc02d057d000f7802 */ /* 0x000fc60000000f00 */
[----:B------:R4:W-:Y:S01]  /*2d0e0*/  STL.64 [R1+0x1310], R20 ;  /* 0x0013101401007387 */ /* 0x0009e20000100a00 */
[----:B--2---:R-:W-:Y:S02]  /*2d0f0*/  IMAD.MOV.U32 R38, RZ, RZ, 0x14be7336 ;  /* 0x14be7336ff267424 */ /* 0x004fe400078e00ff */
[----:B------:R-:W-:Y:S01]  /*2d100*/  IMAD.MOV.U32 R39, RZ, RZ, 0x4026393a ;  /* 0x4026393aff277424 */ /* 0x000fe200078e00ff */
[----:B------:R2:W-:Y:S01]  /*2d110*/  STL.64 [R1+0x1318], R32 ;  /* 0x0013182001007387 */ /* 0x0005e20000100a00 */
[----:B---3--:R-:W-:Y:S01]  /*2d120*/  MOV R40, 0xc7275f11 ;  /* 0xc7275f1100287802 */ /* 0x008fe20000000f00 */
[----:B------:R-:W-:Y:S01]  /*2d130*/  IMAD.MOV.U32 R41, RZ, RZ, -0x3fef52dd ;  /* 0xc010ad23ff297424 */ /* 0x000fe200078e00ff */
[----:B-1----:R-:W1:Y:S01]  /*2d140*/  DFMA R6, -R10, R12, R2 ;  /* 0x0000000c0a06722b */ /* 0x002e620000000102 */
[----:B------:R3:W-:Y:S01]  /*2d150*/  STL.64 [R1+0x1320], R34 ;  /* 0x0013202201007387 */ /* 0x0007e20000100a00 */
[----:B0-----:R-:W-:Y:S01]  /*2d160*/  IMAD.MOV.U32 R42, RZ, RZ, 0x1fd5f699 ;  /* 0x1fd5f699ff2a7424 */ /* 0x001fe200078e00ff */
[----:B------:R-:W-:-:S02]  /*2d170*/  MOV R43, 0x3f6966e5 ;  /* 0x3f6966e5002b7802 */ /* 0x000fc40000000f00 */
[----:B------:R0:W-:Y:S01]  /*2d180*/  STL.64 [R1+0x1328], R36 ;  /* 0x0013282401007387 */ /* 0x0001e20000100a00 */
[----:B----4-:R-:W-:Y:S02]  /*2d190*/  IMAD.MOV.U32 R20, RZ, RZ, 0x47d911f2 ;  /* 0x47d911f2ff147424 */ /* 0x010fe400078e00ff */
[----:B------:R-:W-:Y:S01]  /*2d1a0*/  IMAD.MOV.U32 R21, RZ, RZ, 0x3ff1f3c0 ;  /* 0x3ff1f3c0ff157424 */ /* 0x000fe200078e00ff */
[----:B------:R4:W-:Y:S01]  /*2d1b0*/  STL.64 [R1+0x1330], R44 ;  /* 0x0013302c01007387 */ /* 0x0009e20000100a00 */
[----:B--2---:R-:W-:Y:S01]  /*2d1c0*/  MOV R32, 0x1b50cc3 ;  /* 0x01b50cc300207802 */ /* 0x004fe20000000f00 */
[----:B------:R-:W-:Y:S02]  /*2d1d0*/  IMAD.MOV.U32 R33, RZ, RZ, -0x4017a9ca ;  /* 0xbfe85636ff217424 */ /* 0x000fe400078e00ff */
[----:B---3--:R-:W-:Y:S01]  /*2d1e0*/  IMAD.MOV.U32 R34, RZ, RZ, 0x6fac42ee ;  /* 0x6fac42eeff227424 */ /* 0x008fe200078e00ff */
[----:B------:R-:W-:Y:S01]  /*2d1f0*/  MOV R35, 0x3fd73534 ;  /* 0x3fd7353400237802 */ /* 0x000fe20000000f00 */
[----:B------:R2:W-:Y:S01]  /*2d200*/  STL.64 [R1+0x1338], R8 ;  /* 0x0013380801007387 */ /* 0x0005e20000100a00 */
[----:B0-----:R-:W-:-:S02]  /*2d210*/  IMAD.MOV.U32 R36, RZ, RZ, 0x728f44d1 ;  /* 0x728f44d1ff247424 */ /* 0x001fc400078e00ff */
[----:B------:R-:W-:Y:S01]  /*2d220*/  IMAD.MOV.U32 R37, RZ, RZ, 0x3fcc603b ;  /* 0x3fcc603bff257424 */ /* 0x000fe200078e00ff */
[----:B------:R2:W-:Y:S01]  /*2d230*/  STL.64 [R1+0x1340], R14 ;  /* 0x0013400e01007387 */ /* 0x0005e20000100a00 */
[----:B----4-:R-:W-:Y:S01]  /*2d240*/  MOV R44, 0xa04b635e ;  /* 0xa04b635e002c7802 */ /* 0x010fe20000000f00 */
        /* <DEDUP_REMOVED lines=8> */
[----:B------:R2:W-:-:S13]  /*2d2d0*/  STL.64 [R1+0x1380], R44 ;  /* 0x0013802c01007387 */ /* 0x0005da0000100a00 */
        /* <DEDUP_REMOVED lines=10> */
[----:B------:R-:W-:Y:S01]  /*2d380*/  MOV R12, R6 ;  /* 0x00000006000c7202 */ /* 0x000fe20000000f00 */
[----:B------:R-:W-:-:S07]  /*2d390*/  IMAD.MOV.U32 R13, RZ, RZ, R5 ;  /* 0x000000ffff0d7224 */ /* 0x000fce00078e0005 */
.L_x_5271:
[----:B------:R-:W-:Y:S05]  /*2d3a0*/  BSYNC.RECONVERGENT B4 ;  /* 0x0000000000047941 */ /* 0x000fea0003800200 */
.L_x_5270:
[----:B------:R-:W0:Y:S01]  /*2d3b0*/  MUFU.RCP64H R3, R11 ;  /* 0x0000000b00037308 */ /* 0x000e220000001800 */
[----:B------:R-:W-:Y:S01]  /*2d3c0*/  IMAD.MOV.U32 R2, RZ, RZ, 0x1 ;  /* 0x00000001ff027424 */ /* 0x000fe200078e00ff */
[----:B------:R-:W-:Y:S01]  /*2d3d0*/  FSETP.GEU.AND P1, PT, |R31|, 6.5827683646048100446e-37, PT ;  /* 0x036000001f00780b */ /* 0x000fe20003f2e200 */
[----:B------:R-:W-:Y:S01]  /*2d3e0*/  BSSY.RECONVERGENT B4, `(.L_x_5272) ;  /* 0x0000031000047945 */ /* 0x000fe20003800200 */
[----:B------:R-:W-:-:S03]  /*2d3f0*/  IADD3 R35, PT, PT, R1, 0x1388, RZ ;  /* 0x0000138801237810 */ /* 0x000fc60007ffe0ff */
        /* <DEDUP_REMOVED lines=47> */
.L_x_5273:
[----:B------:R-:W-:Y:S05]  /*2d6f0*/  BSYNC.RECONVERGENT B4 ;  /* 0x0000000000047941 */ /* 0x000fea0003800200 */
.L_x_5272:
[----:B------:R-:W-:Y:S01]  /*2d700*/  IMAD.MOV.U32 R2, RZ, RZ, 0x0 ;  /* 0x00000000ff027424 */ /* 0x000fe200078e00ff */
[----:B------:R0:W-:Y:S01]  /*2d710*/  STL.64 [R1+0x1390], RZ ;  /* 0x001390ff01007387 */ /* 0x0001e20000100a00 */
[----:B------:R-:W-:Y:S01]  /*2d720*/  IMAD.MOV.U32 R3, RZ, RZ, 0x3ff00000 ;  /* 0x3ff00000ff037424 */ /* 0x000fe200078e00ff */
[----:B------:R-:W1:Y:S01]  /*2d730*/  DSETP.GT.AND P0, PT, R12, 1, PT ;  /* 0x3ff000000c00742a */ /* 0x000e620003f04000 */
[----:B------:R-:W-:Y:S01]  /*2d740*/  BSSY.RECONVERGENT B4, `(.L_x_5274) ;  /* 0x000033b000047945 */ /* 0x000fe20003800200 */
        /* <DEDUP_REMOVED lines=84> */
.L_x_5279:
[----:B------:R-:W-:Y:S05]  /*2dc90*/  BSYNC.RECONVERGENT B7 ;  /* 0x0000000000077941 */ /* 0x000fea0003800200 */
.L_x_5278:
        /* <DEDUP_REMOVED lines=78> */
.L_x_5277:
        /* <DEDUP_REMOVED lines=188> */
.L_x_5281:
[----:B------:R-:W-:Y:S01]  /*2ed40*/  IMAD.MOV.U32 R2, RZ, RZ, 0x0 ;  /* 0x00000000ff027424 */ /* 0x000fe200078e00ff */
[----:B------:R-:W-:Y:S02]  /*2ed50*/  MOV R3, 0x7ff00000 ;  /* 0x7ff0000000037802 */ /* 0x000fe40000000f00 */
[----:B------:R-:W-:-:S04]  /*2ed60*/  LOP3.LUT P0, RZ, R5, 0x7fffffff, RZ, 0xc0, !PT ;  /* 0x7fffffff05ff7812 */ /* 0x000fc8000780c0ff */
[----:B------:R-:W0:Y:S02]  /*2ed70*/  DFMA R4, R4, R2, +INF ;  /* 0x7ff000000404742b */ /* 0x000e240000000002 */
[----:B0-----:R-:W-:Y:S02]  /*2ed80*/  FSEL R4, R4, RZ, P0 ;  /* 0x000000ff04047208 */ /* 0x001fe40000000000 */
[----:B------:R-:W-:-:S07]  /*2ed90*/  FSEL R5, R5, -QNAN , P0 ;  /* 0xfff0000005057808 */ /* 0x000fce0000000000 */
.L_x_5280:
[----:B------:R-:W-:Y:S05]  /*2eda0*/  BSYNC.RECONVERGENT B5 ;  /* 0x0000000000057941 */ /* 0x000fea0003800200 */
.L_x_5276:
        /* <DEDUP_REMOVED lines=63> */
.L_x_5283:
[----:B------:R-:W-:Y:S05]  /*2f1a0*/  BSYNC.RECONVERGENT B5 ;  /* 0x0000000000057941 */ /* 0x000fea0003800200 */
.L_x_5282:
[----:B------:R-:W-:Y:S01]  /*2f1b0*/  IMAD.MOV.U32 R2, RZ, RZ, R32 ;  /* 0x000000ffff027224 */ /* 0x000fe200078e0020 */
[----:B------:R-:W-:Y:S01]  /*2f1c0*/  MOV R3, R33 ;  /* 0x0000002100037202 */ /* 0x000fe20000000f00 */
[----:B------:R-:W-:Y:S06]  /*2f1d0*/  BRA `(.L_x_5284) ;  /* 0x0000001800447947 */ /* 0x000fec0003800000 */
.L_x_5275:
        /* <DEDUP_REMOVED lines=62> */
.L_x_5288:
[----:B------:R-:W-:Y:S05]  /*2f5c0*/  BSYNC.RECONVERGENT B7 ;  /* 0x0000000000077941 */ /* 0x000fea0003800200 */
.L_x_5287:
        /* <DEDUP_REMOVED lines=78> */
.L_x_5286:
        /* <DEDUP_REMOVED lines=8> */
[----:B0-----:R-:W-:Y:S01]  /*2fb30*/  @!P1 IMAD.MOV.U32 R5, RZ, RZ, R3 ;  /* 0x000000ffff059224 */ /* 0x001fe200078e0003 */
        /* <DEDUP_REMOVED lines=9> */
[----:B------:R-:W-:Y:S01]  /*2fbd0*/  UMOV UR5, 0x43300000 ;  /* 0x4330000000057882 */ /* 0x000fe20000000000 */
[----:B------:R-:W-:Y:S01]  /*2fbe0*/  LOP3.LUT R3, R2, 0x3ff00000, RZ, 0xfc, !PT ;  /* 0x3ff0000002037812 */ /* 0x000fe200078efcff */
[----:B------:R-:W-:Y:S01]  /*2fbf0*/  IMAD.MOV.U32 R2, RZ, RZ, R4 ;  /* 0x000000ffff027224 */ /* 0x000fe200078e0004 */
[----:B------:R-:W-:Y:S02]  /*2fc00*/  MOV R4, RZ ;  /* 0x000000ff00047202 */ /* 0x000fe40000000f00 */
[----:B------:R-:W-:-:S13]  /*2fc10*/  ISETP.GE.U32.AND P0, PT, R3, 0x3ff6a09f, PT ;  /* 0x3ff6a09f0300780c */ /* 0x000fda0003f06070 */
[----:B------:R-:W-:Y:S02]  /*2fc20*/  @P0 VIADD R7, R3, 0xfff00000 ;  /* 0xfff0000003070836 */ /* 0x000fe40000000000 */
[----:B------:R-:W-:-:S03]  /*2fc30*/  @P0 VIADD R0, R0, 0x1 ;  /* 0x0000000100000836 */ /* 0x000fc60000000000 */
[----:B------:R-:W-:-:S06]  /*2fc40*/  @P0 MOV R3, R7 ;  /* 0x0000000700030202 */ /* 0x000fcc0000000f00 */
        /* <DEDUP_REMOVED lines=161> */
.L_x_5290:
[----:B------:R-:W-:Y:S01]  /*30660*/  MOV R4, 0x0 ;  /* 0x0000000000047802 */ /* 0x000fe20000000f00 */
[----:B------:R-:W-:Y:S01]  /*30670*/  IMAD.MOV.U32 R5, RZ, RZ, 0x7ff00000 ;  /* 0x7ff00000ff057424 */ /* 0x000fe200078e00ff */
[----:B------:R-:W-:-:S05]  /*30680*/  LOP3.LUT P0, RZ, R3, 0x7fffffff, RZ, 0xc0, !PT ;  /* 0x7fffffff03ff7812 */ /* 0x000fca000780c0ff */
[----:B------:R-:W0:Y:S02]  /*30690*/  DFMA R2, R2, R4, +INF ;  /* 0x7ff000000202742b */ /* 0x000e240000000004 */
[----:B0-----:R-:W-:Y:S02]  /*306a0*/  FSEL R4, R2, RZ, P0 ;  /* 0x000000ff02047208 */ /* 0x001fe40000000000 */
[----:B------:R-:W-:-:S07]  /*306b0*/  FSEL R5, R3, -QNAN , P0 ;  /* 0xfff0000003057808 */ /* 0x000fce0000000000 */
.L_x_5289:
[----:B------:R-:W-:Y:S05]  /*306c0*/  BSYNC.RECONVERGENT B5 ;  /* 0x0000000000057941 */ /* 0x000fea0003800200 */
.L_x_5285:
        /* <DEDUP_REMOVED lines=61> */
[----:B------:R-:W-:Y:S02]  /*30aa0*/  IMAD.MOV.U32 R32, RZ, RZ, R13 ;  /* 0x000000ffff207224 */ /* 0x000fe400078e000d */
[----:B------:R-:W-:-:S07]  /*30ab0*/  IMAD.MOV.U32 R33, RZ, RZ, R3 ;  /* 0x000000ffff217224 */ /* 0x000fce00078e0003 */
[----:B------:R-:W-:Y:S05]  /*30ac0*/  CALL.REL.NOINC `($__internal_17_$__cuda_sm20_dsqrt_rn_f64_mediumpath_v1) ;  /* 0x0000076c00507944 */ /* 0x000fea0003c00000 */
.L_x_5292:
[----:B------:R-:W-:Y:S05]  /*30ad0*/  BSYNC.RECONVERGENT B5 ;  /* 0x0000000000057941 */ /* 0x000fea0003800200 */
.L_x_5291:
[----:B------:R0:W1:Y:S02]  /*30ae0*/  DADD R2, -RZ, -R32 ;  /* 0x00000000ff027229 */ /* 0x0000640000000920 */
.L_x_5284:
[----:B------:R-:W-:Y:S05]  /*30af0*/  BSYNC.RECONVERGENT B4 ;  /* 0x0000000000047941 */ /* 0x000fea0003800200 */
.L_x_5274:
[----:B------:R-:W2:Y:S01]  /*30b00*/  DMUL R20, R10, 0.5 ;  /* 0x3fe000000a147828 */ /* 0x000ea20000000000 */
[----:B------:R-:W-:Y:S01]  /*30b10*/  IMAD.MOV.U32 R8, RZ, RZ, 0x0 ;  /* 0x00000000ff087424 */ /* 0x000fe200078e00ff */
[----:B--2---:R-:W2:Y:S01]  /*30b20*/  MUFU.RSQ64H R7, R21 ;  /* 0x0000001500077308 */ /* 0x004ea20000001c00 */
[----:B------:R-:W-:Y:S01]  /*30b30*/  IADD3 R6, PT, PT, R21, -0x3500000, RZ ;  /* 0xfcb0000015067810 */ /* 0x000fe20007ffe0ff */
[----:B------:R-:W-:Y:S01]  /*30b40*/  IMAD.MOV.U32 R9, RZ, RZ, 0x3fd80000 ;  /* 0x3fd80000ff097424 */ /* 0x000fe200078e00ff */
[----:B------:R-:W-:Y:S02]  /*30b50*/  BSSY.RECONVERGENT B4, `(.L_x_5293) ;  /* 0x0000036000047945 */ /* 0x000fe40003800200 */
[----:B------:R-:W-:-:S15]  /*30b60*/  ISETP.GE.U32.AND P0, PT, R6, 0x7ca00000, PT ;  /* 0x7ca000000600780c */ /* 0x000fde0003f06070 */
[----:B------:R-:W-:-:S15]  /*30b70*/  NOP ;  /* 0x0000000000007918 */ /* 0x000fde0000000000 */
[----:B------:R-:W-:-:S15]  /*30b80*/  NOP ;  /* 0x0000000000007918 */ /* 0x000fde0000000000 */
[----:B------:R-:W-:-:S12]  /*30b90*/  NOP ;  /* 0x0000000000007918 */ /* 0x000fd80000000000 */
        /* <DEDUP_REMOVED lines=21> */
[----:B--2---:R-:W-:Y:S01]  /*30cf0*/  IADD3 R13, PT, PT, R5, -0x100000, RZ ;  /* 0xfff00000050d7810 */ /* 0x004fe20007ffe0ff */
[----:B------:R-:W-:-:S15]  /*30d00*/  IMAD.MOV.U32 R12, RZ, RZ, R4 ;  /* 0x000000ffff0c7224 */ /* 0x000fde00078e0004 */
        /* <DEDUP_REMOVED lines=25> */
[----:B-1----:R-:W-:Y:S05]  /*30ea0*/  CALL.REL.NOINC `($__internal_17_$__cuda_sm20_dsqrt_rn_f64_mediumpath_v1) ;  /* 0x0000076800587944 */ /* 0x002fea0003c00000 */
.L_x_5294:
[----:B------:R-:W-:Y:S05]  /*30eb0*/  BSYNC.RECONVERGENT B4 ;  /* 0x0000000000047941 */ /* 0x000fea0003800200 */
.L_x_5293:
[----:B-1----:R0:W1:Y:S01]  /*30ec0*/  DMUL R32, R32, -R2 ;  /* 0x8000000220207228 */ /* 0x0020620000000000 */
[----:B------:R-:W-:Y:S01]  /*30ed0*/  BSSY.RECONVERGENT B3, `(.L_x_5295) ;  /* 0x0000026000037945 */ /* 0x000fe20003800200 */
[----:B------:R-:W-:Y:S01]  /*30ee0*/  IMAD.MOV.U32 R14, RZ, RZ, RZ ;  /* 0x000000ffff0e7224 */ /* 0x000fe200078e00ff */
[----:B------:R-:W-:Y:S01]  /*30ef0*/  MOV R20, 0x55555555 ;  /* 0x5555555500147802 */ /* 0x000fe20000000f00 */
[----:B------:R-:W-:Y:S02]  /*30f00*/  IMAD.MOV.U32 R0, RZ, RZ, 0x1 ;  /* 0x00000001ff007424 */ /* 0x000fe400078e00ff */
[----:B01----:R-:W-:-:S07]  /*30f10*/  IMAD.MOV.U32 R21, RZ, RZ, -0x402aaaab ;  /* 0xbfd55555ff157424 */ /* 0x003fce00078e00ff */
.L_x_5296:
        /* <DEDUP_REMOVED lines=34> */
.L_x_5295:
        /* <DEDUP_REMOVED lines=45> */
[----:B------:R-:W-:Y:S01]  /*31410*/  MOV R8, R6 ;  /* 0x0000000600087202 */ /* 0x000fe20000000f00 */
[----:B------:R-:W-:-:S07]  /*31420*/  IMAD.MOV.U32 R9, RZ, RZ, R0 ;  /* 0x000000ffff097224 */ /* 0x000fce00078e0000 */
.L_x_5300:
[----:B------:R-:W-:Y:S05]  /*31430*/  BSYNC.RECONVERGENT B5 ;  /* 0x0000000000057941 */ /* 0x000fea0003800200 */
.L_x_5299:
[----:B------:R-:W-:Y:S01]  /*31440*/  HFMA2 R30, -RZ, RZ, -10.0078125, -1396 ;  /* 0xc901e574ff1e7431 */ /* 0x000fe200000001ff */
[----:B------:R-:W-:Y:S01]  /*31450*/  BSSY.RECONVERGENT B3, `(.L_x_5301) ;  /* 0x0000024000037945 */ /* 0x000fe20003800200 */
[----:B------:R-:W-:Y:S02]  /*31460*/  IMAD.MOV.U32 R0, RZ, RZ, 0x1 ;  /* 0x00000001ff007424 */ /* 0x000fe400078e00ff */
[----:B------:R-:W-:-:S07]  /*31470*/  IMAD.MOV.U32 R31, RZ, RZ, -0x40a1a8c6 ;  /* 0xbf5e573aff1f7424 */ /* 0x000fce00078e00ff */
.L_x_5302:
        /* <DEDUP_REMOVED lines=34> */
.L_x_5301:
        /* <DEDUP_REMOVED lines=68> */
.L_x_5304:
[----:B------:R-:W-:Y:S05]  /*31ae0*/  BSYNC.RECONVERGENT B5 ;  /* 0x0000000000057941 */ /* 0x000fea0003800200 */
.L_x_5303:
[----:B------:R-:W-:Y:S01]  /*31af0*/  HFMA2 R21, -RZ, RZ, 1.859375, -6544 ;  /* 0x3f70ee64ff157431 */ /* 0x000fe200000001ff */
[----:B------:R-:W-:Y:S01]  /*31b00*/  BSSY.RECONVERGENT B3, `(.L_x_5305) ;  /* 0x0000024000037945 */ /* 0x000fe20003800200 */
[----:B------:R-:W-:Y:S02]  /*31b10*/  IMAD.MOV.U32 R0, RZ, RZ, 0x1 ;  /* 0x00000001ff007424 */ /* 0x000fe400078e00ff */
[----:B------:R-:W-:-:S07]  /*31b20*/  IMAD.MOV.U32 R20, RZ, RZ, 0x3b990ee6 ;  /* 0x3b990ee6ff147424 */ /* 0x000fce00078e00ff */
.L_x_5306:
        /* <DEDUP_REMOVED lines=34> */
.L_x_5305:
        /* <DEDUP_REMOVED lines=68> */
.L_x_5308:
[----:B------:R-:W-:Y:S05]  /*32190*/  BSYNC.RECONVERGENT B5 ;  /* 0x0000000000057941 */ /* 0x000fea0003800200 */
.L_x_5307:
[----:B------:R-:W-:Y:S01]  /*321a0*/  BSSY.RECONVERGENT B3, `(.L_x_5309) ;  /* 0x0000025000037945 */ /* 0x000fe20003800200 */
[----:B------:R-:W-:Y:S01]  /*321b0*/  MOV R0, 0x1 ;  /* 0x0000000100007802 */ /* 0x000fe20000000f00 */
[----:B------:R-:W-:Y:S02]  /*321c0*/  IMAD.MOV.U32 R30, RZ, RZ, 0x3b34e2b6 ;  /* 0x3b34e2b6ff1e7424 */ /* 0x000fe400078e00ff */
[----:B------:R-:W-:-:S07]  /*321d0*/  IMAD.MOV.U32 R31, RZ, RZ, 0x3f4547d9 ;  /* 0x3f4547d9ff1f7424 */ /* 0x000fce00078e00ff */
.L_x_5310:
        /* <DEDUP_REMOVED lines=34> */
.L_x_5309:
        /* <DEDUP_REMOVED lines=69> */
.L_x_5312:
[----:B------:R-:W-:Y:S05]  /*32850*/  BSYNC.RECONVERGENT B5 ;  /* 0x0000000000057941 */ /* 0x000fea0003800200 */
.L_x_5311:
[----:B------:R-:W-:Y:S01]  /*32860*/  BSSY.RECONVERGENT B3, `(.L_x_5313) ;  /* 0x0000025000037945 */ /* 0x000fe20003800200 */
[----:B------:R-:W-:Y:S01]  /*32870*/  MOV R0, 0x1 ;  /* 0x0000000100007802 */ /* 0x000fe20000000f00 */
[----:B------:R-:W-:Y:S02]  /*32880*/  IMAD.MOV.U32 R20, RZ, RZ, 0x2da7bf9 ;  /* 0x02da7bf9ff147424 */ /* 0x000fe400078e00ff */
[----:B------:R-:W-:-:S07]  /*32890*/  IMAD.MOV.U32 R21, RZ, RZ, -0x40b3c1f5 ;  /* 0xbf4c3e0bff157424 */ /* 0x000fce00078e00ff */
.L_x_5314:
        /* <DEDUP_REMOVED lines=34> */
.L_x_5313:
        /* <DEDUP_REMOVED lines=68> */
.L_x_5316:
[----:B------:R-:W-:Y:S05]  /*32f00*/  BSYNC.RECONVERGENT B5 ;  /* 0x0000000000057941 */ /* 0x000fea0003800200 */
.L_x_5315:
[----:B------:R-:W-:Y:S01]  /*32f10*/  BSSY.RECONVERGENT B3, `(.L_x_5317) ;  /* 0x0000025000037945 */ /* 0x000fe20003800200 */
[----:B------:R-:W-:Y:S01]  /*32f20*/  IMAD.MOV.U32 R0, RZ, RZ, 0x1 ;  /* 0x00000001ff007424 */ /* 0x000fe200078e00ff */
[----:B------:R-:W-:Y:S01]  /*32f30*/  MOV R30, 0xc5a4fa71 ;  /* 0xc5a4fa71001e7802 */ /* 0x000fe20000000f00 */
[----:B------:R-:W-:-:S07]  /*32f40*/  IMAD.MOV.U32 R31, RZ, RZ, -0x40c9ed76 ;  /* 0xbf36128aff1f7424 */ /* 0x000fce00078e00ff */
.L_x_5318:
        /* <DEDUP_REMOVED lines=34> */
.L_x_5317:
        /* <DEDUP_REMOVED lines=69> */
.L_x_5320:
[----:B------:R-:W-:Y:S05]  /*335c0*/  BSYNC.RECONVERGENT B5 ;  /* 0x0000000000057941 */ /* 0x000fea0003800200 */
.L_x_5319:
[----:B------:R-:W-:Y:S01]  /*335d0*/  BSSY.RECONVERGENT B3, `(.L_x_5321) ;  /* 0x0000025000037945 */ /* 0x000fe20003800200 */
[----:B------:R-:W-:Y:S01]  /*335e0*/  IMAD.MOV.U32 R0, RZ, RZ, 0x1 ;  /* 0x00000001ff007424 */ /* 0x000fe200078e00ff */
[----:B------:R-:W-:Y:S01]  /*335f0*/  MOV R20, 0x1b0931c8 ;  /* 0x1b0931c800147802 */ /* 0x000fe20000000f00 */
[----:B------:R-:W-:-:S07]  /*33600*/  IMAD.MOV.U32 R21, RZ, RZ, 0x3f4168ef ;  /* 0x3f4168efff157424 */ /* 0x000fce00078e00ff */
.L_x_5322:
        /* <DEDUP_REMOVED lines=34> */
.L_x_5321:
        /* <DEDUP_REMOVED lines=68> */
.L_x_5324:
[----:B------:R-:W-:Y:S05]  /*33c70*/  BSYNC.RECONVERGENT B5 ;  /* 0x0000000000057941 */ /* 0x000fea0003800200 */
.L_x_5323:
[----:B------:R-:W-:Y:S01]  /*33c80*/  HFMA2 R31, -RZ, RZ, 1.802734375, -0.000674724578857421875 ;  /* 0x3f369187ff1f7431 */ /* 0x000fe200000001ff */
[----:B------:R-:W-:Y:S01]  /*33c90*/  BSSY.RECONVERGENT B3, `(.L_x_5325) ;  /* 0x0000024000037945 */ /* 0x000fe20003800200 */
[----:B------:R-:W-:Y:S02]  /*33ca0*/  IMAD.MOV.U32 R0, RZ, RZ, 0x1 ;  /* 0x00000001ff007424 */ /* 0x000fe400078e00ff */
[----:B------:R-:W-:-:S07]  /*33cb0*/  IMAD.MOV.U32 R30, RZ, RZ, -0x63fe104c ;  /* 0x9c01efb4ff1e7424 */ /* 0x000fce00078e00ff */
.L_x_5326:
        /* <DEDUP_REMOVED lines=34> */
.L_x_5325:
        /* <DEDUP_REMOVED lines=69> */
.L_x_5328:
[----:B------:R-:W-:Y:S05]  /*34330*/  BSYNC.RECONVERGENT B5 ;  /* 0x0000000000057941 */ /* 0x000fea0003800200 */
.L_x_5327:
[----:B------:R-:W-:Y:S01]  /*34340*/  HFMA2 R21, -RZ, RZ, -1.8173828125, 845.5 ;  /* 0xbf45629bff157431 */ /* 0x000fe200000001ff */
[----:B------:R-:W-:Y:S01]  /*34350*/  BSSY.RECONVERGENT B3, `(.L_x_5329) ;  /* 0x0000024000037945 */ /* 0x000fe20003800200 */
[----:B------:R-:W-:Y:S02]  /*34360*/  IMAD.MOV.U32 R0, RZ, RZ, 0x1 ;  /* 0x00000001ff007424 */ /* 0x000fe400078e00ff */
[----:B------:R-:W-:-:S07]  /*34370*/  IMAD.MOV.U32 R20, RZ, RZ, 0x3187b744 ;  /* 0x3187b744ff147424 */ /* 0x000fce00078e00ff */
.L_x_5330:
        /* <DEDUP_REMOVED lines=34> */
.L_x_5329:
        /* <DEDUP_REMOVED lines=68> */
.L_x_5332:
[----:B------:R-:W-:Y:S05]  /*349e0*/  BSYNC.RECONVERGENT B5 ;  /* 0x0000000000057941 */ /* 0x000fea0003800200 */
.L_x_5331:
[----:B------:R-:W-:Y:S01]  /*349f0*/  BSSY.RECONVERGENT B3, `(.L_x_5333) ;  /* 0x0000025000037945 */ /* 0x000fe20003800200 */
[----:B------:R-:W-:Y:S01]  /*34a00*/  MOV R0, 0x1 ;  /* 0x0000000100007802 */ /* 0x000fe20000000f00 */
[----:B------:R-:W-:Y:S02]  /*34a10*/  IMAD.MOV.U32 R30, RZ, RZ, 0x1cc96982 ;  /* 0x1cc96982ff1e7424 */ /* 0x000fe400078e00ff */
[----:B------:R-:W-:-:S07]  /*34a20*/  IMAD.MOV.U32 R31, RZ, RZ, -0x40bc7201 ;  /* 0xbf438dffff1f7424 */ /* 0x000fce00078e00ff */
.L_x_5334:
        /* <DEDUP_REMOVED lines=34> */
.L_x_5333:
        /* <DEDUP_REMOVED lines=69> */
.L_x_5336:
[----:B------:R-:W-:Y:S05]  /*350a0*/  BSYNC.RECONVERGENT B5 ;  /* 0x0000000000057941 */ /* 0x000fea0003800200 */
.L_x_5335:
[----:B------:R-:W-:Y:S01]  /*350b0*/  BSSY.RECONVERGENT B3, `(.L_x_5337) ;  /* 0x0000025000037945 */ /* 0x000fe20003800200 */
[----:B------:R-:W-:Y:S01]  /*350c0*/  MOV R0, 0x1 ;  /* 0x0000000100007802 */ /* 0x000fe20000000f00 */
[----:B------:R-:W-:Y:S02]  /*350d0*/  IMAD.MOV.U32 R20, RZ, RZ, 0x684527bf ;  /* 0x684527bfff147424 */ /* 0x000fe400078e00ff */
[----:B------:R-:W-:-:S07]  /*350e0*/  IMAD.MOV.U32 R21, RZ, RZ, 0x3f55d4ae ;  /* 0x3f55d4aeff157424 */ /* 0x000fce00078e00ff */
.L_x_5338:
        /* <DEDUP_REMOVED lines=34> */
.L_x_5337:
        /* <DEDUP_REMOVED lines=68> */
.L_x_5340:
[----:B------:R-:W-:Y:S05]  /*35750*/  BSYNC.RECONVERGENT B5 ;  /* 0x0000000000057941 */ /* 0x000fea0003800200 */
.L_x_5339:
[----:B------:R-:W-:Y:S01]  /*35760*/  BSSY.RECONVERGENT B3, `(.L_x_5341) ;  /* 0x0000025000037945 */ /* 0x000fe20003800200 */
[----:B------:R-:W-:Y:S01]  /*35770*/  IMAD.MOV.U32 R0, RZ, RZ, 0x1 ;  /* 0x00000001ff007424 */ /* 0x000fe200078e00ff */
[----:B------:R-:W-:Y:S01]  /*35780*/  MOV R30, 0xa8ec5904 ;  /* 0xa8ec5904001e7802 */ /* 0x000fe20000000f00 */
[----:B------:R-:W-:-:S07]  /*35790*/  IMAD.MOV.U32 R31, RZ, RZ, 0x3f59e1db ;  /* 0x3f59e1dbff1f7424 */ /* 0x000fce00078e00ff */
.L_x_5342:
        /* <DEDUP_REMOVED lines=34> */
.L_x_5341:
        /* <DEDUP_REMOVED lines=69> */
.L_x_5344:
[----:B------:R-:W-:Y:S05]  /*35e10*/  BSYNC.RECONVERGENT B5 ;  /* 0x0000000000057941 */ /* 0x000fea0003800200 */
.L_x_5343:
[----:B------:R-:W-:Y:S01]  /*35e20*/  BSSY.RECONVERGENT B3, `(.L_x_5345) ;  /* 0x0000025000037945 */ /* 0x000fe20003800200 */
[----:B------:R-:W-:Y:S01]  /*35e30*/  IMAD.MOV.U32 R0, RZ, RZ, 0x1 ;  /* 0x00000001ff007424 */ /* 0x000fe200078e00ff */
[----:B------:R-:W-:Y:S01]  /*35e40*/  MOV R20, 0xa5daa127 ;  /* 0xa5daa12700147802 */ /* 0x000fe20000000f00 */
[----:B------:R-:W-:-:S07]  /*35e50*/  IMAD.MOV.U32 R21, RZ, RZ, -0x408f51aa ;  /* 0xbf70ae56ff157424 */ /* 0x000fce00078e00ff */
.L_x_5346:
        /* <DEDUP_REMOVED lines=34> */
.L_x_5345:
        /* <DEDUP_REMOVED lines=68> */
.L_x_5348:
[----:B------:R-:W-:Y:S05]  /*364c0*/  BSYNC.RECONVERGENT B5 ;  /* 0x0000000000057941 */ /* 0x000fea0003800200 */
.L_x_5347:
[----:B------:R-:W-:Y:S01]  /*364d0*/  HFMA2 R31, -RZ, RZ, -1.8671875, 287 ;  /* 0xbf785c7cff1f7431 */ /* 0x000fe200000001ff */
[----:B------:R-:W-:Y:S01]  /*364e0*/  BSSY.RECONVERGENT B3, `(.L_x_5349) ;  /* 0x0000024000037945 */ /* 0x000fe20003800200 */
[----:B------:R-:W-:Y:S02]  /*364f0*/  IMAD.MOV.U32 R0, RZ, RZ, 0x1 ;  /* 0x00000001ff007424 */ /* 0x000fe400078e00ff */
[----:B------:R-:W-:-:S07]  /*36500*/  IMAD.MOV.U32 R30, RZ, RZ, -0x343a03ee ;  /* 0xcbc5fc12ff1e7424 */ /* 0x000fce00078e00ff */
.L_x_5350:
        /* <DEDUP_REMOVED lines=34> */
.L_x_5349:
        /* <DEDUP_REMOVED lines=69> */
.L_x_5352:
[----:B------:R-:W-:Y:S05]  /*36b80*/  BSYNC.RECONVERGENT B5 ;  /* 0x0000000000057941 */ /* 0x000fea0003800200 */
.L_x_5351:
[----:B------:R-:W-:Y:S01]  /*36b90*/  HFMA2 R21, -RZ, RZ, 1.8916015625, -46.6875 ;  /* 0x3f91d1d6ff157431 */ /* 0x000fe200000001ff */
[----:B------:R-:W-:Y:S01]  /*36ba0*/  BSSY.RECONVERGENT B3, `(.L_x_5353) ;  /* 0x0000024000037945 */ /* 0x000fe20003800200 */
[----:B------:R-:W-:Y:S02]  /*36bb0*/  IMAD.MOV.U32 R0, RZ, RZ, 0x1 ;  /* 0x00000001ff007424 */ /* 0x000fe400078e00ff */
[----:B------:R-:W-:-:S07]  /*36bc0*/  IMAD.MOV.U32 R20, RZ, RZ, 0x50ed0c93 ;  /* 0x50ed0c93ff147424 */ /* 0x000fce00078e00ff */
.L_x_5354:
        /* <DEDUP_REMOVED lines=34> */
.L_x_5353:
        /* <DEDUP_REMOVED lines=68> */
.L_x_5356:
[----:B------:R-:W-:Y:S05]  /*37230*/  BSYNC.RECONVERGENT B5 ;  /* 0x0000000000057941 */ /* 0x000fea0003800200 */
.L_x_5355:
[----:B------:R-:W-:Y:S01]  /*37240*/  BSSY.RECONVERGENT B3, `(.L_x_5357) ;  /* 0x0000025000037945 */ /* 0x000fe20003800200 */
[----:B------:R-:W-:Y:S01]  /*37250*/  MOV R0, 0x1 ;  /* 0x0000000100007802 */ /* 0x000fe20000000f00 */
[----:B------:R-:W-:Y:S02]  /*37260*/  IMAD.MOV.U32 R30, RZ, RZ, 0x5c03d2e9 ;  /* 0x5c03d2e9ff1e7424 */ /* 0x000fe400078e00ff */
[----:B------:R-:W-:-:S07]  /*37270*/  IMAD.MOV.U32 R31, RZ, RZ, 0x3f9ef9a0 ;  /* 0x3f9ef9a0ff1f7424 */ /* 0x000fce00078e00ff */
.L_x_5358:
        /* <DEDUP_REMOVED lines=34> */
.L_x_5357:
        /* <DEDUP_REMOVED lines=69> */
.L_x_5360:
[----:B------:R-:W-:Y:S05]  /*378f0*/  BSYNC.RECONVERGENT B5 ;  /* 0x0000000000057941 */ /* 0x000fea0003800200 */
.L_x_5359:
[----:B------:R-:W-:Y:S01]  /*37900*/  BSSY.RECONVERGENT B3, `(.L_x_5361) ;  /* 0x0000025000037945 */ /* 0x000fe20003800200 */
[----:B------:R-:W-:Y:S01]  /*37910*/  MOV R0, 0x1 ;  /* 0x0000000100007802 */ /* 0x000fe20000000f00 */
[----:B------:R-:W-:Y:S02]  /*37920*/  IMAD.MOV.U32 R20, RZ, RZ, 0x5f50d178 ;  /* 0x5f50d178ff147424 */ /* 0x000fe400078e00ff */
[----:B------:R-:W-:-:S07]  /*37930*/  IMAD.MOV.U32 R21, RZ, RZ, -0x4046a498 ;  /* 0xbfb95b68ff157424 */ /* 0x000fce00078e00ff */
.L_x_5362:
        /* <DEDUP_REMOVED lines=34> */
.L_x_5361:
        /* <DEDUP_REMOVED lines=68> */
.L_x_5364:
[----:B------:R-:W-:Y:S05]  /*37fa0*/  BSYNC.RECONVERGENT B5 ;  /* 0x0000000000057941 */ /* 0x000fea0003800200 */
.L_x_5363:
[----:B------:R-:W-:Y:S01]  /*37fb0*/  BSSY.RECONVERGENT B3, `(.L_x_5365) ;  /* 0x0000025000037945 */ /* 0x000fe20003800200 */
[----:B------:R-:W-:Y:S01]  /*37fc0*/  IMAD.MOV.U32 R0, RZ, RZ, 0x1 ;  /* 0x00000001ff007424 */ /* 0x000fe200078e00ff */
[----:B------:R-:W-:Y:S01]  /*37fd0*/  MOV R30, 0xc43300a2 ;  /* 0xc43300a2001e7802 */ /* 0x000fe20000000f00 */
[----:B------:R-:W-:-:S07]  /*37fe0*/  IMAD.MOV.U32 R31, RZ, RZ, -0x40366831 ;  /* 0xbfc997cfff1f7424 */ /* 0x000fce00078e00ff */
.L_x_5366:
        /* <DEDUP_REMOVED lines=34> */
.L_x_5365:
        /* <DEDUP_REMOVED lines=69> */
.L_x_5368:
[----:B------:R-:W-:Y:S05]  /*38660*/  BSYNC.RECONVERGENT B5 ;  /* 0x0000000000057941 */ /* 0x000fea0003800200 */
.L_x_5367:
[----:B------:R-:W-:Y:S01]  /*38670*/  BSSY.RECONVERGENT B3, `(.L_x_5369) ;  /* 0x0000025000037945 */ /* 0x000fe20003800200 */
[----:B------:R-:W-:Y:S01]  /*38680*/  IMAD.MOV.U32 R0, RZ, RZ, 0x1 ;  /* 0x00000001ff007424 */ /* 0x000fe200078e00ff */
[----:B------:R-:W-:Y:S01]  /*38690*/  MOV R20, 0xba1d9e04 ;  /* 0xba1d9e0400147802 */ /* 0x000fe20000000f00 */
[----:B------:R-:W-:-:S07]  /*386a0*/  IMAD.MOV.U32 R21, RZ, RZ, 0x3fe72e2b ;  /* 0x3fe72e2bff157424 */ /* 0x000fce00078e00ff */
.L_x_5370:
        /* <DEDUP_REMOVED lines=34> */
.L_x_5369:
        /* <DEDUP_REMOVED lines=68> */
.L_x_5372:
[----:B------:R-:W-:Y:S05]  /*38d10*/  BSYNC.RECONVERGENT B5 ;  /* 0x0000000000057941 */ /* 0x000fea0003800200 */
.L_x_5371:
[----:B------:R-:W-:Y:S01]  /*38d20*/  HFMA2 R31, -RZ, RZ, 1.994140625, -0.05938720703125 ;  /* 0x3ffaab9aff1f7431 */ /* 0x000fe200000001ff */
[----:B------:R-:W-:Y:S01]  /*38d30*/  BSSY.RECONVERGENT B3, `(.L_x_5373) ;  /* 0x0000024000037945 */ /* 0x000fe20003800200 */
[----:B------:R-:W-:Y:S02]  /*38d40*/  IMAD.MOV.U32 R0, RZ, RZ, 0x1 ;  /* 0x00000001ff007424 */ /* 0x000fe400078e00ff */
[----:B------:R-:W-:-:S07]  /*38d50*/  IMAD.MOV.U32 R30, RZ, RZ, 0x101bb71a ;  /* 0x101bb71aff1e7424 */ /* 0x000fce00078e00ff */
.L_x_5374:
        /* <DEDUP_REMOVED lines=34> */
.L_x_5373:
        /* <DEDUP_REMOVED lines=69> */
.L_x_5376:
[----:B------:R-:W-:Y:S05]  /*393d0*/  BSYNC.RECONVERGENT B5 ;  /* 0x0000000000057941 */ /* 0x000fea0003800200 */
.L_x_5375:
[----:B------:R-:W-:Y:S01]  /*393e0*/  HFMA2 R21, -RZ, RZ, -2.05078125, 46528 ;  /* 0xc01a79aeff157431 */ /* 0x000fe200000001ff */
[----:B------:R-:W-:Y:S01]  /*393f0*/  BSSY.RECONVERGENT B3, `(.L_x_5377) ;  /* 0x0000024000037945 */ /* 0x000fe20003800200 */
[----:B------:R-:W-:Y:S02]  /*39400*/  IMAD.MOV.U32 R0, RZ, RZ, 0x1 ;  /* 0x00000001ff007424 */ /* 0x000fe400078e00ff */
[----:B------:R-:W-:-:S07]  /*39410*/  IMAD.MOV.U32 R20, RZ, RZ, -0x755502fe ;  /* 0x8aaafd02ff147424 */ /* 0x000fce00078e00ff */
.L_x_5378:
        /* <DEDUP_REMOVED lines=34> */
.L_x_5377:
        /* <DEDUP_REMOVED lines=68> */
.L_x_5380:
[----:B------:R-:W-:Y:S05]  /*39a80*/  BSYNC.RECONVERGENT B5 ;  /* 0x0000000000057941 */ /* 0x000fea0003800200 */
.L_x_5379:
[----:B------:R-:W-:Y:S01]  /*39a90*/  BSSY.RECONVERGENT B3, `(.L_x_5381) ;  /* 0x0000025000037945 */ /* 0x000fe20003800200 */
[----:B------:R-:W-:Y:S01]  /*39aa0*/  MOV R0, 0x1 ;  /* 0x0000000100007802 */ /* 0x000fe20000000f00 */
[----:B------:R-:W-:Y:S02]  /*39ab0*/  IMAD.MOV.U32 R30, RZ, RZ, 0x4df23f8f ;  /* 0x4df23f8fff1e7424 */ /* 0x000fe400078e00ff */
[----:B------:R-:W-:-:S07]  /*39ac0*/  IMAD.MOV.U32 R31, RZ, RZ, -0x3fcee326 ;  /* 0xc0311cdaff1f7424 */ /* 0x000fce00078e00ff */
.L_x_5382:
        /* <DEDUP_REMOVED lines=34> */
.L_x_5381:
        /* <DEDUP_REMOVED lines=69> */
.L_x_5384:
[----:B------:R-:W-:Y:S05]  /*3a140*/  BSYNC.RECONVERGENT B5 ;  /* 0x0000000000057941 */ /* 0x000fea0003800200 */
.L_x_5383:
[----:B------:R-:W-:Y:S01]  /*3a150*/  BSSY.RECONVERGENT B3, `(.L_x_5385) ;  /* 0x0000025000037945 */ /* 0x000fe20003800200 */
[----:B------:R-:W-:Y:S01]  /*3a160*/  MOV R0, 0x1 ;  /* 0x0000000100007802 */ /* 0x000fe20000000f00 */
[----:B------:R-:W-:Y:S02]  /*3a170*/  IMAD.MOV.U32 R20, RZ, RZ, 0x311f1460 ;  /* 0x311f1460ff147424 */ /* 0x000fe400078e00ff */
[----:B------:R-:W-:-:S07]  /*3a180*/  IMAD.MOV.U32 R21, RZ, RZ, 0x405278fb ;  /* 0x405278fbff157424 */ /* 0x000fce00078e00ff */
.L_x_5386:
        /* <DEDUP_REMOVED lines=34> */
.L_x_5385:
        /* <DEDUP_REMOVED lines=68> */
.L_x_5388:
[----:B------:R-:W-:Y:S05]  /*3a7f0*/  BSYNC.RECONVERGENT B5 ;  /* 0x0000000000057941 */ /* 0x000fea0003800200 */
.L_x_5387:
[----:B------:R-:W-:Y:S01]  /*3a800*/  BSSY.RECONVERGENT B3, `(.L_x_5389) ;  /* 0x0000025000037945 */ /* 0x000fe20003800200 */
[----:B------:R-:W-:Y:S01]  /*3a810*/  IMAD.MOV.U32 R0, RZ, RZ, 0x1 ;  /* 0x00000001ff007424 */ /* 0x000fe200078e00ff */
[----:B------:R-:W-:Y:S01]  /*3a820*/  MOV R30, 0x4b8ba3fd ;  /* 0x4b8ba3fd001e7802 */ /* 0x000fe20000000f00 */
[----:B------:R-:W-:-:S07]  /*3a830*/  IMAD.MOV.U32 R31, RZ, RZ, 0x406a8563 ;  /* 0x406a8563ff1f7424 */ /* 0x000fce00078e00ff */
.L_x_5390:
        /* <DEDUP_REMOVED lines=34> */
.L_x_5389:
        /* <DEDUP_REMOVED lines=23> */
.L_x_5392:
        /* <DEDUP_REMOVED lines=34> */
.L_x_5391:
        /* <DEDUP_REMOVED lines=50> */
.L_x_5394:
[----:B------:R-:W-:Y:S05]  /*3b110*/  BSYNC.RECONVERGENT B5 ;  /* 0x0000000000057941 */ /* 0x000fea0003800200 */
.L_x_5393:
        /* <DEDUP_REMOVED lines=11> */
.L_x_5298:
[----:B------:R-:W-:Y:S05]  /*3b1d0*/  BSYNC.RECONVERGENT B4 ;  /* 0x0000000000047941 */ /* 0x000fea0003800200 */
.L_x_5297:
[----:B------:R-:W-:Y:S01]  /*3b1e0*/  LOP3.LUT R5, R33, 0x7fffffff, RZ, 0xc0, !PT ;  /* 0x7fffffff21057812 */ /* 0x000fe200078ec0ff */
        /* <DEDUP_REMOVED lines=11> */
[----:B------:R-:W2:Y:S01]  /*3b2a0*/  DFMA R36, R4, 2, R36 ;  /* 0x400000000424782b */ /* 0x000ea20000000024 */
[----:B------:R-:W-:Y:S01]  /*3b2b0*/  IMAD.MOV.U32 R8, RZ, RZ, RZ ;  /* 0x000000ffff087224 */ /* 0x000fe200078e00ff */
[----:B--2---:R-:W2:Y:S01]  /*3b2c0*/  MUFU.RCP64H R39, R37 ;  /* 0x0000002500277308 */ /* 0x004ea20000001800 */
[----:B------:R-:W-:-:S15]  /*3b2d0*/  ISETP.GT.U32.AND P0, PT, R5, 0x403b4000, PT ;  /* 0x403b40000500780c */ /* 0x000fde0003f04070 */
[----:B------:R-:W-:-:S15]  /*3b2e0*/  NOP ;  /* 0x0000000000007918 */ /* 0x000fde0000000000 */
[----:B------:R-:W-:-:S15]  /*3b2f0*/  NOP ;  /* 0x0000000000007918 */ /* 0x000fde0000000000 */
[----:B------:R-:W-:-:S15]  /*3b300*/  NOP ;  /* 0x0000000000007918 */ /* 0x000fde0000000000 */
[----:B------:R-:W-:-:S01]  /*3b310*/  NOP ;  /* 0x0000000000007918 */ /* 0x000fc20000000000 */
[----:B0-----:R-:W0:Y:S02]  /*3b320*/  DADD R6, R4, 4 ;  /* 0x4010000004067429 */ /* 0x001e240000000000 */
[----:B0-----:R-:W0:-:S15]  /*3b330*/  MUFU.RCP64H R9, R7 ;  /* 0x0000000700097308 */ /* 0x001e1e0000001800 */
        /* <DEDUP_REMOVED lines=15> */
[----:B------:R3:W4:Y:S02]  /*3b430*/  DADD R30, R20, -6.75539944105574400000e+15 ;  /* 0xc3380000141e7429 */ /* 0x0007240000000000 */
[----:B---3--:R-:W-:-:S05]  /*3b440*/  SHF.R.S32.HI R21, RZ, 0x1, R0 ;  /* 0x00000001ff157819 */ /* 0x008fca0000011400 */
[----:B------:R-:W-:-:S15]  /*3b450*/  IMAD.IADD R20, R20, 0x1, -R21 ;  /* 0x0000000114147824 */ /* 0x000fde00078e0a15 */
[----:B------:R-:W-:-:S15]  /*3b460*/  NOP ;  /* 0x0000000000007918 */ /* 0x000fde0000000000 */
[----:B------:R-:W-:-:S15]  /*3b470*/  NOP ;  /* 0x0000000000007918 */ /* 0x000fde0000000000 */
[----:B------:R-:W-:-:S12]  /*3b480*/  NOP ;  /* 0x0000000000007918 */ /* 0x000fd80000000000 */
[----:B--2---:R2:W-:Y:S02]  /*3b490*/  DFMA R40, -R36, R38, 1 ;  /* 0x3ff000002428742b */ /* 0x0045e40000000126 */
[----:B--2---:R-:W-:Y:S01]  /*3b4a0*/  MOV R36, 0xfca213ea ;  /* 0xfca213ea00247802 */ /* 0x004fe20000000f00 */
[----:B------:R-:W-:-:S15]  /*3b4b0*/  IMAD.MOV.U32 R37, RZ, RZ, 0x3e928af3 ;  /* 0x3e928af3ff257424 */ /* 0x000fde00078e00ff */
[----:B------:R-:W-:-:S15]  /*3b4c0*/  NOP ;  /* 0x0000000000007918 */ /* 0x000fde0000000000 */
[----:B------:R-:W-:-:S15]  /*3b4d0*/  NOP ;  /* 0x0000000000007918 */ /* 0x000fde0000000000 */
[----:B------:R-:W-:-:S15]  /*3b4e0*/  NOP ;  /* 0x0000000000007918 */ /* 0x000fde0000000000 */
[----:B------:R-:W-:-:S01]  /*3b4f0*/  NOP ;  /* 0x0000000000007918 */ /* 0x000fc20000000000 */
[----:B----4-:R-:W2:Y:S01]  /*3b500*/  DFMA R42, R30, -UR4, R14 ;  /* 0x800000041e2a7c2b */ /* 0x010ea2000800000e */
[----:B------:R-:W-:Y:S01]  /*3b510*/  UMOV UR4, 0x3b39803f ;  /* 0x3b39803f00047882 */ /* 0x000fe20000000000 */
[----:B------:R-:W-:-:S15]  /*3b520*/  UMOV UR5, 0x3c7abc9e ;  /* 0x3c7abc9e00057882 */ /* 0x000fde0000000000 */
[----:B------:R-:W-:-:S15]  /*3b530*/  NOP ;  /* 0x0000000000007918 */ /* 0x000fde0000000000 */
[----:B------:R-:W-:-:S15]  /*3b540*/  NOP ;  /* 0x0000000000007918 */ /* 0x000fde0000000000 */
[----:B------:R-:W-:-:S15]  /*3b550*/  NOP ;  /* 0x0000000000007918 */ /* 0x000fde0000000000 */
[----:B------:R-:W-:-:S02]  /*3b560*/  NOP ;  /* 0x0000000000007918 */ /* 0x000fc40000000000 */
[----:B--2---:R-:W2:Y:S01]  /*3b570*/  DFMA R30, R30, -UR4, R42 ;  /* 0x800000041e1e7c2b */ /* 0x004ea2000800002a */
[----:B------:R-:W-:Y:S01]  /*3b580*/  UMOV UR4, 0x69ce2bdf ;  /* 0x69ce2bdf00047882 */ /* 0x000fe20000000000 */
[----:B------:R-:W-:-:S15]  /*3b590*/  UMOV UR5, 0x3e5ade15 ;  /* 0x3e5ade1500057882 */ /* 0x000fde0000000000 */
[----:B------:R-:W-:-:S15]  /*3b5a0*/  NOP ;  /* 0x0000000000007918 */ /* 0x000fde0000000000 */
[----:B------:R-:W-:-:S15]  /*3b5b0*/  NOP ;  /* 0x0000000000007918 */ /* 0x000fde0000000000 */
[----:B------:R-:W-:-:S15]  /*3b5c0*/  NOP ;  /* 0x0000000000007918 */ /* 0x000fde0000000000 */
[----:B------:R-:W-:-:S02]  /*3b5d0*/  NOP ;  /* 0x0000000000007918 */ /* 0x000fc40000000000 */
[----:B--2---:R-:W2:Y:S01]  /*3b5e0*/  DFMA R36, R30, UR4, R36 ;  /* 0x000000041e247c2b */ /* 0x004ea20008000024 */
[----:B------:R-:W-:Y:S01]  /*3b5f0*/  UMOV UR4, 0x62401315 ;  /* 0x6240131500047882 */ /* 0x000fe20000000000 */
[----:B------:R-:W-:-:S15]  /*3b600*/  UMOV UR5, 0x3ec71dee ;  /* 0x3ec71dee00057882 */ /* 0x000fde0000000000 */
[----:B------:R-:W-:-:S15]  /*3b610*/  NOP ;  /* 0x0000000000007918 */ /* 0x000fde0000000000 */
[----:B------:R-:W-:-:S15]  /*3b620*/  NOP ;  /* 0x0000000000007918 */ /* 0x000fde0000000000 */
[----:B------:R-:W-:-:S15]  /*3b630*/  NOP ;  /* 0x0000000000007918 */ /* 0x000fde0000000000 */
[----:B------:R-:W-:-:S02]  /*3b640*/  NOP ;  /* 0x0000000000007918 */ /* 0x000fc40000000000 */
[----:B0-----:R-:W-:-:S15]  /*3b650*/  DFMA R34, -R6, R8, 1 ;  /* 0x3ff000000622742b */ /* 0x001fde0000000108 */
[----:B------:R-:W-:-:S15]  /*3b660*/  NOP ;  /* 0x0000000000007918 */ /* 0x000fde0000000000 */
[----:B------:R-:W-:-:S15]  /*3b670*/  NOP ;  /* 0x0000000000007918 */ /* 0x000fde0000000000 */
[----:B------:R-:W-:-:S15]  /*3b680*/  NOP ;  /* 0x0000000000007918 */ /* 0x000fde0000000000 */
[----:B------:R-:W-:-:S04]  /*3b690*/  NOP ;  /* 0x0000000000007918 */ /* 0x000fc80000000000 */
[----:B--2---:R-:W-:Y:S01]  /*3b6a0*/  DFMA R36, R30, R36, UR4 ;  /* 0x000000041e247e2b */ /* 0x004fe20008000024 */
        /* <DEDUP_REMOVED lines=88> */
[----:B0-----:R-:W-:Y:S01]  /*3bc30*/  IMAD.MOV.U32 R14, RZ, RZ, -0x2fc2cd8 ;  /* 0xfd03d328ff0e7424 */ /* 0x001fe200078e00ff */
[----:B------:R-:W-:-:S15]  /*3bc40*/  MOV R15, 0x3e44e1c6 ;  /* 0x3e44e1c6000f7802 */ /* 0x000fde0000000f00 */
[----:B------:R-:W-:-:S15]  /*3bc50*/  NOP ;  /* 0x0000000000007918 */ /* 0x000fde0000000000 */
[----:B------:R-:W-:-:S15]  /*3bc60*/  NOP ;  /* 0x0000000000007918 */ /* 0x000fde0000000000 */
[----:B------:R-:W-:-:S15]  /*3bc70*/  NOP ;  /* 0x0000000000007918 */ /* 0x000fde0000000000 */
[----:B------:R-:W-:-:S01]  /*3bc80*/  NOP ;  /* 0x0000000000007918 */ /* 0x000fc20000000000 */
        /* <DEDUP_REMOVED lines=228> */
.L_x_5396:
        /* <DEDUP_REMOVED lines=9> */
.L_x_5397:
[----:B------:R-:W-:Y:S05]  /*3cb60*/  BSYNC.RECONVERGENT B3 ;  /* 0x0000000000037941 */ /* 0x000fea0003800200 */
.L_x_5395:
        /* <DEDUP_REMOVED lines=14> */
[----:B0-----:R-:W-:Y:S01]  /*3cc50*/  IMAD.MOV.U32 R4, RZ, RZ, 0x652b82fe ;  /* 0x652b82feff047424 */ /* 0x001fe200078e00ff */
[----:B--2---:R-:W-:Y:S01]  /*3cc60*/  FSETP.GEU.FTZ.AND P0, PT, |R3|, 4.1917929649353027344, PT ;  /* 0x4086232b0300780b */ /* 0x004fe20003f1e200 */
[----:B------:R-:W-:-:S15]  /*3cc70*/  IMAD.MOV.U32 R5, RZ, RZ, 0x3ff71547 ;  /* 0x3ff71547ff057424 */ /* 0x000fde00078e00ff */
        /* <DEDUP_REMOVED lines=105> */
[----:B0-----:R-:W-:Y:S02]  /*3d310*/  @!P0 SHF.R.S32.HI R3, RZ, 0x1, R0 ;  /* 0x00000001ff038819 */ /* 0x001fe40000011400 */
[----:B--2---:R-:W-:Y:S02]  /*3d320*/  FSEL R6, R6, RZ, P1 ;  /* 0x000000ff06067208 */ /* 0x004fe40000800000 */
[----:B------:R-:W-:Y:S01]  /*3d330*/  FSEL R7, R7, RZ, P1 ;  /* 0x000000ff07077208 */ /* 0x000fe20000800000 */
[----:B------:R-:W-:Y:S01]  /*3d340*/  @!P0 IMAD.IADD R4, R4, 0x1, -R3 ;  /* 0x0000000104048824 */ /* 0x000fe200078e0a03 */
[----:B------:R-:W-:Y:S01]  /*3d350*/  @!P0 MOV R2, R8 ;  /* 0x0000000800028202 */ /* 0x000fe20000000f00 */
[----:B------:R-:W-:-:S03]  /*3d360*/  @!P0 IMAD R3, R3, 0x100000, R9 ;  /* 0x0010000003038824 */ /* 0x000fc600078e0209 */
[----:B------:R-:W-:Y:S01]  /*3d370*/  @!P0 LEA R5, R4, 0x3ff00000, 0x14 ;  /* 0x3ff0000004058811 */ /* 0x000fe200078ea0ff */
[----:B------:R-:W-:-:S15]  /*3d380*/  @!P0 IMAD.MOV.U32 R4, RZ, RZ, RZ ;  /* 0x000000ffff048224 */ /* 0x000fde00078e00ff */
[----:B------:R-:W-:-:S15]  /*3d390*/  NOP ;  /* 0x0000000000007918 */ /* 0x000fde0000000000 */
[----:B------:R-:W-:-:S15]  /*3d3a0*/  NOP ;  /* 0x0000000000007918 */ /* 0x000fde0000000000 */
[----:B------:R-:W-:-:S06]  /*3d3b0*/  NOP ;  /* 0x0000000000007918 */ /* 0x000fcc0000000000 */
[----:B------:R0:W2:Y:S02]  /*3d3c0*/  @!P0 DMUL R6, R2, R4 ;  /* 0x0000000402068228 */ /* 0x0000a40000000000 */
.L_x_5399:
[----:B------:R-:W-:Y:S05]  /*3d3d0*/  BSYNC.RECONVERGENT B3 ;  /* 0x0000000000037941 */ /* 0x000fea0003800200 */
.L_x_5398:
[----:B------:R-:W-:Y:S01]  /*3d3e0*/  UMOV UR4, 0x54411744 ;  /* 0x5441174400047882 */ /* 0x000fe20000000000 */
[----:B------:R-:W-:Y:S01]  /*3d3f0*/  UMOV UR5, 0x401921fb ;  /* 0x401921fb00057882 */ /* 0x000fe20000000000 */
[----:B-12---:R-:W-:Y:S01]  /*3d400*/  DMUL R12, R6, R12 ;  /* 0x0000000c060c7228 */ /* 0x006fe20000000000 */
[----:B0-----:R-:W-:Y:S01]  /*3d410*/  MOV R4, 0x0 ;  /* 0x0000000000047802 */ /* 0x001fe20000000f00 */
[----:B------:R-:W-:Y:S01]  /*3d420*/  IMAD.MOV.U32 R5, RZ, RZ, 0x3fd80000 ;  /* 0x3fd80000ff057424 */ /* 0x000fe200078e00ff */
        /* <DEDUP_REMOVED lines=60> */
.L_x_5401:
[----:B------:R-:W-:Y:S05]  /*3d7f0*/  BSYNC.RECONVERGENT B4 ;  /* 0x0000000000047941 */ /* 0x000fea0003800200 */
.L_x_5400:
        /* <DEDUP_REMOVED lines=50> */
.L_x_5403:
[----:B------:R-:W-:Y:S05]  /*3db20*/  BSYNC.RECONVERGENT B4 ;  /* 0x0000000000047941 */ /* 0x000fea0003800200 */
.L_x_5402:
[----:B------:R0:W1:Y:S02]  /*3db30*/  DFMA R6, R14, 0.5, -R6 ;  /* 0x3fe000000e06782b */ /* 0x0000640000000806 */
[----:B01----:R-:W-:Y:S05]  /*3db40*/  BRA `(.L_x_5126) ;  /* 0x0000008c00087947 */ /* 0x003fea0003800000 */
.L_x_5265:
[----:B------:R-:W-:Y:S05]  /*3db50*/  BSYNC.RELIABLE B0 ;  /* 0x0000000000007941 */ /* 0x000fea0003800100 */
.L_x_5264:
        /* <DEDUP_REMOVED lines=8> */
[----:B------:R-:W-:-:S07]  /*3dbe0*/  MOV R60, 0x3dc00 ;  /* 0x0003dc00003c7802 */ /* 0x000fce0000000f00 */
[----:B------:R-:W-:Y:S05]  /*3dbf0*/  CALL.REL.NOINC `($_ZN2at6native27unrolled_elementwise_kernelIN48_GLOBAL__N__08322988_15_IGammaKernel_cu_cb51a28d10CalcIgammaIdEESt5arrayIPcLm3EELi4E23TrivialOffsetCalculatorILi2EjES8_ILi1EjENS0_6memory12LoadWithCastILi2EEENSB_13StoreWithCastILi1EEEEEviT_T0_T2_T3_T4_T5_$_ZN46_INTERNAL_08322988_15_IGammaKernel_cu_cb51a28d48_GLOBAL__N__08322988_15_IGammaKernel_cu_cb51a28d12calc_igammacIdEET_S2_S2_) ;  /* 0x0000008800ec7944 */ /* 0x000fea0003c00000 */
[----:B------:R-:W-:Y:S05]  /*3dc00*/  BSYNC.RECONVERGENT B10 ;  /* 0x00000000000a7941 */ /* 0x000fea0003800200 */
.L_x_5405:
[----:B------:R-:W0:Y:S02]  /*3dc10*/  DADD R6, -R6, 1 ;  /* 0x3ff0000006067429 */ /* 0x000e240000000100 */
[----:B0-----:R-:W-:Y:S05]  /*3dc20*/  BRA `(.L_x_5126) ;  /* 0x0000008800d07947 */ /* 0x001fea0003800000 */
.L_x_5404:
        /* <DEDUP_REMOVED lines=20> */
[----:B------:R-:W-:-:S08]  /*3dd70*/  IMAD.MOV.U32 R7, RZ, RZ, -0x3ff ;  /* 0xfffffc01ff077424 */ /* 0x000fd000078e00ff */
[----:B------:R-:W0:Y:S01]  /*3dd80*/  @!P0 DMUL R4, R2, 1.80143985094819840000e+16 ;  /* 0x4350000002048828 */ /* 0x000e220000000000 */
[----:B------:R-:W-:Y:S01]  /*3dd90*/  @!P0 MOV R7, 0xfffffbcb ;  /* 0xfffffbcb00078802 */ /* 0x000fe20000000f00 */
[----:B0-----:R-:W-:-:S05]  /*3dda0*/  @!P0 IMAD.MOV.U32 R0, RZ, RZ, R5 ;  /* 0x000000ffff008224 */ /* 0x001fca00078e0005 */
[----:B------:R-:W-:-:S04]  /*3ddb0*/  IADD3 R6, PT, PT, R0, -0x1, RZ ;  /* 0xffffffff00067810 */ /* 0x000fc80007ffe0ff */
[----:B------:R-:W-:Y:S01]  /*3ddc0*/  ISETP.GT.U32.AND P1, PT, R6, 0x7feffffe, PT ;  /* 0x7feffffe0600780c */ /* 0x000fe20003f24070 */
[----:B------:R-:W-:Y:S02]  /*3ddd0*/  IMAD.MOV.U32 R6, RZ, RZ, R2 ;  /* 0x000000ffff067224 */ /* 0x000fe400078e0002 */
[----:B------:R-:W-:-:S10]  /*3dde0*/  @!P0 IMAD.MOV.U32 R6, RZ, RZ, R4 ;  /* 0x000000ffff068224 */ /* 0x000fd400078e0004 */
[----:B------:R-:W-:Y:S05]  /*3ddf0*/  @P1 BRA `(.L_x_5409) ;  /* 0x0000000800b01947 */ /* 0x000fea0003800000 */
[----:B------:R-:W-:Y:S01]  /*3de00*/  LOP3.LUT R4, R0, 0xfffff, RZ, 0xc0, !PT ;  /* 0x000fffff00047812 */ /* 0x000fe200078ec0ff */
[----:B------:R-:W-:Y:S01]  /*3de10*/  UMOV UR4, 0x80000000 ;  /* 0x8000000000047882 */ /* 0x000fe20000000000 */
[----:B------:R-:W-:Y:S02]  /*3de20*/  UMOV UR5, 0x43300000 ;  /* 0x4330000000057882 */ /* 0x000fe40000000000 */
[----:B------:R-:W-:Y:S01]  /*3de30*/  LOP3.LUT R5, R4, 0x3ff00000, RZ, 0xfc, !PT ;  /* 0x3ff0000004057812 */ /* 0x000fe200078efcff */
[----:B------:R-:W-:Y:S02]  /*3de40*/  IMAD.MOV.U32 R4, RZ, RZ, R6 ;  /* 0x000000ffff047224 */ /* 0x000fe400078e0006 */
[----:B------:R-:W-:Y:S01]  /*3de50*/  IMAD.MOV.U32 R6, RZ, RZ, RZ ;  /* 0x000000ffff067224 */ /* 0x000fe200078e00ff */
[----:B------:R-:W-:-:S13]  /*3de60*/  ISETP.GE.U32.AND P0, PT, R5, 0x3ff6a09f, PT ;  /* 0x3ff6a09f0500780c */ /* 0x000fda0003f06070 */
[----:B------:R-:W-:-:S05]  /*3de70*/  @P0 IADD3 R9, PT, PT, R5, -0x100000, RZ ;  /* 0xfff0000005090810 */ /* 0x000fca0007ffe0ff */
[----:B------:R-:W-:-:S06]  /*3de80*/  @P0 IMAD.MOV.U32 R5, RZ, RZ, R9 ;  /* 0x000000ffff050224 */ /* 0x000fcc00078e0009 */
[----:B------:R-:W-:-:S15]  /*3de90*/  DADD R20, R4, -1 ;  /* 0xbff0000004147429 */ /* 0x000fde0000000000 */
[----:B------:R-:W-:-:S15]  /*3dea0*/  NOP ;  /* 0x0000000000007918 */ /* 0x000fde0000000000 */
[----:B------:R-:W-:-:S15]  /*3deb0*/  NOP ;  /* 0x0000000000007918 */ /* 0x000fde0000000000 */
[----:B------:R-:W-:-:S15]  /*3dec0*/  NOP ;  /* 0x0000000000007918 */ /* 0x000fde0000000000 */
[----:B------:R-:W-:-:S04]  /*3ded0*/  NOP ;  /* 0x0000000000007918 */ /* 0x000fc80000000000 */
[----:B------:R0:W1:Y:S02]  /*3dee0*/  DADD R30, R4, 1 ;  /* 0x3ff00000041e7429 */ /* 0x0000640000000000 */
[----:B0-----:R-:W-:Y:S02]  /*3def0*/  LEA.HI R4, R0, R7, RZ, 0xc ;  /* 0x0000000700047211 */ /* 0x001fe400078f60ff */
[----:B-1----:R-:W0:Y:S01]  /*3df00*/  MUFU.RCP64H R7, R31 ;  /* 0x0000001f00077308 */ /* 0x002e220000001800 */
[----:B------:R-:W-:Y:S02]  /*3df10*/  MOV R5, 0x43300000 ;  /* 0x4330000000057802 */ /* 0x000fe40000000f00 */
[----:B------:R-:W-:-:S05]  /*3df20*/  @P0 VIADD R4, R4, 0x1 ;  /* 0x0000000104040836 */ /* 0x000fca0000000000 */
[----:B------:R-:W-:-:S15]  /*3df30*/  LOP3.LUT R4, R4, 0x80000000, RZ, 0x3c, !PT ;  /* 0x8000000004047812 */ /* 0x000fde00078e3cff */
[----:B------:R-:W-:-:S15]  /*3df40*/  NOP ;  /* 0x0000000000007918 */ /* 0x000fde0000000000 */
[----:B------:R-:W-:-:S15]  /*3df50*/  NOP ;  /* 0x0000000000007918 */ /* 0x000fde0000000000 */
[----:B------:R-:W-:-:S07]  /*3df60*/  NOP ;  /* 0x0000000000007918 */ /* 0x000fce0000000000 */
        /* <DEDUP_REMOVED lines=149> */
.L_x_5409:
[----:B------:R-:W-:Y:S01]  /*3e8c0*/  IMAD.MOV.U32 R6, RZ, RZ, 0x0 ;  /* 0x00000000ff067424 */ /* 0x000fe200078e00ff */
[----:B------:R-:W-:Y:S01]  /*3e8d0*/  LOP3.LUT P0, RZ, R5, 0x7fffffff, RZ, 0xc0, !PT ;  /* 0x7fffffff05ff7812 */ /* 0x000fe2000780c0ff */
[----:B------:R-:W-:-:S06]  /*3e8e0*/  IMAD.MOV.U32 R7, RZ, RZ, 0x7ff00000 ;  /* 0x7ff00000ff077424 */ /* 0x000fcc00078e00ff */
[----:B------:R-:W0:Y:S02]  /*3e8f0*/  DFMA R4, R4, R6, +INF ;  /* 0x7ff000000404742b */ /* 0x000e240000000006 */
[----:B0-----:R-:W-:Y:S02]  /*3e900*/  FSEL R30, R4, RZ, P0 ;  /* 0x000000ff041e7208 */ /* 0x001fe40000000000 */
[----:B------:R-:W-:-:S07]  /*3e910*/  FSEL R31, R5, -QNAN , P0 ;  /* 0xfff00000051f7808 */ /* 0x000fce0000000000 */
.L_x_5410:
[----:B------:R-:W-:Y:S05]  /*3e920*/  BSYNC.RECONVERGENT B3 ;  /* 0x0000000000037941 */ /* 0x000fea0003800200 */
.L_x_5408:
        /* <DEDUP_REMOVED lines=9> */
[----:B------:R-:W-:Y:S01]  /*3e9c0*/  MOV R20, R12 ;  /* 0x0000000c00147202 */ /* 0x000fe20000000f00 */
[----:B------:R-:W-:Y:S01]  /*3e9d0*/  IMAD.MOV.U32 R21, RZ, RZ, R13 ;  /* 0x000000ffff157224 */ /* 0x000fe200078e000d */
[----:B------:R-:W-:-:S07]  /*3e9e0*/  MOV R4, 0x3ea00 ;  /* 0x0003ea0000047802 */ /* 0x000fce0000000f00 */
[----:B------:R-:W-:Y:S05]  /*3e9f0*/  CALL.REL.NOINC `($_ZN2at6native27unrolled_elementwise_kernelIN48_GLOBAL__N__08322988_15_IGammaKernel_cu_cb51a28d10CalcIgammaIdEESt5arrayIPcLm3EELi4E23TrivialOffsetCalculatorILi2EjES8_ILi1EjENS0_6memory12LoadWithCastILi2EEENSB_13StoreWithCastILi1EEEEEviT_T0_T2_T3_T4_T5_$__internal_lgamma_pos) ;  /* 0x000006b000707944 */ /* 0x000fea0003c00000 */
[----:B------:R-:W-:Y:S05]  /*3ea00*/  BSYNC.RECONVERGENT B7 ;  /* 0x0000000000077941 */ /* 0x000fea0003800200 */
.L_x_5413:
[----:B------:R-:W-:Y:S01]  /*3ea10*/  ISETP.GT.AND P0, PT, R11, -0x1, PT ;  /* 0xffffffff0b00780c */ /* 0x000fe20003f04270 */
[----:B------:R-:W-:Y:S01]  /*3ea20*/  IMAD.MOV.U32 R14, RZ, RZ, R20 ;  /* 0x000000ffff0e7224 */ /* 0x000fe200078e0014 */
[----:B------:R-:W-:-:S03]  /*3ea30*/  MOV R15, R21 ;  /* 0x00000015000f7202 */ /* 0x000fc60000000f00 */
[----:B------:R-:W-:Y:S02]  /*3ea40*/  IMAD.MOV.U32 R4, RZ, RZ, R14 ;  /* 0x000000ffff047224 */ /* 0x000fe400078e000e */
[----:B------:R-:W-:-:S06]  /*3ea50*/  IMAD.MOV.U32 R5, RZ, RZ, R15 ;  /* 0x000000ffff057224 */ /* 0x000fcc00078e000f */
        /* <DEDUP_REMOVED lines=27> */
[----:B------:R-:W-:Y:S01]  /*3ec10*/  IMAD.MOV.U32 R21, RZ, RZ, 0x3da8ff83 ;  /* 0x3da8ff83ff157424 */ /* 0x000fe200078e00ff */
[----:B------:R-:W-:Y:S01]  /*3ec20*/  UMOV UR4, 0x33145c07 ;  /* 0x33145c0700047882 */ /* 0x000fe20000000000 */
[----:B------:R-:W-:Y:S01]  /*3ec30*/  UMOV UR5, 0x3ca1a626 ;  /* 0x3ca1a62600057882 */ /* 0x000fe20000000000 */
[----:B------:R-:W-:Y:S01]  /*3ec40*/  ISETP.NE.U32.AND P0, PT, R0, 0x1, PT ;  /* 0x000000010000780c */ /* 0x000fe20003f05070 */
[----:B------:R-:W-:Y:S01]  /*3ec50*/  IMAD.MOV.U32 R0, RZ, RZ, 0x20fd8164 ;  /* 0x20fd8164ff007424 */ /* 0x000fe200078e00ff */
[----:B------:R-:W-:Y:S02]  /*3ec60*/  BSSY.RECONVERGENT B7, `(.L_x_5417) ;  /* 0x000008a000077945 */ /* 0x000fe40003800200 */
[----:B------:R-:W-:-:S15]  /*3ec70*/  ISETP.NE.U32.AND.EX P0, PT, RZ, RZ, PT, P0 ;  /* 0x000000ffff00720c */ /* 0x000fde0003f05100 */
[----:B------:R-:W-:-:S12]  /*3ec80*/  NOP ;  /* 0x0000000000007918 */ /* 0x000fd80000000000 */
[----:B------:R-:W0:-:S15]  /*3ec90*/  FRND.F64 R8, R40 ;  /* 0x0000002800087313 */ /* 0x000e1e0000301800 */
[----:B------:R-:W-:-:S15]  /*3eca0*/  NOP ;  /* 0x0000000000007918 */ /* 0x000fde0000000000 */
[----:B------:R-:W-:-:S15]  /*3ecb0*/  NOP ;  /* 0x0000000000007918 */ /* 0x000fde0000000000 */
[----:B------:R-:W-:-:S15]  /*3ecc0*/  NOP ;  /* 0x0000000000007918 */ /* 0x000fde0000000000 */
[----:B------:R-:W-:-:S04]  /*3ecd0*/  NOP ;  /* 0x0000000000007918 */ /* 0x000fc80000000000 */
[----:B0-----:R-:W0:Y:S01]  /*3ece0*/  DFMA R8, R8, -0.5, R12 ;  /* 0xbfe000000808782b */ /* 0x001e22000000000c */
        /* <DEDUP_REMOVED lines=127> */
[----:B------:R-:W-:Y:S05]  /*3f4e0*/  CALL.REL.NOINC `($__internal_16_$__cuda_sm20_div_rn_f64_full) ;  /* 0x0000067800947944 */ /* 0x000fea0003c00000 */
[----:B------:R-:W-:-:S07]  /*3f4f0*/  IMAD.MOV.U32 R7, RZ, RZ, R5 ;  /* 0x000000ffff077224 */ /* 0x000fce00078e0005 */
.L_x_5418:
[----:B------:R-:W-:Y:S05]  /*3f500*/  BSYNC.RECONVERGENT B7 ;  /* 0x0000000000077941 */ /* 0x000fea0003800200 */
.L_x_5417:
[----:B------:R-:W-:Y:S01]  /*3f510*/  MOV R12, R6 ;  /* 0x00000006000c7202 */ /* 0x000fe20000000f00 */
[----:B------:R-:W-:-:S07]  /*3f520*/  IMAD.MOV.U32 R13, RZ, RZ, R7 ;  /* 0x000000ffff0d7224 */ /* 0x000fce00078e0007 */
.L_x_5416:
[----:B------:R-:W-:Y:S05]  /*3f530*/  BSYNC.RECONVERGENT B4 ;  /* 0x0000000000047941 */ /* 0x000fea0003800200 */
.L_x_5415:
[----:B------:R-:W-:Y:S01]  /*3f540*/  ISETP.GT.AND P0, PT, R13, 0xfffff, PT ;  /* 0x000fffff0d00780c */ /* 0x000fe20003f04270 */
[----:B------:R-:W-:Y:S01]  /*3f550*/  IMAD.MOV.U32 R0, RZ, RZ, R13 ;  /* 0x000000ffff007224 */ /* 0x000fe200078e000d */
[----:B------:R-:W-:Y:S01]  /*3f560*/  MOV R4, R12 ;  /* 0x0000000c00047202 */ /* 0x000fe20000000f00 */
[----:B------:R-:W-:Y:S01]  /*3f570*/  BSSY.RECONVERGENT B3, `(.L_x_5419) ;  /* 0x00000ba000037945 */ /* 0x000fe20003800200 */
[----:B------:R-:W-:-:S09]  /*3f580*/  MOV R7, 0xfffffc01 ;  /* 0xfffffc0100077802 */ /* 0x000fd20000000f00 */
[----:B------:R-:W0:Y:S01]  /*3f590*/  @!P0 DMUL R12, R12, 1.80143985094819840000e+16 ;  /* 0x435000000c0c8828 */ /* 0x000e220000000000 */
[----:B------:R-:W-:Y:S02]  /*3f5a0*/  @!P0 IMAD.MOV.U32 R7, RZ, RZ, -0x435 ;  /* 0xfffffbcbff078424 */ /* 0x000fe400078e00ff */
        /* <DEDUP_REMOVED lines=176> */
.L_x_5420:
[----:B------:R-:W-:Y:S01]  /*400b0*/  IMAD.MOV.U32 R4, RZ, RZ, 0x0 ;  /* 0x00000000ff047424 */ /* 0x000fe200078e00ff */
[----:B------:R-:W-:Y:S01]  /*400c0*/  LOP3.LUT P0, RZ, R13, 0x7fffffff, RZ, 0xc0, !PT ;  /* 0x7fffffff0dff7812 */ /* 0x000fe2000780c0ff */
[----:B------:R-:W-:-:S06]  /*400d0*/  IMAD.MOV.U32 R5, RZ, RZ, 0x7ff00000 ;  /* 0x7ff00000ff057424 */ /* 0x000fcc00078e00ff */
[----:B------:R-:W0:Y:S02]  /*400e0*/  DFMA R4, R12, R4, +INF ;  /* 0x7ff000000c04742b */ /* 0x000e240000000004 */
[----:B0-----:R-:W-:Y:S02]  /*400f0*/  FSEL R6, R4, RZ, P0 ;  /* 0x000000ff04067208 */ /* 0x001fe40000000000 */
[----:B------:R-:W-:-:S07]  /*40100*/  FSEL R7, R5, -QNAN , P0 ;  /* 0xfff0000005077808 */ /* 0x000fce0000000000 */
.L_x_5421:
[----:B------:R-:W-:Y:S05]  /*40110*/  BSYNC.RECONVERGENT B3 ;  /* 0x0000000000037941 */ /* 0x000fea0003800200 */
.L_x_5419:
        /* <DEDUP_REMOVED lines=10> */
.L_x_5412:
[----:B------:R0:W1:Y:S02]  /*401c0*/  DADD R4, R10, R10 ;  /* 0x000000000a047229 */ /* 0x000064000000000a */
.L_x_5414:
[----:B------:R-:W-:Y:S05]  /*401d0*/  BSYNC.RECONVERGENT B5 ;  /* 0x0000000000057941 */ /* 0x000fea0003800200 */
.L_x_5411:
        /* <DEDUP_REMOVED lines=134> */
.L_x_5407:
        /* <DEDUP_REMOVED lines=62> */
[----:B------:R-:W-:Y:S05]  /*40e20*/  CALL.REL.NOINC `($__internal_16_$__cuda_sm20_div_rn_f64_full) ;  /* 0x0000066000447944 */ /* 0x000fea0003c00000 */
[----:B------:R-:W-:-:S07]  /*40e30*/  IMAD.MOV.U32 R7, RZ, RZ, R5 ;  /* 0x000000ffff077224 */ /* 0x000fce00078e0005 */
.L_x_5424:
[----:B------:R-:W-:Y:S05]  /*40e40*/  BSYNC.RECONVERGENT B4 ;  /* 0x0000000000047941 */ /* 0x000fea0003800200 */
.L_x_5423:
[----:B------:R-:W0:Y:S01]  /*40e50*/  MUFU.RSQ64H R5, R7 ;  /* 0x0000000700057308 */ /* 0x000e220000001c00 */
[----:B------:R-:W-:Y:S01]  /*40e60*/  IADD3 R4, PT, PT, R7, -0x3500000, RZ ;  /* 0xfcb0000007047810 */ /* 0x000fe20007ffe0ff */
[----:B------:R-:W-:Y:S01]  /*40e70*/  IMAD.MOV.U32 R32, RZ, RZ, 0x0 ;  /* 0x00000000ff207424 */ /* 0x000fe200078e00ff */
[----:B------:R-:W-:Y:S01]  /*40e80*/  BSSY.RECONVERGENT B4, `(.L_x_5425) ;  /* 0x0000034000047945 */ /* 0x000fe20003800200 */
[----:B------:R-:W-:Y:S01]  /*40e90*/  IMAD.MOV.U32 R33, RZ, RZ, 0x3fd80000 ;  /* 0x3fd80000ff217424 */ /* 0x000fe200078e00ff */
        /* <DEDUP_REMOVED lines=50> */
.L_x_5426:
[----:B------:R-:W-:Y:S05]  /*411c0*/  BSYNC.RECONVERGENT B4 ;  /* 0x0000000000047941 */ /* 0x000fea0003800200 */
.L_x_5425:
[----:B------:R-:W0:Y:S01]  /*411d0*/  MUFU.RCP64H R49, R11 ;  /* 0x0000000b00317308 */ /* 0x000e220000001800 */
[----:B------:R-:W-:Y:S02]  /*411e0*/  VIADD R48, R11, 0x300402 ;  /* 0x003004020b307836 */ /* 0x000fe40000000000 */
[----:B------:R-:W-:Y:S02]  /*411f0*/  HFMA2 R43, -RZ, RZ, 2.56640625, 385.75 ;  /* 0x41225e07ff2b7431 */ /* 0x000fe400000001ff */
[----:B------:R-:W-:Y:S01]  /*41200*/  IMAD.MOV.U32 R8, RZ, RZ, 0x77f7c44b ;  /* 0x77f7c44bff087424 */ /* 0x000fe200078e00ff */
[----:B------:R-:W-:Y:S01]  /*41210*/  MOV R44, 0x42ce50ea ;  /* 0x42ce50ea002c7802 */ /* 0x000fe20000000f00 */
[----:B------:R-:W-:Y:S02]  /*41220*/  IMAD.MOV.U32 R9, RZ, RZ, 0x3fe0509f ;  /* 0x3fe0509fff097424 */ /* 0x000fe400078e00ff */
[----:B------:R-:W-:Y:S02]  /*41230*/  HFMA2 R47, -RZ, RZ, 2.7578125, -0.0499267578125 ;  /* 0x4184aa64ff2f7431 */ /* 0x000fe400000001ff */
[----:B------:R-:W-:Y:S01]  /*41240*/  IMAD.MOV.U32 R38, RZ, RZ, -0x1a0caf76 ;  /* 0xe5f3508aff267424 */ /* 0x000fe200078e00ff */
[----:B------:R-:W-:Y:S01]  /*41250*/  MOV R54, 0x80000000 ;  /* 0x8000000000367802 */ /* 0x000fe20000000f00 */
[----:B------:R-:W-:Y:S01]  /*41260*/  IMAD.MOV.U32 R39, RZ, RZ, 0x40bb2bff ;  /* 0x40bb2bffff277424 */ /* 0x000fe200078e00ff */
[----:B------:R1:W-:Y:S01]  /*41270*/  STL.64 [R1+0x8], R8 ;  /* 0x0000080801007387 */ /* 0x0003e20000100a00 */
[----:B------:R-:W-:-:S02]  /*41280*/  IMAD.MOV.U32 R42, RZ, RZ, 0x3bfd7560 ;  /* 0x3bfd7560ff2a7424 */ /* 0x000fc400078e00ff */
[----:B------:R-:W-:Y:S02]  /*41290*/  HFMA2 R59, -RZ, RZ, 2.755859375, 0.00014209747314453125 ;  /* 0x418308a8ff3b7431 */ /* 0x000fe400000001ff */
[----:B------:R-:W-:Y:S01]  /*412a0*/  IMAD.MOV.U32 R45, RZ, RZ, 0x416bdba1 ;  /* 0x416bdba1ff2d7424 */ /* 0x000fe200078e00ff */
[----:B------:R2:W-:Y:S01]  /*412b0*/  STL.64 [R1+0x20], R38 ;  /* 0x0000202601007387 */ /* 0x0005e20000100a00 */
[----:B------:R-:W-:Y:S01]  /*412c0*/  IMAD.MOV.U32 R46, RZ, RZ, 0x4a98efce ;  /* 0x4a98efceff2e7424 */ /* 0x000fe200078e00ff */
[----:B------:R-:W-:Y:S01]  /*412d0*/  FSETP.GEU.AND P0, PT, |R48|, 5.8789094863358348022e-39, PT ;  /* 0x004004023000780b */ /* 0x000fe20003f0e200 */
[----:B------:R-:W-:Y:S01]  /*412e0*/  IMAD.MOV.U32 R50, RZ, RZ, 0x0 ;  /* 0x00000000ff327424 */ /* 0x000fe200078e00ff */
[----:B0-----:R-:W0:Y:S01]  /*412f0*/  DFMA R4, -R10, R48, 1 ;  /* 0x3ff000000a04742b */ /* 0x001e220000000130 */
[----:B------:R-:W-:Y:S01]  /*41300*/  IMAD.MOV.U32 R51, RZ, RZ, 0x3ff00000 ;  /* 0x3ff00000ff337424 */ /* 0x000fe200078e00ff */
[----:B------:R3:W-:Y:S01]  /*41310*/  STL.64 [R1+0x30], R42 ;  /* 0x0000302a01007387 */ /* 0x0007e20000100a00 */
[----:B------:R-:W-:Y:S01]  /*41320*/  IMAD.MOV.U32 R55, RZ, RZ, 0x419cbd69 ;  /* 0x419cbd69ff377424 */ /* 0x000fe200078e00ff */
[----:B------:R-:W-:Y:S01]  /*41330*/  MOV R34, 0xfe638382 ;  /* 0xfe63838200227802 */ /* 0x000fe20000000f00 */
[----:B-1----:R-:W-:Y:S01]  /*41340*/  IMAD.MOV.U32 R8, RZ, RZ, -0x12d8f232 ;  /* 0xed270dceff087424 */ /* 0x002fe200078e00ff */
[----:B------:R1:W-:Y:S01]  /*41350*/  STL.64 [R1+0x40], R44 ;  /* 0x0000402c01007387 */ /* 0x0003e20000100a00 */
[----:B------:R-:W-:Y:S01]  /*41360*/  IMAD.MOV.U32 R9, RZ, RZ, 0x4194972f ;  /* 0x4194972fff097424 */ /* 0x000fe200078e00ff */
[----:B--2---:R-:W-:Y:S01]  /*41370*/  MOV R38, 0x0 ;  /* 0x0000000000267802 */ /* 0x004fe20000000f00 */
[----:B------:R-:W-:Y:S01]  /*41380*/  IMAD.MOV.U32 R39, RZ, RZ, 0x40508000 ;  /* 0x40508000ff277424 */ /* 0x000fe200078e00ff */
[----:B------:R2:W-:Y:S01]  /*41390*/  STL.64 [R1+0x48], R46 ;  /* 0x0000482e01007387 */ /* 0x0005e20000100a00 */
[----:B------:R-:W-:-:S02]  /*413a0*/  IMAD.MOV.U32 R58, RZ, RZ, 0x0 ;  /* 0x00000000ff3a7424 */ /* 0x000fc400078e00ff */
[----:B------:R-:W-:Y:S02]  /*413b0*/  HFMA2 R37, -RZ, RZ, 2.2421875, 0.0069427490234375 ;  /* 0x407c1f1cff257431 */ /* 0x000fe400000001ff */
[----:B------:R-:W-:Y:S01]  /*413c0*/  IMAD.MOV.U32 R35, RZ, RZ, 0x40338519 ;  /* 0x40338519ff237424 */ /* 0x000fe200078e00ff */
[----:B------:R4:W-:Y:S01]  /*413d0*/  STL.64 [R1+0x50], R8 ;  /* 0x0000500801007387 */ /* 0x0009e20000100a00 */
[----:B---3--:R-:W-:Y:S01]  /*413e0*/  MOV R42, 0x0 ;  /* 0x00000000002a7802 */ /* 0x008fe20000000f00 */
[----:B------:R-:W-:Y:S01]  /*413f0*/  IMAD.MOV.U32 R43, RZ, RZ, 0x4115d0bc ;  /* 0x4115d0bcff2b7424 */ /* 0x000fe200078e00ff */
[----:B------:R-:W-:Y:S01]  /*41400*/  BSSY.RECONVERGENT B4, `(.L_x_5427) ;  /* 0x0000048000047945 */ /* 0x000fe20003800200 */
[----:B------:R3:W-:Y:S01]  /*41410*/  STL.64 [R1+0x1388], R50 ;  /* 0x0013883201007387 */ /* 0x0007e20000100a00 */
[----:B-1----:R-:W-:Y:S02]  /*41420*/  IMAD.MOV.U32 R44, RZ, RZ, 0x0 ;  /* 0x00000000ff2c7424 */ /* 0x002fe400078e00ff */
[----:B------:R-:W-:-:S02]  /*41430*/  HFMA2 R45, -RZ, RZ, 2.6328125, 0.007305145263671875 ;  /* 0x41441f7bff2d7431 */ /* 0x000fc400000001ff */
[----:B------:R-:W-:Y:S01]  /*41440*/  IMAD.MOV.U32 R36, RZ, RZ, -0x184c2289 ;  /* 0xe7b3dd77ff247424 */ /* 0x000fe200078e00ff */
[----:B------:R1:W-:Y:S01]  /*41450*/  STL.64 [R1+0x1390], R38 ;  /* 0x0013902601007387 */ /* 0x0003e20000100a00 */
[----:B--2---:R-:W-:Y:S02]  /*41460*/  IMAD.MOV.U32 R46, RZ, RZ, -0x20000000 ;  /* 0xe0000000ff2e7424 */ /* 0x004fe400078e00ff */
[----:B------:R-:W-:Y:S01]  /*41470*/  IMAD.MOV.U32 R47, RZ, RZ, 0x41697171 ;  /* 0x41697171ff2f7424 */ /* 0x000fe200078e00ff */
[----:B----4-:R-:W-:Y:S01]  /*41480*/  MOV R8, 0x90000000 ;  /* 0x9000000000087802 */ /* 0x010fe20000000f00 */
[----:B------:R-:W-:Y:S01]  /*41490*/  IMAD.MOV.U32 R9, RZ, RZ, 0x4185eeb6 ;  /* 0x4185eeb6ff097424 */ /* 0x000fe200078e00ff */
[----:B------:R-:W-:Y:S01]  /*414a0*/  STL.64 [R1+0x13a8], R42 ;  /* 0x0013a82a01007387 */ /* 0x000fe20000100a00 */
[----:B---3--:R-:W-:Y:S02]  /*414b0*/  IMAD.MOV.U32 R50, RZ, RZ, -0x50000000 ;  /* 0xb0000000ff327424 */ /* 0x008fe400078e00ff */
[----:B------:R-:W-:Y:S01]  /*414c0*/  IMAD.MOV.U32 R51, RZ, RZ, 0x41a1fda6 ;  /* 0x41a1fda6ff337424 */ /* 0x000fe200078e00ff */
[----:B------:R-:W-:Y:S01]  /*414d0*/  STL.64 [R1+0x13b0], R44 ;  /* 0x0013b02c01007387 */ /* 0x000fe20000100a00 */
[----:B-1----:R-:W-:-:S02]  /*414e0*/  IMAD.MOV.U32 R38, RZ, RZ, 0x70000000 ;  /* 0x70000000ff267424 */ /* 0x002fc400078e00ff */
[----:B------:R-:W-:Y:S01]  /*414f0*/  HFMA2 R39, -RZ, RZ, 2.798828125, 0.0021686553955078125 ;  /* 0x41991871ff277431 */ /* 0x000fe200000001ff */
[----:B------:R-:W-:Y:S04]  /*41500*/  STL.64 [R1+0x13b8], R46 ;  /* 0x0013b82e01007387 */ /* 0x000fe80000100a00 */
[----:B------:R-:W-:Y:S04]  /*41510*/  STL.64 [R1+0x13c0], R8 ;  /* 0x0013c00801007387 */ /* 0x000fe80000100a00 */
[----:B------:R-:W-:Y:S04]  /*41520*/  STL.64 [R1+0x13c8], R38 ;  /* 0x0013c82601007387 */ /* 0x000fe80000100a00 */
[----:B------:R-:W-:Y:S04]  /*41530*/  STL.64 [R1+0x13d0], R50 ;  /* 0x0013d03201007387 */ /* 0x000fe80000100a00 */
[----:B------:R-:W-:Y:S04]  /*41540*/  STL.64 [R1+0x13d8], R54 ;  /* 0x0013d83601007387 */ /* 0x000fe80000100a00 */
[----:B------:R-:W-:Y:S04]  /*41550*/  STL.64 [R1+0x13e0], R58 ;  /* 0x0013e03a01007387 */ /* 0x000fe80000100a00 */
[----:B------:R-:W-:Y:S01]  /*41560*/  STL.64 [R1+0x13e8], RZ ;  /* 0x0013e8ff01007387 */ /* 0x000fe20000100a00 */
[----:B0-----:R-:W0:Y:S03]  /*41570*/  DFMA R4, R4, R4, R4 ;  /* 0x000000040404722b */ /* 0x001e260000000004 */
[----:B------:R1:W-:Y:S04]  /*41580*/  STL.64 [R1+0x10], R34 ;  /* 0x0000102201007387 */ /* 0x0003e80000100a00 */
[----:B------:R2:W-:Y:S01]  /*41590*/  STL.64 [R1+0x18], R36 ;  /* 0x0000182401007387 */ /* 0x0005e20000100a00 */
[----:B-1----:R-:W-:Y:S01]  /*415a0*/  MOV R34, 0xec772306 ;  /* 0xec77230600227802 */ /* 0x002fe20000000f00 */
[----:B------:R-:W-:-:S02]  /*415b0*/  IMAD.MOV.U32 R35, RZ, RZ, 0x4198bf15 ;  /* 0x4198bf15ff237424 */ /* 0x000fc400078e00ff */
[----:B--2---:R-:W-:Y:S02]  /*415c0*/  IMAD.MOV.U32 R36, RZ, RZ, -0x30b135d2 ;  /* 0xcf4eca2eff247424 */ /* 0x004fe400078e00ff */
[----:B------:R-:W-:Y:S01]  /*415d0*/  HFMA2 R37, -RZ, RZ, 2.771484375, 0.01287841796875 ;  /* 0x418b2298ff257431 */ /* 0x000fe200000001ff */
[----:B------:R1:W-:Y:S04]  /*415e0*/  STL.64 [R1+0x58], R34 ;  /* 0x0000582201007387 */ /* 0x0003e80000100a00 */
[----:B------:R2:W-:Y:S01]  /*415f0*/  STL.64 [R1+0x60], R36 ;  /* 0x0000602401007387 */ /* 0x0005e20000100a00 */
[C---:B-1----:R-:W-:Y:S02]  /*41600*/  VIADD R35, R1.reuse, 0x1388 ;  /* 0x0000138801237836 */ /* 0x042fe40000000000 */
[----:B--2---:R-:W-:-:S15]  /*41610*/  VIADD R36, R1, 0x13e8 ;  /* 0x000013e801247836 */ /* 0x004fde0000000000 */
[----:B------:R-:W-:-:S15]  /*41620*/  NOP ;  /* 0x0000000000007918 */ /* 0x000fde0000000000 */
[----:B------:R-:W-:-:S13]  /*41630*/  NOP ;  /* 0x0000000000007918 */ /* 0x000fda0000000000 */
[----:B0-----:R0:W1:Y:S02]  /*41640*/  DFMA R6, R48, R4, R48 ;  /* 0x000000043006722b */ /* 0x0010640000000030 */
[----:B0-----:R-:W-:Y:S01]  /*41650*/  IMAD.MOV.U32 R4, RZ, RZ, 0x6a172145 ;  /* 0x6a172145ff047424 */ /* 0x001fe200078e00ff */
[----:B------:R-:W-:-:S05]  /*41660*/  MOV R5, 0x3f78d44d ;  /* 0x3f78d44d00057802 */ /* 0x000fca0000000f00 */
[----:B------:R0:W-:Y:S02]  /*41670*/  STL.64 [R1], R4 ;  /* 0x0000000401007387 */ /* 0x0001e40000100a00 */
[----:B0-----:R-:W-:Y:S02]  /*41680*/  IMAD.MOV.U32 R4, RZ, RZ, 0x13d667e3 ;  /* 0x13d667e3ff047424 */ /* 0x001fe400078e00ff */
[----:B------:R-:W-:-:S05]  /*41690*/  IMAD.MOV.U32 R5, RZ, RZ, 0x414a9038 ;  /* 0x414a9038ff057424 */ /* 0x000fca00078e00ff */
[----:B------:R0:W-:Y:S02]  /*416a0*/  STL.64 [R1+0x38], R4 ;  /* 0x0000380401007387 */ /* 0x0001e40000100a00 */
[----:B0-----:R-:W-:Y:S02]  /*416b0*/  IMAD.MOV.U32 R4, RZ, RZ, 0x0 ;  /* 0x00000000ff047424 */ /* 0x001fe400078e00ff */
[----:B------:R-:W-:-:S05]  /*416c0*/  HFMA2 R5, -RZ, RZ, 2.30859375, 0.0009765625 ;  /* 0x409e1400ff057431 */ /* 0x000fca00000001ff */
[----:B------:R-:W-:-:S15]  /*416d0*/  STL.64 [R1+0x1398], R4 ;  /* 0x0013980401007387 */ /* 0x000fde0000100a00 */
[----:B------:R-:W-:-:S15]  /*416e0*/  NOP ;  /* 0x0000000000007918 */ /* 0x000fde0000000000 */
[----:B------:R-:W-:-:S08]  /*416f0*/  NOP ;  /* 0x0000000000007918 */ /* 0x000fd00000000000 */
[----:B-1----:R-:W0:-:S15]  /*41700*/  DFMA R40, -R10, R6, 1 ;  /* 0x3ff000000a28742b */ /* 0x002e1e0000000106 */
        /* <DEDUP_REMOVED lines=21> */
[----:B0-----:R-:W-:Y:S05]  /*41860*/  CALL.REL.NOINC `($__internal_15_$__cuda_sm20_dblrcp_rn_slowpath_v3) ;  /* 0x00000650002c7944 */ /* 0x001fea0003c00000 */
[----:B------:R-:W-:-:S07]  /*41870*/  MOV R7, R0 ;  /* 0x0000000000077202 */ /* 0x000fce0000000f00 */
.L_x_5428:
[----:B------:R-:W-:Y:S05]  /*41880*/  BSYNC.RECONVERGENT B4 ;  /* 0x0000000000047941 */ /* 0x000fea0003800200 */
.L_x_5427:
[----:B------:R-:W-:Y:S01]  /*41890*/  SEL R0, RZ, 0x60, !P1 ;  /* 0x00000060ff007807 */ /* 0x000fe20004800000 */
[----:B------:R-:W-:-:S04]  /*418a0*/  IMAD.MOV.U32 R8, RZ, RZ, -0x8 ;  /* 0xfffffff8ff087424 */ /* 0x000fc800078e00ff */
[----:B------:R-:W-:Y:S01]  /*418b0*/  IMAD.IADD R37, R1, 0x1, R0 ;  /* 0x0000000101257824 */ /* 0x000fe200078e0200 */
[----:B------:R-:W-:-:S04]  /*418c0*/  SEL R8, R8, 0x8, P1 ;  /* 0x0000000808087807 */ /* 0x000fc80000800000 */
[----:B------:R-:W-:Y:S01]  /*418d0*/  IADD3 R39, PT, PT, R8, R37, RZ ;  /* 0x0000002508277210 */ /* 0x000fe20007ffe0ff */
[----:B------:R-:W2:Y:S04]  /*418e0*/  LDL.64 R50, [R37] ;  /* 0x0000000025327983 */ /* 0x000ea80000100a00 */
[--C-:B------:R-:W-:Y:S02]  /*418f0*/  IMAD.IADD R49, R39, 0x1, R8.reuse ;  /* 0x0000000127317824 */ /* 0x100fe400078e0208 */
[----:B------:R-:W2:Y:S02]  /*41900*/  LDL.64 R38, [R39] ;  /* 0x0000000027267983 */ /* 0x000ea40000100a00 */
[----:B------:R-:W-:Y:S02]  /*41910*/  IMAD.IADD R47, R49, 0x1, R8 ;  /* 0x00000001312f7824 */ /* 0x000fe400078e0208 */
[----:B------:R-:W3:Y:S03]  /*41920*/  LDL.64 R48, [R49] ;  /* 0x0000000031307983 */ /* 0x000ee60000100a00 */
[----:B------:R-:W-:-:S02]  /*41930*/  IADD3 R45, PT, PT, R47, R8, RZ ;  /* 0x000000082f2d7210 */ /* 0x000fc40007ffe0ff */
[----:B------:R-:W4:Y:S03]  /*41940*/  LDL.64 R46, [R47] ;  /* 0x000000002f2e7983 */ /* 0x000f260000100a00 */
[--C-:B------:R-:W-:Y:S02]  /*41950*/  IMAD.IADD R43, R45, 0x1, R8.reuse ;  /* 0x000000012d2b7824 */ /* 0x100fe400078e0208 */
[----:B------:R-:W5:Y:S02]  /*41960*/  LDL.64 R44, [R45] ;  /* 0x000000002d2c7983 */ /* 0x000f640000100a00 */
[----:B------:R-:W-:Y:S02]  /*41970*/  IMAD.IADD R55, R43, 0x1, R8 ;  /* 0x000000012b377824 */ /* 0x000fe400078e0208 */
[----:B------:R-:W5:Y:S04]  /*41980*/  LDL.64 R42, [R43] ;  /* 0x000000002b2a7983 */ /* 0x000f680000100a00 */
[----:B0-----:R0:W5:Y:S01]  /*41990*/  LDL.64 R40, [R55] ;  /* 0x0000000037287983 */ /* 0x0011620000100a00 */
[----:B------:R-:W-:-:S05]  /*419a0*/  IADD3 R9, PT, PT, R55, R8, RZ ;  /* 0x0000000837097210 */ /* 0x000fca0007ffe0ff */
[----:B------:R1:W5:Y:S01]  /*419b0*/  LDL.64 R4, [R9] ;  /* 0x0000000009047983 */ /* 0x0003620000100a00 */
[----:B------:R-:W-:Y:S02]  /*419c0*/  FSEL R6, R6, R10, P1 ;  /* 0x0000000a06067208 */ /* 0x000fe40000800000 */
[----:B------:R-:W-:Y:S02]  /*419d0*/  FSEL R7, R7, R11, P1 ;  /* 0x0000000b07077208 */ /* 0x000fe40000800000 */
[----:B------:R-:W-:Y:S02]  /*419e0*/  SEL R35, R36, R35, P1 ;  /* 0x0000002324237207 */ /* 0x000fe40000800000 */
[----:B------:R-:W5:Y:S02]  /*419f0*/  LDL.64 R36, [R37+0x1388] ;  /* 0x0013880025247983 */ /* 0x000f640000100a00 */
[----:B--2---:R-:W3:-:S15]  /*41a00*/  DFMA R38, R6, R50, R38 ;  /* 0x000000320626722b */ /* 0x004ede0000000026 */
        /* <DEDUP_REMOVED lines=9> */
[----:B----4-:R-:W5:-:S15]  /*41aa0*/  DFMA R38, R6, R38, R46 ;  /* 0x000000260626722b */ /* 0x010f5e000000002e */
[----:B------:R-:W-:-:S15]  /*41ab0*/  NOP ;  /* 0x0000000000007918 */ /* 0x000fde0000000000 */
[----:B------:R-:W-:-:S15]  /*41ac0*/  NOP ;  /* 0x0000000000007918 */ /* 0x000fde0000000000 */
[----:B------:R-:W-:-:S15]  /*41ad0*/  NOP ;  /* 0x0000000000007918 */ /* 0x000fde0000000000 */
[----:B------:R-:W-:-:S04]  /*41ae0*/  NOP ;  /* 0x0000000000007918 */ /* 0x000fc80000000000 */
[----:B-----5:R2:W3:Y:S02]  /*41af0*/  DFMA R38, R6, R38, R44 ;  /* 0x000000260626722b */ /* 0x0204e4000000002c */
[----:B--2---:R-:W-:-:S04]  /*41b00*/  IMAD.IADD R45, R35, 0x1, R8 ;  /* 0x00000001232d7824 */ /* 0x004fc800078e0208 */
[--C-:B------:R-:W-:Y:S02]  /*41b10*/  IMAD.IADD R47, R45, 0x1, R8.reuse ;  /* 0x000000012d2f7824 */ /* 0x100fe400078e0208 */
[----:B------:R-:W2:Y:S02]  /*41b20*/  LDL.64 R44, [R45] ;  /* 0x000000002d2c7983 */ /* 0x000ea40000100a00 */
[----:B------:R-:W-:Y:S02]  /*41b30*/  IMAD.IADD R49, R47, 0x1, R8 ;  /* 0x000000012f317824 */ /* 0x000fe400078e0208 */
[----:B------:R-:W4:Y:S03]  /*41b40*/  LDL.64 R46, [R47] ;  /* 0x000000002f2e7983 */ /* 0x000f260000100a00 */
[----:B0-----:R-:W-:Y:S02]  /*41b50*/  IADD3 R55, PT, PT, R49, R8, RZ ;  /* 0x0000000831377210 */ /* 0x001fe40007ffe0ff */
[----:B------:R-:W5:Y:S04]  /*41b60*/  LDL.64 R48, [R49] ;  /* 0x0000000031307983 */ /* 0x000f680000100a00 */
[----:B------:R-:W5:-:S15]  /*41b70*/  LDL.64 R50, [R55] ;  /* 0x0000000037327983 */ /* 0x000f5e0000100a00 */
[----:B------:R-:W-:-:S15]  /*41b80*/  NOP ;  /* 0x0000000000007918 */ /* 0x000fde0000000000 */
[----:B------:R-:W-:-:S13]  /*41b90*/  NOP ;  /* 0x0000000000007918 */ /* 0x000fda0000000000 */
[----:B---3--:R-:W0:-:S15]  /*41ba0*/  DFMA R38, R6, R38, R42 ;  /* 0x000000260626722b */ /* 0x008e1e000000002a */
[----:B------:R-:W-:-:S15]  /*41bb0*/  NOP ;  /* 0x0000000000007918 */ /* 0x000fde0000000000 */
[----:B------:R-:W-:-:S15]  /*41bc0*/  NOP ;  /* 0x0000000000007918 */ /* 0x000fde0000000000 */
[----:B------:R-:W-:-:S15]  /*41bd0*/  NOP ;  /* 0x0000000000007918 */ /* 0x000fde0000000000 */
[----:B------:R-:W-:-:S04]  /*41be0*/  NOP ;  /* 0x0000000000007918 */ /* 0x000fc80000000000 */
[----:B0-----:R0:W3:Y:S02]  /*41bf0*/  DFMA R38, R6, R38, R40 ;  /* 0x000000260626722b */ /* 0x0010e40000000028 */
[----:B0-----:R-:W-:-:S05]  /*41c00*/  IADD3 R41, PT, PT, R9, R8, RZ ;  /* 0x0000000809297210 */ /* 0x001fca0007ffe0ff */
[--C-:B------:R-:W-:Y:S02]  /*41c10*/  IMAD.IADD R63, R41, 0x1, R8.reuse ;  /* 0x00000001293f7824 */ /* 0x100fe400078e0208 */
[----:B------:R-:W5:Y:S04]  /*41c20*/  LDL.64 R40, [R41] ;  /* 0x0000000029287983 */ /* 0x000f680000100a00 */
[----:B------:R-:W5:Y:S01]  /*41c30*/  LDL.64 R42, [R63] ;  /* 0x000000003f2a7983 */ /* 0x000f620000100a00 */
[----:B------:R-:W-:-:S05]  /*41c40*/  IMAD.IADD R59, R63, 0x1, R8 ;  /* 0x000000013f3b7824 */ /* 0x000fca00078e0208 */
[----:B------:R-:W5:Y:S01]  /*41c50*/  LDL.64 R34, [R59] ;  /* 0x000000003b227983 */ /* 0x000f620000100a00 */
[----:B-1----:R-:W-:-:S15]  /*41c60*/  IMAD.IADD R9, R59, 0x1, R8 ;  /* 0x000000013b097824 */ /* 0x002fde00078e0208 */
[----:B------:R-:W-:-:S15]  /*41c70*/  NOP ;  /* 0x0000000000007918 */ /* 0x000fde0000000000 */
[----:B------:R-:W-:-:S14]  /*41c80*/  NOP ;  /* 0x0000000000007918 */ /* 0x000fdc0000000000 */
[----:B---3--:R0:W-:Y:S02]  /*41c90*/  DFMA R38, R6, R38, R4 ;  /* 0x000000260626722b */ /* 0x0081e40000000004 */
[----:B0-----:R-:W3:Y:S01]  /*41ca0*/  LDL.64 R4, [R9] ;  /* 0x0000000009047983 */ /* 0x001ee20000100a00 */
[----:B------:R-:W-:-:S15]  /*41cb0*/  IMAD.IADD R0, R9, 0x1, R8 ;  /* 0x0000000109007824 */ /* 0x000fde00078e0208 */
[----:B------:R-:W-:-:S15]  /*41cc0*/  NOP ;  /* 0x0000000000007918 */ /* 0x000fde0000000000 */
[----:B------:R-:W-:-:S15]  /*41cd0*/  NOP ;  /* 0x0000000000007918 */ /* 0x000fde0000000000 */
[----:B------:R-:W-:-:S15]  /*41ce0*/  NOP ;  /* 0x0000000000007918 */ /* 0x000fde0000000000 */
[----:B------:R-:W-:-:S01]  /*41cf0*/  NOP ;  /* 0x0000000000007918 */ /* 0x000fc20000000000 */
[----:B--2---:R-:W4:-:S15]  /*41d00*/  DFMA R36, R6, R36, R44 ;  /* 0x000000240624722b */ /* 0x004f1e000000002c */
        /* <DEDUP_REMOVED lines=9> */
[----:B-----5:R0:W-:Y:S02]  /*41da0*/  DFMA R36, R6, R36, R48 ;  /* 0x000000240624722b */ /* 0x0201e40000000030 */
[----:B0-----:R-:W-:-:S15]  /*41db0*/  IADD3 R49, PT, PT, R55, R8, RZ ;  /* 0x0000000837317210 */ /* 0x001fde0007ffe0ff */
[----:B------:R-:W-:-:S15]  /*41dc0*/  NOP ;  /* 0x0000000000007918 */ /* 0x000fde0000000000 */
[----:B------:R-:W-:-:S15]  /*41dd0*/  NOP ;  /* 0x0000000000007918 */ /* 0x000fde0000000000 */
[----:B------:R-:W-:-:S15]  /*41de0*/  NOP ;  /* 0x0000000000007918 */ /* 0x000fde0000000000 */
[----:B------:R-:W-:-:S02]  /*41df0*/  NOP ;  /* 0x0000000000007918 */ /* 0x000fc40000000000 */
[----:B------:R0:W1:Y:S02]  /*41e00*/  DFMA R38, R6, R38, R40 ;  /* 0x000000260626722b */ /* 0x0000640000000028 */
[----:B0-----:R-:W2:-:S15]  /*41e10*/  LDL.64 R40, [R0] ;  /* 0x0000000000287983 */ /* 0x001e9e0000100a00 */
[----:B------:R-:W-:-:S15]  /*41e20*/  NOP ;  /* 0x0000000000007918 */ /* 0x000fde0000000000 */
[----:B------:R-:W-:-:S15]  /*41e30*/  NOP ;  /* 0x0000000000007918 */ /* 0x000fde0000000000 */
[----:B------:R-:W-:-:S15]  /*41e40*/  NOP ;  /* 0x0000000000007918 */ /* 0x000fde0000000000 */
[----:B------:R-:W-:-:S02]  /*41e50*/  NOP ;  /* 0x0000000000007918 */ /* 0x000fc40000000000 */
[----:B-1----:R0:W1:Y:S02]  /*41e60*/  DFMA R42, R6, R38, R42 ;  /* 0x00000026062a722b */ /* 0x002064000000002a */
[----:B0-----:R-:W-:Y:S02]  /*41e70*/  IMAD.IADD R39, R49, 0x1, R8 ;  /* 0x0000000131277824 */ /* 0x001fe400078e0208 */
[----:B------:R-:W4:-:S15]  /*41e80*/  LDL.64 R48, [R49] ;  /* 0x0000000031307983 */ /* 0x000f1e0000100a00 */
[----:B------:R-:W-:-:S15]  /*41e90*/  NOP ;  /* 0x0000000000007918 */ /* 0x000fde0000000000 */
[----:B------:R-:W-:-:S15]  /*41ea0*/  NOP ;  /* 0x0000000000007918 */ /* 0x000fde0000000000 */
[----:B------:R-:W-:-:S15]  /*41eb0*/  NOP ;  /* 0x0000000000007918 */ /* 0x000fde0000000000 */
[----:B------:R0:W-:Y:S02]  /*41ec0*/  DFMA R50, R6, R36, R50 ;  /* 0x000000240632722b */ /* 0x0001e40000000032 */
[--C-:B0-----:R-:W-:Y:S02]  /*41ed0*/  IMAD.IADD R37, R39, 0x1, R8.reuse ;  /* 0x0000000127257824 */ /* 0x101fe400078e0208 */
[----:B------:R-:W5:Y:S03]  /*41ee0*/  LDL.64 R38, [R39] ;  /* 0x0000000027267983 */ /* 0x000f660000100a00 */
[----:B------:R-:W-:Y:S02]  /*41ef0*/  IADD3 R55, PT, PT, R37, R8, RZ ;  /* 0x0000000825377210 */ /* 0x000fe40007ffe0ff */
[----:B------:R-:W5:Y:S03]  /*41f00*/  LDL.64 R36, [R37] ;  /* 0x0000000025247983 */ /* 0x000f660000100a00 */
[----:B------:R-:W-:-:S04]  /*41f10*/  IMAD.IADD R47, R55, 0x1, R8 ;  /* 0x00000001372f7824 */ /* 0x000fc800078e0208 */
[----:B------:R-:W-:Y:S02]  /*41f20*/  IMAD.IADD R45, R47, 0x1, R8 ;  /* 0x000000012f2d7824 */ /* 0x000fe400078e0208 */
[----:B------:R-:W5:-:S15]  /*41f30*/  LDL.64 R46, [R47] ;  /* 0x000000002f2e7983 */ /* 0x000f5e0000100a00 */
[----:B------:R-:W-:-:S15]  /*41f40*/  NOP ;  /* 0x0000000000007918 */ /* 0x000fde0000000000 */
[----:B------:R-:W-:-:S15]  /*41f50*/  NOP ;  /* 0x0000000000007918 */ /* 0x000fde0000000000 */
[----:B------:R-:W-:-:S01]  /*41f60*/  NOP ;  /* 0x0000000000007918 */ /* 0x000fc20000000000 */
[----:B-1----:R0:W3:Y:S02]  /*41f70*/  DFMA R34, R6, R42, R34 ;  /* 0x0000002a0622722b */ /* 0x0020e40000000022 */
[----:B0-----:R-:W-:Y:S02]  /*41f80*/  IADD3 R43, PT, PT, R45, R8, RZ ;  /* 0x000000082d2b7210 */ /* 0x001fe40007ffe0ff */
[----:B------:R-:W5:Y:S03]  /*41f90*/  LDL.64 R44, [R45] ;  /* 0x000000002d2c7983 */ /* 0x000f660000100a00 */
[----:B------:R-:W-:Y:S02]  /*41fa0*/  IMAD.IADD R8, R43, 0x1, R8 ;  /* 0x000000012b087824 */ /* 0x000fe400078e0208 */
[----:B------:R-:W5:Y:S04]  /*41fb0*/  LDL.64 R42, [R43] ;  /* 0x000000002b2a7983 */ /* 0x000f680000100a00 */
[----:B------:R-:W5:-:S15]  /*41fc0*/  LDL.64 R8, [R8] ;  /* 0x0000000008087983 */ /* 0x000f5e0000100a00 */
[----:B------:R-:W-:-:S15]  /*41fd0*/  NOP ;  /* 0x0000000000007918 */ /* 0x000fde0000000000 */
[----:B------:R-:W-:-:S15]  /*41fe0*/  NOP ;  /* 0x0000000000007918 */ /* 0x000fde0000000000 */
[----:B------:R-:W-:-:S06]  /*41ff0*/  NOP ;  /* 0x0000000000007918 */ /* 0x000fcc0000000000 */
[----:B---3--:R0:W2:Y:S02]  /*42000*/  DFMA R4, R6, R34, R4 ;  /* 0x000000220604722b */ /* 0x0080a40000000004 */
[----:B0-----:R-:W3:Y:S01]  /*42010*/  LDL.64 R34, [R55] ;  /* 0x0000000037227983 */ /* 0x001ee20000100a00 */
[----:B------:R-:W-:-:S15]  /*42020*/  BSSY.RECONVERGENT B4, `(.L_x_5429) ;  /* 0x0000062000047945 */ /* 0x000fde0003800200 */
[----:B------:R-:W-:-:S15]  /*42030*/  NOP ;  /* 0x0000000000007918 */ /* 0x000fde0000000000 */
[----:B------:R-:W-:-:S15]  /*42040*/  NOP ;  /* 0x0000000000007918 */ /* 0x000fde0000000000 */
[----:B------:R-:W-:-:S15]  /*42050*/  NOP ;  /* 0x0000000000007918 */ /* 0x000fde0000000000 */
[----:B------:R-:W-:-:S01]  /*42060*/  NOP ;  /* 0x0000000000007918 */ /* 0x000fc20000000000 */
[----:B--2---:R0:W1:Y:S02]  /*42070*/  DFMA R40, R6, R4, R40 ;  /* 0x000000040628722b */ /* 0x0040640000000028 */
[----:B0-----:R-:W-:Y:S02]  /*42080*/  MOV R4, 0x1 ;  /* 0x0000000100047802 */ /* 0x001fe40000000f00 */
[----:B-1----:R-:W-:-:S15]  /*42090*/  FSETP.GEU.AND P1, PT, |R41|, 6.5827683646048100446e-37, PT ;  /* 0x036000002900780b */ /* 0x002fde0003f2e200 */
[----:B------:R-:W-:-:S15]  /*420a0*/  NOP ;  /* 0x0000000000007918 */ /* 0x000fde0000000000 */
[----:B------:R-:W-:-:S15]  /*420b0*/  NOP ;  /* 0x0000000000007918 */ /* 0x000fde0000000000 */
[----:B------:R-:W-:-:S15]  /*420c0*/  NOP ;  /* 0x0000000000007918 */ /* 0x000fde0000000000 */
[----:B----4-:R-:W5:-:S15]  /*420d0*/  DFMA R48, R6, R50, R48 ;  /* 0x000000320630722b */ /* 0x010f5e0000000030 */
[----:B------:R-:W-:-:S15]  /*420e0*/  NOP ;  /* 0x0000000000007918 */ /* 0x000fde0000000000 */
[----:B------:R-:W-:-:S15]  /*420f0*/  NOP ;  /* 0x0000000000007918 */ /* 0x000fde0000000000 */
[----:B------:R-:W-:-:S15]  /*42100*/  NOP ;  /* 0x0000000000007918 */ /* 0x000fde0000000000 */
[----:B------:R-:W-:-:S04]  /*42110*/  NOP ;  /* 0x0000000000007918 */ /* 0x000fc80000000000 */
[----:B-----5:R-:W0:-:S15]  /*42120*/  DFMA R38, R6, R48, R38 ;  /* 0x000000300626722b */ /* 0x020e1e0000000026 */
        /* <DEDUP_REMOVED lines=29> */
[----:B0-----:R-:W0:Y:S02]  /*42300*/  DFMA R34, R6, R34, R8 ;  /* 0x000000220622722b */ /* 0x001e240000000008 */
        /* <DEDUP_REMOVED lines=51> */
.L_x_5430:
[----:B------:R-:W-:Y:S05]  /*42640*/  BSYNC.RECONVERGENT B4 ;  /* 0x0000000000047941 */ /* 0x000fea0003800200 */
.L_x_5429:
        /* <DEDUP_REMOVED lines=48> */
[----:B------:R-:W-:Y:S02]  /*42950*/  IMAD.MOV.U32 R34, RZ, RZ, R6 ;  /* 0x000000ffff227224 */ /* 0x000fe400078e0006 */
[----:B------:R-:W-:-:S07]  /*42960*/  IMAD.MOV.U32 R35, RZ, RZ, R5 ;  /* 0x000000ffff237224 */ /* 0x000fce00078e0005 */
.L_x_5432:
[----:B------:R-:W-:Y:S05]  /*42970*/  BSYNC.RECONVERGENT B4 ;  /* 0x0000000000047941 */ /* 0x000fea0003800200 */
.L_x_5431:
        /* <DEDUP_REMOVED lines=10> */
[----:B------:R-:W-:Y:S01]  /*42a20*/  UMOV UR4, 0xfefa39ef ;  /* 0xfefa39ef00047882 */ /* 0x000fe20000000000 */
[----:B------:R-:W-:Y:S01]  /*42a30*/  IMAD.MOV.U32 R30, RZ, RZ, 0x1 ;  /* 0x00000001ff1e7424 */ /* 0x000fe200078e00ff */
        /* <DEDUP_REMOVED lines=158> */
.L_x_5435:
[----:B------:R-:W-:Y:S05]  /*43420*/  BSYNC.RECONVERGENT B3 ;  /* 0x0000000000037941 */ /* 0x000fea0003800200 */
.L_x_5434:
[----:B------:R-:W-:Y:S04]  /*43430*/  BSSY.RECONVERGENT B4, `(.L_x_5436) ;  /* 0x0000009000047945 */ /* 0x000fe80003800200 */
[----:B------:R-:W-:Y:S05]  /*43440*/  @P2 BRA P3, `(.L_x_5437) ;  /* 0x00000000001c2947 */ /* 0x000fea0001800000 */
[----:B0-----:R-:W-:Y:S01]  /*43450*/  IMAD.MOV.U32 R6, RZ, RZ, R14 ;  /* 0x000000ffff067224 */ /* 0x001fe200078e000e */
[----:B------:R-:W-:Y:S01]  /*43460*/  MOV R5, R15 ;  /* 0x0000000f00057202 */ /* 0x000fe20000000f00 */
[----:B------:R-:W-:Y:S01]  /*43470*/  IMAD.MOV.U32 R8, RZ, RZ, R2 ;  /* 0x000000ffff087224 */ /* 0x000fe200078e0002 */
[----:B------:R-:W-:Y:S01]  /*43480*/  MOV R0, 0x434b0 ;  /* 0x000434b000007802 */ /* 0x000fe20000000f00 */
[----:B------:R-:W-:-:S07]  /*43490*/  IMAD.MOV.U32 R7, RZ, RZ, R3 ;  /* 0x000000ffff077224 */ /* 0x000fce00078e0003 */
[----:B-1----:R-:W-:Y:S05]  /*434a0*/  CALL.REL.NOINC `($__internal_16_$__cuda_sm20_div_rn_f64_full) ;  /* 0x0000063800a47944 */ /* 0x002fea0003c00000 */
[----:B------:R-:W-:-:S07]  /*434b0*/  MOV R4, R6 ;  /* 0x0000000600047202 */ /* 0x000fce0000000f00 */
.L_x_5437:
[----:B------:R-:W-:Y:S05]  /*434c0*/  BSYNC.RECONVERGENT B4 ;  /* 0x0000000000047941 */ /* 0x000fea0003800200 */
.L_x_5436:
[----:B------:R-:W-:Y:S01]  /*434d0*/  SHF.R.U32.HI R0, RZ, 0x14, R11 ;  /* 0x00000014ff007819 */ /* 0x000fe2000001160b */
[----:B------:R-:W2:Y:S01]  /*434e0*/  DSETP.NEU.AND P2, PT, R4, RZ, PT ;  /* 0x000000ff0400722a */ /* 0x000ea20003f4d000 */
[----:B------:R-:W-:Y:S01]  /*434f0*/  BSSY.RECONVERGENT B3, `(.L_x_5438) ;  /* 0x000002d000037945 */ /* 0x000fe20003800200 */
[----:B--2---:R-:W-:Y:S01]  /*43500*/  ISETP.GE.OR P3, PT, R11, RZ, P2 ;  /* 0x000000ff0b00720c */ /* 0x004fe20001766670 */
[----:B0-----:R-:W-:Y:S01]  /*43510*/  @!P2 IMAD.MOV.U32 R6, RZ, RZ, RZ ;  /* 0x000000ffff06a224 */ /* 0x001fe200078e00ff */
[----:B------:R-:W-:-:S05]  /*43520*/  LOP3.LUT R0, R0, 0x7ff, RZ, 0xc0, !PT ;  /* 0x000007ff00007812 */ /* 0x000fca00078ec0ff */
[----:B------:R-:W-:-:S05]  /*43530*/  VIADD R7, R0, 0xfffffc0c ;  /* 0xfffffc0c00077836 */ /* 0x000fca0000000000 */
        /* <DEDUP_REMOVED lines=8> */
[----:B0-----:R-:W-:-:S04]  /*435c0*/  @!P2 SEL R7, R5, RZ, P1 ;  /* 0x000000ff0507a207 */ /* 0x001fc80000800000 */
[----:B------:R-:W-:Y:S01]  /*435d0*/  @!P3 LOP3.LUT R7, R7, 0x7ff00000, RZ, 0xfc, !PT ;  /* 0x7ff000000707b812 */ /* 0x000fe200078efcff */
[----:B------:R-:W-:Y:S06]  /*435e0*/  @!P2 BRA `(.L_x_5439) ;  /* 0x000000000074a947 */ /* 0x000fec0003800000 */
[----:B------:R-:W0:Y:S01]  /*435f0*/  DADD R6, -RZ, |R4| ;  /* 0x00000000ff067229 */ /* 0x000e220000000504 */
[----:B------:R-:W-:Y:S01]  /*43600*/  BSSY.RECONVERGENT B4, `(.L_x_5440) ;  /* 0x0000006000047945 */ /* 0x000fe20003800200 */
[----:B------:R-:W-:Y:S01]  /*43610*/  MOV R46, R10 ;  /* 0x0000000a002e7202 */ /* 0x000fe20000000f00 */
[----:B0-----:R-:W-:Y:S01]  /*43620*/  IMAD.MOV.U32 R36, RZ, RZ, R7 ;  /* 0x000000ffff247224 */ /* 0x001fe200078e0007 */
[----:B------:R-:W-:Y:S01]  /*43630*/  MOV R47, 0x43660 ;  /* 0x00043660002f7802 */ /* 0x000fe20000000f00 */
[----:B------:R-:W-:-:S07]  /*43640*/  IMAD.MOV.U32 R0, RZ, RZ, R11 ;  /* 0x000000ffff007224 */ /* 0x000fce00078e000b */
[----:B-1----:R-:W-:Y:S05]  /*43650*/  CALL.REL.NOINC `($_ZN2at6native27unrolled_elementwise_kernelIN48_GLOBAL__N__08322988_15_IGammaKernel_cu_cb51a28d10CalcIgammaIdEESt5arrayIPcLm3EELi4E23TrivialOffsetCalculatorILi2EjES8_ILi1EjENS0_6memory12LoadWithCastILi2EEENSB_13StoreWithCastILi1EEEEEviT_T0_T2_T3_T4_T5_$__internal_accurate_pow) ;  /* 0x0000064400c87944 */ /* 0x002fea0003c00000 */
[----:B------:R-:W-:Y:S05]  /*43660*/  BSYNC.RECONVERGENT B4 ;  /* 0x0000000000047941 */ /* 0x000fea0003800200 */
.L_x_5440:
        /* <DEDUP_REMOVED lines=21> */
.L_x_5439:
[----:B------:R-:W-:Y:S05]  /*437c0*/  BSYNC.RECONVERGENT B3 ;  /* 0x0000000000037941 */ /* 0x000fea0003800200 */
.L_x_5438:
        /* <DEDUP_REMOVED lines=23> */
.L_x_5442:
[----:B------:R-:W-:Y:S05]  /*43940*/  BSYNC.RECONVERGENT B3 ;  /* 0x0000000000037941 */ /* 0x000fea0003800200 */
.L_x_5441:
        /* <DEDUP_REMOVED lines=11> */
[----:B0-----:R1:W2:Y:S02]  /*43a00*/  DMUL R12, R12, R34 ;  /* 0x000000220c0c7228 */ /* 0x0012a40000000000 */
[----:B-12---:R-:W-:Y:S05]  /*43a10*/  BRA `(.L_x_5422) ;  /* 0x00000024001c7947 */ /* 0x006fea0003800000 */
.L_x_5433:
        /* <DEDUP_REMOVED lines=62> */
.L_x_5444:
[----:B------:R-:W-:Y:S05]  /*43e00*/  BSYNC.RECONVERGENT B4 ;  /* 0x0000000000047941 */ /* 0x000fea0003800200 */
.L_x_5443:
        /* <DEDUP_REMOVED lines=59> */
.L_x_5448:
[----:B------:R-:W-:Y:S05]  /*441c0*/  BSYNC.RECONVERGENT B5 ;  /* 0x0000000000057941 */ /* 0x000fea0003800200 */
.L_x_5447:
        /* <DEDUP_REMOVED lines=78> */
.L_x_5446:
[----:B------:R-:W0:Y:S01]  /*446b0*/  DADD R4, R12, 1 ;  /* 0x3ff000000c047429 */ /* 0x000e220000000000 */
        /* <DEDUP_REMOVED lines=187> */
.L_x_5450:
[----:B------:R-:W-:Y:S01]  /*45270*/  IMAD.MOV.U32 R4, RZ, RZ, 0x0 ;  /* 0x00000000ff047424 */ /* 0x000fe200078e00ff */
[----:B------:R-:W-:Y:S02]  /*45280*/  MOV R5, 0x7ff00000 ;  /* 0x7ff0000000057802 */ /* 0x000fe40000000f00 */
[----:B------:R-:W-:-:S04]  /*45290*/  LOP3.LUT P0, RZ, R7, 0x7fffffff, RZ, 0xc0, !PT ;  /* 0x7fffffff07ff7812 */ /* 0x000fc8000780c0ff */
[----:B------:R-:W0:Y:S02]  /*452a0*/  DFMA R6, R6, R4, +INF ;  /* 0x7ff000000606742b */ /* 0x000e240000000004 */
[----:B0-----:R-:W-:Y:S02]  /*452b0*/  FSEL R6, R6, RZ, P0 ;  /* 0x000000ff06067208 */ /* 0x001fe40000000000 */
[----:B------:R-:W-:-:S07]  /*452c0*/  FSEL R7, R7, -QNAN , P0 ;  /* 0xfff0000007077808 */ /* 0x000fce0000000000 */
.L_x_5449:
[----:B------:R-:W-:Y:S05]  /*452d0*/  BSYNC.RECONVERGENT B4 ;  /* 0x0000000000047941 */ /* 0x000fea0003800200 */
.L_x_5445:
        /* <DEDUP_REMOVED lines=57> */
[----:B------:R-:W-:Y:S01]  /*45670*/  MOV R0, 0x456a0 ;  /* 0x000456a000007802 */ /* 0x000fe20000000f00 */
[----:B------:R-:W-:-:S07]  /*45680*/  IMAD.MOV.U32 R5, RZ, RZ, R15 ;  /* 0x000000ffff057224 */ /* 0x000fce00078e000f */
[----:B------:R-:W-:Y:S05]  /*45690*/  CALL.REL.NOINC `($__internal_16_$__cuda_sm20_div_rn_f64_full) ;  /* 0x0000061800287944 */ /* 0x000fea0003c00000 */
[----:B------:R-:W-:-:S07]  /*456a0*/  MOV R4, R6 ;  /* 0x0000000600047202 */ /* 0x000fce0000000f00 */
.L_x_5452:
[----:B------:R-:W-:Y:S05]  /*456b0*/  BSYNC.RECONVERGENT B4 ;  /* 0x0000000000047941 */ /* 0x000fea0003800200 */
.L_x_5451:
[----:B------:R0:W1:Y:S01]  /*456c0*/  DFMA R12, R10, R12, R4 ;  /* 0x0000000c0a0c722b */ /* 0x0000620000000004 */
[----:B------:R-:W-:Y:S01]  /*456d0*/  UMOV UR4, 0xfefa39ef ;  /* 0xfefa39ef00047882 */ /* 0x000fe20000000000 */
[----:B0-----:R-:W-:Y:S01]  /*456e0*/  IMAD.MOV.U32 R4, RZ, RZ, 0x652b82fe ;  /* 0x652b82feff047424 */ /* 0x001fe200078e00ff */
[----:B------:R-:W-:Y:S01]  /*456f0*/  UMOV UR5, 0x3fe62e42 ;  /* 0x3fe62e4200057882 */ /* 0x000fe20000000000 */
[----:B------:R-:W-:Y:S01]  /*45700*/  IMAD.MOV.U32 R5, RZ, RZ, 0x3ff71547 ;  /* 0x3ff71547ff057424 */ /* 0x000fe200078e00ff */
        /* <DEDUP_REMOVED lines=118> */
.L_x_5454:
[----:B------:R-:W-:Y:S05]  /*45e70*/  BSYNC.RECONVERGENT B3 ;  /* 0x0000000000037941 */ /* 0x000fea0003800200 */
.L_x_5453:
[----:B-1----:R1:W2:Y:S02]  /*45e80*/  DMUL R12, R6, R34 ;  /* 0x00000022060c7228 */ /* 0x0022a40000000000 */
.L_x_5422:
[----:B------:R-:W-:Y:S05]  /*45e90*/  BSYNC.RECONVERGENT B0 ;  /* 0x0000000000007941 */ /* 0x000fea0003800200 */
.L_x_5406:
[----:B--2---:R-:W2:Y:S01]  /*45ea0*/  DSETP.NEU.AND P0, PT, R12, RZ, PT ;  /* 0x000000ff0c00722a */ /* 0x004ea20003f0d000 */
[----:B-1----:R-:W-:Y:S01]  /*45eb0*/  CS2R R6, SRZ ;  /* 0x0000000000067805 */ /* 0x002fe2000001ff00 */
[----:B--2---:R-:W-:Y:S06]  /*45ec0*/  @!P0 BRA `(.L_x_5126) ;  /* 0x0000000800288947 */ /* 0x004fec0003800000 */
[----:B------:R-:W-:Y:S01]  /*45ed0*/  BSSY.RECONVERGENT B0, `(.L_x_5455) ;  /* 0x0000054000007945 */ /* 0x000fe20003800200 */
[----:B0-----:R-:W-:Y:S01]  /*45ee0*/  IMAD.MOV.U32 R4, RZ, RZ, RZ ;  /* 0x000000ffff047224 */ /* 0x001fe200078e00ff */
[----:B------:R-:W-:Y:S01]  /*45ef0*/  MOV R14, 0x0 ;  /* 0x00000000000e7802 */ /* 0x000fe20000000f00 */
[----:B------:R-:W-:Y:S01]  /*45f00*/  IMAD.MOV.U32 R15, RZ, RZ, 0x3ff00000 ;  /* 0x3ff00000ff0f7424 */ /* 0x000fe200078e00ff */
[----:B------:R-:W-:Y:S01]  /*45f10*/  MOV R21, R11 ;  /* 0x0000000b00157202 */ /* 0x000fe20000000f00 */
[----:B------:R-:W-:Y:S02]  /*45f20*/  IMAD.MOV.U32 R20, RZ, RZ, R10 ;  /* 0x000000ffff147224 */ /* 0x000fe400078e000a */
[----:B------:R-:W-:Y:S02]  /*45f30*/  IMAD.MOV.U32 R30, RZ, RZ, 0x0 ;  /* 0x00000000ff1e7424 */ /* 0x000fe400078e00ff */
[----:B------:R-:W-:-:S07]  /*45f40*/  IMAD.MOV.U32 R31, RZ, RZ, 0x3ff00000 ;  /* 0x3ff00000ff1f7424 */ /* 0x000fce00078e00ff */
.L_x_5458:
        /* <DEDUP_REMOVED lines=45> */
[----:B------:R-:W-:Y:S02]  /*46220*/  IMAD.MOV.U32 R20, RZ, RZ, R32 ;  /* 0x000000ffff147224 */ /* 0x000fe400078e0020 */
[----:B------:R-:W-:Y:S02]  /*46230*/  IMAD.MOV.U32 R21, RZ, RZ, R33 ;  /* 0x000000ffff157224 */ /* 0x000fe400078e0021 */
        /* <DEDUP_REMOVED lines=9> */
.L_x_5457:
[----:B------:R-:W-:Y:S05]  /*462d0*/  BSYNC.RECONVERGENT B4 ;  /* 0x0000000000047941 */ /* 0x000fea0003800200 */
.L_x_5456:
        /* <DEDUP_REMOVED lines=20> */
.L_x_5455:
[----:B------:R-:W0:Y:S01]  /*46420*/  MUFU.RCP64H R3, R11 ;  /* 0x0000000b00037308 */ /* 0x000e220000001800 */
[----:B------:R-:W-:Y:S01]  /*46430*/  MOV R2, 0x1 ;  /* 0x0000000100027802 */ /* 0x000fe20000000f00 */
[----:B------:R-:W1:Y:S02]  /*46440*/  DMUL R8, R30, R12 ;  /* 0x0000000c1e087228 */ /* 0x000e640000000000 */
        /* <DEDUP_REMOVED lines=50> */
.L_x_5126:
[----:B------:R-:W-:Y:S05]  /*46770*/  BSYNC.RECONVERGENT B1 ;  /* 0x0000000000017941 */ /* 0x000fea0003800200 */
.L_x_5125:
[----:B------:R-:W-:Y:S01]  /*46780*/  IMAD.MOV.U32 R2, RZ, RZ, R61 ;  /* 0x000000ffff027224 */ /* 0x000fe200078e003d */
[----:B------:R-:W-:-:S04]  /*46790*/  MOV R3, 0x0 ;  /* 0x0000000000037802 */ /* 0x000fc80000000f00 */
[----:B0-----:R-:W-:Y:S05]  /*467a0*/  RET.REL.NODEC R2 `(_ZN2at6native27unrolled_elementwise_kernelIN48_GLOBAL__N__08322988_15_IGammaKernel_cu_cb51a28d10CalcIgammaIdEESt5arrayIPcLm3EELi4E23TrivialOffsetCalculatorILi2EjES8_ILi1EjENS0_6memory12LoadWithCastILi2EEENSB_13StoreWithCastILi1EEEEEviT_T0_T2_T3_T4_T5_) ;  /* 0xfffffb9802147950 */ /* 0x001fea0003c3ffff */
        .type           $_ZN2at6native27unrolled_elementwise_kernelIN48_GLOBAL__N__08322988_15_IGammaKernel_cu_cb51a28d10CalcIgammaIdEESt5arrayIPcLm3EELi4E23TrivialOffsetCalculatorILi2EjES8_ILi1EjENS0_6memory12LoadWithCastILi2EEENSB_13StoreWithCastILi1EEEEEviT_T0_T2_T3_T4_T5_$_ZN46_INTERNAL_08322988_15_IGammaKernel_cu_cb51a28d48_GLOBAL__N__08322988_15_IGammaKernel_cu_cb51a28d12calc_igammacIdEET_S2_S2_,@function
        .size           $_ZN2at6native27unrolled_elementwise_kernelIN48_GLOBAL__N__08322988_15_IGammaKernel_cu_cb51a28d10CalcIgammaIdEESt5arrayIPcLm3EELi4E23TrivialOffsetCalculatorILi2EjES8_ILi1EjENS0_6memory12LoadWithCastILi2EEENSB_13StoreWithCastILi1EEEEEviT_T0_T2_T3_T4_T5_$_ZN46_INTERNAL_08322988_15_IGammaKernel_cu_cb51a28d48_GLOBAL__N__08322988_15_IGammaKernel_cu_cb51a28d12calc_igammacIdEET_S2_S2_,($__internal_15_$__cuda_sm20_dblrcp_rn_slowpath_v3 - $_ZN2at6native27unrolled_elementwise_kernelIN48_GLOBAL__N__08322988_15_IGammaKernel_cu_cb51a28d10CalcIgammaIdEESt5arrayIPcLm3EELi4E23TrivialOffsetCalculatorILi2EjES8_ILi1EjENS0_6memory12LoadWithCastILi2EEENSB_13StoreWithCastILi1EEEEEviT_T0_T2_T3_T4_T5_$_ZN46_INTERNAL_08322988_15_IGammaKernel_cu_cb51a28d48_GLOBAL__N__08322988_15_IGammaKernel_cu_cb51a28d12calc_igammacIdEET_S2_S2_)
$_ZN2at6native27unrolled_elementwise_kernelIN48_GLOBAL__N__08322988_15_IGammaKernel_cu_cb51a28d10CalcIgammaIdEESt5arrayIPcLm3EELi4E23TrivialOffsetCalculatorILi2EjES8_ILi1EjENS0_6memory12LoadWithCastILi2EEENSB_13StoreWithCastILi1EEEEEviT_T0_T2_T3_T4_T5_$_ZN46_INTERNAL_08322988_15_IGammaKernel_cu_cb51a28d48_GLOBAL__N__08322988_15_IGammaKernel_cu_cb51a28d12calc_igammacIdEET_S2_S2_:
[----:B------:R-:W-:Y:S01]  /*467b0*/  IMAD.MOV.U32 R13, RZ, RZ, R11 ;  /* 0x000000ffff0d7224 */ /* 0x000fe200078e000b */
[----:B------:R-:W-:Y:S01]  /*467c0*/  MOV R5, R2 ;  /* 0x0000000200057202 */ /* 0x000fe20000000f00 */
[----:B------:R-:W-:Y:S01]  /*467d0*/  IMAD.MOV.U32 R12, RZ, RZ, R10 ;  /* 0x000000ffff0c7224 */ /* 0x000fe200078e000a */
[----:B------:R-:W-:Y:S01]  /*467e0*/  BSSY.RECONVERGENT B0, `(.L_x_5459) ;  /* 0x000600e000007945 */ /* 0x000fe20003800200 */
[----:B------:R-:W-:Y:S01]  /*467f0*/  IMAD.MOV.U32 R7, RZ, RZ, R3 ;  /* 0x000000ffff077224 */ /* 0x000fe200078e0003 */
[----:B------:R-:W-:Y:S01]  /*46800*/  MOV R0, R13 ;  /* 0x0000000d00007202 */ /* 0x000fe20000000f00 */
[----:B------:R-:W-:Y:S02]  /*46810*/  IMAD.MOV.U32 R14, RZ, RZ, 0x0 ;  /* 0x00000000ff0e7424 */ /* 0x000fe400078e00ff */
[----:B------:R-:W0:Y:S01]  /*46820*/  DSETP.MIN.AND P0, P1, R12, R2, PT ;  /* 0x000000020c00722a */ /* 0x000e220003900000 */
[----:B------:R-:W-:Y:S01]  /*46830*/  IMAD.MOV.U32 R15, RZ, RZ, 0x7ff80000 ;  /* 0x7ff80000ff0f7424 */ /* 0x000fe200078e00ff */
[----:B0-----:R-:W-:Y:S01]  /*46840*/  FSEL R9, R0, R7, P0 ;  /* 0x0000000700097208 */ /* 0x001fe20000000000 */
[----:B------:R-:W-:Y:S01]  /*46850*/  IMAD.MOV.U32 R0, RZ, RZ, R12 ;  /* 0x000000ffff007224 */ /* 0x000fe200078e000c */
[----:B------:R-:W-:-:S04]  /*46860*/  @P1 LOP3.LUT R9, R7, 0x80000, RZ, 0xfc, !PT ;  /* 0x0008000007091812 */ /* 0x000fc800078efcff */
[----:B------:R-:W-:Y:S02]  /*46870*/  SEL R4, R0, R5, P0 ;  /* 0x0000000500047207 */ /* 0x000fe40000000000 */
[----:B------:R-:W-:-:S15]  /*46880*/  MOV R5, R9 ;  /* 0x0000000900057202 */ /* 0x000fde0000000f00 */
[----:B------:R-:W-:-:S15]  /*46890*/  NOP ;  /* 0x0000000000007918 */ /* 0x000fde0000000000 */
[----:B------:R-:W-:-:S15]  /*468a0*/  NOP ;  /* 0x0000000000007918 */ /* 0x000fde0000000000 */
[----:B------:R-:W-:-:S09]  /*468b0*/  NOP ;  /* 0x0000000000007918 */ /* 0x000fd20000000000 */
[----:B------:R-:W0:Y:S02]  /*468c0*/  DSETP.GEU.AND P0, PT, R4, RZ, PT ;  /* 0x000000ff0400722a */ /* 0x000e240003f0e000 */
[----:B0-----:R-:W-:Y:S05]  /*468d0*/  @!P0 BRA `(.L_x_5460) ;  /* 0x000005fc00f88947 */ /* 0x001fea0003800000 */
[----:B------:R-:W0:Y:S02]  /*468e0*/  DSETP.NEU.AND P1, PT, R12, RZ, PT ;  /* 0x000000ff0c00722a */ /* 0x000e240003f2d000 */
[----:B0-----:R-:W-:-:S15]  /*468f0*/  @!P1 IMAD.MOV.U32 R14, RZ, RZ, RZ ;  /* 0x000000ffff0e9224 */ /* 0x001fde00078e00ff */
        /* <DEDUP_REMOVED lines=8> */
[----:B------:R-:W-:Y:S01]  /*46980*/  IMAD.MOV.U32 R14, RZ, RZ, 0x0 ;  /* 0x00000000ff0e7424 */ /* 0x000fe200078e00ff */
[----:B------:R-:W-:Y:S01]  /*46990*/  MOV R15, 0x3ff00000 ;  /* 0x3ff00000000f7802 */ /* 0x000fe20000000f00 */
[----:B0-----:R-:W-:Y:S06]  /*469a0*/  @!P0 BRA `(.L_x_5460) ;  /* 0x000005fc00c48947 */ /* 0x001fec0003800000 */
[----:B------:R-:W0:Y:S01]  /*469b0*/  DSETP.NEU.AND P1, PT, |R12|, +INF , PT ;  /* 0x7ff000000c00742a */ /* 0x000e220003f2d200 */
[----:B------:R-:W-:Y:S01]  /*469c0*/  CS2R R14, SRZ ;  /* 0x00000000000e7805 */ /* 0x000fe2000001ff00 */
[----:B0-----:R-:W-:Y:S02]  /*469d0*/  @!P1 IMAD.MOV.U32 R0, RZ, RZ, 0x3ff00000 ;  /* 0x3ff00000ff009424 */ /* 0x001fe400078e00ff */
        /* <DEDUP_REMOVED lines=10> */
[----:B------:R-:W-:Y:S01]  /*46a80*/  MOV R4, 0x1 ;  /* 0x0000000100047802 */ /* 0x000fe20000000f00 */
        /* <DEDUP_REMOVED lines=60> */
[----:B------:R-:W-:Y:S02]  /*46e50*/  IMAD.MOV.U32 R30, RZ, RZ, R6 ;  /* 0x000000ffff1e7224 */ /* 0x000fe400078e0006 */
[----:B------:R-:W-:-:S07]  /*46e60*/  IMAD.MOV.U32 R31, RZ, RZ, R5 ;  /* 0x000000ffff1f7224 */ /* 0x000fce00078e0005 */
.L_x_5462:
[----:B------:R-:W-:Y:S05]  /*46e70*/  BSYNC.RECONVERGENT B4 ;  /* 0x0000000000047941 */ /* 0x000fea0003800200 */
.L_x_5461:
[----:B------:R-:W-:Y:S01]  /*46e80*/  UMOV UR4, 0x33333333 ;  /* 0x3333333300047882 */ /* 0x000fe20000000000 */
[----:B------:R-:W-:Y:S01]  /*46e90*/  UMOV UR5, 0x3fd33333 ;  /* 0x3fd3333300057882 */ /* 0x000fe20000000000 */
[----:B------:R-:W-:Y:S01]  /*46ea0*/  IADD3 R35, PT, PT, R1, 0x1450, RZ ;  /* 0x0000145001237810 */ /* 0x000fe20007ffe0ff */
        /* <DEDUP_REMOVED lines=19> */
[----:B------:R-:W-:Y:S01]  /*46fe0*/  STL.64 [R1+0x1450], R4 ;  /* 0x0014500401007387 */ /* 0x000fe20000100a00 */
        /* <DEDUP_REMOVED lines=25> */
[----:B------:R-:W-:Y:S01]  /*47180*/  MOV R45, 0xbff012bb ;  /* 0xbff012bb002d7802 */ /* 0x000fe20000000f00 */
[----:B--2---:R-:W-:Y:S01]  /*47190*/  IMAD.MOV.U32 R10, RZ, RZ, 0x55c37c1c ;  /* 0x55c37c1cff0a7424 */ /* 0x004fe200078e00ff */
[----:B------:R2:W-:Y:S01]  /*471a0*/  STL.64 [R1+0x1480], R32 ;  /* 0x0014802001007387 */ /* 0x0005e20000100a00 */
[----:B------:R-:W-:Y:S01]  /*471b0*/  IMAD.MOV.U32 R11, RZ, RZ, 0x3e46097d ;  /* 0x3e46097dff0b7424 */ /* 0x000fe200078e00ff */
[----:B0-----:R-:W-:Y:S01]  /*471c0*/  MOV R15, 0x3e0f6e66 ;  /* 0x3e0f6e66000f7802 */ /* 0x001fe20000000f00 */
[----:B------:R-:W-:Y:S01]  /*471d0*/  IMAD.MOV.U32 R14, RZ, RZ, -0x2db2a376 ;  /* 0xd24d5c8aff0e7424 */ /* 0x000fe200078e00ff */
[----:B------:R0:W-:Y:S01]  /*471e0*/  STL.64 [R1+0x1488], R36 ;  /* 0x0014882401007387 */ /* 0x0001e20000100a00 */
[----:B------:R-:W-:Y:S01]  /*471f0*/  IMAD.MOV.U32 R43, RZ, RZ, -0x41b6031b ;  /* 0xbe49fce5ff2b7424 */ /* 0x000fe200078e00ff */
        /* <DEDUP_REMOVED lines=623> */
[----:B--2---:R-:W-:-:S02]  /*498f0*/  IMAD.MOV.U32 R8, RZ, RZ, 0x3aebc9b7 ;  /* 0x3aebc9b7ff087424 */ /* 0x004fc400078e00ff */
[----:B------:R-:W-:Y:S01]  /*49900*/  IMAD.MOV.U32 R9, RZ, RZ, -0x40e9c580 ;  /* 0xbf163a80ff097424 */ /* 0x000fe200078e00ff */
[----:B------:R2:W-:Y:S01]  /*49910*/  STL.64 [R1+0x1ad0], R38 ;  /* 0x001ad02601007387 */ /* 0x0005e20000100a00 */
[----:B-1----:R-:W-:Y:S01]  /*49920*/  MOV R10, 0x36172b0 ;  /* 0x036172b0000a7802 */ /* 0x002fe20000000f00 */
[----:B------:R-:W-:Y:S02]  /*49930*/  IMAD.MOV.U32 R11, RZ, RZ, 0x3f100120 ;  /* 0x3f100120ff0b7424 */ /* 0x000fe400078e00ff */
[----:B------:R1:W-:Y:S01]  /*49940*/  STL.64 [R1+0x1b10], R32 ;  /* 0x001b102001007387 */ /* 0x0003e20000100a00 */
[----:B0-----:R-:W-:-:S03]  /*49950*/  IMAD.MOV.U32 R40, RZ, RZ, 0x3b2187a2 ;  /* 0x3b2187a2ff287424 */ /* 0x001fc600078e00ff */
[----:B------:R0:W-:Y:S01]  /*49960*/  STL.64 [R1+0x1b18], R36 ;  /* 0x001b182401007387 */ /* 0x0001e20000100a00 */
[----:B------:R-:W-:-:S03]  /*49970*/  IMAD.MOV.U32 R41, RZ, RZ, -0x4172a662 ;  /* 0xbe8d599eff297424 */ /* 0x000fc600078e00ff */
        /* <DEDUP_REMOVED lines=9> */
[----:B---3--:R-:W-:-:S02]  /*49a10*/  IMAD.MOV.U32 R14, RZ, RZ, -0x1741ccd0 ;  /* 0xe8be3330ff0e7424 */ /* 0x008fc400078e00ff */
[----:B------:R-:W-:Y:S01]  /*49a20*/  IMAD.MOV.U32 R15, RZ, RZ, -0x41f18fe8 ;  /* 0xbe0e7018ff0f7424 */ /* 0x000fe200078e00ff */
        /* <DEDUP_REMOVED lines=14> */
[----:B------:R0:W-:Y:S01]  /*49b10*/  STL.64 [R1+0x1ba0], R14 ;  /* 0x001ba00e01007387 */ /* 0x0001e20000100a00 */
[----:B------:R-:W-:Y:S02]  /*49b20*/  IMAD.MOV.U32 R39, RZ, RZ, -0x40bb060e ;  /* 0xbf44f9f2ff277424 */ /* 0x000fe400078e00ff */
[----:B--2---:R-:W-:Y:S01]  /*49b30*/  IMAD.MOV.U32 R32, RZ, RZ, -0x576e2746 ;  /* 0xa891d8baff207424 */ /* 0x004fe200078e00ff */
[----:B------:R-:W-:Y:S01]  /*49b40*/  MOV R33, 0xbec7d8d3 ;  /* 0xbec7d8d300217802 */ /* 0x000fe20000000f00 */
[----:B------:R2:W-:Y:S01]  /*49b50*/  STL.64 [R1+0x1ba8], R30 ;  /* 0x001ba81e01007387 */ /* 0x0005e20000100a00 */
[----:B-1----:R-:W-:-:S02]  /*49b60*/  IMAD.MOV.U32 R36, RZ, RZ, -0xd84d818 ;  /* 0xf27b27e8ff247424 */ /* 0x002fc400078e00ff */
[----:B------:R-:W-:Y:S01]  /*49b70*/  IMAD.MOV.U32 R37, RZ, RZ, 0x3ead3850 ;  /* 0x3ead3850ff257424 */ /* 0x000fe200078e00ff */
[----:B------:R1:W-:Y:S01]  /*49b80*/  STL.64 [R1+0x1bd8], R8 ;  /* 0x001bd80801007387 */ /* 0x0003e20000100a00 */
[----:B0-----:R-:W-:Y:S01]  /*49b90*/  MOV R14, 0xd2fffd4f ;  /* 0xd2fffd4f000e7802 */ /* 0x001fe20000000f00 */
[----:B------:R-:W-:Y:S02]  /*49ba0*/  IMAD.MOV.U32 R15, RZ, RZ, -0x41ddbb46 ;  /* 0xbe2244baff0f7424 */ /* 0x000fe400078e00ff */
[----:B------:R0:W-:Y:S01]  /*49bb0*/  STL.64 [R1+0x1be0], R10 ;  /* 0x001be00a01007387 */ /* 0x0001e20000100a00 */
[----:B--2---:R-:W-:Y:S01]  /*49bc0*/  IMAD.MOV.U32 R30, RZ, RZ, -0x6523334a ;  /* 0x9adcccb6ff1e7424 */ /* 0x004fe200078e00ff */
        /* <DEDUP_REMOVED lines=11> */
[----:B-1----:R-:W-:-:S03]  /*49c80*/  MOV R38, 0x807110d2 ;  /* 0x807110d200267802 */ /* 0x002fc60000000f00 */
[----:B------:R1:W-:Y:S01]  /*49c90*/  STL.64 [R1+0x1bf0], R14 ;  /* 0x001bf00e01007387 */ /* 0x0003e20000100a00 */
[----:B------:R-:W-:Y:S02]  /*49ca0*/  IMAD.MOV.U32 R39, RZ, RZ, 0x3d903901 ;  /* 0x3d903901ff277424 */ /* 0x000fe400078e00ff */
[----:B0-----:R-:W-:Y:S01]  /*49cb0*/  IMAD.MOV.U32 R32, RZ, RZ, -0x5f439432 ;  /* 0xa0bc6bceff207424 */ /* 0x001fe200078e00ff */
[----:B------:R0:W-:Y:S01]  /*49cc0*/  STL.64 [R1+0x1bf8], R30 ;  /* 0x001bf81e01007387 */ /* 0x0001e20000100a00 */
[----:B------:R-:W-:Y:S01]  /*49cd0*/  IMAD.MOV.U32 R33, RZ, RZ, -0x43f42449 ;  /* 0xbc0bdbb7ff217424 */ /* 0x000fe200078e00ff */
[----:B--2---:R-:W-:Y:S01]  /*49ce0*/  MOV R36, 0xfd72ae16 ;  /* 0xfd72ae1600247802 */ /* 0x004fe20000000f00 */
[----:B------:R-:W-:Y:S01]  /*49cf0*/  IMAD.MOV.U32 R37, RZ, RZ, -0x4229c0f4 ;  /* 0xbdd63f0cff257424 */ /* 0x000fe200078e00ff */
[----:B------:R2:W-:Y:S01]  /*49d00*/  STL.64 [R1+0x1c28], R8 ;  /* 0x001c280801007387 */ /* 0x0005e20000100a00 */
[----:B-1----:R-:W-:Y:S01]  /*49d10*/  IMAD.MOV.U32 R14, RZ, RZ, -0x675acd41 ;  /* 0x98a532bfff0e7424 */ /* 0x002fe200078e00ff */
[----:B------:R-:W-:-:S02]  /*49d20*/  MOV R15, 0xbf40aba9 ;  /* 0xbf40aba9000f7802 */ /* 0x000fc40000000f00 */
[----:B------:R1:W-:Y:S01]  /*49d30*/  STL.64 [R1+0x1c30], R10 ;  /* 0x001c300a01007387 */ /* 0x0003e20000100a00 */
[----:B0-----:R-:W-:-:S03]  /*49d40*/  IMAD.MOV.U32 R30, RZ, RZ, -0x4ad3ccbb ;  /* 0xb52c3345ff1e7424 */ /* 0x001fc600078e00ff */
        /* <DEDUP_REMOVED lines=8> */
[----:B0-----:R-:W-:-:S03]  /*49dd0*/  IMAD.MOV.U32 R40, RZ, RZ, 0x16605be3 ;  /* 0x16605be3ff287424 */ /* 0x001fc600078e00ff */
[----:B------:R0:W-:Y:S01]  /*49de0*/  STL.64 [R1+0x1c08], R36 ;  /* 0x001c082401007387 */ /* 0x0001e20000100a00 */
[----:B------:R-:W-:Y:S02]  /*49df0*/  IMAD.MOV.U32 R41, RZ, RZ, 0x3e30bcbd ;  /* 0x3e30bcbdff297424 */ /* 0x000fe400078e00ff */
[----:B--2---:R-:W-:Y:S01]  /*49e00*/  IMAD.MOV.U32 R38, RZ, RZ, -0x7738c013 ;  /* 0x88c73fedff267424 */ /* 0x004fe200078e00ff */
[----:B------:R2:W-:Y:S01]  /*49e10*/  STL.64 [R1+0x1c40], R14 ;  /* 0x001c400e01007387 */ /* 0x0005e20000100a00 */
[----:B------:R-:W-:Y:S02]  /*49e20*/  MOV R39, 0x3dc74cd6 ;  /* 0x3dc74cd600277802 */ /* 0x000fe40000000f00 */
[----:B-1----:R-:W-:Y:S01]  /*49e30*/  MOV R32, 0x82f9d22a ;  /* 0x82f9d22a00207802 */ /* 0x002fe20000000f00 */
[----:B------:R-:W-:Y:S01]  /*49e40*/  IMAD.MOV.U32 R33, RZ, RZ, -0x40d9e71c ;  /* 0xbf2618e4ff217424 */ /* 0x000fe200078e00ff */
[----:B------:R1:W-:Y:S01]  /*49e50*/  STL.64 [R1+0x1c48], R30 ;  /* 0x001c481e01007387 */ /* 0x0003e20000100a00 */
[----:B0-----:R-:W-:Y:S01]  /*49e60*/  IMAD.MOV.U32 R36, RZ, RZ, 0x6f571329 ;  /* 0x6f571329ff247424 */ /* 0x001fe200078e00ff */
[----:B------:R-:W-:-:S02]  /*49e70*/  MOV R37, 0xbe41759e ;  /* 0xbe41759e00257802 */ /* 0x000fc40000000f00 */
[----:B------:R0:W-:Y:S01]  /*49e80*/  STL.64 [R1+0x1c78], R8 ;  /* 0x001c780801007387 */ /* 0x0001e20000100a00 */
[----:B--2---:R-:W-:Y:S02]  /*49e90*/  IMAD.MOV.U32 R14, RZ, RZ, 0x52fc4d58 ;  /* 0x52fc4d58ff0e7424 */ /* 0x004fe400078e00ff */
[----:B------:R-:W-:Y:S01]  /*49ea0*/  IMAD.MOV.U32 R15, RZ, RZ, -0x4164f541 ;  /* 0xbe9b0abfff0f7424 */ /* 0x000fe200078e00ff */
[----:B------:R2:W-:Y:S01]  /*49eb0*/  STL.64 [R1+0x1c80], R10 ;  /* 0x001c800a01007387 */ /* 0x0005e20000100a00 */
[----:B-1----:R-:W-:Y:S01]  /*49ec0*/  MOV R30, 0xb7553f43 ;  /* 0xb7553f43001e7802 */ /* 0x002fe20000000f00 */
[----:B------:R-:W-:Y:S02]  /*49ed0*/  IMAD.MOV.U32 R31, RZ, RZ, -0x42b74682 ;  /* 0xbd48b97eff1f7424 */ /* 0x000fe400078e00ff */
[----:B------:R1:W-:Y:S01]  /*49ee0*/  STL.64 [R1+0x1be8], R40 ;  /* 0x001be82801007387 */ /* 0x0003e20000100a00 */
[----:B0-----:R-:W-:Y:S01]  /*49ef0*/  MOV R8, 0x2f6afa8a ;  /* 0x2f6afa8a00087802 */ /* 0x001fe20000000f00 */
[----:B------:R-:W-:-:S02]  /*49f00*/  IMAD.MOV.U32 R9, RZ, RZ, 0x3e10bf3a ;  /* 0x3e10bf3aff097424 */ /* 0x000fc400078e00ff */
[----:B------:R0:W-:Y:S01]  /*49f10*/  STL.64 [R1+0x1c10], R38 ;  /* 0x001c102601007387 */ /* 0x0001e20000100a00 */
[----:B--2---:R-:W-:Y:S01]  /*49f20*/  IMAD.MOV.U32 R10, RZ, RZ, -0x4408c63a ;  /* 0xbbf739c6ff0a7424 */ /* 0x004fe200078e00ff */
[----:B------:R-:W-:Y:S02]  /*49f30*/  MOV R11, 0xbdf22546 ;  /* 0xbdf22546000b7802 */ /* 0x000fe40000000f00 */
[----:B------:R2:W-:Y:S01]  /*49f40*/  STL.64 [R1+0x1c50], R32 ;  /* 0x001c502001007387 */ /* 0x0005e20000100a00 */
[----:B-1----:R-:W-:-:S03]  /*49f50*/  MOV R40, 0x61e90004 ;  /* 0x61e9000400287802 */ /* 0x002fc60000000f00 */
[----:B------:R1:W-:Y:S01]  /*49f60*/  STL.64 [R1+0x1c58], R36 ;  /* 0x001c582401007387 */ /* 0x0003e20000100a00 */
[----:B------:R-:W-:Y:S02]  /*49f70*/  IMAD.MOV.U32 R41, RZ, RZ, 0x3eb0a9ef ;  /* 0x3eb0a9efff297424 */ /* 0x000fe400078e00ff */
[----:B0-----:R-:W-:Y:S01]  /*49f80*/  IMAD.MOV.U32 R38, RZ, RZ, 0x37b4e130 ;  /* 0x37b4e130ff267424 */ /* 0x001fe200078e00ff */
[----:B------:R0:W-:Y:S01]  /*49f90*/  STL.64 [R1+0x1c90], R14 ;  /* 0x001c900e01007387 */ /* 0x0001e20000100a00 */
[----:B------:R-:W-:Y:S02]  /*49fa0*/  IMAD.MOV.U32 R39, RZ, RZ, 0x3f07bdf8 ;  /* 0x3f07bdf8ff277424 */ /* 0x000fe400078e00ff */
[----:B--2---:R-:W-:Y:S01]  /*49fb0*/  IMAD.MOV.U32 R32, RZ, RZ, -0x59bf0808 ;  /* 0xa640f7f8ff207424 */ /* 0x004fe200078e00ff */
        /* <DEDUP_REMOVED lines=20> */
[----:B-1----:R-:W-:-:S03]  /*4a100*/  MOV R38, 0xb486f0da ;  /* 0xb486f0da00267802 */ /* 0x002fc60000000f00 */
[----:B------:R1:W-:Y:S01]  /*4a110*/  STL.64 [R1+0x1ce0], R14 ;  /* 0x001ce00e01007387 */ /* 0x0003e20000100a00 */
[----:B------:R-:W-:Y:S02]  /*4a120*/  IMAD.MOV.U32 R39, RZ, RZ, 0x3e48a3e9 ;  /* 0x3e48a3e9ff277424 */ /* 0x000fe400078e00ff */
[----:B0-----:R-:W-:Y:S01]  /*4a130*/  IMAD.MOV.U32 R32, RZ, RZ, 0x1144693f ;  /* 0x1144693fff207424 */ /* 0x001fe200078e00ff */
        /* <DEDUP_REMOVED lines=8> */
[----:B0-----:R-:W-:-:S03]  /*4a1c0*/  IMAD.MOV.U32 R30, RZ, RZ, 0x1069b36a ;  /* 0x1069b36aff1e7424 */ /* 0x001fc600078e00ff */
[----:B------:R0:W-:Y:S01]  /*4a1d0*/  STL.64 [R1+0x1c88], R40 ;  /* 0x001c882801007387 */ /* 0x0001e20000100a00 */
[----:B------:R-:W-:Y:S02]  /*4a1e0*/  IMAD.MOV.U32 R31, RZ, RZ, -0x4104f7e4 ;  /* 0xbefb081cff1f7424 */ /* 0x000fe400078e00ff */
[----:B--2---:R-:W-:Y:S01]  /*4a1f0*/  IMAD.MOV.U32 R8, RZ, RZ, -0x104483b7 ;  /* 0xefbb7c49ff087424 */ /* 0x004fe200078e00ff */
[----:B------:R2:W-:Y:S01]  /*4a200*/  STL.64 [R1+0x1cb0], R38 ;  /* 0x001cb02601007387 */ /* 0x0005e20000100a00 */
[----:B------:R-:W-:Y:S01]  /*4a210*/  IMAD.MOV.U32 R9, RZ, RZ, 0x3e8bb865 ;  /* 0x3e8bb865ff097424 */ /* 0x000fe200078e00ff */
[----:B-1----:R-:W-:Y:S01]  /*4a220*/  MOV R10, 0xe6f7598a ;  /* 0xe6f7598a000a7802 */ /* 0x002fe20000000f00 */
[----:B------:R-:W-:Y:S01]  /*4a230*/  IMAD.MOV.U32 R11, RZ, RZ, 0x3d2a4c4e ;  /* 0x3d2a4c4eff0b7424 */ /* 0x000fe200078e00ff */
[----:B------:R1:W-:Y:S01]  /*4a240*/  STL.64 [R1+0x1cf0], R32 ;  /* 0x001cf02001007387 */ /* 0x0003e20000100a00 */
[----:B0-----:R-:W-:-:S03]  /*4a250*/  IMAD.MOV.U32 R40, RZ, RZ, -0x72c8fe5a ;  /* 0x8d3701a6ff287424 */ /* 0x001fc600078e00ff */
[----:B------:R0:W-:Y:S01]  /*4a260*/  STL.64 [R1+0x1cf8], R36 ;  /* 0x001cf82401007387 */ /* 0x0001e20000100a00 */
[----:B------:R-:W-:Y:S02]  /*4a270*/  IMAD.MOV.U32 R41, RZ, RZ, 0x3c5ab961 ;  /* 0x3c5ab961ff297424 */ /* 0x000fe400078e00ff */
[----:B--2---:R-:W-:Y:S01]  /*4a280*/  IMAD.MOV.U32 R38, RZ, RZ, 0x8721041 ;  /* 0x08721041ff267424 */ /* 0x004fe200078e00ff */
[----:B------:R2:W-:Y:S01]  /*4a290*/  STL.64 [R1+0x1d30], R14 ;  /* 0x001d300e01007387 */ /* 0x0005e20000100a00 */
[----:B------:R-:W-:Y:S02]  /*4a2a0*/  MOV R39, 0x3f6185be ;  /* 0x3f6185be00277802 */ /* 0x000fe40000000f00 */
[----:B-1----:R-:W-:Y:S01]  /*4a2b0*/  MOV R32, 0x8e42b54d ;  /* 0x8e42b54d00207802 */ /* 0x002fe20000000f00 */
        /* <DEDUP_REMOVED lines=8> */
[----:B-1----:R-:W-:Y:S01]  /*4a340*/  MOV R30, 0x13f0801a ;  /* 0x13f0801a001e7802 */ /* 0x002fe20000000f00 */
[----:B------:R-:W-:Y:S02]  /*4a350*/  IMAD.MOV.U32 R31, RZ, RZ, -0x41c70cbf ;  /* 0xbe38f341ff1f7424 */ /* 0x000fe400078e00ff */
[----:B------:R1:W-:Y:S01]  /*4a360*/  STL.64 [R1+0x1ae0], R6 ;  /* 0x001ae00601007387 */ /* 0x0003e20000100a00 */
[----:B0-----:R-:W-:Y:S01]  /*4a370*/  MOV R8, 0x9f4a401b ;  /* 0x9f4a401b00087802 */ /* 0x001fe20000000f00 */
[----:B------:R-:W-:-:S02]  /*4a380*/  IMAD.MOV.U32 R9, RZ, RZ, 0x3f7a3a69 ;  /* 0x3f7a3a69ff097424 */ /* 0x000fc400078e00ff */
[----:B------:R0:W-:Y:S01]  /*4a390*/  STL.64 [R1+0x1cd8], R40 ;  /* 0x001cd82801007387 */ /* 0x0001e20000100a00 */
[----:B--2---:R-:W-:Y:S01]  /*4a3a0*/  IMAD.MOV.U32 R10, RZ, RZ, 0x6f5e0e ;  /* 0x006f5e0eff0a7424 */ /* 0x004fe200078e00ff */
[----:B------:R-:W-:Y:S02]  /*4a3b0*/  MOV R11, 0xbf708d50 ;  /* 0xbf708d50000b7802 */ /* 0x000fe40000000f00 */
[----:B------:R2:W-:Y:S01]  /*4a3c0*/  STL.64 [R1+0x1d00], R38 ;  /* 0x001d002601007387 */ /* 0x0005e20000100a00 */
[----:B-1----:R-:W-:-:S03]  /*4a3d0*/  MOV R6, 0x9fc7363 ;  /* 0x09fc736300067802 */ /* 0x002fc60000000f00 */
        /* <DEDUP_REMOVED lines=8> */
[----:B-1----:R-:W-:Y:S01]  /*4a460*/  MOV R33, 0xbca3353e ;  /* 0xbca3353e00217802 */ /* 0x002fe20000000f00 */
[----:B------:R-:W-:Y:S01]  /*4a470*/  IMAD.MOV.U32 R32, RZ, RZ, 0x1d7f8951 ;  /* 0x1d7f8951ff207424 */ /* 0x000fe200078e00ff */
[----:B------:R1:W-:Y:S01]  /*4a480*/  STL.64 [R1+0x1d88], R30 ;  /* 0x001d881e01007387 */ /* 0x0003e20000100a00 */
[----:B0-----:R-:W-:Y:S02]  /*4a490*/  IMAD.MOV.U32 R36, RZ, RZ, -0x2fc8f100 ;  /* 0xd0370f00ff247424 */ /* 0x001fe400078e00ff */
[----:B------:R-:W-:Y:S01]  /*4a4a0*/  IMAD.MOV.U32 R37, RZ, RZ, 0x3e0f0bac ;  /* 0x3e0f0bacff257424 */ /* 0x000fe200078e00ff */
[----:B------:R0:W-:Y:S01]  /*4a4b0*/  STL.64 [R1+0x1db8], R8 ;  /* 0x001db80801007387 */ /* 0x0001e20000100a00 */
[----:B---3--:R-:W-:Y:S01]  /*4a4c0*/  MOV R14, 0x14eb1812 ;  /* 0x14eb1812000e7802 */ /* 0x008fe20000000f00 */
[----:B------:R-:W-:-:S02]  /*4a4d0*/  IMAD.MOV.U32 R15, RZ, RZ, 0x3f61cf4d ;  /* 0x3f61cf4dff0f7424 */ /* 0x000fc400078e00ff */
[----:B------:R2:W-:Y:S01]  /*4a4e0*/  STL.64 [R1+0x1dc0], R10 ;  /* 0x001dc00a01007387 */ /* 0x0005e20000100a00 */
[----:B-1----:R-:W-:Y:S01]  /*4a4f0*/  IMAD.MOV.U32 R30, RZ, RZ, 0x58c76530 ;  /* 0x58c76530ff1e7424 */ /* 0x002fe200078e00ff */
[----:B------:R-:W-:Y:S02]  /*4a500*/  MOV R31, 0xbf60237b ;  /* 0xbf60237b001f7802 */ /* 0x000fe40000000f00 */
[----:B------:R1:W-:Y:S01]  /*4a510*/  STL.64 [R1+0x1ad8], R4 ;  /* 0x001ad80401007387 */ /* 0x0003e20000100a00 */
[----:B0-----:R-:W-:Y:S01]  /*4a520*/  IMAD.MOV.U32 R8, RZ, RZ, 0x49a65517 ;  /* 0x49a65517ff087424 */ /* 0x001fe200078e00ff */
[----:B------:R-:W-:Y:S02]  /*4a530*/  MOV R9, 0xbde3d8d8 ;  /* 0xbde3d8d800097802 */ /* 0x000fe40000000f00 */
[----:B------:R0:W-:Y:S01]  /*4a540*/  STL.64 [R1+0x1b30], R6 ;  /* 0x001b300601007387 */ /* 0x0001e20000100a00 */
[----:B--2---:R-:W-:Y:S02]  /*4a550*/  IMAD.MOV.U32 R10, RZ, RZ, -0x5c8b89bf ;  /* 0xa3747641ff0a7424 */ /* 0x004fe400078e00ff */
[----:B------:R-:W-:Y:S01]  /*4a560*/  IMAD.MOV.U32 R11, RZ, RZ, 0x3ef079cb ;  /* 0x3ef079cbff0b7424 */ /* 0x000fe200078e00ff */
[----:B------:R2:W-:Y:S01]  /*4a570*/  STL.64 [R1+0x1d28], R40 ;  /* 0x001d282801007387 */ /* 0x0005e20000100a00 */
[----:B-1----:R-:W-:-:S03]  /*4a580*/  IMAD.MOV.U32 R4, RZ, RZ, -0x3faad57f ;  /* 0xc0552a81ff047424 */ /* 0x002fc600078e00ff */
[----:B------:R1:W-:Y:S01]  /*4a590*/  STL.64 [R1+0x1d50], R38 ;  /* 0x001d502601007387 */ /* 0x0003e20000100a00 */
[----:B------:R-:W-:Y:S02]  /*4a5a0*/  IMAD.MOV.U32 R5, RZ, RZ, 0x3cc36412 ;  /* 0x3cc36412ff057424 */ /* 0x000fe400078e00ff */
[----:B0-----:R-:W-:Y:S01]  /*4a5b0*/  IMAD.MOV.U32 R6, RZ, RZ, -0x373140ea ;  /* 0xc8cebf16ff067424 */ /* 0x001fe200078e00ff */
[----:B------:R0:W-:Y:S01]  /*4a5c0*/  STL.64 [R1+0x1d90], R32 ;  /* 0x001d902001007387 */ /* 0x0001e20000100a00 */
[----:B------:R-:W-:-:S03]  /*4a5d0*/  MOV R7, 0x3e886c71 ;  /* 0x3e886c7100077802 */ /* 0x000fc60000000f00 */
[----:B------:R3:W-:Y:S01]  /*4a5e0*/  STL.64 [R1+0x1d98], R36 ;  /* 0x001d982401007387 */ /* 0x0007e20000100a00 */
[----:B--2---:R-:W-:Y:S01]  /*4a5f0*/  IMAD.MOV.U32 R40, RZ, RZ, 0x7c2057dd ;  /* 0x7c2057ddff287424 */ /* 0x004fe200078e00ff */
[----:B------:R-:W-:Y:S02]  /*4a600*/  MOV R41, 0xbe631e2f ;  /* 0xbe631e2f00297802 */ /* 0x000fe40000000f00 */
[----:B------:R2:W-:Y:S01]  /*4a610*/  STL.64 [R1+0x1dd0], R14 ;  /* 0x001dd00e01007387 */ /* 0x0005e20000100a00 */
[----:B-1----:R-:W-:Y:S01]  /*4a620*/  MOV R38, 0x4ad52eba ;  /* 0x4ad52eba00267802 */ /* 0x002fe20000000f00 */
[----:B------:R-:W-:Y:S02]  /*4a630*/  IMAD.MOV.U32 R39, RZ, RZ, -0x41fef53f ;  /* 0xbe010ac1ff277424 */ /* 0x000fe400078e00ff */
[----:B0-----:R-:W-:Y:S01]  /*4a640*/  IMAD.MOV.U32 R32, RZ, RZ, 0xb161ed3 ;  /* 0x0b161ed3ff207424 */ /* 0x001fe200078e00ff */
[----:B------:R0:W-:Y:S01]  /*4a650*/  STL.64 [R1+0x1dd8], R30 ;  /* 0x001dd81e01007387 */ /* 0x0001e20000100a00 */
[----:B------:R-:W-:Y:S01]  /*4a660*/  IMAD.MOV.U32 R33, RZ, RZ, 0x3f4b647f ;  /* 0x3f4b647fff217424 */ /* 0x000fe200078e00ff */
[----:B---3--:R-:W-:Y:S01]  /*4a670*/  MOV R36, 0xb9ab4d6e ;  /* 0xb9ab4d6e00247802 */ /* 0x008fe20000000f00 */
[----:B------:R-:W-:Y:S01]  /*4a680*/  IMAD.MOV.U32 R37, RZ, RZ, 0x3e54e11f ;  /* 0x3e54e11fff257424 */ /* 0x000fe200078e00ff */
[----:B------:R1:W-:Y:S01]  /*4a690*/  STL.64 [R1+0x1e08], R8 ;  /* 0x001e080801007387 */ /* 0x0003e20000100a00 */
[----:B--2---:R-:W-:Y:S01]  /*4a6a0*/  IMAD.MOV.U32 R14, RZ, RZ, -0x2530bc46 ;  /* 0xdacf43baff0e7424 */ /* 0x004fe200078e00ff */
[----:B------:R-:W-:-:S02]  /*4a6b0*/  MOV R15, 0x3ecbb865 ;  /* 0x3ecbb865000f7802 */ /* 0x000fc40000000f00 */
[----:B------:R2:W-:Y:S01]  /*4a6c0*/  STL.64 [R1+0x1e10], R10 ;  /* 0x001e100a01007387 */ /* 0x0005e20000100a00 */
[----:B0-----:R-:W-:-:S03]  /*4a6d0*/  IMAD.MOV.U32 R30, RZ, RZ, -0xddec242 ;  /* 0xf2213dbeff1e7424 */ /* 0x001fc600078e00ff */
[----:B------:R0:W-:Y:S01]  /*4a6e0*/  STL.64 [R1+0x1b28], R4 ;  /* 0x001b280401007387 */ /* 0x0001e20000100a00 */
[----:B------:R-:W-:Y:S02]  /*4a6f0*/  IMAD.MOV.U32 R31, RZ, RZ, 0x3d6c166c ;  /* 0x3d6c166cff1f7424 */ /* 0x000fe400078e00ff */
[----:B-1----:R-:W-:Y:S01]  /*4a700*/  IMAD.MOV.U32 R8, RZ, RZ, -0x253e430f ;  /* 0xdac1bcf1ff087424 */ /* 0x002fe200078e00ff */
[----:B------:R1:W-:Y:S01]  /*4a710*/  STL.64 [R1+0x1b80], R6 ;  /* 0x001b800601007387 */ /* 0x0003e20000100a00 */
[----:B------:R-:W-:Y:S01]  /*4a720*/  IMAD.MOV.U32 R9, RZ, RZ, -0x41b7808b ;  /* 0xbe487f75ff097424 */ /* 0x000fe200078e00ff */
[----:B--2---:R-:W-:Y:S01]  /*4a730*/  MOV R10, 0xd29db62e ;  /* 0xd29db62e000a7802 */ /* 0x004fe20000000f00 */
[----:B------:R-:W-:Y:S01]  /*4a740*/  IMAD.MOV.U32 R11, RZ, RZ, 0x3e2bcb20 ;  /* 0x3e2bcb20ff0b7424 */ /* 0x000fe200078e00ff */
[----:B------:R2:W-:Y:S01]  /*4a750*/  STL.64 [R1+0x1d78], R40 ;  /* 0x001d782801007387 */ /* 0x0005e20000100a00 */
[----:B0-----:R-:W-:Y:S01]  /*4a760*/  MOV R4, 0xc28e8a0 ;  /* 0x0c28e8a000047802 */ /* 0x001fe20000000f00 */
[----:B------:R-:W-:-:S02]  /*4a770*/  IMAD.MOV.U32 R5, RZ, RZ, 0x3f322fb2 ;  /* 0x3f322fb2ff057424 */ /* 0x000fc400078e00ff */
[----:B------:R0:W-:Y:S01]  /*4a780*/  STL.64 [R1+0x1da0], R38 ;  /* 0x001da02601007387 */ /* 0x0001e20000100a00 */
[----:B-1----:R-:W-:-:S03]  /*4a790*/  IMAD.MOV.U32 R6, RZ, RZ, -0x5b2caf32 ;  /* 0xa4d350ceff067424 */ /* 0x002fc600078e00ff */
        /* <DEDUP_REMOVED lines=8> */
[----:B-1----:R-:W-:Y:S01]  /*4a820*/  MOV R32, 0x664ec1e3 ;  /* 0x664ec1e300207802 */ /* 0x002fe20000000f00 */
        /* <DEDUP_REMOVED lines=8> */
[----:B0-----:R-:W-:Y:S01]  /*4a8b0*/  MOV R30, 0xcbc5fc12 ;  /* 0xcbc5fc12001e7802 */ /* 0x001fe20000000f00 */
[----:B------:R-:W-:Y:S02]  /*4a8c0*/  IMAD.MOV.U32 R31, RZ, RZ, -0x4087a384 ;  /* 0xbf785c7cff1f7424 */ /* 0x000fe400078e00ff */
[----:B------:R0:W-:Y:S01]  /*4a8d0*/  STL.64 [R1+0x1b78], R4 ;  /* 0x001b780401007387 */ /* 0x0001e20000100a00 */
[----:B-1----:R-:W-:Y:S02]  /*4a8e0*/  IMAD.MOV.U32 R8, RZ, RZ, -0x1659a691 ;  /* 0xe9a6596fff087424 */ /* 0x002fe400078e00ff */
[----:B------:R-:W-:Y:S01]  /*4a8f0*/  IMAD.MOV.U32 R9, RZ, RZ, 0x3eb57cc9 ;  /* 0x3eb57cc9ff097424 */ /* 0x000fe200078e00ff */
[----:B------:R1:W-:Y:S01]  /*4a900*/  STL.64 [R1+0x1bd0], R6 ;  /* 0x001bd00601007387 */ /* 0x0003e20000100a00 */
[----:B--2---:R-:W-:Y:S01]  /*4a910*/  MOV R10, 0xfb46b154 ;  /* 0xfb46b154000a7802 */ /* 0x004fe20000000f00 */
[----:B------:R-:W-:-:S02]  /*4a920*/  IMAD.MOV.U32 R11, RZ, RZ, -0x409f1a6a ;  /* 0xbf60e596ff0b7424 */ /* 0x000fc400078e00ff */
        /* <DEDUP_REMOVED lines=8> */
[----:B--2---:R-:W-:Y:S01]  /*4a9b0*/  MOV R40, 0x2daecc91 ;  /* 0x2daecc9100287802 */ /* 0x004fe20000000f00 */
[----:B------:R-:W-:Y:S02]  /*4a9c0*/  IMAD.MOV.U32 R41, RZ, RZ, -0x411a6414 ;  /* 0xbee59becff297424 */ /* 0x000fe400078e00ff */
[----:B------:R2:W-:Y:S01]  /*4a9d0*/  STL.64 [R1+0x1e70], R14 ;  /* 0x001e700e01007387 */ /* 0x0005e20000100a00 */
[----:B0-----:R-:W-:Y:S02]  /*4a9e0*/  IMAD.MOV.U32 R38, RZ, RZ, 0x553e9943 ;  /* 0x553e9943ff267424 */ /* 0x001fe400078e00ff */
[----:B------:R-:W-:Y:S01]  /*4a9f0*/  IMAD.MOV.U32 R39, RZ, RZ, -0x4180cfef ;  /* 0xbe7f3011ff277424 */ /* 0x000fe200078e00ff */
[----:B---3--:R-:W-:Y:S01]  /*4aa00*/  MOV R33, 0xbf41b33b ;  /* 0xbf41b33b00217802 */ /* 0x008fe20000000f00 */
[----:B------:R-:W-:Y:S01]  /*4aa10*/  IMAD.MOV.U32 R32, RZ, RZ, 0x19b3e6f ;  /* 0x019b3e6fff207424 */ /* 0x000fe200078e00ff */
[----:B------:R0:W-:Y:S01]  /*4aa20*/  STL.64 [R1+0x1e78], R30 ;  /* 0x001e781e01007387 */ /* 0x0001e20000100a00 */
[----:B-1----:R-:W-:-:S02]  /*4aa30*/  IMAD.MOV.U32 R36, RZ, RZ, -0x670eaac6 ;  /* 0x98f1553aff247424 */ /* 0x002fc400078e00ff */
[----:B------:R-:W-:Y:S01]  /*4aa40*/  IMAD.MOV.U32 R37, RZ, RZ, 0x3f820109 ;  /* 0x3f820109ff257424 */ /* 0x000fe200078e00ff */
[----:B------:R1:W-:Y:S01]  /*4aa50*/  STL.64 [R1+0x1ea0], R8 ;  /* 0x001ea00801007387 */ /* 0x0003e20000100a00 */
[----:B--2---:R-:W-:Y:S02]  /*4aa60*/  IMAD.MOV.U32 R14, RZ, RZ, -0x3a9fd7d3 ;  /* 0xc560282dff0e7424 */ /* 0x004fe400078e00ff */
        /* <DEDUP_REMOVED lines=18> */
[----:B--2---:R-:W-:Y:S01]  /*4ab90*/  IMAD.MOV.U32 R40, RZ, RZ, 0x2e8ed281 ;  /* 0x2e8ed281ff287424 */ /* 0x004fe200078e00ff */
[----:B------:R-:W-:Y:S02]  /*4aba0*/  MOV R41, 0x3be8a683 ;  /* 0x3be8a68300297802 */ /* 0x000fe40000000f00 */
[----:B------:R2:W-:Y:S01]  /*4abb0*/  STL.64 [R1+0x1eb8], R14 ;  /* 0x001eb80e01007387 */ /* 0x0005e20000100a00 */
[----:B0-----:R-:W-:Y:S01]  /*4abc0*/  MOV R38, 0xe949bb43 ;  /* 0xe949bb4300267802 */ /* 0x001fe20000000f00 */
[----:B------:R-:W-:-:S02]  /*4abd0*/  IMAD.MOV.U32 R39, RZ, RZ, -0x407bcfc4 ;  /* 0xbf84303cff277424 */ /* 0x000fc400078e00ff */
[----:B---3--:R-:W-:Y:S01]  /*4abe0*/  IMAD.MOV.U32 R32, RZ, RZ, 0x2cc02754 ;  /* 0x2cc02754ff207424 */ /* 0x008fe200078e00ff */
        /* <DEDUP_REMOVED lines=13> */
[----:B------:R-:W-:Y:S02]  /*4acc0*/  IMAD.MOV.U32 R9, RZ, RZ, 0x3cd01431 ;  /* 0x3cd01431ff097424 */ /* 0x000fe400078e00ff */
[----:B--2---:R-:W-:Y:S01]  /*4acd0*/  IMAD.MOV.U32 R10, RZ, RZ, 0x5d9a0e3b ;  /* 0x5d9a0e3bff0a7424 */ /* 0x004fe200078e00ff */
[----:B------:R-:W-:Y:S01]  /*4ace0*/  MOV R11, 0x3e3dc92e ;  /* 0x3e3dc92e000b7802 */ /* 0x000fe20000000f00 */
[----:B------:R2:W-:Y:S01]  /*4acf0*/  STL.64 [R1+0x1e68], R40 ;  /* 0x001e682801007387 */ /* 0x0005e20000100a00 */
[----:B0-----:R-:W-:-:S03]  /*4ad00*/  MOV R4, 0x761692a2 ;  /* 0x761692a200047802 */ /* 0x001fc60000000f00 */
[----:B------:R0:W-:Y:S01]  /*4ad10*/  STL.64 [R1+0x1e90], R38 ;  /* 0x001e902601007387 */ /* 0x0001e20000100a00 */
[----:B------:R-:W-:Y:S02]  /*4ad20*/  IMAD.MOV.U32 R5, RZ, RZ, -0x40ff9af1 ;  /* 0xbf00650fff057424 */ /* 0x000fe400078e00ff */
[----:B-1----:R-:W-:Y:S01]  /*4ad30*/  IMAD.MOV.U32 R6, RZ, RZ, -0x2a82d63d ;  /* 0xd57d29c3ff067424 */ /* 0x002fe200078e00ff */
[----:B------:R1:W-:Y:S01]  /*4ad40*/  STL.64 [R1+0x1ec8], R32 ;  /* 0x001ec82001007387 */ /* 0x0003e20000100a00 */
[----:B------:R-:W-:-:S03]  /*4ad50*/  IMAD.MOV.U32 R7, RZ, RZ, -0x41e1694f ;  /* 0xbe1e96b1ff077424 */ /* 0x000fc600078e00ff */
[----:B------:R3:W-:Y:S01]  /*4ad60*/  STL.64 [R1+0x1ed0], R36 ;  /* 0x001ed02401007387 */ /* 0x0007e20000100a00 */
[----:B--2---:R-:W-:Y:S01]  /*4ad70*/  IMAD.MOV.U32 R40, RZ, RZ, -0x4eceb30f ;  /* 0xb1314cf1ff287424 */ /* 0x004fe200078e00ff */
[----:B------:R-:W-:Y:S02]  /*4ad80*/  MOV R41, 0x3f5c0816 ;  /* 0x3f5c081600297802 */ /* 0x000fe40000000f00 */
[----:B------:R2:W-:Y:S01]  /*4ad90*/  STL.64 [R1+0x1ef8], R14 ;  /* 0x001ef80e01007387 */ /* 0x0005e20000100a00 */
[----:B0-----:R-:W-:Y:S01]  /*4ada0*/  MOV R38, 0xdd77628d ;  /* 0xdd77628d00267802 */ /* 0x001fe20000000f00 */
[----:B------:R-:W-:Y:S02]  /*4adb0*/  IMAD.MOV.U32 R39, RZ, RZ, 0x3f084156 ;  /* 0x3f084156ff277424 */ /* 0x000fe400078e00ff */
[----:B-1----:R-:W-:Y:S01]  /*4adc0*/  IMAD.MOV.U32 R32, RZ, RZ, -0x5a0d4773 ;  /* 0xa5f2b88dff207424 */ /* 0x002fe200078e00ff */
[----:B------:R0:W-:Y:S01]  /*4add0*/  STL.64 [R1+0x1f00], R30 ;  /* 0x001f001e01007387 */ /* 0x0001e20000100a00 */
[----:B------:R-:W-:Y:S01]  /*4ade0*/  IMAD.MOV.U32 R33, RZ, RZ, 0x3e9aae08 ;  /* 0x3e9aae08ff217424 */ /* 0x000fe200078e00ff */
[----:B---3--:R-:W-:Y:S01]  /*4adf0*/  MOV R36, 0x585a3e12 ;  /* 0x585a3e1200247802 */ /* 0x008fe20000000f00 */
[----:B------:R-:W-:Y:S01]  /*4ae00*/  IMAD.MOV.U32 R37, RZ, RZ, -0x416fec5b ;  /* 0xbe9013a5ff257424 */ /* 0x000fe200078e00ff */
[----:B------:R1:W-:Y:S01]  /*4ae10*/  STL.64 [R1+0x1f20], R8 ;  /* 0x001f200801007387 */ /* 0x0003e20000100a00 */
[----:B--2---:R-:W-:-:S02]  /*4ae20*/  IMAD.MOV.U32 R14, RZ, RZ, 0xcc2ec99 ;  /* 0x0cc2ec99ff0e7424 */ /* 0x004fc400078e00ff */
[----:B------:R-:W-:Y:S01]  /*4ae30*/  IMAD.MOV.U32 R15, RZ, RZ, -0x41df1c66 ;  /* 0xbe20e39aff0f7424 */ /* 0x000fe200078e00ff */
        /* <DEDUP_REMOVED lines=10> */
[----:B0-----:R-:W-:Y:S01]  /*4aee0*/  IMAD.MOV.U32 R4, RZ, RZ, -0x7e8459e1 ;  /* 0x817ba61fff047424 */ /* 0x001fe200078e00ff */
[----:B------:R-:W-:Y:S02]  /*4aef0*/  MOV R5, 0x3c524830 ;  /* 0x3c52483000057802 */ /* 0x000fe40000000f00 */
[----:B------:R0:W-:Y:S01]  /*4af00*/  STL.64 [R1+0x1ed8], R38 ;  /* 0x001ed82601007387 */ /* 0x0001e20000100a00 */
[----:B-1----:R-:W-:-:S03]  /*4af10*/  MOV R6, 0x5a61360f ;  /* 0x5a61360f00067802 */ /* 0x002fc60000000f00 */
[----:B------:R1:W-:Y:S01]  /*4af20*/  STL.64 [R1+0x1f08], R32 ;  /* 0x001f082001007387 */ /* 0x0003e20000100a00 */
[----:B------:R-:W-:-:S03]  /*4af30*/  IMAD.MOV.U32 R7, RZ, RZ, -0x4165370d ;  /* 0xbe9ac8f3ff077424 */ /* 0x000fc600078e00ff */
[----:B------:R3:W-:Y:S01]  /*4af40*/  STL.64 [R1+0x1f10], R36 ;  /* 0x001f102401007387 */ /* 0x0007e20000100a00 */
[----:B--2---:R-:W-:Y:S02]  /*4af50*/  IMAD.MOV.U32 R40, RZ, RZ, 0x7672b130 ;  /* 0x7672b130ff287424 */ /* 0x004fe400078e00ff */
[----:B------:R-:W-:Y:S01]  /*4af60*/  IMAD.MOV.U32 R41, RZ, RZ, 0x3edbbbac ;  /* 0x3edbbbacff297424 */ /* 0x000fe200078e00ff */
[----:B------:R2:W-:Y:S01]  /*4af70*/  STL.64 [R1+0x1f38], R14 ;  /* 0x001f380e01007387 */ /* 0x0005e20000100a00 */
[----:B0-----:R-:W-:Y:S01]  /*4af80*/  IMAD.MOV.U32 R38, RZ, RZ, -0x78eccd7c ;  /* 0x87133284ff267424 */ /* 0x001fe200078e00ff */
[----:B------:R-:W-:Y:S01]  /*4af90*/  MOV R39, 0x3e731ba6 ;  /* 0x3e731ba600277802 */ /* 0x000fe20000000f00 */
[----:B-1----:R-:W-:Y:S01]  /*4afa0*/  IMAD.MOV.U32 R32, RZ, RZ, -0x74127944 ;  /* 0x8bed86bcff207424 */ /* 0x002fe200078e00ff */
[----:B------:R-:W-:Y:S01]  /*4afb0*/  MOV R33, 0xbf9e3c8e ;  /* 0xbf9e3c8e00217802 */ /* 0x000fe20000000f00 */
[----:B------:R0:W-:Y:S01]  /*4afc0*/  STL.64 [R1+0x1f40], R30 ;  /* 0x001f401e01007387 */ /* 0x0001e20000100a00 */
[----:B---3--:R-:W-:Y:S01]  /*4afd0*/  MOV R36, 0x80bea3b5 ;  /* 0x80bea3b500247802 */ /* 0x008fe20000000f00 */
[----:B------:R-:W-:-:S02]  /*4afe0*/  IMAD.MOV.U32 R37, RZ, RZ, 0x3edd7b47 ;  /* 0x3edd7b47ff257424 */ /* 0x000fc400078e00ff */
[----:B------:R1:W-:Y:S01]  /*4aff0*/  STL.64 [R1+0x1f60], R8 ;  /* 0x001f600801007387 */ /* 0x0003e20000100a00 */
[----:B--2---:R-:W-:Y:S02]  /*4b000*/  IMAD.MOV.U32 R14, RZ, RZ, -0x1b5a0a71 ;  /* 0xe4a5f58fff0e7424 */ /* 0x004fe400078e00ff */
        /* <DEDUP_REMOVED lines=12> */
[----:B0-----:R-:W-:Y:S02]  /*4b0d0*/  IMAD.MOV.U32 R4, RZ, RZ, 0x4cc4d9d6 ;  /* 0x4cc4d9d6ff047424 */ /* 0x001fe400078e00ff */
        /* <DEDUP_REMOVED lines=8> */
[----:B---3--:R-:W-:-:S02]  /*4b160*/  IMAD.MOV.U32 R38, RZ, RZ, -0x1aa33f33 ;  /* 0xe55cc0cdff267424 */ /* 0x008fc400078e00ff */
[----:B------:R-:W-:Y:S01]  /*4b170*/  IMAD.MOV.U32 R39, RZ, RZ, 0x3f888706 ;  /* 0x3f888706ff277424 */ /* 0x000fe200078e00ff */
[----:B------:R3:W-:Y:S01]  /*4b180*/  STL.64 [R1+0x1f80], R14 ;  /* 0x001f800e01007387 */ /* 0x0007e20000100a00 */
[----:B0-----:R-:W-:Y:S01]  /*4b190*/  IMAD.MOV.U32 R42, RZ, RZ, 0x2bea82b1 ;  /* 0x2bea82b1ff2a7424 */ /* 0x001fe200078e00ff */
[----:B------:R-:W-:Y:S01]  /*4b1a0*/  MOV R43, 0xbe70fd51 ;  /* 0xbe70fd51002b7802 */ /* 0x000fe20000000f00 */
[----:B-1----:R-:W-:Y:S01]  /*4b1b0*/  IMAD.MOV.U32 R32, RZ, RZ, -0xe5c5f25 ;  /* 0xf1a3a0dbff207424 */ /* 0x002fe200078e00ff */
[----:B------:R-:W-:Y:S01]  /*4b1c0*/  MOV R33, 0x3f423100 ;  /* 0x3f42310000217802 */ /* 0x000fe20000000f00 */
[----:B------:R0:W-:Y:S01]  /*4b1d0*/  STL.64 [R1+0x1f88], R30 ;  /* 0x001f881e01007387 */ /* 0x0001e20000100a00 */
[----:B--2---:R-:W-:Y:S02]  /*4b1e0*/  IMAD.MOV.U32 R36, RZ, RZ, -0x1645b3 ;  /* 0xffe9ba4dff247424 */ /* 0x004fe400078e00ff */
        /* <DEDUP_REMOVED lines=8> */
[----:B-1----:R-:W-:Y:S01]  /*4b270*/  MOV R8, 0x531b5ee8 ;  /* 0x531b5ee800087802 */ /* 0x002fe20000000f00 */
[----:B------:R-:W-:Y:S02]  /*4b280*/  IMAD.MOV.U32 R9, RZ, RZ, 0x3e856899 ;  /* 0x3e856899ff097424 */ /* 0x000fe400078e00ff */
[----:B------:R1:W-:Y:S01]  /*4b290*/  STL.64 [R1+0x1d60], R6 ;  /* 0x001d600601007387 */ /* 0x0003e20000100a00 */
[----:B--2---:R-:W-:Y:S01]  /*4b2a0*/  IMAD.MOV.U32 R10, RZ, RZ, 0x1300d859 ;  /* 0x1300d859ff0a7424 */ /* 0x004fe200078e00ff */
[----:B------:R-:W-:-:S02]  /*4b2b0*/  MOV R11, 0xbe695567 ;  /* 0xbe695567000b7802 */ /* 0x000fc40000000f00 */
        /* <DEDUP_REMOVED lines=27> */
[----:B------:R-:W-:Y:S02]  /*4b470*/  IMAD.MOV.U32 R31, RZ, RZ, 0x3f645497 ;  /* 0x3f645497ff1f7424 */ /* 0x000fe400078e00ff */
[----:B--2---:R-:W-:Y:S01]  /*4b480*/  IMAD.MOV.U32 R8, RZ, RZ, -0x6b5d1b4e ;  /* 0x94a2e4b2ff087424 */ /* 0x004fe200078e00ff */
[----:B------:R2:W-:Y:S01]  /*4b490*/  STL.64 [R1+0x1db0], R6 ;  /* 0x001db00601007387 */ /* 0x0005e20000100a00 */
[----:B------:R-:W-:Y:S02]  /*4b4a0*/  IMAD.MOV.U32 R9, RZ, RZ, -0x405f5e5d ;  /* 0xbfa0a1a3ff097424 */ /* 0x000fe400078e00ff */
[----:B0-----:R-:W-:Y:S01]  /*4b4b0*/  IMAD.MOV.U32 R10, RZ, RZ, 0x3853b987 ;  /* 0x3853b987ff0a7424 */ /* 0x001fe200078e00ff */
[----:B------:R-:W-:Y:S01]  /*4b4c0*/  MOV R11, 0x3f8ee504 ;  /* 0x3f8ee504000b7802 */ /* 0x000fe20000000f00 */
[----:B------:R0:W-:Y:S01]  /*4b4d0*/  STL.64 [R1+0x1fa0], R40 ;  /* 0x001fa02801007387 */ /* 0x0001e20000100a00 */
[----:B-1----:R-:W-:Y:S01]  /*4b4e0*/  IMAD.MOV.U32 R4, RZ, RZ, 0x3785de06 ;  /* 0x3785de06ff047424 */ /* 0x002fe200078e00ff */
[----:B------:R-:W-:-:S02]  /*4b4f0*/  MOV R5, 0x3de2876b ;  /* 0x3de2876b00057802 */ /* 0x000fc40000000f00 */
[----:B------:R1:W-:Y:S01]  /*4b500*/  STL.64 [R1+0x1fb8], R38 ;  /* 0x001fb82601007387 */ /* 0x0003e20000100a00 */
[----:B--2---:R-:W-:-:S03]  /*4b510*/  MOV R6, 0x35d225d ;  /* 0x035d225d00067802 */ /* 0x004fc60000000f00 */
[----:B------:R2:W-:Y:S01]  /*4b520*/  STL.64 [R1+0x1fc8], R42 ;  /* 0x001fc82a01007387 */ /* 0x0005e20000100a00 */
[----:B------:R-:W-:-:S03]  /*4b530*/  IMAD.MOV.U32 R7, RZ, RZ, -0x40ee40f7 ;  /* 0xbf11bf09ff077424 */ /* 0x000fc600078e00ff */
[----:B------:R3:W-:Y:S01]  /*4b540*/  STL.64 [R1+0x1fd8], R32 ;  /* 0x001fd82001007387 */ /* 0x0007e20000100a00 */
[----:B0-----:R-:W-:Y:S01]  /*4b550*/  IMAD.MOV.U32 R40, RZ, RZ, 0x5c03d2e9 ;  /* 0x5c03d2e9ff287424 */ /* 0x001fe200078e00ff */
[----:B------:R-:W-:Y:S02]  /*4b560*/  MOV R41, 0x3f9ef9a0 ;  /* 0x3f9ef9a000297802 */ /* 0x000fe40000000f00 */
[----:B------:R0:W-:Y:S01]  /*4b570*/  STL.64 [R1+0x1fe0], R36 ;  /* 0x001fe02401007387 */ /* 0x0001e20000100a00 */
[----:B-1----:R-:W-:Y:S02]  /*4b580*/  IMAD.MOV.U32 R38, RZ, RZ, -0xd47a6ac ;  /* 0xf2b85954ff267424 */ /* 0x002fe400078e00ff */
[----:B------:R-:W-:Y:S01]  /*4b590*/  IMAD.MOV.U32 R39, RZ, RZ, -0x436d3be4 ;  /* 0xbc92c41cff277424 */ /* 0x000fe200078e00ff */
[----:B------:R1:W-:Y:S01]  /*4b5a0*/  STL.64 [R1+0x2000], R14 ;  /* 0x0020000e01007387 */ /* 0x0003e20000100a00 */
[----:B--2---:R-:W-:Y:S01]  /*4b5b0*/  MOV R42, 0x1b78f2fd ;  /* 0x1b78f2fd002a7802 */ /* 0x004fe20000000f00 */
[----:B------:R-:W-:Y:S01]  /*4b5c0*/  IMAD.MOV.U32 R43, RZ, RZ, -0x412800ce ;  /* 0xbed7ff32ff2b7424 */ /* 0x000fe200078e00ff */
[----:B---3--:R-:W-:Y:S01]  /*4b5d0*/  MOV R32, 0x49d95e46 ;  /* 0x49d95e4600207802 */ /* 0x008fe20000000f00 */
[----:B------:R-:W-:Y:S01]  /*4b5e0*/  IMAD.MOV.U32 R33, RZ, RZ, -0x40566e61 ;  /* 0xbfa9919fff217424 */ /* 0x000fe200078e00ff */
[----:B------:R2:W-:Y:S01]  /*4b5f0*/  STL.64 [R1+0x2010], R30 ;  /* 0x0020101e01007387 */ /* 0x0005e20000100a00 */
[----:B0-----:R-:W-:Y:S01]  /*4b600*/  IMAD.MOV.U32 R36, RZ, RZ, 0x5e7cd1d3 ;  /* 0x5e7cd1d3ff247424 */ /* 0x001fe200078e00ff */
        /* <DEDUP_REMOVED lines=8> */
[----:B0-----:R-:W-:Y:S01]  /*4b690*/  IMAD.MOV.U32 R8, RZ, RZ, 0x5f300209 ;  /* 0x5f300209ff087424 */ /* 0x001fe200078e00ff */
[----:B------:R-:W-:-:S02]  /*4b6a0*/  MOV R9, 0xbf3eb34f ;  /* 0xbf3eb34f00097802 */ /* 0x000fc40000000f00 */
[----:B------:R0:W-:Y:S01]  /*4b6b0*/  STL.64 [R1+0x1e00], R6 ;  /* 0x001e000601007387 */ /* 0x0001e20000100a00 */
[----:B-1----:R-:W-:Y:S01]  /*4b6c0*/  MOV R10, 0x2f459ca1 ;  /* 0x2f459ca1000a7802 */ /* 0x002fe20000000f00 */
[----:B------:R-:W-:Y:S02]  /*4b6d0*/  IMAD.MOV.U32 R11, RZ, RZ, 0x3f1e03ca ;  /* 0x3f1e03caff0b7424 */ /* 0x000fe400078e00ff */
        /* <DEDUP_REMOVED lines=22> */
[----:B--2---:R-:W-:Y:S02]  /*4b840*/  IMAD.MOV.U32 R14, RZ, RZ, 0xeccfadb ;  /* 0x0eccfadbff0e7424 */ /* 0x004fe400078e00ff */
[----:B------:R-:W-:Y:S01]  /*4b850*/  IMAD.MOV.U32 R15, RZ, RZ, 0x3efadee2 ;  /* 0x3efadee2ff0f7424 */ /* 0x000fe200078e00ff */
[----:B------:R2:W-:Y:S01]  /*4b860*/  STL.64 [R1+0x2078], R10 ;  /* 0x0020780a01007387 */ /* 0x0005e20000100a00 */
[----:B0-----:R-:W-:Y:S01]  /*4b870*/  MOV R30, 0x5a7d9ac5 ;  /* 0x5a7d9ac5001e7802 */ /* 0x001fe20000000f00 */
[----:B------:R-:W-:-:S02]  /*4b880*/  IMAD.MOV.U32 R31, RZ, RZ, 0x3d72f0a6 ;  /* 0x3d72f0a6ff1f7424 */ /* 0x000fc400078e00ff */
[----:B------:R0:W-:Y:S01]  /*4b890*/  STL.64 [R1+0x1df8], R4 ;  /* 0x001df80401007387 */ /* 0x0001e20000100a00 */
[----:B-1----:R-:W-:Y:S01]  /*4b8a0*/  IMAD.MOV.U32 R8, RZ, RZ, 0x36ee783 ;  /* 0x036ee783ff087424 */ /* 0x002fe200078e00ff */
        /* <DEDUP_REMOVED lines=17> */
[----:B------:R0:W-:Y:S01]  /*4b9c0*/  STL.64 [R1+0x2088], R14 ;  /* 0x0020880e01007387 */ /* 0x0001e20000100a00 */
[----:B---3--:R-:W-:Y:S02]  /*4b9d0*/  IMAD.MOV.U32 R32, RZ, RZ, 0x3d88fea7 ;  /* 0x3d88fea7ff207424 */ /* 0x008fe400078e00ff */
[----:B------:R-:W-:Y:S01]  /*4b9e0*/  IMAD.MOV.U32 R33, RZ, RZ, 0x3ecc1949 ;  /* 0x3ecc1949ff217424 */ /* 0x000fe200078e00ff */
[----:B------:R3:W-:Y:S01]  /*4b9f0*/  STL.64 [R1+0x2090], R30 ;  /* 0x0020901e01007387 */ /* 0x0007e20000100a00 */
[----:B-1----:R-:W-:Y:S01]  /*4ba00*/  MOV R36, 0x27a1383d ;  /* 0x27a1383d00247802 */ /* 0x002fe20000000f00 */
[----:B------:R-:W-:Y:S02]  /*4ba10*/  IMAD.MOV.U32 R37, RZ, RZ, -0x4181595c ;  /* 0xbe7ea6a4ff257424 */ /* 0x000fe400078e00ff */
[----:B--2---:R-:W-:Y:S01]  /*4ba20*/  IMAD.MOV.U32 R42, RZ, RZ, 0x5f50d178 ;  /* 0x5f50d178ff2a7424 */ /* 0x004fe200078e00ff */
[----:B------:R1:W-:Y:S01]  /*4ba30*/  STL.64 [R1+0x20b0], R8 ;  /* 0x0020b00801007387 */ /* 0x0003e20000100a00 */
[----:B------:R-:W-:-:S02]  /*4ba40*/  IMAD.MOV.U32 R43, RZ, RZ, -0x4046a498 ;  /* 0xbfb95b68ff2b7424 */ /* 0x000fc400078e00ff */
[----:B0-----:R-:W-:Y:S01]  /*4ba50*/  IMAD.MOV.U32 R14, RZ, RZ, -0x2e56537d ;  /* 0xd1a9ac83ff0e7424 */ /* 0x001fe200078e00ff */
[----:B------:R-:W-:Y:S01]  /*4ba60*/  MOV R15, 0x3e62116d ;  /* 0x3e62116d000f7802 */ /* 0x000fe20000000f00 */
[----:B------:R0:W-:Y:S01]  /*4ba70*/  STL.64 [R1+0x20b8], R10 ;  /* 0x0020b80a01007387 */ /* 0x0001e20000100a00 */
[----:B---3--:R-:W-:Y:S01]  /*4ba80*/  MOV R30, 0xa98c8bc4 ;  /* 0xa98c8bc4001e7802 */ /* 0x008fe20000000f00 */
[----:B------:R-:W-:Y:S02]  /*4ba90*/  IMAD.MOV.U32 R31, RZ, RZ, 0x3fc6fb2b ;  /* 0x3fc6fb2bff1f7424 */ /* 0x000fe400078e00ff */
[----:B------:R2:W-:Y:S01]  /*4baa0*/  STL.64 [R1+0x1e48], R4 ;  /* 0x001e480401007387 */ /* 0x0005e20000100a00 */
[----:B-1----:R-:W-:-:S03]  /*4bab0*/  IMAD.MOV.U32 R8, RZ, RZ, -0x2b09626c ;  /* 0xd4f69d94ff087424 */ /* 0x002fc600078e00ff */
[----:B------:R-:W-:Y:S01]  /*4bac0*/  STL.64 [R1+0x1e98], R6 ;  /* 0x001e980601007387 */ /* 0x000fe20000100a00 */
[----:B------:R-:W-:Y:S02]  /*4bad0*/  IMAD.MOV.U32 R9, RZ, RZ, -0x40ff7efb ;  /* 0xbf008105ff097424 */ /* 0x000fe400078e00ff */
[----:B0-----:R-:W-:Y:S01]  /*4bae0*/  IMAD.MOV.U32 R10, RZ, RZ, 0x38631744 ;  /* 0x38631744ff0a7424 */ /* 0x001fe200078e00ff */
[----:B------:R0:W-:Y:S01]  /*4baf0*/  STL.64 [R1+0x2098], R38 ;  /* 0x0020982601007387 */ /* 0x0001e20000100a00 */
[----:B------:R-:W-:Y:S01]  /*4bb00*/  IMAD.MOV.U32 R11, RZ, RZ, 0x3fa6bd2f ;  /* 0x3fa6bd2fff0b7424 */ /* 0x000fe200078e00ff */
[----:B--2---:R-:W1:Y:S02]  /*4bb10*/  MUFU.RCP64H R5, R13 ;  /* 0x0000000d00057308 */ /* 0x004e640000001800 */
        /* <DEDUP_REMOVED lines=14> */
[----:B----4-:R-:W-:Y:S02]  /*4bc00*/  IMAD.MOV.U32 R36, RZ, RZ, -0x5f55a85 ;  /* 0xfa0aa57bff247424 */ /* 0x010fe400078e00ff */
[----:B------:R-:W-:Y:S01]  /*4bc10*/  IMAD.MOV.U32 R37, RZ, RZ, 0x3f8d0bef ;  /* 0x3f8d0befff257424 */ /* 0x000fe200078e00ff */
[----:B------:R4:W-:Y:S01]  /*4bc20*/  STL.64 [R1+0x20e8], R8 ;  /* 0x0020e80801007387 */ /* 0x0009e20000100a00 */
[----:B0-----:R-:W-:Y:S01]  /*4bc30*/  MOV R14, 0xbbd016c8 ;  /* 0xbbd016c8000e7802 */ /* 0x001fe20000000f00 */
[----:B------:R-:W-:-:S02]  /*4bc40*/  IMAD.MOV.U32 R15, RZ, RZ, 0x3e92a46f ;  /* 0x3e92a46fff0f7424 */ /* 0x000fc400078e00ff */
[----:B------:R0:W-:Y:S01]  /*4bc50*/  STL.64 [R1+0x2100], R10 ;  /* 0x0021000a01007387 */ /* 0x0001e20000100a00 */
[----:B--2---:R-:W-:Y:S01]  /*4bc60*/  IMAD.MOV.U32 R42, RZ, RZ, -0x76e7b570 ;  /* 0x89184a90ff2a7424 */ /* 0x004fe200078e00ff */
[----:B------:R-:W-:Y:S01]  /*4bc70*/  MOV R43, 0xbf371e87 ;  /* 0xbf371e87002b7802 */ /* 0x000fe20000000f00 */
[----:B---3--:R-:W-:Y:S01]  /*4bc80*/  IMAD.MOV.U32 R30, RZ, RZ, 0x1cad78b9 ;  /* 0x1cad78b9ff1e7424 */ /* 0x008fe200078e00ff */
[----:B------:R-:W-:Y:S01]  /*4bc90*/  MOV R31, 0xbf91a49f ;  /* 0xbf91a49f001f7802 */ /* 0x000fe20000000f00 */
[----:B------:R2:W-:Y:S01]  /*4bca0*/  STL.64 [R1+0x20f0], R32 ;  /* 0x0020f02001007387 */ /* 0x0005e20000100a00 */
[----:B----4-:R-:W-:Y:S02]  /*4bcb0*/  IMAD.MOV.U32 R8, RZ, RZ, -0x1da32ee4 ;  /* 0xe25cd11cff087424 */ /* 0x010fe400078e00ff */
[----:B------:R-:W-:Y:S01]  /*4bcc0*/  IMAD.MOV.U32 R9, RZ, RZ, 0x3f5a4350 ;  /* 0x3f5a4350ff097424 */ /* 0x000fe200078e00ff */
[----:B------:R3:W-:Y:S01]  /*4bcd0*/  STL.64 [R1+0x2110], R30 ;  /* 0x0021101e01007387 */ /* 0x0007e20000100a00 */
[----:B0-----:R-:W-:Y:S01]  /*4bce0*/  MOV R10, 0x3c40f6a ;  /* 0x03c40f6a000a7802 */ /* 0x001fe20000000f00 */
[----:B------:R-:W-:-:S02]  /*4bcf0*/  IMAD.MOV.U32 R11, RZ, RZ, -0x40acfbc3 ;  /* 0xbf53043dff0b7424 */ /* 0x000fc400078e00ff */
        /* <DEDUP_REMOVED lines=22> */
[----:B---3--:R-:W-:Y:S01]  /*4be60*/  MOV R10, 0x23c48dc0 ;  /* 0x23c48dc0000a7802 */ /* 0x008fe20000000f00 */
[----:B------:R-:W-:-:S02]  /*4be70*/  IMAD.MOV.U32 R11, RZ, RZ, -0x403e5b26 ;  /* 0xbfc1a4daff0b7424 */ /* 0x000fc400078e00ff */
        /* <DEDUP_REMOVED lines=17> */
[----:B---3--:R-:W-:Y:S01]  /*4bf90*/  IMAD.MOV.U32 R10, RZ, RZ, -0x793f6ca ;  /* 0xf86c0936ff0a7424 */ /* 0x008fe200078e00ff */
        /* <DEDUP_REMOVED lines=20> */
[----:B---3--:R-:W-:Y:S01]  /*4c0e0*/  IMAD.MOV.U32 R10, RZ, RZ, 0x1ad67669 ;  /* 0x1ad67669ff0a7424 */ /* 0x008fe200078e00ff */
[----:B------:R-:W-:-:S02]  /*4c0f0*/  MOV R11, 0xbecda7a6 ;  /* 0xbecda7a6000b7802 */ /* 0x000fc40000000f00 */
        /* <DEDUP_REMOVED lines=25> */
[----:B---3--:R-:W-:Y:S01]  /*4c290*/  IMAD.MOV.U32 R10, RZ, RZ, -0x616e0a62 ;  /* 0x9e91f59eff0a7424 */ /* 0x008fe200078e00ff */
[----:B------:R-:W-:Y:S02]  /*4c2a0*/  MOV R11, 0xbfdcc80c ;  /* 0xbfdcc80c000b7802 */ /* 0x000fe40000000f00 */
        /* <DEDUP_REMOVED lines=10> */
[----:B0-----:R-:W-:-:S03]  /*4c350*/  MOV R14, 0xca306bb5 ;  /* 0xca306bb5000e7802 */ /* 0x001fc60000000f00 */
[----:B------:R0:W-:Y:S01]  /*4c360*/  STL.64 [R1+0x2268], R30 ;  /* 0x0022681e01007387 */ /* 0x0001e20000100a00 */
[----:B------:R-:W-:-:S03]  /*4c370*/  IMAD.MOV.U32 R15, RZ, RZ, -0x40e6e001 ;  /* 0xbf191fffff0f7424 */ /* 0x000fc600078e00ff */
        /* <DEDUP_REMOVED lines=8> */
[----:B------:R-:W-:-:S02]  /*4c400*/  IMAD.MOV.U32 R31, RZ, RZ, 0x3fc89f1e ;  /* 0x3fc89f1eff1f7424 */ /* 0x000fc400078e00ff */
[----:B---3--:R-:W-:Y:S01]  /*4c410*/  IMAD.MOV.U32 R8, RZ, RZ, -0xa3c9470 ;  /* 0xf5c36b90ff087424 */ /* 0x008fe200078e00ff */
[----:B------:R-:W-:Y:S01]  /*4c420*/  MOV R9, 0xbf95fbff ;  /* 0xbf95fbff00097802 */ /* 0x000fe20000000f00 */
        /* <DEDUP_REMOVED lines=15> */
[----:B------:R-:W-:-:S03]  /*4c520*/  MOV R15, 0x3cc5a9a2 ;  /* 0x3cc5a9a2000f7802 */ /* 0x000fc60000000f00 */
        /* <DEDUP_REMOVED lines=12> */
[----:B0-----:R-:W-:Y:S02]  /*4c5f0*/  IMAD.MOV.U32 R10, RZ, RZ, -0x6d5fb8c9 ;  /* 0x92a04737ff0a7424 */ /* 0x001fe400078e00ff */
[----:B------:R-:W-:Y:S01]  /*4c600*/  IMAD.MOV.U32 R11, RZ, RZ, -0x410f2f9e ;  /* 0xbef0d062ff0b7424 */ /* 0x000fe200078e00ff */
[----:B------:R0:W-:Y:S01]  /*4c610*/  STL.64 [R1+0x21a8], R4 ;  /* 0x0021a80401007387 */ /* 0x0001e20000100a00 */
[----:B-1----:R-:W-:Y:S02]  /*4c620*/  IMAD.MOV.U32 R36, RZ, RZ, 0x664ed58b ;  /* 0x664ed58bff247424 */ /* 0x002fe400078e00ff */
[----:B------:R-:W-:Y:S01]  /*4c630*/  IMAD.MOV.U32 R37, RZ, RZ, 0x3d6cbf45 ;  /* 0x3d6cbf45ff257424 */ /* 0x000fe200078e00ff */
        /* <DEDUP_REMOVED lines=14> */
[----:B0-----:R-:W-:Y:S01]  /*4c720*/  IMAD.MOV.U32 R32, RZ, RZ, -0x2584fef8 ;  /* 0xda7b0108ff207424 */ /* 0x001fe200078e00ff */
[----:B------:R-:W-:Y:S02]  /*4c730*/  MOV R33, 0x3eca5076 ;  /* 0x3eca507600217802 */ /* 0x000fe40000000f00 */
[----:B------:R0:W-:Y:S01]  /*4c740*/  STL.64 [R1+0x22f8], R36 ;  /* 0x0022f82401007387 */ /* 0x0001e20000100a00 */
[----:B-1----:R-:W-:Y:S01]  /*4c750*/  MOV R30, 0xe771b94 ;  /* 0x0e771b94001e7802 */ /* 0x002fe20000000f00 */
[----:B------:R-:W-:-:S02]  /*4c760*/  IMAD.MOV.U32 R31, RZ, RZ, 0x3fbdd5fa ;  /* 0x3fbdd5faff1f7424 */ /* 0x000fc400078e00ff */
[----:B---3--:R-:W-:Y:S01]  /*4c770*/  IMAD.MOV.U32 R8, RZ, RZ, 0x7f446f75 ;  /* 0x7f446f75ff087424 */ /* 0x008fe200078e00ff */
[----:B------:R1:W-:Y:S01]  /*4c780*/  STL.64 [R1+0x22d8], R38 ;  /* 0x0022d82601007387 */ /* 0x0003e20000100a00 */
[----:B------:R-:W-:Y:S02]  /*4c790*/  IMAD.MOV.U32 R9, RZ, RZ, 0x4011e07e ;  /* 0x4011e07eff097424 */ /* 0x000fe400078e00ff */
[----:B--2---:R-:W-:Y:S01]  /*4c7a0*/  IMAD.MOV.U32 R10, RZ, RZ, 0x741b2958 ;  /* 0x741b2958ff0a7424 */ /* 0x004fe200078e00ff */
[----:B------:R2:W-:Y:S01]  /*4c7b0*/  STL.64 [R1+0x21f0], R4 ;  /* 0x0021f00401007387 */ /* 0x0005e20000100a00 */
[----:B------:R-:W-:Y:S01]  /*4c7c0*/  IMAD.MOV.U32 R11, RZ, RZ, 0x3ff89f57 ;  /* 0x3ff89f57ff0b7424 */ /* 0x000fe200078e00ff */
[----:B0-----:R-:W-:Y:S01]  /*4c7d0*/  MOV R36, 0x12bad9bf ;  /* 0x12bad9bf00247802 */ /* 0x001fe20000000f00 */
[----:B------:R-:W-:Y:S01]  /*4c7e0*/  IMAD.MOV.U32 R37, RZ, RZ, -0x3ffa6af8 ;  /* 0xc0059508ff257424 */ /* 0x000fe200078e00ff */
[----:B------:R0:W-:Y:S01]  /*4c7f0*/  STL.64 [R1+0x21d0], R14 ;  /* 0x0021d00e01007387 */ /* 0x0001e20000100a00 */
[----:B-1----:R-:W-:-:S03]  /*4c800*/  IMAD.MOV.U32 R38, RZ, RZ, 0x101bb71a ;  /* 0x101bb71aff267424 */ /* 0x002fc600078e00ff */
[----:B------:R1:W-:Y:S01]  /*4c810*/  STL.64 [R1+0x2300], R40 ;  /* 0x0023002801007387 */ /* 0x0003e20000100a00 */
[----:B------:R-:W-:Y:S01]  /*4c820*/  IMAD.MOV.U32 R39, RZ, RZ, 0x3ffaab9a ;  /* 0x3ffaab9aff277424 */ /* 0x000fe200078e00ff */
[----:B--2---:R-:W-:Y:S01]  /*4c830*/  MOV R4, 0xec6f637f ;  /* 0xec6f637f00047802 */ /* 0x004fe20000000f00 */
[----:B------:R-:W-:Y:S01]  /*4c840*/  IMAD.MOV.U32 R5, RZ, RZ, 0x3f1616d5 ;  /* 0x3f1616d5ff057424 */ /* 0x000fe200078e00ff */
[----:B------:R2:W-:Y:S01]  /*4c850*/  STL.64 [R1+0x2320], R32 ;  /* 0x0023202001007387 */ /* 0x0005e20000100a00 */
[----:B0-----:R-:W-:-:S03]  /*4c860*/  IMAD.MOV.U32 R14, RZ, RZ, 0x172c9899 ;  /* 0x172c9899ff0e7424 */ /* 0x001fc600078e00ff */
[----:B------:R0:W-:Y:S01]  /*4c870*/  STL.64 [R1+0x2330], R30 ;  /* 0x0023301e01007387 */ /* 0x0001e20000100a00 */
[----:B------:R-:W-:Y:S01]  /*4c880*/  MOV R15, 0xbf387e11 ;  /* 0xbf387e11000f7802 */ /* 0x000fe20000000f00 */
[----:B-1----:R-:W-:Y:S02]  /*4c890*/  IMAD.MOV.U32 R40, RZ, RZ, 0x57317fb1 ;  /* 0x57317fb1ff287424 */ /* 0x002fe400078e00ff */
[----:B------:R1:W-:Y:S01]  /*4c8a0*/  STL.64 [R1+0x2340], R8 ;  /* 0x0023400801007387 */ /* 0x0003e20000100a00 */
[----:B------:R-:W-:-:S03]  /*4c8b0*/  MOV R41, 0xbf310b32 ;  /* 0xbf310b3200297802 */ /* 0x000fc60000000f00 */
        /* <DEDUP_REMOVED lines=10> */
[----:B------:R-:W-:Y:S01]  /*4c960*/  IMAD.MOV.U32 R11, RZ, RZ, -0x41bf4448 ;  /* 0xbe40bbb8ff0b7424 */ /* 0x000fe200078e00ff */
        /* <DEDUP_REMOVED lines=12> */
[----:B------:R-:W-:Y:S02]  /*4ca30*/  IMAD.MOV.U32 R15, RZ, RZ, 0x3ec257a6 ;  /* 0x3ec257a6ff0f7424 */ /* 0x000fe400078e00ff */
[----:B0-----:R-:W-:Y:S01]  /*4ca40*/  IMAD.MOV.U32 R40, RZ, RZ, -0x4886cb15 ;  /* 0xb77934ebff287424 */ /* 0x001fe200078e00ff */
        /* <DEDUP_REMOVED lines=38> */
[----:B---3--:R-:W-:Y:S01]  /*4ccb0*/  MOV R10, 0x4d316e22 ;  /* 0x4d316e22000a7802 */ /* 0x008fe20000000f00 */
[----:B------:R-:W-:-:S02]  /*4ccc0*/  IMAD.MOV.U32 R11, RZ, RZ, 0x40160ace ;  /* 0x40160aceff0b7424 */ /* 0x000fc400078e00ff */
        /* <DEDUP_REMOVED lines=28> */
[----:B--2---:R-:W-:Y:S01]  /*4ce90*/  IMAD.MOV.U32 R10, RZ, RZ, 0x18f65fc2 ;  /* 0x18f65fc2ff0a7424 */ /* 0x004fe200078e00ff */
[----:B------:R-:W-:Y:S01]  /*4cea0*/  MOV R11, 0xbf9cab95 ;  /* 0xbf9cab95000b7802 */ /* 0x000fe20000000f00 */
[----:B------:R2:W-:Y:S01]  /*4ceb0*/  STL.64 [R1+0x22f0], R4 ;  /* 0x0022f00401007387 */ /* 0x0005e20000100a00 */
[----:B0-----:R-:W-:Y:S01]  /*4cec0*/  MOV R36, 0x6b540e4a ;  /* 0x6b540e4a00247802 */ /* 0x001fe20000000f00 */
[----:B------:R-:W-:-:S02]  /*4ced0*/  IMAD.MOV.U32 R37, RZ, RZ, -0x408319d7 ;  /* 0xbf7ce629ff257424 */ /* 0x000fc400078e00ff */
[----:B------:R0:W-:Y:S01]  /*4cee0*/  STL.64 [R1+0x22e0], R14 ;  /* 0x0022e00e01007387 */ /* 0x0001e20000100a00 */
[----:B-1----:R-:W-:-:S03]  /*4cef0*/  IMAD.MOV.U32 R38, RZ, RZ, 0x7aa334e1 ;  /* 0x7aa334e1ff267424 */ /* 0x002fc600078e00ff */
[----:B------:R1:W-:Y:S01]  /*4cf00*/  STL.64 [R1+0x2418], R42 ;  /* 0x0024182a01007387 */ /* 0x0003e20000100a00 */
[----:B------:R-:W-:Y:S02]  /*4cf10*/  IMAD.MOV.U32 R39, RZ, RZ, 0x3fba33c6 ;  /* 0x3fba33c6ff277424 */ /* 0x000fe400078e00ff */
[----:B--2---:R-:W-:Y:S01]  /*4cf20*/  IMAD.MOV.U32 R4, RZ, RZ, -0x7d41b984 ;  /* 0x82be467cff047424 */ /* 0x004fe200078e00ff */
[----:B------:R-:W-:Y:S01]  /*4cf30*/  MOV R5, 0xc00aa176 ;  /* 0xc00aa17600057802 */ /* 0x000fe20000000f00 */
[----:B------:R2:W-:Y:S01]  /*4cf40*/  STL.64 [R1+0x2438], R40 ;  /* 0x0024382801007387 */ /* 0x0005e20000100a00 */
[----:B0-----:R-:W-:Y:S01]  /*4cf50*/  MOV R14, 0xe70f541b ;  /* 0xe70f541b000e7802 */ /* 0x001fe20000000f00 */
[----:B------:R-:W-:Y:S02]  /*4cf60*/  IMAD.MOV.U32 R15, RZ, RZ, 0x3d0c1417 ;  /* 0x3d0c1417ff0f7424 */ /* 0x000fe400078e00ff */
[----:B------:R0:W-:Y:S01]  /*4cf70*/  STL.64 [R1+0x2448], R8 ;  /* 0x0024480801007387 */ /* 0x0001e20000100a00 */
[----:B-1----:R-:W-:Y:S01]  /*4cf80*/  MOV R42, 0xb6c4bf11 ;  /* 0xb6c4bf11002a7802 */ /* 0x002fe20000000f00 */
[----:B------:R-:W-:-:S02]  /*4cf90*/  IMAD.MOV.U32 R43, RZ, RZ, 0x3e0cf9b8 ;  /* 0x3e0cf9b8ff2b7424 */ /* 0x000fc400078e00ff */
[----:B------:R1:W-:Y:S04]  /*4cfa0*/  STL.64 [R1+0x2450], R30 ;  /* 0x0024501e01007387 */ /* 0x0003e80000100a00 */
[----:B------:R3:W-:Y:S01]  /*4cfb0*/  STL.64 [R1+0x2458], R32 ;  /* 0x0024582001007387 */ /* 0x0007e20000100a00 */
[----:B--2---:R-:W-:Y:S01]  /*4cfc0*/  IMAD.MOV.U32 R40, RZ, RZ, -0x1e36eb88 ;  /* 0xe1c91478ff287424 */ /* 0x004fe200078e00ff */
[----:B------:R-:W-:Y:S02]  /*4cfd0*/  MOV R41, 0x3d8110fe ;  /* 0x3d8110fe00297802 */ /* 0x000fe40000000f00 */
[----:B------:R2:W-:Y:S01]  /*4cfe0*/  STL.64 [R1+0x2470], R10 ;  /* 0x0024700a01007387 */ /* 0x0005e20000100a00 */
[----:B0-----:R-:W-:Y:S01]  /*4cff0*/  MOV R8, 0x2c7988e6 ;  /* 0x2c7988e600087802 */ /* 0x001fe20000000f00 */
[----:B------:R-:W-:-:S02]  /*4d000*/  IMAD.MOV.U32 R9, RZ, RZ, -0x40add77f ;  /* 0xbf522881ff097424 */ /* 0x000fc400078e00ff */
[----:B------:R0:W-:Y:S01]  /*4d010*/  STL.64 [R1+0x2480], R36 ;  /* 0x0024802401007387 */ /* 0x0001e20000100a00 */
[----:B-1----:R-:W-:Y:S01]  /*4d020*/  IMAD.MOV.U32 R30, RZ, RZ, 0x31e8c834 ;  /* 0x31e8c834ff1e7424 */ /* 0x002fe200078e00ff */
[----:B------:R-:W-:Y:S01]  /*4d030*/  MOV R31, 0x3f37f34f ;  /* 0x3f37f34f001f7802 */ /* 0x000fe20000000f00 */
[----:B---3--:R-:W-:Y:S01]  /*4d040*/  IMAD.MOV.U32 R32, RZ, RZ, 0x272abdba ;  /* 0x272abdbaff207424 */ /* 0x008fe200078e00ff */
[----:B------:R1:W-:Y:S01]  /*4d050*/  STL.64 [R1+0x2460], R38 ;  /* 0x0024602601007387 */ /* 0x0003e20000100a00 */
[----:B------:R-:W-:Y:S02]  /*4d060*/  IMAD.MOV.U32 R33, RZ, RZ, -0x4233cd92 ;  /* 0xbdcc326eff217424 */ /* 0x000fe400078e00ff */
[----:B--2---:R-:W-:Y:S01]  /*4d070*/  IMAD.MOV.U32 R10, RZ, RZ, -0x568a9fde ;  /* 0xa9756022ff0a7424 */ /* 0x004fe200078e00ff */
[----:B------:R2:W-:Y:S01]  /*4d080*/  STL.64 [R1+0x2338], R4 ;  /* 0x0023380401007387 */ /* 0x0005e20000100a00 */
[----:B------:R-:W-:Y:S02]  /*4d090*/  IMAD.MOV.U32 R11, RZ, RZ, -0x400e1130 ;  /* 0xbff1eed0ff0b7424 */ /* 0x000fe400078e00ff */
[----:B0-----:R-:W-:Y:S01]  /*4d0a0*/  IMAD.MOV.U32 R36, RZ, RZ, -0x414a6413 ;  /* 0xbeb59bedff247424 */ /* 0x001fe200078e00ff */
[----:B------:R-:W-:Y:S01]  /*4d0b0*/  MOV R37, 0xc04a262d ;  /* 0xc04a262d00257802 */ /* 0x000fe20000000f00 */
[----:B------:R0:W-:Y:S01]  /*4d0c0*/  STL.64 [R1+0x2318], R14 ;  /* 0x0023180e01007387 */ /* 0x0001e20000100a00 */
[----:B-1----:R-:W-:Y:S01]  /*4d0d0*/  MOV R38, 0xfeb8a93e ;  /* 0xfeb8a93e00267802 */ /* 0x002fe20000000f00 */
[----:B------:R-:W-:-:S02]  /*4d0e0*/  IMAD.MOV.U32 R39, RZ, RZ, -0x40ebfce8 ;  /* 0xbf140318ff277424 */ /* 0x000fc400078e00ff */
[----:B------:R1:W-:Y:S01]  /*4d0f0*/  STL.64 [R1+0x2468], R42 ;  /* 0x0024682a01007387 */ /* 0x0003e20000100a00 */
[----:B--2---:R-:W-:Y:S01]  /*4d100*/  IMAD.MOV.U32 R4, RZ, RZ, 0x5866b19f ;  /* 0x5866b19fff047424 */ /* 0x004fe200078e00ff */
[----:B------:R-:W-:Y:S02]  /*4d110*/  MOV R5, 0x3fcb0149 ;  /* 0x3fcb014900057802 */ /* 0x000fe40000000f00 */
[----:B------:R2:W-:Y:S01]  /*4d120*/  STL.64 [R1+0x2488], R40 ;  /* 0x0024882801007387 */ /* 0x0005e20000100a00 */
[----:B0-----:R-:W-:-:S03]  /*4d130*/  MOV R14, 0xe1cfec61 ;  /* 0xe1cfec61000e7802 */ /* 0x001fc60000000f00 */
        /* <DEDUP_REMOVED lines=9> */
[----:B0-----:R-:W-:Y:S02]  /*4d1d0*/  IMAD.MOV.U32 R8, RZ, RZ, -0x68fb0aa9 ;  /* 0x9704f557ff087424 */ /* 0x001fe400078e00ff */
[----:B------:R-:W-:Y:S01]  /*4d1e0*/  IMAD.MOV.U32 R9, RZ, RZ, 0x4034e300 ;  /* 0x4034e300ff097424 */ /* 0x000fe200078e00ff */
[----:B------:R0:W-:Y:S01]  /*4d1f0*/  STL.64 [R1+0x24d0], R36 ;  /* 0x0024d02401007387 */ /* 0x0001e20000100a00 */
[----:B---3--:R-:W-:Y:S01]  /*4d200*/  MOV R30, 0x824d1546 ;  /* 0x824d1546001e7802 */ /* 0x008fe20000000f00 */
[----:B------:R-:W-:-:S02]  /*4d210*/  IMAD.MOV.U32 R31, RZ, RZ, -0x3fdbe89a ;  /* 0xc0241766ff1f7424 */ /* 0x000fc400078e00ff */
[----:B-1----:R-:W-:Y:S01]  /*4d220*/  IMAD.MOV.U32 R32, RZ, RZ, -0x6936a9cb ;  /* 0x96c95635ff207424 */ /* 0x002fe200078e00ff */
[----:B------:R-:W-:Y:S01]  /*4d230*/  MOV R33, 0xbee9aaa5 ;  /* 0xbee9aaa500217802 */ /* 0x000fe20000000f00 */
[----:B------:R1:W-:Y:S01]  /*4d240*/  STL.64 [R1+0x24b0], R38 ;  /* 0x0024b02601007387 */ /* 0x0003e20000100a00 */
[----:B--2---:R-:W-:Y:S01]  /*4d250*/  MOV R10, 0x1cae7f61 ;  /* 0x1cae7f61000a7802 */ /* 0x004fe20000000f00 */
[----:B------:R-:W-:Y:S02]  /*4d260*/  IMAD.MOV.U32 R11, RZ, RZ, -0x3ff435ee ;  /* 0xc00bca12ff0b7424 */ /* 0x000fe400078e00ff */
        /* <DEDUP_REMOVED lines=11> */
[----:B------:R-:W-:-:S02]  /*4d320*/  IMAD.MOV.U32 R15, RZ, RZ, 0x3f7a33c6 ;  /* 0x3f7a33c6ff0f7424 */ /* 0x000fc400078e00ff */
        /* <DEDUP_REMOVED lines=15> */
[----:B---3--:R-:W-:Y:S01]  /*4d420*/  IMAD.MOV.U32 R10, RZ, RZ, -0x377db633 ;  /* 0xc88249cdff0a7424 */ /* 0x008fe200078e00ff */
[----:B------:R-:W-:Y:S01]  /*4d430*/  MOV R11, 0xbe143c0a ;  /* 0xbe143c0a000b7802 */ /* 0x000fe20000000f00 */
[----:B------:R1:W-:Y:S01]  /*4d440*/  STL.64 [R1+0x23a8], R14 ;  /* 0x0023a80e01007387 */ /* 0x0003e20000100a00 */
[----:B----4-:R-:W-:Y:S01]  /*4d450*/  MOV R36, 0xfaf27294 ;  /* 0xfaf2729400247802 */ /* 0x010fe20000000f00 */
[----:B------:R-:W-:-:S02]  /*4d460*/  IMAD.MOV.U32 R37, RZ, RZ, 0x3f53d694 ;  /* 0x3f53d694ff257424 */ /* 0x000fc400078e00ff */
[----:B------:R3:W-:Y:S01]  /*4d470*/  STL.64 [R1+0x2528], R40 ;  /* 0x0025282801007387 */ /* 0x0007e20000100a00 */
[----:B0-----:R-:W-:Y:S01]  /*4d480*/  MOV R38, 0x72284d2c ;  /* 0x72284d2c00267802 */ /* 0x001fe20000000f00 */
[----:B------:R-:W-:Y:S02]  /*4d490*/  IMAD.MOV.U32 R39, RZ, RZ, 0x3f807746 ;  /* 0x3f807746ff277424 */ /* 0x000fe400078e00ff */
[----:B------:R0:W-:Y:S01]  /*4d4a0*/  STL.64 [R1+0x2530], R42 ;  /* 0x0025302a01007387 */ /* 0x0001e20000100a00 */
[----:B-1----:R-:W-:-:S03]  /*4d4b0*/  IMAD.MOV.U32 R14, RZ, RZ, 0x115cc480 ;  /* 0x115cc480ff0e7424 */ /* 0x002fc600078e00ff */
[----:B------:R1:W-:Y:S01]  /*4d4c0*/  STL.64 [R1+0x2540], R8 ;  /* 0x0025400801007387 */ /* 0x0003e20000100a00 */
[----:B------:R-:W-:Y:S01]  /*4d4d0*/  MOV R15, 0xbf09437c ;  /* 0xbf09437c000f7802 */ /* 0x000fe20000000f00 */
[----:B---3--:R-:W-:Y:S02]  /*4d4e0*/  IMAD.MOV.U32 R40, RZ, RZ, -0x6f5a202a ;  /* 0x90a5dfd6ff287424 */ /* 0x008fe400078e00ff */
        /* <DEDUP_REMOVED lines=10> */
[----:B------:R-:W-:-:S02]  /*4d590*/  IMAD.MOV.U32 R31, RZ, RZ, 0x3f8c0b02 ;  /* 0x3f8c0b02ff1f7424 */ /* 0x000fc400078e00ff */
        /* <DEDUP_REMOVED lines=18> */
[----:B-1----:R-:W-:Y:S01]  /*4d6c0*/  IMAD.MOV.U32 R14, RZ, RZ, 0x683ce6df ;  /* 0x683ce6dfff0e7424 */ /* 0x002fe200078e00ff */
[----:B------:R-:W-:-:S02]  /*4d6d0*/  MOV R15, 0x3ee93792 ;  /* 0x3ee93792000f7802 */ /* 0x000fc40000000f00 */
        /* <DEDUP_REMOVED lines=61> */
[----:B-1----:R-:W-:-:S03]  /*4dab0*/  MOV R14, 0x47565b8b ;  /* 0x47565b8b000e7802 */ /* 0x002fc60000000f00 */
        /* <DEDUP_REMOVED lines=32> */
[----:B-1----:R-:W-:-:S03]  /*4dcc0*/  IMAD.MOV.U32 R14, RZ, RZ, -0x799944c9 ;  /* 0x8666bb37ff0e7424 */ /* 0x002fc600078e00ff */
[----:B------:R1:W-:Y:S01]  /*4dcd0*/  STL.64 [R1+0x2658], R40 ;  /* 0x0026582801007387 */ /* 0x0003e20000100a00 */
[----:B------:R-:W-:Y:S02]  /*4dce0*/  MOV R15, 0x3ff6ed4d ;  /* 0x3ff6ed4d000f7802 */ /* 0x000fe40000000f00 */
[----:B--2---:R-:W-:Y:S01]  /*4dcf0*/  MOV R44, 0x217aa43e ;  /* 0x217aa43e002c7802 */ /* 0x004fe20000000f00 */
        /* <DEDUP_REMOVED lines=29> */
[----:B-1----:R-:W-:-:S03]  /*4ded0*/  IMAD.MOV.U32 R14, RZ, RZ, 0x7e2fe4f3 ;  /* 0x7e2fe4f3ff0e7424 */ /* 0x002fc600078e00ff */
[----:B------:R1:W-:Y:S01]  /*4dee0*/  STL.64 [R1+0x26a8], R40 ;  /* 0x0026a82801007387 */ /* 0x0003e20000100a00 */
[----:B------:R-:W-:Y:S02]  /*4def0*/  IMAD.MOV.U32 R15, RZ, RZ, -0x40a1fb5b ;  /* 0xbf5e04a5ff0f7424 */ /* 0x000fe400078e00ff */
[----:B--2---:R-:W-:Y:S01]  /*4df00*/  IMAD.MOV.U32 R44, RZ, RZ, 0x4f19f2c4 ;  /* 0x4f19f2c4ff2c7424 */ /* 0x004fe200078e00ff */
        /* <DEDUP_REMOVED lines=112> */
.L_x_5465:
[----:B------:R-:W-:Y:S05]  /*4e610*/  BSYNC.RECONVERGENT B4 ;  /* 0x0000000000047941 */ /* 0x000fea0003800200 */
.L_x_5464:
        /* <DEDUP_REMOVED lines=41> */
[----:B------:R-:W-:-:S04]  /*4e8b0*/  VIADD R2, R35, 0x1388 ;  /* 0x0000138823027836 */ /* 0x000fc80000000000 */
        /* <DEDUP_REMOVED lines=10> */
.L_x_5467:
[----:B------:R-:W-:Y:S05]  /*4e960*/  BSYNC.RECONVERGENT B4 ;  /* 0x0000000000047941 */ /* 0x000fea0003800200 */
.L_x_5466:
        /* <DEDUP_REMOVED lines=89> */
.L_x_5473:
[----:B------:R-:W-:Y:S05]  /*4ef00*/  BSYNC.RECONVERGENT B7 ;  /* 0x0000000000077941 */ /* 0x000fea0003800200 */
.L_x_5472:
        /* <DEDUP_REMOVED lines=78> */
.L_x_5471:
[----:B0-----:R-:W0:Y:S02]  /*4f3f0*/  DADD R4, R30, 1 ;  /* 0x3ff000001e047429 */ /* 0x001e240000000000 */
[----:B0-----:R-:W-:Y:S01]  /*4f400*/  ISETP.GT.AND P0, PT, R5, 0xfffff, PT ;  /* 0x000fffff0500780c */ /* 0x001fe20003f04270 */
[----:B------:R-:W-:Y:S01]  /*4f410*/  IMAD.MOV.U32 R6, RZ, RZ, R4 ;  /* 0x000000ffff067224 */ /* 0x000fe200078e0004 */
[----:B------:R-:W-:Y:S01]  /*4f420*/  MOV R0, R5 ;  /* 0x0000000500007202 */ /* 0x000fe20000000f00 */
[----:B------:R-:W-:-:S15]  /*4f430*/  IMAD.MOV.U32 R7, RZ, RZ, R5 ;  /* 0x000000ffff077224 */ /* 0x000fde00078e0005 */
[----:B------:R-:W-:-:S15]  /*4f440*/  NOP ;  /* 0x0000000000007918 */ /* 0x000fde0000000000 */
[----:B------:R-:W-:-:S15]  /*4f450*/  NOP ;  /* 0x0000000000007918 */ /* 0x000fde0000000000 */
[----:B------:R-:W-:-:S14]  /*4f460*/  NOP ;  /* 0x0000000000007918 */ /* 0x000fdc0000000000 */
        /* <DEDUP_REMOVED lines=179> */
.L_x_5475:
[----:B------:R-:W-:Y:S01]  /*4ffa0*/  IMAD.MOV.U32 R4, RZ, RZ, 0x0 ;  /* 0x00000000ff047424 */ /* 0x000fe200078e00ff */
[----:B------:R-:W-:Y:S01]  /*4ffb0*/  LOP3.LUT P0, RZ, R7, 0x7fffffff, RZ, 0xc0, !PT ;  /* 0x7fffffff07ff7812 */ /* 0x000fe2000780c0ff */
[----:B------:R-:W-:-:S06]  /*4ffc0*/  IMAD.MOV.U32 R5, RZ, RZ, 0x7ff00000 ;  /* 0x7ff00000ff057424 */ /* 0x000fcc00078e00ff */
[----:B------:R-:W0:Y:S02]  /*4ffd0*/  DFMA R6, R6, R4, +INF ;  /* 0x7ff000000606742b */ /* 0x000e240000000004 */
[----:B0-----:R-:W-:Y:S02]  /*4ffe0*/  FSEL R6, R6, RZ, P0 ;  /* 0x000000ff06067208 */ /* 0x001fe40000000000 */
[----:B------:R-:W-:-:S07]  /*4fff0*/  FSEL R7, R7, -QNAN , P0 ;  /* 0xfff0000007077808 */ /* 0x000fce0000000000 */
.L_x_5474:
[----:B------:R-:W-:Y:S05]  /*50000*/  BSYNC.RECONVERGENT B5 ;  /* 0x0000000000057941 */ /* 0x000fea0003800200 */
.L_x_5470:
        /* <DEDUP_REMOVED lines=64> */
.L_x_5477:
[----:B------:R-:W-:Y:S05]  /*50410*/  BSYNC.RECONVERGENT B5 ;  /* 0x0000000000057941 */ /* 0x000fea0003800200 */
.L_x_5476:
[----:B------:R-:W-:Y:S02]  /*50420*/  IMAD.MOV.U32 R10, RZ, RZ, R32 ;  /* 0x000000ffff0a7224 */ /* 0x000fe400078e0020 */
[----:B------:R-:W-:Y:S01]  /*50430*/  IMAD.MOV.U32 R11, RZ, RZ, R33 ;  /* 0x000000ffff0b7224 */ /* 0x000fe200078e0021 */
[----:B------:R-:W-:Y:S06]  /*50440*/  BRA `(.L_x_5478) ;  /* 0x0000001800447947 */ /* 0x000fec0003800000 */
.L_x_5469:
        /* <DEDUP_REMOVED lines=62> */
.L_x_5482:
[----:B------:R-:W-:Y:S05]  /*50830*/  BSYNC.RECONVERGENT B7 ;  /* 0x0000000000077941 */ /* 0x000fea0003800200 */
.L_x_5481:
        /* <DEDUP_REMOVED lines=78> */
.L_x_5480:
[----:B------:R-:W1:Y:S02]  /*50d20*/  DADD R6, R30, 1 ;  /* 0x3ff000001e067429 */ /* 0x000e640000000000 */
[----:B-1----:R-:W-:Y:S01]  /*50d30*/  ISETP.GT.AND P1, PT, R7, 0xfffff, PT ;  /* 0x000fffff0700780c */ /* 0x002fe20003f24270 */
[----:B0-----:R-:W-:Y:S01]  /*50d40*/  IMAD.MOV.U32 R4, RZ, RZ, R6 ;  /* 0x000000ffff047224 */ /* 0x001fe200078e0006 */
        /* <DEDUP_REMOVED lines=12> */
[----:B------:R-:W-:Y:S01]  /*50e10*/  LOP3.LUT R3, R7, 0xfffff, RZ, 0xc0, !PT ;  /* 0x000fffff07037812 */ /* 0x000fe200078ec0ff */
[----:B------:R-:W-:Y:S01]  /*50e20*/  UMOV UR4, 0x80000000 ;  /* 0x8000000000047882 */ /* 0x000fe20000000000 */
[----:B------:R-:W-:Y:S01]  /*50e30*/  MOV R4, R6 ;  /* 0x0000000600047202 */ /* 0x000fe20000000f00 */
[----:B------:R-:W-:Y:S01]  /*50e40*/  IMAD.MOV.U32 R6, RZ, RZ, RZ ;  /* 0x000000ffff067224 */ /* 0x000fe200078e00ff */
[----:B------:R-:W-:Y:S01]  /*50e50*/  LOP3.LUT R5, R3, 0x3ff00000, RZ, 0xfc, !PT ;  /* 0x3ff0000003057812 */ /* 0x000fe200078efcff */
[----:B------:R-:W-:Y:S01]  /*50e60*/  UMOV UR5, 0x43300000 ;  /* 0x4330000000057882 */ /* 0x000fe20000000000 */
[----:B------:R-:W-:Y:S02]  /*50e70*/  LEA.HI R0, R7, R0, RZ, 0xc ;  /* 0x0000000007007211 */ /* 0x000fe400078f60ff */
        /* <DEDUP_REMOVED lines=166> */
.L_x_5484:
[----:B------:R-:W-:Y:S01]  /*518e0*/  IMAD.MOV.U32 R6, RZ, RZ, 0x0 ;  /* 0x00000000ff067424 */ /* 0x000fe200078e00ff */
[----:B------:R-:W-:Y:S02]  /*518f0*/  MOV R7, 0x7ff00000 ;  /* 0x7ff0000000077802 */ /* 0x000fe40000000f00 */
[----:B------:R-:W-:-:S04]  /*51900*/  LOP3.LUT P0, RZ, R5, 0x7fffffff, RZ, 0xc0, !PT ;  /* 0x7fffffff05ff7812 */ /* 0x000fc8000780c0ff */
[----:B------:R-:W0:Y:S02]  /*51910*/  DFMA R4, R4, R6, +INF ;  /* 0x7ff000000404742b */ /* 0x000e240000000006 */
[----:B0-----:R-:W-:Y:S02]  /*51920*/  FSEL R6, R4, RZ, P0 ;  /* 0x000000ff04067208 */ /* 0x001fe40000000000 */
[----:B------:R-:W-:-:S07]  /*51930*/  FSEL R7, R5, -QNAN , P0 ;  /* 0xfff0000005077808 */ /* 0x000fce0000000000 */
.L_x_5483:
[----:B------:R-:W-:Y:S05]  /*51940*/  BSYNC.RECONVERGENT B5 ;  /* 0x0000000000057941 */ /* 0x000fea0003800200 */
.L_x_5479:
        /* <DEDUP_REMOVED lines=63> */
.L_x_5486:
[----:B------:R-:W-:Y:S05]  /*51d40*/  BSYNC.RECONVERGENT B5 ;  /* 0x0000000000057941 */ /* 0x000fea0003800200 */
.L_x_5485:
[----:B------:R1:W2:Y:S02]  /*51d50*/  DADD R10, -RZ, -R32 ;  /* 0x00000000ff0a7229 */ /* 0x0002a40000000920 */
.L_x_5478:
[----:B------:R-:W-:Y:S05]  /*51d60*/  BSYNC.RECONVERGENT B4 ;  /* 0x0000000000047941 */ /* 0x000fea0003800200 */
.L_x_5468:
[----:B------:R-:W3:Y:S01]  /*51d70*/  DMUL R20, R12, 0.5 ;  /* 0x3fe000000c147828 */ /* 0x000ee20000000000 */
[----:B------:R-:W-:Y:S01]  /*51d80*/  MOV R8, 0x0 ;  /* 0x0000000000087802 */ /* 0x000fe20000000f00 */
[----:B---3--:R-:W0:Y:S01]  /*51d90*/  MUFU.RSQ64H R7, R21 ;  /* 0x0000001500077308 */ /* 0x008e220000001c00 */
        /* <DEDUP_REMOVED lines=39> */
[----:B0-----:R-:W1:-:S15]  /*52010*/  DFMA R8, R30, -R30, R20 ;  /* 0x8000001e1e08722b */ /* 0x001e5e0000000014 */
[----:B------:R-:W-:-:S15]  /*52020*/  NOP ;  /* 0x0000000000007918 */ /* 0x000fde0000000000 */
[----:B------:R-:W-:-:S15]  /*52030*/  NOP ;  /* 0x0000000000007918 */ /* 0x000fde0000000000 */
[----:B------:R-:W-:-:S15]  /*52040*/  NOP ;  /* 0x0000000000007918 */ /* 0x000fde0000000000 */
[----:B------:R-:W-:-:S04]  /*52050*/  NOP ;  /* 0x0000000000007918 */ /* 0x000fc80000000000 */
[----:B-1----:R0:W1:Y:S02]  /*52060*/  DFMA R32, R8, R14, R30 ;  /* 0x0000000e0820722b */ /* 0x002064000000001e */
[----:B01----:R-:W-:Y:S05]  /*52070*/  @!P0 BRA `(.L_x_5488) ;  /* 0x0000000000288947 */ /* 0x003fea0003800000 */
        /* <DEDUP_REMOVED lines=9> */
[----:B--2---:R-:W-:Y:S05]  /*52110*/  CALL.REL.NOINC `($__internal_17_$__cuda_sm20_dsqrt_rn_f64_mediumpath_v1) ;  /* 0x0000055400bc7944 */ /* 0x004fea0003c00000 */
.L_x_5488:
[----:B------:R-:W-:Y:S05]  /*52120*/  BSYNC.RECONVERGENT B4 ;  /* 0x0000000000047941 */ /* 0x000fea0003800200 */
.L_x_5487:
[----:B------:R-:W-:Y:S01]  /*52130*/  HFMA2 R31, -RZ, RZ, -1.9580078125, 85.3125 ;  /* 0xbfd55555ff1f7431 */ /* 0x000fe200000001ff */
[----:B--2---:R0:W1:Y:S01]  /*52140*/  DMUL R32, R32, R10 ;  /* 0x0000000a20207228 */ /* 0x0040620000000000 */
[----:B------:R-:W-:Y:S01]  /*52150*/  BSSY.RECONVERGENT B3, `(.L_x_5489) ;  /* 0x0000025000037945 */ /* 0x000fe20003800200 */
[----:B------:R-:W-:Y:S01]  /*52160*/  MOV R3, RZ ;  /* 0x000000ff00037202 */ /* 0x000fe20000000f00 */
[----:B------:R-:W-:Y:S02]  /*52170*/  IMAD.MOV.U32 R0, RZ, RZ, 0x1 ;  /* 0x00000001ff007424 */ /* 0x000fe400078e00ff */
[----:B01----:R-:W-:-:S07]  /*52180*/  IMAD.MOV.U32 R30, RZ, RZ, 0x55555555 ;  /* 0x55555555ff1e7424 */ /* 0x003fce00078e00ff */
.L_x_5490:
        /* <DEDUP_REMOVED lines=34> */
.L_x_5489:
        /* <DEDUP_REMOVED lines=47> */
.L_x_5494:
[----:B------:R-:W-:Y:S05]  /*526a0*/  BSYNC.RECONVERGENT B5 ;  /* 0x0000000000057941 */ /* 0x000fea0003800200 */
.L_x_5493:
[----:B------:R-:W-:Y:S01]  /*526b0*/  HFMA2 R21, -RZ, RZ, -1.841796875, 115.625 ;  /* 0xbf5e573aff157431 */ /* 0x000fe200000001ff */
[----:B------:R-:W-:Y:S01]  /*526c0*/  BSSY.RECONVERGENT B3, `(.L_x_5495) ;  /* 0x0000024000037945 */ /* 0x000fe20003800200 */
[----:B------:R-:W-:Y:S02]  /*526d0*/  IMAD.MOV.U32 R0, RZ, RZ, 0x1 ;  /* 0x00000001ff007424 */ /* 0x000fe400078e00ff */
[----:B------:R-:W-:-:S07]  /*526e0*/  IMAD.MOV.U32 R20, RZ, RZ, -0x36fe1a8c ;  /* 0xc901e574ff147424 */ /* 0x000fce00078e00ff */
.L_x_5496:
        /* <DEDUP_REMOVED lines=34> */
.L_x_5495:
        /* <DEDUP_REMOVED lines=68> */
.L_x_5498:
[----:B------:R-:W-:Y:S05]  /*52d50*/  BSYNC.RECONVERGENT B5 ;  /* 0x0000000000057941 */ /* 0x000fea0003800200 */
.L_x_5497:
[----:B------:R-:W-:Y:S01]  /*52d60*/  BSSY.RECONVERGENT B3, `(.L_x_5499) ;  /* 0x0000025000037945 */ /* 0x000fe20003800200 */
[----:B------:R-:W-:Y:S01]  /*52d70*/  MOV R0, 0x1 ;  /* 0x0000000100007802 */ /* 0x000fe20000000f00 */
[----:B------:R-:W-:Y:S02]  /*52d80*/  IMAD.MOV.U32 R30, RZ, RZ, 0x3b990ee6 ;  /* 0x3b990ee6ff1e7424 */ /* 0x000fe400078e00ff */
[----:B------:R-:W-:-:S07]  /*52d90*/  IMAD.MOV.U32 R31, RZ, RZ, 0x3f70ee64 ;  /* 0x3f70ee64ff1f7424 */ /* 0x000fce00078e00ff */
.L_x_5500:
        /* <DEDUP_REMOVED lines=34> */
.L_x_5499:
        /* <DEDUP_REMOVED lines=68> */
.L_x_5502:
[----:B------:R-:W-:Y:S05]  /*53400*/  BSYNC.RECONVERGENT B5 ;  /* 0x0000000000057941 */ /* 0x000fea0003800200 */
.L_x_5501:
[----:B------:R-:W-:Y:S01]  /*53410*/  BSSY.RECONVERGENT B3, `(.L_x_5503) ;  /* 0x0000025000037945 */ /* 0x000fe20003800200 */
[----:B------:R-:W-:Y:S01]  /*53420*/  IMAD.MOV.U32 R0, RZ, RZ, 0x1 ;  /* 0x00000001ff007424 */ /* 0x000fe200078e00ff */
[----:B------:R-:W-:Y:S01]  /*53430*/  MOV R20, 0x3b34e2b6 ;  /* 0x3b34e2b600147802 */ /* 0x000fe20000000f00 */
[----:B------:R-:W-:-:S07]  /*53440*/  IMAD.MOV.U32 R21, RZ, RZ, 0x3f4547d9 ;  /* 0x3f4547d9ff157424 */ /* 0x000fce00078e00ff */
.L_x_5504:
        /* <DEDUP_REMOVED lines=34> */
.L_x_5503:
        /* <DEDUP_REMOVED lines=69> */
.L_x_5506:
[----:B------:R-:W-:Y:S05]  /*53ac0*/  BSYNC.RECONVERGENT B5 ;  /* 0x0000000000057941 */ /* 0x000fea0003800200 */
.L_x_5505:
[----:B------:R-:W-:Y:S01]  /*53ad0*/  BSSY.RECONVERGENT B3, `(.L_x_5507) ;  /* 0x0000025000037945 */ /* 0x000fe20003800200 */
[----:B------:R-:W-:Y:S01]  /*53ae0*/  IMAD.MOV.U32 R0, RZ, RZ, 0x1 ;  /* 0x00000001ff007424 */ /* 0x000fe200078e00ff */
[----:B------:R-:W-:Y:S01]  /*53af0*/  MOV R30, 0x2da7bf9 ;  /* 0x02da7bf9001e7802 */ /* 0x000fe20000000f00 */
[----:B------:R-:W-:-:S07]  /*53b00*/  IMAD.MOV.U32 R31, RZ, RZ, -0x40b3c1f5 ;  /* 0xbf4c3e0bff1f7424 */ /* 0x000fce00078e00ff */
.L_x_5508:
        /* <DEDUP_REMOVED lines=34> */
.L_x_5507:
        /* <DEDUP_REMOVED lines=68> */
.L_x_5510:
[----:B------:R-:W-:Y:S05]  /*54170*/  BSYNC.RECONVERGENT B5 ;  /* 0x0000000000057941 */ /* 0x000fea0003800200 */
.L_x_5509:
[----:B------:R-:W-:Y:S01]  /*54180*/  HFMA2 R21, -RZ, RZ, -1.802734375, 0.00079822540283203125 ;  /* 0xbf36128aff157431 */ /* 0x000fe200000001ff */
[----:B------:R-:W-:Y:S01]  /*54190*/  BSSY.RECONVERGENT B3, `(.L_x_5511) ;  /* 0x0000024000037945 */ /* 0x000fe20003800200 */
[----:B------:R-:W-:Y:S02]  /*541a0*/  IMAD.MOV.U32 R0, RZ, RZ, 0x1 ;  /* 0x00000001ff007424 */ /* 0x000fe400078e00ff */
[----:B------:R-:W-:-:S07]  /*541b0*/  IMAD.MOV.U32 R20, RZ, RZ, -0x3a5b058f ;  /* 0xc5a4fa71ff147424 */ /* 0x000fce00078e00ff */
.L_x_5512:
        /* <DEDUP_REMOVED lines=34> */
.L_x_5511:
        /* <DEDUP_REMOVED lines=69> */
.L_x_5514:
[----:B------:R-:W-:Y:S05]  /*54830*/  BSYNC.RECONVERGENT B5 ;  /* 0x0000000000057941 */ /* 0x000fea0003800200 */
.L_x_5513:
[----:B------:R-:W-:Y:S01]  /*54840*/  HFMA2 R31, -RZ, RZ, 1.8134765625, 2526 ;  /* 0x3f4168efff1f7431 */ /* 0x000fe200000001ff */
[----:B------:R-:W-:Y:S01]  /*54850*/  BSSY.RECONVERGENT B3, `(.L_x_5515) ;  /* 0x0000024000037945 */ /* 0x000fe20003800200 */
[----:B------:R-:W-:Y:S02]  /*54860*/  IMAD.MOV.U32 R0, RZ, RZ, 0x1 ;  /* 0x00000001ff007424 */ /* 0x000fe400078e00ff */
[----:B------:R-:W-:-:S07]  /*54870*/  IMAD.MOV.U32 R30, RZ, RZ, 0x1b0931c8 ;  /* 0x1b0931c8ff1e7424 */ /* 0x000fce00078e00ff */
.L_x_5516:
        /* <DEDUP_REMOVED lines=34> */
.L_x_5515:
        /* <DEDUP_REMOVED lines=68> */
.L_x_5518:
[----:B------:R-:W-:Y:S05]  /*54ee0*/  BSYNC.RECONVERGENT B5 ;  /* 0x0000000000057941 */ /* 0x000fea0003800200 */
.L_x_5517:
[----:B------:R-:W-:Y:S01]  /*54ef0*/  BSSY.RECONVERGENT B3, `(.L_x_5519) ;  /* 0x0000025000037945 */ /* 0x000fe20003800200 */
[----:B------:R-:W-:Y:S01]  /*54f00*/  MOV R0, 0x1 ;  /* 0x0000000100007802 */ /* 0x000fe20000000f00 */
[----:B------:R-:W-:Y:S02]  /*54f10*/  IMAD.MOV.U32 R20, RZ, RZ, -0x63fe104c ;  /* 0x9c01efb4ff147424 */ /* 0x000fe400078e00ff */
[----:B------:R-:W-:-:S07]  /*54f20*/  IMAD.MOV.U32 R21, RZ, RZ, 0x3f369187 ;  /* 0x3f369187ff157424 */ /* 0x000fce00078e00ff */
.L_x_5520:
        /* <DEDUP_REMOVED lines=34> */
.L_x_5519:
        /* <DEDUP_REMOVED lines=69> */
.L_x_5522:
[----:B------:R-:W-:Y:S05]  /*555a0*/  BSYNC.RECONVERGENT B5 ;  /* 0x0000000000057941 */ /* 0x000fea0003800200 */
.L_x_5521:
[----:B------:R-:W-:Y:S01]  /*555b0*/  BSSY.RECONVERGENT B3, `(.L_x_5523) ;  /* 0x0000025000037945 */ /* 0x000fe20003800200 */
[----:B------:R-:W-:Y:S01]  /*555c0*/  MOV R0, 0x1 ;  /* 0x0000000100007802 */ /* 0x000fe20000000f00 */
[----:B------:R-:W-:Y:S02]  /*555d0*/  IMAD.MOV.U32 R30, RZ, RZ, 0x3187b744 ;  /* 0x3187b744ff1e7424 */ /* 0x000fe400078e00ff */
[----:B------:R-:W-:-:S07]  /*555e0*/  IMAD.MOV.U32 R31, RZ, RZ, -0x40ba9d65 ;  /* 0xbf45629bff1f7424 */ /* 0x000fce00078e00ff */
.L_x_5524:
        /* <DEDUP_REMOVED lines=34> */
.L_x_5523:
        /* <DEDUP_REMOVED lines=68> */
.L_x_5526:
[----:B------:R-:W-:Y:S05]  /*55c50*/  BSYNC.RECONVERGENT B5 ;  /* 0x0000000000057941 */ /* 0x000fea0003800200 */
.L_x_5525:
[----:B------:R-:W-:Y:S01]  /*55c60*/  BSSY.RECONVERGENT B3, `(.L_x_5527) ;  /* 0x0000025000037945 */ /* 0x000fe20003800200 */
[----:B------:R-:W-:Y:S01]  /*55c70*/  IMAD.MOV.U32 R0, RZ, RZ, 0x1 ;  /* 0x00000001ff007424 */ /* 0x000fe200078e00ff */
[----:B------:R-:W-:Y:S01]  /*55c80*/  MOV R20, 0x1cc96982 ;  /* 0x1cc9698200147802 */ /* 0x000fe20000000f00 */
[----:B------:R-:W-:-:S07]  /*55c90*/  IMAD.MOV.U32 R21, RZ, RZ, -0x40bc7201 ;  /* 0xbf438dffff157424 */ /* 0x000fce00078e00ff */
.L_x_5528:
        /* <DEDUP_REMOVED lines=34> */
.L_x_5527:
        /* <DEDUP_REMOVED lines=69> */
.L_x_5530:
[----:B------:R-:W-:Y:S05]  /*56310*/  BSYNC.RECONVERGENT B5 ;  /* 0x0000000000057941 */ /* 0x000fea0003800200 */
.L_x_5529:
[----:B------:R-:W-:Y:S01]  /*56320*/  BSSY.RECONVERGENT B3, `(.L_x_5531) ;  /* 0x0000025000037945 */ /* 0x000fe20003800200 */
[----:B------:R-:W-:Y:S01]  /*56330*/  IMAD.MOV.U32 R0, RZ, RZ, 0x1 ;  /* 0x00000001ff007424 */ /* 0x000fe200078e00ff */
[----:B------:R-:W-:Y:S01]  /*56340*/  MOV R30, 0x684527bf ;  /* 0x684527bf001e7802 */ /* 0x000fe20000000f00 */
[----:B------:R-:W-:-:S07]  /*56350*/  IMAD.MOV.U32 R31, RZ, RZ, 0x3f55d4ae ;  /* 0x3f55d4aeff1f7424 */ /* 0x000fce00078e00ff */
.L_x_5532:
        /* <DEDUP_REMOVED lines=34> */
.L_x_5531:
        /* <DEDUP_REMOVED lines=68> */
.L_x_5534:
[----:B------:R-:W-:Y:S05]  /*569c0*/  BSYNC.RECONVERGENT B5 ;  /* 0x0000000000057941 */ /* 0x000fea0003800200 */
.L_x_5533:
[----:B------:R-:W-:Y:S01]  /*569d0*/  HFMA2 R21, -RZ, RZ, 1.8369140625, -749.5 ;  /* 0x3f59e1dbff157431 */ /* 0x000fe200000001ff */
[----:B------:R-:W-:Y:S01]  /*569e0*/  BSSY.RECONVERGENT B3, `(.L_x_5535) ;  /* 0x0000024000037945 */ /* 0x000fe20003800200 */
[----:B------:R-:W-:Y:S02]  /*569f0*/  IMAD.MOV.U32 R0, RZ, RZ, 0x1 ;  /* 0x00000001ff007424 */ /* 0x000fe400078e00ff */
[----:B------:R-:W-:-:S07]  /*56a00*/  IMAD.MOV.U32 R20, RZ, RZ, -0x5713a6fc ;  /* 0xa8ec5904ff147424 */ /* 0x000fce00078e00ff */
.L_x_5536:
        /* <DEDUP_REMOVED lines=34> */
.L_x_5535:
        /* <DEDUP_REMOVED lines=69> */
.L_x_5538:
[----:B------:R-:W-:Y:S05]  /*57080*/  BSYNC.RECONVERGENT B5 ;  /* 0x0000000000057941 */ /* 0x000fea0003800200 */
.L_x_5537:
[----:B------:R-:W-:Y:S01]  /*57090*/  HFMA2 R31, -RZ, RZ, -1.859375, -0.0989990234375 ;  /* 0xbf70ae56ff1f7431 */ /* 0x000fe200000001ff */
[----:B------:R-:W-:Y:S01]  /*570a0*/  BSSY.RECONVERGENT B3, `(.L_x_5539) ;  /* 0x0000024000037945 */ /* 0x000fe20003800200 */
[----:B------:R-:W-:Y:S02]  /*570b0*/  IMAD.MOV.U32 R0, RZ, RZ, 0x1 ;  /* 0x00000001ff007424 */ /* 0x000fe400078e00ff */
[----:B------:R-:W-:-:S07]  /*570c0*/  IMAD.MOV.U32 R30, RZ, RZ, -0x5a255ed9 ;  /* 0xa5daa127ff1e7424 */ /* 0x000fce00078e00ff */
.L_x_5540:
        /* <DEDUP_REMOVED lines=34> */
.L_x_5539:
        /* <DEDUP_REMOVED lines=68> */
.L_x_5542:
[----:B------:R-:W-:Y:S05]  /*57730*/  BSYNC.RECONVERGENT B5 ;  /* 0x0000000000057941 */ /* 0x000fea0003800200 */
.L_x_5541:
[----:B------:R-:W-:Y:S01]  /*57740*/  BSSY.RECONVERGENT B3, `(.L_x_5543) ;  /* 0x0000025000037945 */ /* 0x000fe20003800200 */
[----:B------:R-:W-:Y:S01]  /*57750*/  MOV R0, 0x1 ;  /* 0x0000000100007802 */ /* 0x000fe20000000f00 */
[----:B------:R-:W-:Y:S02]  /*57760*/  IMAD.MOV.U32 R20, RZ, RZ, -0x343a03ee ;  /* 0xcbc5fc12ff147424 */ /* 0x000fe400078e00ff */
[----:B------:R-:W-:-:S07]  /*57770*/  IMAD.MOV.U32 R21, RZ, RZ, -0x4087a384 ;  /* 0xbf785c7cff157424 */ /* 0x000fce00078e00ff */
.L_x_5544:
        /* <DEDUP_REMOVED lines=34> */
.L_x_5543:
        /* <DEDUP_REMOVED lines=69> */
.L_x_5546:
[----:B------:R-:W-:Y:S05]  /*57df0*/  BSYNC.RECONVERGENT B5 ;  /* 0x0000000000057941 */ /* 0x000fea0003800200 */
.L_x_5545:
[----:B------:R-:W-:Y:S01]  /*57e00*/  BSSY.RECONVERGENT B3, `(.L_x_5547) ;  /* 0x0000025000037945 */ /* 0x000fe20003800200 */
[----:B------:R-:W-:Y:S01]  /*57e10*/  MOV R0, 0x1 ;  /* 0x0000000100007802 */ /* 0x000fe20000000f00 */
[----:B------:R-:W-:Y:S02]  /*57e20*/  IMAD.MOV.U32 R30, RZ, RZ, 0x50ed0c93 ;  /* 0x50ed0c93ff1e7424 */ /* 0x000fe400078e00ff */
[----:B------:R-:W-:-:S07]  /*57e30*/  IMAD.MOV.U32 R31, RZ, RZ, 0x3f91d1d6 ;  /* 0x3f91d1d6ff1f7424 */ /* 0x000fce00078e00ff */
.L_x_5548:
        /* <DEDUP_REMOVED lines=34> */
.L_x_5547:
        /* <DEDUP_REMOVED lines=68> */
.L_x_5550:
[----:B------:R-:W-:Y:S05]  /*584a0*/  BSYNC.RECONVERGENT B5 ;  /* 0x0000000000057941 */ /* 0x000fea0003800200 */
.L_x_5549:
[----:B------:R-:W-:Y:S01]  /*584b0*/  BSSY.RECONVERGENT B3, `(.L_x_5551) ;  /* 0x0000025000037945 */ /* 0x000fe20003800200 */
[----:B------:R-:W-:Y:S01]  /*584c0*/  IMAD.MOV.U32 R0, RZ, RZ, 0x1 ;  /* 0x00000001ff007424 */ /* 0x000fe200078e00ff */
[----:B------:R-:W-:Y:S01]  /*584d0*/  MOV R20, 0x5c03d2e9 ;  /* 0x5c03d2e900147802 */ /* 0x000fe20000000f00 */
[----:B------:R-:W-:-:S07]  /*584e0*/  IMAD.MOV.U32 R21, RZ, RZ, 0x3f9ef9a0 ;  /* 0x3f9ef9a0ff157424 */ /* 0x000fce00078e00ff */
.L_x_5552:
        /* <DEDUP_REMOVED lines=34> */
.L_x_5551:
        /* <DEDUP_REMOVED lines=69> */
.L_x_5554:
[----:B------:R-:W-:Y:S05]  /*58b60*/  BSYNC.RECONVERGENT B5 ;  /* 0x0000000000057941 */ /* 0x000fea0003800200 */
.L_x_5553:
[----:B------:R-:W-:Y:S01]  /*58b70*/  BSSY.RECONVERGENT B3, `(.L_x_5555) ;  /* 0x0000025000037945 */ /* 0x000fe20003800200 */
[----:B------:R-:W-:Y:S01]  /*58b80*/  IMAD.MOV.U32 R0, RZ, RZ, 0x1 ;  /* 0x00000001ff007424 */ /* 0x000fe200078e00ff */
[----:B------:R-:W-:Y:S01]  /*58b90*/  MOV R30, 0x5f50d178 ;  /* 0x5f50d178001e7802 */ /* 0x000fe20000000f00 */
[----:B------:R-:W-:-:S07]  /*58ba0*/  IMAD.MOV.U32 R31, RZ, RZ, -0x4046a498 ;  /* 0xbfb95b68ff1f7424 */ /* 0x000fce00078e00ff */
.L_x_5556:
        /* <DEDUP_REMOVED lines=34> */
.L_x_5555:
        /* <DEDUP_REMOVED lines=68> */
.L_x_5558:
[----:B------:R-:W-:Y:S05]  /*59210*/  BSYNC.RECONVERGENT B5 ;  /* 0x0000000000057941 */ /* 0x000fea0003800200 */
.L_x_5557:
[----:B------:R-:W-:Y:S01]  /*59220*/  HFMA2 R21, -RZ, RZ, -1.9462890625, -0.00190639495849609375 ;  /* 0xbfc997cfff157431 */ /* 0x000fe200000001ff */
[----:B------:R-:W-:Y:S01]  /*59230*/  BSSY.RECONVERGENT B3, `(.L_x_5559) ;  /* 0x0000024000037945 */ /* 0x000fe20003800200 */
[----:B------:R-:W-:Y:S02]  /*59240*/  IMAD.MOV.U32 R0, RZ, RZ, 0x1 ;  /* 0x00000001ff007424 */ /* 0x000fe400078e00ff */
[----:B------:R-:W-:-:S07]  /*59250*/  IMAD.MOV.U32 R20, RZ, RZ, -0x3bccff5e ;  /* 0xc43300a2ff147424 */ /* 0x000fce00078e00ff */
.L_x_5560:
        /* <DEDUP_REMOVED lines=34> */
.L_x_5559:
        /* <DEDUP_REMOVED lines=69> */
.L_x_5562:
[----:B------:R-:W-:Y:S05]  /*598d0*/  BSYNC.RECONVERGENT B5 ;  /* 0x0000000000057941 */ /* 0x000fea0003800200 */
.L_x_5561:
[----:B------:R-:W-:Y:S01]  /*598e0*/  HFMA2 R31, -RZ, RZ, 1.9755859375, 0.09637451171875 ;  /* 0x3fe72e2bff1f7431 */ /* 0x000fe200000001ff */
[----:B------:R-:W-:Y:S01]  /*598f0*/  BSSY.RECONVERGENT B3, `(.L_x_5563) ;  /* 0x0000024000037945 */ /* 0x000fe20003800200 */
[----:B------:R-:W-:Y:S02]  /*59900*/  IMAD.MOV.U32 R0, RZ, RZ, 0x1 ;  /* 0x00000001ff007424 */ /* 0x000fe400078e00ff */
[----:B------:R-:W-:-:S07]  /*59910*/  IMAD.MOV.U32 R30, RZ, RZ, -0x45e261fc ;  /* 0xba1d9e04ff1e7424 */ /* 0x000fce00078e00ff */
.L_x_5564:
        /* <DEDUP_REMOVED lines=34> */
.L_x_5563:
        /* <DEDUP_REMOVED lines=68> */
.L_x_5566:
[----:B------:R-:W-:Y:S05]  /*59f80*/  BSYNC.RECONVERGENT B5 ;  /* 0x0000000000057941 */ /* 0x000fea0003800200 */
.L_x_5565:
[----:B------:R-:W-:Y:S01]  /*59f90*/  BSSY.RECONVERGENT B3, `(.L_x_5567) ;  /* 0x0000025000037945 */ /* 0x000fe20003800200 */
[----:B------:R-:W-:Y:S01]  /*59fa0*/  MOV R0, 0x1 ;  /* 0x0000000100007802 */ /* 0x000fe20000000f00 */
[----:B------:R-:W-:Y:S02]  /*59fb0*/  IMAD.MOV.U32 R20, RZ, RZ, 0x101bb71a ;  /* 0x101bb71aff147424 */ /* 0x000fe400078e00ff */
[----:B------:R-:W-:-:S07]  /*59fc0*/  IMAD.MOV.U32 R21, RZ, RZ, 0x3ffaab9a ;  /* 0x3ffaab9aff157424 */ /* 0x000fce00078e00ff */
.L_x_5568:
        /* <DEDUP_REMOVED lines=34> */
.L_x_5567:
        /* <DEDUP_REMOVED lines=69> */
.L_x_5570:
[----:B------:R-:W-:Y:S05]  /*5a640*/  BSYNC.RECONVERGENT B5 ;  /* 0x0000000000057941 */ /* 0x000fea0003800200 */
.L_x_5569:
[----:B------:R-:W-:Y:S01]  /*5a650*/  BSSY.RECONVERGENT B3, `(.L_x_5571) ;  /* 0x0000025000037945 */ /* 0x000fe20003800200 */
[----:B------:R-:W-:Y:S01]  /*5a660*/  MOV R0, 0x1 ;  /* 0x0000000100007802 */ /* 0x000fe20000000f00 */
[----:B------:R-:W-:Y:S02]  /*5a670*/  IMAD.MOV.U32 R30, RZ, RZ, -0x755502fe ;  /* 0x8aaafd02ff1e7424 */ /* 0x000fe400078e00ff */
[----:B------:R-:W-:-:S07]  /*5a680*/  IMAD.MOV.U32 R31, RZ, RZ, -0x3fe58652 ;  /* 0xc01a79aeff1f7424 */ /* 0x000fce00078e00ff */
.L_x_5572:
        /* <DEDUP_REMOVED lines=34> */
.L_x_5571:
        /* <DEDUP_REMOVED lines=68> */
.L_x_5574:
[----:B------:R-:W-:Y:S05]  /*5acf0*/  BSYNC.RECONVERGENT B5 ;  /* 0x0000000000057941 */ /* 0x000fea0003800200 */
.L_x_5573:
[----:B------:R-:W-:Y:S01]  /*5ad00*/  BSSY.RECONVERGENT B3, `(.L_x_5575) ;  /* 0x0000025000037945 */ /* 0x000fe20003800200 */
[----:B------:R-:W-:Y:S01]  /*5ad10*/  IMAD.MOV.U32 R0, RZ, RZ, 0x1 ;  /* 0x00000001ff007424 */ /* 0x000fe200078e00ff */
[----:B------:R-:W-:Y:S01]  /*5ad20*/  MOV R20, 0x4df23f8f ;  /* 0x4df23f8f00147802 */ /* 0x000fe20000000f00 */
[----:B------:R-:W-:-:S07]  /*5ad30*/  IMAD.MOV.U32 R21, RZ, RZ, -0x3fcee326 ;  /* 0xc0311cdaff157424 */ /* 0x000fce00078e00ff */
.L_x_5576:
        /* <DEDUP_REMOVED lines=34> */
.L_x_5575:
        /* <DEDUP_REMOVED lines=69> */
.L_x_5578:
[----:B------:R-:W-:Y:S05]  /*5b3b0*/  BSYNC.RECONVERGENT B5 ;  /* 0x0000000000057941 */ /* 0x000fea0003800200 */
.L_x_5577:
[----:B------:R-:W-:Y:S01]  /*5b3c0*/  BSSY.RECONVERGENT B3, `(.L_x_5579) ;  /* 0x0000025000037945 */ /* 0x000fe20003800200 */
[----:B------:R-:W-:Y:S01]  /*5b3d0*/  IMAD.MOV.U32 R0, RZ, RZ, 0x1 ;  /* 0x00000001ff007424 */ /* 0x000fe200078e00ff */
[----:B------:R-:W-:Y:S01]  /*5b3e0*/  MOV R30, 0x311f1460 ;  /* 0x311f1460001e7802 */ /* 0x000fe20000000f00 */
[----:B------:R-:W-:-:S07]  /*5b3f0*/  IMAD.MOV.U32 R31, RZ, RZ, 0x405278fb ;  /* 0x405278fbff1f7424 */ /* 0x000fce00078e00ff */
.L_x_5580:
        /* <DEDUP_REMOVED lines=34> */
.L_x_5579:
        /* <DEDUP_REMOVED lines=68> */
.L_x_5582:
[----:B------:R-:W-:Y:S05]  /*5ba60*/  BSYNC.RECONVERGENT B5 ;  /* 0x0000000000057941 */ /* 0x000fea0003800200 */
.L_x_5581:
[----:B------:R-:W-:Y:S01]  /*5ba70*/  HFMA2 R21, -RZ, RZ, 2.20703125, -8.2194805145263671875e-05 ;  /* 0x406a8563ff157431 */ /* 0x000fe200000001ff */
[----:B------:R-:W-:Y:S01]  /*5ba80*/  BSSY.RECONVERGENT B3, `(.L_x_5583) ;  /* 0x0000024000037945 */ /* 0x000fe20003800200 */
[----:B------:R-:W-:Y:S02]  /*5ba90*/  IMAD.MOV.U32 R0, RZ, RZ, 0x1 ;  /* 0x00000001ff007424 */ /* 0x000fe400078e00ff */
[----:B------:R-:W-:-:S07]  /*5baa0*/  IMAD.MOV.U32 R20, RZ, RZ, 0x4b8ba3fd ;  /* 0x4b8ba3fdff147424 */ /* 0x000fce00078e00ff */
.L_x_5584:
        /* <DEDUP_REMOVED lines=34> */
.L_x_5583:
        /* <DEDUP_REMOVED lines=23> */
.L_x_5586:
        /* <DEDUP_REMOVED lines=34> */
.L_x_5585:
        /* <DEDUP_REMOVED lines=50> */
.L_x_5588:
[----:B------:R-:W-:Y:S05]  /*5c380*/  BSYNC.RECONVERGENT B5 ;  /* 0x0000000000057941 */ /* 0x000fea0003800200 */
.L_x_5587:
        /* <DEDUP_REMOVED lines=11> */
.L_x_5492:
[----:B------:R-:W-:Y:S05]  /*5c440*/  BSYNC.RECONVERGENT B4 ;  /* 0x0000000000047941 */ /* 0x000fea0003800200 */
.L_x_5491:
        /* <DEDUP_REMOVED lines=11> */
[----:B------:R-:W0:Y:S01]  /*5c500*/  DADD R4, R2, 4 ;  /* 0x4010000002047429 */ /* 0x000e220000000000 */
        /* <DEDUP_REMOVED lines=385> */
.L_x_5590:
[----:B------:R-:W-:Y:S02]  /*5dd20*/  ISETP.GE.AND P0, PT, R33, RZ, PT ;  /* 0x000000ff2100720c */ /* 0x000fe40003f06270 */
[----:B------:R-:W-:Y:S01]  /*5dd30*/  ISETP.NE.AND P1, PT, R32, RZ, PT ;  /* 0x000000ff2000720c */ /* 0x000fe20003f25270 */
[----:B------:R-:W2:Y:S01]  /*5dd40*/  DADD R32, R32, R32 ;  /* 0x0000000020207229 */ /* 0x000ea20000000020 */
[----:B------:R-:W-:Y:S02]  /*5dd50*/  FSEL R5, RZ, 2, P0 ;  /* 0x40000000ff057808 */ /* 0x000fe40000000000 */
[----:B------:R-:W-:Y:S02]  /*5dd60*/  ISETP.NE.AND P0, PT, R3, 0x7ff00000, PT ;  /* 0x7ff000000300780c */ /* 0x000fe40003f05270 */
[----:B--2---:R-:W-:Y:S02]  /*5dd70*/  FSEL R3, R32, RZ, P1 ;  /* 0x000000ff20037208 */ /* 0x004fe40000800000 */
[----:B------:R-:W-:-:S02]  /*5dd80*/  FSEL R5, R5, R33, !P1 ;  /* 0x0000002105057208 */ /* 0x000fc40004800000 */
[----:B------:R-:W-:Y:S02]  /*5dd90*/  FSEL R2, R3, R32, !P0 ;  /* 0x0000002003027208 */ /* 0x000fe40004000000 */
[----:B------:R-:W-:-:S07]  /*5dda0*/  FSEL R3, R5, R33, !P0 ;  /* 0x0000002105037208 */ /* 0x000fce0004000000 */
.L_x_5591:
[----:B------:R-:W-:Y:S05]  /*5ddb0*/  BSYNC.RECONVERGENT B3 ;  /* 0x0000000000037941 */ /* 0x000fea0003800200 */
.L_x_5589:
[----:B------:R-:W2:Y:S01]  /*5ddc0*/  DMUL R4, R12, -0.5 ;  /* 0xbfe000000c047828 */ /* 0x000ea20000000000 */
[----:B------:R-:W-:Y:S01]  /*5ddd0*/  UMOV UR4, 0xfefa39ef ;  /* 0xfefa39ef00047882 */ /* 0x000fe20000000000 */
[----:B------:R-:W-:Y:S01]  /*5dde0*/  UMOV UR5, 0x3fe62e42 ;  /* 0x3fe62e4200057882 */ /* 0x000fe20000000000 */
[----:B------:R-:W-:-:S15]  /*5ddf0*/  BSSY.RECONVERGENT B3, `(.L_x_5592) ;  /* 0x0000082000037945 */ /* 0x000fde0003800200 */
[----:B------:R-:W-:-:S15]  /*5de00*/  NOP ;  /* 0x0000000000007918 */ /* 0x000fde0000000000 */
[----:B------:R-:W-:-:S15]  /*5de10*/  NOP ;  /* 0x0000000000007918 */ /* 0x000fde0000000000 */
[----:B------:R-:W-:-:S15]  /*5de20*/  NOP ;  /* 0x0000000000007918 */ /* 0x000fde0000000000 */
[----:B------:R-:W-:-:S01]  /*5de30*/  NOP ;  /* 0x0000000000007918 */ /* 0x000fc20000000000 */
[----:B--2---:R-:W2:-:S15]  /*5de40*/  DMUL R4, R4, R10 ;  /* 0x0000000a04047228 */ /* 0x004e9e0000000000 */
[----:B------:R-:W-:-:S15]  /*5de50*/  NOP ;  /* 0x0000000000007918 */ /* 0x000fde0000000000 */
[----:B------:R-:W-:-:S15]  /*5de60*/  NOP ;  /* 0x0000000000007918 */ /* 0x000fde0000000000 */
[----:B------:R-:W-:-:S15]  /*5de70*/  NOP ;  /* 0x0000000000007918 */ /* 0x000fde0000000000 */
[----:B------:R-:W-:-:S04]  /*5de80*/  NOP ;  /* 0x0000000000007918 */ /* 0x000fc80000000000 */
[----:B--2---:R2:W3:Y:S02]  /*5de90*/  DMUL R10, R4, R10 ;  /* 0x0000000a040a7228 */ /* 0x0044e40000000000 */
[----:B--2---:R-:W-:Y:S01]  /*5dea0*/  MOV R4, 0x652b82fe ;  /* 0x652b82fe00047802 */ /* 0x004fe20000000f00 */
[----:B------:R-:W-:Y:S01]  /*5deb0*/  IMAD.MOV.U32 R5, RZ, RZ, 0x3ff71547 ;  /* 0x3ff71547ff057424 */ /* 0x000fe200078e00ff */
[----:B---3--:R-:W-:-:S15]  /*5dec0*/  FSETP.GEU.FTZ.AND P0, PT, |R11|, 4.1917929649353027344, PT ;  /* 0x4086232b0b00780b */ /* 0x008fde0003f1e200 */
        /* <DEDUP_REMOVED lines=116> */
.L_x_5593:
[----:B------:R-:W-:Y:S05]  /*5e610*/  BSYNC.RECONVERGENT B3 ;  /* 0x0000000000037941 */ /* 0x000fea0003800200 */
.L_x_5592:
        /* <DEDUP_REMOVED lines=64> */
.L_x_5595:
[----:B------:R-:W-:Y:S05]  /*5ea20*/  BSYNC.RECONVERGENT B4 ;  /* 0x0000000000047941 */ /* 0x000fea0003800200 */
.L_x_5594:
        /* <DEDUP_REMOVED lines=50> */
.L_x_5597:
[----:B------:R-:W-:Y:S05]  /*5ed50*/  BSYNC.RECONVERGENT B4 ;  /* 0x0000000000047941 */ /* 0x000fea0003800200 */
.L_x_5596:
[----:B------:R0:W1:Y:S02]  /*5ed60*/  DFMA R14, R2, 0.5, R6 ;  /* 0x3fe00000020e782b */ /* 0x0000640000000006 */
[----:B01----:R-:W-:Y:S05]  /*5ed70*/  BRA `(.L_x_5460) ;  /* 0x0000047800d07947 */ /* 0x003fea0003800000 */
.L_x_5463:
        /* <DEDUP_REMOVED lines=57> */
.L_x_5601:
[----:B------:R-:W-:Y:S05]  /*5f110*/  BSYNC.RECONVERGENT B5 ;  /* 0x0000000000057941 */ /* 0x000fea0003800200 */
.L_x_5600:
        /* <DEDUP_REMOVED lines=49> */
.L_x_5603:
[----:B------:R-:W-:Y:S05]  /*5f430*/  BSYNC.RECONVERGENT B5 ;  /* 0x0000000000057941 */ /* 0x000fea0003800200 */
.L_x_5602:
        /* <DEDUP_REMOVED lines=49> */
[----:B------:R-:W-:Y:S01]  /*5f750*/  IMAD.MOV.U32 R44, RZ, RZ, 0x30da5a0 ;  /* 0x030da5a0ff2c7424 */ /* 0x000fe200078e00ff */
        /* <DEDUP_REMOVED lines=1184> */
[----:B--2---:R-:W-:Y:S01]  /*64160*/  IMAD.MOV.U32 R42, RZ, RZ, -0x76e7b570 ;  /* 0x89184a90ff2a7424 */ /* 0x004fe200078e00ff */
[----:B------:R-:W-:Y:S02]  /*64170*/  MOV R43, 0xbf371e87 ;  /* 0xbf371e87002b7802 */ /* 0x000fe40000000f00 */
        /* <DEDUP_REMOVED lines=32> */
[----:B------:R3:W-:Y:S08]  /*64380*/  STL.64 [R1+0x2140], R32 ;  /* 0x0021402001007387 */ /* 0x0007f00000100a00 */
        /* <DEDUP_REMOVED lines=86> */
[----:B---3--:R-:W-:Y:S01]  /*648f0*/  IMAD.MOV.U32 R30, RZ, RZ, 0x41653f05 ;  /* 0x41653f05ff1e7424 */ /* 0x008fe200078e00ff */
[----:B------:R-:W-:Y:S01]  /*64900*/  MOV R31, 0x3fc89f1e ;  /* 0x3fc89f1e001f7802 */ /* 0x000fe20000000f00 */
[----:B----4-:R-:W-:Y:S01]  /*64910*/  IMAD.MOV.U32 R8, RZ, RZ, -0xa3c9470 ;  /* 0xf5c36b90ff087424 */ /* 0x010fe200078e00ff */
[----:B------:R-:W-:Y:S01]  /*64920*/  MOV R9, 0xbf95fbff ;  /* 0xbf95fbff00097802 */ /* 0x000fe20000000f00 */
[----:B------:R3:W-:Y:S01]  /*64930*/  STL.64 [R1+0x2238], R38 ;  /* 0x0022382601007387 */ /* 0x0007e20000100a00 */
[----:B0-----:R-:W-:Y:S01]  /*64940*/  IMAD.MOV.U32 R14, RZ, RZ, -0x564076af ;  /* 0xa9bf8951ff0e7424 */ /* 0x001fe200078e00ff */
[----:B------:R-:W-:-:S02]  /*64950*/  MOV R15, 0x3f58d9b0 ;  /* 0x3f58d9b0000f7802 */ /* 0x000fc40000000f00 */
[----:B------:R0:W-:Y:S01]  /*64960*/  STL.64 [R1+0x2160], R4 ;  /* 0x0021600401007387 */ /* 0x0001e20000100a00 */
[----:B--2---:R-:W-:Y:S01]  /*64970*/  IMAD.MOV.U32 R36, RZ, RZ, 0x2bd4a5fe ;  /* 0x2bd4a5feff247424 */ /* 0x004fe200078e00ff */
[----:B------:R-:W-:Y:S02]  /*64980*/  MOV R37, 0xbfc53ebc ;  /* 0xbfc53ebc00257802 */ /* 0x000fe40000000f00 */
[----:B------:R2:W-:Y:S01]  /*64990*/  STL.64 [R1+0x2138], R10 ;  /* 0x0021380a01007387 */ /* 0x0005e20000100a00 */
[----:B---3--:R-:W-:Y:S01]  /*649a0*/  IMAD.MOV.U32 R38, RZ, RZ, 0x57cf058f ;  /* 0x57cf058fff267424 */ /* 0x008fe200078e00ff */
[----:B------:R-:W-:Y:S02]  /*649b0*/  MOV R39, 0x3fec97c0 ;  /* 0x3fec97c000277802 */ /* 0x000fe40000000f00 */
[----:B------:R3:W-:Y:S01]  /*649c0*/  STL.64 [R1+0x2260], R40 ;  /* 0x0022602801007387 */ /* 0x0007e20000100a00 */
[----:B0-----:R-:W-:Y:S01]  /*649d0*/  IMAD.MOV.U32 R4, RZ, RZ, -0x498130b8 ;  /* 0xb67ecf48ff047424 */ /* 0x001fe200078e00ff */
[----:B------:R-:W-:-:S02]  /*649e0*/  MOV R5, 0x3fd75748 ;  /* 0x3fd7574800057802 */ /* 0x000fc40000000f00 */
[----:B------:R0:W-:Y:S01]  /*649f0*/  STL.64 [R1+0x2280], R32 ;  /* 0x0022802001007387 */ /* 0x0001e20000100a00 */
[----:B--2---:R-:W-:-:S03]  /*64a00*/  IMAD.MOV.U32 R10, RZ, RZ, -0x458bb1e4 ;  /* 0xba744e1cff0a7424 */ /* 0x004fc600078e00ff */
[----:B------:R2:W-:Y:S01]  /*64a10*/  STL.64 [R1+0x22a0], R30 ;  /* 0x0022a01e01007387 */ /* 0x0005e20000100a00 */
[----:B------:R-:W-:-:S03]  /*64a20*/  IMAD.MOV.U32 R11, RZ, RZ, 0x3eab1a24 ;  /* 0x3eab1a24ff0b7424 */ /* 0x000fc600078e00ff */
[----:B------:R4:W-:Y:S01]  /*64a30*/  STL.64 [R1+0x22c0], R8 ;  /* 0x0022c00801007387 */ /* 0x0009e20000100a00 */
[----:B---3--:R-:W-:Y:S01]  /*64a40*/  IMAD.MOV.U32 R40, RZ, RZ, -0x124e4a17 ;  /* 0xedb1b5e9ff287424 */ /* 0x008fe200078e00ff */
[----:B------:R-:W-:Y:S02]  /*64a50*/  MOV R41, 0x3fb1a243 ;  /* 0x3fb1a24300297802 */ /* 0x000fe40000000f00 */
[----:B------:R3:W-:Y:S01]  /*64a60*/  STL.64 [R1+0x22e0], R14 ;  /* 0x0022e00e01007387 */ /* 0x0007e20000100a00 */
[----:B0-----:R-:W-:Y:S01]  /*64a70*/  IMAD.MOV.U32 R32, RZ, RZ, 0x163a4d10 ;  /* 0x163a4d10ff207424 */ /* 0x001fe200078e00ff */
[----:B------:R-:W-:Y:S02]  /*64a80*/  MOV R33, 0xbf787e11 ;  /* 0xbf787e1100217802 */ /* 0x000fe40000000f00 */
[----:B------:R0:W-:Y:S01]  /*64a90*/  STL.64 [R1+0x22a8], R36 ;  /* 0x0022a82401007387 */ /* 0x0001e20000100a00 */
[----:B--2---:R-:W-:Y:S01]  /*64aa0*/  IMAD.MOV.U32 R30, RZ, RZ, -0x35c68f95 ;  /* 0xca39706bff1e7424 */ /* 0x004fe200078e00ff */
[----:B------:R-:W-:Y:S01]  /*64ab0*/  MOV R31, 0xbf512b0e ;  /* 0xbf512b0e001f7802 */ /* 0x000fe20000000f00 */
[----:B----4-:R-:W-:Y:S01]  /*64ac0*/  IMAD.MOV.U32 R8, RZ, RZ, -0x2d24c015 ;  /* 0xd2db3febff087424 */ /* 0x010fe200078e00ff */
[----:B------:R-:W-:Y:S01]  /*64ad0*/  MOV R9, 0x3f0a5dff ;  /* 0x3f0a5dff00097802 */ /* 0x000fe20000000f00 */
[----:B------:R2:W-:Y:S01]  /*64ae0*/  STL.64 [R1+0x2288], R38 ;  /* 0x0022882601007387 */ /* 0x0005e20000100a00 */
[----:B---3--:R-:W-:Y:S01]  /*64af0*/  IMAD.MOV.U32 R14, RZ, RZ, -0x18f0abe5 ;  /* 0xe70f541bff0e7424 */ /* 0x008fe200078e00ff */
[----:B------:R-:W-:-:S02]  /*64b00*/  MOV R15, 0x3d0c1417 ;  /* 0x3d0c1417000f7802 */ /* 0x000fc40000000f00 */
[----:B------:R3:W-:Y:S01]  /*64b10*/  STL.64 [R1+0x21a8], R4 ;  /* 0x0021a80401007387 */ /* 0x0007e20000100a00 */
[----:B0-----:R-:W-:Y:S01]  /*64b20*/  IMAD.MOV.U32 R36, RZ, RZ, 0x664ed58b ;  /* 0x664ed58bff247424 */ /* 0x001fe200078e00ff */
[----:B------:R-:W-:Y:S02]  /*64b30*/  MOV R37, 0x3d6cbf45 ;  /* 0x3d6cbf4500257802 */ /* 0x000fe40000000f00 */
[----:B------:R0:W-:Y:S01]  /*64b40*/  STL.64 [R1+0x2180], R10 ;  /* 0x0021800a01007387 */ /* 0x0001e20000100a00 */
[----:B--2---:R-:W-:Y:S01]  /*64b50*/  IMAD.MOV.U32 R38, RZ, RZ, -0x5516e6ca ;  /* 0xaae91936ff267424 */ /* 0x004fe200078e00ff */
[----:B------:R-:W-:Y:S02]  /*64b60*/  MOV R39, 0xbddf06d9 ;  /* 0xbddf06d900277802 */ /* 0x000fe40000000f00 */
[----:B------:R2:W-:Y:S01]  /*64b70*/  STL.64 [R1+0x22b0], R40 ;  /* 0x0022b02801007387 */ /* 0x0005e20000100a00 */
[----:B---3--:R-:W-:Y:S01]  /*64b80*/  IMAD.MOV.U32 R4, RZ, RZ, 0x4f7ffc6f ;  /* 0x4f7ffc6fff047424 */ /* 0x008fe200078e00ff */
[----:B------:R-:W-:-:S02]  /*64b90*/  MOV R5, 0xbf8ee6e3 ;  /* 0xbf8ee6e300057802 */ /* 0x000fc40000000f00 */
[----:B------:R3:W-:Y:S01]  /*64ba0*/  STL.64 [R1+0x22d0], R32 ;  /* 0x0022d02001007387 */ /* 0x0007e20000100a00 */
[----:B0-----:R-:W-:-:S03]  /*64bb0*/  IMAD.MOV.U32 R10, RZ, RZ, 0x23c48dc0 ;  /* 0x23c48dc0ff0a7424 */ /* 0x001fc600078e00ff */
[----:B------:R0:W-:Y:S01]  /*64bc0*/  STL.64 [R1+0x22e8], R30 ;  /* 0x0022e81e01007387 */ /* 0x0001e20000100a00 */
[----:B------:R-:W-:-:S03]  /*64bd0*/  IMAD.MOV.U32 R11, RZ, RZ, -0x403e5b26 ;  /* 0xbfc1a4daff0b7424 */ /* 0x000fc600078e00ff */
[----:B------:R4:W-:Y:S01]  /*64be0*/  STL.64 [R1+0x2308], R8 ;  /* 0x0023080801007387 */ /* 0x0009e20000100a00 */
[----:B--2---:R-:W-:Y:S01]  /*64bf0*/  IMAD.MOV.U32 R40, RZ, RZ, 0x326dba30 ;  /* 0x326dba30ff287424 */ /* 0x004fe200078e00ff */
[----:B------:R-:W-:Y:S02]  /*64c00*/  MOV R41, 0xbf146342 ;  /* 0xbf14634200297802 */ /* 0x000fe40000000f00 */
[----:B------:R2:W-:Y:S01]  /*64c10*/  STL.64 [R1+0x2318], R14 ;  /* 0x0023180e01007387 */ /* 0x0005e20000100a00 */
[----:B---3--:R-:W-:Y:S01]  /*64c20*/  IMAD.MOV.U32 R32, RZ, RZ, -0x2584fef8 ;  /* 0xda7b0108ff207424 */ /* 0x008fe200078e00ff */
[----:B------:R-:W-:Y:S02]  /*64c30*/  MOV R33, 0x3eca5076 ;  /* 0x3eca507600217802 */ /* 0x000fe40000000f00 */
[----:B------:R3:W-:Y:S01]  /*64c40*/  STL.64 [R1+0x22f8], R36 ;  /* 0x0022f82401007387 */ /* 0x0007e20000100a00 */
[----:B0-----:R-:W-:Y:S01]  /*64c50*/  IMAD.MOV.U32 R30, RZ, RZ, 0xe771b94 ;  /* 0x0e771b94ff1e7424 */ /* 0x001fe200078e00ff */
[----:B------:R-:W-:Y:S01]  /*64c60*/  MOV R31, 0x3fbdd5fa ;  /* 0x3fbdd5fa001f7802 */ /* 0x000fe20000000f00 */
[----:B----4-:R-:W-:Y:S01]  /*64c70*/  IMAD.MOV.U32 R8, RZ, RZ, 0x7f446f75 ;  /* 0x7f446f75ff087424 */ /* 0x010fe200078e00ff */
[----:B------:R-:W-:Y:S01]  /*64c80*/  MOV R9, 0x4011e07e ;  /* 0x4011e07e00097802 */ /* 0x000fe20000000f00 */
[----:B------:R0:W-:Y:S01]  /*64c90*/  STL.64 [R1+0x22d8], R38 ;  /* 0x0022d82601007387 */ /* 0x0001e20000100a00 */
[----:B--2---:R-:W-:Y:S01]  /*64ca0*/  IMAD.MOV.U32 R14, RZ, RZ, -0x1e30139f ;  /* 0xe1cfec61ff0e7424 */ /* 0x004fe200078e00ff */
[----:B------:R-:W-:-:S02]  /*64cb0*/  MOV R15, 0xbff7e696 ;  /* 0xbff7e696000f7802 */ /* 0x000fc40000000f00 */
[----:B------:R2:W-:Y:S01]  /*64cc0*/  STL.64 [R1+0x21f0], R4 ;  /* 0x0021f00401007387 */ /* 0x0005e20000100a00 */
[----:B---3--:R-:W-:Y:S01]  /*64cd0*/  IMAD.MOV.U32 R36, RZ, RZ, 0x12bad9bf ;  /* 0x12bad9bfff247424 */ /* 0x008fe200078e00ff */
        /* <DEDUP_REMOVED lines=8> */
[----:B---3--:R-:W-:Y:S01]  /*64d60*/  MOV R10, 0xf86c0936 ;  /* 0xf86c0936000a7802 */ /* 0x008fe20000000f00 */
[----:B------:R-:W-:-:S02]  /*64d70*/  IMAD.MOV.U32 R11, RZ, RZ, 0x3e123fc5 ;  /* 0x3e123fc5ff0b7424 */ /* 0x000fc400078e00ff */
[----:B------:R3:W-:Y:S01]  /*64d80*/  STL.64 [R1+0x2330], R30 ;  /* 0x0023301e01007387 */ /* 0x0007e20000100a00 */
[----:B0-----:R-:W-:-:S03]  /*64d90*/  IMAD.MOV.U32 R40, RZ, RZ, 0x57317fb1 ;  /* 0x57317fb1ff287424 */ /* 0x001fc600078e00ff */
[----:B------:R0:W-:Y:S01]  /*64da0*/  STL.64 [R1+0x2340], R8 ;  /* 0x0023400801007387 */ /* 0x0001e20000100a00 */
[----:B------:R-:W-:-:S03]  /*64db0*/  MOV R41, 0xbf310b32 ;  /* 0xbf310b3200297802 */ /* 0x000fc60000000f00 */
[----:B------:R4:W-:Y:S01]  /*64dc0*/  STL.64 [R1+0x2360], R14 ;  /* 0x0023600e01007387 */ /* 0x0009e20000100a00 */
[----:B--2---:R-:W-:Y:S01]  /*64dd0*/  IMAD.MOV.U32 R32, RZ, RZ, 0x5a443c00 ;  /* 0x5a443c00ff207424 */ /* 0x004fe200078e00ff */
[----:B------:R-:W-:Y:S02]  /*64de0*/  MOV R33, 0x3eb5f0bc ;  /* 0x3eb5f0bc00217802 */ /* 0x000fe40000000f00 */
[----:B------:R2:W-:Y:S01]  /*64df0*/  STL.64 [R1+0x2348], R36 ;  /* 0x0023482401007387 */ /* 0x0005e20000100a00 */
[----:B---3--:R-:W-:Y:S01]  /*64e00*/  IMAD.MOV.U32 R30, RZ, RZ, 0x7fbade6a ;  /* 0x7fbade6aff1e7424 */ /* 0x008fe200078e00ff */
[----:B------:R-:W-:Y:S01]  /*64e10*/  MOV R31, 0x3fe60acf ;  /* 0x3fe60acf001f7802 */ /* 0x000fe20000000f00 */
[----:B0-----:R-:W-:Y:S01]  /*64e20*/  IMAD.MOV.U32 R8, RZ, RZ, -0x49e4a63d ;  /* 0xb61b59c3ff087424 */ /* 0x001fe200078e00ff */
[----:B------:R-:W-:Y:S01]  /*64e30*/  MOV R9, 0xbfb56e4e ;  /* 0xbfb56e4e00097802 */ /* 0x000fe20000000f00 */
[----:B------:R0:W-:Y:S01]  /*64e40*/  STL.64 [R1+0x2328], R38 ;  /* 0x0023282601007387 */ /* 0x0001e20000100a00 */
[----:B----4-:R-:W-:Y:S01]  /*64e50*/  IMAD.MOV.U32 R14, RZ, RZ, 0x7b186dc8 ;  /* 0x7b186dc8ff0e7424 */ /* 0x010fe200078e00ff */
[----:B------:R-:W-:-:S02]  /*64e60*/  MOV R15, 0x3f7a33c6 ;  /* 0x3f7a33c6000f7802 */ /* 0x000fc40000000f00 */
[----:B------:R3:W-:Y:S01]  /*64e70*/  STL.64 [R1+0x2228], R4 ;  /* 0x0022280401007387 */ /* 0x0007e20000100a00 */
[----:B--2---:R-:W-:Y:S01]  /*64e80*/  IMAD.MOV.U32 R36, RZ, RZ, -0x4060f7e2 ;  /* 0xbf9f081eff247424 */ /* 0x004fe200078e00ff */
[----:B------:R-:W-:Y:S02]  /*64e90*/  MOV R37, 0x3f98d9b0 ;  /* 0x3f98d9b000257802 */ /* 0x000fe40000000f00 */
[----:B------:R2:W-:Y:S01]  /*64ea0*/  STL.64 [R1+0x2200], R10 ;  /* 0x0022000a01007387 */ /* 0x0005e20000100a00 */
[----:B0-----:R-:W-:Y:S01]  /*64eb0*/  IMAD.MOV.U32 R38, RZ, RZ, 0x542640 ;  /* 0x00542640ff267424 */ /* 0x001fe200078e00ff */
[----:B------:R-:W-:Y:S02]  /*64ec0*/  MOV R39, 0xbfd07d01 ;  /* 0xbfd07d0100277802 */ /* 0x000fe40000000f00 */
[----:B------:R0:W-:Y:S01]  /*64ed0*/  STL.64 [R1+0x2350], R40 ;  /* 0x0023502801007387 */ /* 0x0001e20000100a00 */
[----:B---3--:R-:W-:Y:S01]  /*64ee0*/  IMAD.MOV.U32 R4, RZ, RZ, -0x19172d8d ;  /* 0xe6e8d273ff047424 */ /* 0x008fe200078e00ff */
[----:B------:R-:W-:-:S02]  /*64ef0*/  MOV R5, 0x3ff10bef ;  /* 0x3ff10bef00057802 */ /* 0x000fc40000000f00 */
[----:B------:R3:W-:Y:S01]  /*64f00*/  STL.64 [R1+0x2368], R30 ;  /* 0x0023681e01007387 */ /* 0x0007e20000100a00 */
[----:B--2---:R-:W-:Y:S01]  /*64f10*/  MOV R10, 0x1ad67669 ;  /* 0x1ad67669000a7802 */ /* 0x004fe20000000f00 */
[----:B------:R-:W-:Y:S02]  /*64f20*/  IMAD.MOV.U32 R11, RZ, RZ, -0x4132585a ;  /* 0xbecda7a6ff0b7424 */ /* 0x000fe400078e00ff */
[----:B------:R2:W-:Y:S04]  /*64f30*/  STL.64 [R1+0x2370], R32 ;  /* 0x0023702001007387 */ /* 0x0005e80000100a00 */
[----:B------:R4:W-:Y:S01]  /*64f40*/  STL.64 [R1+0x2388], R8 ;  /* 0x0023880801007387 */ /* 0x0009e20000100a00 */
[----:B0-----:R-:W-:Y:S01]  /*64f50*/  IMAD.MOV.U32 R40, RZ, RZ, -0x4886cb15 ;  /* 0xb77934ebff287424 */ /* 0x001fe200078e00ff */
[----:B------:R-:W-:-:S02]  /*64f60*/  MOV R41, 0xbf923dbf ;  /* 0xbf923dbf00297802 */ /* 0x000fc40000000f00 */
[----:B------:R0:W-:Y:S01]  /*64f70*/  STL.64 [R1+0x23a8], R14 ;  /* 0x0023a80e01007387 */ /* 0x0001e20000100a00 */
[----:B---3--:R-:W-:Y:S01]  /*64f80*/  IMAD.MOV.U32 R30, RZ, RZ, -0x7c1f5c1b ;  /* 0x83e0a3e5ff1e7424 */ /* 0x008fe200078e00ff */
[----:B------:R-:W-:Y:S02]  /*64f90*/  MOV R31, 0x3dcb2cc4 ;  /* 0x3dcb2cc4001f7802 */ /* 0x000fe40000000f00 */
[----:B------:R3:W-:Y:S01]  /*64fa0*/  STL.64 [R1+0x2398], R36 ;  /* 0x0023982401007387 */ /* 0x0007e20000100a00 */
[----:B--2---:R-:W-:Y:S01]  /*64fb0*/  IMAD.MOV.U32 R32, RZ, RZ, -0x3f0a6f3b ;  /* 0xc0f590c5ff207424 */ /* 0x004fe200078e00ff */
[----:B------:R-:W-:Y:S01]  /*64fc0*/  MOV R33, 0xbf597c12 ;  /* 0xbf597c1200217802 */ /* 0x000fe20000000f00 */
[----:B----4-:R-:W-:Y:S01]  /*64fd0*/  IMAD.MOV.U32 R8, RZ, RZ, 0x43f4cecc ;  /* 0x43f4ceccff087424 */ /* 0x010fe200078e00ff */
[----:B------:R-:W-:Y:S01]  /*64fe0*/  MOV R9, 0x3d3a2d86 ;  /* 0x3d3a2d8600097802 */ /* 0x000fe20000000f00 */
[----:B------:R2:W-:Y:S01]  /*64ff0*/  STL.64 [R1+0x2378], R38 ;  /* 0x0023782601007387 */ /* 0x0005e20000100a00 */
[----:B0-----:R-:W-:Y:S01]  /*65000*/  IMAD.MOV.U32 R14, RZ, RZ, 0x115cc480 ;  /* 0x115cc480ff0e7424 */ /* 0x001fe200078e00ff */
[----:B------:R-:W-:-:S02]  /*65010*/  MOV R15, 0xbf09437c ;  /* 0xbf09437c000f7802 */ /* 0x000fc40000000f00 */
[----:B------:R0:W-:Y:S01]  /*65020*/  STL.64 [R1+0x2270], R4 ;  /* 0x0022700401007387 */ /* 0x0001e20000100a00 */
[----:B---3--:R-:W-:Y:S01]  /*65030*/  IMAD.MOV.U32 R36, RZ, RZ, 0x428cf51e ;  /* 0x428cf51eff247424 */ /* 0x008fe200078e00ff */
        /* <DEDUP_REMOVED lines=18> */
[----:B---3--:R-:W-:Y:S01]  /*65160*/  IMAD.MOV.U32 R32, RZ, RZ, -0x3cbd0b71 ;  /* 0xc342f48fff207424 */ /* 0x008fe200078e00ff */
[----:B------:R-:W-:Y:S01]  /*65170*/  MOV R33, 0xc0259425 ;  /* 0xc025942500217802 */ /* 0x000fe20000000f00 */
[----:B----4-:R-:W-:Y:S01]  /*65180*/  IMAD.MOV.U32 R8, RZ, RZ, -0x674527d3 ;  /* 0x98bad82dff087424 */ /* 0x010fe200078e00ff */
[----:B------:R-:W-:Y:S01]  /*65190*/  MOV R9, 0xbf5783c5 ;  /* 0xbf5783c500097802 */ /* 0x000fe20000000f00 */
[----:B------:R3:W-:Y:S01]  /*651a0*/  STL.64 [R1+0x23c0], R38 ;  /* 0x0023c02601007387 */ /* 0x0007e20000100a00 */
[----:B--2---:R-:W-:Y:S01]  /*651b0*/  IMAD.MOV.U32 R14, RZ, RZ, 0x683ce6df ;  /* 0x683ce6dfff0e7424 */ /* 0x004fe200078e00ff */
[----:B------:R-:W-:-:S02]  /*651c0*/  MOV R15, 0x3ee93792 ;  /* 0x3ee93792000f7802 */ /* 0x000fc40000000f00 */
[----:B------:R2:W-:Y:S01]  /*651d0*/  STL.64 [R1+0x22b8], R4 ;  /* 0x0022b80401007387 */ /* 0x0005e20000100a00 */
[----:B0-----:R-:W-:Y:S01]  /*651e0*/  IMAD.MOV.U32 R36, RZ, RZ, 0x2368986f ;  /* 0x2368986fff247424 */ /* 0x001fe200078e00ff */
[----:B------:R-:W-:Y:S02]  /*651f0*/  MOV R37, 0xc0049c41 ;  /* 0xc0049c4100257802 */ /* 0x000fe40000000f00 */
[----:B------:R0:W-:Y:S01]  /*65200*/  STL.64 [R1+0x2290], R10 ;  /* 0x0022900a01007387 */ /* 0x0001e20000100a00 */
[----:B---3--:R-:W-:Y:S01]  /*65210*/  IMAD.MOV.U32 R38, RZ, RZ, 0x33a9e5be ;  /* 0x33a9e5beff267424 */ /* 0x008fe200078e00ff */
[----:B------:R-:W-:Y:S02]  /*65220*/  MOV R39, 0x4022777c ;  /* 0x4022777c00277802 */ /* 0x000fe40000000f00 */
[----:B------:R3:W-:Y:S01]  /*65230*/  STL.64 [R1+0x23c8], R42 ;  /* 0x0023c82a01007387 */ /* 0x0007e20000100a00 */
[----:B--2---:R-:W-:Y:S01]  /*65240*/  IMAD.MOV.U32 R4, RZ, RZ, -0x712e25fa ;  /* 0x8ed1da06ff047424 */ /* 0x004fe200078e00ff */
[----:B------:R-:W-:-:S02]  /*65250*/  MOV R5, 0x3f374a77 ;  /* 0x3f374a7700057802 */ /* 0x000fc40000000f00 */
[----:B------:R2:W-:Y:S01]  /*65260*/  STL.64 [R1+0x23f0], R40 ;  /* 0x0023f02801007387 */ /* 0x0005e20000100a00 */
[----:B0-----:R-:W-:Y:S01]  /*65270*/  IMAD.MOV.U32 R10, RZ, RZ, 0x78d507d5 ;  /* 0x78d507d5ff0a7424 */ /* 0x001fe200078e00ff */
[----:B------:R-:W-:Y:S02]  /*65280*/  MOV R11, 0x3f909e54 ;  /* 0x3f909e54000b7802 */ /* 0x000fe40000000f00 */
[----:B------:R0:W-:Y:S04]  /*65290*/  STL.64 [R1+0x23f8], R30 ;  /* 0x0023f81e01007387 */ /* 0x0001e80000100a00 */
[----:B------:R4:W-:Y:S01]  /*652a0*/  STL.64 [R1+0x2400], R32 ;  /* 0x0024002001007387 */ /* 0x0009e20000100a00 */
[----:B---3--:R-:W-:Y:S01]  /*652b0*/  IMAD.MOV.U32 R42, RZ, RZ, 0x4a89b561 ;  /* 0x4a89b561ff2a7424 */ /* 0x008fe200078e00ff */
        /* <DEDUP_REMOVED lines=8> */
[----:B----4-:R-:W-:Y:S01]  /*65340*/  IMAD.MOV.U32 R32, RZ, RZ, -0x448ac069 ;  /* 0xbb753f97ff207424 */ /* 0x010fe200078e00ff */
[----:B------:R-:W-:Y:S01]  /*65350*/  MOV R33, 0xbfd119e3 ;  /* 0xbfd119e300217802 */ /* 0x000fe20000000f00 */
[----:B---3--:R-:W-:Y:S01]  /*65360*/  IMAD.MOV.U32 R8, RZ, RZ, 0x603144a ;  /* 0x0603144aff087424 */ /* 0x008fe200078e00ff */
[----:B------:R-:W-:Y:S01]  /*65370*/  MOV R9, 0xbe7b66c5 ;  /* 0xbe7b66c500097802 */ /* 0x000fe20000000f00 */
[----:B------:R3:W-:Y:S01]  /*65380*/  STL.64 [R1+0x2410], R38 ;  /* 0x0024102601007387 */ /* 0x0007e20000100a00 */
[----:B--2---:R-:W-:Y:S01]  /*65390*/  IMAD.MOV.U32 R14, RZ, RZ, -0x232dd40d ;  /* 0xdcd22bf3ff0e7424 */ /* 0x004fe200078e00ff */
        /* <DEDUP_REMOVED lines=11> */
[----:B0-----:R-:W-:Y:S01]  /*65450*/  IMAD.MOV.U32 R10, RZ, RZ, -0x6d5fb8c9 ;  /* 0x92a04737ff0a7424 */ /* 0x001fe200078e00ff */
[----:B------:R-:W-:Y:S02]  /*65460*/  MOV R11, 0xbef0d062 ;  /* 0xbef0d062000b7802 */ /* 0x000fe40000000f00 */
[----:B------:R0:W-:Y:S04]  /*65470*/  STL.64 [R1+0x2448], R8 ;  /* 0x0024480801007387 */ /* 0x0001e80000100a00 */
        /* <DEDUP_REMOVED lines=10> */
[----:B----4-:R-:W-:Y:S01]  /*65520*/  IMAD.MOV.U32 R30, RZ, RZ, 0x31e8c834 ;  /* 0x31e8c834ff1e7424 */ /* 0x010fe200078e00ff */
[----:B------:R-:W-:Y:S01]  /*65530*/  MOV R31, 0x3f37f34f ;  /* 0x3f37f34f001f7802 */ /* 0x000fe20000000f00 */
[----:B---3--:R-:W-:Y:S01]  /*65540*/  IMAD.MOV.U32 R32, RZ, RZ, 0x272abdba ;  /* 0x272abdbaff207424 */ /* 0x008fe200078e00ff */
[----:B------:R-:W-:Y:S01]  /*65550*/  MOV R33, 0xbdcc326e ;  /* 0xbdcc326e00217802 */ /* 0x000fe20000000f00 */
[----:B------:R3:W-:Y:S01]  /*65560*/  STL.64 [R1+0x2460], R38 ;  /* 0x0024602601007387 */ /* 0x0007e20000100a00 */
[----:B--2---:R-:W-:Y:S01]  /*65570*/  IMAD.MOV.U32 R14, RZ, RZ, 0x47565b8b ;  /* 0x47565b8bff0e7424 */ /* 0x004fe200078e00ff */
[----:B------:R-:W-:-:S02]  /*65580*/  MOV R15, 0x404290e4 ;  /* 0x404290e4000f7802 */ /* 0x000fc40000000f00 */
[----:B------:R2:W-:Y:S01]  /*65590*/  STL.64 [R1+0x2338], R4 ;  /* 0x0023380401007387 */ /* 0x0005e20000100a00 */
[----:B0-----:R-:W-:Y:S01]  /*655a0*/  IMAD.MOV.U32 R36, RZ, RZ, -0x414a6413 ;  /* 0xbeb59bedff247424 */ /* 0x001fe200078e00ff */
[----:B------:R-:W-:Y:S02]  /*655b0*/  MOV R37, 0xc04a262d ;  /* 0xc04a262d00257802 */ /* 0x000fe40000000f00 */
[----:B------:R0:W-:Y:S01]  /*655c0*/  STL.64 [R1+0x2310], R10 ;  /* 0x0023100a01007387 */ /* 0x0001e20000100a00 */
[----:B---3--:R-:W-:Y:S01]  /*655d0*/  IMAD.MOV.U32 R38, RZ, RZ, -0x14756c2 ;  /* 0xfeb8a93eff267424 */ /* 0x008fe200078e00ff */
[----:B------:R-:W-:Y:S02]  /*655e0*/  MOV R39, 0xbf140318 ;  /* 0xbf14031800277802 */ /* 0x000fe40000000f00 */
[----:B------:R3:W-:Y:S01]  /*655f0*/  STL.64 [R1+0x2468], R42 ;  /* 0x0024682a01007387 */ /* 0x0007e20000100a00 */
[----:B--2---:R-:W-:Y:S01]  /*65600*/  IMAD.MOV.U32 R4, RZ, RZ, 0x5866b19f ;  /* 0x5866b19fff047424 */ /* 0x004fe200078e00ff */
        /* <DEDUP_REMOVED lines=9> */
[----:B--2---:R-:W-:Y:S01]  /*656a0*/  IMAD.MOV.U32 R40, RZ, RZ, -0x22008eaf ;  /* 0xddff7151ff287424 */ /* 0x004fe200078e00ff */
[----:B------:R-:W-:Y:S02]  /*656b0*/  MOV R41, 0x4040877f ;  /* 0x4040877f00297802 */ /* 0x000fe40000000f00 */
[----:B------:R2:W-:Y:S01]  /*656c0*/  STL.64 [R1+0x24c8], R14 ;  /* 0x0024c80e01007387 */ /* 0x0005e20000100a00 */
[----:B0-----:R-:W-:Y:S01]  /*656d0*/  IMAD.MOV.U32 R8, RZ, RZ, -0x68fb0aa9 ;  /* 0x9704f557ff087424 */ /* 0x001fe200078e00ff */
[----:B------:R-:W-:Y:S02]  /*656e0*/  MOV R9, 0x4034e300 ;  /* 0x4034e30000097802 */ /* 0x000fe40000000f00 */
[----:B------:R0:W-:Y:S01]  /*656f0*/  STL.64 [R1+0x24d0], R36 ;  /* 0x0024d02401007387 */ /* 0x0001e20000100a00 */
[----:B----4-:R-:W-:Y:S01]  /*65700*/  IMAD.MOV.U32 R30, RZ, RZ, -0x7db2eaba ;  /* 0x824d1546ff1e7424 */ /* 0x010fe200078e00ff */
[----:B------:R-:W-:Y:S01]  /*65710*/  MOV R31, 0xc0241766 ;  /* 0xc0241766001f7802 */ /* 0x000fe20000000f00 */
[----:B---3--:R-:W-:Y:S01]  /*65720*/  IMAD.MOV.U32 R32, RZ, RZ, -0x6936a9cb ;  /* 0x96c95635ff207424 */ /* 0x008fe200078e00ff */
[----:B------:R-:W-:Y:S01]  /*65730*/  MOV R33, 0xbee9aaa5 ;  /* 0xbee9aaa500217802 */ /* 0x000fe20000000f00 */
        /* <DEDUP_REMOVED lines=10> */
[----:B-1----:R-:W1:Y:S03]  /*657e0*/  DFMA R4, -R12, R6, 1 ;  /* 0x3ff000000c04742b */ /* 0x002e660000000106 */
[----:B------:R3:W-:Y:S01]  /*657f0*/  STL.64 [R1+0x24d8], R40 ;  /* 0x0024d82801007387 */ /* 0x0007e20000100a00 */
[----:B0-----:R-:W-:Y:S01]  /*65800*/  IMAD.MOV.U32 R10, RZ, RZ, -0x746b991f ;  /* 0x8b9466e1ff0a7424 */ /* 0x001fe200078e00ff */
[----:B------:R-:W-:-:S02]  /*65810*/  MOV R11, 0xbe40bbb8 ;  /* 0xbe40bbb8000b7802 */ /* 0x000fc40000000f00 */
[----:B------:R0:W-:Y:S04]  /*65820*/  STL.64 [R1+0x24f0], R8 ;  /* 0x0024f00801007387 */ /* 0x0001e80000100a00 */
[----:B------:R4:W-:Y:S01]  /*65830*/  STL.64 [R1+0x24f8], R30 ;  /* 0x0024f81e01007387 */ /* 0x0009e20000100a00 */
[----:B--2---:R-:W-:Y:S01]  /*65840*/  IMAD.MOV.U32 R42, RZ, RZ, -0x1502ba8a ;  /* 0xeafd4576ff2a7424 */ /* 0x004fe200078e00ff */
[----:B------:R-:W-:Y:S02]  /*65850*/  MOV R43, 0x3fd5d504 ;  /* 0x3fd5d504002b7802 */ /* 0x000fe40000000f00 */
[----:B------:R2:W-:Y:S01]  /*65860*/  STL.64 [R1+0x2500], R32 ;  /* 0x0025002001007387 */ /* 0x0005e20000100a00 */
[----:B---3--:R-:W-:Y:S01]  /*65870*/  IMAD.MOV.U32 R40, RZ, RZ, 0x261f4c56 ;  /* 0x261f4c56ff287424 */ /* 0x008fe200078e00ff */
[----:B------:R-:W-:-:S02]  /*65880*/  MOV R41, 0xbfdcab95 ;  /* 0xbfdcab9500297802 */ /* 0x000fc40000000f00 */
[----:B------:R3:W-:Y:S01]  /*65890*/  STL.64 [R1+0x2518], R14 ;  /* 0x0025180e01007387 */ /* 0x0007e20000100a00 */
[----:B0-----:R-:W-:Y:S01]  /*658a0*/  IMAD.MOV.U32 R8, RZ, RZ, -0x4c63ea59 ;  /* 0xb39c15a7ff087424 */ /* 0x001fe200078e00ff */
[----:B------:R-:W-:Y:S02]  /*658b0*/  MOV R9, 0xbdf3e595 ;  /* 0xbdf3e59500097802 */ /* 0x000fe40000000f00 */
[----:B------:R0:W-:Y:S01]  /*658c0*/  STL.64 [R1+0x2520], R36 ;  /* 0x0025202401007387 */ /* 0x0001e20000100a00 */
[----:B----4-:R-:W-:Y:S01]  /*658d0*/  IMAD.MOV.U32 R30, RZ, RZ, -0x6475e4cf ;  /* 0x9b8a1b31ff1e7424 */ /* 0x010fe200078e00ff */
[----:B------:R-:W-:Y:S01]  /*658e0*/  MOV R31, 0x3fa0f5dc ;  /* 0x3fa0f5dc001f7802 */ /* 0x000fe20000000f00 */
[----:B--2---:R-:W-:Y:S01]  /*658f0*/  IMAD.MOV.U32 R32, RZ, RZ, -0x759a0054 ;  /* 0x8a65ffacff207424 */ /* 0x004fe200078e00ff */
[----:B------:R-:W-:Y:S01]  /*65900*/  MOV R33, 0xbf97d529 ;  /* 0xbf97d52900217802 */ /* 0x000fe20000000f00 */
        /* <DEDUP_REMOVED lines=10> */
[----:B---3--:R-:W-:Y:S01]  /*659b0*/  IMAD.MOV.U32 R10, RZ, RZ, 0x2408f7d0 ;  /* 0x2408f7d0ff0a7424 */ /* 0x008fe200078e00ff */
[----:B------:R-:W-:-:S02]  /*659c0*/  MOV R11, 0x3f13bc59 ;  /* 0x3f13bc59000b7802 */ /* 0x000fc40000000f00 */
[----:B------:R3:W-:Y:S01]  /*659d0*/  STL.64 [R1+0x2540], R8 ;  /* 0x0025400801007387 */ /* 0x0007e20000100a00 */
[----:B0-----:R-:W-:Y:S01]  /*659e0*/  IMAD.MOV.U32 R40, RZ, RZ, -0x6f5a202a ;  /* 0x90a5dfd6ff287424 */ /* 0x001fe200078e00ff */
[----:B------:R-:W-:Y:S02]  /*659f0*/  MOV R41, 0xbf39dfa2 ;  /* 0xbf39dfa200297802 */ /* 0x000fe40000000f00 */
[----:B------:R0:W-:Y:S04]  /*65a00*/  STL.64 [R1+0x2548], R30 ;  /* 0x0025481e01007387 */ /* 0x0001e80000100a00 */
[----:B------:R4:W-:Y:S01]  /*65a10*/  STL.64 [R1+0x2550], R32 ;  /* 0x0025502001007387 */ /* 0x0009e20000100a00 */
[----:B--2---:R-:W-:Y:S01]  /*65a20*/  IMAD.MOV.U32 R42, RZ, RZ, 0x311f1460 ;  /* 0x311f1460ff2a7424 */ /* 0x004fe200078e00ff */
[----:B------:R-:W-:-:S02]  /*65a30*/  MOV R43, 0x405278fb ;  /* 0x405278fb002b7802 */ /* 0x000fc40000000f00 */
[----:B------:R2:W-:Y:S01]  /*65a40*/  STL.64 [R1+0x2568], R14 ;  /* 0x0025680e01007387 */ /* 0x0005e20000100a00 */
[----:B---3--:R-:W-:Y:S01]  /*65a50*/  IMAD.MOV.U32 R8, RZ, RZ, -0x282f4bff ;  /* 0xd7d0b401ff087424 */ /* 0x008fe200078e00ff */
[----:B------:R-:W-:Y:S02]  /*65a60*/  MOV R9, 0x406086f7 ;  /* 0x406086f700097802 */ /* 0x000fe40000000f00 */
[----:B------:R3:W-:Y:S01]  /*65a70*/  STL.64 [R1+0x2570], R36 ;  /* 0x0025702401007387 */ /* 0x0007e20000100a00 */
[----:B0-----:R-:W-:-:S03]  /*65a80*/  IMAD.MOV.U32 R30, RZ, RZ, -0x2cfd698c ;  /* 0xd3029674ff1e7424 */ /* 0x001fc600078e00ff */
[----:B-1----:R0:W1:Y:S01]  /*65a90*/  DFMA R4, R6, R4, R6 ;  /* 0x000000040604722b */ /* 0x0020620000000006 */
[----:B------:R-:W-:Y:S01]  /*65aa0*/  MOV R31, 0x3f8c0b02 ;  /* 0x3f8c0b02001f7802 */ /* 0x000fe20000000f00 */
[----:B0-----:R-:W-:Y:S01]  /*65ab0*/  IMAD.MOV.U32 R6, RZ, RZ, -0x72d62748 ;  /* 0x8d29d8b8ff067424 */ /* 0x001fe200078e00ff */
[----:B------:R-:W-:Y:S01]  /*65ac0*/  MOV R7, 0xc0349c63 ;  /* 0xc0349c6300077802 */ /* 0x000fe20000000f00 */
[----:B----4-:R-:W-:Y:S01]  /*65ad0*/  IMAD.MOV.U32 R32, RZ, RZ, -0x267437c0 ;  /* 0xd98bc840ff207424 */ /* 0x010fe200078e00ff */
[----:B------:R-:W-:Y:S01]  /*65ae0*/  MOV R33, 0xc05eea8e ;  /* 0xc05eea8e00217802 */ /* 0x000fe20000000f00 */
[----:B--2---:R-:W-:Y:S01]  /*65af0*/  IMAD.MOV.U32 R14, RZ, RZ, -0x35f17898 ;  /* 0xca0e8768ff0e7424 */ /* 0x004fe200078e00ff */
[----:B------:R-:W-:Y:S01]  /*65b00*/  MOV R15, 0xc0541765 ;  /* 0xc0541765000f7802 */ /* 0x000fe20000000f00 */
[----:B------:R0:W-:Y:S01]  /*65b10*/  STL.64 [R1+0x24e8], R6 ;  /* 0x0024e80601007387 */ /* 0x0001e20000100a00 */
[----:B---3--:R-:W-:Y:S01]  /*65b20*/  IMAD.MOV.U32 R36, RZ, RZ, -0x4d642099 ;  /* 0xb29bdf67ff247424 */ /* 0x008fe200078e00ff */
        /* <DEDUP_REMOVED lines=22> */
[----:B----4-:R-:W-:Y:S01]  /*65c90*/  IMAD.MOV.U32 R8, RZ, RZ, -0x7f6a3542 ;  /* 0x8095cabeff087424 */ /* 0x010fe200078e00ff */
        /* <DEDUP_REMOVED lines=10> */
[----:B----4-:R-:W-:Y:S01]  /*65d40*/  IMAD.MOV.U32 R36, RZ, RZ, 0x2ef2633d ;  /* 0x2ef2633dff247424 */ /* 0x010fe200078e00ff */
        /* <DEDUP_REMOVED lines=15> */
[----:B--2---:R-:W-:Y:S01]  /*65e40*/  IMAD.MOV.U32 R40, RZ, RZ, 0xeaf4767 ;  /* 0x0eaf4767ff287424 */ /* 0x004fe200078e00ff */
[----:B------:R-:W-:-:S02]  /*65e50*/  MOV R41, 0x3fc49518 ;  /* 0x3fc4951800297802 */ /* 0x000fc40000000f00 */
[----:B------:R2:W-:Y:S01]  /*65e60*/  STL.64 [R1+0x25f0], R32 ;  /* 0x0025f02001007387 */ /* 0x0005e20000100a00 */
[----:B---3--:R-:W-:Y:S01]  /*65e70*/  IMAD.MOV.U32 R42, RZ, RZ, 0x79502d77 ;  /* 0x79502d77ff2a7424 */ /* 0x008fe200078e00ff */
[----:B------:R-:W-:Y:S02]  /*65e80*/  MOV R43, 0xbe5a8ec5 ;  /* 0xbe5a8ec5002b7802 */ /* 0x000fe40000000f00 */
[----:B------:R3:W-:Y:S01]  /*65e90*/  STL.64 [R1+0x25f8], R14 ;  /* 0x0025f80e01007387 */ /* 0x0007e20000100a00 */
[----:B----4-:R-:W-:Y:S01]  /*65ea0*/  IMAD.MOV.U32 R8, RZ, RZ, 0x28bbd500 ;  /* 0x28bbd500ff087424 */ /* 0x010fe200078e00ff */
[----:B------:R-:W-:Y:S02]  /*65eb0*/  MOV R9, 0x3f9c8476 ;  /* 0x3f9c847600097802 */ /* 0x000fe40000000f00 */
[----:B------:R4:W-:Y:S01]  /*65ec0*/  STL.64 [R1+0x2600], R36 ;  /* 0x0026002401007387 */ /* 0x0009e20000100a00 */
[----:B0-----:R-:W-:Y:S01]  /*65ed0*/  IMAD.MOV.U32 R30, RZ, RZ, -0x1383e024 ;  /* 0xec7c1fdcff1e7424 */ /* 0x001fe200078e00ff */
[----:B------:R-:W-:Y:S01]  /*65ee0*/  MOV R31, 0xbf8367b9 ;  /* 0xbf8367b9001f7802 */ /* 0x000fe20000000f00 */
[----:B--2---:R-:W-:Y:S01]  /*65ef0*/  IMAD.MOV.U32 R32, RZ, RZ, -0x368a72c3 ;  /* 0xc9758d3dff207424 */ /* 0x004fe200078e00ff */
[----:B------:R-:W-:Y:S01]  /*65f00*/  MOV R33, 0x3edaed56 ;  /* 0x3edaed5600217802 */ /* 0x000fe20000000f00 */
[----:B------:R0:W-:Y:S01]  /*65f10*/  STL.64 [R1+0x2608], R38 ;  /* 0x0026082601007387 */ /* 0x0001e20000100a00 */
[----:B---3--:R-:W-:Y:S01]  /*65f20*/  IMAD.MOV.U32 R14, RZ, RZ, 0x64ad326f ;  /* 0x64ad326fff0e7424 */ /* 0x008fe200078e00ff */
[----:B------:R-:W-:-:S02]  /*65f30*/  MOV R15, 0x3f61687c ;  /* 0x3f61687c000f7802 */ /* 0x000fc40000000f00 */
[----:B------:R2:W-:Y:S01]  /*65f40*/  STL.64 [R1+0x2470], R10 ;  /* 0x0024700a01007387 */ /* 0x0005e20000100a00 */
[----:B----4-:R-:W-:Y:S01]  /*65f50*/  IMAD.MOV.U32 R36, RZ, RZ, 0x4b8ba3fd ;  /* 0x4b8ba3fdff247424 */ /* 0x010fe200078e00ff */
        /* <DEDUP_REMOVED lines=24> */
[----:B0-----:R-:W-:Y:S01]  /*660e0*/  IMAD.MOV.U32 R30, RZ, RZ, 0x60bc3e58 ;  /* 0x60bc3e58ff1e7424 */ /* 0x001fe200078e00ff */
[----:B------:R-:W-:Y:S01]  /*660f0*/  MOV R31, 0xc0757e4b ;  /* 0xc0757e4b001f7802 */ /* 0x000fe20000000f00 */
[----:B--2---:R-:W-:Y:S01]  /*66100*/  IMAD.MOV.U32 R32, RZ, RZ, 0x482a6b51 ;  /* 0x482a6b51ff207424 */ /* 0x004fe200078e00ff */
[----:B------:R-:W-:Y:S01]  /*66110*/  MOV R33, 0x40657e76 ;  /* 0x40657e7600217802 */ /* 0x000fe20000000f00 */
[----:B------:R0:W-:Y:S01]  /*66120*/  STL.64 [R1+0x2650], R38 ;  /* 0x0026502601007387 */ /* 0x0001e20000100a00 */
[----:B---3--:R-:W-:Y:S01]  /*66130*/  IMAD.MOV.U32 R14, RZ, RZ, -0x22ea8a14 ;  /* 0xdd1575ecff0e7424 */ /* 0x008fe200078e00ff */
[----:B------:R-:W-:Y:S02]  /*66140*/  MOV R15, 0x407462ac ;  /* 0x407462ac000f7802 */ /* 0x000fe40000000f00 */
[----:B------:R2:W-:Y:S01]  /*66150*/  STL.64 [R1+0x24c0], R10 ;  /* 0x0024c00a01007387 */ /* 0x0005e20000100a00 */
[----:B----4-:R-:W-:Y:S01]  /*66160*/  IMAD.MOV.U32 R36, RZ, RZ, -0x55d2c28c ;  /* 0xaa2d3d74ff247424 */ /* 0x010fe200078e00ff */
        /* <DEDUP_REMOVED lines=8> */
[----:B---3--:R-:W-:Y:S01]  /*661f0*/  IMAD.MOV.U32 R44, RZ, RZ, 0x217aa43e ;  /* 0x217aa43eff2c7424 */ /* 0x008fe200078e00ff */
        /* <DEDUP_REMOVED lines=9> */
[----:B---3--:R-:W-:Y:S01]  /*66290*/  IMAD.MOV.U32 R42, RZ, RZ, -0x16b3f2be ;  /* 0xe94c0d42ff2a7424 */ /* 0x008fe200078e00ff */
[----:B------:R-:W-:Y:S02]  /*662a0*/  MOV R43, 0xbea98c1e ;  /* 0xbea98c1e002b7802 */ /* 0x000fe40000000f00 */
[----:B------:R3:W-:Y:S01]  /*662b0*/  STL.64 [R1+0x2688], R32 ;  /* 0x0026882001007387 */ /* 0x0007e20000100a00 */
[----:B----4-:R-:W-:Y:S01]  /*662c0*/  IMAD.MOV.U32 R8, RZ, RZ, 0x33c28106 ;  /* 0x33c28106ff087424 */ /* 0x010fe200078e00ff */
[----:B------:R-:W-:Y:S02]  /*662d0*/  MOV R9, 0x40231498 ;  /* 0x4023149800097802 */ /* 0x000fe40000000f00 */
[----:B------:R4:W-:Y:S01]  /*662e0*/  STL.64 [R1+0x2690], R36 ;  /* 0x0026902401007387 */ /* 0x0009e20000100a00 */
[----:B0-----:R-:W-:Y:S01]  /*662f0*/  IMAD.MOV.U32 R14, RZ, RZ, 0x69db732d ;  /* 0x69db732dff0e7424 */ /* 0x001fe200078e00ff */
[----:B------:R-:W-:Y:S01]  /*66300*/  MOV R15, 0xc01e11f3 ;  /* 0xc01e11f3000f7802 */ /* 0x000fe20000000f00 */
[----:B--2---:R-:W-:Y:S01]  /*66310*/  IMAD.MOV.U32 R30, RZ, RZ, 0xf4b0bff ;  /* 0x0f4b0bffff1e7424 */ /* 0x004fe200078e00ff */
        /* <DEDUP_REMOVED lines=40> */
[----:B------:R-:W-:Y:S01]  /*665a0*/  STL.64 [R1+0x26a0], R6 ;  /* 0x0026a00601007387 */ /* 0x000fe20000100a00 */
[----:B0-----:R-:W-:Y:S01]  /*665b0*/  IMAD.MOV.U32 R38, RZ, RZ, -0x42008b47 ;  /* 0xbdff74b9ff267424 */ /* 0x001fe200078e00ff */
[----:B------:R-:W-:Y:S02]  /*665c0*/  MOV R39, 0xbfc4628b ;  /* 0xbfc4628b00277802 */ /* 0x000fe40000000f00 */
[----:B------:R0:W-:Y:S01]  /*665d0*/  STL.64 [R1+0x26e8], R8 ;  /* 0x0026e80801007387 */ /* 0x0001e20000100a00 */
[----:B-1----:R-:W1:Y:S03]  /*665e0*/  DMUL R10, R2, R4 ;  /* 0x00000004020a7228 */ /* 0x002e660000000000 */
        /* <DEDUP_REMOVED lines=79> */
[----:B------:R-:W-:Y:S05]  /*66ae0*/  CALL.REL.NOINC `($__internal_16_$__cuda_sm20_div_rn_f64_full) ;  /* 0x0000040400147944 */ /* 0x000fea0003c00000 */
[----:B------:R-:W-:Y:S01]  /*66af0*/  IMAD.MOV.U32 R10, RZ, RZ, R6 ;  /* 0x000000ffff0a7224 */ /* 0x000fe200078e0006 */
[----:B------:R-:W-:-:S07]  /*66b00*/  MOV R11, R5 ;  /* 0x00000005000b7202 */ /* 0x000fce0000000f00 */
.L_x_5605:
[----:B------:R-:W-:Y:S05]  /*66b10*/  BSYNC.RECONVERGENT B5 ;  /* 0x0000000000057941 */ /* 0x000fea0003800200 */
.L_x_5604:
        /* <DEDUP_REMOVED lines=52> */
.L_x_5607:
[----:B------:R-:W-:Y:S05]  /*66e60*/  BSYNC.RECONVERGENT B5 ;  /* 0x0000000000057941 */ /* 0x000fea0003800200 */
.L_x_5606:
        /* <DEDUP_REMOVED lines=88> */
[----:B------:R-:W-:-:S07]  /*673f0*/  MOV R4, R6 ;  /* 0x0000000600047202 */ /* 0x000fce0000000f00 */
.L_x_5613:
[----:B------:R-:W-:Y:S05]  /*67400*/  BSYNC.RECONVERGENT B8 ;  /* 0x0000000000087941 */ /* 0x000fea0003800200 */
.L_x_5612:
        /* <DEDUP_REMOVED lines=78> */
.L_x_5611:
        /* <DEDUP_REMOVED lines=187> */
.L_x_5615:
[----:B------:R-:W-:Y:S01]  /*684a0*/  MOV R2, 0x0 ;  /* 0x0000000000027802 */ /* 0x000fe20000000f00 */
[----:B------:R-:W-:Y:S01]  /*684b0*/  IMAD.MOV.U32 R3, RZ, RZ, 0x7ff00000 ;  /* 0x7ff00000ff037424 */ /* 0x000fe200078e00ff */
[----:B------:R-:W-:-:S05]  /*684c0*/  LOP3.LUT P0, RZ, R5, 0x7fffffff, RZ, 0xc0, !PT ;  /* 0x7fffffff05ff7812 */ /* 0x000fca000780c0ff */
[----:B------:R-:W0:Y:S02]  /*684d0*/  DFMA R4, R4, R2, +INF ;  /* 0x7ff000000404742b */ /* 0x000e240000000002 */
[----:B0-----:R-:W-:Y:S02]  /*684e0*/  FSEL R4, R4, RZ, P0 ;  /* 0x000000ff04047208 */ /* 0x001fe40000000000 */
[----:B------:R-:W-:-:S07]  /*684f0*/  FSEL R5, R5, -QNAN , P0 ;  /* 0xfff0000005057808 */ /* 0x000fce0000000000 */
.L_x_5614:
[----:B------:R-:W-:Y:S05]  /*68500*/  BSYNC.RECONVERGENT B7 ;  /* 0x0000000000077941 */ /* 0x000fea0003800200 */
.L_x_5610:
        /* <DEDUP_REMOVED lines=9> */
[----:B------:R-:W-:Y:S01]  /*685a0*/  IMAD.MOV.U32 R4, RZ, RZ, 0x0 ;  /* 0x00000000ff047424 */ /* 0x000fe200078e00ff */
        /* <DEDUP_REMOVED lines=53> */
[----:B------:R-:W-:Y:S05]  /*68900*/  CALL.REL.NOINC `($__internal_17_$__cuda_sm20_dsqrt_rn_f64_mediumpath_v1) ;  /* 0x000003ec00c07944 */ /* 0x000fea0003c00000 */
.L_x_5617:
[----:B------:R-:W-:Y:S05]  /*68910*/  BSYNC.RECONVERGENT B7 ;  /* 0x0000000000077941 */ /* 0x000fea0003800200 */
.L_x_5616:
[----:B------:R-:W-:Y:S01]  /*68920*/  IMAD.MOV.U32 R2, RZ, RZ, R32 ;  /* 0x000000ffff027224 */ /* 0x000fe200078e0020 */
[----:B------:R-:W-:Y:S01]  /*68930*/  MOV R3, R33 ;  /* 0x0000002100037202 */ /* 0x000fe20000000f00 */
[----:B------:R-:W-:Y:S06]  /*68940*/  BRA `(.L_x_5618) ;  /* 0x0000001800447947 */ /* 0x000fec0003800000 */
.L_x_5609:
        /* <DEDUP_REMOVED lines=62> */
.L_x_5622:
[----:B------:R-:W-:Y:S05]  /*68d30*/  BSYNC.RECONVERGENT B8 ;  /* 0x0000000000087941 */ /* 0x000fea0003800200 */
.L_x_5621:
        /* <DEDUP_REMOVED lines=78> */
.L_x_5620:
        /* <DEDUP_REMOVED lines=9> */
[----:B------:R-:W-:-:S03]  /*692b0*/  @!P1 IMAD.MOV.U32 R4, RZ, RZ, R2 ;  /* 0x000000ffff049224 */ /* 0x000fc600078e0002 */
[----:B------:R-:W-:-:S04]  /*692c0*/  IADD3 R0, PT, PT, R5, -0x1, RZ ;  /* 0xffffffff05007810 */ /* 0x000fc80007ffe0ff */
[----:B------:R-:W-:Y:S01]  /*692d0*/  ISETP.GT.U32.AND P0, PT, R0, 0x7feffffe, PT ;  /* 0x7feffffe0000780c */ /* 0x000fe20003f04070 */
[----:B------:R-:W-:Y:S01]  /*692e0*/  IMAD.MOV.U32 R0, RZ, RZ, -0x3ff ;  /* 0xfffffc01ff007424 */ /* 0x000fe200078e00ff */
[----:B------:R-:W-:-:S11]  /*692f0*/  @!P1 MOV R0, 0xfffffbcb ;  /* 0xfffffbcb00009802 */ /* 0x000fd60000000f00 */
        /* <DEDUP_REMOVED lines=173> */
.L_x_5624:
[----:B------:R-:W-:Y:S01]  /*69dd0*/  MOV R4, 0x0 ;  /* 0x0000000000047802 */ /* 0x000fe20000000f00 */
[----:B------:R-:W-:Y:S01]  /*69de0*/  IMAD.MOV.U32 R5, RZ, RZ, 0x7ff00000 ;  /* 0x7ff00000ff057424 */ /* 0x000fe200078e00ff */
[----:B------:R-:W-:-:S05]  /*69df0*/  LOP3.LUT P0, RZ, R3, 0x7fffffff, RZ, 0xc0, !PT ;  /* 0x7fffffff03ff7812 */ /* 0x000fca000780c0ff */
[----:B------:R-:W0:Y:S02]  /*69e00*/  DFMA R2, R2, R4, +INF ;  /* 0x7ff000000202742b */ /* 0x000e240000000004 */
[----:B0-----:R-:W-:Y:S02]  /*69e10*/  FSEL R4, R2, RZ, P0 ;  /* 0x000000ff02047208 */ /* 0x001fe40000000000 */
[----:B------:R-:W-:-:S07]  /*69e20*/  FSEL R5, R3, -QNAN , P0 ;  /* 0xfff0000003057808 */ /* 0x000fce0000000000 */
.L_x_5623:
[----:B------:R-:W-:Y:S05]  /*69e30*/  BSYNC.RECONVERGENT B7 ;  /* 0x0000000000077941 */ /* 0x000fea0003800200 */
.L_x_5619:
        /* <DEDUP_REMOVED lines=64> */
.L_x_5626:
[----:B------:R-:W-:Y:S05]  /*6a240*/  BSYNC.RECONVERGENT B7 ;  /* 0x0000000000077941 */ /* 0x000fea0003800200 */
.L_x_5625:
[----:B------:R0:W1:Y:S02]  /*6a250*/  DADD R2, -RZ, -R32 ;  /* 0x00000000ff027229 */ /* 0x0000640000000920 */
.L_x_5618:
[----:B------:R-:W-:Y:S05]  /*6a260*/  BSYNC.RECONVERGENT B5 ;  /* 0x0000000000057941 */ /* 0x000fea0003800200 */
.L_x_5608:
        /* <DEDUP_REMOVED lines=58> */
[----:B-1----:R-:W-:Y:S05]  /*6a610*/  CALL.REL.NOINC `($__internal_17_$__cuda_sm20_dsqrt_rn_f64_mediumpath_v1) ;  /* 0x000003d0007c7944 */ /* 0x002fea0003c00000 */
.L_x_5628:
[----:B------:R-:W-:Y:S05]  /*6a620*/  BSYNC.RECONVERGENT B5 ;  /* 0x0000000000057941 */ /* 0x000fea0003800200 */
.L_x_5627:
[----:B------:R-:W-:Y:S01]  /*6a630*/  HFMA2 R30, -RZ, RZ, 85.3125, 85.3125 ;  /* 0x55555555ff1e7431 */ /* 0x000fe200000001ff */
[----:B-1----:R0:W1:Y:S01]  /*6a640*/  DMUL R32, R32, R2 ;  /* 0x0000000220207228 */ /* 0x0020620000000000 */
[----:B------:R-:W-:Y:S01]  /*6a650*/  BSSY.RECONVERGENT B3, `(.L_x_5629) ;  /* 0x0000025000037945 */ /* 0x000fe20003800200 */
[----:B------:R-:W-:Y:S01]  /*6a660*/  MOV R15, RZ ;  /* 0x000000ff000f7202 */ /* 0x000fe20000000f00 */
[----:B------:R-:W-:Y:S02]  /*6a670*/  IMAD.MOV.U32 R0, RZ, RZ, 0x1 ;  /* 0x00000001ff007424 */ /* 0x000fe400078e00ff */
[----:B01----:R-:W-:-:S07]  /*6a680*/  IMAD.MOV.U32 R31, RZ, RZ, -0x402aaaab ;  /* 0xbfd55555ff1f7424 */ /* 0x003fce00078e00ff */
.L_x_5630:
        /* <DEDUP_REMOVED lines=34> */
.L_x_5629:
        /* <DEDUP_REMOVED lines=47> */
.L_x_5634:
[----:B------:R-:W-:Y:S05]  /*6aba0*/  BSYNC.RECONVERGENT B7 ;  /* 0x0000000000077941 */ /* 0x000fea0003800200 */
.L_x_5633:
[----:B------:R-:W-:Y:S01]  /*6abb0*/  HFMA2 R0, -RZ, RZ, 0, 5.9604644775390625e-08 ;  /* 0x00000001ff007431 */ /* 0x000fe200000001ff */
[----:B------:R-:W-:Y:S01]  /*6abc0*/  BSSY.RECONVERGENT B3, `(.L_x_5635) ;  /* 0x0000024000037945 */ /* 0x000fe20003800200 */
[----:B------:R-:W-:Y:S01]  /*6abd0*/  IMAD.MOV.U32 R20, RZ, RZ, -0x36fe1a8c ;  /* 0xc901e574ff147424 */ /* 0x000fe200078e00ff */
[----:B------:R-:W-:-:S07]  /*6abe0*/  MOV R21, 0xbf5e573a ;  /* 0xbf5e573a00157802 */ /* 0x000fce0000000f00 */
.L_x_5636:
        /* <DEDUP_REMOVED lines=34> */
.L_x_5635:
        /* <DEDUP_REMOVED lines=66> */
[----:B------:R-:W-:Y:S05]  /*6b230*/  CALL.REL.NOINC `($__internal_16_$__cuda_sm20_div_rn_f64_full) ;  /* 0x000003bc00407944 */ /* 0x000fea0003c00000 */
[----:B------:R-:W-:-:S07]  /*6b240*/  IMAD.MOV.U32 R7, RZ, RZ, R5 ;  /* 0x000000ffff077224 */ /* 0x000fce00078e0005 */
.L_x_5638:
[----:B------:R-:W-:Y:S05]  /*6b250*/  BSYNC.RECONVERGENT B7 ;  /* 0x0000000000077941 */ /* 0x000fea0003800200 */
.L_x_5637:
[----:B------:R-:W-:Y:S01]  /*6b260*/  HFMA2 R31, -RZ, RZ, 1.859375, -6544 ;  /* 0x3f70ee64ff1f7431 */ /* 0x000fe200000001ff */
[----:B------:R-:W-:Y:S01]  /*6b270*/  BSSY.RECONVERGENT B3, `(.L_x_5639) ;  /* 0x0000024000037945 */ /* 0x000fe20003800200 */
[----:B------:R-:W-:Y:S01]  /*6b280*/  MOV R0, 0x1 ;  /* 0x0000000100007802 */ /* 0x000fe20000000f00 */
[----:B------:R-:W-:-:S07]  /*6b290*/  IMAD.MOV.U32 R30, RZ, RZ, 0x3b990ee6 ;  /* 0x3b990ee6ff1e7424 */ /* 0x000fce00078e00ff */
.L_x_5640:
        /* <DEDUP_REMOVED lines=34> */
.L_x_5639:
        /* <DEDUP_REMOVED lines=68> */
.L_x_5642:
[----:B------:R-:W-:Y:S05]  /*6b900*/  BSYNC.RECONVERGENT B7 ;  /* 0x0000000000077941 */ /* 0x000fea0003800200 */
.L_x_5641:
[----:B------:R-:W-:Y:S01]  /*6b910*/  HFMA2 R21, -RZ, RZ, 1.8173828125, 7.84765625 ;  /* 0x3f4547d9ff157431 */ /* 0x000fe200000001ff */
[----:B------:R-:W-:Y:S01]  /*6b920*/  BSSY.RECONVERGENT B3, `(.L_x_5643) ;  /* 0x0000024000037945 */ /* 0x000fe20003800200 */
[----:B------:R-:W-:Y:S01]  /*6b930*/  MOV R0, 0x1 ;  /* 0x0000000100007802 */ /* 0x000fe20000000f00 */
[----:B------:R-:W-:-:S07]  /*6b940*/  IMAD.MOV.U32 R20, RZ, RZ, 0x3b34e2b6 ;  /* 0x3b34e2b6ff147424 */ /* 0x000fce00078e00ff */
.L_x_5644:
        /* <DEDUP_REMOVED lines=34> */
.L_x_5643:
        /* <DEDUP_REMOVED lines=68> */
[----:B------:R-:W-:-:S07]  /*6bfb0*/  MOV R7, R5 ;  /* 0x0000000500077202 */ /* 0x000fce0000000f00 */
.L_x_5646:
[----:B------:R-:W-:Y:S05]  /*6bfc0*/  BSYNC.RECONVERGENT B7 ;  /* 0x0000000000077941 */ /* 0x000fea0003800200 */
.L_x_5645:
[----:B------:R-:W-:Y:S01]  /*6bfd0*/  HFMA2 R30, -RZ, RZ, 4.351139068603515625e-05, 65312 ;  /* 0x02da7bf9ff1e7431 */ /* 0x000fe200000001ff */
[----:B------:R-:W-:Y:S01]  /*6bfe0*/  BSSY.RECONVERGENT B3, `(.L_x_5647) ;  /* 0x0000024000037945 */ /* 0x000fe20003800200 */
[----:B------:R-:W-:Y:S02]  /*6bff0*/  IMAD.MOV.U32 R0, RZ, RZ, 0x1 ;  /* 0x00000001ff007424 */ /* 0x000fe400078e00ff */
[----:B------:R-:W-:-:S07]  /*6c000*/  IMAD.MOV.U32 R31, RZ, RZ, -0x40b3c1f5 ;  /* 0xbf4c3e0bff1f7424 */ /* 0x000fce00078e00ff */
.L_x_5648:
        /* <DEDUP_REMOVED lines=34> */
.L_x_5647:
        /* <DEDUP_REMOVED lines=67> */
[----:B------:R-:W-:-:S07]  /*6c660*/  MOV R4, R6 ;  /* 0x0000000600047202 */ /* 0x000fce0000000f00 */
.L_x_5650:
[----:B------:R-:W-:Y:S05]  /*6c670*/  BSYNC.RECONVERGENT B7 ;  /* 0x0000000000077941 */ /* 0x000fea0003800200 */
.L_x_5649:
[----:B------:R-:W-:Y:S01]  /*6c680*/  HFMA2 R20, -RZ, RZ, -5.640625, -52768 ;  /* 0xc5a4fa71ff147431 */ /* 0x000fe200000001ff */
[----:B------:R-:W-:Y:S01]  /*6c690*/  BSSY.RECONVERGENT B3, `(.L_x_5651) ;  /* 0x0000024000037945 */ /* 0x000fe20003800200 */
[----:B------:R-:W-:Y:S02]  /*6c6a0*/  IMAD.MOV.U32 R0, RZ, RZ, 0x1 ;  /* 0x00000001ff007424 */ /* 0x000fe400078e00ff */
[----:B------:R-:W-:-:S07]  /*6c6b0*/  IMAD.MOV.U32 R21, RZ, RZ, -0x40c9ed76 ;  /* 0xbf36128aff157424 */ /* 0x000fce00078e00ff */
.L_x_5652:
        /* <DEDUP_REMOVED lines=34> */
.L_x_5651:
        /* <DEDUP_REMOVED lines=69> */
.L_x_5654:
[----:B------:R-:W-:Y:S05]  /*6cd30*/  BSYNC.RECONVERGENT B7 ;  /* 0x0000000000077941 */ /* 0x000fea0003800200 */
.L_x_5653:
[----:B------:R-:W-:Y:S01]  /*6cd40*/  HFMA2 R31, -RZ, RZ, 1.8134765625, 2526 ;  /* 0x3f4168efff1f7431 */ /* 0x000fe200000001ff */
[----:B------:R-:W-:Y:S01]  /*6cd50*/  BSSY.RECONVERGENT B3, `(.L_x_5655) ;  /* 0x0000024000037945 */ /* 0x000fe20003800200 */
[----:B------:R-:W-:Y:S01]  /*6cd60*/  MOV R0, 0x1 ;  /* 0x0000000100007802 */ /* 0x000fe20000000f00 */
[----:B------:R-:W-:-:S07]  /*6cd70*/  IMAD.MOV.U32 R30, RZ, RZ, 0x1b0931c8 ;  /* 0x1b0931c8ff1e7424 */ /* 0x000fce00078e00ff */
.L_x_5656:
        /* <DEDUP_REMOVED lines=34> */
.L_x_5655:
        /* <DEDUP_REMOVED lines=68> */
.L_x_5658:
[----:B------:R-:W-:Y:S05]  /*6d3e0*/  BSYNC.RECONVERGENT B7 ;  /* 0x0000000000077941 */ /* 0x000fea0003800200 */
.L_x_5657:
[----:B------:R-:W-:Y:S01]  /*6d3f0*/  HFMA2 R21, -RZ, RZ, 1.802734375, -0.000674724578857421875 ;  /* 0x3f369187ff157431 */ /* 0x000fe200000001ff */
[----:B------:R-:W-:Y:S01]  /*6d400*/  BSSY.RECONVERGENT B3, `(.L_x_5659) ;  /* 0x0000024000037945 */ /* 0x000fe20003800200 */
[----:B------:R-:W-:Y:S01]  /*6d410*/  MOV R0, 0x1 ;  /* 0x0000000100007802 */ /* 0x000fe20000000f00 */
[----:B------:R-:W-:-:S07]  /*6d420*/  IMAD.MOV.U32 R20, RZ, RZ, -0x63fe104c ;  /* 0x9c01efb4ff147424 */ /* 0x000fce00078e00ff */
.L_x_5660:
        /* <DEDUP_REMOVED lines=34> */
.L_x_5659:
        /* <DEDUP_REMOVED lines=69> */
.L_x_5662:
[----:B------:R-:W-:Y:S05]  /*6daa0*/  BSYNC.RECONVERGENT B7 ;  /* 0x0000000000077941 */ /* 0x000fea0003800200 */
.L_x_5661:
[----:B------:R-:W-:Y:S01]  /*6dab0*/  HFMA2 R30, -RZ, RZ, 0.1727294921875, -0.4541015625 ;  /* 0x3187b744ff1e7431 */ /* 0x000fe200000001ff */
[----:B------:R-:W-:Y:S01]  /*6dac0*/  BSSY.RECONVERGENT B3, `(.L_x_5663) ;  /* 0x0000024000037945 */ /* 0x000fe20003800200 */
[----:B------:R-:W-:Y:S02]  /*6dad0*/  IMAD.MOV.U32 R0, RZ, RZ, 0x1 ;  /* 0x00000001ff007424 */ /* 0x000fe400078e00ff */
[----:B------:R-:W-:-:S07]  /*6dae0*/  IMAD.MOV.U32 R31, RZ, RZ, -0x40ba9d65 ;  /* 0xbf45629bff1f7424 */ /* 0x000fce00078e00ff */
.L_x_5664:
        /* <DEDUP_REMOVED lines=34> */
.L_x_5663:
        /* <DEDUP_REMOVED lines=68> */
.L_x_5666:
[----:B------:R-:W-:Y:S05]  /*6e150*/  BSYNC.RECONVERGENT B7 ;  /* 0x0000000000077941 */ /* 0x000fea0003800200 */
.L_x_5665:
[----:B------:R-:W-:Y:S01]  /*6e160*/  HFMA2 R20, -RZ, RZ, 0.004673004150390625, 2820 ;  /* 0x1cc96982ff147431 */ /* 0x000fe200000001ff */
[----:B------:R-:W-:Y:S01]  /*6e170*/  BSSY.RECONVERGENT B3, `(.L_x_5667) ;  /* 0x0000024000037945 */ /* 0x000fe20003800200 */
[----:B------:R-:W-:Y:S02]  /*6e180*/  IMAD.MOV.U32 R0, RZ, RZ, 0x1 ;  /* 0x00000001ff007424 */ /* 0x000fe400078e00ff */
[----:B------:R-:W-:-:S07]  /*6e190*/  IMAD.MOV.U32 R21, RZ, RZ, -0x40bc7201 ;  /* 0xbf438dffff157424 */ /* 0x000fce00078e00ff */
.L_x_5668:
        /* <DEDUP_REMOVED lines=34> */
.L_x_5667:
        /* <DEDUP_REMOVED lines=69> */
.L_x_5670:
[----:B------:R-:W-:Y:S05]  /*6e810*/  BSYNC.RECONVERGENT B7 ;  /* 0x0000000000077941 */ /* 0x000fea0003800200 */
.L_x_5669:
[----:B------:R-:W-:Y:S01]  /*6e820*/  HFMA2 R31, -RZ, RZ, 1.8330078125, -74.875 ;  /* 0x3f55d4aeff1f7431 */ /* 0x000fe200000001ff */
[----:B------:R-:W-:Y:S01]  /*6e830*/  BSSY.RECONVERGENT B3, `(.L_x_5671) ;  /* 0x0000024000037945 */ /* 0x000fe20003800200 */
[----:B------:R-:W-:Y:S01]  /*6e840*/  MOV R0, 0x1 ;  /* 0x0000000100007802 */ /* 0x000fe20000000f00 */
[----:B------:R-:W-:-:S07]  /*6e850*/  IMAD.MOV.U32 R30, RZ, RZ, 0x684527bf ;  /* 0x684527bfff1e7424 */ /* 0x000fce00078e00ff */
.L_x_5672:
        /* <DEDUP_REMOVED lines=34> */
.L_x_5671:
        /* <DEDUP_REMOVED lines=68> */
.L_x_5674:
[----:B------:R-:W-:Y:S05]  /*6eec0*/  BSYNC.RECONVERGENT B7 ;  /* 0x0000000000077941 */ /* 0x000fea0003800200 */
.L_x_5673:
[----:B------:R-:W-:Y:S01]  /*6eed0*/  HFMA2 R21, -RZ, RZ, 1.8369140625, -749.5 ;  /* 0x3f59e1dbff157431 */ /* 0x000fe200000001ff */
[----:B------:R-:W-:Y:S01]  /*6eee0*/  BSSY.RECONVERGENT B3, `(.L_x_5675) ;  /* 0x0000024000037945 */ /* 0x000fe20003800200 */
[----:B------:R-:W-:Y:S01]  /*6eef0*/  MOV R0, 0x1 ;  /* 0x0000000100007802 */ /* 0x000fe20000000f00 */
[----:B------:R-:W-:-:S07]  /*6ef00*/  IMAD.MOV.U32 R20, RZ, RZ, -0x5713a6fc ;  /* 0xa8ec5904ff147424 */ /* 0x000fce00078e00ff */
.L_x_5676:
        /* <DEDUP_REMOVED lines=34> */
.L_x_5675:
        /* <DEDUP_REMOVED lines=69> */
.L_x_5678:
[----:B------:R-:W-:Y:S05]  /*6f580*/  BSYNC.RECONVERGENT B7 ;  /* 0x0000000000077941 */ /* 0x000fea0003800200 */
.L_x_5677:
[----:B------:R-:W-:Y:S01]  /*6f590*/  HFMA2 R30, -RZ, RZ, -0.022857666015625, -0.01006317138671875 ;  /* 0xa5daa127ff1e7431 */ /* 0x000fe200000001ff */
[----:B------:R-:W-:Y:S01]  /*6f5a0*/  BSSY.RECONVERGENT B3, `(.L_x_5679) ;  /* 0x0000024000037945 */ /* 0x000fe20003800200 */
[----:B------:R-:W-:Y:S02]  /*6f5b0*/  IMAD.MOV.U32 R0, RZ, RZ, 0x1 ;  /* 0x00000001ff007424 */ /* 0x000fe400078e00ff */
[----:B------:R-:W-:-:S07]  /*6f5c0*/  IMAD.MOV.U32 R31, RZ, RZ, -0x408f51aa ;  /* 0xbf70ae56ff1f7424 */ /* 0x000fce00078e00ff */
.L_x_5680:
        /* <DEDUP_REMOVED lines=34> */
.L_x_5679:
        /* <DEDUP_REMOVED lines=68> */
.L_x_5682:
[----:B------:R-:W-:Y:S05]  /*6fc30*/  BSYNC.RECONVERGENT B7 ;  /* 0x0000000000077941 */ /* 0x000fea0003800200 */
.L_x_5681:
[----:B------:R-:W-:Y:S01]  /*6fc40*/  BSSY.RECONVERGENT B3, `(.L_x_5683) ;  /* 0x0000025000037945 */ /* 0x000fe20003800200 */
[----:B------:R-:W-:Y:S01]  /*6fc50*/  IMAD.MOV.U32 R0, RZ, RZ, 0x1 ;  /* 0x00000001ff007424 */ /* 0x000fe200078e00ff */
[----:B------:R-:W-:Y:S01]  /*6fc60*/  MOV R20, 0xcbc5fc12 ;  /* 0xcbc5fc1200147802 */ /* 0x000fe20000000f00 */
[----:B------:R-:W-:-:S07]  /*6fc70*/  IMAD.MOV.U32 R21, RZ, RZ, -0x4087a384 ;  /* 0xbf785c7cff157424 */ /* 0x000fce00078e00ff */
.L_x_5684:
        /* <DEDUP_REMOVED lines=34> */
.L_x_5683:
        /* <DEDUP_REMOVED lines=69> */
.L_x_5686:
[----:B------:R-:W-:Y:S05]  /*702f0*/  BSYNC.RECONVERGENT B7 ;  /* 0x0000000000077941 */ /* 0x000fea0003800200 */
.L_x_5685:
[----:B------:R-:W-:Y:S01]  /*70300*/  HFMA2 R31, -RZ, RZ, 1.8916015625, -46.6875 ;  /* 0x3f91d1d6ff1f7431 */ /* 0x000fe200000001ff */
[----:B------:R-:W-:Y:S01]  /*70310*/  BSSY.RECONVERGENT B3, `(.L_x_5687) ;  /* 0x0000024000037945 */ /* 0x000fe20003800200 */
[----:B------:R-:W-:Y:S01]  /*70320*/  MOV R0, 0x1 ;  /* 0x0000000100007802 */ /* 0x000fe20000000f00 */
[----:B------:R-:W-:-:S07]  /*70330*/  IMAD.MOV.U32 R30, RZ, RZ, 0x50ed0c93 ;  /* 0x50ed0c93ff1e7424 */ /* 0x000fce00078e00ff */
.L_x_5688:
        /* <DEDUP_REMOVED lines=34> */
.L_x_5687:
        /* <DEDUP_REMOVED lines=68> */
.L_x_5690:
[----:B------:R-:W-:Y:S05]  /*709a0*/  BSYNC.RECONVERGENT B7 ;  /* 0x0000000000077941 */ /* 0x000fea0003800200 */
.L_x_5689:
[----:B------:R-:W-:Y:S01]  /*709b0*/  HFMA2 R21, -RZ, RZ, 1.904296875, -46080 ;  /* 0x3f9ef9a0ff157431 */ /* 0x000fe200000001ff */
[----:B------:R-:W-:Y:S01]  /*709c0*/  BSSY.RECONVERGENT B3, `(.L_x_5691) ;  /* 0x0000024000037945 */ /* 0x000fe20003800200 */
[----:B------:R-:W-:Y:S01]  /*709d0*/  MOV R0, 0x1 ;  /* 0x0000000100007802 */ /* 0x000fe20000000f00 */
[----:B------:R-:W-:-:S07]  /*709e0*/  IMAD.MOV.U32 R20, RZ, RZ, 0x5c03d2e9 ;  /* 0x5c03d2e9ff147424 */ /* 0x000fce00078e00ff */
.L_x_5692:
        /* <DEDUP_REMOVED lines=34> */
.L_x_5691:
        /* <DEDUP_REMOVED lines=69> */
.L_x_5694:
[----:B------:R-:W-:Y:S05]  /*71060*/  BSYNC.RECONVERGENT B7 ;  /* 0x0000000000077941 */ /* 0x000fea0003800200 */
.L_x_5693:
[----:B------:R-:W-:Y:S01]  /*71070*/  HFMA2 R30, -RZ, RZ, 468, -43.75 ;  /* 0x5f50d178ff1e7431 */ /* 0x000fe200000001ff */
[----:B------:R-:W-:Y:S01]  /*71080*/  BSSY.RECONVERGENT B3, `(.L_x_5695) ;  /* 0x0000024000037945 */ /* 0x000fe20003800200 */
[----:B------:R-:W-:Y:S02]  /*71090*/  IMAD.MOV.U32 R0, RZ, RZ, 0x1 ;  /* 0x00000001ff007424 */ /* 0x000fe400078e00ff */
[----:B------:R-:W-:-:S07]  /*710a0*/  IMAD.MOV.U32 R31, RZ, RZ, -0x4046a498 ;  /* 0xbfb95b68ff1f7424 */ /* 0x000fce00078e00ff */
.L_x_5696:
        /* <DEDUP_REMOVED lines=34> */
.L_x_5695:
        /* <DEDUP_REMOVED lines=68> */
.L_x_5698:
[----:B------:R-:W-:Y:S05]  /*71710*/  BSYNC.RECONVERGENT B7 ;  /* 0x0000000000077941 */ /* 0x000fea0003800200 */
.L_x_5697:
[----:B------:R-:W-:Y:S01]  /*71720*/  HFMA2 R20, -RZ, RZ, -4.19921875, 9.65595245361328125e-06 ;  /* 0xc43300a2ff147431 */ /* 0x000fe200000001ff */
[----:B------:R-:W-:Y:S01]  /*71730*/  BSSY.RECONVERGENT B3, `(.L_x_5699) ;  /* 0x0000024000037945 */ /* 0x000fe20003800200 */
[----:B------:R-:W-:Y:S02]  /*71740*/  IMAD.MOV.U32 R0, RZ, RZ, 0x1 ;  /* 0x00000001ff007424 */ /* 0x000fe400078e00ff */
[----:B------:R-:W-:-:S07]  /*71750*/  IMAD.MOV.U32 R21, RZ, RZ, -0x40366831 ;  /* 0xbfc997cfff157424 */ /* 0x000fce00078e00ff */
.L_x_5700:
        /* <DEDUP_REMOVED lines=34> */
.L_x_5699:
        /* <DEDUP_REMOVED lines=69> */
.L_x_5702:
[----:B------:R-:W-:Y:S05]  /*71dd0*/  BSYNC.RECONVERGENT B7 ;  /* 0x0000000000077941 */ /* 0x000fea0003800200 */
.L_x_5701:
[----:B------:R-:W-:Y:S01]  /*71de0*/  HFMA2 R31, -RZ, RZ, 1.9755859375, 0.09637451171875 ;  /* 0x3fe72e2bff1f7431 */ /* 0x000fe200000001ff */
[----:B------:R-:W-:Y:S01]  /*71df0*/  BSSY.RECONVERGENT B3, `(.L_x_5703) ;  /* 0x0000024000037945 */ /* 0x000fe20003800200 */
[----:B------:R-:W-:Y:S01]  /*71e00*/  MOV R0, 0x1 ;  /* 0x0000000100007802 */ /* 0x000fe20000000f00 */
[----:B------:R-:W-:-:S07]  /*71e10*/  IMAD.MOV.U32 R30, RZ, RZ, -0x45e261fc ;  /* 0xba1d9e04ff1e7424 */ /* 0x000fce00078e00ff */
.L_x_5704:
        /* <DEDUP_REMOVED lines=34> */
.L_x_5703:
        /* <DEDUP_REMOVED lines=68> */
.L_x_5706:
[----:B------:R-:W-:Y:S05]  /*72480*/  BSYNC.RECONVERGENT B7 ;  /* 0x0000000000077941 */ /* 0x000fea0003800200 */
.L_x_5705:
[----:B------:R-:W-:Y:S01]  /*72490*/  HFMA2 R21, -RZ, RZ, 1.994140625, -0.05938720703125 ;  /* 0x3ffaab9aff157431 */ /* 0x000fe200000001ff */
[----:B------:R-:W-:Y:S01]  /*724a0*/  BSSY.RECONVERGENT B3, `(.L_x_5707) ;  /* 0x0000024000037945 */ /* 0x000fe20003800200 */
[----:B------:R-:W-:Y:S01]  /*724b0*/  MOV R0, 0x1 ;  /* 0x0000000100007802 */ /* 0x000fe20000000f00 */
[----:B------:R-:W-:-:S07]  /*724c0*/  IMAD.MOV.U32 R20, RZ, RZ, 0x101bb71a ;  /* 0x101bb71aff147424 */ /* 0x000fce00078e00ff */
.L_x_5708:
        /* <DEDUP_REMOVED lines=34> */
.L_x_5707:
        /* <DEDUP_REMOVED lines=69> */
.L_x_5710:
[----:B------:R-:W-:Y:S05]  /*72b40*/  BSYNC.RECONVERGENT B7 ;  /* 0x0000000000077941 */ /* 0x000fea0003800200 */
.L_x_5709:
[----:B------:R-:W-:Y:S01]  /*72b50*/  BSSY.RECONVERGENT B3, `(.L_x_5711) ;  /* 0x0000025000037945 */ /* 0x000fe20003800200 */
[----:B------:R-:W-:Y:S01]  /*72b60*/  IMAD.MOV.U32 R0, RZ, RZ, 0x1 ;  /* 0x00000001ff007424 */ /* 0x000fe200078e00ff */
[----:B------:R-:W-:Y:S01]  /*72b70*/  MOV R30, 0x8aaafd02 ;  /* 0x8aaafd02001e7802 */ /* 0x000fe20000000f00 */
[----:B------:R-:W-:-:S07]  /*72b80*/  IMAD.MOV.U32 R31, RZ, RZ, -0x3fe58652 ;  /* 0xc01a79aeff1f7424 */ /* 0x000fce00078e00ff */
.L_x_5712:
        /* <DEDUP_REMOVED lines=34> */
.L_x_5711:
        /* <DEDUP_REMOVED lines=68> */
.L_x_5714:
[----:B------:R-:W-:Y:S05]  /*731f0*/  BSYNC.RECONVERGENT B7 ;  /* 0x0000000000077941 */ /* 0x000fea0003800200 */
.L_x_5713:
[----:B------:R-:W-:Y:S01]  /*73200*/  HFMA2 R20, -RZ, RZ, 23.78125, 1.8896484375 ;  /* 0x4df23f8fff147431 */ /* 0x000fe200000001ff */
[----:B------:R-:W-:Y:S01]  /*73210*/  BSSY.RECONVERGENT B3, `(.L_x_5715) ;  /* 0x0000024000037945 */ /* 0x000fe20003800200 */
[----:B------:R-:W-:Y:S02]  /*73220*/  IMAD.MOV.U32 R0, RZ, RZ, 0x1 ;  /* 0x00000001ff007424 */ /* 0x000fe400078e00ff */
[----:B------:R-:W-:-:S07]  /*73230*/  IMAD.MOV.U32 R21, RZ, RZ, -0x3fcee326 ;  /* 0xc0311cdaff157424 */ /* 0x000fce00078e00ff */
.L_x_5716:
        /* <DEDUP_REMOVED lines=34> */
.L_x_5715:
        /* <DEDUP_REMOVED lines=69> */
.L_x_5718:
[----:B------:R-:W-:Y:S05]  /*738b0*/  BSYNC.RECONVERGENT B7 ;  /* 0x0000000000077941 */ /* 0x000fea0003800200 */
.L_x_5717:
[----:B------:R-:W-:Y:S01]  /*738c0*/  HFMA2 R31, -RZ, RZ, 2.16015625, 40800 ;  /* 0x405278fbff1f7431 */ /* 0x000fe200000001ff */
[----:B------:R-:W-:Y:S01]  /*738d0*/  BSSY.RECONVERGENT B3, `(.L_x_5719) ;  /* 0x0000024000037945 */ /* 0x000fe20003800200 */
[----:B------:R-:W-:Y:S01]  /*738e0*/  MOV R0, 0x1 ;  /* 0x0000000100007802 */ /* 0x000fe20000000f00 */
[----:B------:R-:W-:-:S07]  /*738f0*/  IMAD.MOV.U32 R30, RZ, RZ, 0x311f1460 ;  /* 0x311f1460ff1e7424 */ /* 0x000fce00078e00ff */
.L_x_5720:
        /* <DEDUP_REMOVED lines=34> */
.L_x_5719:
        /* <DEDUP_REMOVED lines=68> */
.L_x_5722:
[----:B------:R-:W-:Y:S05]  /*73f60*/  BSYNC.RECONVERGENT B7 ;  /* 0x0000000000077941 */ /* 0x000fea0003800200 */
.L_x_5721:
[----:B------:R-:W-:Y:S01]  /*73f70*/  HFMA2 R21, -RZ, RZ, 2.20703125, -8.2194805145263671875e-05 ;  /* 0x406a8563ff157431 */ /* 0x000fe200000001ff */
[----:B------:R-:W-:Y:S01]  /*73f80*/  BSSY.RECONVERGENT B3, `(.L_x_5723) ;  /* 0x0000024000037945 */ /* 0x000fe20003800200 */
[----:B------:R-:W-:Y:S01]  /*73f90*/  MOV R0, 0x1 ;  /* 0x0000000100007802 */ /* 0x000fe20000000f00 */
[----:B------:R-:W-:-:S07]  /*73fa0*/  IMAD.MOV.U32 R20, RZ, RZ, 0x4b8ba3fd ;  /* 0x4b8ba3fdff147424 */ /* 0x000fce00078e00ff */
.L_x_5724:
        /* <DEDUP_REMOVED lines=34> */
.L_x_5723:
        /* <DEDUP_REMOVED lines=23> */
.L_x_5726:
        /* <DEDUP_REMOVED lines=34> */
.L_x_5725:
        /* <DEDUP_REMOVED lines=50> */
.L_x_5728:
[----:B------:R-:W-:Y:S05]  /*74880*/  BSYNC.RECONVERGENT B7 ;  /* 0x0000000000077941 */ /* 0x000fea0003800200 */
.L_x_5727:
        /* <DEDUP_REMOVED lines=11> */
.L_x_5632:
[----:B------:R-:W-:Y:S05]  /*74940*/  BSYNC.RECONVERGENT B5 ;  /* 0x0000000000057941 */ /* 0x000fea0003800200 */
.L_x_5631:
[----:B------:R-:W-:Y:S01]  /*74950*/  LOP3.LUT R5, R33, 0x7fffffff, RZ, 0xc0, !PT ;  /* 0x7fffffff21057812 */ /* 0x000fe200078ec0ff */
        /* <DEDUP_REMOVED lines=43> */
[----:B--2---:R-:W-:Y:S01]  /*74c10*/  IMAD.MOV.U32 R36, RZ, RZ, -0x35dec16 ;  /* 0xfca213eaff247424 */ /* 0x004fe200078e00ff */
[----:B------:R-:W-:-:S15]  /*74c20*/  MOV R37, 0x3e928af3 ;  /* 0x3e928af300257802 */ /* 0x000fde0000000f00 */
        /* <DEDUP_REMOVED lines=119> */
[----:B0-----:R-:W-:Y:S01]  /*753a0*/  MOV R14, 0xfd03d328 ;  /* 0xfd03d328000e7802 */ /* 0x001fe20000000f00 */
[----:B------:R-:W-:-:S15]  /*753b0*/  IMAD.MOV.U32 R15, RZ, RZ, 0x3e44e1c6 ;  /* 0x3e44e1c6ff0f7424 */ /* 0x000fde00078e00ff */
        /* <DEDUP_REMOVED lines=232> */
.L_x_5730:
        /* <DEDUP_REMOVED lines=9> */
.L_x_5731:
[----:B------:R-:W-:Y:S05]  /*762d0*/  BSYNC.RECONVERGENT B3 ;  /* 0x0000000000037941 */ /* 0x000fea0003800200 */
.L_x_5729:
        /* <DEDUP_REMOVED lines=124> */
[----:B------:R-:W-:Y:S01]  /*76aa0*/  @!P0 IADD3 R4, PT, PT, R4, -R3, RZ ;  /* 0x8000000304048210 */ /* 0x000fe20007ffe0ff */
[----:B------:R-:W-:Y:S01]  /*76ab0*/  @!P0 IMAD R3, R3, 0x100000, R9 ;  /* 0x0010000003038824 */ /* 0x000fe200078e0209 */
[----:B------:R-:W-:Y:S02]  /*76ac0*/  FSEL R7, R7, RZ, P1 ;  /* 0x000000ff07077208 */ /* 0x000fe40000800000 */
[----:B------:R-:W-:Y:S01]  /*76ad0*/  @!P0 LEA R5, R4, 0x3ff00000, 0x14 ;  /* 0x3ff0000004058811 */ /* 0x000fe200078ea0ff */
[----:B------:R-:W-:Y:S01]  /*76ae0*/  @!P0 IMAD.MOV.U32 R4, RZ, RZ, RZ ;  /* 0x000000ffff048224 */ /* 0x000fe200078e00ff */
[----:B------:R-:W-:-:S15]  /*76af0*/  @!P0 MOV R2, R8 ;  /* 0x0000000800028202 */ /* 0x000fde0000000f00 */
[----:B------:R-:W-:-:S15]  /*76b00*/  NOP ;  /* 0x0000000000007918 */ /* 0x000fde0000000000 */
[----:B------:R-:W-:-:S15]  /*76b10*/  NOP ;  /* 0x0000000000007918 */ /* 0x000fde0000000000 */
[----:B------:R-:W-:-:S07]  /*76b20*/  NOP ;  /* 0x0000000000007918 */ /* 0x000fce0000000000 */
[----:B------:R0:W2:Y:S02]  /*76b30*/  @!P0 DMUL R6, R2, R4 ;  /* 0x0000000402068228 */ /* 0x0000a40000000000 */
.L_x_5733:
[----:B------:R-:W-:Y:S05]  /*76b40*/  BSYNC.RECONVERGENT B3 ;  /* 0x0000000000037941 */ /* 0x000fea0003800200 */
.L_x_5732:
        /* <DEDUP_REMOVED lines=65> */
.L_x_5735:
[----:B------:R-:W-:Y:S05]  /*76f60*/  BSYNC.RECONVERGENT B5 ;  /* 0x0000000000057941 */ /* 0x000fea0003800200 */
.L_x_5734:
        /* <DEDUP_REMOVED lines=50> */
.L_x_5737:
[----:B------:R-:W-:Y:S05]  /*77290*/  BSYNC.RECONVERGENT B5 ;  /* 0x0000000000057941 */ /* 0x000fea0003800200 */
.L_x_5736:
[----:B------:R0:W1:Y:S02]  /*772a0*/  DFMA R14, R14, 0.5, R6 ;  /* 0x3fe000000e0e782b */ /* 0x0000640000000006 */
[----:B01----:R-:W-:Y:S05]  /*772b0*/  BRA `(.L_x_5460) ;  /* 0x000002f400807947 */ /* 0x003fea0003800000 */
.L_x_5599:
[----:B------:R-:W-:Y:S05]  /*772c0*/  BSYNC.RELIABLE B4 ;  /* 0x0000000000047941 */ /* 0x000fea0003800100 */
.L_x_5598:
        /* <DEDUP_REMOVED lines=36> */
[----:B------:R-:W-:Y:S01]  /*77510*/  LOP3.LUT R4, R0, 0xfffff, RZ, 0xc0, !PT ;  /* 0x000fffff00047812 */ /* 0x000fe200078ec0ff */
[----:B------:R-:W-:Y:S01]  /*77520*/  UMOV UR4, 0x80000000 ;  /* 0x8000000000047882 */ /* 0x000fe20000000000 */
[----:B------:R-:W-:Y:S02]  /*77530*/  UMOV UR5, 0x43300000 ;  /* 0x4330000000057882 */ /* 0x000fe40000000000 */
[----:B------:R-:W-:Y:S01]  /*77540*/  LOP3.LUT R5, R4, 0x3ff00000, RZ, 0xfc, !PT ;  /* 0x3ff0000004057812 */ /* 0x000fe200078efcff */
[----:B------:R-:W-:Y:S01]  /*77550*/  IMAD.MOV.U32 R4, RZ, RZ, R6 ;  /* 0x000000ffff047224 */ /* 0x000fe200078e0006 */
[----:B------:R-:W-:Y:S02]  /*77560*/  MOV R6, RZ ;  /* 0x000000ff00067202 */ /* 0x000fe40000000f00 */
        /* <DEDUP_REMOVED lines=8> */
[----:B------:R1:W2:Y:S02]  /*775f0*/  DADD R30, R4, 1 ;  /* 0x3ff00000041e7429 */ /* 0x0002a40000000000 */
[----:B-1----:R-:W-:Y:S01]  /*77600*/  LEA.HI R4, R0, R7, RZ, 0xc ;  /* 0x0000000700047211 */ /* 0x002fe200078f60ff */
[----:B------:R-:W-:Y:S01]  /*77610*/  IMAD.MOV.U32 R5, RZ, RZ, 0x43300000 ;  /* 0x43300000ff057424 */ /* 0x000fe200078e00ff */
[----:B--2---:R-:W1:Y:S02]  /*77620*/  MUFU.RCP64H R7, R31 ;  /* 0x0000001f00077308 */ /* 0x004e640000001800 */
[----:B------:R-:W-:-:S04]  /*77630*/  @P0 IADD3 R4, PT, PT, R4, 0x1, RZ ;  /* 0x0000000104040810 */ /* 0x000fc80007ffe0ff */
[----:B------:R-:W-:-:S15]  /*77640*/  LOP3.LUT R4, R4, 0x80000000, RZ, 0x3c, !PT ;  /* 0x8000000004047812 */ /* 0x000fde00078e3cff */
[----:B------:R-:W-:-:S15]  /*77650*/  NOP ;  /* 0x0000000000007918 */ /* 0x000fde0000000000 */
[----:B------:R-:W-:-:S15]  /*77660*/  NOP ;  /* 0x0000000000007918 */ /* 0x000fde0000000000 */
[----:B------:R-:W-:-:S09]  /*77670*/  NOP ;  /* 0x0000000000007918 */ /* 0x000fd20000000000 */
        /* <DEDUP_REMOVED lines=149> */
.L_x_5743:
[----:B------:R-:W-:Y:S01]  /*77fd0*/  IMAD.MOV.U32 R6, RZ, RZ, 0x0 ;  /* 0x00000000ff067424 */ /* 0x000fe200078e00ff */
[----:B------:R-:W-:Y:S02]  /*77fe0*/  MOV R7, 0x7ff00000 ;  /* 0x7ff0000000077802 */ /* 0x000fe40000000f00 */
[----:B------:R-:W-:-:S04]  /*77ff0*/  LOP3.LUT P0, RZ, R5, 0x7fffffff, RZ, 0xc0, !PT ;  /* 0x7fffffff05ff7812 */ /* 0x000fc8000780c0ff */
[----:B------:R-:W1:Y:S02]  /*78000*/  DFMA R4, R4, R6, +INF ;  /* 0x7ff000000404742b */ /* 0x000e640000000006 */
[----:B-1----:R-:W-:Y:S02]  /*78010*/  FSEL R30, R4, RZ, P0 ;  /* 0x000000ff041e7208 */ /* 0x002fe40000000000 */
[----:B------:R-:W-:-:S07]  /*78020*/  FSEL R31, R5, -QNAN , P0 ;  /* 0xfff00000051f7808 */ /* 0x000fce0000000000 */
.L_x_5744:
[----:B------:R-:W-:Y:S05]  /*78030*/  BSYNC.RECONVERGENT B3 ;  /* 0x0000000000037941 */ /* 0x000fea0003800200 */
.L_x_5742:
        /* <DEDUP_REMOVED lines=12> */
[----:B0-----:R-:W-:Y:S05]  /*78100*/  CALL.REL.NOINC `($_ZN2at6native27unrolled_elementwise_kernelIN48_GLOBAL__N__08322988_15_IGammaKernel_cu_cb51a28d10CalcIgammaIdEESt5arrayIPcLm3EELi4E23TrivialOffsetCalculatorILi2EjES8_ILi1EjENS0_6memory12LoadWithCastILi2EEENSB_13StoreWithCastILi1EEEEEviT_T0_T2_T3_T4_T5_$__internal_lgamma_pos) ;  /* 0x0000031800ac7944 */ /* 0x001fea0003c00000 */
[----:B------:R-:W-:Y:S05]  /*78110*/  BSYNC.RECONVERGENT B8 ;  /* 0x0000000000087941 */ /* 0x000fea0003800200 */
.L_x_5747:
[----:B------:R-:W-:Y:S01]  /*78120*/  ISETP.GT.AND P0, PT, R13, -0x1, PT ;  /* 0xffffffff0d00780c */ /* 0x000fe20003f04270 */
[----:B------:R-:W-:Y:S01]  /*78130*/  IMAD.MOV.U32 R14, RZ, RZ, R20 ;  /* 0x000000ffff0e7224 */ /* 0x000fe200078e0014 */
[----:B------:R-:W-:-:S03]  /*78140*/  MOV R15, R21 ;  /* 0x00000015000f7202 */ /* 0x000fc60000000f00 */
[----:B------:R-:W-:Y:S01]  /*78150*/  IMAD.MOV.U32 R4, RZ, RZ, R14 ;  /* 0x000000ffff047224 */ /* 0x000fe200078e000e */
[----:B------:R-:W-:-:S07]  /*78160*/  MOV R5, R15 ;  /* 0x0000000f00057202 */ /* 0x000fce0000000f00 */
        /* <DEDUP_REMOVED lines=32> */
[----:B------:R-:W-:Y:S01]  /*78370*/  IMAD.MOV.U32 R21, RZ, RZ, 0x3da8ff83 ;  /* 0x3da8ff83ff157424 */ /* 0x000fe200078e00ff */
[----:B------:R-:W-:Y:S01]  /*78380*/  UMOV UR4, 0x33145c07 ;  /* 0x33145c0700047882 */ /* 0x000fe20000000000 */
[----:B------:R-:W-:Y:S01]  /*78390*/  UMOV UR5, 0x3ca1a626 ;  /* 0x3ca1a62600057882 */ /* 0x000fe20000000000 */
[----:B------:R-:W-:Y:S01]  /*783a0*/  ISETP.NE.U32.AND P0, PT, R0, 0x1, PT ;  /* 0x000000010000780c */ /* 0x000fe20003f05070 */
[----:B------:R-:W-:Y:S01]  /*783b0*/  BSSY.RECONVERGENT B8, `(.L_x_5751) ;  /* 0x000008a000087945 */ /* 0x000fe20003800200 */
[----:B------:R-:W-:-:S02]  /*783c0*/  MOV R0, 0x20fd8164 ;  /* 0x20fd816400007802 */ /* 0x000fc40000000f00 */
        /* <DEDUP_REMOVED lines=8> */
[----:B0-----:R-:W-:Y:S02]  /*78450*/  FSEL R40, R0, -8.06006814911005101289e+34, !P0 ;  /* 0xf9785eba00287808 */ /* 0x001fe40004000000 */
[----:B------:R-:W-:-:S15]  /*78460*/  FSEL R41, -R21, 0.11223486810922622681, !P0 ;  /* 0x3de5db6515297808 */ /* 0x000fde0004000100 */
[----:B------:R-:W-:-:S15]  /*78470*/  NOP ;  /* 0x0000000000007918 */ /* 0x000fde0000000000 */
[----:B------:R-:W-:-:S15]  /*78480*/  NOP ;  /* 0x0000000000007918 */ /* 0x000fde0000000000 */
[----:B------:R-:W-:-:S15]  /*78490*/  NOP ;  /* 0x0000000000007918 */ /* 0x000fde0000000000 */
        /* <DEDUP_REMOVED lines=121> */
[----:B------:R-:W-:Y:S05]  /*78c30*/  CALL.REL.NOINC `($__internal_16_$__cuda_sm20_div_rn_f64_full) ;  /* 0x000002e000c07944 */ /* 0x000fea0003c00000 */
[----:B------:R-:W-:-:S07]  /*78c40*/  IMAD.MOV.U32 R7, RZ, RZ, R5 ;  /* 0x000000ffff077224 */ /* 0x000fce00078e0005 */
.L_x_5752:
[----:B------:R-:W-:Y:S05]  /*78c50*/  BSYNC.RECONVERGENT B8 ;  /* 0x0000000000087941 */ /* 0x000fea0003800200 */
.L_x_5751:
[----:B------:R-:W-:Y:S01]  /*78c60*/  MOV R10, R6 ;  /* 0x00000006000a7202 */ /* 0x000fe20000000f00 */
[----:B------:R-:W-:-:S07]  /*78c70*/  IMAD.MOV.U32 R11, RZ, RZ, R7 ;  /* 0x000000ffff0b7224 */ /* 0x000fce00078e0007 */
.L_x_5750:
[----:B------:R-:W-:Y:S05]  /*78c80*/  BSYNC.RECONVERGENT B4 ;  /* 0x0000000000047941 */ /* 0x000fea0003800200 */
.L_x_5749:
        /* <DEDUP_REMOVED lines=183> */
.L_x_5754:
[----:B------:R-:W-:Y:S01]  /*79800*/  MOV R4, 0x0 ;  /* 0x0000000000047802 */ /* 0x000fe20000000f00 */
[----:B------:R-:W-:Y:S01]  /*79810*/  IMAD.MOV.U32 R5, RZ, RZ, 0x7ff00000 ;  /* 0x7ff00000ff057424 */ /* 0x000fe200078e00ff */
[----:B------:R-:W-:-:S05]  /*79820*/  LOP3.LUT P0, RZ, R11, 0x7fffffff, RZ, 0xc0, !PT ;  /* 0x7fffffff0bff7812 */ /* 0x000fca000780c0ff */
[----:B------:R-:W0:Y:S02]  /*79830*/  DFMA R4, R10, R4, +INF ;  /* 0x7ff000000a04742b */ /* 0x000e240000000004 */
[----:B0-----:R-:W-:Y:S02]  /*79840*/  FSEL R6, R4, RZ, P0 ;  /* 0x000000ff04067208 */ /* 0x001fe40000000000 */
[----:B------:R-:W-:-:S07]  /*79850*/  FSEL R7, R5, -QNAN , P0 ;  /* 0xfff0000005077808 */ /* 0x000fce0000000000 */
.L_x_5755:
[----:B------:R-:W-:Y:S05]  /*79860*/  BSYNC.RECONVERGENT B3 ;  /* 0x0000000000037941 */ /* 0x000fea0003800200 */
.L_x_5753:
        /* <DEDUP_REMOVED lines=10> */
.L_x_5746:
[----:B------:R1:W2:Y:S02]  /*79910*/  DADD R4, R12, R12 ;  /* 0x000000000c047229 */ /* 0x0002a4000000000c */
.L_x_5748:
[----:B------:R-:W-:Y:S05]  /*79920*/  BSYNC.RECONVERGENT B7 ;  /* 0x0000000000077941 */ /* 0x000fea0003800200 */
.L_x_5745:
        /* <DEDUP_REMOVED lines=132> */
[----:B------:R2:W3:Y:S02]  /*7a170*/  DMUL R10, R10, R4 ;  /* 0x000000040a0a7228 */ /* 0x0004e40000000000 */
[----:B--23--:R-:W-:Y:S05]  /*7a180*/  BRA `(.L_x_5756) ;  /* 0x0000005400087947 */ /* 0x00cfea0003800000 */
.L_x_5741:
        /* <DEDUP_REMOVED lines=62> */
[----:B0-----:R-:W-:Y:S05]  /*7a570*/  CALL.REL.NOINC `($__internal_16_$__cuda_sm20_div_rn_f64_full) ;  /* 0x000002c800707944 */ /* 0x001fea0003c00000 */
[----:B------:R-:W-:-:S07]  /*7a580*/  IMAD.MOV.U32 R7, RZ, RZ, R5 ;  /* 0x000000ffff077224 */ /* 0x000fce00078e0005 */
.L_x_5758:
[----:B------:R-:W-:Y:S05]  /*7a590*/  BSYNC.RECONVERGENT B4 ;  /* 0x0000000000047941 */ /* 0x000fea0003800200 */
.L_x_5757:
[----:B------:R-:W1:Y:S01]  /*7a5a0*/  MUFU.RSQ64H R5, R7 ;  /* 0x0000000700057308 */ /* 0x000e620000001c00 */
[----:B------:R-:W-:Y:S01]  /*7a5b0*/  IADD3 R4, PT, PT, R7, -0x3500000, RZ ;  /* 0xfcb0000007047810 */ /* 0x000fe20007ffe0ff */
[----:B------:R-:W-:Y:S01]  /*7a5c0*/  IMAD.MOV.U32 R32, RZ, RZ, 0x0 ;  /* 0x00000000ff207424 */ /* 0x000fe200078e00ff */
[----:B------:R-:W-:Y:S01]  /*7a5d0*/  MOV R33, 0x3fd80000 ;  /* 0x3fd8000000217802 */ /* 0x000fe20000000f00 */
[----:B------:R-:W-:Y:S01]  /*7a5e0*/  BSSY.RECONVERGENT B4, `(.L_x_5759) ;  /* 0x0000033000047945 */ /* 0x000fe20003800200 */
[----:B------:R-:W-:Y:S02]  /*7a5f0*/  ISETP.GE.U32.AND P0, PT, R4, 0x7ca00000, PT ;  /* 0x7ca000000400780c */ /* 0x000fe40003f06070 */
        /* <DEDUP_REMOVED lines=21> */
[----:B-1----:R-:W-:Y:S01]  /*7a750*/  VIADD R37, R9, 0xfff00000 ;  /* 0xfff0000009257836 */ /* 0x002fe20000000000 */
[----:B------:R-:W-:-:S15]  /*7a760*/  MOV R36, R8 ;  /* 0x0000000800247202 */ /* 0x000fde0000000f00 */
        /* <DEDUP_REMOVED lines=14> */
[----:B-1----:R1:W2:Y:S02]  /*7a850*/  DFMA R32, R40, R36, R38 ;  /* 0x000000242820722b */ /* 0x0022a40000000026 */
[----:B-12---:R-:W-:Y:S05]  /*7a860*/  @!P0 BRA `(.L_x_5760) ;  /* 0x0000000000288947 */ /* 0x006fea0003800000 */
        /* <DEDUP_REMOVED lines=9> */
[----:B0-----:R-:W-:Y:S05]  /*7a900*/  CALL.REL.NOINC `($__internal_17_$__cuda_sm20_dsqrt_rn_f64_mediumpath_v1) ;  /* 0x000002cc00c07944 */ /* 0x001fea0003c00000 */
.L_x_5760:
[----:B------:R-:W-:Y:S05]  /*7a910*/  BSYNC.RECONVERGENT B4 ;  /* 0x0000000000047941 */ /* 0x000fea0003800200 */
.L_x_5759:
[----:B------:R-:W1:Y:S01]  /*7a920*/  MUFU.RCP64H R51, R13 ;  /* 0x0000000d00337308 */ /* 0x000e620000001800 */
[----:B------:R-:W-:Y:S02]  /*7a930*/  VIADD R50, R13, 0x300402 ;  /* 0x003004020d327836 */ /* 0x000fe40000000000 */
[----:B------:R-:W-:Y:S02]  /*7a940*/  HFMA2 R8, -RZ, RZ, 32624, -4.29296875 ;  /* 0x77f7c44bff087431 */ /* 0x000fe400000001ff */
        /* <DEDUP_REMOVED lines=13> */
[----:B------:R4:W-:Y:S01]  /*7aa20*/  STL.64 [R1+0x1470], R40 ;  /* 0x0014702801007387 */ /* 0x0009e20000100a00 */
[----:B------:R-:W-:Y:S01]  /*7aa30*/  MOV R54, 0x0 ;  /* 0x0000000000367802 */ /* 0x000fe20000000f00 */
[----:B-1----:R-:W1:Y:S01]  /*7aa40*/  DFMA R4, -R12, R50, 1 ;  /* 0x3ff000000c04742b */ /* 0x002e620000000132 */
[----:B------:R-:W-:-:S02]  /*7aa50*/  IMAD.MOV.U32 R55, RZ, RZ, 0x3ff00000 ;  /* 0x3ff00000ff377424 */ /* 0x000fc400078e00ff */
[----:B--2---:R-:W-:Y:S02]  /*7aa60*/  HFMA2 R8, -RZ, RZ, -5276, 0.000354290008544921875 ;  /* 0xed270dceff087431 */ /* 0x004fe400000001ff */
[----:B------:R-:W-:Y:S01]  /*7aa70*/  IMAD.MOV.U32 R9, RZ, RZ, 0x4194972f ;  /* 0x4194972fff097424 */ /* 0x000fe200078e00ff */
[----:B------:R2:W-:Y:S01]  /*7aa80*/  STL.64 [R1+0x1480], R44 ;  /* 0x0014802c01007387 */ /* 0x0005e20000100a00 */
[----:B------:R-:W-:Y:S02]  /*7aa90*/  HFMA2 R58, -RZ, RZ, 0, 0 ;  /* 0x00000000ff3a7431 */ /* 0x000fe400000001ff */
[----:B---3--:R-:W-:Y:S02]  /*7aaa0*/  IMAD.MOV.U32 R39, RZ, RZ, 0x418b2298 ;  /* 0x418b2298ff277424 */ /* 0x008fe400078e00ff */
[----:B------:R-:W-:Y:S01]  /*7aab0*/  HFMA2 R38, -RZ, RZ, -29.21875, -12.359375 ;  /* 0xcf4eca2eff267431 */ /* 0x000fe200000001ff */
[----:B------:R3:W-:Y:S01]  /*7aac0*/  STL.64 [R1+0x1490], R46 ;  /* 0x0014902e01007387 */ /* 0x0007e20000100a00 */
[----:B------:R-:W-:-:S02]  /*7aad0*/  IMAD.MOV.U32 R59, RZ, RZ, 0x418308a8 ;  /* 0x418308a8ff3b7424 */ /* 0x000fc400078e00ff */
[----:B----4-:R-:W-:Y:S02]  /*7aae0*/  HFMA2 R40, -RZ, RZ, 0, 0 ;  /* 0x00000000ff287431 */ /* 0x010fe400000001ff */
[----:B------:R-:W-:Y:S01]  /*7aaf0*/  IMAD.MOV.U32 R41, RZ, RZ, 0x40508000 ;  /* 0x40508000ff297424 */ /* 0x000fe200078e00ff */
[----:B------:R4:W-:Y:S01]  /*7ab00*/  STL.64 [R1+0x1498], R48 ;  /* 0x0014983001007387 */ /* 0x0009e20000100a00 */
[----:B------:R-:W-:Y:S01]  /*7ab10*/  FSETP.GEU.AND P0, PT, |R50|, 5.8789094863358348022e-39, PT ;  /* 0x004004023200780b */ /* 0x000fe20003f0e200 */
[----:B------:R-:W-:Y:S01]  /*7ab20*/  IMAD.MOV.U32 R37, RZ, RZ, 0x40338519 ;  /* 0x40338519ff257424 */ /* 0x000fe200078e00ff */
[----:B------:R-:W-:Y:S01]  /*7ab30*/  MOV R36, 0xfe638382 ;  /* 0xfe63838200247802 */ /* 0x000fe20000000f00 */
[----:B------:R5:W-:Y:S01]  /*7ab40*/  STL.64 [R1+0x14a0], R8 ;  /* 0x0014a00801007387 */ /* 0x000be20000100a00 */
[----:B--2---:R-:W-:Y:S01]  /*7ab50*/  MOV R44, 0x0 ;  /* 0x00000000002c7802 */ /* 0x004fe20000000f00 */
[----:B------:R-:W-:Y:S01]  /*7ab60*/  IMAD.MOV.U32 R45, RZ, RZ, 0x4115d0bc ;  /* 0x4115d0bcff2d7424 */ /* 0x000fe200078e00ff */
[----:B------:R-:W-:Y:S01]  /*7ab70*/  BSSY.RECONVERGENT B4, `(.L_x_5761) ;  /* 0x0000047000047945 */ /* 0x000fe20003800200 */
[----:B------:R2:W-:Y:S01]  /*7ab80*/  STL.64 [R1+0x14b0], R38 ;  /* 0x0014b02601007387 */ /* 0x0005e20000100a00 */
[----:B---3--:R-:W-:-:S02]  /*7ab90*/  HFMA2 R46, -RZ, RZ, 0, 0 ;  /* 0x00000000ff2e7431 */ /* 0x008fc400000001ff */
[----:B------:R-:W-:Y:S01]  /*7aba0*/  IMAD.MOV.U32 R47, RZ, RZ, 0x41441f7b ;  /* 0x41441f7bff2f7424 */ /* 0x000fe200078e00ff */
[----:B------:R3:W-:Y:S01]  /*7abb0*/  STL.64 [R1+0x27d8], R54 ;  /* 0x0027d83601007387 */ /* 0x0007e20000100a00 */
[----:B----4-:R-:W-:Y:S01]  /*7abc0*/  MOV R48, 0xe0000000 ;  /* 0xe000000000307802 */ /* 0x010fe20000000f00 */
[----:B------:R-:W-:Y:S02]  /*7abd0*/  IMAD.MOV.U32 R49, RZ, RZ, 0x41697171 ;  /* 0x41697171ff317424 */ /* 0x000fe400078e00ff */
[----:B------:R4:W-:Y:S01]  /*7abe0*/  STL.64 [R1+0x27e0], R40 ;  /* 0x0027e02801007387 */ /* 0x0009e20000100a00 */
[----:B-----5:R-:W-:Y:S02]  /*7abf0*/  HFMA2 R8, -RZ, RZ, -0.00048828125, 0 ;  /* 0x90000000ff087431 */ /* 0x020fe400000001ff */
[----:B------:R-:W-:Y:S01]  /*7ac00*/  IMAD.MOV.U32 R9, RZ, RZ, 0x4185eeb6 ;  /* 0x4185eeb6ff097424 */ /* 0x000fe200078e00ff */
[----:B--2---:R-:W-:Y:S01]  /*7ac10*/  MOV R38, 0x70000000 ;  /* 0x7000000000267802 */ /* 0x004fe20000000f00 */
[----:B------:R-:W-:Y:S01]  /*7ac20*/  IMAD.MOV.U32 R39, RZ, RZ, 0x41991871 ;  /* 0x41991871ff277424 */ /* 0x000fe200078e00ff */
[----:B------:R-:W-:Y:S01]  /*7ac30*/  STL.64 [R1+0x27f8], R44 ;  /* 0x0027f82c01007387 */ /* 0x000fe20000100a00 */
[----:B---3--:R-:W-:Y:S01]  /*7ac40*/  MOV R54, 0x80000000 ;  /* 0x8000000000367802 */ /* 0x008fe20000000f00 */
[----:B------:R-:W-:-:S02]  /*7ac50*/  IMAD.MOV.U32 R55, RZ, RZ, 0x419cbd69 ;  /* 0x419cbd69ff377424 */ /* 0x000fc400078e00ff */
[----:B------:R-:W-:Y:S01]  /*7ac60*/  STL.64 [R1+0x2800], R46 ;  /* 0x0028002e01007387 */ /* 0x000fe20000100a00 */
[----:B----4-:R-:W-:Y:S02]  /*7ac70*/  HFMA2 R40, -RZ, RZ, -0.125, 0 ;  /* 0xb0000000ff287431 */ /* 0x010fe400000001ff */
[----:B------:R-:W-:Y:S01]  /*7ac80*/  IMAD.MOV.U32 R41, RZ, RZ, 0x41a1fda6 ;  /* 0x41a1fda6ff297424 */ /* 0x000fe200078e00ff */
[----:B------:R-:W-:Y:S04]  /*7ac90*/  STL.64 [R1+0x2808], R48 ;  /* 0x0028083001007387 */ /* 0x000fe80000100a00 */
[----:B------:R-:W-:Y:S04]  /*7aca0*/  STL.64 [R1+0x2810], R8 ;  /* 0x0028100801007387 */ /* 0x000fe80000100a00 */
[----:B------:R-:W-:Y:S04]  /*7acb0*/  STL.64 [R1+0x2818], R38 ;  /* 0x0028182601007387 */ /* 0x000fe80000100a00 */
[----:B------:R-:W-:Y:S04]  /*7acc0*/  STL.64 [R1+0x2820], R40 ;  /* 0x0028202801007387 */ /* 0x000fe80000100a00 */
[----:B------:R-:W-:Y:S04]  /*7acd0*/  STL.64 [R1+0x2828], R54 ;  /* 0x0028283601007387 */ /* 0x000fe80000100a00 */
[----:B------:R-:W-:Y:S01]  /*7ace0*/  STL.64 [R1+0x2830], R58 ;  /* 0x0028303a01007387 */ /* 0x000fe20000100a00 */
[----:B-1----:R-:W1:Y:S03]  /*7acf0*/  DFMA R4, R4, R4, R4 ;  /* 0x000000040404722b */ /* 0x002e660000000004 */
[----:B------:R-:W-:Y:S04]  /*7ad00*/  STL.64 [R1+0x2838], RZ ;  /* 0x002838ff01007387 */ /* 0x000fe80000100a00 */
[----:B------:R2:W-:Y:S02]  /*7ad10*/  STL.64 [R1+0x1460], R36 ;  /* 0x0014602401007387 */ /* 0x0005e40000100a00 */
[----:B--2---:R-:W-:Y:S01]  /*7ad20*/  MOV R36, 0xec772306 ;  /* 0xec77230600247802 */ /* 0x004fe20000000f00 */
[----:B------:R-:W-:-:S05]  /*7ad30*/  IMAD.MOV.U32 R37, RZ, RZ, 0x4198bf15 ;  /* 0x4198bf15ff257424 */ /* 0x000fca00078e00ff */
[----:B------:R2:W-:Y:S02]  /*7ad40*/  STL.64 [R1+0x14a8], R36 ;  /* 0x0014a82401007387 */ /* 0x0005e40000100a00 */
[C---:B--2---:R-:W-:Y:S01]  /*7ad50*/  IADD3 R36, PT, PT, R35.reuse, 0x1388, RZ ;  /* 0x0000138823247810 */ /* 0x044fe20007ffe0ff */
[----:B------:R-:W-:-:S15]  /*7ad60*/  VIADD R37, R35, 0x13e8 ;  /* 0x000013e823257836 */ /* 0x000fde0000000000 */
[----:B------:R-:W-:-:S15]  /*7ad70*/  NOP ;  /* 0x0000000000007918 */ /* 0x000fde0000000000 */
[----:B------:R-:W-:-:S15]  /*7ad80*/  NOP ;  /* 0x0000000000007918 */ /* 0x000fde0000000000 */
[----:B------:R-:W-:-:S01]  /*7ad90*/  NOP ;  /* 0x0000000000007918 */ /* 0x000fc20000000000 */
[----:B-1----:R1:W2:Y:S02]  /*7ada0*/  DFMA R6, R50, R4, R50 ;  /* 0x000000043206722b */ /* 0x0022a40000000032 */
[----:B-1----:R-:W-:Y:S01]  /*7adb0*/  MOV R4, 0x6a172145 ;  /* 0x6a17214500047802 */ /* 0x002fe20000000f00 */
[----:B------:R-:W-:-:S05]  /*7adc0*/  IMAD.MOV.U32 R5, RZ, RZ, 0x3f78d44d ;  /* 0x3f78d44dff057424 */ /* 0x000fca00078e00ff */
[----:B------:R1:W-:Y:S02]  /*7add0*/  STL.64 [R1+0x1450], R4 ;  /* 0x0014500401007387 */ /* 0x0003e40000100a00 */
[----:B-1----:R-:W-:Y:S01]  /*7ade0*/  MOV R4, 0x13d667e3 ;  /* 0x13d667e300047802 */ /* 0x002fe20000000f00 */
[----:B------:R-:W-:-:S05]  /*7adf0*/  IMAD.MOV.U32 R5, RZ, RZ, 0x414a9038 ;  /* 0x414a9038ff057424 */ /* 0x000fca00078e00ff */
[----:B------:R1:W-:Y:S02]  /*7ae00*/  STL.64 [R1+0x1488], R4 ;  /* 0x0014880401007387 */ /* 0x0003e40000100a00 */
[----:B-1----:R-:W-:Y:S01]  /*7ae10*/  MOV R4, 0x0 ;  /* 0x0000000000047802 */ /* 0x002fe20000000f00 */
[----:B------:R-:W-:-:S05]  /*7ae20*/  IMAD.MOV.U32 R5, RZ, RZ, 0x409e1400 ;  /* 0x409e1400ff057424 */ /* 0x000fca00078e00ff */
[----:B------:R-:W-:-:S15]  /*7ae30*/  STL.64 [R1+0x27e8], R4 ;  /* 0x0027e80401007387 */ /* 0x000fde0000100a00 */
[----:B------:R-:W-:-:S15]  /*7ae40*/  NOP ;  /* 0x0000000000007918 */ /* 0x000fde0000000000 */
[----:B------:R-:W-:-:S10]  /*7ae50*/  NOP ;  /* 0x0000000000007918 */ /* 0x000fd40000000000 */
[----:B--2---:R-:W1:-:S15]  /*7ae60*/  DFMA R42, -R12, R6, 1 ;  /* 0x3ff000000c2a742b */ /* 0x004e5e0000000106 */
[----:B------:R-:W-:-:S15]  /*7ae70*/  NOP ;  /* 0x0000000000007918 */ /* 0x000fde0000000000 */
[----:B------:R-:W-:-:S15]  /*7ae80*/  NOP ;  /* 0x0000000000007918 */ /* 0x000fde0000000000 */
[----:B------:R-:W-:-:S15]  /*7ae90*/  NOP ;  /* 0x0000000000007918 */ /* 0x000fde0000000000 */
[----:B------:R-:W-:-:S04]  /*7aea0*/  NOP ;  /* 0x0000000000007918 */ /* 0x000fc80000000000 */
[----:B-1----:R1:W2:Y:S02]  /*7aeb0*/  DFMA R6, R6, R42, R6 ;  /* 0x0000002a0606722b */ /* 0x0022a40000000006 */
[----:B-1----:R-:W-:Y:S01]  /*7aec0*/  MOV R42, 0xb04add10 ;  /* 0xb04add10002a7802 */ /* 0x002fe20000000f00 */
[----:B------:R-:W-:-:S05]  /*7aed0*/  IMAD.MOV.U32 R43, RZ, RZ, 0x40f28df4 ;  /* 0x40f28df4ff2b7424 */ /* 0x000fca00078e00ff */
[----:B------:R1:W-:Y:S02]  /*7aee0*/  STL.64 [R1+0x1478], R42 ;  /* 0x0014782a01007387 */ /* 0x0003e40000100a00 */
[----:B-1----:R-:W-:Y:S02]  /*7aef0*/  HFMA2 R42, -RZ, RZ, 0, 0 ;  /* 0x00000000ff2a7431 */ /* 0x002fe400000001ff */
[----:B------:R-:W-:-:S05]  /*7af00*/  IMAD.MOV.U32 R43, RZ, RZ, 0x40dfe780 ;  /* 0x40dfe780ff2b7424 */ /* 0x000fca00078e00ff */
[----:B------:R1:W-:-:S15]  /*7af10*/  STL.64 [R1+0x27f0], R42 ;  /* 0x0027f02a01007387 */ /* 0x0003de0000100a00 */
[----:B------:R-:W-:-:S15]  /*7af20*/  NOP ;  /* 0x0000000000007918 */ /* 0x000fde0000000000 */
[----:B------:R-:W-:-:S15]  /*7af30*/  NOP ;  /* 0x0000000000007918 */ /* 0x000fde0000000000 */
[----:B------:R-:W-:-:S02]  /*7af40*/  NOP ;  /* 0x0000000000007918 */ /* 0x000fc40000000000 */
[----:B------:R1:W3:Y:S02]  /*7af50*/  DSETP.GT.AND P1, PT, R10, 1, PT ;  /* 0x3ff000000a00742a */ /* 0x0002e40003f24000 */
[----:B--23--:R-:W-:Y:S05]  /*7af60*/  @P0 BRA `(.L_x_5762) ;  /* 0x00000000001c0947 */ /* 0x00cfea0003800000 */
[----:B------:R-:W-:Y:S01]  /*7af70*/  LOP3.LUT R0, R13, 0x7fffffff, RZ, 0xc0, !PT ;  /* 0x7fffffff0d007812 */ /* 0x000fe200078ec0ff */
[----:B------:R-:W-:Y:S01]  /*7af80*/  IMAD.MOV.U32 R5, RZ, RZ, R13 ;  /* 0x000000ffff057224 */ /* 0x000fe200078e000d */
[----:B------:R-:W-:Y:S02]  /*7af90*/  MOV R4, R12 ;  /* 0x0000000c00047202 */ /* 0x000fe40000000f00 */
[----:B------:R-:W-:Y:S02]  /*7afa0*/  IADD3 R0, PT, PT, R0, -0x100000, RZ ;  /* 0xfff0000000007810 */ /* 0x000fe40007ffe0ff */
[----:B------:R-:W-:-:S07]  /*7afb0*/  MOV R34, 0x7afd0 ;  /* 0x0007afd000227802 */ /* 0x000fce0000000f00 */
[----:B01----:R-:W-:Y:S05]  /*7afc0*/  CALL.REL.NOINC `($__internal_15_$__cuda_sm20_dblrcp_rn_slowpath_v3) ;  /* 0x000002b800547944 */ /* 0x003fea0003c00000 */
[----:B------:R-:W-:-:S07]  /*7afd0*/  IMAD.MOV.U32 R7, RZ, RZ, R0 ;  /* 0x000000ffff077224 */ /* 0x000fce00078e0000 */
.L_x_5762:
[----:B------:R-:W-:Y:S05]  /*7afe0*/  BSYNC.RECONVERGENT B4 ;  /* 0x0000000000047941 */ /* 0x000fea0003800200 */
.L_x_5761:
[----:B------:R-:W-:Y:S02]  /*7aff0*/  SEL R0, RZ, 0x60, !P1 ;  /* 0x00000060ff007807 */ /* 0x000fe40004800000 */
[----:B------:R-:W-:-:S03]  /*7b000*/  MOV R4, 0xfffffff8 ;  /* 0xfffffff800047802 */ /* 0x000fc60000000f00 */
[----:B------:R-:W-:Y:S01]  /*7b010*/  IMAD.IADD R51, R35, 0x1, R0 ;  /* 0x0000000123337824 */ /* 0x000fe200078e0200 */
[----:B------:R-:W-:-:S04]  /*7b020*/  SEL R0, R4, 0x8, P1 ;  /* 0x0000000804007807 */ /* 0x000fc80000800000 */
[----:B------:R-:W-:Y:S01]  /*7b030*/  IADD3 R35, PT, PT, R0, R51, RZ ;  /* 0x0000003300237210 */ /* 0x000fe20007ffe0ff */
[----:B------:R-:W2:Y:S04]  /*7b040*/  LDL.64 R8, [R51] ;  /* 0x0000000033087983 */ /* 0x000ea80000100a00 */
[----:B------:R-:W-:Y:S02]  /*7b050*/  IMAD.IADD R39, R35, 0x1, R0 ;  /* 0x0000000123277824 */ /* 0x000fe400078e0200 */
[----:B------:R-:W2:Y:S03]  /*7b060*/  LDL.64 R34, [R35] ;  /* 0x0000000023227983 */ /* 0x000ea60000100a00 */
[----:B------:R-:W-:-:S02]  /*7b070*/  IADD3 R41, PT, PT, R39, R0, RZ ;  /* 0x0000000027297210 */ /* 0x000fc40007ffe0ff */
[----:B------:R-:W3:Y:S03]  /*7b080*/  LDL.64 R38, [R39] ;  /* 0x0000000027267983 */ /* 0x000ee60000100a00 */
[--C-:B-1----:R-:W-:Y:S02]  /*7b090*/  IMAD.IADD R43, R41, 0x1, R0.reuse ;  /* 0x00000001292b7824 */ /* 0x102fe400078e0200 */
[----:B------:R-:W4:Y:S03]  /*7b0a0*/  LDL.64 R40, [R41] ;  /* 0x0000000029287983 */ /* 0x000f260000100a00 */
[----:B------:R-:W-:Y:S02]  /*7b0b0*/  IADD3 R45, PT, PT, R43, R0, RZ ;  /* 0x000000002b2d7210 */ /* 0x000fe40007ffe0ff */
[----:B------:R-:W5:Y:S03]  /*7b0c0*/  LDL.64 R42, [R43] ;  /* 0x000000002b2a7983 */ /* 0x000f660000100a00 */
[----:B------:R-:W-:-:S02]  /*7b0d0*/  IMAD.IADD R55, R45, 0x1, R0 ;  /* 0x000000012d377824 */ /* 0x000fc400078e0200 */
[----:B------:R-:W5:Y:S04]  /*7b0e0*/  LDL.64 R44, [R45] ;  /* 0x000000002d2c7983 */ /* 0x000f680000100a00 */
[----:B------:R-:W5:Y:S01]  /*7b0f0*/  LDL.64 R46, [R55] ;  /* 0x00000000372e7983 */ /* 0x000f620000100a00 */
[----:B------:R-:W-:-:S05]  /*7b100*/  IADD3 R49, PT, PT, R55, R0, RZ ;  /* 0x0000000037317210 */ /* 0x000fca0007ffe0ff */
[----:B------:R1:W5:Y:S01]  /*7b110*/  LDL.64 R4, [R49] ;  /* 0x0000000031047983 */ /* 0x0003620000100a00 */
[----:B------:R-:W-:Y:S02]  /*7b120*/  FSEL R6, R6, R12, P1 ;  /* 0x0000000c06067208 */ /* 0x000fe40000800000 */
[----:B------:R-:W-:Y:S02]  /*7b130*/  FSEL R7, R7, R13, P1 ;  /* 0x0000000d07077208 */ /* 0x000fe40000800000 */
[----:B------:R-:W-:Y:S01]  /*7b140*/  SEL R37, R37, R36, P1 ;  /* 0x0000002425257207 */ /* 0x000fe20000800000 */
[----:B-1----:R-:W-:-:S04]  /*7b150*/  IMAD.IADD R49, R49, 0x1, R0 ;  /* 0x0000000131317824 */ /* 0x002fc800078e0200 */
[--C-:B------:R-:W-:Y:S02]  /*7b160*/  IMAD.IADD R59, R37, 0x1, R0.reuse ;  /* 0x00000001253b7824 */ /* 0x100fe400078e0200 */
[--C-:B------:R-:W-:Y:S02]  /*7b170*/  IMAD.IADD R65, R49, 0x1, R0.reuse ;  /* 0x0000000131417824 */ /* 0x100fe400078e0200 */
[----:B------:R-:W5:Y:S04]  /*7b180*/  LDL.64 R48, [R49] ;  /* 0x0000000031307983 */ /* 0x000f680000100a00 */
[----:B------:R-:W5:Y:S01]  /*7b190*/  LDL.64 R36, [R59] ;  /* 0x000000003b247983 */ /* 0x000f620000100a00 */
[----:B0-----:R-:W-:Y:S01]  /*7b1a0*/  IMAD.IADD R63, R65, 0x1, R0 ;  /* 0x00000001413f7824 */ /* 0x001fe200078e0200 */
[----:B--2---:R0:W3:Y:S04]  /*7b1b0*/  DFMA R8, R6, R8, R34 ;  /* 0x000000080608722b */ /* 0x0040e80000000022 */
[----:B0-----:R-:W2:-:S15]  /*7b1c0*/  LDL.64 R34, [R63] ;  /* 0x000000003f227983 */ /* 0x001e9e0000100a00 */
[----:B------:R-:W-:-:S15]  /*7b1d0*/  NOP ;  /* 0x0000000000007918 */ /* 0x000fde0000000000 */
[----:B------:R-:W-:-:S15]  /*7b1e0*/  NOP ;  /* 0x0000000000007918 */ /* 0x000fde0000000000 */
[----:B------:R-:W-:-:S15]  /*7b1f0*/  NOP ;  /* 0x0000000000007918 */ /* 0x000fde0000000000 */
        /* <DEDUP_REMOVED lines=10> */
[----:B-----5:R0:W1:Y:S02]  /*7b2a0*/  DFMA R8, R6, R8, R42 ;  /* 0x000000080608722b */ /* 0x020064000000002a */
[----:B0-----:R-:W-:-:S04]  /*7b2b0*/  IADD3 R43, PT, PT, R59, R0, RZ ;  /* 0x000000003b2b7210 */ /* 0x001fc80007ffe0ff */
[-C--:B------:R-:W-:Y:S02]  /*7b2c0*/  IADD3 R41, PT, PT, R43, R0.reuse, RZ ;  /* 0x000000002b297210 */ /* 0x080fe40007ffe0ff */
[----:B------:R-:W3:Y:S02]  /*7b2d0*/  LDL.64 R42, [R43] ;  /* 0x000000002b2a7983 */ /* 0x000ee40000100a00 */
[----:B------:R-:W-:Y:S02]  /*7b2e0*/  IADD3 R55, PT, PT, R41, R0, RZ ;  /* 0x0000000029377210 */ /* 0x000fe40007ffe0ff */
[----:B------:R-:W4:Y:S04]  /*7b2f0*/  LDL.64 R40, [R41] ;  /* 0x0000000029287983 */ /* 0x000f280000100a00 */
[----:B------:R-:W5:-:S15]  /*7b300*/  LDL.64 R38, [R55] ;  /* 0x0000000037267983 */ /* 0x000f5e0000100a00 */
[----:B------:R-:W-:-:S15]  /*7b310*/  NOP ;  /* 0x0000000000007918 */ /* 0x000fde0000000000 */
[----:B------:R-:W-:-:S15]  /*7b320*/  NOP ;  /* 0x0000000000007918 */ /* 0x000fde0000000000 */
[----:B------:R-:W-:-:S03]  /*7b330*/  NOP ;  /* 0x0000000000007918 */ /* 0x000fc60000000000 */
[----:B-1----:R0:W1:Y:S02]  /*7b340*/  DFMA R8, R6, R8, R44 ;  /* 0x000000080608722b */ /* 0x002064000000002c */
[----:B0-----:R0:W2:Y:S02]  /*7b350*/  LDL.64 R44, [R51+0x1388] ;  /* 0x00138800332c7983 */ /* 0x0010a40000100a00 */
[----:B0-----:R-:W-:-:S15]  /*7b360*/  IADD3 R51, PT, PT, R63, R0, RZ ;  /* 0x000000003f337210 */ /* 0x001fde0007ffe0ff */
[----:B------:R-:W-:-:S15]  /*7b370*/  NOP ;  /* 0x0000000000007918 */ /* 0x000fde0000000000 */
[----:B------:R-:W-:-:S15]  /*7b380*/  NOP ;  /* 0x0000000000007918 */ /* 0x000fde0000000000 */
[----:B------:R-:W-:-:S15]  /*7b390*/  NOP ;  /* 0x0000000000007918 */ /* 0x000fde0000000000 */
[----:B-1----:R0:W1:Y:S02]  /*7b3a0*/  DFMA R8, R6, R8, R46 ;  /* 0x000000080608722b */ /* 0x002064000000002e */
[----:B0-----:R-:W3:-:S15]  /*7b3b0*/  LDL.64 R46, [R65] ;  /* 0x00000000412e7983 */ /* 0x001ede0000100a00 */
[----:B------:R-:W-:-:S15]  /*7b3c0*/  NOP ;  /* 0x0000000000007918 */ /* 0x000fde0000000000 */
[----:B------:R-:W-:-:S15]  /*7b3d0*/  NOP ;  /* 0x0000000000007918 */ /* 0x000fde0000000000 */
[----:B------:R-:W-:-:S15]  /*7b3e0*/  NOP ;  /* 0x0000000000007918 */ /* 0x000fde0000000000 */
[----:B------:R-:W-:-:S02]  /*7b3f0*/  NOP ;  /* 0x0000000000007918 */ /* 0x000fc40000000000 */
[----:B-1----:R0:W1:Y:S02]  /*7b400*/  DFMA R4, R6, R8, R4 ;  /* 0x000000080604722b */ /* 0x0020640000000004 */
[----:B0-----:R-:W5:-:S15]  /*7b410*/  LDL.64 R8, [R51] ;  /* 0x0000000033087983 */ /* 0x001f5e0000100a00 */
[----:B------:R-:W-:-:S15]  /*7b420*/  NOP ;  /* 0x0000000000007918 */ /* 0x000fde0000000000 */
[----:B------:R-:W-:-:S15]  /*7b430*/  NOP ;  /* 0x0000000000007918 */ /* 0x000fde0000000000 */
[----:B------:R-:W-:-:S15]  /*7b440*/  NOP ;  /* 0x0000000000007918 */ /* 0x000fde0000000000 */
[----:B------:R-:W-:-:S02]  /*7b450*/  NOP ;  /* 0x0000000000007918 */ /* 0x000fc40000000000 */
[----:B-1----:R-:W3:-:S15]  /*7b460*/  DFMA R4, R6, R4, R48 ;  /* 0x000000040604722b */ /* 0x002ede0000000030 */
[----:B------:R-:W-:-:S15]  /*7b470*/  NOP ;  /* 0x0000000000007918 */ /* 0x000fde0000000000 */
[----:B------:R-:W-:-:S15]  /*7b480*/  NOP ;  /* 0x0000000000007918 */ /* 0x000fde0000000000 */
[----:B------:R-:W-:-:S15]  /*7b490*/  NOP ;  /* 0x0000000000007918 */ /* 0x000fde0000000000 */
[----:B------:R-:W-:-:S04]  /*7b4a0*/  NOP ;  /* 0x0000000000007918 */ /* 0x000fc80000000000 */
[----:B--2---:R0:W1:Y:S02]  /*7b4b0*/  DFMA R36, R6, R44, R36 ;  /* 0x0000002c0624722b */ /* 0x0040640000000024 */
[----:B0-----:R-:W-:-:S06]  /*7b4c0*/  IADD3 R44, PT, PT, R51, R0, RZ ;  /* 0x00000000332c7210 */ /* 0x001fcc0007ffe0ff */
[----:B------:R-:W2:-:S15]  /*7b4d0*/  LDL.64 R44, [R44] ;  /* 0x000000002c2c7983 */ /* 0x000e9e0000100a00 */
[----:B------:R-:W-:-:S15]  /*7b4e0*/  NOP ;  /* 0x0000000000007918 */ /* 0x000fde0000000000 */
[----:B------:R-:W-:-:S15]  /*7b4f0*/  NOP ;  /* 0x0000000000007918 */ /* 0x000fde0000000000 */
[----:B------:R-:W-:-:S11]  /*7b500*/  NOP ;  /* 0x0000000000007918 */ /* 0x000fd60000000000 */
[----:B---3--:R0:W-:Y:S02]  /*7b510*/  DFMA R46, R6, R4, R46 ;  /* 0x00000004062e722b */ /* 0x0081e4000000002e */
[----:B0-----:R-:W-:-:S15]  /*7b520*/  IMAD.IADD R5, R55, 0x1, R0 ;  /* 0x0000000137057824 */ /* 0x001fde00078e0200 */
[----:B------:R-:W-:-:S15]  /*7b530*/  NOP ;  /* 0x0000000000007918 */ /* 0x000fde0000000000 */
[----:B------:R-:W-:-:S15]  /*7b540*/  NOP ;  /* 0x0000000000007918 */ /* 0x000fde0000000000 */
[----:B------:R-:W-:-:S15]  /*7b550*/  NOP ;  /* 0x0000000000007918 */ /* 0x000fde0000000000 */
[----:B------:R-:W-:-:S02]  /*7b560*/  NOP ;  /* 0x0000000000007918 */ /* 0x000fc40000000000 */
[----:B-1----:R-:W4:-:S15]  /*7b570*/  DFMA R36, R6, R36, R42 ;  /* 0x000000240624722b */ /* 0x002f1e000000002a */
[----:B------:R-:W-:-:S15]  /*7b580*/  NOP ;  /* 0x0000000000007918 */ /* 0x000fde0000000000 */
[----:B------:R-:W-:-:S15]  /*7b590*/  NOP ;  /* 0x0000000000007918 */ /* 0x000fde0000000000 */
[----:B------:R-:W-:-:S15]  /*7b5a0*/  NOP ;  /* 0x0000000000007918 */ /* 0x000fde0000000000 */
[----:B------:R-:W-:-:S04]  /*7b5b0*/  NOP ;  /* 0x0000000000007918 */ /* 0x000fc80000000000 */
[----:B----4-:R0:W5:Y:S02]  /*7b5c0*/  DFMA R36, R6, R36, R40 ;  /* 0x000000240624722b */ /* 0x0101640000000028 */
[----:B0-----:R-:W-:Y:S02]  /*7b5d0*/  IADD3 R41, PT, PT, R5, R0, RZ ;  /* 0x0000000005297210 */ /* 0x001fe40007ffe0ff */
[----:B------:R-:W3:-:S15]  /*7b5e0*/  LDL.64 R4, [R5] ;  /* 0x0000000005047983 */ /* 0x000ede0000100a00 */
[----:B------:R-:W-:-:S15]  /*7b5f0*/  NOP ;  /* 0x0000000000007918 */ /* 0x000fde0000000000 */
[----:B------:R-:W-:-:S15]  /*7b600*/  NOP ;  /* 0x0000000000007918 */ /* 0x000fde0000000000 */
[----:B------:R-:W-:-:S15]  /*7b610*/  NOP ;  /* 0x0000000000007918 */ /* 0x000fde0000000000 */
[----:B-----5:R0:W-:Y:S02]  /*7b620*/  DFMA R38, R6, R36, R38 ;  /* 0x000000240626722b */ /* 0x0201e40000000026 */
[--C-:B0-----:R-:W-:Y:S02]  /*7b630*/  IMAD.IADD R37, R41, 0x1, R0.reuse ;  /* 0x0000000129257824 */ /* 0x101fe400078e0200 */
[----:B------:R-:W4:Y:S03]  /*7b640*/  LDL.64 R40, [R41] ;  /* 0x0000000029287983 */ /* 0x000f260000100a00 */
[----:B------:R-:W-:Y:S02]  /*7b650*/  IADD3 R59, PT, PT, R37, R0, RZ ;  /* 0x00000000253b7210 */ /* 0x000fe40007ffe0ff */
[----:B------:R-:W5:Y:S03]  /*7b660*/  LDL.64 R36, [R37] ;  /* 0x0000000025247983 */ /* 0x000f660000100a00 */
[----:B------:R-:W-:-:S05]  /*7b670*/  IMAD.IADD R55, R59, 0x1, R0 ;  /* 0x000000013b377824 */ /* 0x000fca00078e0200 */
[----:B------:R-:W-:Y:S01]  /*7b680*/  IADD3 R49, PT, PT, R55, R0, RZ ;  /* 0x0000000037317210 */ /* 0x000fe20007ffe0ff */
[----:B------:R-:W5:-:S15]  /*7b690*/  LDL.64 R50, [R55] ;  /* 0x0000000037327983 */ /* 0x000f5e0000100a00 */
[----:B------:R-:W-:-:S15]  /*7b6a0*/  NOP ;  /* 0x0000000000007918 */ /* 0x000fde0000000000 */
[----:B------:R-:W-:-:S15]  /*7b6b0*/  NOP ;  /* 0x0000000000007918 */ /* 0x000fde0000000000 */
[----:B------:R-:W-:-:S01]  /*7b6c0*/  NOP ;  /* 0x0000000000007918 */ /* 0x000fc20000000000 */
[----:B------:R0:W1:Y:S02]  /*7b6d0*/  DFMA R34, R6, R46, R34 ;  /* 0x0000002e0622722b */ /* 0x0000640000000022 */
[--C-:B0-----:R-:W-:Y:S02]  /*7b6e0*/  IMAD.IADD R47, R49, 0x1, R0.reuse ;  /* 0x00000001312f7824 */ /* 0x101fe400078e0200 */
[----:B------:R-:W5:Y:S02]  /*7b6f0*/  LDL.64 R48, [R49] ;  /* 0x0000000031307983 */ /* 0x000f640000100a00 */
[----:B------:R-:W-:Y:S02]  /*7b700*/  IMAD.IADD R0, R47, 0x1, R0 ;  /* 0x000000012f007824 */ /* 0x000fe400078e0200 */
[----:B------:R-:W5:Y:S04]  /*7b710*/  LDL.64 R46, [R47] ;  /* 0x000000002f2e7983 */ /* 0x000f680000100a00 */
[----:B------:R-:W5:-:S15]  /*7b720*/  LDL.64 R42, [R0] ;  /* 0x00000000002a7983 */ /* 0x000f5e0000100a00 */
[----:B------:R-:W-:-:S15]  /*7b730*/  NOP ;  /* 0x0000000000007918 */ /* 0x000fde0000000000 */
[----:B------:R-:W-:-:S15]  /*7b740*/  NOP ;  /* 0x0000000000007918 */ /* 0x000fde0000000000 */
[----:B------:R-:W-:-:S07]  /*7b750*/  NOP ;  /* 0x0000000000007918 */ /* 0x000fce0000000000 */
[----:B-1----:R0:W2:Y:S02]  /*7b760*/  DFMA R8, R6, R34, R8 ;  /* 0x000000220608722b */ /* 0x0020a40000000008 */
[----:B0-----:R-:W5:Y:S01]  /*7b770*/  LDL.64 R34, [R59] ;  /* 0x000000003b227983 */ /* 0x001f620000100a00 */
[----:B------:R-:W-:-:S15]  /*7b780*/  BSSY.RECONVERGENT B4, `(.L_x_5763) ;  /* 0x0000062000047945 */ /* 0x000fde0003800200 */
[----:B------:R-:W-:-:S15]  /*7b790*/  NOP ;  /* 0x0000000000007918 */ /* 0x000fde0000000000 */
[----:B------:R-:W-:-:S15]  /*7b7a0*/  NOP ;  /* 0x0000000000007918 */ /* 0x000fde0000000000 */
[----:B------:R-:W-:-:S15]  /*7b7b0*/  NOP ;  /* 0x0000000000007918 */ /* 0x000fde0000000000 */
[----:B------:R-:W-:-:S01]  /*7b7c0*/  NOP ;  /* 0x0000000000007918 */ /* 0x000fc20000000000 */
[----:B--2---:R-:W0:Y:S02]  /*7b7d0*/  DFMA R8, R6, R8, R44 ;  /* 0x000000080608722b */ /* 0x004e24000000002c */
[----:B0-----:R-:W-:-:S15]  /*7b7e0*/  FSETP.GEU.AND P1, PT, |R9|, 6.5827683646048100446e-37, PT ;  /* 0x036000000900780b */ /* 0x001fde0003f2e200 */
[----:B------:R-:W-:-:S15]  /*7b7f0*/  NOP ;  /* 0x0000000000007918 */ /* 0x000fde0000000000 */
[----:B------:R-:W-:-:S15]  /*7b800*/  NOP ;  /* 0x0000000000007918 */ /* 0x000fde0000000000 */
[----:B------:R-:W-:-:S15]  /*7b810*/  NOP ;  /* 0x0000000000007918 */ /* 0x000fde0000000000 */
[----:B------:R-:W-:-:S02]  /*7b820*/  NOP ;  /* 0x0000000000007918 */ /* 0x000fc40000000000 */
        /* <DEDUP_REMOVED lines=36> */
[----:B0-----:R-:W0:Y:S01]  /*7ba70*/  MUFU.RCP64H R5, R43 ;  /* 0x0000002b00057308 */ /* 0x001e220000001800 */
[----:B------:R-:W-:-:S15]  /*7ba80*/  MOV R4, 0x1 ;  /* 0x0000000100047802 */ /* 0x000fde0000000f00 */
[----:B------:R-:W-:-:S15]  /*7ba90*/  NOP ;  /* 0x0000000000007918 */ /* 0x000fde0000000000 */
[----:B------:R-:W-:-:S15]  /*7baa0*/  NOP ;  /* 0x0000000000007918 */ /* 0x000fde0000000000 */
        /* <DEDUP_REMOVED lines=47> */
.L_x_5764:
[----:B------:R-:W-:Y:S05]  /*7bda0*/  BSYNC.RECONVERGENT B4 ;  /* 0x0000000000047941 */ /* 0x000fea0003800200 */
.L_x_5763:
        /* <DEDUP_REMOVED lines=48> */
[----:B------:R-:W-:Y:S01]  /*7c0b0*/  IMAD.MOV.U32 R34, RZ, RZ, R6 ;  /* 0x000000ffff227224 */ /* 0x000fe200078e0006 */
[----:B------:R-:W-:-:S07]  /*7c0c0*/  MOV R35, R5 ;  /* 0x0000000500237202 */ /* 0x000fce0000000f00 */
.L_x_5766:
[----:B------:R-:W-:Y:S05]  /*7c0d0*/  BSYNC.RECONVERGENT B4 ;  /* 0x0000000000047941 */ /* 0x000fea0003800200 */
.L_x_5765:
        /* <DEDUP_REMOVED lines=159> */
[----:B------:R-:W-:Y:S01]  /*7cad0*/  @!P0 MOV R6, R8 ;  /* 0x0000000800068202 */ /* 0x000fe20000000f00 */
        /* <DEDUP_REMOVED lines=10> */
.L_x_5769:
[----:B------:R-:W-:Y:S05]  /*7cb80*/  BSYNC.RECONVERGENT B3 ;  /* 0x0000000000037941 */ /* 0x000fea0003800200 */
.L_x_5768:
[----:B------:R-:W-:Y:S04]  /*7cb90*/  BSSY.RECONVERGENT B4, `(.L_x_5770) ;  /* 0x0000009000047945 */ /* 0x000fe80003800200 */
[----:B------:R-:W-:Y:S05]  /*7cba0*/  @P2 BRA P3, `(.L_x_5771) ;  /* 0x00000000001c2947 */ /* 0x000fea0001800000 */
[----:B0-----:R-:W-:Y:S01]  /*7cbb0*/  MOV R6, R14 ;  /* 0x0000000e00067202 */ /* 0x001fe20000000f00 */
[----:B------:R-:W-:Y:S01]  /*7cbc0*/  IMAD.MOV.U32 R5, RZ, RZ, R15 ;  /* 0x000000ffff057224 */ /* 0x000fe200078e000f */
[----:B------:R-:W-:Y:S01]  /*7cbd0*/  MOV R8, R2 ;  /* 0x0000000200087202 */ /* 0x000fe20000000f00 */
[----:B------:R-:W-:Y:S01]  /*7cbe0*/  IMAD.MOV.U32 R7, RZ, RZ, R3 ;  /* 0x000000ffff077224 */ /* 0x000fe200078e0003 */
[----:B------:R-:W-:-:S07]  /*7cbf0*/  MOV R0, 0x7cc10 ;  /* 0x0007cc1000007802 */ /* 0x000fce0000000f00 */
[----:B-1----:R-:W-:Y:S05]  /*7cc00*/  CALL.REL.NOINC `($__internal_16_$__cuda_sm20_div_rn_f64_full) ;  /* 0x000002a000cc7944 */ /* 0x002fea0003c00000 */
[----:B------:R-:W-:-:S07]  /*7cc10*/  MOV R4, R6 ;  /* 0x0000000600047202 */ /* 0x000fce0000000f00 */
.L_x_5771:
[----:B------:R-:W-:Y:S05]  /*7cc20*/  BSYNC.RECONVERGENT B4 ;  /* 0x0000000000047941 */ /* 0x000fea0003800200 */
.L_x_5770:
[----:B------:R-:W-:Y:S01]  /*7cc30*/  SHF.R.U32.HI R0, RZ, 0x14, R13 ;  /* 0x00000014ff007819 */ /* 0x000fe2000001160d */
[----:B------:R-:W2:Y:S01]  /*7cc40*/  DSETP.NEU.AND P2, PT, R4, RZ, PT ;  /* 0x000000ff0400722a */ /* 0x000ea20003f4d000 */
[----:B------:R-:W-:Y:S01]  /*7cc50*/  BSSY.RECONVERGENT B3, `(.L_x_5772) ;  /* 0x000002d000037945 */ /* 0x000fe20003800200 */
[----:B--2---:R-:W-:Y:S02]  /*7cc60*/  ISETP.GE.OR P3, PT, R13, RZ, P2 ;  /* 0x000000ff0d00720c */ /* 0x004fe40001766670 */
[----:B------:R-:W-:Y:S02]  /*7cc70*/  LOP3.LUT R0, R0, 0x7ff, RZ, 0xc0, !PT ;  /* 0x000007ff00007812 */ /* 0x000fe400078ec0ff */
[----:B0-----:R-:W-:-:S03]  /*7cc80*/  @!P2 MOV R6, RZ ;  /* 0x000000ff0006a202 */ /* 0x001fc60000000f00 */
        /* <DEDUP_REMOVED lines=14> */
[----:B------:R-:W-:Y:S01]  /*7cd70*/  IMAD.MOV.U32 R46, RZ, RZ, R12 ;  /* 0x000000ffff2e7224 */ /* 0x000fe200078e000c */
[----:B0-----:R-:W-:Y:S01]  /*7cd80*/  MOV R36, R7 ;  /* 0x0000000700247202 */ /* 0x001fe20000000f00 */
[----:B------:R-:W-:Y:S01]  /*7cd90*/  IMAD.MOV.U32 R0, RZ, RZ, R13 ;  /* 0x000000ffff007224 */ /* 0x000fe200078e000d */
[----:B------:R-:W-:-:S07]  /*7cda0*/  MOV R47, 0x7cdc0 ;  /* 0x0007cdc0002f7802 */ /* 0x000fce0000000f00 */
[----:B-1----:R-:W-:Y:S05]  /*7cdb0*/  CALL.REL.NOINC `($_ZN2at6native27unrolled_elementwise_kernelIN48_GLOBAL__N__08322988_15_IGammaKernel_cu_cb51a28d10CalcIgammaIdEESt5arrayIPcLm3EELi4E23TrivialOffsetCalculatorILi2EjES8_ILi1EjENS0_6memory12LoadWithCastILi2EEENSB_13StoreWithCastILi1EEEEEviT_T0_T2_T3_T4_T5_$__internal_accurate_pow) ;  /* 0x000002ac00f07944 */ /* 0x002fea0003c00000 */
[----:B------:R-:W-:Y:S05]  /*7cdc0*/  BSYNC.RECONVERGENT B4 ;  /* 0x0000000000047941 */ /* 0x000fea0003800200 */
.L_x_5774:
[----:B------:R-:W-:Y:S01]  /*7cdd0*/  MOV R6, R0 ;  /* 0x0000000000067202 */ /* 0x000fe20000000f00 */
[----:B------:R-:W-:Y:S01]  /*7cde0*/  IMAD.MOV.U32 R7, RZ, RZ, R38 ;  /* 0x000000ffff077224 */ /* 0x000fe200078e0026 */
[----:B------:R-:W-:-:S05]  /*7cdf0*/  ISETP.GE.AND P2, PT, R5, RZ, PT ;  /* 0x000000ff0500720c */ /* 0x000fca0003f46270 */
[----:B------:R-:W0:Y:S02]  /*7ce00*/  DADD R6, -RZ, -R6 ;  /* 0x00000000ff067229 */ /* 0x000e240000000906 */
[----:B0-----:R-:W-:Y:S02]  /*7ce10*/  FSEL R9, R6, R0, P1 ;  /* 0x0000000006097208 */ /* 0x001fe40000800000 */
[----:B------:R-:W-:Y:S02]  /*7ce20*/  FSEL R11, R7, R38, P1 ;  /* 0x00000026070b7208 */ /* 0x000fe40000800000 */
[----:B------:R-:W-:-:S15]  /*7ce30*/  FSEL R0, R9, R0, !P2 ;  /* 0x0000000009007208 */ /* 0x000fde0005000000 */
[----:B------:R-:W-:-:S15]  /*7ce40*/  NOP ;  /* 0x0000000000007918 */ /* 0x000fde0000000000 */
[----:B------:R-:W-:-:S15]  /*7ce50*/  NOP ;  /* 0x0000000000007918 */ /* 0x000fde0000000000 */
[----:B------:R-:W-:-:S13]  /*7ce60*/  NOP ;  /* 0x0000000000007918 */ /* 0x000fda0000000000 */
[----:B------:R-:W0:Y:S01]  /*7ce70*/  FRND.F64.TRUNC R6, R12 ;  /* 0x0000000c00067313 */ /* 0x000e22000030d800 */
[----:B------:R-:W-:-:S15]  /*7ce80*/  FSEL R9, R11, R38, !P2 ;  /* 0x000000260b097208 */ /* 0x000fde0005000000 */
[----:B------:R-:W-:-:S15]  /*7ce90*/  NOP ;  /* 0x0000000000007918 */ /* 0x000fde0000000000 */
[----:B------:R-:W-:-:S15]  /*7cea0*/  NOP ;  /* 0x0000000000007918 */ /* 0x000fde0000000000 */
[----:B------:R-:W-:-:S15]  /*7ceb0*/  NOP ;  /* 0x0000000000007918 */ /* 0x000fde0000000000 */
[----:B------:R-:W-:-:S03]  /*7cec0*/  NOP ;  /* 0x0000000000007918 */ /* 0x000fc60000000000 */
[----:B0-----:R-:W0:Y:S02]  /*7ced0*/  DSETP.NEU.AND P0, PT, R12, R6, PT ;  /* 0x000000060c00722a */ /* 0x001e240003f0d000 */
[----:B0-----:R-:W-:Y:S02]  /*7cee0*/  @!P2 FSEL R9, R9, -QNAN , !P0 ;  /* 0xfff800000909a808 */ /* 0x001fe40004000000 */
[----:B------:R-:W-:-:S03]  /*7cef0*/  @!P2 FSEL R0, R0, RZ, !P0 ;  /* 0x000000ff0000a208 */ /* 0x000fc60004000000 */
[----:B------:R-:W-:Y:S01]  /*7cf00*/  IMAD.MOV.U32 R7, RZ, RZ, R9 ;  /* 0x000000ffff077224 */ /* 0x000fe200078e0009 */
[----:B------:R-:W-:-:S07]  /*7cf10*/  MOV R6, R0 ;  /* 0x0000000000067202 */ /* 0x000fce0000000f00 */
.L_x_5773:
[----:B------:R-:W-:Y:S05]  /*7cf20*/  BSYNC.RECONVERGENT B3 ;  /* 0x0000000000037941 */ /* 0x000fea0003800200 */
.L_x_5772:
        /* <DEDUP_REMOVED lines=23> */
.L_x_5776:
[----:B------:R-:W-:Y:S05]  /*7d0a0*/  BSYNC.RECONVERGENT B3 ;  /* 0x0000000000037941 */ /* 0x000fea0003800200 */
.L_x_5775:
        /* <DEDUP_REMOVED lines=9> */
.L_x_5767:
        /* <DEDUP_REMOVED lines=60> */
[----:B------:R-:W-:Y:S01]  /*7d500*/  MOV R10, R6 ;  /* 0x00000006000a7202 */ /* 0x000fe20000000f00 */
[----:B------:R-:W-:-:S07]  /*7d510*/  IMAD.MOV.U32 R11, RZ, RZ, R5 ;  /* 0x000000ffff0b7224 */ /* 0x000fce00078e0005 */
.L_x_5778:
[----:B------:R-:W-:Y:S05]  /*7d520*/  BSYNC.RECONVERGENT B4 ;  /* 0x0000000000047941 */ /* 0x000fea0003800200 */
.L_x_5777:
        /* <DEDUP_REMOVED lines=59> */
.L_x_5782:
[----:B------:R-:W-:Y:S05]  /*7d8e0*/  BSYNC.RECONVERGENT B7 ;  /* 0x0000000000077941 */ /* 0x000fea0003800200 */
.L_x_5781:
        /* <DEDUP_REMOVED lines=78> */
.L_x_5780:
        /* <DEDUP_REMOVED lines=21> */
[----:B------:R-:W-:Y:S02]  /*7df20*/  MOV R6, RZ ;  /* 0x000000ff00067202 */ /* 0x000fe40000000f00 */
[----:B------:R-:W-:-:S13]  /*7df30*/  ISETP.GE.U32.AND P0, PT, R5, 0x3ff6a09f, PT ;  /* 0x3ff6a09f0500780c */ /* 0x000fda0003f06070 */
[----:B------:R-:W-:Y:S02]  /*7df40*/  @P0 IADD3 R7, PT, PT, R5, -0x100000, RZ ;  /* 0xfff0000005070810 */ /* 0x000fe40007ffe0ff */
        /* <DEDUP_REMOVED lines=164> */
.L_x_5784:
[----:B------:R-:W-:Y:S01]  /*7e990*/  IMAD.MOV.U32 R4, RZ, RZ, 0x0 ;  /* 0x00000000ff047424 */ /* 0x000fe200078e00ff */
[----:B------:R-:W-:Y:S02]  /*7e9a0*/  MOV R5, 0x7ff00000 ;  /* 0x7ff0000000057802 */ /* 0x000fe40000000f00 */
[----:B------:R-:W-:-:S04]  /*7e9b0*/  LOP3.LUT P0, RZ, R7, 0x7fffffff, RZ, 0xc0, !PT ;  /* 0x7fffffff07ff7812 */ /* 0x000fc8000780c0ff */
[----:B------:R-:W0:Y:S02]  /*7e9c0*/  DFMA R6, R6, R4, +INF ;  /* 0x7ff000000606742b */ /* 0x000e240000000004 */
[----:B0-----:R-:W-:Y:S02]  /*7e9d0*/  FSEL R6, R6, RZ, P0 ;  /* 0x000000ff06067208 */ /* 0x001fe40000000000 */
[----:B------:R-:W-:-:S07]  /*7e9e0*/  FSEL R7, R7, -QNAN , P0 ;  /* 0xfff0000007077808 */ /* 0x000fce0000000000 */
.L_x_5783:
[----:B------:R-:W-:Y:S05]  /*7e9f0*/  BSYNC.RECONVERGENT B4 ;  /* 0x0000000000047941 */ /* 0x000fea0003800200 */
.L_x_5779:
        /* <DEDUP_REMOVED lines=59> */
[----:B------:R-:W-:Y:S05]  /*7edb0*/  CALL.REL.NOINC `($__internal_16_$__cuda_sm20_div_rn_f64_full) ;  /* 0x0000028000607944 */ /* 0x000fea0003c00000 */
[----:B------:R-:W-:-:S07]  /*7edc0*/  MOV R4, R6 ;  /* 0x0000000600047202 */ /* 0x000fce0000000f00 */
.L_x_5786:
[----:B------:R-:W-:Y:S05]  /*7edd0*/  BSYNC.RECONVERGENT B4 ;  /* 0x0000000000047941 */ /* 0x000fea0003800200 */
.L_x_5785:
[----:B------:R0:W1:Y:S01]  /*7ede0*/  DFMA R10, R12, R10, R4 ;  /* 0x0000000a0c0a722b */ /* 0x0000620000000004 */
        /* <DEDUP_REMOVED lines=108> */
[----:B------:R-:W-:Y:S01]  /*7f4b0*/  @!P0 IMAD.IADD R4, R4, 0x1, -R5 ;  /* 0x0000000104048824 */ /* 0x000fe200078e0a05 */
[----:B------:R-:W-:-:S04]  /*7f4c0*/  @!P0 LEA R5, R5, R9, 0x14 ;  /* 0x0000000905058211 */ /* 0x000fc800078ea0ff */
[----:B------:R-:W-:Y:S01]  /*7f4d0*/  @!P0 LEA R9, R4, 0x3ff00000, 0x14 ;  /* 0x3ff0000004098811 */ /* 0x000fe200078ea0ff */
[----:B------:R-:W-:Y:S01]  /*7f4e0*/  @!P0 IMAD.MOV.U32 R4, RZ, RZ, R8 ;  /* 0x000000ffff048224 */ /* 0x000fe200078e0008 */
        /* <DEDUP_REMOVED lines=10> */
.L_x_5788:
[----:B------:R-:W-:Y:S05]  /*7f590*/  BSYNC.RECONVERGENT B3 ;  /* 0x0000000000037941 */ /* 0x000fea0003800200 */
.L_x_5787:
[----:B-1----:R3:W4:Y:S02]  /*7f5a0*/  DMUL R10, R6, R34 ;  /* 0x00000022060a7228 */ /* 0x0027240000000000 */
.L_x_5756:
[----:B------:R-:W-:Y:S05]  /*7f5b0*/  BSYNC.RECONVERGENT B5 ;  /* 0x0000000000057941 */ /* 0x000fea0003800200 */
.L_x_5740:
[----:B----4-:R-:W4:Y:S01]  /*7f5c0*/  DSETP.NEU.AND P0, PT, R10, RZ, PT ;  /* 0x000000ff0a00722a */ /* 0x010f220003f0d000 */
[----:B------:R-:W-:Y:S01]  /*7f5d0*/  BSSY.RECONVERGENT B4, `(.L_x_5789) ;  /* 0x000008f000047945 */ /* 0x000fe20003800200 */
[----:B---3--:R-:W-:-:S03]  /*7f5e0*/  CS2R R6, SRZ ;  /* 0x0000000000067805 */ /* 0x008fc6000001ff00 */
[----:B----4-:R-:W-:Y:S05]  /*7f5f0*/  @!P0 BRA `(.L_x_5790) ;  /* 0x0000000800308947 */ /* 0x010fea0003800000 */
[----:B------:R-:W-:Y:S01]  /*7f600*/  BSSY.RECONVERGENT B5, `(.L_x_5791) ;  /* 0x0000054000057945 */ /* 0x000fe20003800200 */
[----:B0-2---:R-:W-:Y:S01]  /*7f610*/  IMAD.MOV.U32 R4, RZ, RZ, RZ ;  /* 0x000000ffff047224 */ /* 0x005fe200078e00ff */
[----:B------:R-:W-:Y:S01]  /*7f620*/  MOV R14, 0x0 ;  /* 0x00000000000e7802 */ /* 0x000fe20000000f00 */
[----:B------:R-:W-:Y:S01]  /*7f630*/  IMAD.MOV.U32 R15, RZ, RZ, 0x3ff00000 ;  /* 0x3ff00000ff0f7424 */ /* 0x000fe200078e00ff */
[----:B------:R-:W-:Y:S01]  /*7f640*/  MOV R20, R12 ;  /* 0x0000000c00147202 */ /* 0x000fe20000000f00 */
[----:B------:R-:W-:Y:S01]  /*7f650*/  IMAD.MOV.U32 R21, RZ, RZ, R13 ;  /* 0x000000ffff157224 */ /* 0x000fe200078e000d */
[----:B------:R-:W-:Y:S01]  /*7f660*/  MOV R30, 0x0 ;  /* 0x00000000001e7802 */ /* 0x000fe20000000f00 */
[----:B------:R-:W-:-:S07]  /*7f670*/  IMAD.MOV.U32 R31, RZ, RZ, 0x3ff00000 ;  /* 0x3ff00000ff1f7424 */ /* 0x000fce00078e00ff */
.L_x_5794:
        /* <DEDUP_REMOVED lines=44> */
[-C--:B0-----:R-:W-:Y:S01]  /*7f940*/  FFMA R0, RZ, R33.reuse, R7 ;  /* 0x00000021ff007223 */ /* 0x081fe20000000007 */
[----:B------:R-:W-:Y:S01]  /*7f950*/  IMAD.MOV.U32 R20, RZ, RZ, R32 ;  /* 0x000000ffff147224 */ /* 0x000fe200078e0020 */
[----:B------:R-:W-:-:S03]  /*7f960*/  MOV R21, R33 ;  /* 0x0000002100157202 */ /* 0x000fc60000000f00 */
[----:B------:R-:W-:-:S13]  /*7f970*/  FSETP.GT.AND P0, PT, |R0|, 1.469367938527859385e-39, PT ;  /* 0x001000000000780b */ /* 0x000fda0003f04200 */
[----:B------:R-:W-:Y:S05]  /*7f980*/  @P0 BRA P1, `(.L_x_5793) ;  /* 0x00000000001c0947 */ /* 0x000fea0000800000 */
[----:B------:R-:W-:Y:S01]  /*7f990*/  IMAD.MOV.U32 R6, RZ, RZ, R32 ;  /* 0x000000ffff067224 */ /* 0x000fe200078e0020 */
[----:B------:R-:W-:Y:S01]  /*7f9a0*/  MOV R5, R33 ;  /* 0x0000002100057202 */ /* 0x000fe20000000f00 */
[----:B------:R-:W-:Y:S01]  /*7f9b0*/  IMAD.MOV.U32 R8, RZ, RZ, R2 ;  /* 0x000000ffff087224 */ /* 0x000fe200078e0002 */
[----:B------:R-:W-:Y:S02]  /*7f9c0*/  MOV R7, R3 ;  /* 0x0000000300077202 */ /* 0x000fe40000000f00 */
[----:B------:R-:W-:-:S07]  /*7f9d0*/  MOV R0, 0x7f9f0 ;  /* 0x0007f9f000007802 */ /* 0x000fce0000000f00 */
[----:B-1----:R-:W-:Y:S05]  /*7f9e0*/  CALL.REL.NOINC `($__internal_16_$__cuda_sm20_div_rn_f64_full) ;  /* 0x0000027400547944 */ /* 0x002fea0003c00000 */
[----:B------:R-:W-:-:S07]  /*7f9f0*/  IMAD.MOV.U32 R7, RZ, RZ, R5 ;  /* 0x000000ffff077224 */ /* 0x000fce00078e0005 */
.L_x_5793:
[----:B------:R-:W-:Y:S05]  /*7fa00*/  BSYNC.RECONVERGENT B7 ;  /* 0x0000000000077941 */ /* 0x000fea0003800200 */
.L_x_5792:
        /* <DEDUP_REMOVED lines=20> */
.L_x_5791:
        /* <DEDUP_REMOVED lines=52> */
[----:B-1----:R-:W-:Y:S05]  /*7fe90*/  CALL.REL.NOINC `($__internal_16_$__cuda_sm20_div_rn_f64_full) ;  /* 0x0000027000287944 */ /* 0x002fea0003c00000 */
[----:B------:R-:W-:-:S07]  /*7fea0*/  IMAD.MOV.U32 R7, RZ, RZ, R5 ;  /* 0x000000ffff077224 */ /* 0x000fce00078e0005 */
.L_x_5795:
[----:B------:R-:W-:Y:S05]  /*7feb0*/  BSYNC.RECONVERGENT B5 ;  /* 0x0000000000057941 */ /* 0x000fea0003800200 */
.L_x_5790:
[----:B------:R-:W-:Y:S05]  /*7fec0*/  BSYNC.RECONVERGENT B4 ;  /* 0x0000000000047941 */ /* 0x000fea0003800200 */
.L_x_5789:
[----:B------:R3:W4:Y:S02]  /*7fed0*/  DADD R14, -R6, 1 ;  /* 0x3ff00000060e7429 */ /* 0x0007240000000100 */
[----:B---34-:R-:W-:Y:S05]  /*7fee0*/  BRA `(.L_x_5460) ;  /* 0x0000026800747947 */ /* 0x018fea0003800000 */
.L_x_5739:
        /* <DEDUP_REMOVED lines=201> */
.L_x_5799:
[----:B------:R-:W-:Y:S01]  /*80b80*/  IMAD.MOV.U32 R6, RZ, RZ, 0x0 ;  /* 0x00000000ff067424 */ /* 0x000fe200078e00ff */
[----:B------:R-:W-:Y:S02]  /*80b90*/  MOV R7, 0x7ff00000 ;  /* 0x7ff0000000077802 */ /* 0x000fe40000000f00 */
[----:B------:R-:W-:-:S04]  /*80ba0*/  LOP3.LUT P0, RZ, R5, 0x7fffffff, RZ, 0xc0, !PT ;  /* 0x7fffffff05ff7812 */ /* 0x000fc8000780c0ff */
[----:B------:R-:W1:Y:S02]  /*80bb0*/  DFMA R4, R4, R6, +INF ;  /* 0x7ff000000404742b */ /* 0x000e640000000006 */
[----:B-1----:R-:W-:Y:S02]  /*80bc0*/  FSEL R58, R4, RZ, P0 ;  /* 0x000000ff043a7208 */ /* 0x002fe40000000000 */
[----:B------:R-:W-:-:S07]  /*80bd0*/  FSEL R59, R5, -QNAN , P0 ;  /* 0xfff00000053b7808 */ /* 0x000fce0000000000 */
.L_x_5800:
[----:B------:R-:W-:Y:S05]  /*80be0*/  BSYNC.RECONVERGENT B3 ;  /* 0x0000000000037941 */ /* 0x000fea0003800200 */
.L_x_5798:
        /* <DEDUP_REMOVED lines=14> */
.L_x_5803:
        /* <DEDUP_REMOVED lines=177> */
.L_x_5808:
[----:B------:R-:W-:Y:S05]  /*817e0*/  BSYNC.RECONVERGENT B8 ;  /* 0x0000000000087941 */ /* 0x000fea0003800200 */
.L_x_5807:
[----:B------:R-:W-:Y:S01]  /*817f0*/  MOV R10, R6 ;  /* 0x00000006000a7202 */ /* 0x000fe20000000f00 */
[----:B------:R-:W-:-:S07]  /*81800*/  IMAD.MOV.U32 R11, RZ, RZ, R7 ;  /* 0x000000ffff0b7224 */ /* 0x000fce00078e0007 */
.L_x_5806:
[----:B------:R-:W-:Y:S05]  /*81810*/  BSYNC.RECONVERGENT B4 ;  /* 0x0000000000047941 */ /* 0x000fea0003800200 */
.L_x_5805:
        /* <DEDUP_REMOVED lines=183> */
.L_x_5810:
[----:B------:R-:W-:Y:S01]  /*82390*/  MOV R4, 0x0 ;  /* 0x0000000000047802 */ /* 0x000fe20000000f00 */
[----:B------:R-:W-:Y:S01]  /*823a0*/  IMAD.MOV.U32 R5, RZ, RZ, 0x7ff00000 ;  /* 0x7ff00000ff057424 */ /* 0x000fe200078e00ff */
[----:B------:R-:W-:-:S05]  /*823b0*/  LOP3.LUT P0, RZ, R11, 0x7fffffff, RZ, 0xc0, !PT ;  /* 0x7fffffff0bff7812 */ /* 0x000fca000780c0ff */
[----:B------:R-:W0:Y:S02]  /*823c0*/  DFMA R4, R10, R4, +INF ;  /* 0x7ff000000a04742b */ /* 0x000e240000000004 */
[----:B0-----:R-:W-:Y:S02]  /*823d0*/  FSEL R10, R4, RZ, P0 ;  /* 0x000000ff040a7208 */ /* 0x001fe40000000000 */
[----:B------:R-:W-:-:S07]  /*823e0*/  FSEL R11, R5, -QNAN , P0 ;  /* 0xfff00000050b7808 */ /* 0x000fce0000000000 */
.L_x_5811:
[----:B------:R-:W-:Y:S05]  /*823f0*/  BSYNC.RECONVERGENT B3 ;  /* 0x0000000000037941 */ /* 0x000fea0003800200 */
.L_x_5809:
        /* <DEDUP_REMOVED lines=10> */
.L_x_5802:
[----:B------:R1:W2:Y:S02]  /*824a0*/  DADD R6, R12, R12 ;  /* 0x000000000c067229 */ /* 0x0002a4000000000c */
.L_x_5804:
[----:B------:R-:W-:Y:S05]  /*824b0*/  BSYNC.RECONVERGENT B7 ;  /* 0x0000000000077941 */ /* 0x000fea0003800200 */
.L_x_5801:
        /* <DEDUP_REMOVED lines=134> */
.L_x_5797:
        /* <DEDUP_REMOVED lines=64> */
.L_x_5814:
[----:B------:R-:W-:Y:S05]  /*83120*/  BSYNC.RECONVERGENT B4 ;  /* 0x0000000000047941 */ /* 0x000fea0003800200 */
.L_x_5813:
        /* <DEDUP_REMOVED lines=55> */
.L_x_5816:
[----:B------:R-:W-:Y:S05]  /*834a0*/  BSYNC.RECONVERGENT B4 ;  /* 0x0000000000047941 */ /* 0x000fea0003800200 */
.L_x_5815:
[----:B------:R-:W1:Y:S01]  /*834b0*/  MUFU.RCP64H R51, R13 ;  /* 0x0000000d00337308 */ /* 0x000e620000001800 */
[----:B------:R-:W-:Y:S02]  /*834c0*/  VIADD R50, R13, 0x300402 ;  /* 0x003004020d327836 */ /* 0x000fe40000000000 */
[----:B------:R-:W-:Y:S02]  /*834d0*/  HFMA2 R8, -RZ, RZ, 32624, -4.29296875 ;  /* 0x77f7c44bff087431 */ /* 0x000fe400000001ff */
[----:B------:R-:W-:Y:S01]  /*834e0*/  IMAD.MOV.U32 R9, RZ, RZ, 0x3fe0509f ;  /* 0x3fe0509fff097424 */ /* 0x000fe200078e00ff */
[----:B------:R-:W-:Y:S01]  /*834f0*/  MOV R38, 0xfe638382 ;  /* 0xfe63838200267802 */ /* 0x000fe20000000f00 */
        /* <DEDUP_REMOVED lines=12> */
[----:B------:R-:W-:Y:S01]  /*835c0*/  HFMA2 R58, -RZ, RZ, 0, 0 ;  /* 0x00000000ff3a7431 */ /* 0x000fe200000001ff */
[----:B-1----:R-:W1:Y:S01]  /*835d0*/  DFMA R4, -R12, R50, 1 ;  /* 0x3ff000000c04742b */ /* 0x002e620000000132 */
[----:B------:R-:W-:-:S02]  /*835e0*/  IMAD.MOV.U32 R59, RZ, RZ, 0x40508000 ;  /* 0x40508000ff3b7424 */ /* 0x000fc400078e00ff */
[----:B--2---:R-:W-:Y:S02]  /*835f0*/  HFMA2 R8, -RZ, RZ, -5276, 0.000354290008544921875 ;  /* 0xed270dceff087431 */ /* 0x004fe400000001ff */
[----:B------:R-:W-:Y:S01]  /*83600*/  IMAD.MOV.U32 R9, RZ, RZ, 0x4194972f ;  /* 0x4194972fff097424 */ /* 0x000fe200078e00ff */
[----:B------:R2:W-:Y:S01]  /*83610*/  STL.64 [R1+0x1480], R46 ;  /* 0x0014802e01007387 */ /* 0x0005e20000100a00 */
[----:B0-----:R-:W-:Y:S01]  /*83620*/  HFMA2 R62, -RZ, RZ, 0, 0 ;  /* 0x00000000ff3e7431 */ /* 0x001fe200000001ff */
[----:B---3--:R-:W-:Y:S01]  /*83630*/  MOV R38, 0xec772306 ;  /* 0xec77230600267802 */ /* 0x008fe20000000f00 */
[----:B------:R-:W-:Y:S01]  /*83640*/  IMAD.MOV.U32 R39, RZ, RZ, 0x4198bf15 ;  /* 0x4198bf15ff277424 */ /* 0x000fe200078e00ff */
[----:B------:R0:W-:Y:S01]  /*83650*/  STL.64 [R1+0x1490], R48 ;  /* 0x0014903001007387 */ /* 0x0001e20000100a00 */
[----:B------:R-:W-:Y:S01]  /*83660*/  IMAD.MOV.U32 R63, RZ, RZ, 0x418308a8 ;  /* 0x418308a8ff3f7424 */ /* 0x000fe200078e00ff */
[----:B----4-:R-:W-:Y:S01]  /*83670*/  MOV R42, 0x0 ;  /* 0x00000000002a7802 */ /* 0x010fe20000000f00 */
[----:B------:R-:W-:Y:S01]  /*83680*/  IMAD.MOV.U32 R43, RZ, RZ, 0x3ff00000 ;  /* 0x3ff00000ff2b7424 */ /* 0x000fe200078e00ff */
[----:B------:R3:W-:Y:S01]  /*83690*/  STL.64 [R1+0x1498], R54 ;  /* 0x0014983601007387 */ /* 0x0007e20000100a00 */
[----:B------:R-:W-:Y:S01]  /*836a0*/  FSETP.GEU.AND P0, PT, |R50|, 5.8789094863358348022e-39, PT ;  /* 0x004004023200780b */ /* 0x000fe20003f0e200 */
[----:B------:R-:W-:-:S02]  /*836b0*/  HFMA2 R40, -RZ, RZ, -1971, -349.75 ;  /* 0xe7b3dd77ff287431 */ /* 0x000fc400000001ff */
[----:B------:R-:W-:Y:S01]  /*836c0*/  IMAD.MOV.U32 R41, RZ, RZ, 0x407c1f1c ;  /* 0x407c1f1cff297424 */ /* 0x000fe200078e00ff */
[----:B------:R4:W-:Y:S01]  /*836d0*/  STL.64 [R1+0x14a0], R8 ;  /* 0x0014a00801007387 */ /* 0x0009e20000100a00 */
[----:B--2---:R-:W-:Y:S01]  /*836e0*/  MOV R46, 0x0 ;  /* 0x00000000002e7802 */ /* 0x004fe20000000f00 */
[----:B------:R-:W-:Y:S01]  /*836f0*/  IMAD.MOV.U32 R47, RZ, RZ, 0x4115d0bc ;  /* 0x4115d0bcff2f7424 */ /* 0x000fe200078e00ff */
[----:B------:R-:W-:Y:S01]  /*83700*/  BSSY.RECONVERGENT B4, `(.L_x_5817) ;  /* 0x0000046000047945 */ /* 0x000fe20003800200 */
[----:B------:R2:W-:Y:S01]  /*83710*/  STL.64 [R1+0x14a8], R38 ;  /* 0x0014a82601007387 */ /* 0x0005e20000100a00 */
[----:B0-----:R-:W-:Y:S02]  /*83720*/  HFMA2 R48, -RZ, RZ, 0, 0 ;  /* 0x00000000ff307431 */ /* 0x001fe400000001ff */
[----:B------:R-:W-:Y:S01]  /*83730*/  IMAD.MOV.U32 R49, RZ, RZ, 0x41441f7b ;  /* 0x41441f7bff317424 */ /* 0x000fe200078e00ff */
[----:B------:R0:W-:Y:S01]  /*83740*/  STL.64 [R1+0x27d8], R42 ;  /* 0x0027d82a01007387 */ /* 0x0001e20000100a00 */
[----:B---3--:R-:W-:Y:S01]  /*83750*/  MOV R54, 0xe0000000 ;  /* 0xe000000000367802 */ /* 0x008fe20000000f00 */
[----:B------:R-:W-:-:S02]  /*83760*/  IMAD.MOV.U32 R55, RZ, RZ, 0x41697171 ;  /* 0x41697171ff377424 */ /* 0x000fc400078e00ff */
[----:B------:R3:W-:Y:S01]  /*83770*/  STL.64 [R1+0x27e0], R58 ;  /* 0x0027e03a01007387 */ /* 0x0007e20000100a00 */
[----:B----4-:R-:W-:Y:S02]  /*83780*/  HFMA2 R8, -RZ, RZ, -0.00048828125, 0 ;  /* 0x90000000ff087431 */ /* 0x010fe400000001ff */
[----:B------:R-:W-:Y:S01]  /*83790*/  IMAD.MOV.U32 R9, RZ, RZ, 0x4185eeb6 ;  /* 0x4185eeb6ff097424 */ /* 0x000fe200078e00ff */
[----:B--2---:R-:W-:Y:S01]  /*837a0*/  MOV R38, 0x70000000 ;  /* 0x7000000000267802 */ /* 0x004fe20000000f00 */
[----:B------:R-:W-:Y:S01]  /*837b0*/  IMAD.MOV.U32 R39, RZ, RZ, 0x41991871 ;  /* 0x41991871ff277424 */ /* 0x000fe200078e00ff */
[----:B------:R-:W-:Y:S01]  /*837c0*/  STL.64 [R1+0x27f8], R46 ;  /* 0x0027f82e01007387 */ /* 0x000fe20000100a00 */
[----:B0-----:R-:W-:Y:S02]  /*837d0*/  HFMA2 R42, -RZ, RZ, -0.125, 0 ;  /* 0xb0000000ff2a7431 */ /* 0x001fe400000001ff */
[----:B------:R-:W-:Y:S01]  /*837e0*/  IMAD.MOV.U32 R43, RZ, RZ, 0x41a1fda6 ;  /* 0x41a1fda6ff2b7424 */ /* 0x000fe200078e00ff */
[----:B------:R-:W-:Y:S01]  /*837f0*/  STL.64 [R1+0x2800], R48 ;  /* 0x0028003001007387 */ /* 0x000fe20000100a00 */
[----:B---3--:R-:W-:Y:S01]  /*83800*/  MOV R58, 0x80000000 ;  /* 0x80000000003a7802 */ /* 0x008fe20000000f00 */
[----:B------:R-:W-:-:S02]  /*83810*/  IMAD.MOV.U32 R59, RZ, RZ, 0x419cbd69 ;  /* 0x419cbd69ff3b7424 */ /* 0x000fc400078e00ff */
[----:B------:R-:W-:Y:S04]  /*83820*/  STL.64 [R1+0x2808], R54 ;  /* 0x0028083601007387 */ /* 0x000fe80000100a00 */
[----:B------:R-:W-:Y:S04]  /*83830*/  STL.64 [R1+0x2810], R8 ;  /* 0x0028100801007387 */ /* 0x000fe80000100a00 */
[----:B------:R-:W-:Y:S04]  /*83840*/  STL.64 [R1+0x2818], R38 ;  /* 0x0028182601007387 */ /* 0x000fe80000100a00 */
[----:B------:R-:W-:Y:S04]  /*83850*/  STL.64 [R1+0x2820], R42 ;  /* 0x0028202a01007387 */ /* 0x000fe80000100a00 */
[----:B------:R-:W-:Y:S04]  /*83860*/  STL.64 [R1+0x2828], R58 ;  /* 0x0028283a01007387 */ /* 0x000fe80000100a00 */
[----:B------:R-:W-:Y:S01]  /*83870*/  STL.64 [R1+0x2830], R62 ;  /* 0x0028303e01007387 */ /* 0x000fe20000100a00 */
[----:B-1----:R-:W0:Y:S03]  /*83880*/  DFMA R4, R4, R4, R4 ;  /* 0x000000040404722b */ /* 0x002e260000000004 */
[----:B------:R-:W-:Y:S04]  /*83890*/  STL.64 [R1+0x2838], RZ ;  /* 0x002838ff01007387 */ /* 0x000fe80000100a00 */
[----:B------:R1:W-:Y:S02]  /*838a0*/  STL.64 [R1+0x1468], R40 ;  /* 0x0014682801007387 */ /* 0x0003e40000100a00 */
[----:B-1----:R-:W-:-:S02]  /*838b0*/  HFMA2 R40, -RZ, RZ, -29.21875, -12.359375 ;  /* 0xcf4eca2eff287431 */ /* 0x002fc400000001ff */
[----:B------:R-:W-:-:S05]  /*838c0*/  IMAD.MOV.U32 R41, RZ, RZ, 0x418b2298 ;  /* 0x418b2298ff297424 */ /* 0x000fca00078e00ff */
[----:B------:R1:W-:Y:S02]  /*838d0*/  STL.64 [R1+0x14b0], R40 ;  /* 0x0014b02801007387 */ /* 0x0003e40000100a00 */
[C---:B-1----:R-:W-:Y:S01]  /*838e0*/  IADD3 R41, PT, PT, R35.reuse, 0x1388, RZ ;  /* 0x0000138823297810 */ /* 0x042fe20007ffe0ff */
[----:B------:R-:W-:-:S15]  /*838f0*/  VIADD R40, R35, 0x13e8 ;  /* 0x000013e823287836 */ /* 0x000fde0000000000 */
[----:B------:R-:W-:-:S15]  /*83900*/  NOP ;  /* 0x0000000000007918 */ /* 0x000fde0000000000 */
[----:B------:R-:W-:-:S15]  /*83910*/  NOP ;  /* 0x0000000000007918 */ /* 0x000fde0000000000 */
[----:B0-----:R0:W1:Y:S02]  /*83920*/  DFMA R6, R50, R4, R50 ;  /* 0x000000043206722b */ /* 0x0010640000000032 */
[----:B0-----:R-:W-:Y:S01]  /*83930*/  MOV R4, 0x6a172145 ;  /* 0x6a17214500047802 */ /* 0x001fe20000000f00 */
[----:B------:R-:W-:-:S05]  /*83940*/  IMAD.MOV.U32 R5, RZ, RZ, 0x3f78d44d ;  /* 0x3f78d44dff057424 */ /* 0x000fca00078e00ff */
[----:B------:R0:W-:Y:S02]  /*83950*/  STL.64 [R1+0x1450], R4 ;  /* 0x0014500401007387 */ /* 0x0001e40000100a00 */
[----:B0-----:R-:W-:Y:S01]  /*83960*/  MOV R4, 0x13d667e3 ;  /* 0x13d667e300047802 */ /* 0x001fe20000000f00 */
[----:B------:R-:W-:-:S05]  /*83970*/  IMAD.MOV.U32 R5, RZ, RZ, 0x414a9038 ;  /* 0x414a9038ff057424 */ /* 0x000fca00078e00ff */
[----:B------:R0:W-:Y:S02]  /*83980*/  STL.64 [R1+0x1488], R4 ;  /* 0x0014880401007387 */ /* 0x0001e40000100a00 */
[----:B0-----:R-:W-:Y:S01]  /*83990*/  MOV R4, 0x0 ;  /* 0x0000000000047802 */ /* 0x001fe20000000f00 */
[----:B------:R-:W-:-:S05]  /*839a0*/  IMAD.MOV.U32 R5, RZ, RZ, 0x409e1400 ;  /* 0x409e1400ff057424 */ /* 0x000fca00078e00ff */
[----:B------:R-:W-:-:S15]  /*839b0*/  STL.64 [R1+0x27e8], R4 ;  /* 0x0027e80401007387 */ /* 0x000fde0000100a00 */
[----:B------:R-:W-:-:S15]  /*839c0*/  NOP ;  /* 0x0000000000007918 */ /* 0x000fde0000000000 */
[----:B------:R-:W-:-:S10]  /*839d0*/  NOP ;  /* 0x0000000000007918 */ /* 0x000fd40000000000 */
        /* <DEDUP_REMOVED lines=22> */
[----:B0-----:R-:W-:Y:S05]  /*83b40*/  CALL.REL.NOINC `($__internal_15_$__cuda_sm20_dblrcp_rn_slowpath_v3) ;  /* 0x0000022c00747944 */ /* 0x001fea0003c00000 */
[----:B------:R-:W-:-:S07]  /*83b50*/  IMAD.MOV.U32 R7, RZ, RZ, R0 ;  /* 0x000000ffff077224 */ /* 0x000fce00078e0000 */
.L_x_5818:
[----:B------:R-:W-:Y:S05]  /*83b60*/  BSYNC.RECONVERGENT B4 ;  /* 0x0000000000047941 */ /* 0x000fea0003800200 */
.L_x_5817:
[----:B------:R-:W-:Y:S02]  /*83b70*/  SEL R0, RZ, 0x60, !P1 ;  /* 0x00000060ff007807 */ /* 0x000fe40004800000 */
[----:B------:R-:W-:-:S03]  /*83b80*/  MOV R51, 0xfffffff8 ;  /* 0xfffffff800337802 */ /* 0x000fc60000000f00 */
[----:B------:R-:W-:Y:S01]  /*83b90*/  IMAD.IADD R0, R35, 0x1, R0 ;  /* 0x0000000123007824 */ /* 0x000fe200078e0200 */
[----:B------:R-:W-:-:S04]  /*83ba0*/  SEL R51, R51, 0x8, P1 ;  /* 0x0000000833337807 */ /* 0x000fc80000800000 */
[----:B------:R-:W-:Y:S01]  /*83bb0*/  IADD3 R38, PT, PT, R51, R0, RZ ;  /* 0x0000000033267210 */ /* 0x000fe20007ffe0ff */
[----:B------:R-:W2:Y:S04]  /*83bc0*/  LDL.64 R48, [R0] ;  /* 0x0000000000307983 */ /* 0x000ea80000100a00 */
[----:B------:R-:W2:Y:S01]  /*83bd0*/  LDL.64 R8, [R38] ;  /* 0x0000000026087983 */ /* 0x000ea20000100a00 */
[----:B------:R-:W-:-:S05]  /*83be0*/  IMAD.IADD R34, R38, 0x1, R51 ;  /* 0x0000000126227824 */ /* 0x000fca00078e0233 */
[----:B------:R-:W3:Y:S01]  /*83bf0*/  LDL.64 R46, [R34] ;  /* 0x00000000222e7983 */ /* 0x000ee20000100a00 */
[----:B------:R-:W-:Y:S02]  /*83c00*/  IADD3 R55, PT, PT, R34, R51, RZ ;  /* 0x0000003322377210 */ /* 0x000fe40007ffe0ff */
[----:B------:R-:W-:Y:S02]  /*83c10*/  FSEL R4, R6, R12, P1 ;  /* 0x0000000c06047208 */ /* 0x000fe40000800000 */
[----:B------:R-:W-:Y:S01]  /*83c20*/  FSEL R5, R7, R13, P1 ;  /* 0x0000000d07057208 */ /* 0x000fe20000800000 */
[--C-:B------:R-:W-:Y:S01]  /*83c30*/  IMAD.IADD R68, R55, 0x1, R51.reuse ;  /* 0x0000000137447824 */ /* 0x100fe200078e0233 */
[----:B0-----:R-:W4:Y:S04]  /*83c40*/  LDL.64 R44, [R55] ;  /* 0x00000000372c7983 */ /* 0x001f280000100a00 */
[-C--:B------:R-:W-:Y:S01]  /*83c50*/  IADD3 R62, PT, PT, R68, R51.reuse, RZ ;  /* 0x00000033443e7210 */ /* 0x080fe20007ffe0ff */
[----:B------:R-:W5:Y:S04]  /*83c60*/  LDL.64 R42, [R68] ;  /* 0x00000000442a7983 */ /* 0x000f680000100a00 */
[--C-:B------:R-:W-:Y:S01]  /*83c70*/  IMAD.IADD R58, R62, 0x1, R51.reuse ;  /* 0x000000013e3a7824 */ /* 0x100fe200078e0233 */
[----:B------:R-:W5:Y:S04]  /*83c80*/  LDL.64 R38, [R62] ;  /* 0x000000003e267983 */ /* 0x000f680000100a00 */
[----:B------:R-:W-:Y:S01]  /*83c90*/  IADD3 R56, PT, PT, R58, R51, RZ ;  /* 0x000000333a387210 */ /* 0x000fe20007ffe0ff */
[----:B------:R0:W5:Y:S04]  /*83ca0*/  LDL.64 R34, [R58] ;  /* 0x000000003a227983 */ /* 0x0001680000100a00 */
[----:B------:R-:W-:-:S05]  /*83cb0*/  IMAD.IADD R54, R56, 0x1, R51 ;  /* 0x0000000138367824 */ /* 0x000fca00078e0233 */
[----:B------:R-:W5:Y:S01]  /*83cc0*/  LDL.64 R6, [R54] ;  /* 0x0000000036067983 */ /* 0x000f620000100a00 */
[----:B------:R-:W-:Y:S01]  /*83cd0*/  IADD3 R50, PT, PT, R54, R51, RZ ;  /* 0x0000003336327210 */ /* 0x000fe20007ffe0ff */
[----:B--2---:R1:W3:Y:S02]  /*83ce0*/  DFMA R48, R4, R48, R8 ;  /* 0x000000300430722b */ /* 0x0042e40000000008 */
[----:B-1----:R-:W2:-:S15]  /*83cf0*/  LDL.64 R8, [R56] ;  /* 0x0000000038087983 */ /* 0x002e9e0000100a00 */
[----:B------:R-:W-:-:S15]  /*83d00*/  NOP ;  /* 0x0000000000007918 */ /* 0x000fde0000000000 */
[----:B------:R-:W-:-:S15]  /*83d10*/  NOP ;  /* 0x0000000000007918 */ /* 0x000fde0000000000 */
[----:B------:R-:W-:-:S15]  /*83d20*/  NOP ;  /* 0x0000000000007918 */ /* 0x000fde0000000000 */
[----:B------:R-:W-:-:S02]  /*83d30*/  NOP ;  /* 0x0000000000007918 */ /* 0x000fc40000000000 */
[----:B---3--:R1:W4:Y:S02]  /*83d40*/  DFMA R46, R4, R48, R46 ;  /* 0x00000030042e722b */ /* 0x008324000000002e */
[----:B-1----:R1:W3:Y:S01]  /*83d50*/  LDL.64 R48, [R50] ;  /* 0x0000000032307983 */ /* 0x0022e20000100a00 */
[----:B0-----:R-:W-:-:S05]  /*83d60*/  IADD3 R58, PT, PT, R50, R51, RZ ;  /* 0x00000033323a7210 */ /* 0x001fca0007ffe0ff */
[----:B-1----:R-:W-:-:S15]  /*83d70*/  IMAD.IADD R50, R58, 0x1, R51 ;  /* 0x000000013a327824 */ /* 0x002fde00078e0233 */
[----:B------:R-:W-:-:S15]  /*83d80*/  NOP ;  /* 0x0000000000007918 */ /* 0x000fde0000000000 */
[----:B------:R-:W-:-:S15]  /*83d90*/  NOP ;  /* 0x0000000000007918 */ /* 0x000fde0000000000 */
[----:B------:R-:W-:-:S11]  /*83da0*/  NOP ;  /* 0x0000000000007918 */ /* 0x000fd60000000000 */
        /* <DEDUP_REMOVED lines=15> */
[----:B0-----:R0:W2:Y:S02]  /*83ea0*/  DFMA R34, R4, R38, R34 ;  /* 0x000000260422722b */ /* 0x0010a40000000022 */
[----:B0-----:R-:W4:-:S15]  /*83eb0*/  LDL.64 R38, [R58] ;  /* 0x000000003a267983 */ /* 0x001f1e0000100a00 */
[----:B------:R-:W-:-:S15]  /*83ec0*/  NOP ;  /* 0x0000000000007918 */ /* 0x000fde0000000000 */
[----:B------:R-:W-:-:S15]  /*83ed0*/  NOP ;  /* 0x0000000000007918 */ /* 0x000fde0000000000 */
[----:B------:R-:W-:-:S15]  /*83ee0*/  NOP ;  /* 0x0000000000007918 */ /* 0x000fde0000000000 */
[----:B------:R-:W-:-:S02]  /*83ef0*/  NOP ;  /* 0x0000000000007918 */ /* 0x000fc40000000000 */
[----:B--2---:R0:W1:Y:S02]  /*83f00*/  DFMA R8, R4, R34, R8 ;  /* 0x000000220408722b */ /* 0x0040640000000008 */
[----:B0-----:R-:W-:-:S05]  /*83f10*/  SEL R34, R40, R41, P1 ;  /* 0x0000002928227207 */ /* 0x001fca0000800000 */
[----:B------:R-:W-:-:S05]  /*83f20*/  IMAD.IADD R34, R34, 0x1, R51 ;  /* 0x0000000122227824 */ /* 0x000fca00078e0233 */
[-C--:B------:R-:W-:Y:S02]  /*83f30*/  IADD3 R46, PT, PT, R34, R51.reuse, RZ ;  /* 0x00000033222e7210 */ /* 0x080fe40007ffe0ff */
[----:B------:R-:W2:Y:S03]  /*83f40*/  LDL.64 R34, [R34] ;  /* 0x0000000022227983 */ /* 0x000ea60000100a00 */
[----:B------:R-:W-:Y:S02]  /*83f50*/  IMAD.IADD R44, R46, 0x1, R51 ;  /* 0x000000012e2c7824 */ /* 0x000fe400078e0233 */
[----:B------:R-:W5:Y:S03]  /*83f60*/  LDL.64 R46, [R46] ;  /* 0x000000002e2e7983 */ /* 0x000f660000100a00 */
[----:B------:R-:W-:-:S02]  /*83f70*/  IADD3 R42, PT, PT, R44, R51, RZ ;  /* 0x000000332c2a7210 */ /* 0x000fc40007ffe0ff */
[----:B------:R-:W4:Y:S03]  /*83f80*/  LDL.64 R44, [R44] ;  /* 0x000000002c2c7983 */ /* 0x000f260000100a00 */
[----:B------:R-:W-:Y:S02]  /*83f90*/  IMAD.IADD R54, R42, 0x1, R51 ;  /* 0x000000012a367824 */ /* 0x000fe400078e0233 */
[----:B------:R-:W4:Y:S04]  /*83fa0*/  LDL.64 R42, [R42] ;  /* 0x000000002a2a7983 */ /* 0x000f280000100a00 */
[----:B------:R-:W4:-:S15]  /*83fb0*/  LDL.64 R40, [R54] ;  /* 0x0000000036287983 */ /* 0x000f1e0000100a00 */
[----:B------:R-:W-:-:S15]  /*83fc0*/  NOP ;  /* 0x0000000000007918 */ /* 0x000fde0000000000 */
[----:B------:R-:W-:-:S01]  /*83fd0*/  NOP ;  /* 0x0000000000007918 */ /* 0x000fc20000000000 */
[----:B-1----:R0:W3:Y:S02]  /*83fe0*/  DFMA R6, R4, R8, R6 ;  /* 0x000000080406722b */ /* 0x0020e40000000006 */
[----:B0-----:R-:W2:-:S15]  /*83ff0*/  LDL.64 R8, [R0+0x1388] ;  /* 0x0013880000087983 */ /* 0x001e9e0000100a00 */
[----:B------:R-:W-:-:S15]  /*84000*/  NOP ;  /* 0x0000000000007918 */ /* 0x000fde0000000000 */
[----:B------:R-:W-:-:S15]  /*84010*/  NOP ;  /* 0x0000000000007918 */ /* 0x000fde0000000000 */
[----:B------:R-:W-:-:S15]  /*84020*/  NOP ;  /* 0x0000000000007918 */ /* 0x000fde0000000000 */
[----:B------:R-:W-:-:S02]  /*84030*/  NOP ;  /* 0x0000000000007918 */ /* 0x000fc40000000000 */
[----:B---3--:R0:W-:Y:S02]  /*84040*/  DFMA R48, R4, R6, R48 ;  /* 0x000000060430722b */ /* 0x0081e40000000030 */
[----:B0-----:R-:W3:Y:S01]  /*84050*/  LDL.64 R6, [R50] ;  /* 0x0000000032067983 */ /* 0x001ee20000100a00 */
[----:B------:R-:W-:-:S15]  /*84060*/  IADD3 R56, PT, PT, R54, R51, RZ ;  /* 0x0000003336387210 */ /* 0x000fde0007ffe0ff */
[----:B------:R-:W-:-:S15]  /*84070*/  NOP ;  /* 0x0000000000007918 */ /* 0x000fde0000000000 */
[----:B------:R-:W-:-:S15]  /*84080*/  NOP ;  /* 0x0000000000007918 */ /* 0x000fde0000000000 */
[----:B------:R-:W-:-:S15]  /*84090*/  NOP ;  /* 0x0000000000007918 */ /* 0x000fde0000000000 */
[----:B------:R-:W-:-:S01]  /*840a0*/  NOP ;  /* 0x0000000000007918 */ /* 0x000fc20000000000 */
[----:B--2---:R-:W5:-:S15]  /*840b0*/  DFMA R8, R4, R8, R34 ;  /* 0x000000080408722b */ /* 0x004f5e0000000022 */
[----:B------:R-:W-:-:S15]  /*840c0*/  NOP ;  /* 0x0000000000007918 */ /* 0x000fde0000000000 */
[----:B------:R-:W-:-:S15]  /*840d0*/  NOP ;  /* 0x0000000000007918 */ /* 0x000fde0000000000 */
[----:B------:R-:W-:-:S15]  /*840e0*/  NOP ;  /* 0x0000000000007918 */ /* 0x000fde0000000000 */
[----:B------:R-:W-:-:S04]  /*840f0*/  NOP ;  /* 0x0000000000007918 */ /* 0x000fc80000000000 */
[----:B-----5:R-:W4:-:S15]  /*84100*/  DFMA R8, R4, R8, R46 ;  /* 0x000000080408722b */ /* 0x020f1e000000002e */
[----:B------:R-:W-:-:S15]  /*84110*/  NOP ;  /* 0x0000000000007918 */ /* 0x000fde0000000000 */
[----:B------:R-:W-:-:S15]  /*84120*/  NOP ;  /* 0x0000000000007918 */ /* 0x000fde0000000000 */
[----:B------:R-:W-:-:S15]  /*84130*/  NOP ;  /* 0x0000000000007918 */ /* 0x000fde0000000000 */
[----:B------:R-:W-:-:S04]  /*84140*/  NOP ;  /* 0x0000000000007918 */ /* 0x000fc80000000000 */
[----:B----4-:R0:W1:Y:S02]  /*84150*/  DFMA R8, R4, R8, R44 ;  /* 0x000000080408722b */ /* 0x010064000000002c */
[----:B0-----:R-:W-:-:S06]  /*84160*/  IADD3 R44, PT, PT, R50, R51, RZ ;  /* 0x00000033322c7210 */ /* 0x001fcc0007ffe0ff */
[----:B------:R-:W2:-:S15]  /*84170*/  LDL.64 R44, [R44] ;  /* 0x000000002c2c7983 */ /* 0x000e9e0000100a00 */
[----:B------:R-:W-:-:S15]  /*84180*/  NOP ;  /* 0x0000000000007918 */ /* 0x000fde0000000000 */
[----:B------:R-:W-:-:S15]  /*84190*/  NOP ;  /* 0x0000000000007918 */ /* 0x000fde0000000000 */
[----:B------:R-:W-:-:S11]  /*841a0*/  NOP ;  /* 0x0000000000007918 */ /* 0x000fd60000000000 */
[----:B-1----:R-:W0:-:S15]  /*841b0*/  DFMA R8, R4, R8, R42 ;  /* 0x000000080408722b */ /* 0x002e1e000000002a */
        /* <DEDUP_REMOVED lines=9> */
[----:B------:R0:W3:Y:S02]  /*84250*/  DFMA R8, R4, R48, R38 ;  /* 0x000000300408722b */ /* 0x0000e40000000026 */
[----:B0-----:R-:W-:-:S05]  /*84260*/  IMAD.IADD R38, R56, 0x1, R51 ;  /* 0x0000000138267824 */ /* 0x001fca00078e0233 */
[-C--:B------:R-:W-:Y:S02]  /*84270*/  IADD3 R34, PT, PT, R38, R51.reuse, RZ ;  /* 0x0000003326227210 */ /* 0x080fe40007ffe0ff */
[----:B------:R-:W4:Y:S03]  /*84280*/  LDL.64 R38, [R38] ;  /* 0x0000000026267983 */ /* 0x000f260000100a00 */
[----:B------:R-:W-:Y:S02]  /*84290*/  IMAD.IADD R54, R34, 0x1, R51 ;  /* 0x0000000122367824 */ /* 0x000fe400078e0233 */
[----:B------:R-:W5:Y:S03]  /*842a0*/  LDL.64 R34, [R34] ;  /* 0x0000000022227983 */ /* 0x000f660000100a00 */
[----:B------:R-:W-:-:S05]  /*842b0*/  IADD3 R48, PT, PT, R54, R51, RZ ;  /* 0x0000003336307210 */ /* 0x000fca0007ffe0ff */
[--C-:B------:R-:W-:Y:S02]  /*842c0*/  IMAD.IADD R46, R48, 0x1, R51.reuse ;  /* 0x00000001302e7824 */ /* 0x100fe400078e0233 */
[----:B------:R-:W5:Y:S02]  /*842d0*/  LDL.64 R48, [R48] ;  /* 0x0000000030307983 */ /* 0x000f640000100a00 */
[----:B------:R-:W-:Y:S02]  /*842e0*/  IMAD.IADD R0, R46, 0x1, R51 ;  /* 0x000000012e007824 */ /* 0x000fe400078e0233 */
[----:B------:R-:W5:Y:S04]  /*842f0*/  LDL.64 R50, [R54] ;  /* 0x0000000036327983 */ /* 0x000f680000100a00 */
[----:B------:R-:W5:Y:S04]  /*84300*/  LDL.64 R46, [R46] ;  /* 0x000000002e2e7983 */ /* 0x000f680000100a00 */
[----:B------:R-:W5:-:S15]  /*84310*/  LDL.64 R42, [R0] ;  /* 0x00000000002a7983 */ /* 0x000f5e0000100a00 */
[----:B------:R-:W-:-:S13]  /*84320*/  NOP ;  /* 0x0000000000007918 */ /* 0x000fda0000000000 */
[----:B---3--:R0:W2:Y:S02]  /*84330*/  DFMA R8, R4, R8, R6 ;  /* 0x000000080408722b */ /* 0x0080a40000000006 */
[----:B0-----:R-:W3:Y:S01]  /*84340*/  LDL.64 R6, [R56] ;  /* 0x0000000038067983 */ /* 0x001ee20000100a00 */
        /* <DEDUP_REMOVED lines=93> */
.L_x_5820:
[----:B------:R-:W-:Y:S05]  /*84920*/  BSYNC.RECONVERGENT B4 ;  /* 0x0000000000047941 */ /* 0x000fea0003800200 */
.L_x_5819:
        /* <DEDUP_REMOVED lines=50> */
.L_x_5822:
[----:B------:R-:W-:Y:S05]  /*84c50*/  BSYNC.RECONVERGENT B4 ;  /* 0x0000000000047941 */ /* 0x000fea0003800200 */
.L_x_5821:
        /* <DEDUP_REMOVED lines=170> */
.L_x_5825:
[----:B------:R-:W-:Y:S05]  /*85700*/  BSYNC.RECONVERGENT B3 ;  /* 0x0000000000037941 */ /* 0x000fea0003800200 */
.L_x_5824:
        /* <DEDUP_REMOVED lines=9> */
.L_x_5827:
[----:B------:R-:W-:Y:S05]  /*857a0*/  BSYNC.RECONVERGENT B4 ;  /* 0x0000000000047941 */ /* 0x000fea0003800200 */
.L_x_5826:
        /* <DEDUP_REMOVED lines=26> */
.L_x_5830:
        /* <DEDUP_REMOVED lines=21> */
.L_x_5829:
[----:B------:R-:W-:Y:S05]  /*85aa0*/  BSYNC.RECONVERGENT B3 ;  /* 0x0000000000037941 */ /* 0x000fea0003800200 */
.L_x_5828:
        /* <DEDUP_REMOVED lines=23> */
.L_x_5832:
[----:B------:R-:W-:Y:S05]  /*85c20*/  BSYNC.RECONVERGENT B3 ;  /* 0x0000000000037941 */ /* 0x000fea0003800200 */
.L_x_5831:
        /* <DEDUP_REMOVED lines=9> */
.L_x_5823:
        /* <DEDUP_REMOVED lines=62> */
.L_x_5834:
[----:B------:R-:W-:Y:S05]  /*860a0*/  BSYNC.RECONVERGENT B4 ;  /* 0x0000000000047941 */ /* 0x000fea0003800200 */
.L_x_5833:
        /* <DEDUP_REMOVED lines=59> */
.L_x_5838:
[----:B------:R-:W-:Y:S05]  /*86460*/  BSYNC.RECONVERGENT B7 ;  /* 0x0000000000077941 */ /* 0x000fea0003800200 */
.L_x_5837:
        /* <DEDUP_REMOVED lines=78> */
.L_x_5836:
        /* <DEDUP_REMOVED lines=188> */
.L_x_5840:
[----:B------:R-:W-:Y:S01]  /*87510*/  IMAD.MOV.U32 R4, RZ, RZ, 0x0 ;  /* 0x00000000ff047424 */ /* 0x000fe200078e00ff */
[----:B------:R-:W-:Y:S02]  /*87520*/  MOV R5, 0x7ff00000 ;  /* 0x7ff0000000057802 */ /* 0x000fe40000000f00 */
[----:B------:R-:W-:-:S04]  /*87530*/  LOP3.LUT P0, RZ, R7, 0x7fffffff, RZ, 0xc0, !PT ;  /* 0x7fffffff07ff7812 */ /* 0x000fc8000780c0ff */
[----:B------:R-:W0:Y:S02]  /*87540*/  DFMA R6, R6, R4, +INF ;  /* 0x7ff000000606742b */ /* 0x000e240000000004 */
[----:B0-----:R-:W-:Y:S02]  /*87550*/  FSEL R20, R6, RZ, P0 ;  /* 0x000000ff06147208 */ /* 0x001fe40000000000 */
[----:B------:R-:W-:-:S07]  /*87560*/  FSEL R21, R7, -QNAN , P0 ;  /* 0xfff0000007157808 */ /* 0x000fce0000000000 */
.L_x_5839:
[----:B------:R-:W-:Y:S05]  /*87570*/  BSYNC.RECONVERGENT B4 ;  /* 0x0000000000047941 */ /* 0x000fea0003800200 */
.L_x_5835:
        /* <DEDUP_REMOVED lines=56> */
[----:B------:R-:W-:Y:S02]  /*87900*/  MOV R5, R31 ;  /* 0x0000001f00057202 */ /* 0x000fe40000000f00 */
[----:B------:R-:W-:-:S07]  /*87910*/  MOV R0, 0x87930 ;  /* 0x0008793000007802 */ /* 0x000fce0000000f00 */
[----:B------:R-:W-:Y:S05]  /*87920*/  CALL.REL.NOINC `($__internal_16_$__cuda_sm20_div_rn_f64_full) ;  /* 0x000001f400847944 */ /* 0x000fea0003c00000 */
[----:B------:R-:W-:-:S07]  /*87930*/  IMAD.MOV.U32 R4, RZ, RZ, R6 ;  /* 0x000000ffff047224 */ /* 0x000fce00078e0006 */
.L_x_5842:
[----:B------:R-:W-:Y:S05]  /*87940*/  BSYNC.RECONVERGENT B4 ;  /* 0x0000000000047941 */ /* 0x000fea0003800200 */
.L_x_5841:
[----:B------:R0:W1:Y:S01]  /*87950*/  DFMA R10, R12, R10, R4 ;  /* 0x0000000a0c0a722b */ /* 0x0000620000000004 */
[----:B------:R-:W-:Y:S01]  /*87960*/  UMOV UR4, 0xfefa39ef ;  /* 0xfefa39ef00047882 */ /* 0x000fe20000000000 */
[----:B0-----:R-:W-:Y:S01]  /*87970*/  MOV R4, 0x652b82fe ;  /* 0x652b82fe00047802 */ /* 0x001fe20000000f00 */
[----:B------:R-:W-:Y:S01]  /*87980*/  IMAD.MOV.U32 R5, RZ, RZ, 0x3ff71547 ;  /* 0x3ff71547ff057424 */ /* 0x000fe200078e00ff */
        /* <DEDUP_REMOVED lines=119> */
.L_x_5844:
[----:B------:R-:W-:Y:S05]  /*88100*/  BSYNC.RECONVERGENT B3 ;  /* 0x0000000000037941 */ /* 0x000fea0003800200 */
.L_x_5843:
[----:B-1----:R2:W3:Y:S02]  /*88110*/  DMUL R10, R6, R34 ;  /* 0x00000022060a7228 */ /* 0x0024e40000000000 */
.L_x_5812:
[----:B------:R-:W-:Y:S05]  /*88120*/  BSYNC.RECONVERGENT B5 ;  /* 0x0000000000057941 */ /* 0x000fea0003800200 */
.L_x_5796:
[----:B---3--:R-:W3:Y:S02]  /*88130*/  DSETP.NEU.AND P0, PT, R10, RZ, PT ;  /* 0x000000ff0a00722a */ /* 0x008ee40003f0d000 */
[----:B---3--:R-:W-:Y:S05]  /*88140*/  @!P0 BRA `(.L_x_5460) ;  /* 0x000001e400dc8947 */ /* 0x008fea0003800000 */
[----:B-1----:R-:W1:Y:S01]  /*88150*/  DADD R12, -R12, 1 ;  /* 0x3ff000000c0c7429 */ /* 0x002e620000000100 */
[----:B--2---:R-:W-:Y:S01]  /*88160*/  MOV R6, 0x1 ;  /* 0x0000000100067802 */ /* 0x004fe20000000f00 */
[----:B------:R-:W-:Y:S01]  /*88170*/  BSSY.RECONVERGENT B4, `(.L_x_5845) ;  /* 0x000004c000047945 */ /* 0x000fe20003800200 */
[----:B------:R-:W-:Y:S01]  /*88180*/  IMAD.MOV.U32 R40, RZ, RZ, 0x0 ;  /* 0x00000000ff287424 */ /* 0x000fe200078e00ff */
[----:B------:R-:W-:-:S15]  /*88190*/  MOV R41, 0x3ff00000 ;  /* 0x3ff0000000297802 */ /* 0x000fde0000000f00 */
[----:B------:R-:W-:-:S15]  /*881a0*/  NOP ;  /* 0x0000000000007918 */ /* 0x000fde0000000000 */
[----:B------:R-:W-:-:S15]  /*881b0*/  NOP ;  /* 0x0000000000007918 */ /* 0x000fde0000000000 */
[----:B------:R-:W-:-:S15]  /*881c0*/  NOP ;  /* 0x0000000000007918 */ /* 0x000fde0000000000 */
[----:B-1----:R-:W1:-:S15]  /*881d0*/  DADD R14, R2, R12 ;  /* 0x00000000020e7229 */ /* 0x002e5e000000000c */
[----:B------:R-:W-:-:S15]  /*881e0*/  NOP ;  /* 0x0000000000007918 */ /* 0x000fde0000000000 */
[----:B------:R-:W-:-:S15]  /*881f0*/  NOP ;  /* 0x0000000000007918 */ /* 0x000fde0000000000 */
[----:B------:R-:W-:-:S15]  /*88200*/  NOP ;  /* 0x0000000000007918 */ /* 0x000fde0000000000 */
[----:B------:R-:W-:-:S04]  /*88210*/  NOP ;  /* 0x0000000000007918 */ /* 0x000fc80000000000 */
[----:B-1----:R-:W0:-:S15]  /*88220*/  DADD R14, R14, 1 ;  /* 0x3ff000000e0e7429 */ /* 0x002e1e0000000000 */
[----:B------:R-:W-:-:S15]  /*88230*/  NOP ;  /* 0x0000000000007918 */ /* 0x000fde0000000000 */
[----:B------:R-:W-:-:S15]  /*88240*/  NOP ;  /* 0x0000000000007918 */ /* 0x000fde0000000000 */
[----:B------:R-:W-:-:S15]  /*88250*/  NOP ;  /* 0x0000000000007918 */ /* 0x000fde0000000000 */
[----:B------:R-:W-:-:S04]  /*88260*/  NOP ;  /* 0x0000000000007918 */ /* 0x000fc80000000000 */
[----:B0-----:R-:W0:Y:S02]  /*88270*/  DMUL R4, R2, R14 ;  /* 0x0000000e02047228 */ /* 0x001e240000000000 */
[----:B0-----:R-:W0:Y:S01]  /*88280*/  MUFU.RCP64H R7, R5 ;  /* 0x0000000500077308 */ /* 0x001e220000001800 */
[----:B------:R-:W-:Y:S01]  /*88290*/  IMAD.MOV.U32 R30, RZ, RZ, R4 ;  /* 0x000000ffff1e7224 */ /* 0x000fe200078e0004 */
[----:B------:R-:W-:-:S15]  /*882a0*/  MOV R31, R5 ;  /* 0x00000005001f7202 */ /* 0x000fde0000000f00 */
        /* <DEDUP_REMOVED lines=46> */
[----:B------:R-:W-:Y:S01]  /*88590*/  IMAD.MOV.U32 R20, RZ, RZ, R32 ;  /* 0x000000ffff147224 */ /* 0x000fe200078e0020 */
[----:B------:R-:W-:-:S03]  /*885a0*/  MOV R21, R33 ;  /* 0x0000002100157202 */ /* 0x000fc60000000f00 */
        /* <DEDUP_REMOVED lines=8> */
.L_x_5846:
[----:B------:R-:W-:Y:S05]  /*88630*/  BSYNC.RECONVERGENT B4 ;  /* 0x0000000000047941 */ /* 0x000fea0003800200 */
.L_x_5845:
[----:B------:R-:W-:Y:S01]  /*88640*/  BSSY.RECONVERGENT B5, `(.L_x_5847) ;  /* 0x00000c0000057945 */ /* 0x000fe20003800200 */
[----:B------:R-:W-:Y:S01]  /*88650*/  IMAD.MOV.U32 R32, RZ, RZ, R6 ;  /* 0x000000ffff207224 */ /* 0x000fe200078e0006 */
[----:B------:R-:W-:Y:S01]  /*88660*/  MOV R33, R7 ;  /* 0x0000000700217202 */ /* 0x000fe20000000f00 */
[----:B------:R-:W-:Y:S01]  /*88670*/  IMAD.MOV.U32 R4, RZ, RZ, RZ ;  /* 0x000000ffff047224 */ /* 0x000fe200078e00ff */
[----:B------:R-:W-:-:S07]  /*88680*/  CS2R R34, SRZ ;  /* 0x0000000000227805 */ /* 0x000fce000001ff00 */
.L_x_5854:
        /* <DEDUP_REMOVED lines=95> */
.L_x_5851:
[----:B------:R-:W-:Y:S05]  /*88c80*/  BSYNC.RECONVERGENT B7 ;  /* 0x0000000000077941 */ /* 0x000fea0003800200 */
.L_x_5850:
        /* <DEDUP_REMOVED lines=54> */
.L_x_5853:
[----:B------:R-:W-:Y:S05]  /*88ff0*/  BSYNC.RECONVERGENT B7 ;  /* 0x0000000000077941 */ /* 0x000fea0003800200 */
.L_x_5852:
[----:B------:R0:W1:Y:S01]  /*89000*/  DSETP.GTU.AND P0, PT, |R6|, 1.1102230246251565404e-16, PT ;  /* 0x3ca000000600742a */ /* 0x0000620003f0c200 */
[----:B------:R-:W-:Y:S01]  /*89010*/  MOV R32, R2 ;  /* 0x0000000200207202 */ /* 0x000fe20000000f00 */
[----:B-1----:R-:W-:-:S07]  /*89020*/  IMAD.MOV.U32 R33, RZ, RZ, R3 ;  /* 0x000000ffff217224 */ /* 0x002fce00078e0003 */
.L_x_5849:
[----:B------:R-:W-:Y:S05]  /*89030*/  BSYNC.RECONVERGENT B4 ;  /* 0x0000000000047941 */ /* 0x000fea0003800200 */
.L_x_5848:
        /* <DEDUP_REMOVED lines=33> */
.L_x_5847:
[----:B------:R1:W2:Y:S02]  /*89250*/  DMUL R14, R32, R10 ;  /* 0x0000000a200e7228 */ /* 0x0002a40000000000 */
[----:B-12---:R-:W-:Y:S05]  /*89260*/  BRA `(.L_x_5460) ;  /* 0x000001d400947947 */ /* 0x006fea0003800000 */
.L_x_5738:
        /* <DEDUP_REMOVED lines=26> */
[----:B------:R-:W-:Y:S02]  /*89410*/  @P0 IADD3 R9, PT, PT, R7, -0x100000, RZ ;  /* 0xfff0000007090810 */ /* 0x000fe40007ffe0ff */
[----:B------:R-:W-:-:S03]  /*89420*/  @P0 IADD3 R0, PT, PT, R0, 0x1, RZ ;  /* 0x0000000100000810 */ /* 0x000fc60007ffe0ff */
[----:B------:R-:W-:-:S06]  /*89430*/  @P0 IMAD.MOV.U32 R7, RZ, RZ, R9 ;  /* 0x000000ffff070224 */ /* 0x000fcc00078e0009 */
[----:B------:R-:W1:Y:S02]  /*89440*/  DADD R38, R6, 1 ;  /* 0x3ff0000006267429 */ /* 0x000e640000000000 */
[----:B-1----:R-:W1:-:S15]  /*89450*/  MUFU.RCP64H R37, R39 ;  /* 0x0000002700257308 */ /* 0x002e5e0000001800 */
[----:B------:R-:W-:-:S15]  /*89460*/  NOP ;  /* 0x0000000000007918 */ /* 0x000fde0000000000 */
[----:B------:R-:W-:-:S15]  /*89470*/  NOP ;  /* 0x0000000000007918 */ /* 0x000fde0000000000 */
[----:B------:R-:W-:-:S15]  /*89480*/  NOP ;  /* 0x0000000000007918 */ /* 0x000fde0000000000 */
[----:B------:R-:W-:-:S02]  /*89490*/  NOP ;  /* 0x0000000000007918 */ /* 0x000fc40000000000 */
[----:B------:R2:W-:Y:S02]  /*894a0*/  DADD R8, R6, -1 ;  /* 0xbff0000006087429 */ /* 0x0005e40000000000 */
[----:B--2---:R-:W-:Y:S01]  /*894b0*/  LOP3.LUT R6, R0, 0x80000000, RZ, 0x3c, !PT ;  /* 0x8000000000067812 */ /* 0x004fe200078e3cff */
[----:B------:R-:W-:-:S15]  /*894c0*/  IMAD.MOV.U32 R7, RZ, RZ, 0x43300000 ;  /* 0x43300000ff077424 */ /* 0x000fde00078e00ff */
[----:B------:R-:W-:-:S15]  /*894d0*/  NOP ;  /* 0x0000000000007918 */ /* 0x000fde0000000000 */
[----:B------:R-:W-:-:S15]  /*894e0*/  NOP ;  /* 0x0000000000007918 */ /* 0x000fde0000000000 */
[----:B------:R-:W-:-:S15]  /*894f0*/  NOP ;  /* 0x0000000000007918 */ /* 0x000fde0000000000 */
[----:B------:R-:W-:-:S01]  /*89500*/  NOP ;  /* 0x0000000000007918 */ /* 0x000fc20000000000 */
        /* <DEDUP_REMOVED lines=149> */
.L_x_5857:
[----:B------:R-:W-:Y:S01]  /*89e60*/  IMAD.MOV.U32 R8, RZ, RZ, 0x0 ;  /* 0x00000000ff087424 */ /* 0x000fe200078e00ff */
[----:B------:R-:W-:Y:S02]  /*89e70*/  MOV R9, 0x7ff00000 ;  /* 0x7ff0000000097802 */ /* 0x000fe40000000f00 */
[----:B------:R-:W-:-:S04]  /*89e80*/  LOP3.LUT P0, RZ, R7, 0x7fffffff, RZ, 0xc0, !PT ;  /* 0x7fffffff07ff7812 */ /* 0x000fc8000780c0ff */
[----:B------:R-:W1:Y:S02]  /*89e90*/  DFMA R6, R6, R8, +INF ;  /* 0x7ff000000606742b */ /* 0x000e640000000008 */
[----:B-1----:R-:W-:Y:S02]  /*89ea0*/  FSEL R8, R6, RZ, P0 ;  /* 0x000000ff06087208 */ /* 0x002fe40000000000 */
[----:B------:R-:W-:-:S07]  /*89eb0*/  FSEL R9, R7, -QNAN , P0 ;  /* 0xfff0000007097808 */ /* 0x000fce0000000000 */
.L_x_5858:
[----:B------:R-:W-:Y:S05]  /*89ec0*/  BSYNC.RECONVERGENT B3 ;  /* 0x0000000000037941 */ /* 0x000fea0003800200 */
.L_x_5856:
        /* <DEDUP_REMOVED lines=49> */
[----:B0-----:R-:W-:Y:S05]  /*8a1e0*/  CALL.REL.NOINC `($__internal_16_$__cuda_sm20_div_rn_f64_full) ;  /* 0x000001cc00547944 */ /* 0x001fea0003c00000 */
[----:B------:R-:W-:-:S07]  /*8a1f0*/  MOV R7, R5 ;  /* 0x0000000500077202 */ /* 0x000fce0000000f00 */
.L_x_5860:
[----:B------:R-:W-:Y:S05]  /*8a200*/  BSYNC.RECONVERGENT B4 ;  /* 0x0000000000047941 */ /* 0x000fea0003800200 */
.L_x_5859:
[----:B------:R-:W1:Y:S02]  /*8a210*/  DSETP.GEU.AND P0, PT, R6, R12, PT ;  /* 0x0000000c0600722a */ /* 0x000e640003f0e000 */
        /* <DEDUP_REMOVED lines=8> */
.L_x_5867:
        /* <DEDUP_REMOVED lines=53> */
[----:B------:R-:W-:Y:S02]  /*8a5f0*/  MOV R5, R31 ;  /* 0x0000001f00057202 */ /* 0x000fe40000000f00 */
[----:B------:R-:W-:-:S07]  /*8a600*/  MOV R0, 0x8a620 ;  /* 0x0008a62000007802 */ /* 0x000fce0000000f00 */
[----:B0-----:R-:W-:Y:S05]  /*8a610*/  CALL.REL.NOINC `($__internal_16_$__cuda_sm20_div_rn_f64_full) ;  /* 0x000001c800487944 */ /* 0x001fea0003c00000 */
[----:B------:R-:W-:-:S07]  /*8a620*/  IMAD.MOV.U32 R7, RZ, RZ, R5 ;  /* 0x000000ffff077224 */ /* 0x000fce00078e0005 */
.L_x_5864:
[----:B------:R-:W-:Y:S05]  /*8a630*/  BSYNC.RECONVERGENT B5 ;  /* 0x0000000000057941 */ /* 0x000fea0003800200 */
.L_x_5863:
        /* <DEDUP_REMOVED lines=57> */
[----:B0-----:R-:W-:Y:S05]  /*8a9d0*/  CALL.REL.NOINC `($__internal_16_$__cuda_sm20_div_rn_f64_full) ;  /* 0x000001c400587944 */ /* 0x001fea0003c00000 */
[----:B------:R-:W-:-:S07]  /*8a9e0*/  IMAD.MOV.U32 R7, RZ, RZ, R5 ;  /* 0x000000ffff077224 */ /* 0x000fce00078e0005 */
.L_x_5866:
[----:B------:R-:W-:Y:S05]  /*8a9f0*/  BSYNC.RECONVERGENT B5 ;  /* 0x0000000000057941 */ /* 0x000fea0003800200 */
.L_x_5865:
        /* <DEDUP_REMOVED lines=15> */
.L_x_5862:
[----:B------:R-:W-:Y:S01]  /*8aaf0*/  ISETP.GT.AND P0, PT, R4, 0xfffff, PT ;  /* 0x000fffff0400780c */ /* 0x000fe20003f04270 */
[----:B------:R-:W-:Y:S01]  /*8ab00*/  BSSY.RECONVERGENT B3, `(.L_x_5868) ;  /* 0x00000bb000037945 */ /* 0x000fe20003800200 */
[----:B------:R-:W-:-:S11]  /*8ab10*/  IMAD.MOV.U32 R5, RZ, RZ, -0x3ff ;  /* 0xfffffc01ff057424 */ /* 0x000fd600078e00ff */
[----:B------:R-:W1:Y:S01]  /*8ab20*/  @!P0 DMUL R2, R2, 1.80143985094819840000e+16 ;  /* 0x4350000002028828 */ /* 0x000e620000000000 */
[----:B------:R-:W-:Y:S01]  /*8ab30*/  @!P0 MOV R5, 0xfffffbcb ;  /* 0xfffffbcb00058802 */ /* 0x000fe20000000f00 */
[----:B-1----:R-:W-:Y:S02]  /*8ab40*/  @!P0 IMAD.MOV.U32 R4, RZ, RZ, R3 ;  /* 0x000000ffff048224 */ /* 0x002fe400078e0003 */
        /* <DEDUP_REMOVED lines=21> */
[----:B------:R-:W1:Y:S02]  /*8aca0*/  DADD R34, R34, 1 ;  /* 0x3ff0000022227429 */ /* 0x000e640000000000 */
[----:B-1----:R-:W1:-:S15]  /*8acb0*/  MUFU.RCP64H R5, R35 ;  /* 0x0000002300057308 */ /* 0x002e5e0000001800 */
[----:B------:R-:W-:-:S15]  /*8acc0*/  NOP ;  /* 0x0000000000007918 */ /* 0x000fde0000000000 */
[----:B------:R-:W-:-:S15]  /*8acd0*/  NOP ;  /* 0x0000000000007918 */ /* 0x000fde0000000000 */
[----:B------:R-:W-:-:S15]  /*8ace0*/  NOP ;  /* 0x0000000000007918 */ /* 0x000fde0000000000 */
[----:B------:R-:W-:-:S02]  /*8acf0*/  NOP ;  /* 0x0000000000007918 */ /* 0x000fc40000000000 */
        /* <DEDUP_REMOVED lines=37> */
[----:B------:R-:W1:Y:S01]  /*8af50*/  DADD R2, R2, -UR4 ;  /* 0x8000000402027e29 */ /* 0x000e620008000000 */
[----:B------:R-:W-:Y:S01]  /*8af60*/  UMOV UR4, 0xfefa39ef ;  /* 0xfefa39ef00047882 */ /* 0x000fe20000000000 */
[----:B------:R-:W-:-:S15]  /*8af70*/  UMOV UR5, 0x3fe62e42 ;  /* 0x3fe62e4200057882 */ /* 0x000fde0000000000 */
[----:B------:R-:W-:-:S15]  /*8af80*/  NOP ;  /* 0x0000000000007918 */ /* 0x000fde0000000000 */
[----:B------:R-:W-:-:S15]  /*8af90*/  NOP ;  /* 0x0000000000007918 */ /* 0x000fde0000000000 */
[----:B------:R-:W-:-:S15]  /*8afa0*/  NOP ;  /* 0x0000000000007918 */ /* 0x000fde0000000000 */
[----:B------:R-:W-:-:S02]  /*8afb0*/  NOP ;  /* 0x0000000000007918 */ /* 0x000fc40000000000 */
        /* <DEDUP_REMOVED lines=105> */
.L_x_5869:
[----:B------:R-:W-:Y:S01]  /*8b650*/  IMAD.MOV.U32 R4, RZ, RZ, 0x0 ;  /* 0x00000000ff047424 */ /* 0x000fe200078e00ff */
[----:B------:R-:W-:Y:S02]  /*8b660*/  MOV R5, 0x7ff00000 ;  /* 0x7ff0000000057802 */ /* 0x000fe40000000f00 */
[----:B------:R-:W-:-:S04]  /*8b670*/  LOP3.LUT P0, RZ, R3, 0x7fffffff, RZ, 0xc0, !PT ;  /* 0x7fffffff03ff7812 */ /* 0x000fc8000780c0ff */
[----:B------:R-:W1:Y:S02]  /*8b680*/  DFMA R2, R2, R4, +INF ;  /* 0x7ff000000202742b */ /* 0x000e640000000004 */
[----:B-1----:R-:W-:Y:S02]  /*8b690*/  FSEL R58, R2, RZ, P0 ;  /* 0x000000ff023a7208 */ /* 0x002fe40000000000 */
[----:B------:R-:W-:-:S07]  /*8b6a0*/  FSEL R59, R3, -QNAN , P0 ;  /* 0xfff00000033b7808 */ /* 0x000fce0000000000 */
.L_x_5870:
[----:B------:R-:W-:Y:S05]  /*8b6b0*/  BSYNC.RECONVERGENT B3 ;  /* 0x0000000000037941 */ /* 0x000fea0003800200 */
.L_x_5868:
        /* <DEDUP_REMOVED lines=18> */
[----:B0-----:R-:W-:Y:S05]  /*8b7e0*/  CALL.REL.NOINC `($_ZN2at6native27unrolled_elementwise_kernelIN48_GLOBAL__N__08322988_15_IGammaKernel_cu_cb51a28d10CalcIgammaIdEESt5arrayIPcLm3EELi4E23TrivialOffsetCalculatorILi2EjES8_ILi1EjENS0_6memory12LoadWithCastILi2EEENSB_13StoreWithCastILi1EEEEEviT_T0_T2_T3_T4_T5_$__internal_lgamma_pos) ;  /* 0x000001e000f47944 */ /* 0x001fea0003c00000 */
[----:B------:R-:W-:Y:S05]  /*8b7f0*/  BSYNC.RECONVERGENT B5 ;  /* 0x0000000000057941 */ /* 0x000fea0003800200 */
.L_x_5873:
        /* <DEDUP_REMOVED lines=177> */
.L_x_5878:
[----:B------:R-:W-:Y:S05]  /*8c310*/  BSYNC.RECONVERGENT B5 ;  /* 0x0000000000057941 */ /* 0x000fea0003800200 */
.L_x_5877:
[----:B------:R-:W-:Y:S01]  /*8c320*/  MOV R30, R6 ;  /* 0x00000006001e7202 */ /* 0x000fe20000000f00 */
[----:B------:R-:W-:-:S07]  /*8c330*/  IMAD.MOV.U32 R31, RZ, RZ, R7 ;  /* 0x000000ffff1f7224 */ /* 0x000fce00078e0007 */
.L_x_5876:
[----:B------:R-:W-:Y:S05]  /*8c340*/  BSYNC.RECONVERGENT B4 ;  /* 0x0000000000047941 */ /* 0x000fea0003800200 */
.L_x_5875:
        /* <DEDUP_REMOVED lines=183> */
.L_x_5880:
[----:B------:R-:W-:Y:S01]  /*8cec0*/  MOV R2, 0x0 ;  /* 0x0000000000027802 */ /* 0x000fe20000000f00 */
[----:B------:R-:W-:Y:S01]  /*8ced0*/  IMAD.MOV.U32 R3, RZ, RZ, 0x7ff00000 ;  /* 0x7ff00000ff037424 */ /* 0x000fe200078e00ff */
[----:B------:R-:W-:-:S05]  /*8cee0*/  LOP3.LUT P0, RZ, R31, 0x7fffffff, RZ, 0xc0, !PT ;  /* 0x7fffffff1fff7812 */ /* 0x000fca000780c0ff */
[----:B------:R-:W0:Y:S02]  /*8cef0*/  DFMA R2, R30, R2, +INF ;  /* 0x7ff000001e02742b */ /* 0x000e240000000002 */
[----:B0-----:R-:W-:Y:S02]  /*8cf00*/  FSEL R4, R2, RZ, P0 ;  /* 0x000000ff02047208 */ /* 0x001fe40000000000 */
[----:B------:R-:W-:-:S07]  /*8cf10*/  FSEL R5, R3, -QNAN , P0 ;  /* 0xfff0000003057808 */ /* 0x000fce0000000000 */
.L_x_5881:
[----:B------:R-:W-:Y:S05]  /*8cf20*/  BSYNC.RECONVERGENT B3 ;  /* 0x0000000000037941 */ /* 0x000fea0003800200 */
.L_x_5879:
        /* <DEDUP_REMOVED lines=10> */
.L_x_5872:
[----:B------:R1:W2:Y:S02]  /*8cfd0*/  DADD R4, R2, R2 ;  /* 0x0000000002047229 */ /* 0x0002a40000000002 */
.L_x_5874:
[----:B------:R-:W-:Y:S05]  /*8cfe0*/  BSYNC.RECONVERGENT B7 ;  /* 0x0000000000077941 */ /* 0x000fea0003800200 */
.L_x_5871:
        /* <DEDUP_REMOVED lines=11> */
[----:B------:R-:W-:Y:S01]  /*8d0a0*/  MOV R20, 0x8ebd13cd ;  /* 0x8ebd13cd00147802 */ /* 0x000fe20000000f00 */
[----:B------:R-:W-:Y:S01]  /*8d0b0*/  IMAD.MOV.U32 R21, RZ, RZ, 0x3e5af86d ;  /* 0x3e5af86dff157424 */ /* 0x000fe200078e00ff */
[----:B------:R-:W1:Y:S01]  /*8d0c0*/  DFMA R4, R2, R4, 6.75539944105574400000e+15 ;  /* 0x433800000204742b */ /* 0x000e620000000004 */
[----:B------:R-:W-:-:S15]  /*8d0d0*/  ISETP.GE.U32.AND P0, PT, R0, 0x7fb3e647, PT ;  /* 0x7fb3e6470000780c */ /* 0x000fde0003f06070 */
[----:B------:R-:W-:-:S15]  /*8d0e0*/  NOP ;  /* 0x0000000000007918 */ /* 0x000fde0000000000 */
[----:B------:R-:W-:-:S15]  /*8d0f0*/  NOP ;  /* 0x0000000000007918 */ /* 0x000fde0000000000 */
[----:B------:R-:W-:-:S15]  /*8d100*/  NOP ;  /* 0x0000000000007918 */ /* 0x000fde0000000000 */
[----:B------:R-:W-:-:S03]  /*8d110*/  NOP ;  /* 0x0000000000007918 */ /* 0x000fc60000000000 */
[----:B-1----:R1:W2:Y:S02]  /*8d120*/  DADD R6, R4, -6.75539944105574400000e+15 ;  /* 0xc338000004067429 */ /* 0x0022a40000000000 */
[----:B-1----:R-:W-:-:S04]  /*8d130*/  SEL R4, R4, RZ, P0 ;  /* 0x000000ff04047207 */ /* 0x002fc80000000000 */
[C---:B------:R-:W-:Y:S02]  /*8d140*/  ISETP.NE.AND P1, PT, R4.reuse, 0x400, PT ;  /* 0x000004000400780c */ /* 0x040fe40003f25270 */
[----:B------:R-:W-:-:S15]  /*8d150*/  LEA R4, R4, 0x3ff00000, 0x14 ;  /* 0x3ff0000004047811 */ /* 0x000fde00078ea0ff */
[----:B------:R-:W-:-:S15]  /*8d160*/  NOP ;  /* 0x0000000000007918 */ /* 0x000fde0000000000 */
[----:B------:R-:W-:-:S15]  /*8d170*/  NOP ;  /* 0x0000000000007918 */ /* 0x000fde0000000000 */
[----:B------:R-:W-:-:S11]  /*8d180*/  NOP ;  /* 0x0000000000007918 */ /* 0x000fd60000000000 */
        /* <DEDUP_REMOVED lines=10> */
[----:B------:R-:W-:Y:S01]  /*8d230*/  UMOV UR5, 0x3e21f407 ;  /* 0x3e21f40700057882 */ /* 0x000fe20000000000 */
[----:B------:R-:W-:Y:S01]  /*8d240*/  FSEL R9, R3, R9, !P0 ;  /* 0x0000000903097208 */ /* 0x000fe20004000000 */
[----:B------:R-:W-:Y:S01]  /*8d250*/  IMAD.MOV.U32 R6, RZ, RZ, RZ ;  /* 0x000000ffff067224 */ /* 0x000fe200078e00ff */
[----:B------:R-:W-:Y:S02]  /*8d260*/  SEL R7, R4, 0x7fe00000, P1 ;  /* 0x7fe0000004077807 */ /* 0x000fe40000800000 */
        /* <DEDUP_REMOVED lines=96> */
.L_x_5883:
        /* <DEDUP_REMOVED lines=10> */
.L_x_5884:
[----:B------:R-:W-:Y:S05]  /*8d910*/  BSYNC.RECONVERGENT B3 ;  /* 0x0000000000037941 */ /* 0x000fea0003800200 */
.L_x_5882:
[----:B------:R-:W1:Y:S01]  /*8d920*/  DSETP.NAN.AND P0, PT, R12, R12, PT ;  /* 0x0000000c0c00722a */ /* 0x000e620003f08000 */
[----:B------:R-:W-:Y:S04]  /*8d930*/  BSSY.RECONVERGENT B7, `(.L_x_5885) ;  /* 0x0000186000077945 */ /* 0x000fe80003800200 */
[----:B-1----:R-:W-:Y:S05]  /*8d940*/  @P0 BRA `(.L_x_5886) ;  /* 0x00000018000c0947 */ /* 0x002fea0003800000 */
[----:B------:R-:W-:Y:S01]  /*8d950*/  BSSY.RECONVERGENT B5, `(.L_x_5887) ;  /* 0x0000005000057945 */ /* 0x000fe20003800200 */
[----:B------:R-:W-:Y:S01]  /*8d960*/  IMAD.MOV.U32 R20, RZ, RZ, R10 ;  /* 0x000000ffff147224 */ /* 0x000fe200078e000a */
[----:B------:R-:W-:Y:S02]  /*8d970*/  MOV R21, R11 ;  /* 0x0000000b00157202 */ /* 0x000fe40000000f00 */
[----:B------:R-:W-:-:S07]  /*8d980*/  MOV R4, 0x8d9a0 ;  /* 0x0008d9a000047802 */ /* 0x000fce0000000f00 */
[----:B0-----:R-:W-:Y:S05]  /*8d990*/  CALL.REL.NOINC `($_ZN2at6native27unrolled_elementwise_kernelIN48_GLOBAL__N__08322988_15_IGammaKernel_cu_cb51a28d10CalcIgammaIdEESt5arrayIPcLm3EELi4E23TrivialOffsetCalculatorILi2EjES8_ILi1EjENS0_6memory12LoadWithCastILi2EEENSB_13StoreWithCastILi1EEEEEviT_T0_T2_T3_T4_T5_$__internal_lgamma_pos) ;  /* 0x000001c000887944 */ /* 0x001fea0003c00000 */
[----:B------:R-:W-:Y:S05]  /*8d9a0*/  BSYNC.RECONVERGENT B5 ;  /* 0x0000000000057941 */ /* 0x000fea0003800200 */
.L_x_5887:
        /* <DEDUP_REMOVED lines=177> */
.L_x_5892:
[----:B------:R-:W-:Y:S05]  /*8e4c0*/  BSYNC.RECONVERGENT B5 ;  /* 0x0000000000057941 */ /* 0x000fea0003800200 */
.L_x_5891:
[----:B------:R-:W-:Y:S01]  /*8e4d0*/  MOV R10, R6 ;  /* 0x00000006000a7202 */ /* 0x000fe20000000f00 */
[----:B------:R-:W-:-:S07]  /*8e4e0*/  IMAD.MOV.U32 R11, RZ, RZ, R7 ;  /* 0x000000ffff0b7224 */ /* 0x000fce00078e0007 */
.L_x_5890:
[----:B------:R-:W-:Y:S05]  /*8e4f0*/  BSYNC.RECONVERGENT B4 ;  /* 0x0000000000047941 */ /* 0x000fea0003800200 */
.L_x_5889:
        /* <DEDUP_REMOVED lines=183> */
.L_x_5894:
[----:B------:R-:W-:Y:S01]  /*8f070*/  MOV R4, 0x0 ;  /* 0x0000000000047802 */ /* 0x000fe20000000f00 */
[----:B------:R-:W-:Y:S01]  /*8f080*/  IMAD.MOV.U32 R5, RZ, RZ, 0x7ff00000 ;  /* 0x7ff00000ff057424 */ /* 0x000fe200078e00ff */
[----:B------:R-:W-:-:S05]  /*8f090*/  LOP3.LUT P0, RZ, R11, 0x7fffffff, RZ, 0xc0, !PT ;  /* 0x7fffffff0bff7812 */ /* 0x000fca000780c0ff */
[----:B------:R-:W0:Y:S02]  /*8f0a0*/  DFMA R4, R10, R4, +INF ;  /* 0x7ff000000a04742b */ /* 0x000e240000000004 */
[----:B0-----:R-:W-:Y:S02]  /*8f0b0*/  FSEL R6, R4, RZ, P0 ;  /* 0x000000ff04067208 */ /* 0x001fe40000000000 */
[----:B------:R-:W-:-:S07]  /*8f0c0*/  FSEL R7, R5, -QNAN , P0 ;  /* 0xfff0000005077808 */ /* 0x000fce0000000000 */
.L_x_5895:
[----:B------:R-:W-:Y:S05]  /*8f0d0*/  BSYNC.RECONVERGENT B3 ;  /* 0x0000000000037941 */ /* 0x000fea0003800200 */
.L_x_5893:
        /* <DEDUP_REMOVED lines=10> */
.L_x_5886:
[----:B------:R1:W2:Y:S02]  /*8f180*/  DADD R4, R12, R12 ;  /* 0x000000000c047229 */ /* 0x0002a4000000000c */
.L_x_5888:
[----:B------:R-:W-:Y:S05]  /*8f190*/  BSYNC.RECONVERGENT B7 ;  /* 0x0000000000077941 */ /* 0x000fea0003800200 */
.L_x_5885:
[----:B--2---:R2:W3:Y:S01]  /*8f1a0*/  DADD R58, R58, -R4 ;  /* 0x000000003a3a7229 */ /* 0x0044e20000000804 */
[----:B------:R-:W-:Y:S01]  /*8f1b0*/  UMOV UR4, 0xfefa39ef ;  /* 0xfefa39ef00047882 */ /* 0x000fe20000000000 */
[----:B--2---:R-:W-:Y:S01]  /*8f1c0*/  MOV R4, 0x652b82fe ;  /* 0x652b82fe00047802 */ /* 0x004fe20000000f00 */
[----:B------:R-:W-:Y:S01]  /*8f1d0*/  IMAD.MOV.U32 R5, RZ, RZ, 0x3ff71547 ;  /* 0x3ff71547ff057424 */ /* 0x000fe200078e00ff */
[----:B------:R-:W-:Y:S01]  /*8f1e0*/  UMOV UR5, 0x3fe62e42 ;  /* 0x3fe62e4200057882 */ /* 0x000fe20000000000 */
[----:B---3--:R-:W-:Y:S01]  /*8f1f0*/  FSETP.GEU.FTZ.AND P0, PT, |R59|, 4.1917929649353027344, PT ;  /* 0x4086232b3b00780b */ /* 0x008fe20003f1e200 */
[----:B------:R-:W-:-:S15]  /*8f200*/  BSSY.RECONVERGENT B3, `(.L_x_5896) ;  /* 0x0000075000037945 */ /* 0x000fde0003800200 */
[----:B------:R-:W-:-:S15]  /*8f210*/  NOP ;  /* 0x0000000000007918 */ /* 0x000fde0000000000 */
[----:B------:R-:W-:-:S15]  /*8f220*/  NOP ;  /* 0x0000000000007918 */ /* 0x000fde0000000000 */
[----:B------:R-:W-:-:S13]  /*8f230*/  NOP ;  /* 0x0000000000007918 */ /* 0x000fda0000000000 */
        /* <DEDUP_REMOVED lines=113> */
.L_x_5897:
[----:B------:R-:W-:Y:S05]  /*8f950*/  BSYNC.RECONVERGENT B3 ;  /* 0x0000000000037941 */ /* 0x000fea0003800200 */
.L_x_5896:
[----:B---3--:R3:W4:Y:S02]  /*8f960*/  DFMA R14, -R14, R6, -R2 ;  /* 0x000000060e0e722b */ /* 0x0087240000000902 */
[----:B---34-:R-:W-:Y:S05]  /*8f970*/  BRA `(.L_x_5460) ;  /* 0x0000016c00d07947 */ /* 0x018fea0003800000 */
.L_x_5861:
        /* <DEDUP_REMOVED lines=199> */
.L_x_5901:
[----:B------:R-:W-:Y:S01]  /*905f0*/  MOV R4, 0x0 ;  /* 0x0000000000047802 */ /* 0x000fe20000000f00 */
[----:B------:R-:W-:Y:S01]  /*90600*/  IMAD.MOV.U32 R5, RZ, RZ, 0x7ff00000 ;  /* 0x7ff00000ff057424 */ /* 0x000fe200078e00ff */
[----:B------:R-:W-:-:S05]  /*90610*/  LOP3.LUT P0, RZ, R7, 0x7fffffff, RZ, 0xc0, !PT ;  /* 0x7fffffff07ff7812 */ /* 0x000fca000780c0ff */
[----:B------:R-:W1:Y:S02]  /*90620*/  DFMA R4, R6, R4, +INF ;  /* 0x7ff000000604742b */ /* 0x000e640000000004 */
[----:B-1----:R-:W-:Y:S02]  /*90630*/  FSEL R30, R4, RZ, P0 ;  /* 0x000000ff041e7208 */ /* 0x002fe40000000000 */
[----:B------:R-:W-:-:S07]  /*90640*/  FSEL R31, R5, -QNAN , P0 ;  /* 0xfff00000051f7808 */ /* 0x000fce0000000000 */
.L_x_5902:
[----:B------:R-:W-:Y:S05]  /*90650*/  BSYNC.RECONVERGENT B3 ;  /* 0x0000000000037941 */ /* 0x000fea0003800200 */
.L_x_5900:
        /* <DEDUP_REMOVED lines=12> */
[----:B0-----:R-:W-:Y:S05]  /*90720*/  CALL.REL.NOINC `($_ZN2at6native27unrolled_elementwise_kernelIN48_GLOBAL__N__08322988_15_IGammaKernel_cu_cb51a28d10CalcIgammaIdEESt5arrayIPcLm3EELi4E23TrivialOffsetCalculatorILi2EjES8_ILi1EjENS0_6memory12LoadWithCastILi2EEENSB_13StoreWithCastILi1EEEEEviT_T0_T2_T3_T4_T5_$__internal_lgamma_pos) ;  /* 0x0000019400247944 */ /* 0x001fea0003c00000 */
[----:B------:R-:W-:Y:S05]  /*90730*/  BSYNC.RECONVERGENT B8 ;  /* 0x0000000000087941 */ /* 0x000fea0003800200 */
.L_x_5905:
[----:B------:R-:W-:Y:S01]  /*90740*/  ISETP.GT.AND P0, PT, R13, -0x1, PT ;  /* 0xffffffff0d00780c */ /* 0x000fe20003f04270 */
[----:B------:R-:W-:Y:S01]  /*90750*/  IMAD.MOV.U32 R15, RZ, RZ, R21 ;  /* 0x000000ffff0f7224 */ /* 0x000fe200078e0015 */
[----:B------:R-:W-:-:S03]  /*90760*/  MOV R14, R20 ;  /* 0x00000014000e7202 */ /* 0x000fc60000000f00 */
[----:B------:R-:W-:Y:S01]  /*90770*/  IMAD.MOV.U32 R5, RZ, RZ, R15 ;  /* 0x000000ffff057224 */ /* 0x000fe200078e000f */
[----:B------:R-:W-:-:S07]  /*90780*/  MOV R4, R14 ;  /* 0x0000000e00047202 */ /* 0x000fce0000000f00 */
        /* <DEDUP_REMOVED lines=33> */
[----:B------:R-:W-:Y:S01]  /*909a0*/  MOV R21, 0x3da8ff83 ;  /* 0x3da8ff8300157802 */ /* 0x000fe20000000f00 */
[----:B------:R-:W-:Y:S01]  /*909b0*/  UMOV UR5, 0x3ca1a626 ;  /* 0x3ca1a62600057882 */ /* 0x000fe20000000000 */
[----:B------:R-:W-:Y:S01]  /*909c0*/  ISETP.NE.U32.AND P0, PT, R0, 0x1, PT ;  /* 0x000000010000780c */ /* 0x000fe20003f05070 */
[----:B------:R-:W-:Y:S01]  /*909d0*/  IMAD.MOV.U32 R0, RZ, RZ, 0x20fd8164 ;  /* 0x20fd8164ff007424 */ /* 0x000fe200078e00ff */
[----:B------:R-:W-:Y:S02]  /*909e0*/  BSSY.RECONVERGENT B8, `(.L_x_5909) ;  /* 0x0000089000087945 */ /* 0x000fe40003800200 */
        /* <DEDUP_REMOVED lines=134> */
[----:B------:R-:W-:Y:S05]  /*91250*/  CALL.REL.NOINC `($__internal_16_$__cuda_sm20_div_rn_f64_full) ;  /* 0x0000015c00387944 */ /* 0x000fea0003c00000 */
[----:B------:R-:W-:-:S07]  /*91260*/  MOV R7, R5 ;  /* 0x0000000500077202 */ /* 0x000fce0000000f00 */
.L_x_5910:
[----:B------:R-:W-:Y:S05]  /*91270*/  BSYNC.RECONVERGENT B8 ;  /* 0x0000000000087941 */ /* 0x000fea0003800200 */
.L_x_5909:
[----:B------:R-:W-:Y:S01]  /*91280*/  IMAD.MOV.U32 R10, RZ, RZ, R6 ;  /* 0x000000ffff0a7224 */ /* 0x000fe200078e0006 */
[----:B------:R-:W-:-:S07]  /*91290*/  MOV R11, R7 ;  /* 0x00000007000b7202 */ /* 0x000fce0000000f00 */
.L_x_5908:
[----:B------:R-:W-:Y:S05]  /*912a0*/  BSYNC.RECONVERGENT B4 ;  /* 0x0000000000047941 */ /* 0x000fea0003800200 */
.L_x_5907:
        /* <DEDUP_REMOVED lines=184> */
.L_x_5912:
[----:B------:R-:W-:Y:S01]  /*91e30*/  IMAD.MOV.U32 R4, RZ, RZ, 0x0 ;  /* 0x00000000ff047424 */ /* 0x000fe200078e00ff */
[----:B------:R-:W-:Y:S02]  /*91e40*/  MOV R5, 0x7ff00000 ;  /* 0x7ff0000000057802 */ /* 0x000fe40000000f00 */
[----:B------:R-:W-:-:S04]  /*91e50*/  LOP3.LUT P0, RZ, R11, 0x7fffffff, RZ, 0xc0, !PT ;  /* 0x7fffffff0bff7812 */ /* 0x000fc8000780c0ff */
[----:B------:R-:W0:Y:S02]  /*91e60*/  DFMA R4, R10, R4, +INF ;  /* 0x7ff000000a04742b */ /* 0x000e240000000004 */
[----:B0-----:R-:W-:Y:S02]  /*91e70*/  FSEL R6, R4, RZ, P0 ;  /* 0x000000ff04067208 */ /* 0x001fe40000000000 */
[----:B------:R-:W-:-:S07]  /*91e80*/  FSEL R7, R5, -QNAN , P0 ;  /* 0xfff0000005077808 */ /* 0x000fce0000000000 */
.L_x_5913:
[----:B------:R-:W-:Y:S05]  /*91e90*/  BSYNC.RECONVERGENT B3 ;  /* 0x0000000000037941 */ /* 0x000fea0003800200 */
.L_x_5911:
        /* <DEDUP_REMOVED lines=10> */
.L_x_5904:
[----:B------:R1:W2:Y:S02]  /*91f40*/  DADD R4, R12, R12 ;  /* 0x000000000c047229 */ /* 0x0002a4000000000c */
.L_x_5906:
[----:B------:R-:W-:Y:S05]  /*91f50*/  BSYNC.RECONVERGENT B7 ;  /* 0x0000000000077941 */ /* 0x000fea0003800200 */
.L_x_5903:
        /* <DEDUP_REMOVED lines=134> */
.L_x_5899:
        /* <DEDUP_REMOVED lines=62> */
[----:B0-----:R-:W-:Y:S05]  /*92ba0*/  CALL.REL.NOINC `($__internal_16_$__cuda_sm20_div_rn_f64_full) ;  /* 0x0000014000e47944 */ /* 0x001fea0003c00000 */
[----:B------:R-:W-:-:S07]  /*92bb0*/  MOV R7, R5 ;  /* 0x0000000500077202 */ /* 0x000fce0000000f00 */
.L_x_5916:
[----:B------:R-:W-:Y:S05]  /*92bc0*/  BSYNC.RECONVERGENT B4 ;  /* 0x0000000000047941 */ /* 0x000fea0003800200 */
.L_x_5915:
        /* <DEDUP_REMOVED lines=54> */
[----:B0-----:R-:W-:Y:S05]  /*92f30*/  CALL.REL.NOINC `($__internal_17_$__cuda_sm20_dsqrt_rn_f64_mediumpath_v1) ;  /* 0x0000014800347944 */ /* 0x001fea0003c00000 */
.L_x_5918:
[----:B------:R-:W-:Y:S05]  /*92f40*/  BSYNC.RECONVERGENT B4 ;  /* 0x0000000000047941 */ /* 0x000fea0003800200 */
.L_x_5917:
[----:B------:R-:W1:Y:S01]  /*92f50*/  MUFU.RCP64H R51, R13 ;  /* 0x0000000d00337308 */ /* 0x000e620000001800 */
[----:B------:R-:W-:Y:S01]  /*92f60*/  IADD3 R50, PT, PT, R13, 0x300402, RZ ;  /* 0x003004020d327810 */ /* 0x000fe20007ffe0ff */
[----:B------:R-:W-:Y:S02]  /*92f70*/  IMAD.MOV.U32 R8, RZ, RZ, 0x77f7c44b ;  /* 0x77f7c44bff087424 */ /* 0x000fe400078e00ff */
[----:B------:R-:W-:Y:S02]  /*92f80*/  HFMA2 R9, -RZ, RZ, 1.96875, 36.96875 ;  /* 0x3fe0509fff097431 */ /* 0x000fe400000001ff */
[----:B------:R-:W-:Y:S02]  /*92f90*/  IMAD.MOV.U32 R38, RZ, RZ, -0x184c2289 ;  /* 0xe7b3dd77ff267424 */ /* 0x000fe400078e00ff */
[----:B------:R-:W-:Y:S02]  /*92fa0*/  HFMA2 R39, -RZ, RZ, 2.2421875, 0.0069427490234375 ;  /* 0x407c1f1cff277431 */ /* 0x000fe400000001ff */
[----:B------:R-:W-:Y:S01]  /*92fb0*/  IMAD.MOV.U32 R40, RZ, RZ, -0x1a0caf76 ;  /* 0xe5f3508aff287424 */ /* 0x000fe200078e00ff */
[----:B------:R-:W-:Y:S01]  /*92fc0*/  MOV R41, 0x40bb2bff ;  /* 0x40bb2bff00297802 */ /* 0x000fe20000000f00 */
[----:B------:R2:W-:Y:S01]  /*92fd0*/  STL.64 [R1+0x1458], R8 ;  /* 0x0014580801007387 */ /* 0x0005e20000100a00 */
[----:B------:R-:W-:-:S02]  /*92fe0*/  IMAD.MOV.U32 R44, RZ, RZ, 0x3bfd7560 ;  /* 0x3bfd7560ff2c7424 */ /* 0x000fc400078e00ff */
[----:B------:R-:W-:Y:S02]  /*92ff0*/  HFMA2 R45, -RZ, RZ, 2.56640625, 385.75 ;  /* 0x41225e07ff2d7431 */ /* 0x000fe400000001ff */
[----:B------:R-:W-:Y:S01]  /*93000*/  IMAD.MOV.U32 R46, RZ, RZ, 0x42ce50ea ;  /* 0x42ce50eaff2e7424 */ /* 0x000fe200078e00ff */
[----:B------:R3:W-:Y:S01]  /*93010*/  STL.64 [R1+0x1468], R38 ;  /* 0x0014682601007387 */ /* 0x0007e20000100a00 */
[----:B------:R-:W-:Y:S02]  /*93020*/  HFMA2 R47, -RZ, RZ, 2.708984375, -244.125 ;  /* 0x416bdba1ff2f7431 */ /* 0x000fe400000001ff */
[----:B------:R-:W-:Y:S01]  /*93030*/  IMAD.MOV.U32 R48, RZ, RZ, 0x4a98efce ;  /* 0x4a98efceff307424 */ /* 0x000fe200078e00ff */
[----:B------:R-:W-:Y:S01]  /*93040*/  MOV R49, 0x4184aa64 ;  /* 0x4184aa6400317802 */ /* 0x000fe20000000f00 */
[----:B------:R4:W-:Y:S01]  /*93050*/  STL.64 [R1+0x1470], R40 ;  /* 0x0014702801007387 */ /* 0x0009e20000100a00 */
[----:B------:R-:W-:Y:S01]  /*93060*/  IMAD.MOV.U32 R54, RZ, RZ, 0x0 ;  /* 0x00000000ff367424 */ /* 0x000fe200078e00ff */
[----:B-1----:R-:W1:Y:S01]  /*93070*/  DFMA R4, -R12, R50, 1 ;  /* 0x3ff000000c04742b */ /* 0x002e620000000132 */
[----:B------:R-:W-:-:S02]  /*93080*/  HFMA2 R55, -RZ, RZ, 2.15625, -0.0 ;  /* 0x40508000ff377431 */ /* 0x000fc400000001ff */
[----:B--2---:R-:W-:Y:S02]  /*93090*/  IMAD.MOV.U32 R8, RZ, RZ, -0x12d8f232 ;  /* 0xed270dceff087424 */ /* 0x004fe400078e00ff */
[----:B------:R-:W-:Y:S01]  /*930a0*/  HFMA2 R9, -RZ, RZ, 2.7890625, -0.00175380706787109375 ;  /* 0x4194972fff097431 */ /* 0x000fe200000001ff */
[----:B------:R2:W-:Y:S01]  /*930b0*/  STL.64 [R1+0x1480], R44 ;  /* 0x0014802c01007387 */ /* 0x0005e20000100a00 */
[----:B------:R-:W-:Y:S02]  /*930c0*/  IMAD.MOV.U32 R58, RZ, RZ, 0x0 ;  /* 0x00000000ff3a7424 */ /* 0x000fe400078e00ff */
[----:B---3--:R-:W-:Y:S02]  /*930d0*/  HFMA2 R39, -RZ, RZ, 2.771484375, 0.01287841796875 ;  /* 0x418b2298ff277431 */ /* 0x008fe400000001ff */
[----:B------:R-:W-:Y:S01]  /*930e0*/  IMAD.MOV.U32 R38, RZ, RZ, -0x30b135d2 ;  /* 0xcf4eca2eff267424 */ /* 0x000fe200078e00ff */
[----:B------:R3:W-:Y:S01]  /*930f0*/  STL.64 [R1+0x1490], R46 ;  /* 0x0014902e01007387 */ /* 0x0007e20000100a00 */
[----:B------:R-:W-:Y:S01]  /*93100*/  MOV R59, 0x418308a8 ;  /* 0x418308a8003b7802 */ /* 0x000fe20000000f00 */
[----:B----4-:R-:W-:Y:S01]  /*93110*/  IMAD.MOV.U32 R40, RZ, RZ, 0x0 ;  /* 0x00000000ff287424 */ /* 0x010fe200078e00ff */
[----:B------:R-:W-:Y:S01]  /*93120*/  MOV R41, 0x3ff00000 ;  /* 0x3ff0000000297802 */ /* 0x000fe20000000f00 */
[----:B------:R4:W-:Y:S01]  /*93130*/  STL.64 [R1+0x1498], R48 ;  /* 0x0014983001007387 */ /* 0x0009e20000100a00 */
[----:B------:R-:W-:Y:S01]  /*93140*/  FSETP.GEU.AND P0, PT, |R50|, 5.8789094863358348022e-39, PT ;  /* 0x004004023200780b */ /* 0x000fe20003f0e200 */
[----:B------:R-:W-:Y:S01]  /*93150*/  IMAD.MOV.U32 R36, RZ, RZ, -0x19c7c7e ;  /* 0xfe638382ff247424 */ /* 0x000fe200078e00ff */
[----:B------:R-:W-:Y:S01]  /*93160*/  MOV R37, 0x40338519 ;  /* 0x4033851900257802 */ /* 0x000fe20000000f00 */
[----:B------:R5:W-:Y:S01]  /*93170*/  STL.64 [R1+0x14a0], R8 ;  /* 0x0014a00801007387 */ /* 0x000be20000100a00 */
[----:B--2---:R-:W-:Y:S01]  /*93180*/  IMAD.MOV.U32 R44, RZ, RZ, 0x0 ;  /* 0x00000000ff2c7424 */ /* 0x004fe200078e00ff */
[----:B------:R-:W-:Y:S01]  /*93190*/  MOV R45, 0x4115d0bc ;  /* 0x4115d0bc002d7802 */ /* 0x000fe20000000f00 */
[----:B------:R-:W-:Y:S01]  /*931a0*/  BSSY.RECONVERGENT B4, `(.L_x_5919) ;  /* 0x0000047000047945 */ /* 0x000fe20003800200 */
[----:B------:R2:W-:Y:S01]  /*931b0*/  STL.64 [R1+0x14b0], R38 ;  /* 0x0014b02601007387 */ /* 0x0005e20000100a00 */
[----:B---3--:R-:W-:-:S02]  /*931c0*/  IMAD.MOV.U32 R46, RZ, RZ, 0x0 ;  /* 0x00000000ff2e7424 */ /* 0x008fc400078e00ff */
[----:B------:R-:W-:Y:S01]  /*931d0*/  HFMA2 R47, -RZ, RZ, 2.6328125, 0.007305145263671875 ;  /* 0x41441f7bff2f7431 */ /* 0x000fe200000001ff */
[----:B------:R3:W-:Y:S01]  /*931e0*/  STL.64 [R1+0x27d8], R40 ;  /* 0x0027d82801007387 */ /* 0x0007e20000100a00 */
[----:B----4-:R-:W-:Y:S01]  /*931f0*/  IMAD.MOV.U32 R48, RZ, RZ, -0x20000000 ;  /* 0xe0000000ff307424 */ /* 0x010fe200078e00ff */
[----:B------:R-:W-:Y:S02]  /*93200*/  MOV R49, 0x41697171 ;  /* 0x4169717100317802 */ /* 0x000fe40000000f00 */
[----:B------:R4:W-:Y:S01]  /*93210*/  STL.64 [R1+0x27e0], R54 ;  /* 0x0027e03601007387 */ /* 0x0009e20000100a00 */
[----:B-----5:R-:W-:Y:S02]  /*93220*/  IMAD.MOV.U32 R8, RZ, RZ, -0x70000000 ;  /* 0x90000000ff087424 */ /* 0x020fe400078e00ff */
[----:B------:R-:W-:Y:S02]  /*93230*/  HFMA2 R9, -RZ, RZ, 2.759765625, -6872 ;  /* 0x4185eeb6ff097431 */ /* 0x000fe400000001ff */
[----:B--2---:R-:W-:Y:S01]  /*93240*/  IMAD.MOV.U32 R38, RZ, RZ, 0x70000000 ;  /* 0x70000000ff267424 */ /* 0x004fe200078e00ff */
[----:B------:R-:W-:Y:S01]  /*93250*/  MOV R39, 0x41991871 ;  /* 0x4199187100277802 */ /* 0x000fe20000000f00 */
[----:B------:R-:W-:Y:S01]  /*93260*/  STL.64 [R1+0x27f8], R44 ;  /* 0x0027f82c01007387 */ /* 0x000fe20000100a00 */
[----:B---3--:R-:W-:Y:S01]  /*93270*/  IMAD.MOV.U32 R40, RZ, RZ, -0x50000000 ;  /* 0xb0000000ff287424 */ /* 0x008fe200078e00ff */
[----:B------:R-:W-:-:S02]  /*93280*/  MOV R41, 0x41a1fda6 ;  /* 0x41a1fda600297802 */ /* 0x000fc40000000f00 */
[----:B------:R-:W-:Y:S01]  /*93290*/  STL.64 [R1+0x2800], R46 ;  /* 0x0028002e01007387 */ /* 0x000fe20000100a00 */
[----:B----4-:R-:W-:Y:S02]  /*932a0*/  IMAD.MOV.U32 R54, RZ, RZ, -0x80000000 ;  /* 0x80000000ff367424 */ /* 0x010fe400078e00ff */
[----:B------:R-:W-:Y:S01]  /*932b0*/  HFMA2 R55, -RZ, RZ, 2.8046875, -1.3525390625 ;  /* 0x419cbd69ff377431 */ /* 0x000fe200000001ff */
        /* <DEDUP_REMOVED lines=9> */
[----:B--2---:R-:W-:Y:S01]  /*93350*/  IMAD.MOV.U32 R36, RZ, RZ, -0x1388dcfa ;  /* 0xec772306ff247424 */ /* 0x004fe200078e00ff */
[----:B------:R-:W-:-:S05]  /*93360*/  MOV R37, 0x4198bf15 ;  /* 0x4198bf1500257802 */ /* 0x000fca0000000f00 */
[----:B------:R2:W-:Y:S02]  /*93370*/  STL.64 [R1+0x14a8], R36 ;  /* 0x0014a82401007387 */ /* 0x0005e40000100a00 */
[C---:B--2---:R-:W-:Y:S01]  /*93380*/  VIADD R37, R35.reuse, 0x1388 ;  /* 0x0000138823257836 */ /* 0x044fe20000000000 */
[----:B------:R-:W-:-:S15]  /*93390*/  IADD3 R36, PT, PT, R35, 0x13e8, RZ ;  /* 0x000013e823247810 */ /* 0x000fde0007ffe0ff */
[----:B------:R-:W-:-:S15]  /*933a0*/  NOP ;  /* 0x0000000000007918 */ /* 0x000fde0000000000 */
[----:B------:R-:W-:-:S15]  /*933b0*/  NOP ;  /* 0x0000000000007918 */ /* 0x000fde0000000000 */
[----:B------:R-:W-:-:S01]  /*933c0*/  NOP ;  /* 0x0000000000007918 */ /* 0x000fc20000000000 */
[----:B-1----:R1:W2:Y:S02]  /*933d0*/  DFMA R6, R50, R4, R50 ;  /* 0x000000043206722b */ /* 0x0022a40000000032 */
[----:B-1----:R-:W-:Y:S01]  /*933e0*/  IMAD.MOV.U32 R4, RZ, RZ, 0x6a172145 ;  /* 0x6a172145ff047424 */ /* 0x002fe200078e00ff */
[----:B------:R-:W-:-:S05]  /*933f0*/  MOV R5, 0x3f78d44d ;  /* 0x3f78d44d00057802 */ /* 0x000fca0000000f00 */
[----:B------:R1:W-:Y:S02]  /*93400*/  STL.64 [R1+0x1450], R4 ;  /* 0x0014500401007387 */ /* 0x0003e40000100a00 */
[----:B-1----:R-:W-:Y:S01]  /*93410*/  IMAD.MOV.U32 R4, RZ, RZ, 0x13d667e3 ;  /* 0x13d667e3ff047424 */ /* 0x002fe200078e00ff */
[----:B------:R-:W-:-:S05]  /*93420*/  MOV R5, 0x414a9038 ;  /* 0x414a903800057802 */ /* 0x000fca0000000f00 */
[----:B------:R1:W-:Y:S02]  /*93430*/  STL.64 [R1+0x1488], R4 ;  /* 0x0014880401007387 */ /* 0x0003e40000100a00 */
[----:B-1----:R-:W-:Y:S01]  /*93440*/  IMAD.MOV.U32 R4, RZ, RZ, 0x0 ;  /* 0x00000000ff047424 */ /* 0x002fe200078e00ff */
[----:B------:R-:W-:-:S05]  /*93450*/  MOV R5, 0x409e1400 ;  /* 0x409e140000057802 */ /* 0x000fca0000000f00 */
        /* <DEDUP_REMOVED lines=9> */
[----:B-1----:R-:W-:Y:S01]  /*934f0*/  IMAD.MOV.U32 R42, RZ, RZ, -0x4fb522f0 ;  /* 0xb04add10ff2a7424 */ /* 0x002fe200078e00ff */
[----:B------:R-:W-:-:S05]  /*93500*/  MOV R43, 0x40f28df4 ;  /* 0x40f28df4002b7802 */ /* 0x000fca0000000f00 */
[----:B------:R1:W-:Y:S02]  /*93510*/  STL.64 [R1+0x1478], R42 ;  /* 0x0014782a01007387 */ /* 0x0003e40000100a00 */
[----:B-1----:R-:W-:Y:S02]  /*93520*/  IMAD.MOV.U32 R42, RZ, RZ, 0x0 ;  /* 0x00000000ff2a7424 */ /* 0x002fe400078e00ff */
[----:B------:R-:W-:-:S05]  /*93530*/  HFMA2 R43, -RZ, RZ, 2.435546875, -1920 ;  /* 0x40dfe780ff2b7431 */ /* 0x000fca00000001ff */
        /* <DEDUP_REMOVED lines=9> */
[----:B------:R-:W-:Y:S01]  /*935d0*/  MOV R34, 0x93600 ;  /* 0x0009360000227802 */ /* 0x000fe20000000f00 */
[----:B------:R-:W-:-:S07]  /*935e0*/  VIADD R0, R0, 0xfff00000 ;  /* 0xfff0000000007836 */ /* 0x000fce0000000000 */
[----:B01----:R-:W-:Y:S05]  /*935f0*/  CALL.REL.NOINC `($__internal_15_$__cuda_sm20_dblrcp_rn_slowpath_v3) ;  /* 0x0000013000c87944 */ /* 0x003fea0003c00000 */
[----:B------:R-:W-:-:S07]  /*93600*/  MOV R7, R0 ;  /* 0x0000000000077202 */ /* 0x000fce0000000f00 */
.L_x_5920:
[----:B------:R-:W-:Y:S05]  /*93610*/  BSYNC.RECONVERGENT B4 ;  /* 0x0000000000047941 */ /* 0x000fea0003800200 */
.L_x_5919:
[----:B------:R-:W-:Y:S01]  /*93620*/  SEL R0, RZ, 0x60, !P1 ;  /* 0x00000060ff007807 */ /* 0x000fe20004800000 */
[----:B------:R-:W-:-:S03]  /*93630*/  IMAD.MOV.U32 R4, RZ, RZ, -0x8 ;  /* 0xfffffff8ff047424 */ /* 0x000fc600078e00ff */
[----:B------:R-:W-:Y:S02]  /*93640*/  IADD3 R51, PT, PT, R35, R0, RZ ;  /* 0x0000000023337210 */ /* 0x000fe40007ffe0ff */
[----:B------:R-:W-:-:S03]  /*93650*/  SEL R0, R4, 0x8, P1 ;  /* 0x0000000804007807 */ /* 0x000fc60000800000 */
[----:B------:R-:W2:Y:S02]  /*93660*/  LDL.64 R8, [R51] ;  /* 0x0000000033087983 */ /* 0x000ea40000100a00 */
[----:B------:R-:W-:-:S05]  /*93670*/  IMAD.IADD R35, R0, 0x1, R51 ;  /* 0x0000000100237824 */ /* 0x000fca00078e0233 */
[-C--:B------:R-:W-:Y:S02]  /*93680*/  IADD3 R39, PT, PT, R35, R0.reuse, RZ ;  /* 0x0000000023277210 */ /* 0x080fe40007ffe0ff */
[----:B------:R-:W2:Y:S03]  /*93690*/  LDL.64 R34, [R35] ;  /* 0x0000000023227983 */ /* 0x000ea60000100a00 */
[----:B------:R-:W-:Y:S02]  /*936a0*/  IMAD.IADD R41, R39, 0x1, R0 ;  /* 0x0000000127297824 */ /* 0x000fe400078e0200 */
[----:B------:R-:W3:Y:S03]  /*936b0*/  LDL.64 R38, [R39] ;  /* 0x0000000027267983 */ /* 0x000ee60000100a00 */
[----:B-1----:R-:W-:-:S02]  /*936c0*/  IADD3 R43, PT, PT, R41, R0, RZ ;  /* 0x00000000292b7210 */ /* 0x002fc40007ffe0ff */
[----:B------:R-:W4:Y:S03]  /*936d0*/  LDL.64 R40, [R41] ;  /* 0x0000000029287983 */ /* 0x000f260000100a00 */
[--C-:B------:R-:W-:Y:S02]  /*936e0*/  IMAD.IADD R45, R43, 0x1, R0.reuse ;  /* 0x000000012b2d7824 */ /* 0x100fe400078e0200 */
[----:B------:R-:W5:Y:S03]  /*936f0*/  LDL.64 R42, [R43] ;  /* 0x000000002b2a7983 */ /* 0x000f660000100a00 */
[----:B------:R-:W-:Y:S02]  /*93700*/  IADD3 R55, PT, PT, R45, R0, RZ ;  /* 0x000000002d377210 */ /* 0x000fe40007ffe0ff */
[----:B------:R-:W5:Y:S04]  /*93710*/  LDL.64 R44, [R45] ;  /* 0x000000002d2c7983 */ /* 0x000f680000100a00 */
[----:B------:R-:W5:Y:S01]  /*93720*/  LDL.64 R46, [R55] ;  /* 0x00000000372e7983 */ /* 0x000f620000100a00 */
[----:B------:R-:W-:-:S05]  /*93730*/  IMAD.IADD R49, R55, 0x1, R0 ;  /* 0x0000000137317824 */ /* 0x000fca00078e0200 */
[----:B------:R1:W5:Y:S01]  /*93740*/  LDL.64 R4, [R49] ;  /* 0x0000000031047983 */ /* 0x0003620000100a00 */
[----:B------:R-:W-:Y:S02]  /*93750*/  FSEL R6, R6, R12, P1 ;  /* 0x0000000c06067208 */ /* 0x000fe40000800000 */
[----:B------:R-:W-:Y:S02]  /*93760*/  FSEL R7, R7, R13, P1 ;  /* 0x0000000d07077208 */ /* 0x000fe40000800000 */
[----:B------:R-:W-:Y:S02]  /*93770*/  SEL R37, R36, R37, P1 ;  /* 0x0000002524257207 */ /* 0x000fe40000800000 */
[-C--:B-1----:R-:W-:Y:S02]  /*93780*/  IADD3 R49, PT, PT, R49, R0.reuse, RZ ;  /* 0x0000000031317210 */ /* 0x082fe40007ffe0ff */
[-C--:B------:R-:W-:Y:S02]  /*93790*/  IADD3 R59, PT, PT, R37, R0.reuse, RZ ;  /* 0x00000000253b7210 */ /* 0x080fe40007ffe0ff */
[----:B------:R-:W-:-:S02]  /*937a0*/  IADD3 R65, PT, PT, R49, R0, RZ ;  /* 0x0000000031417210 */ /* 0x000fc40007ffe0ff */
[----:B------:R-:W5:Y:S04]  /*937b0*/  LDL.64 R48, [R49] ;  /* 0x0000000031307983 */ /* 0x000f680000100a00 */
[----:B------:R-:W5:Y:S01]  /*937c0*/  LDL.64 R36, [R59] ;  /* 0x000000003b247983 */ /* 0x000f620000100a00 */
[----:B0-----:R-:W-:Y:S01]  /*937d0*/  IADD3 R63, PT, PT, R65, R0, RZ ;  /* 0x00000000413f7210 */ /* 0x001fe20007ffe0ff */
        /* <DEDUP_REMOVED lines=16> */
[----:B0-----:R-:W-:-:S04]  /*938e0*/  IMAD.IADD R43, R59, 0x1, R0 ;  /* 0x000000013b2b7824 */ /* 0x001fc800078e0200 */
[--C-:B------:R-:W-:Y:S02]  /*938f0*/  IMAD.IADD R41, R43, 0x1, R0.reuse ;  /* 0x000000012b297824 */ /* 0x100fe400078e0200 */
[----:B------:R-:W3:Y:S02]  /*93900*/  LDL.64 R42, [R43] ;  /* 0x000000002b2a7983 */ /* 0x000ee40000100a00 */
[----:B------:R-:W-:Y:S02]  /*93910*/  IMAD.IADD R55, R41, 0x1, R0 ;  /* 0x0000000129377824 */ /* 0x000fe400078e0200 */
[----:B------:R-:W4:Y:S04]  /*93920*/  LDL.64 R40, [R41] ;  /* 0x0000000029287983 */ /* 0x000f280000100a00 */
[----:B------:R-:W5:-:S15]  /*93930*/  LDL.64 R38, [R55] ;  /* 0x0000000037267983 */ /* 0x000f5e0000100a00 */
[----:B------:R-:W-:-:S15]  /*93940*/  NOP ;  /* 0x0000000000007918 */ /* 0x000fde0000000000 */
[----:B------:R-:W-:-:S15]  /*93950*/  NOP ;  /* 0x0000000000007918 */ /* 0x000fde0000000000 */
[----:B------:R-:W-:-:S03]  /*93960*/  NOP ;  /* 0x0000000000007918 */ /* 0x000fc60000000000 */
[----:B-1----:R0:W1:Y:S02]  /*93970*/  DFMA R8, R6, R8, R44 ;  /* 0x000000080608722b */ /* 0x002064000000002c */
[----:B0-----:R0:W2:Y:S02]  /*93980*/  LDL.64 R44, [R51+0x1388] ;  /* 0x00138800332c7983 */ /* 0x0010a40000100a00 */
[----:B0-----:R-:W-:-:S15]  /*93990*/  IMAD.IADD R51, R63, 0x1, R0 ;  /* 0x000000013f337824 */ /* 0x001fde00078e0200 */
        /* <DEDUP_REMOVED lines=21> */
[----:B0-----:R-:W-:-:S06]  /*93af0*/  IMAD.IADD R44, R51, 0x1, R0 ;  /* 0x00000001332c7824 */ /* 0x001fcc00078e0200 */
[----:B------:R-:W2:-:S15]  /*93b00*/  LDL.64 R44, [R44] ;  /* 0x000000002c2c7983 */ /* 0x000e9e0000100a00 */
[----:B------:R-:W-:-:S15]  /*93b10*/  NOP ;  /* 0x0000000000007918 */ /* 0x000fde0000000000 */
[----:B------:R-:W-:-:S15]  /*93b20*/  NOP ;  /* 0x0000000000007918 */ /* 0x000fde0000000000 */
[----:B------:R-:W-:-:S11]  /*93b30*/  NOP ;  /* 0x0000000000007918 */ /* 0x000fd60000000000 */
[----:B---3--:R0:W-:Y:S02]  /*93b40*/  DFMA R46, R6, R4, R46 ;  /* 0x00000004062e722b */ /* 0x0081e4000000002e */
[----:B0-----:R-:W-:-:S15]  /*93b50*/  IADD3 R5, PT, PT, R55, R0, RZ ;  /* 0x0000000037057210 */ /* 0x001fde0007ffe0ff */
        /* <DEDUP_REMOVED lines=10> */
[----:B0-----:R-:W-:Y:S02]  /*93c00*/  IMAD.IADD R41, R5, 0x1, R0 ;  /* 0x0000000105297824 */ /* 0x001fe400078e0200 */
[----:B------:R-:W3:-:S15]  /*93c10*/  LDL.64 R4, [R5] ;  /* 0x0000000005047983 */ /* 0x000ede0000100a00 */
[----:B------:R-:W-:-:S15]  /*93c20*/  NOP ;  /* 0x0000000000007918 */ /* 0x000fde0000000000 */
[----:B------:R-:W-:-:S15]  /*93c30*/  NOP ;  /* 0x0000000000007918 */ /* 0x000fde0000000000 */
[----:B------:R-:W-:-:S15]  /*93c40*/  NOP ;  /* 0x0000000000007918 */ /* 0x000fde0000000000 */
[----:B-----5:R0:W-:Y:S02]  /*93c50*/  DFMA R38, R6, R36, R38 ;  /* 0x000000240626722b */ /* 0x0201e40000000026 */
[-C--:B0-----:R-:W-:Y:S02]  /*93c60*/  IADD3 R37, PT, PT, R41, R0.reuse, RZ ;  /* 0x0000000029257210 */ /* 0x081fe40007ffe0ff */
[----:B------:R-:W4:Y:S03]  /*93c70*/  LDL.64 R40, [R41] ;  /* 0x0000000029287983 */ /* 0x000f260000100a00 */
[----:B------:R-:W-:Y:S02]  /*93c80*/  IMAD.IADD R59, R37, 0x1, R0 ;  /* 0x00000001253b7824 */ /* 0x000fe400078e0200 */
[----:B------:R-:W5:Y:S03]  /*93c90*/  LDL.64 R36, [R37] ;  /* 0x0000000025247983 */ /* 0x000f660000100a00 */
[----:B------:R-:W-:-:S05]  /*93ca0*/  IADD3 R55, PT, PT, R59, R0, RZ ;  /* 0x000000003b377210 */ /* 0x000fca0007ffe0ff */
[----:B------:R-:W-:Y:S01]  /*93cb0*/  IMAD.IADD R49, R55, 0x1, R0 ;  /* 0x0000000137317824 */ /* 0x000fe200078e0200 */
[----:B------:R-:W5:-:S15]  /*93cc0*/  LDL.64 R50, [R55] ;  /* 0x0000000037327983 */ /* 0x000f5e0000100a00 */
[----:B------:R-:W-:-:S15]  /*93cd0*/  NOP ;  /* 0x0000000000007918 */ /* 0x000fde0000000000 */
[----:B------:R-:W-:-:S15]  /*93ce0*/  NOP ;  /* 0x0000000000007918 */ /* 0x000fde0000000000 */
[----:B------:R-:W-:-:S01]  /*93cf0*/  NOP ;  /* 0x0000000000007918 */ /* 0x000fc20000000000 */
[----:B------:R0:W1:Y:S02]  /*93d00*/  DFMA R34, R6, R46, R34 ;  /* 0x0000002e0622722b */ /* 0x0000640000000022 */
[-C--:B0-----:R-:W-:Y:S02]  /*93d10*/  IADD3 R47, PT, PT, R49, R0.reuse, RZ ;  /* 0x00000000312f7210 */ /* 0x081fe40007ffe0ff */
[----:B------:R-:W5:Y:S02]  /*93d20*/  LDL.64 R48, [R49] ;  /* 0x0000000031307983 */ /* 0x000f640000100a00 */
[----:B------:R-:W-:Y:S02]  /*93d30*/  IADD3 R0, PT, PT, R47, R0, RZ ;  /* 0x000000002f007210 */ /* 0x000fe40007ffe0ff */
        /* <DEDUP_REMOVED lines=55> */
[----:B------:R-:W-:-:S15]  /*940b0*/  IMAD.MOV.U32 R4, RZ, RZ, 0x1 ;  /* 0x00000001ff047424 */ /* 0x000fde00078e00ff */
        /* <DEDUP_REMOVED lines=49> */
.L_x_5922:
[----:B------:R-:W-:Y:S05]  /*943d0*/  BSYNC.RECONVERGENT B4 ;  /* 0x0000000000047941 */ /* 0x000fea0003800200 */
.L_x_5921:
        /* <DEDUP_REMOVED lines=50> */
.L_x_5924:
[----:B------:R-:W-:Y:S05]  /*94700*/  BSYNC.RECONVERGENT B4 ;  /* 0x0000000000047941 */ /* 0x000fea0003800200 */
.L_x_5923:
        /* <DEDUP_REMOVED lines=170> */
.L_x_5927:
[----:B------:R-:W-:Y:S05]  /*951b0*/  BSYNC.RECONVERGENT B3 ;  /* 0x0000000000037941 */ /* 0x000fea0003800200 */
.L_x_5926:
[----:B------:R-:W-:Y:S04]  /*951c0*/  BSSY.RECONVERGENT B4, `(.L_x_5928) ;  /* 0x0000009000047945 */ /* 0x000fe80003800200 */
[----:B------:R-:W-:Y:S05]  /*951d0*/  @P2 BRA P3, `(.L_x_5929) ;  /* 0x00000000001c2947 */ /* 0x000fea0001800000 */
[----:B0-----:R-:W-:Y:S01]  /*951e0*/  IMAD.MOV.U32 R6, RZ, RZ, R30 ;  /* 0x000000ffff067224 */ /* 0x001fe200078e001e */
[----:B------:R-:W-:Y:S01]  /*951f0*/  MOV R5, R31 ;  /* 0x0000001f00057202 */ /* 0x000fe20000000f00 */
[----:B------:R-:W-:Y:S01]  /*95200*/  IMAD.MOV.U32 R8, RZ, RZ, R2 ;  /* 0x000000ffff087224 */ /* 0x000fe200078e0002 */
[----:B------:R-:W-:Y:S02]  /*95210*/  MOV R7, R3 ;  /* 0x0000000300077202 */ /* 0x000fe40000000f00 */
[----:B------:R-:W-:-:S07]  /*95220*/  MOV R0, 0x95240 ;  /* 0x0009524000007802 */ /* 0x000fce0000000f00 */
[----:B-1----:R-:W-:Y:S05]  /*95230*/  CALL.REL.NOINC `($__internal_16_$__cuda_sm20_div_rn_f64_full) ;  /* 0x0000011c00407944 */ /* 0x002fea0003c00000 */
[----:B------:R-:W-:-:S07]  /*95240*/  IMAD.MOV.U32 R4, RZ, RZ, R6 ;  /* 0x000000ffff047224 */ /* 0x000fce00078e0006 */
.L_x_5929:
[----:B------:R-:W-:Y:S05]  /*95250*/  BSYNC.RECONVERGENT B4 ;  /* 0x0000000000047941 */ /* 0x000fea0003800200 */
.L_x_5928:
[----:B------:R-:W-:Y:S01]  /*95260*/  SHF.R.U32.HI R0, RZ, 0x14, R13 ;  /* 0x00000014ff007819 */ /* 0x000fe2000001160d */
[----:B------:R-:W2:Y:S01]  /*95270*/  DSETP.NEU.AND P2, PT, R4, RZ, PT ;  /* 0x000000ff0400722a */ /* 0x000ea20003f4d000 */
[----:B------:R-:W-:Y:S01]  /*95280*/  BSSY.RECONVERGENT B3, `(.L_x_5930) ;  /* 0x000002d000037945 */ /* 0x000fe20003800200 */
[----:B--2---:R-:W-:Y:S01]  /*95290*/  ISETP.GE.OR P3, PT, R13, RZ, P2 ;  /* 0x000000ff0d00720c */ /* 0x004fe20001766670 */
[----:B0-----:R-:W-:Y:S01]  /*952a0*/  @!P2 IMAD.MOV.U32 R6, RZ, RZ, RZ ;  /* 0x000000ffff06a224 */ /* 0x001fe200078e00ff */
[----:B------:R-:W-:-:S04]  /*952b0*/  LOP3.LUT R0, R0, 0x7ff, RZ, 0xc0, !PT ;  /* 0x000007ff00007812 */ /* 0x000fc800078ec0ff */
[----:B------:R-:W-:-:S04]  /*952c0*/  IADD3 R7, PT, PT, R0, -0x3f4, RZ ;  /* 0xfffffc0c00077810 */ /* 0x000fc80007ffe0ff */
        /* <DEDUP_REMOVED lines=15> */
[----:B------:R-:W-:Y:S02]  /*953c0*/  MOV R0, R13 ;  /* 0x0000000d00007202 */ /* 0x000fe40000000f00 */
[----:B------:R-:W-:-:S07]  /*953d0*/  MOV R47, 0x953f0 ;  /* 0x000953f0002f7802 */ /* 0x000fce0000000f00 */
[----:B-1----:R-:W-:Y:S05]  /*953e0*/  CALL.REL.NOINC `($_ZN2at6native27unrolled_elementwise_kernelIN48_GLOBAL__N__08322988_15_IGammaKernel_cu_cb51a28d10CalcIgammaIdEESt5arrayIPcLm3EELi4E23TrivialOffsetCalculatorILi2EjES8_ILi1EjENS0_6memory12LoadWithCastILi2EEENSB_13StoreWithCastILi1EEEEEviT_T0_T2_T3_T4_T5_$__internal_accurate_pow) ;  /* 0x0000012800647944 */ /* 0x002fea0003c00000 */
[----:B------:R-:W-:Y:S05]  /*953f0*/  BSYNC.RECONVERGENT B4 ;  /* 0x0000000000047941 */ /* 0x000fea0003800200 */
.L_x_5932:
        /* <DEDUP_REMOVED lines=21> */
.L_x_5931:
[----:B------:R-:W-:Y:S05]  /*95550*/  BSYNC.RECONVERGENT B3 ;  /* 0x0000000000037941 */ /* 0x000fea0003800200 */
.L_x_5930:
        /* <DEDUP_REMOVED lines=23> */
.L_x_5934:
[----:B------:R-:W-:Y:S05]  /*956d0*/  BSYNC.RECONVERGENT B3 ;  /* 0x0000000000037941 */ /* 0x000fea0003800200 */
.L_x_5933:
        /* <DEDUP_REMOVED lines=11> */
[----:B0-----:R2:W3:Y:S02]  /*95790*/  DMUL R10, R10, R34 ;  /* 0x000000220a0a7228 */ /* 0x0014e40000000000 */
[----:B--23--:R-:W-:Y:S05]  /*957a0*/  BRA `(.L_x_5914) ;  /* 0x0000002400187947 */ /* 0x00cfea0003800000 */
.L_x_5925:
        /* <DEDUP_REMOVED lines=62> */
.L_x_5936:
[----:B------:R-:W-:Y:S05]  /*95b90*/  BSYNC.RECONVERGENT B4 ;  /* 0x0000000000047941 */ /* 0x000fea0003800200 */
.L_x_5935:
        /* <DEDUP_REMOVED lines=59> */
.L_x_5940:
[----:B------:R-:W-:Y:S05]  /*95f50*/  BSYNC.RECONVERGENT B7 ;  /* 0x0000000000077941 */ /* 0x000fea0003800200 */
.L_x_5939:
        /* <DEDUP_REMOVED lines=78> */
.L_x_5938:
        /* <DEDUP_REMOVED lines=187> */
.L_x_5942:
[----:B------:R-:W-:Y:S01]  /*96ff0*/  MOV R4, 0x0 ;  /* 0x0000000000047802 */ /* 0x000fe20000000f00 */
[----:B------:R-:W-:Y:S01]  /*97000*/  IMAD.MOV.U32 R5, RZ, RZ, 0x7ff00000 ;  /* 0x7ff00000ff057424 */ /* 0x000fe200078e00ff */
[----:B------:R-:W-:-:S05]  /*97010*/  LOP3.LUT P0, RZ, R7, 0x7fffffff, RZ, 0xc0, !PT ;  /* 0x7fffffff07ff7812 */ /* 0x000fca000780c0ff */
[----:B------:R-:W0:Y:S02]  /*97020*/  DFMA R6, R6, R4, +INF ;  /* 0x7ff000000606742b */ /* 0x000e240000000004 */
[----:B0-----:R-:W-:Y:S02]  /*97030*/  FSEL R6, R6, RZ, P0 ;  /* 0x000000ff06067208 */ /* 0x001fe40000000000 */
[----:B------:R-:W-:-:S07]  /*97040*/  FSEL R7, R7, -QNAN , P0 ;  /* 0xfff0000007077808 */ /* 0x000fce0000000000 */
.L_x_5941:
[----:B------:R-:W-:Y:S05]  /*97050*/  BSYNC.RECONVERGENT B4 ;  /* 0x0000000000047941 */ /* 0x000fea0003800200 */
.L_x_5937:
        /* <DEDUP_REMOVED lines=59> */
[----:B------:R-:W-:Y:S05]  /*97410*/  CALL.REL.NOINC `($__internal_16_$__cuda_sm20_div_rn_f64_full) ;  /* 0x000000f800c87944 */ /* 0x000fea0003c00000 */
[----:B------:R-:W-:-:S07]  /*97420*/  IMAD.MOV.U32 R4, RZ, RZ, R6 ;  /* 0x000000ffff047224 */ /* 0x000fce00078e0006 */
.L_x_5944:
[----:B------:R-:W-:Y:S05]  /*97430*/  BSYNC.RECONVERGENT B4 ;  /* 0x0000000000047941 */ /* 0x000fea0003800200 */
.L_x_5943:
        /* <DEDUP_REMOVED lines=123> */
.L_x_5946:
[----:B------:R-:W-:Y:S05]  /*97bf0*/  BSYNC.RECONVERGENT B3 ;  /* 0x0000000000037941 */ /* 0x000fea0003800200 */
.L_x_5945:
[----:B-1----:R2:W3:Y:S02]  /*97c00*/  DMUL R10, R6, R34 ;  /* 0x00000022060a7228 */ /* 0x0024e40000000000 */
.L_x_5914:
[----:B------:R-:W-:Y:S05]  /*97c10*/  BSYNC.RECONVERGENT B5 ;  /* 0x0000000000057941 */ /* 0x000fea0003800200 */
.L_x_5898:
[----:B---3--:R-:W3:Y:S01]  /*97c20*/  DSETP.NEU.AND P0, PT, R10, RZ, PT ;  /* 0x000000ff0a00722a */ /* 0x008ee20003f0d000 */
[----:B------:R-:W-:Y:S01]  /*97c30*/  BSSY.RECONVERGENT B4, `(.L_x_5947) ;  /* 0x000008f000047945 */ /* 0x000fe20003800200 */
[----:B--2---:R-:W-:-:S03]  /*97c40*/  CS2R R6, SRZ ;  /* 0x0000000000067805 */ /* 0x004fc6000001ff00 */
[----:B---3--:R-:W-:Y:S05]  /*97c50*/  @!P0 BRA `(.L_x_5948) ;  /* 0x0000000800308947 */ /* 0x008fea0003800000 */
[----:B------:R-:W-:Y:S01]  /*97c60*/  BSSY.RECONVERGENT B5, `(.L_x_5949) ;  /* 0x0000054000057945 */ /* 0x000fe20003800200 */
[----:B0-----:R-:W-:Y:S01]  /*97c70*/  MOV R4, RZ ;  /* 0x000000ff00047202 */ /* 0x001fe20000000f00 */
[----:B------:R-:W-:Y:S01]  /*97c80*/  IMAD.MOV.U32 R14, RZ, RZ, 0x0 ;  /* 0x00000000ff0e7424 */ /* 0x000fe200078e00ff */
[----:B------:R-:W-:Y:S01]  /*97c90*/  MOV R15, 0x3ff00000 ;  /* 0x3ff00000000f7802 */ /* 0x000fe20000000f00 */
[----:B------:R-:W-:Y:S01]  /*97ca0*/  IMAD.MOV.U32 R20, RZ, RZ, R12 ;  /* 0x000000ffff147224 */ /* 0x000fe200078e000c */
[----:B------:R-:W-:Y:S01]  /*97cb0*/  MOV R21, R13 ;  /* 0x0000000d00157202 */ /* 0x000fe20000000f00 */
[----:B------:R-:W-:Y:S01]  /*97cc0*/  IMAD.MOV.U32 R30, RZ, RZ, 0x0 ;  /* 0x00000000ff1e7424 */ /* 0x000fe200078e00ff */
[----:B------:R-:W-:-:S07]  /*97cd0*/  MOV R31, 0x3ff00000 ;  /* 0x3ff00000001f7802 */ /* 0x000fce0000000f00 */
.L_x_5952:
        /* <DEDUP_REMOVED lines=45> */
[----:B------:R-:W-:Y:S01]  /*97fb0*/  MOV R20, R32 ;  /* 0x0000002000147202 */ /* 0x000fe20000000f00 */
[----:B------:R-:W-:-:S03]  /*97fc0*/  IMAD.MOV.U32 R21, RZ, RZ, R33 ;  /* 0x000000ffff157224 */ /* 0x000fc600078e0021 */
[----:B------:R-:W-:-:S13]  /*97fd0*/  FSETP.GT.AND P0, PT, |R0|, 1.469367938527859385e-39, PT ;  /* 0x001000000000780b */ /* 0x000fda0003f04200 */
[----:B------:R-:W-:Y:S05]  /*97fe0*/  @P0 BRA P1, `(.L_x_5951) ;  /* 0x00000000001c0947 */ /* 0x000fea0000800000 */
[----:B------:R-:W-:Y:S01]  /*97ff0*/  MOV R6, R32 ;  /* 0x0000002000067202 */ /* 0x000fe20000000f00 */
[----:B------:R-:W-:Y:S01]  /*98000*/  IMAD.MOV.U32 R5, RZ, RZ, R33 ;  /* 0x000000ffff057224 */ /* 0x000fe200078e0021 */
[----:B------:R-:W-:Y:S01]  /*98010*/  MOV R8, R2 ;  /* 0x0000000200087202 */ /* 0x000fe20000000f00 */
[----:B------:R-:W-:Y:S01]  /*98020*/  IMAD.MOV.U32 R7, RZ, RZ, R3 ;  /* 0x000000ffff077224 */ /* 0x000fe200078e0003 */
[----:B------:R-:W-:-:S07]  /*98030*/  MOV R0, 0x98050 ;  /* 0x0009805000007802 */ /* 0x000fce0000000f00 */
[----:B-1----:R-:W-:Y:S05]  /*98040*/  CALL.REL.NOINC `($__internal_16_$__cuda_sm20_div_rn_f64_full) ;  /* 0x000000ec00bc7944 */ /* 0x002fea0003c00000 */
[----:B------:R-:W-:-:S07]  /*98050*/  MOV R7, R5 ;  /* 0x0000000500077202 */ /* 0x000fce0000000f00 */
.L_x_5951:
[----:B------:R-:W-:Y:S05]  /*98060*/  BSYNC.RECONVERGENT B7 ;  /* 0x0000000000077941 */ /* 0x000fea0003800200 */
.L_x_5950:
        /* <DEDUP_REMOVED lines=20> */
.L_x_5949:
        /* <DEDUP_REMOVED lines=52> */
[----:B-1----:R-:W-:Y:S05]  /*984f0*/  CALL.REL.NOINC `($__internal_16_$__cuda_sm20_div_rn_f64_full) ;  /* 0x000000e800907944 */ /* 0x002fea0003c00000 */
[----:B------:R-:W-:-:S07]  /*98500*/  MOV R7, R5 ;  /* 0x0000000500077202 */ /* 0x000fce0000000f00 */
.L_x_5953:
[----:B------:R-:W-:Y:S05]  /*98510*/  BSYNC.RECONVERGENT B5 ;  /* 0x0000000000057941 */ /* 0x000fea0003800200 */
.L_x_5948:
[----:B------:R-:W-:Y:S05]  /*98520*/  BSYNC.RECONVERGENT B4 ;  /* 0x0000000000047941 */ /* 0x000fea0003800200 */
.L_x_5947:
[----:B------:R2:W3:Y:S02]  /*98530*/  DADD R14, -R6, 1 ;  /* 0x3ff00000060e7429 */ /* 0x0004e40000000100 */
[----:B--23--:R-:W-:Y:S05]  /*98540*/  BRA `(.L_x_5460) ;  /* 0x000000e000dc7947 */ /* 0x00cfea0003800000 */
.L_x_5855:
        /* <DEDUP_REMOVED lines=14> */
.L_x_5960:
        /* <DEDUP_REMOVED lines=57> */
.L_x_5957:
[----:B------:R-:W-:Y:S05]  /*989c0*/  BSYNC.RECONVERGENT B5 ;  /* 0x0000000000057941 */ /* 0x000fea0003800200 */
.L_x_5956:
        /* <DEDUP_REMOVED lines=59> */
.L_x_5959:
[----:B------:R-:W-:Y:S05]  /*98d80*/  BSYNC.RECONVERGENT B5 ;  /* 0x0000000000057941 */ /* 0x000fea0003800200 */
.L_x_5958:
        /* <DEDUP_REMOVED lines=15> */
.L_x_5955:
[----:B------:R-:W-:Y:S01]  /*98e80*/  ISETP.GT.AND P1, PT, R3, 0xfffff, PT ;  /* 0x000fffff0300780c */ /* 0x000fe20003f24270 */
[----:B------:R-:W-:Y:S01]  /*98e90*/  IMAD.MOV.U32 R0, RZ, RZ, R3 ;  /* 0x000000ffff007224 */ /* 0x000fe200078e0003 */
[----:B------:R-:W-:Y:S01]  /*98ea0*/  MOV R4, R2 ;  /* 0x0000000200047202 */ /* 0x000fe20000000f00 */
[----:B------:R-:W-:Y:S10]  /*98eb0*/  BSSY.RECONVERGENT B3, `(.L_x_5961) ;  /* 0x00000bb000037945 */ /* 0x000ff40003800200 */
[----:B------:R-:W1:Y:S02]  /*98ec0*/  @!P1 DMUL R2, R2, 1.80143985094819840000e+16 ;  /* 0x4350000002029828 */ /* 0x000e640000000000 */
[----:B-1----:R-:W-:-:S02]  /*98ed0*/  @!P1 IMAD.MOV.U32 R0, RZ, RZ, R3 ;  /* 0x000000ffff009224 */ /* 0x002fc400078e0003 */
        /* <DEDUP_REMOVED lines=17> */
[----:B------:R-:W1:Y:S02]  /*98ff0*/  DADD R30, R2, 1 ;  /* 0x3ff00000021e7429 */ /* 0x000e640000000000 */
[----:B-1----:R-:W1:-:S15]  /*99000*/  MUFU.RCP64H R5, R31 ;  /* 0x0000001f00057308 */ /* 0x002e5e0000001800 */
[----:B------:R-:W-:-:S15]  /*99010*/  NOP ;  /* 0x0000000000007918 */ /* 0x000fde0000000000 */
[----:B------:R-:W-:-:S15]  /*99020*/  NOP ;  /* 0x0000000000007918 */ /* 0x000fde0000000000 */
[----:B------:R-:W-:-:S15]  /*99030*/  NOP ;  /* 0x0000000000007918 */ /* 0x000fde0000000000 */
[----:B------:R-:W-:-:S02]  /*99040*/  NOP ;  /* 0x0000000000007918 */ /* 0x000fc40000000000 */
[----:B------:R2:W-:Y:S02]  /*99050*/  DADD R20, R2, -1 ;  /* 0xbff0000002147429 */ /* 0x0005e40000000000 */
[----:B--2---:R-:W-:Y:S02]  /*99060*/  LOP3.LUT R2, R0, 0x80000000, RZ, 0x3c, !PT ;  /* 0x8000000000027812 */ /* 0x004fe400078e3cff */
[----:B------:R-:W-:-:S15]  /*99070*/  MOV R3, 0x43300000 ;  /* 0x4330000000037802 */ /* 0x000fde0000000f00 */
        /* <DEDUP_REMOVED lines=152> */
.L_x_5962:
[----:B------:R-:W-:Y:S01]  /*99a00*/  MOV R4, 0x0 ;  /* 0x0000000000047802 */ /* 0x000fe20000000f00 */
[----:B------:R-:W-:Y:S01]  /*99a10*/  IMAD.MOV.U32 R5, RZ, RZ, 0x7ff00000 ;  /* 0x7ff00000ff057424 */ /* 0x000fe200078e00ff */
[----:B------:R-:W-:-:S05]  /*99a20*/  LOP3.LUT P0, RZ, R3, 0x7fffffff, RZ, 0xc0, !PT ;  /* 0x7fffffff03ff7812 */ /* 0x000fca000780c0ff */
[----:B------:R-:W1:Y:S02]  /*99a30*/  DFMA R2, R2, R4, +INF ;  /* 0x7ff000000202742b */ /* 0x000e640000000004 */
[----:B-1----:R-:W-:Y:S02]  /*99a40*/  FSEL R58, R2, RZ, P0 ;  /* 0x000000ff023a7208 */ /* 0x002fe40000000000 */
[----:B------:R-:W-:-:S07]  /*99a50*/  FSEL R59, R3, -QNAN , P0 ;  /* 0xfff00000033b7808 */ /* 0x000fce0000000000 */
.L_x_5963:
[----:B------:R-:W-:Y:S05]  /*99a60*/  BSYNC.RECONVERGENT B3 ;  /* 0x0000000000037941 */ /* 0x000fea0003800200 */
.L_x_5961:
        /* <DEDUP_REMOVED lines=18> */
[----:B0-----:R-:W-:Y:S05]  /*99b90*/  CALL.REL.NOINC `($_ZN2at6native27unrolled_elementwise_kernelIN48_GLOBAL__N__08322988_15_IGammaKernel_cu_cb51a28d10CalcIgammaIdEESt5arrayIPcLm3EELi4E23TrivialOffsetCalculatorILi2EjES8_ILi1EjENS0_6memory12LoadWithCastILi2EEENSB_13StoreWithCastILi1EEEEEviT_T0_T2_T3_T4_T5_$__internal_lgamma_pos) ;  /* 0x0000010000087944 */ /* 0x001fea0003c00000 */
[----:B------:R-:W-:Y:S05]  /*99ba0*/  BSYNC.RECONVERGENT B5 ;  /* 0x0000000000057941 */ /* 0x000fea0003800200 */
.L_x_5966:
        /* <DEDUP_REMOVED lines=177> */
.L_x_5971:
[----:B------:R-:W-:Y:S05]  /*9a6c0*/  BSYNC.RECONVERGENT B5 ;  /* 0x0000000000057941 */ /* 0x000fea0003800200 */
.L_x_5970:
[----:B------:R-:W-:Y:S01]  /*9a6d0*/  IMAD.MOV.U32 R30, RZ, RZ, R6 ;  /* 0x000000ffff1e7224 */ /* 0x000fe200078e0006 */
[----:B------:R-:W-:-:S07]  /*9a6e0*/  MOV R31, R7 ;  /* 0x00000007001f7202 */ /* 0x000fce0000000f00 */
.L_x_5969:
[----:B------:R-:W-:Y:S05]  /*9a6f0*/  BSYNC.RECONVERGENT B4 ;  /* 0x0000000000047941 */ /* 0x000fea0003800200 */
.L_x_5968:
        /* <DEDUP_REMOVED lines=184> */
.L_x_5973:
[----:B------:R-:W-:Y:S01]  /*9b280*/  IMAD.MOV.U32 R2, RZ, RZ, 0x0 ;  /* 0x00000000ff027424 */ /* 0x000fe200078e00ff */
[----:B------:R-:W-:Y:S02]  /*9b290*/  MOV R3, 0x7ff00000 ;  /* 0x7ff0000000037802 */ /* 0x000fe40000000f00 */
[----:B------:R-:W-:-:S04]  /*9b2a0*/  LOP3.LUT P0, RZ, R31, 0x7fffffff, RZ, 0xc0, !PT ;  /* 0x7fffffff1fff7812 */ /* 0x000fc8000780c0ff */
[----:B------:R-:W0:Y:S02]  /*9b2b0*/  DFMA R2, R30, R2, +INF ;  /* 0x7ff000001e02742b */ /* 0x000e240000000002 */
[----:B0-----:R-:W-:Y:S02]  /*9b2c0*/  FSEL R4, R2, RZ, P0 ;  /* 0x000000ff02047208 */ /* 0x001fe40000000000 */
[----:B------:R-:W-:-:S07]  /*9b2d0*/  FSEL R5, R3, -QNAN , P0 ;  /* 0xfff0000003057808 */ /* 0x000fce0000000000 */
.L_x_5974:
[----:B------:R-:W-:Y:S05]  /*9b2e0*/  BSYNC.RECONVERGENT B3 ;  /* 0x0000000000037941 */ /* 0x000fea0003800200 */
.L_x_5972:
        /* <DEDUP_REMOVED lines=10> */
.L_x_5965:
[----:B------:R1:W2:Y:S02]  /*9b390*/  DADD R4, R2, R2 ;  /* 0x0000000002047229 */ /* 0x0002a40000000002 */
.L_x_5967:
[----:B------:R-:W-:Y:S05]  /*9b3a0*/  BSYNC.RECONVERGENT B7 ;  /* 0x0000000000077941 */ /* 0x000fea0003800200 */
.L_x_5964:
[----:B-12---:R-:W1:Y:S01]  /*9b3b0*/  DADD R2, R58, -R4 ;  /* 0x000000003a027229 */ /* 0x006e620000000804 */
[----:B------:R-:W-:Y:S01]  /*9b3c0*/  BSSY.RECONVERGENT B3, `(.L_x_5975) ;  /* 0x0000092000037945 */ /* 0x000fe20003800200 */
[C---:B-1----:R-:W-:Y:S02]  /*9b3d0*/  FSETP.GEU.FTZ.AND P0, PT, R3.reuse, 4.1931471824645996094, PT ;  /* 0x40862e430300780b */ /* 0x042fe40003f1e000 */
[----:B------:R-:W-:-:S04]  /*9b3e0*/  FSETP.GT.FTZ.AND P1, PT, R3, -3.1640625, PT ;  /* 0xc04a80000300780b */ /* 0x000fc80003f34000 */
[----:B------:R-:W-:-:S13]  /*9b3f0*/  PLOP3.LUT P0, PT, P0, P1, PT, 0xf2, 0x2f ;  /* 0x00000000002f781c */ /* 0x000fda0000703e72 */
[----:B------:R-:W-:Y:S05]  /*9b400*/  @P0 BRA `(.L_x_5976) ;  /* 0x0000000800080947 */ /* 0x000fea0003800000 */
[----:B------:R-:W-:Y:S01]  /*9b410*/  IMAD.MOV.U32 R4, RZ, RZ, 0x652b82fe ;  /* 0x652b82feff047424 */ /* 0x000fe200078e00ff */
[----:B------:R-:W-:Y:S01]  /*9b420*/  MOV R5, 0x3ff71547 ;  /* 0x3ff7154700057802 */ /* 0x000fe20000000f00 */
[----:B------:R-:W-:Y:S01]  /*9b430*/  IMAD.SHL.U32 R0, R3, 0x2, RZ ;  /* 0x0000000203007824 */ /* 0x000fe200078e00ff */
[----:B------:R-:W-:Y:S01]  /*9b440*/  UMOV UR4, 0xfefa39ef ;  /* 0xfefa39ef00047882 */ /* 0x000fe20000000000 */
[----:B------:R-:W-:Y:S01]  /*9b450*/  UMOV UR5, 0x3fe62e42 ;  /* 0x3fe62e4200057882 */ /* 0x000fe20000000000 */
[----:B------:R-:W-:Y:S01]  /*9b460*/  IMAD.MOV.U32 R20, RZ, RZ, -0x7142ec33 ;  /* 0x8ebd13cdff147424 */ /* 0x000fe200078e00ff */
[----:B------:R-:W-:Y:S01]  /*9b470*/  MOV R21, 0x3e5af86d ;  /* 0x3e5af86d00157802 */ /* 0x000fe20000000f00 */
        /* <DEDUP_REMOVED lines=24> */
[----:B------:R-:W-:Y:S02]  /*9b600*/  FSEL R9, R3, R9, !P0 ;  /* 0x0000000903097208 */ /* 0x000fe40004000000 */
[----:B------:R-:W-:Y:S02]  /*9b610*/  SEL R7, R4, 0x7fe00000, P1 ;  /* 0x7fe0000004077807 */ /* 0x000fe40000800000 */
[----:B------:R-:W-:Y:S02]  /*9b620*/  MOV R6, RZ ;  /* 0x000000ff00067202 */ /* 0x000fe40000000f00 */
[----:B------:R-:W-:-:S15]  /*9b630*/  ISETP.NE.AND P0, PT, R0, RZ, PT ;  /* 0x000000ff0000720c */ /* 0x000fde0003f05270 */
[----:B------:R-:W-:-:S15]  /*9b640*/  NOP ;  /* 0x0000000000007918 */ /* 0x000fde0000000000 */
[----:B------:R-:W-:-:S15]  /*9b650*/  NOP ;  /* 0x0000000000007918 */ /* 0x000fde0000000000 */
[----:B------:R-:W-:-:S09]  /*9b660*/  NOP ;  /* 0x0000000000007918 */ /* 0x000fd20000000000 */
        /* <DEDUP_REMOVED lines=92> */
.L_x_5976:
        /* <DEDUP_REMOVED lines=11> */
.L_x_5977:
[----:B------:R-:W-:Y:S05]  /*9bce0*/  BSYNC.RECONVERGENT B3 ;  /* 0x0000000000037941 */ /* 0x000fea0003800200 */
.L_x_5975:
[----:B------:R-:W1:Y:S01]  /*9bcf0*/  DSETP.NAN.AND P0, PT, R12, R12, PT ;  /* 0x0000000c0c00722a */ /* 0x000e620003f08000 */
[----:B------:R-:W-:Y:S04]  /*9bd00*/  BSSY.RECONVERGENT B7, `(.L_x_5978) ;  /* 0x0000187000077945 */ /* 0x000fe80003800200 */
[----:B-1----:R-:W-:Y:S05]  /*9bd10*/  @P0 BRA `(.L_x_5979) ;  /* 0x0000001800100947 */ /* 0x002fea0003800000 */
[----:B------:R-:W-:Y:S01]  /*9bd20*/  BSSY.RECONVERGENT B5, `(.L_x_5980) ;  /* 0x0000005000057945 */ /* 0x000fe20003800200 */
[----:B------:R-:W-:Y:S01]  /*9bd30*/  MOV R20, R10 ;  /* 0x0000000a00147202 */ /* 0x000fe20000000f00 */
[----:B------:R-:W-:Y:S01]  /*9bd40*/  IMAD.MOV.U32 R21, RZ, RZ, R11 ;  /* 0x000000ffff157224 */ /* 0x000fe200078e000b */
[----:B------:R-:W-:-:S07]  /*9bd50*/  MOV R4, 0x9bd70 ;  /* 0x0009bd7000047802 */ /* 0x000fce0000000f00 */
[----:B0-----:R-:W-:Y:S05]  /*9bd60*/  CALL.REL.NOINC `($_ZN2at6native27unrolled_elementwise_kernelIN48_GLOBAL__N__08322988_15_IGammaKernel_cu_cb51a28d10CalcIgammaIdEESt5arrayIPcLm3EELi4E23TrivialOffsetCalculatorILi2EjES8_ILi1EjENS0_6memory12LoadWithCastILi2EEENSB_13StoreWithCastILi1EEEEEviT_T0_T2_T3_T4_T5_$__internal_lgamma_pos) ;  /* 0x000000dc00947944 */ /* 0x001fea0003c00000 */
[----:B------:R-:W-:Y:S05]  /*9bd70*/  BSYNC.RECONVERGENT B5 ;  /* 0x0000000000057941 */ /* 0x000fea0003800200 */
.L_x_5980:
        /* <DEDUP_REMOVED lines=177> */
.L_x_5985:
[----:B------:R-:W-:Y:S05]  /*9c890*/  BSYNC.RECONVERGENT B5 ;  /* 0x0000000000057941 */ /* 0x000fea0003800200 */
.L_x_5984:
[----:B------:R-:W-:Y:S01]  /*9c8a0*/  IMAD.MOV.U32 R10, RZ, RZ, R6 ;  /* 0x000000ffff0a7224 */ /* 0x000fe200078e0006 */
[----:B------:R-:W-:-:S07]  /*9c8b0*/  MOV R11, R7 ;  /* 0x00000007000b7202 */ /* 0x000fce0000000f00 */
.L_x_5983:
[----:B------:R-:W-:Y:S05]  /*9c8c0*/  BSYNC.RECONVERGENT B4 ;  /* 0x0000000000047941 */ /* 0x000fea0003800200 */
.L_x_5982:
        /* <DEDUP_REMOVED lines=184> */
.L_x_5987:
[----:B------:R-:W-:Y:S01]  /*9d450*/  IMAD.MOV.U32 R4, RZ, RZ, 0x0 ;  /* 0x00000000ff047424 */ /* 0x000fe200078e00ff */
[----:B------:R-:W-:Y:S02]  /*9d460*/  MOV R5, 0x7ff00000 ;  /* 0x7ff0000000057802 */ /* 0x000fe40000000f00 */
[----:B------:R-:W-:-:S04]  /*9d470*/  LOP3.LUT P0, RZ, R11, 0x7fffffff, RZ, 0xc0, !PT ;  /* 0x7fffffff0bff7812 */ /* 0x000fc8000780c0ff */
[----:B------:R-:W0:Y:S02]  /*9d480*/  DFMA R4, R10, R4, +INF ;  /* 0x7ff000000a04742b */ /* 0x000e240000000004 */
[----:B0-----:R-:W-:Y:S02]  /*9d490*/  FSEL R6, R4, RZ, P0 ;  /* 0x000000ff04067208 */ /* 0x001fe40000000000 */
[----:B------:R-:W-:-:S07]  /*9d4a0*/  FSEL R7, R5, -QNAN , P0 ;  /* 0xfff0000005077808 */ /* 0x000fce0000000000 */
.L_x_5988:
[----:B------:R-:W-:Y:S05]  /*9d4b0*/  BSYNC.RECONVERGENT B3 ;  /* 0x0000000000037941 */ /* 0x000fea0003800200 */
.L_x_5986:
        /* <DEDUP_REMOVED lines=10> */
.L_x_5979:
[----:B------:R1:W2:Y:S02]  /*9d560*/  DADD R4, R12, R12 ;  /* 0x000000000c047229 */ /* 0x0002a4000000000c */
.L_x_5981:
[----:B------:R-:W-:Y:S05]  /*9d570*/  BSYNC.RECONVERGENT B7 ;  /* 0x0000000000077941 */ /* 0x000fea0003800200 */
.L_x_5978:
[----:B--2---:R2:W3:Y:S01]  /*9d580*/  DADD R58, R58, -R4 ;  /* 0x000000003a3a7229 */ /* 0x0044e20000000804 */
[----:B------:R-:W-:Y:S01]  /*9d590*/  UMOV UR4, 0xfefa39ef ;  /* 0xfefa39ef00047882 */ /* 0x000fe20000000000 */
[----:B--2---:R-:W-:Y:S01]  /*9d5a0*/  IMAD.MOV.U32 R4, RZ, RZ, 0x652b82fe ;  /* 0x652b82feff047424 */ /* 0x004fe200078e00ff */
[----:B------:R-:W-:Y:S01]  /*9d5b0*/  MOV R5, 0x3ff71547 ;  /* 0x3ff7154700057802 */ /* 0x000fe20000000f00 */
        /* <DEDUP_REMOVED lines=112> */
[----:B------:R-:W2:Y:S02]  /*9dcc0*/  DADD R6, R58, +INF ;  /* 0x7ff000003a067429 */ /* 0x000ea40000000000 */
[----:B--2---:R-:W-:Y:S02]  /*9dcd0*/  FSEL R6, R6, RZ, P1 ;  /* 0x000000ff06067208 */ /* 0x004fe40000800000 */
[----:B------:R-:W-:-:S15]  /*9dce0*/  FSEL R7, R7, RZ, P1 ;  /* 0x000000ff07077208 */ /* 0x000fde0000800000 */
[----:B------:R-:W-:-:S15]  /*9dcf0*/  NOP ;  /* 0x0000000000007918 */ /* 0x000fde0000000000 */
[----:B------:R-:W-:-:S15]  /*9dd00*/  NOP ;  /* 0x0000000000007918 */ /* 0x000fde0000000000 */
[----:B------:R-:W-:-:S15]  /*9dd10*/  NOP ;  /* 0x0000000000007918 */ /* 0x000fde0000000000 */
[----:B------:R2:W3:Y:S02]  /*9dd20*/  @!P0 DMUL R6, R4, R8 ;  /* 0x0000000804068228 */ /* 0x0004e40000000000 */
.L_x_5990:
[----:B------:R-:W-:Y:S05]  /*9dd30*/  BSYNC.RECONVERGENT B3 ;  /* 0x0000000000037941 */ /* 0x000fea0003800200 */
.L_x_5989:
[----:B---3--:R3:W4:Y:S02]  /*9dd40*/  DFMA R14, -R14, R6, -R2 ;  /* 0x000000060e0e722b */ /* 0x0087240000000902 */
[----:B---34-:R-:W-:Y:S05]  /*9dd50*/  BRA `(.L_x_5460) ;  /* 0x0000008800d87947 */ /* 0x018fea0003800000 */
.L_x_5954:
        /* <DEDUP_REMOVED lines=29> */
[----:B------:R-:W-:Y:S01]  /*9df30*/  LOP3.LUT R4, R0, 0xfffff, RZ, 0xc0, !PT ;  /* 0x000fffff00047812 */ /* 0x000fe200078ec0ff */
[----:B------:R-:W-:Y:S01]  /*9df40*/  UMOV UR4, 0x80000000 ;  /* 0x8000000000047882 */ /* 0x000fe20000000000 */
[----:B------:R-:W-:Y:S02]  /*9df50*/  UMOV UR5, 0x43300000 ;  /* 0x4330000000057882 */ /* 0x000fe40000000000 */
[----:B------:R-:W-:Y:S02]  /*9df60*/  LOP3.LUT R5, R4, 0x3ff00000, RZ, 0xfc, !PT ;  /* 0x3ff0000004057812 */ /* 0x000fe400078efcff */
[----:B------:R-:W-:Y:S01]  /*9df70*/  MOV R4, R6 ;  /* 0x0000000600047202 */ /* 0x000fe20000000f00 */
[----:B------:R-:W-:Y:S01]  /*9df80*/  IMAD.MOV.U32 R6, RZ, RZ, RZ ;  /* 0x000000ffff067224 */ /* 0x000fe200078e00ff */
[----:B------:R-:W-:-:S13]  /*9df90*/  ISETP.GE.U32.AND P0, PT, R5, 0x3ff6a09f, PT ;  /* 0x3ff6a09f0500780c */ /* 0x000fda0003f06070 */
[----:B------:R-:W-:-:S05]  /*9dfa0*/  @P0 VIADD R9, R5, 0xfff00000 ;  /* 0xfff0000005090836 */ /* 0x000fca0000000000 */
[----:B------:R-:W-:-:S06]  /*9dfb0*/  @P0 MOV R5, R9 ;  /* 0x0000000900050202 */ /* 0x000fcc0000000f00 */
[----:B------:R-:W-:-:S15]  /*9dfc0*/  DADD R20, R4, -1 ;  /* 0xbff0000004147429 */ /* 0x000fde0000000000 */
[----:B------:R-:W-:-:S15]  /*9dfd0*/  NOP ;  /* 0x0000000000007918 */ /* 0x000fde0000000000 */
[----:B------:R-:W-:-:S15]  /*9dfe0*/  NOP ;  /* 0x0000000000007918 */ /* 0x000fde0000000000 */
[----:B------:R-:W-:-:S15]  /*9dff0*/  NOP ;  /* 0x0000000000007918 */ /* 0x000fde0000000000 */
[----:B------:R-:W-:-:S04]  /*9e000*/  NOP ;  /* 0x0000000000007918 */ /* 0x000fc80000000000 */
[----:B------:R1:W2:Y:S02]  /*9e010*/  DADD R30, R4, 1 ;  /* 0x3ff00000041e7429 */ /* 0x0002a40000000000 */
[----:B-1----:R-:W-:Y:S02]  /*9e020*/  LEA.HI R4, R0, R7, RZ, 0xc ;  /* 0x0000000700047211 */ /* 0x002fe400078f60ff */
[----:B--2---:R-:W1:Y:S01]  /*9e030*/  MUFU.RCP64H R7, R31 ;  /* 0x0000001f00077308 */ /* 0x004e620000001800 */
[----:B------:R-:W-:Y:S02]  /*9e040*/  MOV R5, 0x43300000 ;  /* 0x4330000000057802 */ /* 0x000fe40000000f00 */
[----:B------:R-:W-:-:S05]  /*9e050*/  @P0 VIADD R4, R4, 0x1 ;  /* 0x0000000104040836 */ /* 0x000fca0000000000 */
[----:B------:R-:W-:-:S15]  /*9e060*/  LOP3.LUT R4, R4, 0x80000000, RZ, 0x3c, !PT ;  /* 0x8000000004047812 */ /* 0x000fde00078e3cff */
[----:B------:R-:W-:-:S15]  /*9e070*/  NOP ;  /* 0x0000000000007918 */ /* 0x000fde0000000000 */
[----:B------:R-:W-:-:S15]  /*9e080*/  NOP ;  /* 0x0000000000007918 */ /* 0x000fde0000000000 */
[----:B------:R-:W-:-:S07]  /*9e090*/  NOP ;  /* 0x0000000000007918 */ /* 0x000fce0000000000 */
        /* <DEDUP_REMOVED lines=149> */
.L_x_5994:
[----:B------:R-:W-:Y:S01]  /*9e9f0*/  MOV R6, 0x0 ;  /* 0x0000000000067802 */ /* 0x000fe20000000f00 */
[----:B------:R-:W-:Y:S01]  /*9ea00*/  IMAD.MOV.U32 R7, RZ, RZ, 0x7ff00000 ;  /* 0x7ff00000ff077424 */ /* 0x000fe200078e00ff */
[----:B------:R-:W-:-:S05]  /*9ea10*/  LOP3.LUT P0, RZ, R5, 0x7fffffff, RZ, 0xc0, !PT ;  /* 0x7fffffff05ff7812 */ /* 0x000fca000780c0ff */
[----:B------:R-:W1:Y:S02]  /*9ea20*/  DFMA R4, R4, R6, +INF ;  /* 0x7ff000000404742b */ /* 0x000e640000000006 */
[----:B-1----:R-:W-:Y:S02]  /*9ea30*/  FSEL R30, R4, RZ, P0 ;  /* 0x000000ff041e7208 */ /* 0x002fe40000000000 */
[----:B------:R-:W-:-:S07]  /*9ea40*/  FSEL R31, R5, -QNAN , P0 ;  /* 0xfff00000051f7808 */ /* 0x000fce0000000000 */
.L_x_5995:
[----:B------:R-:W-:Y:S05]  /*9ea50*/  BSYNC.RECONVERGENT B3 ;  /* 0x0000000000037941 */ /* 0x000fea0003800200 */
.L_x_5993:
        /* <DEDUP_REMOVED lines=14> */
.L_x_5998:
        /* <DEDUP_REMOVED lines=179> */
.L_x_6003:
[----:B------:R-:W-:Y:S05]  /*9f670*/  BSYNC.RECONVERGENT B8 ;  /* 0x0000000000087941 */ /* 0x000fea0003800200 */
.L_x_6002:
[----:B------:R-:W-:Y:S01]  /*9f680*/  IMAD.MOV.U32 R10, RZ, RZ, R6 ;  /* 0x000000ffff0a7224 */ /* 0x000fe200078e0006 */
[----:B------:R-:W-:-:S07]  /*9f690*/  MOV R11, R7 ;  /* 0x00000007000b7202 */ /* 0x000fce0000000f00 */
.L_x_6001:
[----:B------:R-:W-:Y:S05]  /*9f6a0*/  BSYNC.RECONVERGENT B4 ;  /* 0x0000000000047941 */ /* 0x000fea0003800200 */
.L_x_6000:
        /* <DEDUP_REMOVED lines=184> */
.L_x_6005:
[----:B------:R-:W-:Y:S01]  /*a0230*/  IMAD.MOV.U32 R4, RZ, RZ, 0x0 ;  /* 0x00000000ff047424 */ /* 0x000fe200078e00ff */
[----:B------:R-:W-:Y:S02]  /*a0240*/  MOV R5, 0x7ff00000 ;  /* 0x7ff0000000057802 */ /* 0x000fe40000000f00 */
[----:B------:R-:W-:-:S04]  /*a0250*/  LOP3.LUT P0, RZ, R11, 0x7fffffff, RZ, 0xc0, !PT ;  /* 0x7fffffff0bff7812 */ /* 0x000fc8000780c0ff */
[----:B------:R-:W0:Y:S02]  /*a0260*/  DFMA R4, R10, R4, +INF ;  /* 0x7ff000000a04742b */ /* 0x000e240000000004 */
[----:B0-----:R-:W-:Y:S02]  /*a0270*/  FSEL R6, R4, RZ, P0 ;  /* 0x000000ff04067208 */ /* 0x001fe40000000000 */
[----:B------:R-:W-:-:S07]  /*a0280*/  FSEL R7, R5, -QNAN , P0 ;  /* 0xfff0000005077808 */ /* 0x000fce0000000000 */
.L_x_6006:
[----:B------:R-:W-:Y:S05]  /*a0290*/  BSYNC.RECONVERGENT B3 ;  /* 0x0000000000037941 */ /* 0x000fea0003800200 */
.L_x_6004:
        /* <DEDUP_REMOVED lines=10> */
.L_x_5997:
[----:B------:R1:W2:Y:S02]  /*a0340*/  DADD R4, R12, R12 ;  /* 0x000000000c047229 */ /* 0x0002a4000000000c */
.L_x_5999:
[----:B------:R-:W-:Y:S05]  /*a0350*/  BSYNC.RECONVERGENT B7 ;  /* 0x0000000000077941 */ /* 0x000fea0003800200 */
.L_x_5996:
        /* <DEDUP_REMOVED lines=134> */
.L_x_5992:
        /* <DEDUP_REMOVED lines=64> */
.L_x_6009:
[----:B------:R-:W-:Y:S05]  /*a0fc0*/  BSYNC.RECONVERGENT B4 ;  /* 0x0000000000047941 */ /* 0x000fea0003800200 */
.L_x_6008:
        /* <DEDUP_REMOVED lines=55> */
.L_x_6011:
[----:B------:R-:W-:Y:S05]  /*a1340*/  BSYNC.RECONVERGENT B4 ;  /* 0x0000000000047941 */ /* 0x000fea0003800200 */
.L_x_6010:
        /* <DEDUP_REMOVED lines=108> */
.L_x_6013:
[----:B------:R-:W-:Y:S05]  /*a1a10*/  BSYNC.RECONVERGENT B4 ;  /* 0x0000000000047941 */ /* 0x000fea0003800200 */
.L_x_6012:
        /* <DEDUP_REMOVED lines=219> */
.L_x_6015:
[----:B------:R-:W-:Y:S05]  /*a27d0*/  BSYNC.RECONVERGENT B4 ;  /* 0x0000000000047941 */ /* 0x000fea0003800200 */
.L_x_6014:
        /* <DEDUP_REMOVED lines=50> */
.L_x_6017:
[----:B------:R-:W-:Y:S05]  /*a2b00*/  BSYNC.RECONVERGENT B4 ;  /* 0x0000000000047941 */ /* 0x000fea0003800200 */
.L_x_6016:
        /* <DEDUP_REMOVED lines=170> */
.L_x_6020:
[----:B------:R-:W-:Y:S05]  /*a35b0*/  BSYNC.RECONVERGENT B3 ;  /* 0x0000000000037941 */ /* 0x000fea0003800200 */
.L_x_6019:
        /* <DEDUP_REMOVED lines=9> */
.L_x_6022:
[----:B------:R-:W-:Y:S05]  /*a3650*/  BSYNC.RECONVERGENT B4 ;  /* 0x0000000000047941 */ /* 0x000fea0003800200 */
.L_x_6021:
        /* <DEDUP_REMOVED lines=26> */
.L_x_6025:
        /* <DEDUP_REMOVED lines=21> */
.L_x_6024:
[----:B------:R-:W-:Y:S05]  /*a3950*/  BSYNC.RECONVERGENT B3 ;  /* 0x0000000000037941 */ /* 0x000fea0003800200 */
.L_x_6023:
        /* <DEDUP_REMOVED lines=23> */
.L_x_6027:
[----:B------:R-:W-:Y:S05]  /*a3ad0*/  BSYNC.RECONVERGENT B3 ;  /* 0x0000000000037941 */ /* 0x000fea0003800200 */
.L_x_6026:
        /* <DEDUP_REMOVED lines=9> */
.L_x_6018:
        /* <DEDUP_REMOVED lines=62> */
.L_x_6029:
[----:B------:R-:W-:Y:S05]  /*a3f50*/  BSYNC.RECONVERGENT B4 ;  /* 0x0000000000047941 */ /* 0x000fea0003800200 */
.L_x_6028:
        /* <DEDUP_REMOVED lines=59> */
.L_x_6033:
[----:B------:R-:W-:Y:S05]  /*a4310*/  BSYNC.RECONVERGENT B7 ;  /* 0x0000000000077941 */ /* 0x000fea0003800200 */
.L_x_6032:
        /* <DEDUP_REMOVED lines=78> */
.L_x_6031:
        /* <DEDUP_REMOVED lines=187> */
.L_x_6035:
[----:B------:R-:W-:Y:S01]  /*a53b0*/  MOV R4, 0x0 ;  /* 0x0000000000047802 */ /* 0x000fe20000000f00 */
[----:B------:R-:W-:Y:S01]  /*a53c0*/  IMAD.MOV.U32 R5, RZ, RZ, 0x7ff00000 ;  /* 0x7ff00000ff057424 */ /* 0x000fe200078e00ff */
[----:B------:R-:W-:-:S05]  /*a53d0*/  LOP3.LUT P0, RZ, R7, 0x7fffffff, RZ, 0xc0, !PT ;  /* 0x7fffffff07ff7812 */ /* 0x000fca000780c0ff */
[----:B------:R-:W0:Y:S02]  /*a53e0*/  DFMA R6, R6, R4, +INF ;  /* 0x7ff000000606742b */ /* 0x000e240000000004 */
[----:B0-----:R-:W-:Y:S02]  /*a53f0*/  FSEL R6, R6, RZ, P0 ;  /* 0x000000ff06067208 */ /* 0x001fe40000000000 */
[----:B------:R-:W-:-:S07]  /*a5400*/  FSEL R7, R7, -QNAN , P0 ;  /* 0xfff0000007077808 */ /* 0x000fce0000000000 */
.L_x_6034:
[----:B------:R-:W-:Y:S05]  /*a5410*/  BSYNC.RECONVERGENT B4 ;  /* 0x0000000000047941 */ /* 0x000fea0003800200 */
.L_x_6030:
        /* <DEDUP_REMOVED lines=61> */
.L_x_6037:
[----:B------:R-:W-:Y:S05]  /*a57f0*/  BSYNC.RECONVERGENT B4 ;  /* 0x0000000000047941 */ /* 0x000fea0003800200 */
.L_x_6036:
        /* <DEDUP_REMOVED lines=123> */
.L_x_6039:
[----:B------:R-:W-:Y:S05]  /*a5fb0*/  BSYNC.RECONVERGENT B3 ;  /* 0x0000000000037941 */ /* 0x000fea0003800200 */
.L_x_6038:
[----:B-1----:R3:W4:Y:S02]  /*a5fc0*/  DMUL R10, R6, R34 ;  /* 0x00000022060a7228 */ /* 0x0027240000000000 */
.L_x_6007:
[----:B------:R-:W-:Y:S05]  /*a5fd0*/  BSYNC.RECONVERGENT B5 ;  /* 0x0000000000057941 */ /* 0x000fea0003800200 */
.L_x_5991:
[----:B----4-:R-:W4:Y:S01]  /*a5fe0*/  DSETP.NEU.AND P0, PT, R10, RZ, PT ;  /* 0x000000ff0a00722a */ /* 0x010f220003f0d000 */
[----:B---3--:R-:W-:Y:S01]  /*a5ff0*/  CS2R R6, SRZ ;  /* 0x0000000000067805 */ /* 0x008fe2000001ff00 */
[----:B----4-:R-:W-:Y:S06]  /*a6000*/  @!P0 BRA `(.L_x_6040) ;  /* 0x0000000800288947 */ /* 0x010fec0003800000 */
[----:B------:R-:W-:Y:S01]  /*a6010*/  BSSY.RECONVERGENT B4, `(.L_x_6041) ;  /* 0x0000054000047945 */ /* 0x000fe20003800200 */
[----:B0-2---:R-:W-:Y:S01]  /*a6020*/  MOV R4, RZ ;  /* 0x000000ff00047202 */ /* 0x005fe20000000f00 */
[----:B------:R-:W-:Y:S01]  /*a6030*/  IMAD.MOV.U32 R14, RZ, RZ, 0x0 ;  /* 0x00000000ff0e7424 */ /* 0x000fe200078e00ff */
[----:B------:R-:W-:Y:S01]  /*a6040*/  MOV R15, 0x3ff00000 ;  /* 0x3ff00000000f7802 */ /* 0x000fe20000000f00 */
[----:B------:R-:W-:Y:S01]  /*a6050*/  IMAD.MOV.U32 R20, RZ, RZ, R12 ;  /* 0x000000ffff147224 */ /* 0x000fe200078e000c */
[----:B------:R-:W-:Y:S01]  /*a6060*/  MOV R21, R13 ;  /* 0x0000000d00157202 */ /* 0x000fe20000000f00 */
[----:B------:R-:W-:Y:S01]  /*a6070*/  IMAD.MOV.U32 R30, RZ, RZ, 0x0 ;  /* 0x00000000ff1e7424 */ /* 0x000fe200078e00ff */
[----:B------:R-:W-:-:S07]  /*a6080*/  MOV R31, 0x3ff00000 ;  /* 0x3ff00000001f7802 */ /* 0x000fce0000000f00 */
.L_x_6044:
        /* <DEDUP_REMOVED lines=56> */
.L_x_6043:
[----:B------:R-:W-:Y:S05]  /*a6410*/  BSYNC.RECONVERGENT B5 ;  /* 0x0000000000057941 */ /* 0x000fea0003800200 */
.L_x_6042:
        /* <DEDUP_REMOVED lines=20> */
.L_x_6041:
        /* <DEDUP_REMOVED lines=53> */
.L_x_6040:
[----:B------:R3:W4:Y:S02]  /*a68b0*/  DADD R14, -R6, 1 ;  /* 0x3ff00000060e7429 */ /* 0x0007240000000100 */
.L_x_5460:
[----:B------:R-:W-:Y:S05]  /*a68c0*/  BSYNC.RECONVERGENT B0 ;  /* 0x0000000000007941 */ /* 0x000fea0003800200 */
.L_x_5459:
[----:B------:R-:W-:Y:S02]  /*a68d0*/  IMAD.MOV.U32 R2, RZ, RZ, R60 ;  /* 0x000000ffff027224 */ /* 0x000fe400078e003c */
[----:B------:R-:W-:Y:S02]  /*a68e0*/  HFMA2 R3, -RZ, RZ, 0, 0 ;  /* 0x00000000ff037431 */ /* 0x000fe400000001ff */
[----:B0-234-:R-:W-:Y:S01]  /*a68f0*/  IMAD.MOV.U32 R6, RZ, RZ, R14 ;  /* 0x000000ffff067224 */ /* 0x01dfe200078e000e */
[----:B------:R-:W-:Y:S01]  /*a6900*/  MOV R7, R15 ;  /* 0x0000000f00077202 */ /* 0x000fe20000000f00 */
[----:B-1----:R-:W-:Y:S06]  /*a6910*/  RET.REL.NODEC R2 `(_ZN2at6native27unrolled_elementwise_kernelIN48_GLOBAL__N__08322988_15_IGammaKernel_cu_cb51a28d10CalcIgammaIdEESt5arrayIPcLm3EELi4E23TrivialOffsetCalculatorILi2EjES8_ILi1EjENS0_6memory12LoadWithCastILi2EEENSB_13StoreWithCastILi1EEEEEviT_T0_T2_T3_T4_T5_) ;  /* 0xfffff59402b87950 */ /* 0x002fec0003c3ffff */
        .weak           $__internal_15_$__cuda_sm20_dblrcp_rn_slowpath_v3
        .type           $__internal_15_$__cuda_sm20_dblrcp_rn_slowpath_v3,@function
        .size           $__internal_15_$__cuda_sm20_dblrcp_rn_slowpath_v3,($__internal_16_$__cuda_sm20_div_rn_f64_full - $__internal_15_$__cuda_sm20_dblrcp_rn_slowpath_v3)
$__internal_15_$__cuda_sm20_dblrcp_rn_slowpath_v3:
        /* <DEDUP_REMOVED lines=57> */
.L_x_6048:
[----:B------:R-:W0:Y:S02]  /*a6cb0*/  DMUL R6, R4, 8.11296384146066816958e+31 ;  /* 0x4690000004067828 */ /* 0x000e240000000000 */
[----:B0-----:R-:W0:Y:S01]  /*a6cc0*/  MUFU.RCP64H R5, R7 ;  /* 0x0000000700057308 */ /* 0x001e220000001800 */
[----:B------:R-:W-:-:S15]  /*a6cd0*/  MOV R4, R0 ;  /* 0x0000000000047202 */ /* 0x000fde0000000f00 */
        /* <DEDUP_REMOVED lines=31> */
.L_x_6046:
[----:B------:R-:W-:Y:S01]  /*a6ed0*/  LOP3.LUT R7, R5, 0x80000, RZ, 0xfc, !PT ;  /* 0x0008000005077812 */ /* 0x000fe200078efcff */
[----:B------:R-:W-:-:S07]  /*a6ee0*/  IMAD.MOV.U32 R6, RZ, RZ, R4 ;  /* 0x000000ffff067224 */ /* 0x000fce00078e0004 */
.L_x_6047:
[----:B------:R-:W-:Y:S05]  /*a6ef0*/  BSYNC.RECONVERGENT B3 ;  /* 0x0000000000037941 */ /* 0x000fea0003800200 */
.L_x_6045:
[----:B------:R-:W-:Y:S02]  /*a6f00*/  IMAD.MOV.U32 R4, RZ, RZ, R34 ;  /* 0x000000ffff047224 */ /* 0x000fe400078e0022 */
[----:B------:R-:W-:Y:S01]  /*a6f10*/  HFMA2 R5, -RZ, RZ, 0, 0 ;  /* 0x00000000ff057431 */ /* 0x000fe200000001ff */
[----:B------:R-:W-:-:S03]  /*a6f20*/  MOV R0, R7 ;  /* 0x0000000700007202 */ /* 0x000fc60000000f00 */
[----:B------:R-:W-:Y:S05]  /*a6f30*/  RET.REL.NODEC R4 `(_ZN2at6native27unrolled_elementwise_kernelIN48_GLOBAL__N__08322988_15_IGammaKernel_cu_cb51a28d10CalcIgammaIdEESt5arrayIPcLm3EELi4E23TrivialOffsetCalculatorILi2EjES8_ILi1EjENS0_6memory12LoadWithCastILi2EEENSB_13StoreWithCastILi1EEEEEviT_T0_T2_T3_T4_T5_) ;  /* 0xfffff59004307950 */ /* 0x000fea0003c3ffff */
        .weak           $__internal_16_$__cuda_sm20_div_rn_f64_full
        .type           $__internal_16_$__cuda_sm20_div_rn_f64_full,@function
        .size           $__internal_16_$__cuda_sm20_div_rn_f64_full,($__internal_17_$__cuda_sm20_dsqrt_rn_f64_mediumpath_v1 - $__internal_16_$__cuda_sm20_div_rn_f64_full)
$__internal_16_$__cuda_sm20_div_rn_f64_full:
[----:B------:R-:W-:Y:S01]  /*a6f40*/  FSETP.GEU.AND P2, PT, |R7|, 1.469367938527859385e-39, PT ;  /* 0x001000000700780b */ /* 0x000fe20003f4e200 */
[--C-:B------:R-:W-:Y:S01]  /*a6f50*/  IMAD.MOV.U32 R44, RZ, RZ, R6.reuse ;  /* 0x000000ffff2c7224 */ /* 0x100fe200078e0006 */
[----:B------:R-:W-:Y:S01]  /*a6f60*/  LOP3.LUT R42, R5, 0x800fffff, RZ, 0xc0, !PT ;  /* 0x800fffff052a7812 */ /* 0x000fe200078ec0ff */
[----:B------:R-:W-:Y:S01]  /*a6f70*/  IMAD.MOV.U32 R65, RZ, RZ, 0x1ca00000 ;  /* 0x1ca00000ff417424 */ /* 0x000fe200078e00ff */
[----:B------:R-:W-:Y:S01]  /*a6f80*/  MOV R45, R5 ;  /* 0x00000005002d7202 */ /* 0x000fe20000000f00 */
[----:B------:R-:W-:Y:S01]  /*a6f90*/  BSSY.RECONVERGENT B3, `(.L_x_6049) ;  /* 0x0000080000037945 */ /* 0x000fe20003800200 */
[----:B------:R-:W-:Y:S01]  /*a6fa0*/  LOP3.LUT R43, R42, 0x3ff00000, RZ, 0xfc, !PT ;  /* 0x3ff000002a2b7812 */ /* 0x000fe200078efcff */
[----:B------:R-:W-:Y:S01]  /*a6fb0*/  IMAD.MOV.U32 R42, RZ, RZ, R6 ;  /* 0x000000ffff2a7224 */ /* 0x000fe200078e0006 */
[----:B------:R-:W-:Y:S02]  /*a6fc0*/  MOV R6, R8 ;  /* 0x0000000800067202 */ /* 0x000fe40000000f00 */
[----:B------:R-:W-:-:S02]  /*a6fd0*/  LOP3.LUT R51, R7, 0x7ff00000, RZ, 0xc0, !PT ;  /* 0x7ff0000007337812 */ /* 0x000fc400078ec0ff */
[----:B------:R-:W-:Y:S02]  /*a6fe0*/  LOP3.LUT R50, R5, 0x7ff00000, RZ, 0xc0, !PT ;  /* 0x7ff0000005327812 */ /* 0x000fe400078ec0ff */
[----:B------:R-:W-:Y:S02]  /*a6ff0*/  @!P2 LOP3.LUT R8, R45, 0x7ff00000, RZ, 0xc0, !PT ;  /* 0x7ff000002d08a812 */ /* 0x000fe400078ec0ff */
[----:B------:R-:W-:Y:S02]  /*a7000*/  FSETP.GEU.AND P0, PT, |R5|, 1.469367938527859385e-39, PT ;  /* 0x001000000500780b */ /* 0x000fe40003f0e200 */
[C---:B------:R-:W-:Y:S01]  /*a7010*/  @!P2 ISETP.GE.U32.AND P3, PT, R51.reuse, R8, PT ;  /* 0x000000083300a20c */ /* 0x040fe20003f66070 */
[----:B------:R-:W-:Y:S01]  /*a7020*/  @!P2 IMAD.MOV.U32 R8, RZ, RZ, RZ ;  /* 0x000000ffff08a224 */ /* 0x000fe200078e00ff */
[----:B------:R-:W-:Y:S02]  /*a7030*/  ISETP.GE.U32.AND P1, PT, R51, R50, PT ;  /* 0x000000323300720c */ /* 0x000fe40003f26070 */
[----:B------:R-:W-:-:S02]  /*a7040*/  @!P2 SEL R5, R65, 0x63400000, !P3 ;  /* 0x634000004105a807 */ /* 0x000fc40005800000 */
[----:B------:R-:W-:Y:S02]  /*a7050*/  SEL R46, R65, 0x63400000, !P1 ;  /* 0x63400000412e7807 */ /* 0x000fe40004800000 */
[--C-:B------:R-:W-:Y:S02]  /*a7060*/  @!P2 LOP3.LUT R5, R5, 0x80000000, R7.reuse, 0xf8, !PT ;  /* 0x800000000505a812 */ /* 0x100fe400078ef807 */
[----:B------:R-:W-:Y:S01]  /*a7070*/  LOP3.LUT R47, R46, 0x800fffff, R7, 0xf8, !PT ;  /* 0x800fffff2e2f7812 */ /* 0x000fe200078ef807 */
[----:B------:R-:W0:Y:S01]  /*a7080*/  @!P0 DMUL R42, R44, 8.98846567431157953865e+307 ;  /* 0x7fe000002c2a8828 */ /* 0x000e220000000000 */
[----:B------:R-:W-:Y:S01]  /*a7090*/  @!P2 LOP3.LUT R9, R5, 0x100000, RZ, 0xfc, !PT ;  /* 0x001000000509a812 */ /* 0x000fe200078efcff */
[----:B------:R-:W-:Y:S01]  /*a70a0*/  IMAD.MOV.U32 R5, RZ, RZ, R51 ;  /* 0x000000ffff057224 */ /* 0x000fe200078e0033 */
[----:B------:R-:W-:Y:S02]  /*a70b0*/  MOV R46, R6 ;  /* 0x00000006002e7202 */ /* 0x000fe40000000f00 */
[----:B0-----:R-:W-:-:S15]  /*a70c0*/  @!P0 LOP3.LUT R50, R43, 0x7ff00000, RZ, 0xc0, !PT ;  /* 0x7ff000002b328812 */ /* 0x001fde00078ec0ff */
[----:B------:R-:W-:-:S15]  /*a70d0*/  NOP ;  /* 0x0000000000007918 */ /* 0x000fde0000000000 */
[----:B------:R-:W-:-:S15]  /*a70e0*/  NOP ;  /* 0x0000000000007918 */ /* 0x000fde0000000000 */
[----:B------:R-:W-:-:S14]  /*a70f0*/  NOP ;  /* 0x0000000000007918 */ /* 0x000fdc0000000000 */
[----:B------:R-:W0:Y:S02]  /*a7100*/  @!P2 DFMA R46, R46, 2, -R8 ;  /* 0x400000002e2ea82b */ /* 0x000e240000000808 */
[----:B0-----:R-:W-:Y:S01]  /*a7110*/  @!P2 LOP3.LUT R5, R47, 0x7ff00000, RZ, 0xc0, !PT ;  /* 0x7ff000002f05a812 */ /* 0x001fe200078ec0ff */
[----:B------:R-:W0:Y:S01]  /*a7120*/  MUFU.RCP64H R9, R43 ;  /* 0x0000002b00097308 */ /* 0x000e220000001800 */
[----:B------:R-:W-:Y:S02]  /*a7130*/  MOV R8, 0x1 ;  /* 0x0000000100087802 */ /* 0x000fe40000000f00 */
[----:B------:R-:W-:-:S04]  /*a7140*/  IADD3 R56, PT, PT, R5, -0x1, RZ ;  /* 0xffffffff05387810 */ /* 0x000fc80007ffe0ff */
[----:B------:R-:W-:Y:S01]  /*a7150*/  ISETP.GT.U32.AND P0, PT, R56, 0x7feffffe, PT ;  /* 0x7feffffe3800780c */ /* 0x000fe20003f04070 */
[----:B------:R-:W-:-:S05]  /*a7160*/  VIADD R56, R50, 0xffffffff ;  /* 0xffffffff32387836 */ /* 0x000fca0000000000 */
        /* <DEDUP_REMOVED lines=45> */
[----:B------:R-:W-:-:S04]  /*a7440*/  SEL R5, R65, 0x63400000, !P0 ;  /* 0x6340000041057807 */ /* 0x000fc80004000000 */
[----:B------:R-:W-:Y:S02]  /*a7450*/  IADD3 R5, PT, PT, -R5, R6, RZ ;  /* 0x0000000605057210 */ /* 0x000fe40007ffe1ff */
[----:B------:R-:W-:-:S03]  /*a7460*/  MOV R6, RZ ;  /* 0x000000ff00067202 */ /* 0x000fc60000000f00 */
[----:B------:R-:W-:-:S06]  /*a7470*/  VIADD R7, R5, 0x7fe00000 ;  /* 0x7fe0000005077836 */ /* 0x000fcc0000000000 */
        /* <DEDUP_REMOVED lines=10> */
[----:B------:R-:W-:Y:S01]  /*a7520*/  IMAD.MOV.U32 R42, RZ, RZ, RZ ;  /* 0x000000ffff2a7224 */ /* 0x000fe200078e00ff */
[----:B------:R-:W-:Y:S01]  /*a7530*/  IADD3 R5, PT, PT, -R5, -0x43300000, RZ ;  /* 0xbcd0000005057810 */ /* 0x000fe20007ffe1ff */
[----:B------:R-:W0:Y:S02]  /*a7540*/  DMUL.RP R6, R48, R6 ;  /* 0x0000000630067228 */ /* 0x000e240000008000 */
[----:B0-----:R-:W-:-:S15]  /*a7550*/  LOP3.LUT R44, R7, R44, RZ, 0x3c, !PT ;  /* 0x0000002c072c7212 */ /* 0x001fde00078e3cff */
[----:B------:R-:W-:-:S15]  /*a7560*/  NOP ;  /* 0x0000000000007918 */ /* 0x000fde0000000000 */
[----:B------:R-:W-:-:S15]  /*a7570*/  NOP ;  /* 0x0000000000007918 */ /* 0x000fde0000000000 */
[----:B------:R-:W-:-:S15]  /*a7580*/  NOP ;  /* 0x0000000000007918 */ /* 0x000fde0000000000 */
[----:B------:R-:W-:-:S02]  /*a7590*/  NOP ;  /* 0x0000000000007918 */ /* 0x000fc40000000000 */
[----:B------:R-:W0:Y:S02]  /*a75a0*/  DFMA R42, R8, -R42, R48 ;  /* 0x8000002a082a722b */ /* 0x000e240000000030 */
[----:B0-----:R-:W-:-:S04]  /*a75b0*/  FSETP.NEU.AND P0, PT, |R43|, R5, PT ;  /* 0x000000052b00720b */ /* 0x001fc80003f0d200 */
[----:B------:R-:W-:Y:S02]  /*a75c0*/  FSEL R6, R6, R8, !P0 ;  /* 0x0000000806067208 */ /* 0x000fe40004000000 */
[----:B------:R-:W-:-:S04]  /*a75d0*/  FSEL R8, R44, R9, !P0 ;  /* 0x000000092c087208 */ /* 0x000fc80004000000 */
[----:B------:R-:W-:Y:S01]  /*a75e0*/  MOV R9, R8 ;  /* 0x0000000800097202 */ /* 0x000fe20000000f00 */
[----:B------:R-:W-:Y:S01]  /*a75f0*/  IMAD.MOV.U32 R8, RZ, RZ, R6 ;  /* 0x000000ffff087224 */ /* 0x000fe200078e0006 */
[----:B------:R-:W-:Y:S06]  /*a7600*/  BRA `(.L_x_6051) ;  /* 0x0000000000607947 */ /* 0x000fec0003800000 */
.L_x_6050:
        /* <DEDUP_REMOVED lines=14> */
[----:B------:R-:W-:Y:S01]  /*a76f0*/  @P0 MOV R8, RZ ;  /* 0x000000ff00080202 */ /* 0x000fe20000000f00 */
[----:B------:R-:W-:Y:S01]  /*a7700*/  @P0 IMAD.MOV.U32 R9, RZ, RZ, R5 ;  /* 0x000000ffff090224 */ /* 0x000fe200078e0005 */
[----:B------:R-:W-:Y:S06]  /*a7710*/  BRA `(.L_x_6051) ;  /* 0x00000000001c7947 */ /* 0x000fec0003800000 */
.L_x_6053:
[----:B------:R-:W-:-:S04]  /*a7720*/  LOP3.LUT R8, R45, 0x80000, RZ, 0xfc, !PT ;  /* 0x000800002d087812 */ /* 0x000fc800078efcff */
[----:B------:R-:W-:Y:S01]  /*a7730*/  MOV R9, R8 ;  /* 0x0000000800097202 */ /* 0x000fe20000000f00 */
[----:B------:R-:W-:Y:S01]  /*a7740*/  IMAD.MOV.U32 R8, RZ, RZ, R44 ;  /* 0x000000ffff087224 */ /* 0x000fe200078e002c */
[----:B------:R-:W-:Y:S06]  /*a7750*/  BRA `(.L_x_6051) ;  /* 0x00000000000c7947 */ /* 0x000fec0003800000 */
.L_x_6052:
[----:B------:R-:W-:-:S04]  /*a7760*/  LOP3.LUT R8, R7, 0x80000, RZ, 0xfc, !PT ;  /* 0x0008000007087812 */ /* 0x000fc800078efcff */
[----:B------:R-:W-:Y:S01]  /*a7770*/  MOV R9, R8 ;  /* 0x0000000800097202 */ /* 0x000fe20000000f00 */
[----:B------:R-:W-:-:S07]  /*a7780*/  IMAD.MOV.U32 R8, RZ, RZ, R6 ;  /* 0x000000ffff087224 */ /* 0x000fce00078e0006 */
.L_x_6051:
[----:B------:R-:W-:Y:S05]  /*a7790*/  BSYNC.RECONVERGENT B3 ;  /* 0x0000000000037941 */ /* 0x000fea0003800200 */
.L_x_6049:
[-C--:B------:R-:W-:Y:S01]  /*a77a0*/  MOV R6, R8.reuse ;  /* 0x0000000800067202 */ /* 0x080fe20000000f00 */
[--C-:B------:R-:W-:Y:S01]  /*a77b0*/  IMAD.MOV.U32 R5, RZ, RZ, R9.reuse ;  /* 0x000000ffff057224 */ /* 0x100fe200078e0009 */
[----:B------:R-:W-:Y:S01]  /*a77c0*/  MOV R42, R8 ;  /* 0x00000008002a7202 */ /* 0x000fe20000000f00 */
[----:B------:R-:W-:Y:S01]  /*a77d0*/  IMAD.MOV.U32 R43, RZ, RZ, R9 ;  /* 0x000000ffff2b7224 */ /* 0x000fe200078e0009 */
[----:B------:R-:W-:Y:S01]  /*a77e0*/  MOV R8, R0 ;  /* 0x0000000000087202 */ /* 0x000fe20000000f00 */
[----:B------:R-:W-:-:S04]  /*a77f0*/  IMAD.MOV.U32 R9, RZ, RZ, 0x0 ;  /* 0x00000000ff097424 */ /* 0x000fc800078e00ff */
[----:B------:R-:W-:Y:S05]  /*a7800*/  RET.REL.NODEC R8 `(_ZN2at6native27unrolled_elementwise_kernelIN48_GLOBAL__N__08322988_15_IGammaKernel_cu_cb51a28d10CalcIgammaIdEESt5arrayIPcLm3EELi4E23TrivialOffsetCalculatorILi2EjES8_ILi1EjENS0_6memory12LoadWithCastILi2EEENSB_13StoreWithCastILi1EEEEEviT_T0_T2_T3_T4_T5_) ;  /* 0xfffff58408fc7950 */ /* 0x000fea0003c3ffff */
        .weak           $__internal_17_$__cuda_sm20_dsqrt_rn_f64_mediumpath_v1
        .type           $__internal_17_$__cuda_sm20_dsqrt_rn_f64_mediumpath_v1,@function
        .size           $__internal_17_$__cuda_sm20_dsqrt_rn_f64_mediumpath_v1,($_ZN2at6native27unrolled_elementwise_kernelIN48_GLOBAL__N__08322988_15_IGammaKernel_cu_cb51a28d10CalcIgammaIdEESt5arrayIPcLm3EELi4E23TrivialOffsetCalculatorILi2EjES8_ILi1EjENS0_6memory12LoadWithCastILi2EEENSB_13StoreWithCastILi1EEEEEviT_T0_T2_T3_T4_T5_$__internal_accurate_pow - $__internal_17_$__cuda_sm20_dsqrt_rn_f64_mediumpath_v1)
$__internal_17_$__cuda_sm20_dsqrt_rn_f64_mediumpath_v1:
[----:B------:R-:W-:Y:S01]  /*a7810*/  ISETP.GE.U32.AND P0, PT, R6, -0x3400000, PT ;  /* 0xfcc000000600780c */ /* 0x000fe20003f06070 */
[----:B------:R-:W-:Y:S01]  /*a7820*/  BSSY.RECONVERGENT B3, `(.L_x_6054) ;  /* 0x0000051000037945 */ /* 0x000fe20003800200 */
[----:B------:R-:W-:Y:S01]  /*a7830*/  MOV R39, R33 ;  /* 0x0000002100277202 */ /* 0x000fe20000000f00 */
[----:B------:R-:W-:Y:S01]  /*a7840*/  IMAD.MOV.U32 R33, RZ, RZ, R32 ;  /* 0x000000ffff217224 */ /* 0x000fe200078e0020 */
[----:B------:R-:W-:Y:S01]  /*a7850*/  MOV R6, R34 ;  /* 0x0000002200067202 */ /* 0x000fe20000000f00 */
[----:B------:R-:W-:Y:S01]  /*a7860*/  IMAD.MOV.U32 R40, RZ, RZ, R5 ;  /* 0x000000ffff287224 */ /* 0x000fe200078e0005 */
[----:B------:R-:W-:Y:S01]  /*a7870*/  MOV R41, R8 ;  /* 0x0000000800297202 */ /* 0x000fe20000000f00 */
[----:B------:R-:W-:Y:S01]  /*a7880*/  IMAD.MOV.U32 R38, RZ, RZ, R0 ;  /* 0x000000ffff267224 */ /* 0x000fe200078e0000 */
[----:B------:R-:W-:-:S05]  /*a7890*/  MOV R32, R9 ;  /* 0x0000000900207202 */ /* 0x000fca0000000f00 */
        /* <DEDUP_REMOVED lines=16> */
.L_x_6055:
        /* <DEDUP_REMOVED lines=9> */
[----:B------:R-:W-:Y:S01]  /*a7a30*/  IMAD.MOV.U32 R38, RZ, RZ, 0x0 ;  /* 0x00000000ff267424 */ /* 0x000fe200078e00ff */
[----:B0-----:R-:W0:Y:S01]  /*a7a40*/  MUFU.RSQ64H R7, R33 ;  /* 0x0000002100077308 */ /* 0x001e220000001c00 */
[----:B------:R-:W-:Y:S02]  /*a7a50*/  MOV R6, RZ ;  /* 0x000000ff00067202 */ /* 0x000fe40000000f00 */
[----:B------:R-:W-:-:S15]  /*a7a60*/  MOV R39, 0x3fd80000 ;  /* 0x3fd8000000277802 */ /* 0x000fde0000000f00 */
[----:B------:R-:W-:-:S15]  /*a7a70*/  NOP ;  /* 0x0000000000007918 */ /* 0x000fde0000000000 */
[----:B------:R-:W-:-:S15]  /*a7a80*/  NOP ;  /* 0x0000000000007918 */ /* 0x000fde0000000000 */
[----:B------:R-:W-:-:S14]  /*a7a90*/  NOP ;  /* 0x0000000000007918 */ /* 0x000fdc0000000000 */
        /* <DEDUP_REMOVED lines=40> */
.L_x_6057:
[----:B------:R0:W1:Y:S02]  /*a7d20*/  DADD R8, R6, R6 ;  /* 0x0000000006087229 */ /* 0x0000640000000006 */
.L_x_6056:
[----:B------:R-:W-:Y:S05]  /*a7d30*/  BSYNC.RECONVERGENT B3 ;  /* 0x0000000000037941 */ /* 0x000fea0003800200 */
.L_x_6054:
[----:B------:R-:W-:Y:S01]  /*a7d40*/  HFMA2 R5, -RZ, RZ, 0, 0 ;  /* 0x00000000ff057431 */ /* 0x000fe200000001ff */
[----:B-1----:R-:W-:Y:S01]  /*a7d50*/  MOV R32, R8 ;  /* 0x0000000800207202 */ /* 0x002fe20000000f00 */
[----:B------:R-:W-:Y:S02]  /*a7d60*/  IMAD.MOV.U32 R33, RZ, RZ, R9 ;  /* 0x000000ffff217224 */ /* 0x000fe400078e0009 */
[----:B0-----:R-:W-:Y:S05]  /*a7d70*/  RET.REL.NODEC R4 `(_ZN2at6native27unrolled_elementwise_kernelIN48_GLOBAL__N__08322988_15_IGammaKernel_cu_cb51a28d10CalcIgammaIdEESt5arrayIPcLm3EELi4E23TrivialOffsetCalculatorILi2EjES8_ILi1EjENS0_6memory12LoadWithCastILi2EEENSB_13StoreWithCastILi1EEEEEviT_T0_T2_T3_T4_T5_) ;  /* 0xfffff58004a07950 */ /* 0x001fea0003c3ffff */
        .type           $_ZN2at6native27unrolled_elementwise_kernelIN48_GLOBAL__N__08322988_15_IGammaKernel_cu_cb51a28d10CalcIgammaIdEESt5arrayIPcLm3EELi4E23TrivialOffsetCalculatorILi2EjES8_ILi1EjENS0_6memory12LoadWithCastILi2EEENSB_13StoreWithCastILi1EEEEEviT_T0_T2_T3_T4_T5_$__internal_accurate_pow,@function
        .size           $_ZN2at6native27unrolled_elementwise_kernelIN48_GLOBAL__N__08322988_15_IGammaKernel_cu_cb51a28d10CalcIgammaIdEESt5arrayIPcLm3EELi4E23TrivialOffsetCalculatorILi2EjES8_ILi1EjENS0_6memory12LoadWithCastILi2EEENSB_13StoreWithCastILi1EEEEEviT_T0_T2_T3_T4_T5_$__internal_accurate_pow,($_ZN2at6native27unrolled_elementwise_kernelIN48_GLOBAL__N__08322988_15_IGammaKernel_cu_cb51a28d10CalcIgammaIdEESt5arrayIPcLm3EELi4E23TrivialOffsetCalculatorILi2EjES8_ILi1EjENS0_6memory12LoadWithCastILi2EEENSB_13StoreWithCastILi1EEEEEviT_T0_T2_T3_T4_T5_$__internal_lgamma_pos - $_ZN2at6native27unrolled_elementwise_kernelIN48_GLOBAL__N__08322988_15_IGammaKernel_cu_cb51a28d10CalcIgammaIdEESt5arrayIPcLm3EELi4E23TrivialOffsetCalculatorILi2EjES8_ILi1EjENS0_6memory12LoadWithCastILi2EEENSB_13StoreWithCastILi1EEEEEviT_T0_T2_T3_T4_T5_$__internal_accurate_pow)
$_ZN2at6native27unrolled_elementwise_kernelIN48_GLOBAL__N__08322988_15_IGammaKernel_cu_cb51a28d10CalcIgammaIdEESt5arrayIPcLm3EELi4E23TrivialOffsetCalculatorILi2EjES8_ILi1EjENS0_6memory12LoadWithCastILi2EEENSB_13StoreWithCastILi1EEEEEviT_T0_T2_T3_T4_T5_$__internal_accurate_pow:
[----:B------:R-:W-:Y:S01]  /*a7d80*/  ISETP.GT.U32.AND P0, PT, R36, 0xfffff, PT ;  /* 0x000fffff2400780c */ /* 0x000fe20003f04070 */
[--C-:B------:R-:W-:Y:S01]  /*a7d90*/  IMAD.MOV.U32 R7, RZ, RZ, R36.reuse ;  /* 0x000000ffff077224 */ /* 0x100fe200078e0024 */
[----:B------:R-:W-:Y:S01]  /*a7da0*/  SHF.R.U32.HI R36, RZ, 0x14, R36 ;  /* 0x00000014ff247819 */ /* 0x000fe20000011624 */
[----:B------:R-:W-:Y:S01]  /*a7db0*/  HFMA2 R49, -RZ, RZ, 3.59375, 0 ;  /* 0x43300000ff317431 */ /* 0x000fe200000001ff */
[----:B------:R-:W-:Y:S01]  /*a7dc0*/  UMOV UR4, 0x80000000 ;  /* 0x8000000000047882 */ /* 0x000fe20000000000 */
[----:B------:R-:W-:Y:S01]  /*a7dd0*/  UMOV UR5, 0x43300000 ;  /* 0x4330000000057882 */ /* 0x000fe20000000000 */
[----:B------:R-:W-:Y:S01]  /*a7de0*/  UMOV UR6, 0x3b39803f ;  /* 0x3b39803f00067882 */ /* 0x000fe20000000000 */
[----:B------:R-:W-:-:S06]  /*a7df0*/  UMOV UR7, 0x3c7abc9e ;  /* 0x3c7abc9e00077882 */ /* 0x000fcc0000000000 */
[----:B------:R-:W0:Y:S02]  /*a7e00*/  @!P0 DMUL R8, R6, 1.80143985094819840000e+16 ;  /* 0x4350000006088828 */ /* 0x000e240000000000 */
[----:B0-----:R-:W-:Y:S01]  /*a7e10*/  @!P0 MOV R7, R9 ;  /* 0x0000000900078202 */ /* 0x001fe20000000f00 */
[----:B------:R-:W-:Y:S01]  /*a7e20*/  @!P0 IMAD.MOV.U32 R6, RZ, RZ, R8 ;  /* 0x000000ffff068224 */ /* 0x000fe200078e0008 */
[----:B------:R-:W-:Y:S02]  /*a7e30*/  @!P0 LEA.HI R36, R9, 0xffffffca, RZ, 0xc ;  /* 0xffffffca09248811 */ /* 0x000fe400078f60ff */
[----:B------:R-:W-:Y:S02]  /*a7e40*/  LOP3.LUT R7, R7, 0x800fffff, RZ, 0xc0, !PT ;  /* 0x800fffff07077812 */ /* 0x000fe400078ec0ff */
[----:B------:R-:W-:Y:S02]  /*a7e50*/  IADD3 R48, PT, PT, R36, -0x3ff, RZ ;  /* 0xfffffc0124307810 */ /* 0x000fe40007ffe0ff */
[----:B------:R-:W-:-:S04]  /*a7e60*/  LOP3.LUT R7, R7, 0x3ff00000, RZ, 0xfc, !PT ;  /* 0x3ff0000007077812 */ /* 0x000fc800078efcff */
[----:B------:R-:W-:-:S13]  /*a7e70*/  ISETP.GE.U32.AND P2, PT, R7, 0x3ff6a09f, PT ;  /* 0x3ff6a09f0700780c */ /* 0x000fda0003f46070 */
[----:B------:R-:W-:Y:S01]  /*a7e80*/  @P2 IADD3 R8, PT, PT, R7, -0x100000, RZ ;  /* 0xfff0000007082810 */ /* 0x000fe20007ffe0ff */
[----:B------:R-:W-:-:S04]  /*a7e90*/  @P2 VIADD R48, R36, 0xfffffc02 ;  /* 0xfffffc0224302836 */ /* 0x000fc80000000000 */
[----:B------:R-:W-:Y:S01]  /*a7ea0*/  @P2 IMAD.MOV.U32 R7, RZ, RZ, R8 ;  /* 0x000000ffff072224 */ /* 0x000fe200078e0008 */
[----:B------:R-:W-:Y:S01]  /*a7eb0*/  LOP3.LUT R48, R48, 0x80000000, RZ, 0x3c, !PT ;  /* 0x8000000030307812 */ /* 0x000fe200078e3cff */
[----:B------:R-:W-:-:S15]  /*a7ec0*/  IMAD.MOV.U32 R8, RZ, RZ, RZ ;  /* 0x000000ffff087224 */ /* 0x000fde00078e00ff */
[----:B------:R-:W-:-:S15]  /*a7ed0*/  NOP ;  /* 0x0000000000007918 */ /* 0x000fde0000000000 */
[----:B------:R-:W-:-:S15]  /*a7ee0*/  DADD R32, R6, -1 ;  /* 0xbff0000006207429 */ /* 0x000fde0000000000 */
[----:B------:R-:W-:-:S15]  /*a7ef0*/  NOP ;  /* 0x0000000000007918 */ /* 0x000fde0000000000 */
[----:B------:R-:W-:-:S15]  /*a7f00*/  NOP ;  /* 0x0000000000007918 */ /* 0x000fde0000000000 */
[----:B------:R-:W-:-:S15]  /*a7f10*/  NOP ;  /* 0x0000000000007918 */ /* 0x000fde0000000000 */
[----:B------:R-:W-:-:S04]  /*a7f20*/  NOP ;  /* 0x0000000000007918 */ /* 0x000fc80000000000 */
[----:B------:R-:W0:Y:S02]  /*a7f30*/  DADD R6, R6, 1 ;  /* 0x3ff0000006067429 */ /* 0x000e240000000000 */
        /* <DEDUP_REMOVED lines=65> */
[----:B------:R-:W1:-:S15]  /*a8350*/  DFMA R40, R6, R6, -R36 ;  /* 0x000000060628722b */ /* 0x000e5e0000000824 */
[----:B------:R-:W-:-:S15]  /*a8360*/  NOP ;  /* 0x0000000000007918 */ /* 0x000fde0000000000 */
[----:B------:R-:W-:-:S15]  /*a8370*/  NOP ;  /* 0x0000000000007918 */ /* 0x000fde0000000000 */
[----:B------:R-:W-:-:S15]  /*a8380*/  NOP ;  /* 0x0000000000007918 */ /* 0x000fde0000000000 */
[----:B------:R-:W-:-:S04]  /*a8390*/  NOP ;  /* 0x0000000000007918 */ /* 0x000fc80000000000 */
[----:B0-----:R0:W-:Y:S02]  /*a83a0*/  DFMA R42, R8, R36, R38 ;  /* 0x00000024082a722b */ /* 0x0011e40000000026 */
[----:B0-----:R-:W-:Y:S01]  /*a83b0*/  IADD3 R37, PT, PT, R9, 0x100000, RZ ;  /* 0x0010000009257810 */ /* 0x001fe20007ffe0ff */
[----:B------:R-:W-:Y:S01]  /*a83c0*/  IMAD.MOV.U32 R36, RZ, RZ, R8 ;  /* 0x000000ffff247224 */ /* 0x000fe200078e0008 */
[----:B------:R-:W-:Y:S01]  /*a83d0*/  MOV R38, 0x41ad3b5a ;  /* 0x41ad3b5a00267802 */ /* 0x000fe20000000f00 */
[----:B------:R-:W-:-:S15]  /*a83e0*/  IMAD.MOV.U32 R39, RZ, RZ, 0x3ed0f5d2 ;  /* 0x3ed0f5d2ff277424 */ /* 0x000fde00078e00ff */
[----:B------:R-:W-:-:S15]  /*a83f0*/  NOP ;  /* 0x0000000000007918 */ /* 0x000fde0000000000 */
[----:B------:R-:W-:-:S15]  /*a8400*/  NOP ;  /* 0x0000000000007918 */ /* 0x000fde0000000000 */
[----:B------:R-:W-:-:S14]  /*a8410*/  NOP ;  /* 0x0000000000007918 */ /* 0x000fdc0000000000 */
[----:B------:R-:W-:Y:S01]  /*a8420*/  DADD R48, R48, -UR4 ;  /* 0x8000000430307e29 */ /* 0x000fe20008000000 */
[----:B------:R-:W-:Y:S01]  /*a8430*/  UMOV UR4, 0x7d2cafe2 ;  /* 0x7d2cafe200047882 */ /* 0x000fe20000000000 */
[----:B------:R-:W-:-:S15]  /*a8440*/  UMOV UR5, 0x3eb0f5ff ;  /* 0x3eb0f5ff00057882 */ /* 0x000fde0000000000 */
[----:B------:R-:W-:-:S15]  /*a8450*/  NOP ;  /* 0x0000000000007918 */ /* 0x000fde0000000000 */
[----:B------:R-:W-:-:S15]  /*a8460*/  NOP ;  /* 0x0000000000007918 */ /* 0x000fde0000000000 */
[----:B------:R-:W-:-:S15]  /*a8470*/  NOP ;  /* 0x0000000000007918 */ /* 0x000fde0000000000 */
[----:B------:R-:W-:-:S02]  /*a8480*/  NOP ;  /* 0x0000000000007918 */ /* 0x000fc40000000000 */
[----:B-1----:R-:W-:-:S15]  /*a8490*/  DFMA R40, R6, R36, R40 ;  /* 0x000000240628722b */ /* 0x002fde0000000028 */
        /* <DEDUP_REMOVED lines=135> */
[----:B-1----:R1:W-:Y:S02]  /*a8d10*/  DADD R38, R36, R38 ;  /* 0x0000000024267229 */ /* 0x0023e40000000026 */
[----:B-1----:R-:W-:Y:S01]  /*a8d20*/  IMAD.MOV.U32 R37, RZ, RZ, R0 ;  /* 0x000000ffff257224 */ /* 0x002fe200078e0000 */
[----:B------:R-:W-:-:S04]  /*a8d30*/  MOV R36, R46 ;  /* 0x0000002e00247202 */ /* 0x000fc80000000f00 */
[----:B------:R-:W-:-:S15]  /*a8d40*/  LOP3.LUT R0, R37, 0xff0fffff, RZ, 0xc0, !PT ;  /* 0xff0fffff25007812 */ /* 0x000fde00078ec0ff */
[----:B------:R-:W-:-:S15]  /*a8d50*/  NOP ;  /* 0x0000000000007918 */ /* 0x000fde0000000000 */
[----:B------:R-:W-:-:S15]  /*a8d60*/  NOP ;  /* 0x0000000000007918 */ /* 0x000fde0000000000 */
[----:B------:R-:W-:-:S12]  /*a8d70*/  NOP ;  /* 0x0000000000007918 */ /* 0x000fd80000000000 */
        /* <DEDUP_REMOVED lines=50> */
[----:B0-----:R0:W1:Y:S02]  /*a90a0*/  DFMA R48, R48, UR6, R8 ;  /* 0x0000000630307c2b */ /* 0x0010640008000008 */
[----:B0-----:R-:W-:-:S04]  /*a90b0*/  SHF.L.U32 R8, R37, 0x1, RZ ;  /* 0x0000000125087819 */ /* 0x001fc800000006ff */
[----:B------:R-:W-:-:S04]  /*a90c0*/  ISETP.GT.U32.AND P0, PT, R8, -0x2000001, PT ;  /* 0xfdffffff0800780c */ /* 0x000fc80003f04070 */
[----:B------:R-:W-:-:S15]  /*a90d0*/  SEL R37, R0, R37, P0 ;  /* 0x0000002500257207 */ /* 0x000fde0000000000 */
[----:B------:R-:W-:-:S15]  /*a90e0*/  NOP ;  /* 0x0000000000007918 */ /* 0x000fde0000000000 */
[----:B------:R-:W-:-:S15]  /*a90f0*/  NOP ;  /* 0x0000000000007918 */ /* 0x000fde0000000000 */
[----:B------:R-:W-:-:S09]  /*a9100*/  NOP ;  /* 0x0000000000007918 */ /* 0x000fd20000000000 */
[----:B-1----:R-:W0:-:S15]  /*a9110*/  DADD R6, R32, R48 ;  /* 0x0000000020067229 */ /* 0x002e1e0000000030 */
        /* <DEDUP_REMOVED lines=29> */
[----:B0-----:R-:W0:Y:S02]  /*a92f0*/  DADD R36, R8, R32 ;  /* 0x0000000008247229 */ /* 0x001e240000000020 */
[----:B0-----:R-:W-:-:S15]  /*a9300*/  FSETP.GEU.FTZ.AND P0, PT, |R37|, 4.1917929649353027344, PT ;  /* 0x4086232b2500780b */ /* 0x001fde0003f1e200 */
[----:B------:R-:W-:-:S15]  /*a9310*/  NOP ;  /* 0x0000000000007918 */ /* 0x000fde0000000000 */
[----:B------:R-:W-:-:S15]  /*a9320*/  NOP ;  /* 0x0000000000007918 */ /* 0x000fde0000000000 */
[----:B------:R-:W-:-:S15]  /*a9330*/  NOP ;  /* 0x0000000000007918 */ /* 0x000fde0000000000 */
[----:B------:R-:W-:-:S02]  /*a9340*/  NOP ;  /* 0x0000000000007918 */ /* 0x000fc40000000000 */
[----:B------:R0:W1:Y:S02]  /*a9350*/  DADD R6, R8, -R36 ;  /* 0x0000000008067229 */ /* 0x0000640000000824 */
[----:B0-----:R-:W-:Y:S01]  /*a9360*/  IMAD.MOV.U32 R8, RZ, RZ, 0x652b82fe ;  /* 0x652b82feff087424 */ /* 0x001fe200078e00ff */
[----:B------:R-:W-:-:S15]  /*a9370*/  MOV R9, 0x3ff71547 ;  /* 0x3ff7154700097802 */ /* 0x000fde0000000f00 */
[----:B------:R-:W-:-:S15]  /*a9380*/  NOP ;  /* 0x0000000000007918 */ /* 0x000fde0000000000 */
[----:B------:R-:W-:-:S15]  /*a9390*/  NOP ;  /* 0x0000000000007918 */ /* 0x000fde0000000000 */
[----:B------:R-:W-:-:S15]  /*a93a0*/  NOP ;  /* 0x0000000000007918 */ /* 0x000fde0000000000 */
[----:B------:R-:W-:-:S01]  /*a93b0*/  NOP ;  /* 0x0000000000007918 */ /* 0x000fc20000000000 */
[----:B------:R-:W0:-:S15]  /*a93c0*/  DFMA R8, R36, R8, 6.75539944105574400000e+15 ;  /* 0x433800002408742b */ /* 0x000e1e0000000008 */
        /* <DEDUP_REMOVED lines=116> */
.L_x_6058:
[----:B-1----:R-:W-:-:S15]  /*a9b10*/  DSETP.NEU.AND P0, PT, |R38|, +INF , PT ;  /* 0x7ff000002600742a */ /* 0x002fde0003f0d200 */
[----:B------:R-:W-:-:S15]  /*a9b20*/  NOP ;  /* 0x0000000000007918 */ /* 0x000fde0000000000 */
[----:B------:R-:W-:-:S15]  /*a9b30*/  NOP ;  /* 0x0000000000007918 */ /* 0x000fde0000000000 */
[----:B------:R-:W-:-:S15]  /*a9b40*/  NOP ;  /* 0x0000000000007918 */ /* 0x000fde0000000000 */
[----:B------:R-:W-:-:S04]  /*a9b50*/  NOP ;  /* 0x0000000000007918 */ /* 0x000fc80000000000 */
[----:B------:R-:W1:Y:S02]  /*a9b60*/  DFMA R6, R6, R38, R38 ;  /* 0x000000260606722b */ /* 0x000e640000000026 */
[----:B-1----:R-:W-:Y:S02]  /*a9b70*/  FSEL R0, R38, R6, !P0 ;  /* 0x0000000626007208 */ /* 0x002fe40004000000 */
[----:B------:R-:W-:Y:S01]  /*a9b80*/  FSEL R38, R39, R7, !P0 ;  /* 0x0000000727267208 */ /* 0x000fe20004000000 */
[----:B------:R-:W-:Y:S01]  /*a9b90*/  IMAD.MOV.U32 R7, RZ, RZ, 0x0 ;  /* 0x00000000ff077424 */ /* 0x000fe200078e00ff */
[----:B------:R-:W-:-:S04]  /*a9ba0*/  MOV R6, R47 ;  /* 0x0000002f00067202 */ /* 0x000fc80000000f00 */
[----:B0-----:R-:W-:Y:S05]  /*a9bb0*/  RET.REL.NODEC R6 `(_ZN2at6native27unrolled_elementwise_kernelIN48_GLOBAL__N__08322988_15_IGammaKernel_cu_cb51a28d10CalcIgammaIdEESt5arrayIPcLm3EELi4E23TrivialOffsetCalculatorILi2EjES8_ILi1EjENS0_6memory12LoadWithCastILi2EEENSB_13StoreWithCastILi1EEEEEviT_T0_T2_T3_T4_T5_) ;  /* 0xfffff56406107950 */ /* 0x001fea0003c3ffff */
        .type           $_ZN2at6native27unrolled_elementwise_kernelIN48_GLOBAL__N__08322988_15_IGammaKernel_cu_cb51a28d10CalcIgammaIdEESt5arrayIPcLm3EELi4E23TrivialOffsetCalculatorILi2EjES8_ILi1EjENS0_6memory12LoadWithCastILi2EEENSB_13StoreWithCastILi1EEEEEviT_T0_T2_T3_T4_T5_$__internal_lgamma_pos,@function
        .size           $_ZN2at6native27unrolled_elementwise_kernelIN48_GLOBAL__N__08322988_15_IGammaKernel_cu_cb51a28d10CalcIgammaIdEESt5arrayIPcLm3EELi4E23TrivialOffsetCalculatorILi2EjES8_ILi1EjENS0_6memory12LoadWithCastILi2EEENSB_13StoreWithCastILi1EEEEEviT_T0_T2_T3_T4_T5_$__internal_lgamma_pos,(.L_x_10066 - $_ZN2at6native27unrolled_elementwise_kernelIN48_GLOBAL__N__08322988_15_IGammaKernel_cu_cb51a28d10CalcIgammaIdEESt5arrayIPcLm3EELi4E23TrivialOffsetCalculatorILi2EjES8_ILi1EjENS0_6memory12LoadWithCastILi2EEENSB_13StoreWithCastILi1EEEEEviT_T0_T2_T3_T4_T5_$__internal_lgamma_pos)
$_ZN2at6native27unrolled_elementwise_kernelIN48_GLOBAL__N__08322988_15_IGammaKernel_cu_cb51a28d10CalcIgammaIdEESt5arrayIPcLm3EELi4E23TrivialOffsetCalculatorILi2EjES8_ILi1EjENS0_6memory12LoadWithCastILi2EEENSB_13StoreWithCastILi1EEEEEviT_T0_T2_T3_T4_T5_$__internal_lgamma_pos:
        /* <DEDUP_REMOVED lines=9> */
[----:B------:R-:W-:Y:S01]  /*a9c50*/  HFMA2 R9, -RZ, RZ, 3.59375, 0 ;  /* 0x43300000ff097431 */ /* 0x000fe200000001ff */
[----:B------:R-:W-:Y:S01]  /*a9c60*/  MOV R6, R20 ;  /* 0x0000001400067202 */ /* 0x000fe20000000f00 */
[----:B------:R-:W-:Y:S01]  /*a9c70*/  IMAD.MOV.U32 R38, RZ, RZ, RZ ;  /* 0x000000ffff267224 */ /* 0x000fe200078e00ff */
[----:B------:R-:W-:Y:S01]  /*a9c80*/  LOP3.LUT R0, R0, 0x3ff00000, RZ, 0xfc, !PT ;  /* 0x3ff0000000007812 */ /* 0x000fe200078efcff */
[----:B------:R-:W-:Y:S01]  /*a9c90*/  UMOV UR4, 0x80000000 ;  /* 0x8000000000047882 */ /* 0x000fe20000000000 */
[----:B------:R-:W-:Y:S01]  /*a9ca0*/  LEA.HI R8, R21, 0xfffffc01, RZ, 0xc ;  /* 0xfffffc0115087811 */ /* 0x000fe200078f60ff */
[----:B------:R-:W-:Y:S01]  /*a9cb0*/  UMOV UR5, 0x43300000 ;  /* 0x4330000000057882 */ /* 0x000fe20000000000 */
[----:B------:R-:W-:Y:S01]  /*a9cc0*/  ISETP.GE.U32.AND P0, PT, R0, 0x3ff6a09f, PT ;  /* 0x3ff6a09f0000780c */ /* 0x000fe20003f06070 */
[----:B------:R-:W-:Y:S01]  /*a9cd0*/  IMAD.MOV.U32 R7, RZ, RZ, R0 ;  /* 0x000000ffff077224 */ /* 0x000fe200078e0000 */
[----:B------:R-:W-:Y:S01]  /*a9ce0*/  MOV R44, 0x8b7a8b04 ;  /* 0x8b7a8b04002c7802 */ /* 0x000fe20000000f00 */
[----:B------:R-:W-:-:S10]  /*a9cf0*/  IMAD.MOV.U32 R45, RZ, RZ, 0x3ed0ee25 ;  /* 0x3ed0ee25ff2d7424 */ /* 0x000fd400078e00ff */
[----:B------:R-:W-:Y:S02]  /*a9d00*/  @P0 IADD3 R0, PT, PT, R7, -0x100000, RZ ;  /* 0xfff0000007000810 */ /* 0x000fe40007ffe0ff */
[----:B------:R-:W-:-:S03]  /*a9d10*/  @P0 LEA.HI R8, R21, 0xfffffc02, RZ, 0xc ;  /* 0xfffffc0215080811 */ /* 0x000fc600078f60ff */
[----:B------:R-:W-:Y:S01]  /*a9d20*/  @P0 IMAD.MOV.U32 R7, RZ, RZ, R0 ;  /* 0x000000ffff070224 */ /* 0x000fe200078e0000 */
[----:B------:R-:W-:-:S05]  /*a9d30*/  LOP3.LUT R8, R8, 0x80000000, RZ, 0x3c, !PT ;  /* 0x8000000008087812 */ /* 0x000fca00078e3cff */
        /* <DEDUP_REMOVED lines=158> */
.L_x_6063:
[----:B------:R-:W-:Y:S01]  /*aa720*/  MOV R6, 0x0 ;  /* 0x0000000000067802 */ /* 0x000fe20000000f00 */
[----:B------:R-:W-:-:S06]  /*aa730*/  IMAD.MOV.U32 R7, RZ, RZ, 0x7ff00000 ;  /* 0x7ff00000ff077424 */ /* 0x000fcc00078e00ff */
[----:B------:R0:W1:Y:S02]  /*aa740*/  DFMA R6, R20, R6, +INF ;  /* 0x7ff000001406742b */ /* 0x0000640000000006 */
.L_x_6064:
[----:B------:R-:W-:Y:S05]  /*aa750*/  BSYNC.RECONVERGENT B3 ;  /* 0x0000000000037941 */ /* 0x000fea0003800200 */
.L_x_6062:
[----:B------:R-:W2:Y:S01]  /*aa760*/  MUFU.RCP64H R33, R21 ;  /* 0x0000001500217308 */ /* 0x000ea20000001800 */
[----:B------:R-:W-:Y:S01]  /*aa770*/  MOV R32, RZ ;  /* 0x000000ff00207202 */ /* 0x000fe20000000f00 */
[----:B------:R-:W-:Y:S01]  /*aa780*/  IMAD.MOV.U32 R37, RZ, RZ, 0x3f4b68b9 ;  /* 0x3f4b68b9ff257424 */ /* 0x000fe200078e00ff */
[----:B------:R-:W-:Y:S01]  /*aa790*/  MOV R36, 0x92738fbf ;  /* 0x92738fbf00247802 */ /* 0x000fe20000000f00 */
[----:B------:R-:W-:Y:S01]  /*aa7a0*/  UMOV UR4, 0x34783f9 ;  /* 0x034783f900047882 */ /* 0x000fe20000000000 */
[----:B------:R-:W-:Y:S01]  /*aa7b0*/  UMOV UR5, 0x3f5ac321 ;  /* 0x3f5ac32100057882 */ /* 0x000fe20000000000 */
[----:B-1----:R-:W-:Y:S01]  /*aa7c0*/  VIADD R7, R7, 0xfff00000 ;  /* 0xfff0000007077836 */ /* 0x002fe20000000000 */
[----:B------:R-:W-:-:S15]  /*aa7d0*/  DSETP.NEU.AND P0, PT, R20, +INF , PT ;  /* 0x7ff000001400742a */ /* 0x000fde0003f0d000 */
        /* <DEDUP_REMOVED lines=59> */
[----:B------:R-:W0:-:S15]  /*aab90*/  DADD R8, R20, -0.5 ;  /* 0xbfe0000014087429 */ /* 0x000e1e0000000000 */
[----:B------:R-:W-:-:S15]  /*aaba0*/  NOP ;  /* 0x0000000000007918 */ /* 0x000fde0000000000 */
[----:B------:R-:W-:-:S15]  /*aabb0*/  NOP ;  /* 0x0000000000007918 */ /* 0x000fde0000000000 */
[----:B------:R-:W-:-:S15]  /*aabc0*/  NOP ;  /* 0x0000000000007918 */ /* 0x000fde0000000000 */
[----:B------:R-:W-:-:S04]  /*aabd0*/  NOP ;  /* 0x0000000000007918 */ /* 0x000fc80000000000 */
[----:B-1----:R-:W1:-:S15]  /*aabe0*/  DFMA R36, R32, R36, UR4 ;  /* 0x0000000420247e2b */ /* 0x002e5e0008000024 */
[----:B------:R-:W-:-:S15]  /*aabf0*/  NOP ;  /* 0x0000000000007918 */ /* 0x000fde0000000000 */
[----:B------:R-:W-:-:S15]  /*aac00*/  NOP ;  /* 0x0000000000007918 */ /* 0x000fde0000000000 */
[----:B------:R-:W-:-:S15]  /*aac10*/  NOP ;  /* 0x0000000000007918 */ /* 0x000fde0000000000 */
[----:B------:R-:W-:-:S04]  /*aac20*/  NOP ;  /* 0x0000000000007918 */ /* 0x000fc80000000000 */
[----:B0-----:R-:W-:-:S15]  /*aac30*/  DFMA R20, R6, R8, -R20 ;  /* 0x000000080614722b */ /* 0x001fde0000000814 */
[----:B------:R-:W-:-:S15]  /*aac40*/  NOP ;  /* 0x0000000000007918 */ /* 0x000fde0000000000 */
[----:B------:R-:W-:-:S15]  /*aac50*/  NOP ;  /* 0x0000000000007918 */ /* 0x000fde0000000000 */
[----:B------:R-:W-:-:S15]  /*aac60*/  NOP ;  /* 0x0000000000007918 */ /* 0x000fde0000000000 */
[----:B------:R-:W-:-:S04]  /*aac70*/  NOP ;  /* 0x0000000000007918 */ /* 0x000fc80000000000 */
[----:B-1----:R-:W0:-:S15]  /*aac80*/  DFMA R36, R6, R8, R36 ;  /* 0x000000080624722b */ /* 0x002e1e0000000024 */
[----:B------:R-:W-:-:S15]  /*aac90*/  NOP ;  /* 0x0000000000007918 */ /* 0x000fde0000000000 */
[----:B------:R-:W-:-:S15]  /*aaca0*/  NOP ;  /* 0x0000000000007918 */ /* 0x000fde0000000000 */
[----:B------:R-:W-:-:S15]  /*aacb0*/  NOP ;  /* 0x0000000000007918 */ /* 0x000fde0000000000 */
[----:B------:R-:W-:-:S04]  /*aacc0*/  NOP ;  /* 0x0000000000007918 */ /* 0x000fc80000000000 */
[----:B0-----:R-:W0:Y:S02]  /*aacd0*/  DADD R20, R36, R20 ;  /* 0x0000000024147229 */ /* 0x001e240000000014 */
[----:B0-----:R-:W-:Y:S02]  /*aace0*/  FSEL R8, R20, RZ, P0 ;  /* 0x000000ff14087208 */ /* 0x001fe40000000000 */
[----:B------:R-:W-:Y:S01]  /*aacf0*/  FSEL R9, R21, +QNAN , P0 ;  /* 0x7ff0000015097808 */ /* 0x000fe20000000000 */
[----:B------:R-:W-:Y:S06]  /*aad00*/  BRA `(.L_x_6065) ;  /* 0x0000002c00c87947 */ /* 0x000fec0003800000 */
.L_x_6061:
[----:B------:R-:W-:Y:S01]  /*aad10*/  MOV R6, 0x30207ef3 ;  /* 0x30207ef300067802 */ /* 0x000fe20000000f00 */
[----:B------:R-:W-:Y:S01]  /*aad20*/  IMAD.MOV.U32 R7, RZ, RZ, 0x41122b77 ;  /* 0x41122b77ff077424 */ /* 0x000fe200078e00ff */
[----:B------:R-:W-:Y:S01]  /*aad30*/  UMOV UR4, 0xbb18fb05 ;  /* 0xbb18fb0500047882 */ /* 0x000fe20000000000 */
[----:B------:R-:W-:Y:S01]  /*aad40*/  UMOV UR5, 0x40af7040 ;  /* 0x40af704000057882 */ /* 0x000fe20000000000 */
[----:B------:R-:W0:Y:S01]  /*aad50*/  DADD R20, R20, -3 ;  /* 0xc008000014147429 */ /* 0x000e220000000000 */
[----:B------:R-:W-:Y:S01]  /*aad60*/  MOV R8, 0x1 ;  /* 0x0000000100087802 */ /* 0x000fe20000000f00 */
[----:B------:R-:W-:-:S15]  /*aad70*/  BSSY.RECONVERGENT B9, `(.L_x_6066) ;  /* 0x0000095000097945 */ /* 0x000fde0003800200 */
[----:B------:R-:W-:-:S15]  /*aad80*/  NOP ;  /* 0x0000000000007918 */ /* 0x000fde0000000000 */
[----:B------:R-:W-:-:S15]  /*aad90*/  NOP ;  /* 0x0000000000007918 */ /* 0x000fde0000000000 */
[----:B------:R-:W-:-:S15]  /*aada0*/  NOP ;  /* 0x0000000000007918 */ /* 0x000fde0000000000 */
[----:B------:R-:W-:-:S02]  /*aadb0*/  NOP ;  /* 0x0000000000007918 */ /* 0x000fc40000000000 */
        /* <DEDUP_REMOVED lines=77> */
[----:B-1----:R-:W-:Y:S01]  /*ab290*/  DFMA R6, R20, R6, -UR4 ;  /* 0x8000000414067e2b */ /* 0x002fe20008000006 */
        /* <DEDUP_REMOVED lines=8> */
[----:B0-----:R-:W0:Y:S01]  /*ab320*/  MUFU.RCP64H R9, R33 ;  /* 0x0000002100097308 */ /* 0x001e220000001800 */
[----:B------:R-:W-:-:S15]  /*ab330*/  UMOV UR5, 0x41ccf33b ;  /* 0x41ccf33b00057882 */ /* 0x000fde0000000000 */
        /* <DEDUP_REMOVED lines=24> */
[----:B------:R-:W0:Y:S02]  /*ab4c0*/  DFMA R6, R20, R6, -UR4 ;  /* 0x8000000414067e2b */ /* 0x000e240008000006 */
        /* <DEDUP_REMOVED lines=31> */
.L_x_6067:
[----:B------:R-:W-:Y:S05]  /*ab6c0*/  BSYNC.RECONVERGENT B9 ;  /* 0x0000000000097941 */ /* 0x000fea0003800200 */
.L_x_6066:
[----:B------:R1:W2:Y:S02]  /*ab6d0*/  DADD R8, R20, R8 ;  /* 0x0000000014087229 */ /* 0x0002a40000000008 */
[----:B-12---:R-:W-:Y:S05]  /*ab6e0*/  BRA `(.L_x_6065) ;  /* 0x0000002400507947 */ /* 0x006fea0003800000 */
.L_x_6060:
[----:B------:R-:W-:-:S13]  /*ab6f0*/  ISETP.GE.AND P0, PT, R21, 0x3ff80000, PT ;  /* 0x3ff800001500780c */ /* 0x000fda0003f06270 */
[----:B------:R-:W-:Y:S05]  /*ab700*/  @!P0 BRA `(.L_x_6068) ;  /* 0x0000000800388947 */ /* 0x000fea0003800000 */
[----:B------:R-:W-:Y:S01]  /*ab710*/  MOV R6, 0xd78c0ee2 ;  /* 0xd78c0ee200067802 */ /* 0x000fe20000000f00 */
[----:B------:R-:W-:Y:S01]  /*ab720*/  IMAD.MOV.U32 R7, RZ, RZ, 0x3e71fa71 ;  /* 0x3e71fa71ff077424 */ /* 0x000fe200078e00ff */
        /* <DEDUP_REMOVED lines=138> */
[----:B0-----:R1:W2:Y:S02]  /*abfd0*/  DMUL R8, R8, R6 ;  /* 0x0000000608087228 */ /* 0x0012a40000000000 */
[----:B-12---:R-:W-:Y:S05]  /*abfe0*/  BRA `(.L_x_6065) ;  /* 0x0000001c00107947 */ /* 0x006fea0003800000 */
.L_x_6068:
[----:B------:R-:W-:-:S13]  /*abff0*/  ISETP.GE.AND P0, PT, R21, 0x3fe66666, PT ;  /* 0x3fe666661500780c */ /* 0x000fda0003f06270 */
[----:B------:R-:W-:Y:S05]  /*ac000*/  @!P0 BRA `(.L_x_6069) ;  /* 0x0000000800708947 */ /* 0x000fea0003800000 */
[----:B------:R-:W-:Y:S01]  /*ac010*/  MOV R6, 0x4359eb88 ;  /* 0x4359eb8800067802 */ /* 0x000fe20000000f00 */
[----:B------:R-:W-:Y:S01]  /*ac020*/  IMAD.MOV.U32 R7, RZ, RZ, 0x3fa3eb50 ;  /* 0x3fa3eb50ff077424 */ /* 0x000fe200078e00ff */
        /* <DEDUP_REMOVED lines=154> */
.L_x_6069:
[----:B------:R-:W-:Y:S01]  /*ac9d0*/  MOV R6, 0xeb0625e8 ;  /* 0xeb0625e800067802 */ /* 0x000fe20000000f00 */
[----:B------:R-:W-:Y:S01]  /*ac9e0*/  IMAD.MOV.U32 R7, RZ, RZ, 0x3ea7b77c ;  /* 0x3ea7b77cff077424 */ /* 0x000fe200078e00ff */
[----:B------:R-:W-:Y:S01]  /*ac9f0*/  UMOV UR4, 0x8bfe6590 ;  /* 0x8bfe659000047882 */ /* 0x000fe20000000000 */
[----:B------:R-:W-:-:S04]  /*aca00*/  UMOV UR5, 0x3e784498 ;  /* 0x3e78449800057882 */ /* 0x000fc80000000000 */
        /* <DEDUP_REMOVED lines=97> */
[----:B------:R-:W-:Y:S02]  /*ad020*/  MOV R6, R20 ;  /* 0x0000001400067202 */ /* 0x000fe40000000f00 */
[----:B------:R-:W-:-:S15]  /*ad030*/  MOV R5, R21 ;  /* 0x0000001500057202 */ /* 0x000fde0000000f00 */
[----:B------:R-:W-:-:S15]  /*ad040*/  NOP ;  /* 0x0000000000007918 */ /* 0x000fde0000000000 */
[----:B------:R-:W-:-:S15]  /*ad050*/  NOP ;  /* 0x0000000000007918 */ /* 0x000fde0000000000 */
[----:B------:R-:W-:-:S13]  /*ad060*/  NOP ;  /* 0x0000000000007918 */ /* 0x000fda0000000000 */
        /* <DEDUP_REMOVED lines=9> */
[----:B------:R-:W-:Y:S01]  /*ad100*/  IMAD.MOV.U32 R32, RZ, RZ, RZ ;  /* 0x000000ffff207224 */ /* 0x000fe200078e00ff */
[----:B------:R-:W-:Y:S01]  /*ad110*/  LEA.HI R0, R5, R0, RZ, 0xc ;  /* 0x0000000005007211 */ /* 0x000fe200078f60ff */
[----:B------:R-:W-:Y:S01]  /*ad120*/  UMOV UR4, 0x80000000 ;  /* 0x8000000000047882 */ /* 0x000fe20000000000 */
[----:B------:R-:W-:Y:S01]  /*ad130*/  LOP3.LUT R6, R6, 0x3ff00000, RZ, 0xfc, !PT ;  /* 0x3ff0000006067812 */ /* 0x000fe200078efcff */
[----:B------:R-:W-:Y:S01]  /*ad140*/  UMOV UR5, 0x43300000 ;  /* 0x4330000000057882 */ /* 0x000fe20000000000 */
[----:B------:R-:W-:Y:S01]  /*ad150*/  MOV R9, 0x43300000 ;  /* 0x4330000000097802 */ /* 0x000fe20000000f00 */
[----:B------:R-:W-:Y:S01]  /*ad160*/  IMAD.MOV.U32 R41, RZ, RZ, 0x3ed0ee25 ;  /* 0x3ed0ee25ff297424 */ /* 0x000fe200078e00ff */
[----:B------:R-:W-:Y:S02]  /*ad170*/  ISETP.GE.U32.AND P0, PT, R6, 0x3ff6a09f, PT ;  /* 0x3ff6a09f0600780c */ /* 0x000fe40003f06070 */
[----:B------:R-:W-:-:S02]  /*ad180*/  MOV R21, R6 ;  /* 0x0000000600157202 */ /* 0x000fc40000000f00 */
[----:B------:R-:W-:-:S09]  /*ad190*/  MOV R40, 0x8b7a8b04 ;  /* 0x8b7a8b0400287802 */ /* 0x000fd20000000f00 */
        /* <DEDUP_REMOVED lines=162> */
.L_x_6070:
[----:B------:R-:W-:Y:S01]  /*adbc0*/  MOV R8, 0x0 ;  /* 0x0000000000087802 */ /* 0x000fe20000000f00 */
[----:B------:R-:W-:Y:S01]  /*adbd0*/  IMAD.MOV.U32 R9, RZ, RZ, 0x7ff00000 ;  /* 0x7ff00000ff097424 */ /* 0x000fe200078e00ff */
[----:B------:R-:W-:-:S05]  /*adbe0*/  LOP3.LUT P0, RZ, R7, 0x7fffffff, RZ, 0xc0, !PT ;  /* 0x7fffffff07ff7812 */ /* 0x000fca000780c0ff */
[----:B------:R-:W0:Y:S02]  /*adbf0*/  DFMA R6, R6, R8, +INF ;  /* 0x7ff000000606742b */ /* 0x000e240000000008 */
[----:B0-----:R-:W-:Y:S02]  /*adc00*/  FSEL R8, R6, RZ, P0 ;  /* 0x000000ff06087208 */ /* 0x001fe40000000000 */
[----:B------:R-:W-:-:S07]  /*adc10*/  FSEL R9, R7, -QNAN , P0 ;  /* 0xfff0000007097808 */ /* 0x000fce0000000000 */
.L_x_6071:
[----:B------:R-:W0:Y:S02]  /*adc20*/  DADD R8, -RZ, -R8 ;  /* 0x00000000ff087229 */ /* 0x000e240000000908 */
.L_x_6065:
[----:B------:R-:W-:Y:S05]  /*adc30*/  BSYNC.RECONVERGENT B4 ;  /* 0x0000000000047941 */ /* 0x000fea0003800200 */
.L_x_6059:
[----:B------:R-:W-:Y:S01]  /*adc40*/  HFMA2 R5, -RZ, RZ, 0, 0 ;  /* 0x00000000ff057431 */ /* 0x000fe200000001ff */
[----:B0-----:R-:W-:Y:S01]  /*adc50*/  MOV R20, R8 ;  /* 0x0000000800147202 */ /* 0x001fe20000000f00 */
[----:B------:R-:W-:Y:S02]  /*adc60*/  IMAD.MOV.U32 R21, RZ, RZ, R9 ;  /* 0x000000ffff157224 */ /* 0x000fe400078e0009 */
[----:B------:R-:W-:Y:S05]  /*adc70*/  RET.REL.NODEC R4 `(_ZN2at6native27unrolled_elementwise_kernelIN48_GLOBAL__N__08322988_15_IGammaKernel_cu_cb51a28d10CalcIgammaIdEESt5arrayIPcLm3EELi4E23TrivialOffsetCalculatorILi2EjES8_ILi1EjENS0_6memory12LoadWithCastILi2EEENSB_13StoreWithCastILi1EEEEEviT_T0_T2_T3_T4_T5_) ;  /* 0xfffff52004e07950 */ /* 0x000fea0003c3ffff */
.L_x_6072:
        /* <DEDUP_REMOVED lines=16> */
.L_x_10066:


//--------------------- .text._ZN2at6native18elementwise_kernelILi128ELi2EZNS0_22gpu_kernel_impl_nocastIN48_GLOBAL__N__08322988_15_IGammaKernel_cu_cb51a28d10CalcIgammaIdEEEEvRNS_18TensorIteratorBaseERKT_EUliE_EEviT1_ --------------------------
	.section	.text._ZN2at6native18elementwise_kernelILi128ELi2EZNS0_22gpu_kernel_impl_nocastIN48_GLOBAL__N__08322988_15_IGammaKernel_cu_cb51a28d10CalcIgammaIdEEEEvRNS_18TensorIteratorBaseERKT_EUliE_EEviT1_,"ax",@progbits
	.align	128
        .global         _ZN2at6native18elementwise_kernelILi128ELi2EZNS0_22gpu_kernel_impl_nocastIN48_GLOBAL__N__08322988_15_IGammaKernel_cu_cb51a28d10CalcIgammaIdEEEEvRNS_18TensorIteratorBaseERKT_EUliE_EEviT1_
        .type           _ZN2at6native18elementwise_kernelILi128ELi2EZNS0_22gpu_kernel_impl_nocastIN48_GLOBAL__N__08322988_15_IGammaKernel_cu_cb51a28d10CalcIgammaIdEEEEvRNS_18TensorIteratorBaseERKT_EUliE_EEviT1_,@function
        .size           _ZN2at6native18elementwise_kernelILi128ELi2EZNS0_22gpu_kernel_impl_nocastIN48_GLOBAL__N__08322988_15_IGammaKernel_cu_cb51a28d10CalcIgammaIdEEEEvRNS_18TensorIteratorBaseERKT_EUliE_EEviT1_,(.L_x_10080 - _ZN2at6native18elementwise_kernelILi128ELi2EZNS0_22gpu_kernel_impl_nocastIN48_GLOBAL__N__08322988_15_IGammaKernel_cu_cb51a28d10CalcIgammaIdEEEEvRNS_18TensorIteratorBaseERKT_EUliE_EEviT1_)
        .other          _ZN2at6native18elementwise_kernelILi128ELi2EZNS0_22gpu_kernel_impl_nocastIN48_GLOBAL__N__08322988_15_IGammaKernel_cu_cb51a28d10CalcIgammaIdEEEEvRNS_18TensorIteratorBaseERKT_EUliE_EEviT1_,@"STO_CUDA_ENTRY STV_DEFAULT"
_ZN2at6native18elementwise_kernelILi128ELi2EZNS0_22gpu_kernel_impl_nocastIN48_GLOBAL__N__08322988_15_IGammaKernel_cu_cb51a28d10CalcIgammaIdEEEEvRNS_18TensorIteratorBaseERKT_EUliE_EEviT1_:
.text._ZN2at6native18elementwise_kernelILi128ELi2EZNS0_22gpu_kernel_impl_nocastIN48_GLOBAL__N__08322988_15_IGammaKernel_cu_cb51a28d10CalcIgammaIdEEEEvRNS_18TensorIteratorBaseERKT_EUliE_EEviT1_:
[----:B------:R-:W0:Y:S08]  /*0000*/  LDC R1, c[0x0][0x37c] ;  /* 0x0000df00ff017b82 */ /* 0x000e300000000800 */
[----:B------:R-:W1:Y:S01]  /*0010*/  LDC R2, c[0x0][0x388] ;  /* 0x0000e200ff027b82 */ /* 0x000e620000000800 */
[----:B------:R-:W2:Y:S01]  /*0020*/  S2R R3, SR_TID.X ;  /* 0x0000000000037919 */ /* 0x000ea20000002100 */
[----:B------:R-:W3:Y:S01]  /*0030*/  LDCU.64 UR6, c[0x0][0x358] ;  /* 0x00006b00ff0677ac */ /* 0x000ee20008000a00 */
[----:B0-----:R-:W-:Y:S01]  /*0040*/  VIADD R1, R1, 0xffffd760 ;  /* 0xffffd76001017836 */ /* 0x001fe20000000000 */
        /* <DEDUP_REMOVED lines=14> */
[----:B0-----:R0:W5:Y:S04]  /*0130*/  LDG.E.64 R18, desc[UR6][R6.64] ;  /* 0x0000000606127981 */ /* 0x001168000c1e1b00 */
[----:B-1----:R0:W5:Y:S01]  /*0140*/  LDG.E.64 R16, desc[UR6][R8.64] ;  /* 0x0000000608107981 */ /* 0x002162000c1e1b00 */
[----:B------:R-:W-:Y:S01]  /*0150*/  BSSY.RECONVERGENT B9, `(.L_x_6077) ;  /* 0x0000003000097945 */ /* 0x000fe20003800200 */
[----:B------:R-:W-:-:S07]  /*0160*/  MOV R4, 0x180 ;  /* 0x0000018000047802 */ /* 0x000fce0000000f00 */
[----:B0----5:R-:W-:Y:S05]  /*0170*/  CALL.REL.NOINC `($_ZN2at6native18elementwise_kernelILi128ELi2EZNS0_22gpu_kernel_impl_nocastIN48_GLOBAL__N__08322988_15_IGammaKernel_cu_cb51a28d10CalcIgammaIdEEEEvRNS_18TensorIteratorBaseERKT_EUliE_EEviT1_$_ZN46_INTERNAL_08322988_15_IGammaKernel_cu_cb51a28d48_GLOBAL__N__08322988_15_IGammaKernel_cu_cb51a28d11calc_igammaIdEET_S2_S2_) ;  /* 0x0000006000207944 */ /* 0x021fea0003c00000 */
[----:B------:R-:W-:Y:S05]  /*0180*/  BSYNC.RECONVERGENT B9 ;  /* 0x0000000000097941 */ /* 0x000fea0003800200 */
.L_x_6077:
[----:B------:R-:W0:Y:S01]  /*0190*/  LDC.64 R6, c[0x0][0x5e8] ;  /* 0x00017a00ff067b82 */ /* 0x000e220000000a00 */
[----:B------:R-:W-:Y:S01]  /*01a0*/  IMAD.MOV.U32 R4, RZ, RZ, R10 ;  /* 0x000000ffff047224 */ /* 0x000fe200078e000a */
[----:B------:R-:W-:Y:S01]  /*01b0*/  MOV R5, R11 ;  /* 0x0000000b00057202 */ /* 0x000fe20000000f00 */
[----:B------:R-:W-:-:S04]  /*01c0*/  VIADD R3, R3, 0x80 ;  /* 0x0000008003037836 */ /* 0x000fc80000000000 */
[----:B0-----:R0:W-:Y:S03]  /*01d0*/  STG.E.64 desc[UR6][R6.64], R4 ;  /* 0x0000000406007986 */ /* 0x0011e6000c101b06 */
.L_x_6076:
[----:B------:R-:W-:Y:S05]  /*01e0*/  BSYNC.RECONVERGENT B5 ;  /* 0x0000000000057941 */ /* 0x000fea0003800200 */
.L_x_6075:
[----:B------:R-:W1:Y:S02]  /*01f0*/  LDCU UR4, c[0x0][0x380] ;  /* 0x00007000ff0477ac */ /* 0x000e640008000800 */
[----:B-1----:R-:W-:-:S13]  /*0200*/  ISETP.GE.AND P0, PT, R3, UR4, PT ;  /* 0x0000000403007c0c */ /* 0x002fda000bf06270 */
[----:B------:R-:W-:Y:S05]  /*0210*/  @P0 EXIT ;  /* 0x000000000000094d */ /* 0x000fea0003800000 */
[----:B------:R-:W1:Y:S08]  /*0220*/  LDC.64 R2, c[0x0][0x5f8] ;  /* 0x00017e00ff027b82 */ /* 0x000e700000000a00 */
[----:B0-----:R-:W0:Y:S01]  /*0230*/  LDC.64 R6, c[0x0][0x5f0] ;  /* 0x00017c00ff067b82 */ /* 0x001e220000000a00 */
[----:B-1----:R1:W5:Y:S04]  /*0240*/  LDG.E.64 R18, desc[UR6][R2.64] ;  /* 0x0000000602127981 */ /* 0x002368000c1e1b00 */
[----:B0-----:R1:W5:Y:S01]  /*0250*/  LDG.E.64 R16, desc[UR6][R6.64] ;  /* 0x0000000606107981 */ /* 0x001362000c1e1b00 */
[----:B------:R-:W-:Y:S01]  /*0260*/  BSSY.RECONVERGENT B5, `(.L_x_6078) ;  /* 0x0000003000057945 */ /* 0x000fe20003800200 */
[----:B------:R-:W-:-:S07]  /*0270*/  MOV R4, 0x290 ;  /* 0x0000029000047802 */ /* 0x000fce0000000f00 */
[----:B-1---5:R-:W-:Y:S05]  /*0280*/  CALL.REL.NOINC `($_ZN2at6native18elementwise_kernelILi128ELi2EZNS0_22gpu_kernel_impl_nocastIN48_GLOBAL__N__08322988_15_IGammaKernel_cu_cb51a28d10CalcIgammaIdEEEEvRNS_18TensorIteratorBaseERKT_EUliE_EEviT1_$_ZN46_INTERNAL_08322988_15_IGammaKernel_cu_cb51a28d48_GLOBAL__N__08322988_15_IGammaKernel_cu_cb51a28d11calc_igammaIdEET_S2_S2_) ;  /* 0x0000005c00dc7944 */ /* 0x022fea0003c00000 */
[----:B------:R-:W-:Y:S05]  /*0290*/  BSYNC.RECONVERGENT B5 ;  /* 0x0000000000057941 */ /* 0x000fea0003800200 */
.L_x_6078:
[----:B------:R-:W0:Y:S01]  /*02a0*/  LDC.64 R4, c[0x0][0x5e8] ;  /* 0x00017a00ff047b82 */ /* 0x000e220000000a00 */
[----:B------:R-:W-:Y:S01]  /*02b0*/  IMAD.MOV.U32 R2, RZ, RZ, R10 ;  /* 0x000000ffff027224 */ /* 0x000fe200078e000a */
[----:B------:R-:W-:-:S05]  /*02c0*/  MOV R3, R11 ;  /* 0x0000000b00037202 */ /* 0x000fca0000000f00 */
[----:B0-----:R-:W-:Y:S01]  /*02d0*/  STG.E.64 desc[UR6][R4.64], R2 ;  /* 0x0000000204007986 */ /* 0x001fe2000c101b06 */
[----:B------:R-:W-:Y:S05]  /*02e0*/  EXIT ;  /* 0x000000000000794d */ /* 0x000fea0003800000 */
.L_x_6074:
        /* <DEDUP_REMOVED lines=10> */
[----:B0----5:R-:W-:Y:S05]  /*0390*/  CALL.REL.NOINC `($_ZN2at6native18elementwise_kernelILi128ELi2EZNS0_22gpu_kernel_impl_nocastIN48_GLOBAL__N__08322988_15_IGammaKernel_cu_cb51a28d10CalcIgammaIdEEEEvRNS_18TensorIteratorBaseERKT_EUliE_EEviT1_$_ZN46_INTERNAL_08322988_15_IGammaKernel_cu_cb51a28d48_GLOBAL__N__08322988_15_IGammaKernel_cu_cb51a28d12calc_igammacIdEET_S2_S2_) ;  /* 0x000003f000a87944 */ /* 0x021fea0003c00000 */
[----:B------:R-:W-:Y:S05]  /*03a0*/  BSYNC.RECONVERGENT B7 ;  /* 0x0000000000077941 */ /* 0x000fea0003800200 */
.L_x_6081:
[----:B------:R-:W0:Y:S01]  /*03b0*/  LDC.64 R6, c[0x0][0x5e8] ;  /* 0x00017a00ff067b82 */ /* 0x000e220000000a00 */
[----:B------:R-:W-:Y:S01]  /*03c0*/  IMAD.MOV.U32 R4, RZ, RZ, R10 ;  /* 0x000000ffff047224 */ /* 0x000fe200078e000a */
[----:B------:R-:W-:Y:S01]  /*03d0*/  IADD3 R3, PT, PT, R3, 0x80, RZ ;  /* 0x0000008003037810 */ /* 0x000fe20007ffe0ff */
[----:B------:R-:W-:-:S05]  /*03e0*/  IMAD.MOV.U32 R5, RZ, RZ, R11 ;  /* 0x000000ffff057224 */ /* 0x000fca00078e000b */
[----:B0-----:R0:W-:Y:S02]  /*03f0*/  STG.E.64 desc[UR6][R6.64], R4 ;  /* 0x0000000406007986 */ /* 0x0011e4000c101b06 */
.L_x_6080:
[----:B------:R-:W-:Y:S05]  /*0400*/  BSYNC.RECONVERGENT B5 ;  /* 0x0000000000057941 */ /* 0x000fea0003800200 */
.L_x_6079:
        /* <DEDUP_REMOVED lines=9> */
[----:B-1---5:R-:W-:Y:S05]  /*04a0*/  CALL.REL.NOINC `($_ZN2at6native18elementwise_kernelILi128ELi2EZNS0_22gpu_kernel_impl_nocastIN48_GLOBAL__N__08322988_15_IGammaKernel_cu_cb51a28d10CalcIgammaIdEEEEvRNS_18TensorIteratorBaseERKT_EUliE_EEviT1_$_ZN46_INTERNAL_08322988_15_IGammaKernel_cu_cb51a28d48_GLOBAL__N__08322988_15_IGammaKernel_cu_cb51a28d12calc_igammacIdEET_S2_S2_) ;  /* 0x000003f000647944 */ /* 0x022fea0003c00000 */
[----:B------:R-:W-:Y:S05]  /*04b0*/  BSYNC.RECONVERGENT B5 ;  /* 0x0000000000057941 */ /* 0x000fea0003800200 */
.L_x_6082:
[----:B------:R-:W0:Y:S01]  /*04c0*/  LDC.64 R4, c[0x0][0x5e8] ;  /* 0x00017a00ff047b82 */ /* 0x000e220000000a00 */
[----:B------:R-:W-:Y:S02]  /*04d0*/  IMAD.MOV.U32 R2, RZ, RZ, R10 ;  /* 0x000000ffff027224 */ /* 0x000fe400078e000a */
[----:B------:R-:W-:-:S05]  /*04e0*/  IMAD.MOV.U32 R3, RZ, RZ, R11 ;  /* 0x000000ffff037224 */ /* 0x000fca00078e000b */
[----:B0-----:R-:W-:Y:S01]  /*04f0*/  STG.E.64 desc[UR6][R4.64], R2 ;  /* 0x0000000204007986 */ /* 0x001fe2000c101b06 */
[----:B------:R-:W-:Y:S05]  /*0500*/  EXIT ;  /* 0x000000000000794d */ /* 0x000fea0003800000 */
.L_x_6073:
[----:B------:R-:W-:Y:S01]  /*0510*/  UISETP.NE.AND UP0, UPT, UR5, URZ, UPT ;  /* 0x000000ff0500728c */ /* 0x000fe2000bf05270 */
[----:B------:R-:W-:-:S08]  /*0520*/  IADD3 R2, PT, PT, R2, -0x1, RZ ;  /* 0xffffffff02027810 */ /* 0x000fd00007ffe0ff */
[----:B------:R-:W-:Y:S05]  /*0530*/  BRA.U UP0, `(.L_x_6083) ;  /* 0x0000002d00987547 */ /* 0x000fea000b800000 */
[----:B------:R-:W0:Y:S01]  /*0540*/  LDCU UR4, c[0x0][0x380] ;  /* 0x00007000ff0477ac */ /* 0x000e220008000800 */
[----:B------:R-:W-:Y:S01]  /*0550*/  VIMNMX.U32 R5, PT, PT, R2, 0x18, PT ;  /* 0x0000001802057848 */ /* 0x000fe20003fe0000 */
[----:B------:R-:W-:Y:S04]  /*0560*/  BSSY.RECONVERGENT B5, `(.L_x_6084) ;  /* 0x0000172000057945 */ /* 0x000fe80003800200 */
[----:B------:R-:W-:Y:S01]  /*0570*/  VIADD R5, R5, 0x1 ;  /* 0x0000000105057836 */ /* 0x000fe20000000000 */
        /* <DEDUP_REMOVED lines=334> */
[----:B-1----:R-:W-:Y:S01]  /*1a60*/  SHF.R.U32.HI R9, RZ, UR4, R8 ;  /* 0x00000004ff097c19 */ /* 0x002fe20008011608 */
[----:B------:R-:W-:-:S06]  /*1a70*/  @P0 IMAD.MOV.U32 R8, RZ, RZ, RZ ;  /* 0x000000ffff080224 */ /* 0x000fcc00078e00ff */
[----:B------:R-:W1:Y:S08]  /*1a80*/  @P0 LDC.64 R14, c[0x0][0x5d8] ;  /* 0x00017600ff0e0b82 */ /* 0x000e700000000a00 */
[----:B------:R-:W5:Y:S01]  /*1a90*/  @P0 LDC R12, c[0x0][0x5e0] ;  /* 0x00017800ff0c0b82 */ /* 0x000f620000000800 */
[----:B---3--:R-:W-:-:S05]  /*1aa0*/  @P0 IMAD.HI.U32 R6, R9, R10, R8 ;  /* 0x0000000a09060227 */ /* 0x008fca00078e0008 */
[----:B------:R-:W-:Y:S02]  /*1ab0*/  @P0 SHF.R.U32.HI R6, RZ, R11, R6 ;  /* 0x0000000bff060219 */ /* 0x000fe40000011606 */
[----:B------:R-:W-:-:S03]  /*1ac0*/  IADD3 R11, PT, PT, -R9, RZ, RZ ;  /* 0x000000ff090b7210 */ /* 0x000fc60007ffe1ff */
[----:B------:R-:W-:Y:S02]  /*1ad0*/  @P0 IMAD.MOV R8, RZ, RZ, -R6 ;  /* 0x000000ffff080224 */ /* 0x000fe400078e0a06 */
[----:B------:R-:W-:Y:S02]  /*1ae0*/  IMAD R7, R11, UR8, R7 ;  /* 0x000000080b077c24 */ /* 0x000fe4000f8e0207 */
[----:B0-----:R-:W-:Y:S02]  /*1af0*/  @P0 IMAD R9, R8, R13, R9 ;  /* 0x0000000d08090224 */ /* 0x001fe400078e0209 */
[C---:B--2---:R-:W-:Y:S02]  /*1b00*/  IMAD R31, R7.reuse, UR5, R31 ;  /* 0x00000005071f7c24 */ /* 0x044fe4000f8e021f */
[C---:B----4-:R-:W-:Y:S02]  /*1b10*/  IMAD R0, R7.reuse, UR10, R0 ;  /* 0x0000000a07007c24 */ /* 0x050fe4000f8e0200 */
[----:B------:R-:W-:-:S02]  /*1b20*/  IMAD R4, R7, UR11, R4 ;  /* 0x0000000b07047c24 */ /* 0x000fc4000f8e0204 */
[C---:B-1----:R-:W-:Y:S02]  /*1b30*/  @P0 IMAD R31, R9.reuse, R14, R31 ;  /* 0x0000000e091f0224 */ /* 0x042fe400078e021f */
[C---:B------:R-:W-:Y:S02]  /*1b40*/  @P0 IMAD R0, R9.reuse, R15, R0 ;  /* 0x0000000f09000224 */ /* 0x040fe400078e0200 */
[----:B-----5:R-:W-:-:S07]  /*1b50*/  @P0 IMAD R4, R9, R12, R4 ;  /* 0x0000000c09040224 */ /* 0x020fce00078e0204 */
.L_x_6086:
[----:B------:R-:W0:Y:S01]  /*1b60*/  LDCU.128 UR8, c[0x0][0x5f0] ;  /* 0x0000be00ff0877ac */ /* 0x000e220008000c00 */
[----:B------:R-:W1:Y:S01]  /*1b70*/  LDCU.64 UR4, c[0x0][0x5e8] ;  /* 0x0000bd00ff0477ac */ /* 0x000e620008000a00 */
[----:B0-----:R-:W-:Y:S02]  /*1b80*/  IADD3 R6, P1, PT, R4, UR10, RZ ;  /* 0x0000000a04067c10 */ /* 0x001fe4000ff3e0ff */
[----:B------:R-:W-:-:S03]  /*1b90*/  IADD3 R8, P0, PT, R0, UR8, RZ ;  /* 0x0000000800087c10 */ /* 0x000fc6000ff1e0ff */
[----:B------:R-:W-:Y:S01]  /*1ba0*/  IMAD.X R7, RZ, RZ, UR11, P1 ;  /* 0x0000000bff077e24 */ /* 0x000fe200088e06ff */
[----:B------:R-:W-:-:S04]  /*1bb0*/  IADD3.X R9, PT, PT, RZ, UR9, RZ, P0, !PT ;  /* 0x00000009ff097c10 */ /* 0x000fc800087fe4ff */
[----:B------:R0:W5:Y:S04]  /*1bc0*/  LDG.E.64 R18, desc[UR6][R6.64] ;  /* 0x0000000606127981 */ /* 0x000168000c1e1b00 */
[----:B------:R0:W5:Y:S01]  /*1bd0*/  LDG.E.64 R16, desc[UR6][R8.64] ;  /* 0x0000000608107981 */ /* 0x000162000c1e1b00 */
[----:B-1----:R-:W-:Y:S01]  /*1be0*/  IADD3 R30, P0, PT, R31, UR4, RZ ;  /* 0x000000041f1e7c10 */ /* 0x002fe2000ff1e0ff */
[----:B------:R-:W-:Y:S01]  /*1bf0*/  BSSY.RECONVERGENT B9, `(.L_x_6087) ;  /* 0x0000004000097945 */ /* 0x000fe20003800200 */
[----:B------:R-:W-:-:S03]  /*1c00*/  MOV R4, 0x1c30 ;  /* 0x00001c3000047802 */ /* 0x000fc60000000f00 */
[----:B------:R-:W-:-:S08]  /*1c10*/  IMAD.X R31, RZ, RZ, UR5, P0 ;  /* 0x00000005ff1f7e24 */ /* 0x000fd000080e06ff */
[----:B0----5:R-:W-:Y:S05]  /*1c20*/  CALL.REL.NOINC `($_ZN2at6native18elementwise_kernelILi128ELi2EZNS0_22gpu_kernel_impl_nocastIN48_GLOBAL__N__08322988_15_IGammaKernel_cu_cb51a28d10CalcIgammaIdEEEEvRNS_18TensorIteratorBaseERKT_EUliE_EEviT1_$_ZN46_INTERNAL_08322988_15_IGammaKernel_cu_cb51a28d48_GLOBAL__N__08322988_15_IGammaKernel_cu_cb51a28d11calc_igammaIdEET_S2_S2_) ;  /* 0x0000004400747944 */ /* 0x021fea0003c00000 */
[----:B------:R-:W-:Y:S05]  /*1c30*/  BSYNC.RECONVERGENT B9 ;  /* 0x0000000000097941 */ /* 0x000fea0003800200 */
.L_x_6087:
[----:B------:R-:W-:Y:S01]  /*1c40*/  IMAD.MOV.U32 R6, RZ, RZ, R10 ;  /* 0x000000ffff067224 */ /* 0x000fe200078e000a */
[----:B------:R-:W-:Y:S01]  /*1c50*/  MOV R7, R11 ;  /* 0x0000000b00077202 */ /* 0x000fe20000000f00 */
[----:B------:R-:W-:-:S04]  /*1c60*/  VIADD R3, R3, 0x80 ;  /* 0x0000008003037836 */ /* 0x000fc80000000000 */
[----:B------:R0:W-:Y:S03]  /*1c70*/  STG.E.64 desc[UR6][R30.64], R6 ;  /* 0x000000061e007986 */ /* 0x0001e6000c101b06 */
.L_x_6085:
[----:B------:R-:W-:Y:S05]  /*1c80*/  BSYNC.RECONVERGENT B5 ;  /* 0x0000000000057941 */ /* 0x000fea0003800200 */
.L_x_6084:
[----:B------:R-:W1:Y:S02]  /*1c90*/  LDCU UR4, c[0x0][0x380] ;  /* 0x00007000ff0477ac */ /* 0x000e640008000800 */
[----:B-1----:R-:W-:-:S13]  /*1ca0*/  ISETP.GE.AND P0, PT, R3, UR4, PT ;  /* 0x0000000403007c0c */ /* 0x002fda000bf06270 */
[----:B------:R-:W-:Y:S05]  /*1cb0*/  @P0 EXIT ;  /* 0x000000000000094d */ /* 0x000fea0003800000 */
[----:B------:R-:W1:Y:S01]  /*1cc0*/  LDCU.64 UR4, c[0x0][0x390] ;  /* 0x00007200ff0477ac */ /* 0x000e620008000a00 */
[----:B0-----:R-:W-:Y:S01]  /*1cd0*/  MOV R7, R3 ;  /* 0x0000000300077202 */ /* 0x001fe20000000f00 */
[----:B------:R-:W-:Y:S01]  /*1ce0*/  IMAD.MOV.U32 R6, RZ, RZ, RZ ;  /* 0x000000ffff067224 */ /* 0x000fe200078e00ff */
[----:B------:R-:W-:Y:S01]  /*1cf0*/  ISETP.NE.AND P0, PT, R2, RZ, PT ;  /* 0x000000ff0200720c */ /* 0x000fe20003f05270 */
[----:B------:R-:W0:Y:S01]  /*1d00*/  LDCU UR8, c[0x0][0x38c] ;  /* 0x00007180ff0877ac */ /* 0x000e220008000800 */
[----:B------:R-:W2:Y:S01]  /*1d10*/  LDCU.64 UR10, c[0x0][0x4b8] ;  /* 0x00009700ff0a77ac */ /* 0x000ea20008000a00 */
[----:B-1----:R-:W-:Y:S01]  /*1d20*/  IMAD.HI.U32 R6, R3, UR4, R6 ;  /* 0x0000000403067c27 */ /* 0x002fe2000f8e0006 */
[----:B------:R-:W1:Y:S04]  /*1d30*/  LDCU UR4, c[0x0][0x4c0] ;  /* 0x00009800ff0477ac */ /* 0x000e680008000800 */
[----:B------:R-:W-:-:S05]  /*1d40*/  SHF.R.U32.HI R7, RZ, UR5, R6 ;  /* 0x00000005ff077c19 */ /* 0x000fca0008011606 */
[----:B------:R-:W-:-:S04]  /*1d50*/  IMAD.MOV R0, RZ, RZ, -R7 ;  /* 0x000000ffff007224 */ /* 0x000fc800078e0a07 */
[----:B0-----:R-:W-:-:S04]  /*1d60*/  IMAD R2, R0, UR8, R3 ;  /* 0x0000000800027c24 */ /* 0x001fc8000f8e0203 */
[C---:B--2---:R-:W-:Y:S02]  /*1d70*/  IMAD R3, R2.reuse, UR10, RZ ;  /* 0x0000000a02037c24 */ /* 0x044fe4000f8e02ff */
        /* <DEDUP_REMOVED lines=336> */
.L_x_6088:
        /* <DEDUP_REMOVED lines=14> */
.L_x_6089:
[----:B------:R-:W-:Y:S01]  /*3360*/  IMAD.MOV.U32 R4, RZ, RZ, R10 ;  /* 0x000000ffff047224 */ /* 0x000fe200078e000a */
[----:B------:R-:W-:-:S05]  /*3370*/  MOV R5, R11 ;  /* 0x0000000b00057202 */ /* 0x000fca0000000f00 */
[----:B------:R-:W-:Y:S01]  /*3380*/  STG.E.64 desc[UR6][R2.64], R4 ;  /* 0x0000000402007986 */ /* 0x000fe2000c101b06 */
[----:B------:R-:W-:Y:S05]  /*3390*/  EXIT ;  /* 0x000000000000794d */ /* 0x000fea0003800000 */
.L_x_6083:
        /* <DEDUP_REMOVED lines=354> */
.L_x_6092:
        /* <DEDUP_REMOVED lines=12> */
[----:B0----5:R-:W-:Y:S05]  /*4a80*/  CALL.REL.NOINC `($_ZN2at6native18elementwise_kernelILi128ELi2EZNS0_22gpu_kernel_impl_nocastIN48_GLOBAL__N__08322988_15_IGammaKernel_cu_cb51a28d10CalcIgammaIdEEEEvRNS_18TensorIteratorBaseERKT_EUliE_EEviT1_$_ZN46_INTERNAL_08322988_15_IGammaKernel_cu_cb51a28d48_GLOBAL__N__08322988_15_IGammaKernel_cu_cb51a28d12calc_igammacIdEET_S2_S2_) ;  /* 0x000003a800ec7944 */ /* 0x021fea0003c00000 */
[----:B------:R-:W-:Y:S05]  /*4a90*/  BSYNC.RECONVERGENT B7 ;  /* 0x0000000000077941 */ /* 0x000fea0003800200 */
.L_x_6093:
[----:B------:R-:W-:Y:S01]  /*4aa0*/  IMAD.MOV.U32 R6, RZ, RZ, R10 ;  /* 0x000000ffff067224 */ /* 0x000fe200078e000a */
[----:B------:R-:W-:Y:S01]  /*4ab0*/  MOV R7, R11 ;  /* 0x0000000b00077202 */ /* 0x000fe20000000f00 */
[----:B------:R-:W-:-:S04]  /*4ac0*/  VIADD R3, R3, 0x80 ;  /* 0x0000008003037836 */ /* 0x000fc80000000000 */
[----:B------:R0:W-:Y:S03]  /*4ad0*/  STG.E.64 desc[UR6][R30.64], R6 ;  /* 0x000000061e007986 */ /* 0x0001e6000c101b06 */
.L_x_6091:
[----:B------:R-:W-:Y:S05]  /*4ae0*/  BSYNC.RECONVERGENT B5 ;  /* 0x0000000000057941 */ /* 0x000fea0003800200 */
.L_x_6090:
        /* <DEDUP_REMOVED lines=351> */
.L_x_6094:
        /* <DEDUP_REMOVED lines=14> */
.L_x_6095:
[----:B------:R-:W-:Y:S01]  /*61c0*/  IMAD.MOV.U32 R4, RZ, RZ, R10 ;  /* 0x000000ffff047224 */ /* 0x000fe200078e000a */
[----:B------:R-:W-:-:S05]  /*61d0*/  MOV R5, R11 ;  /* 0x0000000b00057202 */ /* 0x000fca0000000f00 */
[----:B------:R-:W-:Y:S01]  /*61e0*/  STG.E.64 desc[UR6][R2.64], R4 ;  /* 0x0000000402007986 */ /* 0x000fe2000c101b06 */
[----:B------:R-:W-:Y:S05]  /*61f0*/  EXIT ;  /* 0x000000000000794d */ /* 0x000fea0003800000 */
        .type           $_ZN2at6native18elementwise_kernelILi128ELi2EZNS0_22gpu_kernel_impl_nocastIN48_GLOBAL__N__08322988_15_IGammaKernel_cu_cb51a28d10CalcIgammaIdEEEEvRNS_18TensorIteratorBaseERKT_EUliE_EEviT1_$_ZN46_INTERNAL_08322988_15_IGammaKernel_cu_cb51a28d48_GLOBAL__N__08322988_15_IGammaKernel_cu_cb51a28d11calc_igammaIdEET_S2_S2_,@function
        .size           $_ZN2at6native18elementwise_kernelILi128ELi2EZNS0_22gpu_kernel_impl_nocastIN48_GLOBAL__N__08322988_15_IGammaKernel_cu_cb51a28d10CalcIgammaIdEEEEvRNS_18TensorIteratorBaseERKT_EUliE_EEviT1_$_ZN46_INTERNAL_08322988_15_IGammaKernel_cu_cb51a28d48_GLOBAL__N__08322988_15_IGammaKernel_cu_cb51a28d11calc_igammaIdEET_S2_S2_,($_ZN2at6native18elementwise_kernelILi128ELi2EZNS0_22gpu_kernel_impl_nocastIN48_GLOBAL__N__08322988_15_IGammaKernel_cu_cb51a28d10CalcIgammaIdEEEEvRNS_18TensorIteratorBaseERKT_EUliE_EEviT1_$_ZN46_INTERNAL_08322988_15_IGammaKernel_cu_cb51a28d48_GLOBAL__N__08322988_15_IGammaKernel_cu_cb51a28d12calc_igammacIdEET_S2_S2_ - $_ZN2at6native18elementwise_kernelILi128ELi2EZNS0_22gpu_kernel_impl_nocastIN48_GLOBAL__N__08322988_15_IGammaKernel_cu_cb51a28d10CalcIgammaIdEEEEvRNS_18TensorIteratorBaseERKT_EUliE_EEviT1_$_ZN46_INTERNAL_08322988_15_IGammaKernel_cu_cb51a28d48_GLOBAL__N__08322988_15_IGammaKernel_cu_cb51a28d11calc_igammaIdEET_S2_S2_)
$_ZN2at6native18elementwise_kernelILi128ELi2EZNS0_22gpu_kernel_impl_nocastIN48_GLOBAL__N__08322988_15_IGammaKernel_cu_cb51a28d10CalcIgammaIdEEEEvRNS_18TensorIteratorBaseERKT_EUliE_EEviT1_$_ZN46_INTERNAL_08322988_15_IGammaKernel_cu_cb51a28d48_GLOBAL__N__08322988_15_IGammaKernel_cu_cb51a28d11calc_igammaIdEET_S2_S2_:
[----:B------:R-:W-:Y:S01]  /*6200*/  IMAD.MOV.U32 R0, RZ, RZ, R17 ;  /* 0x000000ffff007224 */ /* 0x000fe200078e0011 */
[----:B------:R-:W0:Y:S01]  /*6210*/  DSETP.MIN.AND P0, P1, R16, R18, PT ;  /* 0x000000121000722a */ /* 0x000e220003900000 */
[----:B------:R-:W-:Y:S01]  /*6220*/  IMAD.MOV.U32 R9, RZ, RZ, R19 ;  /* 0x000000ffff097224 */ /* 0x000fe200078e0013 */
[----:B------:R-:W-:Y:S01]  /*6230*/  BSSY.RECONVERGENT B7, `(.L_x_6096) ;  /* 0x000393d000077945 */ /* 0x000fe20003800200 */
[----:B------:R-:W-:Y:S01]  /*6240*/  IMAD.MOV.U32 R7, RZ, RZ, R18 ;  /* 0x000000ffff077224 */ /* 0x000fe200078e0012 */
[----:B------:R-:W-:Y:S01]  /*6250*/  MOV R11, 0x7ff80000 ;  /* 0x7ff80000000b7802 */ /* 0x000fe20000000f00 */
[----:B------:R-:W-:Y:S01]  /*6260*/  IMAD.MOV.U32 R10, RZ, RZ, 0x0 ;  /* 0x00000000ff0a7424 */ /* 0x000fe200078e00ff */
[----:B0-----:R-:W-:Y:S02]  /*6270*/  FSEL R13, R0, R9, P0 ;  /* 0x00000009000d7208 */ /* 0x001fe40000000000 */
[----:B------:R-:W-:Y:S02]  /*6280*/  MOV R0, R16 ;  /* 0x0000001000007202 */ /* 0x000fe40000000f00 */
[----:B------:R-:W-:-:S02]  /*6290*/  @P1 LOP3.LUT R13, R9, 0x80000, RZ, 0xfc, !PT ;  /* 0x00080000090d1812 */ /* 0x000fc400078efcff */
[----:B------:R-:W-:-:S03]  /*62a0*/  SEL R6, R0, R7, P0 ;  /* 0x0000000700067207 */ /* 0x000fc60000000000 */
        /* <DEDUP_REMOVED lines=90> */
[----:B------:R-:W-:Y:S02]  /*6850*/  MOV R41, R17 ;  /* 0x0000001100297202 */ /* 0x000fe40000000f00 */
[----:B------:R-:W-:-:S07]  /*6860*/  MOV R8, 0x6880 ;  /* 0x0000688000087802 */ /* 0x000fce0000000f00 */
[----:B------:R-:W-:Y:S05]  /*6870*/  CALL.REL.NOINC `($__internal_19_$__cuda_sm20_div_rn_f64_full) ;  /* 0x0000099000147944 */ /* 0x000fea0003c00000 */
[----:B------:R-:W-:Y:S02]  /*6880*/  IMAD.MOV.U32 R14, RZ, RZ, R10 ;  /* 0x000000ffff0e7224 */ /* 0x000fe400078e000a */
[----:B------:R-:W-:-:S07]  /*6890*/  IMAD.MOV.U32 R15, RZ, RZ, R9 ;  /* 0x000000ffff0f7224 */ /* 0x000fce00078e0009 */
.L_x_6099:
[----:B------:R-:W-:Y:S05]  /*68a0*/  BSYNC.RECONVERGENT B1 ;  /* 0x0000000000017941 */ /* 0x000fea0003800200 */
.L_x_6098:
        /* <DEDUP_REMOVED lines=14> */
[----:B------:R-:W-:Y:S01]  /*6990*/  MOV R6, 0x55555555 ;  /* 0x5555555500067802 */ /* 0x000fe20000000f00 */
[----:B------:R-:W-:Y:S01]  /*69a0*/  IMAD.MOV.U32 R7, RZ, RZ, -0x402aaaab ;  /* 0xbfd55555ff077424 */ /* 0x000fe200078e00ff */
[----:B------:R-:W-:Y:S01]  /*69b0*/  MOV R9, 0x3fb55555 ;  /* 0x3fb5555500097802 */ /* 0x000fe20000000f00 */
[----:B------:R-:W-:Y:S01]  /*69c0*/  IMAD.MOV.U32 R8, RZ, RZ, 0x55555555 ;  /* 0x55555555ff087424 */ /* 0x000fe200078e00ff */
[----:B------:R-:W-:Y:S01]  /*69d0*/  MOV R12, 0xbda12f68 ;  /* 0xbda12f68000c7802 */ /* 0x000fe20000000f00 */
[----:B------:R-:W-:Y:S01]  /*69e0*/  IMAD.MOV.U32 R10, RZ, RZ, -0x36fe1a8c ;  /* 0xc901e574ff0a7424 */ /* 0x000fe200078e00ff */
[----:B------:R-:W-:Y:S01]  /*69f0*/  MOV R15, 0x3f371de3 ;  /* 0x3f371de3000f7802 */ /* 0x000fe20000000f00 */
[----:B------:R-:W-:Y:S01]  /*6a00*/  IMAD.MOV.U32 R11, RZ, RZ, -0x4071a8c6 ;  /* 0xbf8e573aff0b7424 */ /* 0x000fe200078e00ff */
[----:B------:R0:W-:Y:S01]  /*6a10*/  STL.64 [R1], R6 ;  /* 0x0000000601007387 */ /* 0x0001e20000100a00 */
        /* <DEDUP_REMOVED lines=10> */
[----:B------:R-:W-:Y:S01]  /*6ac0*/  IMAD.MOV.U32 R26, RZ, RZ, 0x652afc2 ;  /* 0x0652afc2ff1a7424 */ /* 0x000fe200078e00ff */
[----:B0-----:R-:W-:Y:S01]  /*6ad0*/  MOV R6, 0x1e4b4109 ;  /* 0x1e4b410900067802 */ /* 0x001fe20000000f00 */
[----:B------:R-:W-:Y:S01]  /*6ae0*/  IMAD.MOV.U32 R28, RZ, RZ, -0xa6b394b ;  /* 0xf594c6b5ff1c7424 */ /* 0x000fe200078e00ff */
[----:B------:R0:W-:Y:S01]  /*6af0*/  STL.64 [R1+0x18], R12 ;  /* 0x0000180c01007387 */ /* 0x0001e20000100a00 */
[----:B------:R-:W-:Y:S01]  /*6b00*/  IMAD.MOV.U32 R29, RZ, RZ, -0x4140e4de ;  /* 0xbebf1b22ff1d7424 */ /* 0x000fe200078e00ff */
[----:B-1----:R-:W-:Y:S01]  /*6b10*/  MOV R9, 0xbe87b5f9 ;  /* 0xbe87b5f900097802 */ /* 0x002fe20000000f00 */
[----:B------:R-:W-:Y:S01]  /*6b20*/  IMAD.MOV.U32 R7, RZ, RZ, 0x3eabd6d2 ;  /* 0x3eabd6d2ff077424 */ /* 0x000fe200078e00ff */
[----:B------:R1:W-:Y:S01]  /*6b30*/  STL.64 [R1+0x20], R14 ;  /* 0x0000200e01007387 */ /* 0x0003e20000100a00 */
[----:B------:R-:W-:Y:S01]  /*6b40*/  IMAD.MOV.U32 R8, RZ, RZ, -0x5d2fb9a4 ;  /* 0xa2d0465cff087424 */ /* 0x000fe200078e00ff */
[----:B------:R-:W-:Y:S01]  /*6b50*/  MOV R35, 0xbe49fce5 ;  /* 0xbe49fce500237802 */ /* 0x000fe20000000f00 */
[----:B--2---:R-:W-:Y:S01]  /*6b60*/  IMAD.MOV.U32 R10, RZ, RZ, -0x1480f261 ;  /* 0xeb7f0d9fff0a7424 */ /* 0x004fe200078e00ff */
[----:B------:R2:W-:Y:S01]  /*6b70*/  STL.64 [R1+0x28], R20 ;  /* 0x0000281401007387 */ /* 0x0005e20000100a00 */
[----:B------:R-:W-:Y:S01]  /*6b80*/  IMAD.MOV.U32 R11, RZ, RZ, 0x3e3ccf5c ;  /* 0x3e3ccf5cff0b7424 */ /* 0x000fe200078e00ff */
[----:B------:R-:W-:Y:S01]  /*6b90*/  MOV R38, 0x8f94aa2a ;  /* 0x8f94aa2a00267802 */ /* 0x000fe20000000f00 */
[----:B------:R-:W-:Y:S01]  /*6ba0*/  IMAD.MOV.U32 R32, RZ, RZ, 0x7c7a2faa ;  /* 0x7c7a2faaff207424 */ /* 0x000fe200078e00ff */
[----:B0-----:R-:W-:Y:S01]  /*6bb0*/  MOV R12, 0x55c37c1c ;  /* 0x55c37c1c000c7802 */ /* 0x001fe20000000f00 */
[----:B------:R-:W-:Y:S01]  /*6bc0*/  IMAD.MOV.U32 R13, RZ, RZ, 0x3e46097d ;  /* 0x3e46097dff0d7424 */ /* 0x000fe200078e00ff */
[----:B------:R0:W-:Y:S01]  /*6bd0*/  STL.64 [R1+0x30], R24 ;  /* 0x0000301801007387 */ /* 0x0001e20000100a00 */
[----:B------:R-:W-:Y:S01]  /*6be0*/  IMAD.MOV.U32 R34, RZ, RZ, 0x5cf292a0 ;  /* 0x5cf292a0ff227424 */ /* 0x000fe200078e00ff */
[----:B------:R-:W-:Y:S01]  /*6bf0*/  FSETP.GEU.AND P1, PT, |R19|, 6.5827683646048100446e-37, PT ;  /* 0x036000001300780b */ /* 0x000fe20003f2e200 */
[----:B-1----:R-:W-:Y:S01]  /*6c00*/  IMAD.MOV.U32 R14, RZ, RZ, -0x2db2a376 ;  /* 0xd24d5c8aff0e7424 */ /* 0x002fe200078e00ff */
[----:B------:R1:W-:Y:S01]  /*6c10*/  STL.64 [R1+0x38], R26 ;  /* 0x0000381a01007387 */ /* 0x0003e20000100a00 */
[----:B------:R-:W-:Y:S01]  /*6c20*/  IMAD.MOV.U32 R15, RZ, RZ, 0x3e0f6e66 ;  /* 0x3e0f6e66ff0f7424 */ /* 0x000fe200078e00ff */
[----:B--2---:R-:W-:Y:S01]  /*6c30*/  MOV R20, 0x6edf2b0c ;  /* 0x6edf2b0c00147802 */ /* 0x004fe20000000f00 */
[----:B------:R-:W-:Y:S01]  /*6c40*/  IMAD.MOV.U32 R21, RZ, RZ, -0x4243f265 ;  /* 0xbdbc0d9bff157424 */ /* 0x000fe200078e00ff */
[----:B------:R2:W-:Y:S01]  /*6c50*/  STL.64 [R1+0x40], R28 ;  /* 0x0000401c01007387 */ /* 0x0005e20000100a00 */
[----:B------:R-:W-:Y:S01]  /*6c60*/  IMAD.MOV.U32 R36, RZ, RZ, 0x30da5a0 ;  /* 0x030da5a0ff247424 */ /* 0x000fe200078e00ff */
[----:B------:R-:W-:Y:S01]  /*6c70*/  BSSY.RECONVERGENT B1, `(.L_x_6101) ;  /* 0x000073d000017945 */ /* 0x000fe20003800200 */
[----:B------:R-:W-:Y:S01]  /*6c80*/  IMAD.MOV.U32 R37, RZ, RZ, -0x400fed45 ;  /* 0xbff012bbff257424 */ /* 0x000fe200078e00ff */
[----:B------:R3:W-:Y:S01]  /*6c90*/  STL.64 [R1+0x48], R6 ;  /* 0x0000480601007387 */ /* 0x0007e20000100a00 */
[----:B0-----:R-:W-:Y:S01]  /*6ca0*/  IMAD.MOV.U32 R24, RZ, RZ, -0x78cbfbd8 ;  /* 0x87340428ff187424 */ /* 0x001fe200078e00ff */
[----:B------:R-:W-:Y:S01]  /*6cb0*/  MOV R25, 0xbdd0070a ;  /* 0xbdd0070a00197802 */ /* 0x000fe20000000f00 */
[----:B------:R-:W-:Y:S01]  /*6cc0*/  IMAD.MOV.U32 R39, RZ, RZ, 0x409e93fe ;  /* 0x409e93feff277424 */ /* 0x000fe200078e00ff */
[----:B------:R0:W-:Y:S01]  /*6cd0*/  STL.64 [R1+0x50], R8 ;  /* 0x0000500801007387 */ /* 0x0001e20000100a00 */
[----:B-1----:R-:W-:-:S02]  /*6ce0*/  IMAD.MOV.U32 R26, RZ, RZ, 0x5c463659 ;  /* 0x5c463659ff1a7424 */ /* 0x002fc400078e00ff */
[----:B------:R-:W-:Y:S01]  /*6cf0*/  IMAD.MOV.U32 R27, RZ, RZ, 0x3dbac947 ;  /* 0x3dbac947ff1b7424 */ /* 0x000fe200078e00ff */
[----:B--2---:R-:W-:Y:S01]  /*6d00*/  MOV R28, 0x1fd754a ;  /* 0x01fd754a001c7802 */ /* 0x004fe20000000f00 */
[----:B------:R-:W-:Y:S01]  /*6d10*/  IMAD.MOV.U32 R29, RZ, RZ, -0x4269e359 ;  /* 0xbd961ca7ff1d7424 */ /* 0x000fe200078e00ff */
[----:B------:R1:W-:Y:S01]  /*6d20*/  STL.64 [R1+0x58], R10 ;  /* 0x0000580a01007387 */ /* 0x0003e20000100a00 */
[----:B---3--:R-:W-:Y:S01]  /*6d30*/  IMAD.MOV.U32 R6, RZ, RZ, 0x8f5eec2 ;  /* 0x08f5eec2ff067424 */ /* 0x008fe200078e00ff */
[----:B------:R-:W-:Y:S02]  /*6d40*/  MOV R7, 0x3d3ef980 ;  /* 0x3d3ef98000077802 */ /* 0x000fe40000000f00 */
        /* <DEDUP_REMOVED lines=14> */
[----:B-1----:R-:W-:Y:S02]  /*6e30*/  IMAD.MOV.U32 R32, RZ, RZ, 0x7950ad7b ;  /* 0x7950ad7bff207424 */ /* 0x002fe400078e00ff */
[----:B------:R-:W-:Y:S01]  /*6e40*/  IMAD.MOV.U32 R33, RZ, RZ, -0x433d7c02 ;  /* 0xbcc283feff217424 */ /* 0x000fe200078e00ff */
[----:B------:R1:W-:Y:S01]  /*6e50*/  STL.64 [R1+0x90], R28 ;  /* 0x0000901c01007387 */ /* 0x0003e20000100a00 */
[----:B--2---:R-:W-:Y:S01]  /*6e60*/  IMAD.MOV.U32 R20, RZ, RZ, -0x36fe1a8c ;  /* 0xc901e574ff147424 */ /* 0x004fe200078e00ff */
[----:B------:R-:W-:-:S02]  /*6e70*/  MOV R21, 0xbf5e573a ;  /* 0xbf5e573a00157802 */ /* 0x000fc40000000f00 */
[----:B------:R2:W-:Y:S01]  /*6e80*/  STL.64 [R1+0x98], R6 ;  /* 0x0000980601007387 */ /* 0x0005e20000100a00 */
[----:B0-----:R-:W-:Y:S02]  /*6e90*/  IMAD.MOV.U32 R24, RZ, RZ, 0x1c71c71c ;  /* 0x1c71c71cff187424 */ /* 0x001fe400078e00ff */
[----:B------:R-:W-:Y:S01]  /*6ea0*/  IMAD.MOV.U32 R25, RZ, RZ, -0x40938e39 ;  /* 0xbf6c71c7ff197424 */ /* 0x000fe200078e00ff */
[----:B------:R0:W-:Y:S01]  /*6eb0*/  STL.64 [R1+0xa0], R8 ;  /* 0x0000a00801007387 */ /* 0x0001e20000100a00 */
[----:B---3--:R-:W-:Y:S01]  /*6ec0*/  MOV R26, 0x6b015ac0 ;  /* 0x6b015ac0001a7802 */ /* 0x008fe20000000f00 */
[----:B------:R-:W-:Y:S02]  /*6ed0*/  IMAD.MOV.U32 R27, RZ, RZ, 0x3f65ac05 ;  /* 0x3f65ac05ff1b7424 */ /* 0x000fe400078e00ff */
[----:B-1----:R-:W-:Y:S01]  /*6ee0*/  IMAD.MOV.U32 R28, RZ, RZ, 0x6f09e723 ;  /* 0x6f09e723ff1c7424 */ /* 0x002fe200078e00ff */
[----:B------:R-:W-:Y:S01]  /*6ef0*/  MOV R29, 0xbf50394f ;  /* 0xbf50394f001d7802 */ /* 0x000fe20000000f00 */
[----:B------:R1:W-:Y:S01]  /*6f00*/  STL.64 [R1+0xa8], R10 ;  /* 0x0000a80a01007387 */ /* 0x0003e20000100a00 */
[----:B--2---:R-:W-:-:S02]  /*6f10*/  IMAD.MOV.U32 R6, RZ, RZ, 0x40e53dbc ;  /* 0x40e53dbcff067424 */ /* 0x004fc400078e00ff */
[----:B------:R-:W-:Y:S01]  /*6f20*/  IMAD.MOV.U32 R7, RZ, RZ, 0x3f2af834 ;  /* 0x3f2af834ff077424 */ /* 0x000fe200078e00ff */
[----:B------:R2:W-:Y:S01]  /*6f30*/  STL.64 [R1+0xb0], R12 ;  /* 0x0000b00c01007387 */ /* 0x0005e20000100a00 */
[----:B0-----:R-:W-:Y:S01]  /*6f40*/  MOV R8, 0x40e53dbc ;  /* 0x40e53dbc00087802 */ /* 0x001fe20000000f00 */
[----:B------:R-:W-:Y:S02]  /*6f50*/  IMAD.MOV.U32 R9, RZ, RZ, -0x416507cc ;  /* 0xbe9af834ff097424 */ /* 0x000fe400078e00ff */
[----:B------:R0:W-:Y:S01]  /*6f60*/  STL.64 [R1+0xc0], R14 ;  /* 0x0000c00e01007387 */ /* 0x0001e20000100a00 */
[----:B-1----:R-:W-:Y:S01]  /*6f70*/  IMAD.MOV.U32 R10, RZ, RZ, -0x1761a510 ;  /* 0xe89e5af0ff0a7424 */ /* 0x002fe200078e00ff */
[----:B------:R-:W-:Y:S02]  /*6f80*/  MOV R11, 0xbef2fa4a ;  /* 0xbef2fa4a000b7802 */ /* 0x000fe40000000f00 */
[----:B------:R1:W-:Y:S01]  /*6f90*/  STL.64 [R1+0xb8], R32 ;  /* 0x0000b82001007387 */ /* 0x0003e20000100a00 */
[----:B--2---:R-:W-:-:S03]  /*6fa0*/  IMAD.MOV.U32 R12, RZ, RZ, -0x542947c2 ;  /* 0xabd6b83eff0c7424 */ /* 0x004fc600078e00ff */
[----:B------:R2:W-:Y:S01]  /*6fb0*/  STL.64 [R1+0xc8], R20 ;  /* 0x0000c81401007387 */ /* 0x0005e20000100a00 */
[----:B------:R-:W-:Y:S02]  /*6fc0*/  IMAD.MOV.U32 R13, RZ, RZ, 0x3ee00a9c ;  /* 0x3ee00a9cff0d7424 */ /* 0x000fe400078e00ff */
[----:B0-----:R-:W-:Y:S01]  /*6fd0*/  IMAD.MOV.U32 R14, RZ, RZ, 0x30a8357c ;  /* 0x30a8357cff0e7424 */ /* 0x001fe200078e00ff */
[----:B------:R-:W-:Y:S01]  /*6fe0*/  MOV R15, 0x3e33f592 ;  /* 0x3e33f592000f7802 */ /* 0x000fe20000000f00 */
[----:B------:R0:W-:Y:S01]  /*6ff0*/  STL.64 [R1+0xd0], R24 ;  /* 0x0000d01801007387 */ /* 0x0001e20000100a00 */
[----:B-1----:R-:W-:-:S03]  /*7000*/  MOV R32, 0xcc629cba ;  /* 0xcc629cba00207802 */ /* 0x002fc60000000f00 */
[----:B------:R1:W-:Y:S01]  /*7010*/  STL.64 [R1+0xd8], R26 ;  /* 0x0000d81a01007387 */ /* 0x0003e20000100a00 */
[----:B------:R-:W-:Y:S02]  /*7020*/  IMAD.MOV.U32 R33, RZ, RZ, -0x4144f421 ;  /* 0xbebb0bdfff217424 */ /* 0x000fe400078e00ff */
[----:B--2---:R-:W-:Y:S01]  /*7030*/  IMAD.MOV.U32 R20, RZ, RZ, -0x321c07b9 ;  /* 0xcde3f847ff147424 */ /* 0x004fe200078e00ff */
[----:B------:R2:W-:Y:S01]  /*7040*/  STL.64 [R1+0xe0], R28 ;  /* 0x0000e01c01007387 */ /* 0x0005e20000100a00 */
[----:B------:R-:W-:-:S03]  /*7050*/  IMAD.MOV.U32 R21, RZ, RZ, 0x3e8280f2 ;  /* 0x3e8280f2ff157424 */ /* 0x000fc600078e00ff */
[----:B------:R3:W-:Y:S01]  /*7060*/  STL.64 [R1+0xe8], R6 ;  /* 0x0000e80601007387 */ /* 0x0007e20000100a00 */
[----:B0-----:R-:W-:Y:S01]  /*7070*/  MOV R24, 0xcba8aee ;  /* 0x0cba8aee00187802 */ /* 0x001fe20000000f00 */
[----:B------:R-:W-:Y:S02]  /*7080*/  IMAD.MOV.U32 R25, RZ, RZ, -0x41911dc3 ;  /* 0xbe6ee23dff197424 */ /* 0x000fe400078e00ff */
[----:B------:R0:W-:Y:S01]  /*7090*/  STL.64 [R1+0xf0], R8 ;  /* 0x0000f00801007387 */ /* 0x0001e20000100a00 */
[----:B-1----:R-:W-:Y:S01]  /*70a0*/  IMAD.MOV.U32 R26, RZ, RZ, 0x30de114c ;  /* 0x30de114cff1a7424 */ /* 0x002fe200078e00ff */
[----:B------:R-:W-:Y:S01]  /*70b0*/  MOV R27, 0x3e49aa7a ;  /* 0x3e49aa7a001b7802 */ /* 0x000fe20000000f00 */
[----:B--2---:R-:W-:Y:S01]  /*70c0*/  IMAD.MOV.U32 R28, RZ, RZ, -0x35c5c885 ;  /* 0xca3a377bff1c7424 */ /* 0x004fe200078e00ff */
[----:B------:R1:W-:Y:S01]  /*70d0*/  STL.64 [R1+0xf8], R10 ;  /* 0x0000f80a01007387 */ /* 0x0003e20000100a00 */
[----:B------:R-:W-:Y:S01]  /*70e0*/  IMAD.MOV.U32 R29, RZ, RZ, -0x424cb605 ;  /* 0xbdb349fbff1d7424 */ /* 0x000fe200078e00ff */
[----:B---3--:R-:W-:Y:S01]  /*70f0*/  MOV R6, 0xcff73d58 ;  /* 0xcff73d5800067802 */ /* 0x008fe20000000f00 */
        /* <DEDUP_REMOVED lines=11> */
[----:B0-----:R-:W-:Y:S02]  /*71b0*/  IMAD.MOV.U32 R14, RZ, RZ, -0x54b9f75 ;  /* 0xfab4608bff0e7424 */ /* 0x001fe400078e00ff */
[----:B------:R-:W-:Y:S01]  /*71c0*/  IMAD.MOV.U32 R15, RZ, RZ, -0x4276330e ;  /* 0xbd89ccf2ff0f7424 */ /* 0x000fe200078e00ff */
[----:B------:R0:W-:Y:S01]  /*71d0*/  STL.64 [R1+0x120], R24 ;  /* 0x0001201801007387 */ /* 0x0001e20000100a00 */
[----:B-1----:R-:W-:Y:S01]  /*71e0*/  IMAD.MOV.U32 R32, RZ, RZ, -0x3aabf15e ;  /* 0xc5540ea2ff207424 */ /* 0x002fe200078e00ff */
[----:B------:R-:W-:-:S02]  /*71f0*/  MOV R33, 0x3d9f8041 ;  /* 0x3d9f804100217802 */ /* 0x000fc40000000f00 */
[----:B------:R1:W-:Y:S01]  /*7200*/  STL.64 [R1+0x128], R26 ;  /* 0x0001281a01007387 */ /* 0x0003e20000100a00 */
[----:B--2---:R-:W-:-:S03]  /*7210*/  MOV R20, 0xa10cd82 ;  /* 0x0a10cd8200147802 */ /* 0x004fc60000000f00 */
[----:B------:R2:W-:Y:S01]  /*7220*/  STL.64 [R1+0x130], R28 ;  /* 0x0001301c01007387 */ /* 0x0005e20000100a00 */
[----:B------:R-:W-:-:S03]  /*7230*/  IMAD.MOV.U32 R21, RZ, RZ, 0x3d651958 ;  /* 0x3d651958ff157424 */ /* 0x000fc600078e00ff */
[----:B------:R3:W-:Y:S01]  /*7240*/  STL.64 [R1+0x138], R6 ;  /* 0x0001380601007387 */ /* 0x0007e20000100a00 */
[----:B0-----:R-:W-:Y:S01]  /*7250*/  IMAD.MOV.U32 R24, RZ, RZ, 0x5dcd1851 ;  /* 0x5dcd1851ff187424 */ /* 0x001fe200078e00ff */
[----:B------:R-:W-:Y:S02]  /*7260*/  MOV R25, 0xbcaf3b7a ;  /* 0xbcaf3b7a00197802 */ /* 0x000fe40000000f00 */
[----:B------:R0:W-:Y:S01]  /*7270*/  STL.64 [R1+0x140], R8 ;  /* 0x0001400801007387 */ /* 0x0001e20000100a00 */
[----:B-1----:R-:W-:Y:S02]  /*7280*/  IMAD.MOV.U32 R26, RZ, RZ, 0x448455ea ;  /* 0x448455eaff1a7424 */ /* 0x002fe400078e00ff */
[----:B------:R-:W-:Y:S01]  /*7290*/  IMAD.MOV.U32 R27, RZ, RZ, -0x42d3f975 ;  /* 0xbd2c068bff1b7424 */ /* 0x000fe200078e00ff */
[----:B--2---:R-:W-:Y:S01]  /*72a0*/  MOV R28, 0xef5c1827 ;  /* 0xef5c1827001c7802 */ /* 0x004fe20000000f00 */
[----:B------:R-:W-:Y:S01]  /*72b0*/  IMAD.MOV.U32 R29, RZ, RZ, 0x3d16d8a9 ;  /* 0x3d16d8a9ff1d7424 */ /* 0x000fe200078e00ff */
[----:B------:R1:W-:Y:S01]  /*72c0*/  STL.64 [R1+0x148], R10 ;  /* 0x0001480a01007387 */ /* 0x0003e20000100a00 */
[----:B---3--:R-:W-:Y:S01]  /*72d0*/  IMAD.MOV.U32 R6, RZ, RZ, 0x783db2a2 ;  /* 0x783db2a2ff067424 */ /* 0x008fe200078e00ff */
        /* <DEDUP_REMOVED lines=15> */
[----:B-1----:R-:W-:Y:S02]  /*73d0*/  IMAD.MOV.U32 R32, RZ, RZ, -0x5770b96a ;  /* 0xa88f4696ff207424 */ /* 0x002fe400078e00ff */
        /* <DEDUP_REMOVED lines=24> */
[----:B------:R-:W-:Y:S02]  /*7560*/  IMAD.MOV.U32 R13, RZ, RZ, -0x41b1bc8d ;  /* 0xbe4e4373ff0d7424 */ /* 0x000fe400078e00ff */
[----:B0-----:R-:W-:Y:S01]  /*7570*/  IMAD.MOV.U32 R14, RZ, RZ, 0x29460138 ;  /* 0x29460138ff0e7424 */ /* 0x001fe200078e00ff */
[----:B------:R-:W-:Y:S01]  /*7580*/  MOV R15, 0xbe177c58 ;  /* 0xbe177c58000f7802 */ /* 0x000fe20000000f00 */
[----:B------:R0:W-:Y:S01]  /*7590*/  STL.64 [R1+0x1c0], R24 ;  /* 0x0001c01801007387 */ /* 0x0001e20000100a00 */
[----:B-1----:R-:W-:-:S03]  /*75a0*/  MOV R32, 0x55e25360 ;  /* 0x55e2536000207802 */ /* 0x002fc60000000f00 */
[----:B------:R1:W-:Y:S01]  /*75b0*/  STL.64 [R1+0x1c8], R26 ;  /* 0x0001c81a01007387 */ /* 0x0003e20000100a00 */
[----:B------:R-:W-:Y:S02]  /*75c0*/  IMAD.MOV.U32 R33, RZ, RZ, 0x3e3ac0d4 ;  /* 0x3e3ac0d4ff217424 */ /* 0x000fe400078e00ff */
[----:B--2---:R-:W-:Y:S01]  /*75d0*/  IMAD.MOV.U32 R20, RZ, RZ, 0x74f638bb ;  /* 0x74f638bbff147424 */ /* 0x004fe200078e00ff */
[----:B------:R2:W-:Y:S01]  /*75e0*/  STL.64 [R1+0x1d0], R28 ;  /* 0x0001d01c01007387 */ /* 0x0005e20000100a00 */
[----:B------:R-:W-:-:S03]  /*75f0*/  IMAD.MOV.U32 R21, RZ, RZ, 0x3d709627 ;  /* 0x3d709627ff157424 */ /* 0x000fc600078e00ff */
[----:B------:R3:W-:Y:S01]  /*7600*/  STL.64 [R1+0x1d8], R6 ;  /* 0x0001d80601007387 */ /* 0x0007e20000100a00 */
[----:B0-----:R-:W-:Y:S01]  /*7610*/  MOV R24, 0x6c188672 ;  /* 0x6c18867200187802 */ /* 0x001fe20000000f00 */
[----:B------:R-:W-:Y:S02]  /*7620*/  IMAD.MOV.U32 R25, RZ, RZ, 0x3de1b105 ;  /* 0x3de1b105ff197424 */ /* 0x000fe400078e00ff */
[----:B------:R0:W-:Y:S01]  /*7630*/  STL.64 [R1+0x1e0], R8 ;  /* 0x0001e00801007387 */ /* 0x0001e20000100a00 */
[----:B-1----:R-:W-:Y:S01]  /*7640*/  IMAD.MOV.U32 R26, RZ, RZ, -0x2439ec8f ;  /* 0xdbc61371ff1a7424 */ /* 0x002fe200078e00ff */
[----:B------:R-:W-:Y:S01]  /*7650*/  MOV R27, 0xbdce9778 ;  /* 0xbdce9778001b7802 */ /* 0x000fe20000000f00 */
[----:B--2---:R-:W-:Y:S01]  /*7660*/  IMAD.MOV.U32 R28, RZ, RZ, 0x34225759 ;  /* 0x34225759ff1c7424 */ /* 0x004fe200078e00ff */
[----:B------:R1:W-:Y:S01]  /*7670*/  STL.64 [R1+0x1e8], R10 ;  /* 0x0001e80a01007387 */ /* 0x0003e20000100a00 */
[----:B------:R-:W-:Y:S01]  /*7680*/  IMAD.MOV.U32 R29, RZ, RZ, 0x3daa55da ;  /* 0x3daa55daff1d7424 */ /* 0x000fe200078e00ff */
[----:B---3--:R-:W-:Y:S01]  /*7690*/  MOV R6, 0x309d6007 ;  /* 0x309d600700067802 */ /* 0x008fe20000000f00 */
        /* <DEDUP_REMOVED lines=11> */
[----:B0-----:R-:W-:Y:S02]  /*7750*/  IMAD.MOV.U32 R14, RZ, RZ, 0x637bc2b8 ;  /* 0x637bc2b8ff0e7424 */ /* 0x001fe400078e00ff */
[----:B------:R-:W-:Y:S01]  /*7760*/  IMAD.MOV.U32 R15, RZ, RZ, 0x3d03f2fe ;  /* 0x3d03f2feff0f7424 */ /* 0x000fe200078e00ff */
[----:B------:R0:W-:Y:S01]  /*7770*/  STL.64 [R1+0x210], R24 ;  /* 0x0002101801007387 */ /* 0x0001e20000100a00 */
[----:B-1----:R-:W-:Y:S01]  /*7780*/  IMAD.MOV.U32 R32, RZ, RZ, 0x2a398b8f ;  /* 0x2a398b8fff207424 */ /* 0x002fe200078e00ff */
        /* <DEDUP_REMOVED lines=30> */
[----:B-1----:R-:W-:Y:S02]  /*7970*/  IMAD.MOV.U32 R32, RZ, RZ, 0x1539310e ;  /* 0x1539310eff207424 */ /* 0x002fe400078e00ff */
        /* <DEDUP_REMOVED lines=8> */
[----:B---3--:R-:W-:Y:S01]  /*7a00*/  MOV R26, 0xed169327 ;  /* 0xed169327001a7802 */ /* 0x008fe20000000f00 */
[----:B------:R-:W-:Y:S02]  /*7a10*/  IMAD.MOV.U32 R27, RZ, RZ, -0x41ab7ac4 ;  /* 0xbe54853cff1b7424 */ /* 0x000fe400078e00ff */
        /* <DEDUP_REMOVED lines=9> */
[----:B-1----:R-:W-:Y:S01]  /*7ab0*/  IMAD.MOV.U32 R10, RZ, RZ, 0x465daec1 ;  /* 0x465daec1ff0a7424 */ /* 0x002fe200078e00ff */
[----:B------:R-:W-:Y:S02]  /*7ac0*/  MOV R11, 0x3ded9b15 ;  /* 0x3ded9b15000b7802 */ /* 0x000fe40000000f00 */
[----:B------:R1:W-:Y:S01]  /*7ad0*/  STL.64 [R1+0x298], R32 ;  /* 0x0002982001007387 */ /* 0x0003e20000100a00 */
[----:B--2---:R-:W-:-:S03]  /*7ae0*/  IMAD.MOV.U32 R12, RZ, RZ, 0x7e1c9d1f ;  /* 0x7e1c9d1fff0c7424 */ /* 0x004fc600078e00ff */
[----:B------:R2:W-:Y:S01]  /*7af0*/  STL.64 [R1+0x2a8], R20 ;  /* 0x0002a81401007387 */ /* 0x0005e20000100a00 */
[----:B------:R-:W-:Y:S02]  /*7b00*/  IMAD.MOV.U32 R13, RZ, RZ, -0x42f0b9fb ;  /* 0xbd0f4605ff0d7424 */ /* 0x000fe400078e00ff */
[----:B0-----:R-:W-:Y:S01]  /*7b10*/  IMAD.MOV.U32 R14, RZ, RZ, -0x583e5998 ;  /* 0xa7c1a668ff0e7424 */ /* 0x001fe200078e00ff */
[----:B------:R-:W-:Y:S01]  /*7b20*/  MOV R15, 0x3da587d7 ;  /* 0x3da587d7000f7802 */ /* 0x000fe20000000f00 */
[----:B------:R0:W-:Y:S01]  /*7b30*/  STL.64 [R1+0x2b0], R24 ;  /* 0x0002b01801007387 */ /* 0x0001e20000100a00 */
[----:B-1----:R-:W-:-:S03]  /*7b40*/  MOV R32, 0xd94d533b ;  /* 0xd94d533b00207802 */ /* 0x002fc60000000f00 */
[----:B------:R1:W-:Y:S01]  /*7b50*/  STL.64 [R1+0x2b8], R26 ;  /* 0x0002b81a01007387 */ /* 0x0003e20000100a00 */
[----:B------:R-:W-:Y:S02]  /*7b60*/  IMAD.MOV.U32 R33, RZ, RZ, -0x4247ed2d ;  /* 0xbdb812d3ff217424 */ /* 0x000fe400078e00ff */
        /* <DEDUP_REMOVED lines=8> */
[----:B------:R-:W-:Y:S01]  /*7bf0*/  MOV R27, 0x3d4def3f ;  /* 0x3d4def3f001b7802 */ /* 0x000fe20000000f00 */
[----:B--2---:R-:W-:Y:S01]  /*7c00*/  IMAD.MOV.U32 R28, RZ, RZ, -0x2c94b624 ;  /* 0xd36b49dcff1c7424 */ /* 0x004fe200078e00ff */
[----:B------:R1:W-:Y:S01]  /*7c10*/  STL.64 [R1+0x2d8], R10 ;  /* 0x0002d80a01007387 */ /* 0x0003e20000100a00 */
[----:B------:R-:W-:Y:S01]  /*7c20*/  IMAD.MOV.U32 R29, RZ, RZ, -0x42c5b272 ;  /* 0xbd3a4d8eff1d7424 */ /* 0x000fe200078e00ff */
[----:B---3--:R-:W-:Y:S01]  /*7c30*/  MOV R6, 0x8dcfddd0 ;  /* 0x8dcfddd000067802 */ /* 0x008fe20000000f00 */
        /* <DEDUP_REMOVED lines=24> */
[----:B-1----:R-:W-:Y:S02]  /*7dc0*/  IMAD.MOV.U32 R26, RZ, RZ, 0x5b7cb45e ;  /* 0x5b7cb45eff1a7424 */ /* 0x002fe400078e00ff */
[----:B------:R-:W-:Y:S01]  /*7dd0*/  IMAD.MOV.U32 R27, RZ, RZ, 0x3df13b3c ;  /* 0x3df13b3cff1b7424 */ /* 0x000fe200078e00ff */
[----:B--2---:R-:W-:Y:S01]  /*7de0*/  MOV R28, 0x74985d3f ;  /* 0x74985d3f001c7802 */ /* 0x004fe20000000f00 */
[----:B------:R-:W-:Y:S01]  /*7df0*/  IMAD.MOV.U32 R29, RZ, RZ, -0x41438e40 ;  /* 0xbebc71c0ff1d7424 */ /* 0x000fe200078e00ff */
[----:B------:R1:W-:Y:S01]  /*7e00*/  STL.64 [R1+0x328], R10 ;  /* 0x0003280a01007387 */ /* 0x0003e20000100a00 */
[----:B---3--:R-:W-:Y:S01]  /*7e10*/  IMAD.MOV.U32 R6, RZ, RZ, -0x60f6e9b4 ;  /* 0x9f09164cff067424 */ /* 0x008fe200078e00ff */
        /* <DEDUP_REMOVED lines=24> */
[----:B---3--:R-:W-:Y:S01]  /*7fa0*/  MOV R26, 0xbca7ce93 ;  /* 0xbca7ce93001a7802 */ /* 0x008fe20000000f00 */
[----:B------:R-:W-:Y:S02]  /*7fb0*/  IMAD.MOV.U32 R27, RZ, RZ, 0x3de9911d ;  /* 0x3de9911dff1b7424 */ /* 0x000fe400078e00ff */
[----:B-1----:R-:W-:Y:S01]  /*7fc0*/  IMAD.MOV.U32 R28, RZ, RZ, -0x3a1dd552 ;  /* 0xc5e22aaeff1c7424 */ /* 0x002fe200078e00ff */
[----:B------:R-:W-:Y:S01]  /*7fd0*/  MOV R29, 0xbdc7f2fa ;  /* 0xbdc7f2fa001d7802 */ /* 0x000fe20000000f00 */
[----:B------:R1:W-:Y:S01]  /*7fe0*/  STL.64 [R1+0x378], R10 ;  /* 0x0003780a01007387 */ /* 0x0003e20000100a00 */
[----:B--2---:R-:W-:-:S02]  /*7ff0*/  IMAD.MOV.U32 R6, RZ, RZ, -0x6f0b6555 ;  /* 0x90f49aabff067424 */ /* 0x004fc400078e00ff */
[----:B------:R-:W-:Y:S01]  /*8000*/  IMAD.MOV.U32 R7, RZ, RZ, 0x3cd70880 ;  /* 0x3cd70880ff077424 */ /* 0x000fe200078e00ff */
        /* <DEDUP_REMOVED lines=80> */
[----:B0-----:R-:W-:Y:S02]  /*8510*/  IMAD.MOV.U32 R24, RZ, RZ, -0x505ccbd0 ;  /* 0xafa33430ff187424 */ /* 0x001fe400078e00ff */
[----:B------:R-:W-:Y:S01]  /*8520*/  IMAD.MOV.U32 R25, RZ, RZ, -0x437ae403 ;  /* 0xbc851bfdff197424 */ /* 0x000fe200078e00ff */
[----:B------:R0:W-:Y:S01]  /*8530*/  STL.64 [R1+0x460], R8 ;  /* 0x0004600801007387 */ /* 0x0001e20000100a00 */
[----:B---3--:R-:W-:Y:S01]  /*8540*/  MOV R26, 0x90f18db ;  /* 0x090f18db001a7802 */ /* 0x008fe20000000f00 */
[----:B------:R-:W-:Y:S02]  /*8550*/  IMAD.MOV.U32 R27, RZ, RZ, -0x428ab295 ;  /* 0xbd754d6bff1b7424 */ /* 0x000fe400078e00ff */
        /* <DEDUP_REMOVED lines=12> */
[----:B--2---:R-:W-:-:S03]  /*8620*/  IMAD.MOV.U32 R12, RZ, RZ, 0xd3ecb9d ;  /* 0x0d3ecb9dff0c7424 */ /* 0x004fc600078e00ff */
[----:B------:R2:W-:Y:S01]  /*8630*/  STL.64 [R1+0x488], R20 ;  /* 0x0004881401007387 */ /* 0x0005e20000100a00 */
[----:B------:R-:W-:Y:S02]  /*8640*/  IMAD.MOV.U32 R13, RZ, RZ, 0x3f31c095 ;  /* 0x3f31c095ff0d7424 */ /* 0x000fe400078e00ff */
[----:B0-----:R-:W-:Y:S01]  /*8650*/  IMAD.MOV.U32 R14, RZ, RZ, 0x45495b37 ;  /* 0x45495b37ff0e7424 */ /* 0x001fe200078e00ff */
[----:B------:R-:W-:Y:S01]  /*8660*/  MOV R15, 0xbf156009 ;  /* 0xbf156009000f7802 */ /* 0x000fe20000000f00 */
[----:B------:R0:W-:Y:S01]  /*8670*/  STL.64 [R1+0x490], R24 ;  /* 0x0004901801007387 */ /* 0x0001e20000100a00 */
[----:B-1----:R-:W-:-:S03]  /*8680*/  MOV R32, 0xda6cab49 ;  /* 0xda6cab4900207802 */ /* 0x002fc60000000f00 */
[----:B------:R1:W-:Y:S01]  /*8690*/  STL.64 [R1+0x498], R26 ;  /* 0x0004981a01007387 */ /* 0x0003e20000100a00 */
[----:B------:R-:W-:Y:S02]  /*86a0*/  IMAD.MOV.U32 R33, RZ, RZ, 0x3eaa8411 ;  /* 0x3eaa8411ff217424 */ /* 0x000fe400078e00ff */
        /* <DEDUP_REMOVED lines=158> */
[----:B------:R-:W-:Y:S02]  /*9090*/  IMAD.MOV.U32 R27, RZ, RZ, 0x3e339379 ;  /* 0x3e339379ff1b7424 */ /* 0x000fe400078e00ff */
        /* <DEDUP_REMOVED lines=9> */
[----:B---3--:R-:W-:Y:S01]  /*9130*/  IMAD.MOV.U32 R10, RZ, RZ, 0x124b7492 ;  /* 0x124b7492ff0a7424 */ /* 0x008fe200078e00ff */
[----:B------:R-:W-:Y:S01]  /*9140*/  MOV R11, 0xbdb2ed3c ;  /* 0xbdb2ed3c000b7802 */ /* 0x000fe20000000f00 */
[----:B------:R0:W-:Y:S01]  /*9150*/  STL.64 [R1+0x668], R20 ;  /* 0x0006681401007387 */ /* 0x0001e20000100a00 */
[----:B-1----:R-:W-:-:S02]  /*9160*/  IMAD.MOV.U32 R12, RZ, RZ, 0x70ac9b03 ;  /* 0x70ac9b03ff0c7424 */ /* 0x002fc400078e00ff */
[----:B------:R-:W-:Y:S01]  /*9170*/  IMAD.MOV.U32 R13, RZ, RZ, 0x3e9952f9 ;  /* 0x3e9952f9ff0d7424 */ /* 0x000fe200078e00ff */
[----:B------:R1:W-:Y:S01]  /*9180*/  STL.64 [R1+0x698], R10 ;  /* 0x0006980a01007387 */ /* 0x0003e20000100a00 */
[----:B--2---:R-:W-:Y:S01]  /*9190*/  IMAD.MOV.U32 R14, RZ, RZ, 0x393d4893 ;  /* 0x393d4893ff0e7424 */ /* 0x004fe200078e00ff */
[----:B------:R-:W-:Y:S02]  /*91a0*/  MOV R15, 0x3e70b282 ;  /* 0x3e70b282000f7802 */ /* 0x000fe40000000f00 */
        /* <DEDUP_REMOVED lines=10> */
[----:B0-----:R-:W-:Y:S02]  /*9250*/  IMAD.MOV.U32 R14, RZ, RZ, 0x13f7775a ;  /* 0x13f7775aff0e7424 */ /* 0x001fe400078e00ff */
[----:B------:R-:W-:Y:S01]  /*9260*/  IMAD.MOV.U32 R15, RZ, RZ, -0x4272569a ;  /* 0xbd8da966ff0f7424 */ /* 0x000fe200078e00ff */
[----:B------:R0:W-:Y:S01]  /*9270*/  STL.64 [R1+0x6b8], R20 ;  /* 0x0006b81401007387 */ /* 0x0001e20000100a00 */
[----:B-1----:R-:W-:Y:S01]  /*9280*/  MOV R24, 0xe872fc56 ;  /* 0xe872fc5600187802 */ /* 0x002fe20000000f00 */
[----:B------:R-:W-:-:S02]  /*9290*/  IMAD.MOV.U32 R25, RZ, RZ, -0x41bb67a2 ;  /* 0xbe44985eff197424 */ /* 0x000fc400078e00ff */
[----:B------:R1:W-:Y:S01]  /*92a0*/  STL.64 [R1+0x6e8], R10 ;  /* 0x0006e80a01007387 */ /* 0x0003e20000100a00 */
[----:B--2---:R-:W-:Y:S01]  /*92b0*/  IMAD.MOV.U32 R26, RZ, RZ, 0x6d84752e ;  /* 0x6d84752eff1a7424 */ /* 0x004fe200078e00ff */
        /* <DEDUP_REMOVED lines=34> */
[----:B------:R-:W-:Y:S02]  /*94e0*/  IMAD.MOV.U32 R13, RZ, RZ, -0x42f8f92a ;  /* 0xbd0706d6ff0d7424 */ /* 0x000fe400078e00ff */
[----:B--2---:R-:W-:Y:S01]  /*94f0*/  IMAD.MOV.U32 R14, RZ, RZ, -0x2d0002b1 ;  /* 0xd2fffd4fff0e7424 */ /* 0x004fe200078e00ff */
[----:B------:R-:W-:Y:S01]  /*9500*/  MOV R15, 0xbe2244ba ;  /* 0xbe2244ba000f7802 */ /* 0x000fe20000000f00 */
[----:B------:R2:W-:Y:S01]  /*9510*/  STL.64 [R1+0x710], R24 ;  /* 0x0007101801007387 */ /* 0x0005e20000100a00 */
[----:B0-----:R-:W-:-:S03]  /*9520*/  IMAD.MOV.U32 R32, RZ, RZ, -0x59a8d1f7 ;  /* 0xa6572e09ff207424 */ /* 0x001fc600078e00ff */
[----:B------:R0:W-:Y:S01]  /*9530*/  STL.64 [R1+0x718], R26 ;  /* 0x0007181a01007387 */ /* 0x0001e20000100a00 */
[----:B------:R-:W-:Y:S02]  /*9540*/  MOV R33, 0xbc5779b4 ;  /* 0xbc5779b400217802 */ /* 0x000fe40000000f00 */
[----:B-1----:R-:W-:Y:S01]  /*9550*/  MOV R28, 0x582dd0a5 ;  /* 0x582dd0a5001c7802 */ /* 0x002fe20000000f00 */
[----:B------:R-:W-:Y:S01]  /*9560*/  IMAD.MOV.U32 R29, RZ, RZ, -0x40bb060e ;  /* 0xbf44f9f2ff1d7424 */ /* 0x000fe200078e00ff */
[----:B------:R1:W-:Y:S01]  /*9570*/  STL.64 [R1+0x758], R20 ;  /* 0x0007581401007387 */ /* 0x0003e20000100a00 */
[----:B--2---:R-:W-:-:S03]  /*9580*/  IMAD.MOV.U32 R24, RZ, RZ, -0x576e2746 ;  /* 0xa891d8baff187424 */ /* 0x004fc600078e00ff */
[----:B------:R2:W-:Y:S01]  /*9590*/  STL.64 [R1+0x788], R10 ;  /* 0x0007880a01007387 */ /* 0x0005e20000100a00 */
[----:B------:R-:W-:Y:S01]  /*95a0*/  IMAD.MOV.U32 R25, RZ, RZ, -0x4138272d ;  /* 0xbec7d8d3ff197424 */ /* 0x000fe200078e00ff */
[----:B0-----:R-:W-:Y:S01]  /*95b0*/  MOV R26, 0xf27b27e8 ;  /* 0xf27b27e8001a7802 */ /* 0x001fe20000000f00 */
[----:B------:R-:W-:Y:S01]  /*95c0*/  IMAD.MOV.U32 R27, RZ, RZ, 0x3ead3850 ;  /* 0x3ead3850ff1b7424 */ /* 0x000fe200078e00ff */
[----:B------:R0:W-:Y:S01]  /*95d0*/  STL.64 [R1+0x790], R12 ;  /* 0x0007900c01007387 */ /* 0x0001e20000100a00 */
[----:B-1----:R-:W-:-:S03]  /*95e0*/  IMAD.MOV.U32 R20, RZ, RZ, -0x6523334a ;  /* 0x9adcccb6ff147424 */ /* 0x002fc600078e00ff */
[----:B------:R1:W-:Y:S01]  /*95f0*/  STL.64 [R1+0x7a0], R14 ;  /* 0x0007a00e01007387 */ /* 0x0003e20000100a00 */
[----:B------:R-:W-:Y:S02]  /*9600*/  IMAD.MOV.U32 R21, RZ, RZ, 0x3e03b654 ;  /* 0x3e03b654ff157424 */ /* 0x000fe400078e00ff */
[----:B--2---:R-:W-:Y:S01]  /*9610*/  IMAD.MOV.U32 R10, RZ, RZ, -0x508a9322 ;  /* 0xaf756cdeff0a7424 */ /* 0x004fe200078e00ff */
[----:B------:R2:W-:Y:S01]  /*9620*/  STL.64 [R1+0x6f8], R32 ;  /* 0x0006f82001007387 */ /* 0x0005e20000100a00 */
[----:B------:R-:W-:Y:S01]  /*9630*/  IMAD.MOV.U32 R11, RZ, RZ, -0x40a0a244 ;  /* 0xbf5f5dbcff0b7424 */ /* 0x000fe200078e00ff */
[----:B0-----:R-:W-:Y:S01]  /*9640*/  MOV R12, 0xf1b46951 ;  /* 0xf1b46951000c7802 */ /* 0x001fe20000000f00 */
[----:B------:R-:W-:Y:S01]  /*9650*/  IMAD.MOV.U32 R13, RZ, RZ, 0x3f522b37 ;  /* 0x3f522b37ff0d7424 */ /* 0x000fe200078e00ff */
[----:B------:R0:W-:Y:S01]  /*9660*/  STL.64 [R1+0x720], R28 ;  /* 0x0007201c01007387 */ /* 0x0001e20000100a00 */
[----:B-1----:R-:W-:Y:S02]  /*9670*/  IMAD.MOV.U32 R14, RZ, RZ, -0x675acd41 ;  /* 0x98a532bfff0e7424 */ /* 0x002fe400078e00ff */
[----:B------:R-:W-:Y:S01]  /*9680*/  IMAD.MOV.U32 R15, RZ, RZ, -0x40bf5457 ;  /* 0xbf40aba9ff0f7424 */ /* 0x000fe200078e00ff */
[----:B------:R1:W-:Y:S01]  /*9690*/  STL.64 [R1+0x760], R24 ;  /* 0x0007601801007387 */ /* 0x0003e20000100a00 */
[----:B--2---:R-:W-:-:S02]  /*96a0*/  IMAD.MOV.U32 R32, RZ, RZ, -0x3b72c844 ;  /* 0xc48d37bcff207424 */ /* 0x004fc400078e00ff */
[----:B------:R-:W-:Y:S01]  /*96b0*/  IMAD.MOV.U32 R33, RZ, RZ, -0x4109e704 ;  /* 0xbef618fcff217424 */ /* 0x000fe200078e00ff */
[----:B------:R2:W-:Y:S01]  /*96c0*/  STL.64 [R1+0x768], R26 ;  /* 0x0007681a01007387 */ /* 0x0005e20000100a00 */
[----:B0-----:R-:W-:Y:S01]  /*96d0*/  IMAD.MOV.U32 R28, RZ, RZ, -0x7f8eef2e ;  /* 0x807110d2ff1c7424 */ /* 0x001fe200078e00ff */
        /* <DEDUP_REMOVED lines=22> */
[----:B------:R-:W-:Y:S02]  /*9840*/  IMAD.MOV.U32 R33, RZ, RZ, 0x3e30bcbd ;  /* 0x3e30bcbdff217424 */ /* 0x000fe400078e00ff */
[----:B--2---:R-:W-:Y:S01]  /*9850*/  IMAD.MOV.U32 R28, RZ, RZ, -0x7738c013 ;  /* 0x88c73fedff1c7424 */ /* 0x004fe200078e00ff */
[----:B------:R2:W-:Y:S01]  /*9860*/  STL.64 [R1+0x7f8], R20 ;  /* 0x0007f81401007387 */ /* 0x0005e20000100a00 */
[----:B------:R-:W-:Y:S02]  /*9870*/  IMAD.MOV.U32 R29, RZ, RZ, 0x3dc74cd6 ;  /* 0x3dc74cd6ff1d7424 */ /* 0x000fe400078e00ff */
[----:B0-----:R-:W-:Y:S01]  /*9880*/  IMAD.MOV.U32 R24, RZ, RZ, -0x7d062dd6 ;  /* 0x82f9d22aff187424 */ /* 0x001fe200078e00ff */
[----:B------:R-:W-:Y:S01]  /*9890*/  MOV R25, 0xbf2618e4 ;  /* 0xbf2618e400197802 */ /* 0x000fe20000000f00 */
[----:B------:R0:W-:Y:S01]  /*98a0*/  STL.64 [R1+0x828], R10 ;  /* 0x0008280a01007387 */ /* 0x0001e20000100a00 */
[----:B-1----:R-:W-:-:S02]  /*98b0*/  IMAD.MOV.U32 R26, RZ, RZ, 0x6f571329 ;  /* 0x6f571329ff1a7424 */ /* 0x002fc400078e00ff */
[----:B------:R-:W-:Y:S01]  /*98c0*/  IMAD.MOV.U32 R27, RZ, RZ, -0x41be8a62 ;  /* 0xbe41759eff1b7424 */ /* 0x000fe200078e00ff */
        /* <DEDUP_REMOVED lines=9> */
[----:B------:R-:W-:Y:S02]  /*9960*/  IMAD.MOV.U32 R13, RZ, RZ, -0x420ddaba ;  /* 0xbdf22546ff0d7424 */ /* 0x000fe400078e00ff */
[----:B--2---:R-:W-:Y:S01]  /*9970*/  IMAD.MOV.U32 R14, RZ, RZ, 0x207b9023 ;  /* 0x207b9023ff0e7424 */ /* 0x004fe200078e00ff */
[----:B------:R-:W-:Y:S01]  /*9980*/  MOV R15, 0x3dc4b273 ;  /* 0x3dc4b273000f7802 */ /* 0x000fe20000000f00 */
[----:B------:R2:W-:Y:S01]  /*9990*/  STL.64 [R1+0x800], R24 ;  /* 0x0008001801007387 */ /* 0x0005e20000100a00 */
[----:B0-----:R-:W-:-:S03]  /*99a0*/  IMAD.MOV.U32 R32, RZ, RZ, 0x61e90004 ;  /* 0x61e90004ff207424 */ /* 0x001fc600078e00ff */
[----:B------:R0:W-:Y:S01]  /*99b0*/  STL.64 [R1+0x808], R26 ;  /* 0x0008081a01007387 */ /* 0x0001e20000100a00 */
[----:B------:R-:W-:Y:S02]  /*99c0*/  MOV R33, 0x3eb0a9ef ;  /* 0x3eb0a9ef00217802 */ /* 0x000fe40000000f00 */
[----:B-1----:R-:W-:Y:S01]  /*99d0*/  MOV R28, 0x37b4e130 ;  /* 0x37b4e130001c7802 */ /* 0x002fe20000000f00 */
[----:B------:R-:W-:Y:S01]  /*99e0*/  IMAD.MOV.U32 R29, RZ, RZ, 0x3f07bdf8 ;  /* 0x3f07bdf8ff1d7424 */ /* 0x000fe200078e00ff */
[----:B------:R1:W-:Y:S01]  /*99f0*/  STL.64 [R1+0x848], R20 ;  /* 0x0008481401007387 */ /* 0x0003e20000100a00 */
[----:B--2---:R-:W-:-:S03]  /*9a00*/  IMAD.MOV.U32 R24, RZ, RZ, -0x59bf0808 ;  /* 0xa640f7f8ff187424 */ /* 0x004fc600078e00ff */
[----:B------:R2:W-:Y:S01]  /*9a10*/  STL.64 [R1+0x878], R10 ;  /* 0x0008780a01007387 */ /* 0x0005e20000100a00 */
[----:B------:R-:W-:Y:S01]  /*9a20*/  IMAD.MOV.U32 R25, RZ, RZ, 0x3e72d454 ;  /* 0x3e72d454ff197424 */ /* 0x000fe200078e00ff */
[----:B0-----:R-:W-:Y:S01]  /*9a30*/  MOV R26, 0xcac0a663 ;  /* 0xcac0a663001a7802 */ /* 0x001fe20000000f00 */
[----:B------:R-:W-:Y:S01]  /*9a40*/  IMAD.MOV.U32 R27, RZ, RZ, -0x419a4e63 ;  /* 0xbe65b19dff1b7424 */ /* 0x000fe200078e00ff */
[----:B------:R0:W-:Y:S01]  /*9a50*/  STL.64 [R1+0x880], R12 ;  /* 0x0008800c01007387 */ /* 0x0001e20000100a00 */
[----:B-1----:R-:W-:-:S03]  /*9a60*/  IMAD.MOV.U32 R20, RZ, RZ, -0x5713a6fc ;  /* 0xa8ec5904ff147424 */ /* 0x002fc600078e00ff */
        /* <DEDUP_REMOVED lines=8> */
[----:B-1----:R-:W-:Y:S02]  /*9af0*/  IMAD.MOV.U32 R14, RZ, RZ, -0x4b782bd7 ;  /* 0xb487d429ff0e7424 */ /* 0x002fe400078e00ff */
[----:B------:R-:W-:Y:S01]  /*9b00*/  IMAD.MOV.U32 R15, RZ, RZ, 0x3e223870 ;  /* 0x3e223870ff0f7424 */ /* 0x000fe200078e00ff */
[----:B------:R1:W-:Y:S01]  /*9b10*/  STL.64 [R1+0x850], R24 ;  /* 0x0008501801007387 */ /* 0x0003e20000100a00 */
[----:B--2---:R-:W-:-:S02]  /*9b20*/  IMAD.MOV.U32 R32, RZ, RZ, 0x71a80133 ;  /* 0x71a80133ff207424 */ /* 0x004fc400078e00ff */
[----:B------:R-:W-:Y:S01]  /*9b30*/  IMAD.MOV.U32 R33, RZ, RZ, 0x3eb64d99 ;  /* 0x3eb64d99ff217424 */ /* 0x000fe200078e00ff */
[----:B------:R2:W-:Y:S01]  /*9b40*/  STL.64 [R1+0x858], R26 ;  /* 0x0008581a01007387 */ /* 0x0005e20000100a00 */
[----:B0-----:R-:W-:Y:S01]  /*9b50*/  IMAD.MOV.U32 R28, RZ, RZ, -0x4b790f26 ;  /* 0xb486f0daff1c7424 */ /* 0x001fe200078e00ff */
[----:B------:R-:W-:Y:S02]  /*9b60*/  MOV R29, 0x3e48a3e9 ;  /* 0x3e48a3e9001d7802 */ /* 0x000fe40000000f00 */
[----:B------:R0:W-:Y:S01]  /*9b70*/  STL.64 [R1+0x898], R20 ;  /* 0x0008981401007387 */ /* 0x0001e20000100a00 */
[----:B-1----:R-:W-:Y:S01]  /*9b80*/  MOV R24, 0x1144693f ;  /* 0x1144693f00187802 */ /* 0x002fe20000000f00 */
[----:B------:R-:W-:Y:S02]  /*9b90*/  IMAD.MOV.U32 R25, RZ, RZ, 0x3f254d24 ;  /* 0x3f254d24ff197424 */ /* 0x000fe400078e00ff */
[----:B------:R1:W-:Y:S01]  /*9ba0*/  STL.64 [R1+0x8c8], R10 ;  /* 0x0008c80a01007387 */ /* 0x0003e20000100a00 */
[----:B--2---:R-:W-:Y:S01]  /*9bb0*/  IMAD.MOV.U32 R26, RZ, RZ, 0x5b5e0240 ;  /* 0x5b5e0240ff1a7424 */ /* 0x004fe200078e00ff */
        /* <DEDUP_REMOVED lines=12> */
[----:B------:R-:W-:Y:S02]  /*9c80*/  IMAD.MOV.U32 R15, RZ, RZ, 0x3e55fafc ;  /* 0x3e55fafcff0f7424 */ /* 0x000fe400078e00ff */
[----:B------:R0:W-:Y:S01]  /*9c90*/  STL.64 [R1+0x8a0], R24 ;  /* 0x0008a01801007387 */ /* 0x0001e20000100a00 */
[----:B-1----:R-:W-:-:S03]  /*9ca0*/  MOV R32, 0x8d3701a6 ;  /* 0x8d3701a600207802 */ /* 0x002fc60000000f00 */
        /* <DEDUP_REMOVED lines=11> */
[----:B--2---:R-:W-:Y:S01]  /*9d60*/  IMAD.MOV.U32 R20, RZ, RZ, 0x13f0801a ;  /* 0x13f0801aff147424 */ /* 0x004fe200078e00ff */
[----:B------:R-:W-:Y:S02]  /*9d70*/  MOV R21, 0xbe38f341 ;  /* 0xbe38f34100157802 */ /* 0x000fe40000000f00 */
        /* <DEDUP_REMOVED lines=8> */
[----:B------:R-:W-:Y:S01]  /*9e00*/  MOV R15, 0x3f61cf4d ;  /* 0x3f61cf4d000f7802 */ /* 0x000fe20000000f00 */
[----:B------:R2:W-:Y:S01]  /*9e10*/  STL.64 [R1+0x8b0], R28 ;  /* 0x0008b01c01007387 */ /* 0x0005e20000100a00 */
[----:B0-----:R-:W-:-:S03]  /*9e20*/  IMAD.MOV.U32 R8, RZ, RZ, 0x9fc7363 ;  /* 0x09fc7363ff087424 */ /* 0x001fc600078e00ff */
[----:B------:R0:W-:Y:S01]  /*9e30*/  STL.64 [R1+0x8f0], R24 ;  /* 0x0008f01801007387 */ /* 0x0001e20000100a00 */
[----:B------:R-:W-:Y:S01]  /*9e40*/  MOV R9, 0x3deac793 ;  /* 0x3deac79300097802 */ /* 0x000fe20000000f00 */
[----:B-1----:R-:W-:Y:S02]  /*9e50*/  IMAD.MOV.U32 R32, RZ, RZ, -0x4746e29f ;  /* 0xb8b91d61ff207424 */ /* 0x002fe400078e00ff */
[----:B------:R1:W-:Y:S01]  /*9e60*/  STL.64 [R1+0x8f8], R26 ;  /* 0x0008f81a01007387 */ /* 0x0003e20000100a00 */
[----:B------:R-:W-:Y:S02]  /*9e70*/  MOV R33, 0x3f1b648c ;  /* 0x3f1b648c00217802 */ /* 0x000fe40000000f00 */
[----:B--2---:R-:W-:Y:S01]  /*9e80*/  MOV R28, 0xf727e2fe ;  /* 0xf727e2fe001c7802 */ /* 0x004fe20000000f00 */
[----:B------:R-:W-:Y:S01]  /*9e90*/  IMAD.MOV.U32 R29, RZ, RZ, -0x4257c1dd ;  /* 0xbda83e23ff1d7424 */ /* 0x000fe200078e00ff */
[----:B------:R2:W-:Y:S01]  /*9ea0*/  STL.64 [R1+0x938], R20 ;  /* 0x0009381401007387 */ /* 0x0005e20000100a00 */
[----:B0-----:R-:W-:-:S02]  /*9eb0*/  IMAD.MOV.U32 R24, RZ, RZ, 0x1d7f8951 ;  /* 0x1d7f8951ff187424 */ /* 0x001fc400078e00ff */
[----:B------:R-:W-:Y:S01]  /*9ec0*/  IMAD.MOV.U32 R25, RZ, RZ, -0x435ccac2 ;  /* 0xbca3353eff197424 */ /* 0x000fe200078e00ff */
[----:B------:R0:W-:Y:S01]  /*9ed0*/  STL.64 [R1+0x968], R10 ;  /* 0x0009680a01007387 */ /* 0x0001e20000100a00 */
[----:B-1----:R-:W-:Y:S01]  /*9ee0*/  MOV R26, 0xd0370f00 ;  /* 0xd0370f00001a7802 */ /* 0x002fe20000000f00 */
[----:B------:R-:W-:Y:S02]  /*9ef0*/  IMAD.MOV.U32 R27, RZ, RZ, 0x3e0f0bac ;  /* 0x3e0f0bacff1b7424 */ /* 0x000fe400078e00ff */
[----:B------:R1:W-:Y:S01]  /*9f00*/  STL.64 [R1+0x970], R12 ;  /* 0x0009700c01007387 */ /* 0x0003e20000100a00 */
[----:B--2---:R-:W-:-:S03]  /*9f10*/  IMAD.MOV.U32 R20, RZ, RZ, 0x58c76530 ;  /* 0x58c76530ff147424 */ /* 0x004fc600078e00ff */
[----:B------:R2:W-:Y:S01]  /*9f20*/  STL.64 [R1+0x980], R14 ;  /* 0x0009800e01007387 */ /* 0x0005e20000100a00 */
[----:B------:R-:W-:Y:S02]  /*9f30*/  IMAD.MOV.U32 R21, RZ, RZ, -0x409fdc85 ;  /* 0xbf60237bff157424 */ /* 0x000fe400078e00ff */
[----:B0-----:R-:W-:Y:S01]  /*9f40*/  IMAD.MOV.U32 R10, RZ, RZ, 0x49a65517 ;  /* 0x49a65517ff0a7424 */ /* 0x001fe200078e00ff */
[----:B------:R0:W-:Y:S01]  /*9f50*/  STL.64 [R1+0x688], R6 ;  /* 0x0006880601007387 */ /* 0x0001e20000100a00 */
[----:B------:R-:W-:Y:S01]  /*9f60*/  IMAD.MOV.U32 R11, RZ, RZ, -0x421c2728 ;  /* 0xbde3d8d8ff0b7424 */ /* 0x000fe200078e00ff */
[----:B-1----:R-:W-:Y:S01]  /*9f70*/  MOV R12, 0xa3747641 ;  /* 0xa3747641000c7802 */ /* 0x002fe20000000f00 */
[----:B------:R-:W-:Y:S01]  /*9f80*/  IMAD.MOV.U32 R13, RZ, RZ, 0x3ef079cb ;  /* 0x3ef079cbff0d7424 */ /* 0x000fe200078e00ff */
[----:B------:R1:W-:Y:S01]  /*9f90*/  STL.64 [R1+0x6e0], R8 ;  /* 0x0006e00801007387 */ /* 0x0003e20000100a00 */
[----:B--2---:R-:W-:Y:S02]  /*9fa0*/  IMAD.MOV.U32 R14, RZ, RZ, -0x2530bc46 ;  /* 0xdacf43baff0e7424 */ /* 0x004fe400078e00ff */
        /* <DEDUP_REMOVED lines=9> */
[----:B--2---:R-:W-:Y:S02]  /*a040*/  IMAD.MOV.U32 R32, RZ, RZ, 0x7c2057dd ;  /* 0x7c2057ddff207424 */ /* 0x004fe400078e00ff */
[----:B------:R-:W-:Y:S01]  /*a050*/  IMAD.MOV.U32 R33, RZ, RZ, -0x419ce1d1 ;  /* 0xbe631e2fff217424 */ /* 0x000fe200078e00ff */
[----:B0-----:R-:W-:Y:S01]  /*a060*/  MOV R29, 0xbe010ac1 ;  /* 0xbe010ac1001d7802 */ /* 0x001fe20000000f00 */
[----:B------:R-:W-:Y:S01]  /*a070*/  IMAD.MOV.U32 R28, RZ, RZ, 0x4ad52eba ;  /* 0x4ad52ebaff1c7424 */ /* 0x000fe200078e00ff */
[----:B------:R0:W-:Y:S01]  /*a080*/  STL.64 [R1+0x988], R20 ;  /* 0x0009881401007387 */ /* 0x0001e20000100a00 */
[----:B-1----:R-:W-:Y:S01]  /*a090*/  MOV R24, 0xb161ed3 ;  /* 0x0b161ed300187802 */ /* 0x002fe20000000f00 */
[----:B------:R-:W-:Y:S02]  /*a0a0*/  IMAD.MOV.U32 R25, RZ, RZ, 0x3f4b647f ;  /* 0x3f4b647fff197424 */ /* 0x000fe400078e00ff */
        /* <DEDUP_REMOVED lines=21> */
[----:B------:R2:W-:Y:S04]  /*a200*/  STL.64 [R1+0x990], R24 ;  /* 0x0009901801007387 */ /* 0x0005e80000100a00 */
[----:B------:R3:W-:Y:S01]  /*a210*/  STL.64 [R1+0x998], R26 ;  /* 0x0009981a01007387 */ /* 0x0007e20000100a00 */
[----:B0-----:R-:W-:Y:S01]  /*a220*/  MOV R32, 0xcdea1eeb ;  /* 0xcdea1eeb00207802 */ /* 0x001fe20000000f00 */
[----:B------:R-:W-:Y:S02]  /*a230*/  IMAD.MOV.U32 R33, RZ, RZ, -0x413dae79 ;  /* 0xbec25187ff217424 */ /* 0x000fe400078e00ff */
[----:B-1----:R-:W-:Y:S01]  /*a240*/  IMAD.MOV.U32 R28, RZ, RZ, 0x3ef55b59 ;  /* 0x3ef55b59ff1c7424 */ /* 0x002fe200078e00ff */
[----:B------:R0:W-:Y:S01]  /*a250*/  STL.64 [R1+0x9d8], R20 ;  /* 0x0009d81401007387 */ /* 0x0001e20000100a00 */
[----:B------:R-:W-:-:S02]  /*a260*/  IMAD.MOV.U32 R29, RZ, RZ, -0x40cf1af0 ;  /* 0xbf30e510ff1d7424 */ /* 0x000fc400078e00ff */
[----:B--2---:R-:W-:Y:S01]  /*a270*/  IMAD.MOV.U32 R24, RZ, RZ, 0x664ec1e3 ;  /* 0x664ec1e3ff187424 */ /* 0x004fe200078e00ff */
[----:B------:R-:W-:Y:S01]  /*a280*/  MOV R25, 0xbea581f5 ;  /* 0xbea581f500197802 */ /* 0x000fe20000000f00 */
[----:B------:R1:W-:Y:S01]  /*a290*/  STL.64 [R1+0xa08], R10 ;  /* 0x000a080a01007387 */ /* 0x0003e20000100a00 */
[----:B---3--:R-:W-:Y:S02]  /*a2a0*/  IMAD.MOV.U32 R26, RZ, RZ, -0x500bb542 ;  /* 0xaff44abeff1a7424 */ /* 0x008fe400078e00ff */
[----:B------:R-:W-:Y:S01]  /*a2b0*/  IMAD.MOV.U32 R27, RZ, RZ, 0x3e9a1a0b ;  /* 0x3e9a1a0bff1b7424 */ /* 0x000fe200078e00ff */
[----:B------:R2:W-:Y:S01]  /*a2c0*/  STL.64 [R1+0xa10], R12 ;  /* 0x000a100c01007387 */ /* 0x0005e20000100a00 */
[----:B0-----:R-:W-:Y:S01]  /*a2d0*/  IMAD.MOV.U32 R20, RZ, RZ, -0x343a03ee ;  /* 0xcbc5fc12ff147424 */ /* 0x001fe200078e00ff */
        /* <DEDUP_REMOVED lines=8> */
[----:B0-----:R-:W-:Y:S01]  /*a360*/  MOV R14, 0xc560282d ;  /* 0xc560282d000e7802 */ /* 0x001fe20000000f00 */
[----:B------:R-:W-:Y:S02]  /*a370*/  IMAD.MOV.U32 R15, RZ, RZ, -0x40b9d14f ;  /* 0xbf462eb1ff0f7424 */ /* 0x000fe400078e00ff */
[----:B------:R0:W-:Y:S01]  /*a380*/  STL.64 [R1+0x978], R32 ;  /* 0x0009782001007387 */ /* 0x0001e20000100a00 */
[----:B-1----:R-:W-:-:S03]  /*a390*/  IMAD.MOV.U32 R6, RZ, RZ, -0x564902fc ;  /* 0xa9b6fd04ff067424 */ /* 0x002fc600078e00ff */
[----:B------:R1:W-:Y:S01]  /*a3a0*/  STL.64 [R1+0x9a0], R28 ;  /* 0x0009a01c01007387 */ /* 0x0003e20000100a00 */
[----:B------:R-:W-:-:S03]  /*a3b0*/  IMAD.MOV.U32 R7, RZ, RZ, -0x417b679b ;  /* 0xbe849865ff077424 */ /* 0x000fc600078e00ff */
[----:B------:R3:W-:Y:S01]  /*a3c0*/  STL.64 [R1+0x9e0], R24 ;  /* 0x0009e01801007387 */ /* 0x0007e20000100a00 */
[----:B--2---:R-:W-:Y:S01]  /*a3d0*/  IMAD.MOV.U32 R8, RZ, RZ, 0x684527bf ;  /* 0x684527bfff087424 */ /* 0x004fe200078e00ff */
[----:B------:R-:W-:Y:S02]  /*a3e0*/  MOV R9, 0x3f55d4ae ;  /* 0x3f55d4ae00097802 */ /* 0x000fe40000000f00 */
[----:B------:R2:W-:Y:S01]  /*a3f0*/  STL.64 [R1+0x9e8], R26 ;  /* 0x0009e81a01007387 */ /* 0x0005e20000100a00 */
[----:B0-----:R-:W-:Y:S01]  /*a400*/  IMAD.MOV.U32 R32, RZ, RZ, 0x2daecc91 ;  /* 0x2daecc91ff207424 */ /* 0x001fe200078e00ff */
[----:B------:R-:W-:Y:S02]  /*a410*/  MOV R33, 0xbee59bec ;  /* 0xbee59bec00217802 */ /* 0x000fe40000000f00 */
[----:B-1----:R-:W-:Y:S01]  /*a420*/  MOV R28, 0x553e9943 ;  /* 0x553e9943001c7802 */ /* 0x002fe20000000f00 */
[----:B------:R-:W-:Y:S01]  /*a430*/  IMAD.MOV.U32 R29, RZ, RZ, -0x4180cfef ;  /* 0xbe7f3011ff1d7424 */ /* 0x000fe200078e00ff */
[----:B------:R0:W-:Y:S01]  /*a440*/  STL.64 [R1+0xa28], R20 ;  /* 0x000a281401007387 */ /* 0x0001e20000100a00 */
[----:B---3--:R-:W-:-:S02]  /*a450*/  IMAD.MOV.U32 R24, RZ, RZ, 0x19b3e6f ;  /* 0x019b3e6fff187424 */ /* 0x008fc400078e00ff */
[----:B------:R-:W-:Y:S01]  /*a460*/  IMAD.MOV.U32 R25, RZ, RZ, -0x40be4cc5 ;  /* 0xbf41b33bff197424 */ /* 0x000fe200078e00ff */
[----:B------:R1:W-:Y:S01]  /*a470*/  STL.64 [R1+0xa50], R10 ;  /* 0x000a500a01007387 */ /* 0x0003e20000100a00 */
[----:B--2---:R-:W-:Y:S01]  /*a480*/  MOV R26, 0x98f1553a ;  /* 0x98f1553a001a7802 */ /* 0x004fe20000000f00 */
[----:B------:R-:W-:Y:S02]  /*a490*/  IMAD.MOV.U32 R27, RZ, RZ, 0x3f820109 ;  /* 0x3f820109ff1b7424 */ /* 0x000fe400078e00ff */
[----:B------:R2:W-:Y:S01]  /*a4a0*/  STL.64 [R1+0xa58], R12 ;  /* 0x000a580c01007387 */ /* 0x0005e20000100a00 */
[----:B0-----:R-:W-:Y:S01]  /*a4b0*/  IMAD.MOV.U32 R20, RZ, RZ, 0x523aaa76 ;  /* 0x523aaa76ff147424 */ /* 0x001fe200078e00ff */
[----:B------:R-:W-:Y:S02]  /*a4c0*/  MOV R21, 0xbe3da3e6 ;  /* 0xbe3da3e600157802 */ /* 0x000fe40000000f00 */
[----:B------:R0:W-:Y:S01]  /*a4d0*/  STL.64 [R1+0xa68], R14 ;  /* 0x000a680e01007387 */ /* 0x0001e20000100a00 */
[----:B-1----:R-:W-:-:S03]  /*a4e0*/  IMAD.MOV.U32 R10, RZ, RZ, 0x2b27e94c ;  /* 0x2b27e94cff0a7424 */ /* 0x002fc600078e00ff */
[----:B------:R1:W-:Y:S01]  /*a4f0*/  STL.64 [R1+0x778], R6 ;  /* 0x0007780601007387 */ /* 0x0003e20000100a00 */
[----:B------:R-:W-:Y:S02]  /*a500*/  IMAD.MOV.U32 R11, RZ, RZ, 0x3dc60251 ;  /* 0x3dc60251ff0b7424 */ /* 0x000fe400078e00ff */
[----:B--2---:R-:W-:Y:S01]  /*a510*/  IMAD.MOV.U32 R12, RZ, RZ, 0x34675d03 ;  /* 0x34675d03ff0c7424 */ /* 0x004fe200078e00ff */
        /* <DEDUP_REMOVED lines=8> */
[----:B--2---:R-:W-:-:S03]  /*a5a0*/  IMAD.MOV.U32 R8, RZ, RZ, -0x9f8794f ;  /* 0xf60786b1ff087424 */ /* 0x004fc600078e00ff */
[----:B------:R2:W-:Y:S01]  /*a5b0*/  STL.64 [R1+0xa30], R24 ;  /* 0x000a301801007387 */ /* 0x0005e20000100a00 */
[----:B------:R-:W-:-:S03]  /*a5c0*/  IMAD.MOV.U32 R9, RZ, RZ, 0x3ee5ea3a ;  /* 0x3ee5ea3aff097424 */ /* 0x000fc600078e00ff */
[----:B------:R3:W-:Y:S01]  /*a5d0*/  STL.64 [R1+0xa38], R26 ;  /* 0x000a381a01007387 */ /* 0x0007e20000100a00 */
[----:B0-----:R-:W-:Y:S02]  /*a5e0*/  IMAD.MOV.U32 R32, RZ, RZ, 0x2e8ed281 ;  /* 0x2e8ed281ff207424 */ /* 0x001fe400078e00ff */
[----:B------:R-:W-:Y:S01]  /*a5f0*/  IMAD.MOV.U32 R33, RZ, RZ, 0x3be8a683 ;  /* 0x3be8a683ff217424 */ /* 0x000fe200078e00ff */
[----:B-1----:R-:W-:Y:S01]  /*a600*/  MOV R29, 0xbf84303c ;  /* 0xbf84303c001d7802 */ /* 0x002fe20000000f00 */
[----:B------:R-:W-:Y:S01]  /*a610*/  IMAD.MOV.U32 R28, RZ, RZ, -0x16b644bd ;  /* 0xe949bb43ff1c7424 */ /* 0x000fe200078e00ff */
[----:B------:R0:W-:Y:S01]  /*a620*/  STL.64 [R1+0xa70], R20 ;  /* 0x000a701401007387 */ /* 0x0001e20000100a00 */
[----:B--2---:R-:W-:Y:S02]  /*a630*/  IMAD.MOV.U32 R24, RZ, RZ, 0x2cc02754 ;  /* 0x2cc02754ff187424 */ /* 0x004fe400078e00ff */
[----:B------:R-:W-:Y:S01]  /*a640*/  IMAD.MOV.U32 R25, RZ, RZ, 0x3f28b6bb ;  /* 0x3f28b6bbff197424 */ /* 0x000fe200078e00ff */
[----:B------:R1:W-:Y:S01]  /*a650*/  STL.64 [R1+0xa90], R10 ;  /* 0x000a900a01007387 */ /* 0x0003e20000100a00 */
[----:B---3--:R-:W-:Y:S01]  /*a660*/  MOV R26, 0x43924ff5 ;  /* 0x43924ff5001a7802 */ /* 0x008fe20000000f00 */
[----:B------:R-:W-:-:S02]  /*a670*/  IMAD.MOV.U32 R27, RZ, RZ, -0x40de7150 ;  /* 0xbf218eb0ff1b7424 */ /* 0x000fc400078e00ff */
[----:B------:R2:W-:Y:S01]  /*a680*/  STL.64 [R1+0xa98], R12 ;  /* 0x000a980c01007387 */ /* 0x0005e20000100a00 */
[----:B0-----:R-:W-:-:S03]  /*a690*/  IMAD.MOV.U32 R20, RZ, RZ, 0x376be54f ;  /* 0x376be54fff147424 */ /* 0x001fc600078e00ff */
[----:B------:R0:W-:Y:S01]  /*a6a0*/  STL.64 [R1+0xaa8], R14 ;  /* 0x000aa80e01007387 */ /* 0x0001e20000100a00 */
[----:B------:R-:W-:Y:S01]  /*a6b0*/  IMAD.MOV.U32 R21, RZ, RZ, -0x42b28354 ;  /* 0xbd4d7cacff157424 */ /* 0x000fe200078e00ff */
[----:B-1----:R-:W-:Y:S01]  /*a6c0*/  MOV R10, 0xe3f933d6 ;  /* 0xe3f933d6000a7802 */ /* 0x002fe20000000f00 */
[----:B------:R-:W-:Y:S01]  /*a6d0*/  IMAD.MOV.U32 R11, RZ, RZ, 0x3cd01431 ;  /* 0x3cd01431ff0b7424 */ /* 0x000fe200078e00ff */
[----:B------:R1:W-:Y:S01]  /*a6e0*/  STL.64 [R1+0x7c8], R6 ;  /* 0x0007c80601007387 */ /* 0x0003e20000100a00 */
[----:B--2---:R-:W-:Y:S02]  /*a6f0*/  IMAD.MOV.U32 R12, RZ, RZ, 0x5d9a0e3b ;  /* 0x5d9a0e3bff0c7424 */ /* 0x004fe400078e00ff */
[----:B------:R-:W-:Y:S01]  /*a700*/  IMAD.MOV.U32 R13, RZ, RZ, 0x3e3dc92e ;  /* 0x3e3dc92eff0d7424 */ /* 0x000fe200078e00ff */
[----:B------:R2:W-:Y:S01]  /*a710*/  STL.64 [R1+0x820], R8 ;  /* 0x0008200801007387 */ /* 0x0005e20000100a00 */
[----:B0-----:R-:W-:Y:S01]  /*a720*/  MOV R14, 0xcc2ec99 ;  /* 0x0cc2ec99000e7802 */ /* 0x001fe20000000f00 */
[----:B------:R-:W-:-:S02]  /*a730*/  IMAD.MOV.U32 R15, RZ, RZ, -0x41df1c66 ;  /* 0xbe20e39aff0f7424 */ /* 0x000fc400078e00ff */
[----:B------:R0:W-:Y:S01]  /*a740*/  STL.64 [R1+0xa18], R32 ;  /* 0x000a182001007387 */ /* 0x0001e20000100a00 */
[----:B-1----:R-:W-:-:S03]  /*a750*/  IMAD.MOV.U32 R6, RZ, RZ, 0x761692a2 ;  /* 0x761692a2ff067424 */ /* 0x002fc600078e00ff */
[----:B------:R1:W-:Y:S01]  /*a760*/  STL.64 [R1+0xa40], R28 ;  /* 0x000a401c01007387 */ /* 0x0003e20000100a00 */
[----:B------:R-:W-:-:S03]  /*a770*/  MOV R7, 0xbf00650f ;  /* 0xbf00650f00077802 */ /* 0x000fc60000000f00 */
[----:B------:R3:W-:Y:S01]  /*a780*/  STL.64 [R1+0xa78], R24 ;  /* 0x000a781801007387 */ /* 0x0007e20000100a00 */
[----:B--2---:R-:W-:Y:S01]  /*a790*/  MOV R8, 0xd57d29c3 ;  /* 0xd57d29c300087802 */ /* 0x004fe20000000f00 */
[----:B------:R-:W-:Y:S02]  /*a7a0*/  IMAD.MOV.U32 R9, RZ, RZ, -0x41e1694f ;  /* 0xbe1e96b1ff097424 */ /* 0x000fe400078e00ff */
[----:B------:R2:W-:Y:S01]  /*a7b0*/  STL.64 [R1+0xa80], R26 ;  /* 0x000a801a01007387 */ /* 0x0005e20000100a00 */
[----:B0-----:R-:W-:Y:S02]  /*a7c0*/  IMAD.MOV.U32 R32, RZ, RZ, -0x4eceb30f ;  /* 0xb1314cf1ff207424 */ /* 0x001fe400078e00ff */
[----:B------:R-:W-:Y:S01]  /*a7d0*/  IMAD.MOV.U32 R33, RZ, RZ, 0x3f5c0816 ;  /* 0x3f5c0816ff217424 */ /* 0x000fe200078e00ff */
[----:B-1----:R-:W-:Y:S01]  /*a7e0*/  MOV R29, 0x3f084156 ;  /* 0x3f084156001d7802 */ /* 0x002fe20000000f00 */
[----:B------:R-:W-:Y:S01]  /*a7f0*/  IMAD.MOV.U32 R28, RZ, RZ, -0x22889d73 ;  /* 0xdd77628dff1c7424 */ /* 0x000fe200078e00ff */
[----:B------:R0:W-:Y:S01]  /*a800*/  STL.64 [R1+0xab0], R20 ;  /* 0x000ab01401007387 */ /* 0x0001e20000100a00 */
[----:B---3--:R-:W-:Y:S01]  /*a810*/  MOV R24, 0xa5f2b88d ;  /* 0xa5f2b88d00187802 */ /* 0x008fe20000000f00 */
[----:B------:R-:W-:-:S02]  /*a820*/  IMAD.MOV.U32 R25, RZ, RZ, 0x3e9aae08 ;  /* 0x3e9aae08ff197424 */ /* 0x000fc400078e00ff */
[----:B------:R1:W-:Y:S01]  /*a830*/  STL.64 [R1+0xad0], R10 ;  /* 0x000ad00a01007387 */ /* 0x0003e20000100a00 */
[----:B--2---:R-:W-:Y:S01]  /*a840*/  IMAD.MOV.U32 R26, RZ, RZ, 0x585a3e12 ;  /* 0x585a3e12ff1a7424 */ /* 0x004fe200078e00ff */
[----:B------:R-:W-:Y:S02]  /*a850*/  MOV R27, 0xbe9013a5 ;  /* 0xbe9013a5001b7802 */ /* 0x000fe40000000f00 */
[----:B------:R2:W-:Y:S01]  /*a860*/  STL.64 [R1+0xae0], R12 ;  /* 0x000ae00c01007387 */ /* 0x0005e20000100a00 */
[----:B0-----:R-:W-:Y:S01]  /*a870*/  IMAD.MOV.U32 R20, RZ, RZ, 0x50ed0c93 ;  /* 0x50ed0c93ff147424 */ /* 0x001fe200078e00ff */
[----:B------:R-:W-:Y:S02]  /*a880*/  MOV R21, 0x3f91d1d6 ;  /* 0x3f91d1d600157802 */ /* 0x000fe40000000f00 */
[----:B------:R0:W-:Y:S01]  /*a890*/  STL.64 [R1+0xae8], R14 ;  /* 0x000ae80e01007387 */ /* 0x0001e20000100a00 */
[----:B-1----:R-:W-:Y:S02]  /*a8a0*/  IMAD.MOV.U32 R10, RZ, RZ, -0x19cb7902 ;  /* 0xe63486feff0a7424 */ /* 0x002fe400078e00ff */
[----:B------:R-:W-:Y:S01]  /*a8b0*/  IMAD.MOV.U32 R11, RZ, RZ, -0x4076a7b8 ;  /* 0xbf895848ff0b7424 */ /* 0x000fe200078e00ff */
[----:B------:R1:W-:Y:S01]  /*a8c0*/  STL.64 [R1+0x818], R6 ;  /* 0x0008180601007387 */ /* 0x0003e20000100a00 */
[----:B--2---:R-:W-:Y:S01]  /*a8d0*/  IMAD.MOV.U32 R12, RZ, RZ, 0x168d2782 ;  /* 0x168d2782ff0c7424 */ /* 0x004fe200078e00ff */
        /* <DEDUP_REMOVED lines=10> */
[----:B------:R-:W-:-:S03]  /*a980*/  MOV R9, 0xbe9ac8f3 ;  /* 0xbe9ac8f300097802 */ /* 0x000fc60000000f00 */
[----:B------:R3:W-:Y:S01]  /*a990*/  STL.64 [R1+0xac0], R26 ;  /* 0x000ac01a01007387 */ /* 0x0007e20000100a00 */
[----:B0-----:R-:W-:Y:S01]  /*a9a0*/  MOV R32, 0x7672b130 ;  /* 0x7672b13000207802 */ /* 0x001fe20000000f00 */
[----:B------:R-:W-:Y:S02]  /*a9b0*/  IMAD.MOV.U32 R33, RZ, RZ, 0x3edbbbac ;  /* 0x3edbbbacff217424 */ /* 0x000fe400078e00ff */
[----:B-1----:R-:W-:Y:S01]  /*a9c0*/  IMAD.MOV.U32 R28, RZ, RZ, -0x78eccd7c ;  /* 0x87133284ff1c7424 */ /* 0x002fe200078e00ff */
[----:B------:R0:W-:Y:S01]  /*a9d0*/  STL.64 [R1+0xaf0], R20 ;  /* 0x000af01401007387 */ /* 0x0001e20000100a00 */
[----:B------:R-:W-:Y:S02]  /*a9e0*/  IMAD.MOV.U32 R29, RZ, RZ, 0x3e731ba6 ;  /* 0x3e731ba6ff1d7424 */ /* 0x000fe400078e00ff */
[----:B--2---:R-:W-:Y:S01]  /*a9f0*/  IMAD.MOV.U32 R24, RZ, RZ, -0x74127944 ;  /* 0x8bed86bcff187424 */ /* 0x004fe200078e00ff */
[----:B------:R1:W-:Y:S01]  /*aa00*/  STL.64 [R1+0xb10], R10 ;  /* 0x000b100a01007387 */ /* 0x0003e20000100a00 */
[----:B------:R-:W-:-:S02]  /*aa10*/  IMAD.MOV.U32 R25, RZ, RZ, -0x4061c372 ;  /* 0xbf9e3c8eff197424 */ /* 0x000fc400078e00ff */
[----:B---3--:R-:W-:Y:S01]  /*aa20*/  IMAD.MOV.U32 R26, RZ, RZ, -0x7f415c4b ;  /* 0x80bea3b5ff1a7424 */ /* 0x008fe200078e00ff */
[----:B------:R-:W-:Y:S01]  /*aa30*/  MOV R27, 0x3edd7b47 ;  /* 0x3edd7b47001b7802 */ /* 0x000fe20000000f00 */
[----:B------:R2:W-:Y:S01]  /*aa40*/  STL.64 [R1+0xb20], R12 ;  /* 0x000b200c01007387 */ /* 0x0005e20000100a00 */
[----:B0-----:R-:W-:Y:S01]  /*aa50*/  IMAD.MOV.U32 R20, RZ, RZ, -0x1e4736f7 ;  /* 0xe1b8c909ff147424 */ /* 0x001fe200078e00ff */
        /* <DEDUP_REMOVED lines=18> */
[----:B0-----:R-:W-:Y:S01]  /*ab80*/  MOV R32, 0xeffed53e ;  /* 0xeffed53e00207802 */ /* 0x001fe20000000f00 */
[----:B------:R-:W-:-:S02]  /*ab90*/  IMAD.MOV.U32 R33, RZ, RZ, 0x3f9486e7 ;  /* 0x3f9486e7ff217424 */ /* 0x000fc400078e00ff */
[----:B------:R0:W-:Y:S01]  /*aba0*/  STL.64 [R1+0xb08], R26 ;  /* 0x000b081a01007387 */ /* 0x0001e20000100a00 */
[----:B---3--:R-:W-:Y:S01]  /*abb0*/  MOV R28, 0xe55cc0cd ;  /* 0xe55cc0cd001c7802 */ /* 0x008fe20000000f00 */
[----:B------:R-:W-:Y:S02]  /*abc0*/  IMAD.MOV.U32 R29, RZ, RZ, 0x3f888706 ;  /* 0x3f888706ff1d7424 */ /* 0x000fe400078e00ff */
[----:B-1----:R-:W-:Y:S01]  /*abd0*/  IMAD.MOV.U32 R34, RZ, RZ, 0x2bea82b1 ;  /* 0x2bea82b1ff227424 */ /* 0x002fe200078e00ff */
[----:B------:R1:W-:Y:S01]  /*abe0*/  STL.64 [R1+0xb38], R20 ;  /* 0x000b381401007387 */ /* 0x0003e20000100a00 */
[----:B------:R-:W-:Y:S02]  /*abf0*/  IMAD.MOV.U32 R35, RZ, RZ, -0x418f02af ;  /* 0xbe70fd51ff237424 */ /* 0x000fe400078e00ff */
[----:B--2---:R-:W-:Y:S01]  /*ac00*/  IMAD.MOV.U32 R24, RZ, RZ, -0xe5c5f25 ;  /* 0xf1a3a0dbff187424 */ /* 0x004fe200078e00ff */
[----:B------:R2:W-:Y:S01]  /*ac10*/  STL.64 [R1+0xb58], R10 ;  /* 0x000b580a01007387 */ /* 0x0005e20000100a00 */
        /* <DEDUP_REMOVED lines=12> */
[----:B------:R-:W-:Y:S02]  /*ace0*/  IMAD.MOV.U32 R13, RZ, RZ, -0x4196aa99 ;  /* 0xbe695567ff0d7424 */ /* 0x000fe400078e00ff */
[----:B-1----:R-:W-:Y:S01]  /*acf0*/  IMAD.MOV.U32 R14, RZ, RZ, 0x11c56ff1 ;  /* 0x11c56ff1ff0e7424 */ /* 0x002fe200078e00ff */
[----:B------:R-:W-:Y:S01]  /*ad00*/  MOV R15, 0x3e4122c8 ;  /* 0x3e4122c8000f7802 */ /* 0x000fe20000000f00 */
        /* <DEDUP_REMOVED lines=11> */
[----:B--2---:R-:W-:Y:S01]  /*adc0*/  IMAD.MOV.U32 R28, RZ, RZ, -0x5047a8aa ;  /* 0xafb85756ff1c7424 */ /* 0x004fe200078e00ff */
[----:B------:R-:W-:-:S02]  /*add0*/  MOV R29, 0xbd8f737f ;  /* 0xbd8f737f001d7802 */ /* 0x000fc40000000f00 */
[----:B0-----:R-:W-:Y:S01]  /*ade0*/  MOV R34, 0x57fe1a62 ;  /* 0x57fe1a6200227802 */ /* 0x001fe20000000f00 */
[----:B------:R-:W-:Y:S01]  /*adf0*/  IMAD.MOV.U32 R35, RZ, RZ, -0x412ce8ac ;  /* 0xbed31754ff237424 */ /* 0x000fe200078e00ff */
[----:B------:R0:W-:Y:S01]  /*ae00*/  STL.64 [R1+0xb80], R20 ;  /* 0x000b801401007387 */ /* 0x0001e20000100a00 */
[----:B---3--:R-:W-:Y:S02]  /*ae10*/  IMAD.MOV.U32 R24, RZ, RZ, -0x7c02650f ;  /* 0x83fd9af1ff187424 */ /* 0x008fe400078e00ff */
        /* <DEDUP_REMOVED lines=8> */
[----:B--2---:R-:W-:Y:S01]  /*aea0*/  MOV R10, 0x94a2e4b2 ;  /* 0x94a2e4b2000a7802 */ /* 0x004fe20000000f00 */
[----:B------:R-:W-:Y:S02]  /*aeb0*/  IMAD.MOV.U32 R11, RZ, RZ, -0x405f5e5d ;  /* 0xbfa0a1a3ff0b7424 */ /* 0x000fe400078e00ff */
[----:B------:R2:W-:Y:S01]  /*aec0*/  STL.64 [R1+0x908], R6 ;  /* 0x0009080601007387 */ /* 0x0005e20000100a00 */
[----:B-1----:R-:W-:Y:S02]  /*aed0*/  IMAD.MOV.U32 R12, RZ, RZ, 0x3853b987 ;  /* 0x3853b987ff0c7424 */ /* 0x002fe400078e00ff */
[----:B------:R-:W-:Y:S01]  /*aee0*/  IMAD.MOV.U32 R13, RZ, RZ, 0x3f8ee504 ;  /* 0x3f8ee504ff0d7424 */ /* 0x000fe200078e00ff */
[----:B------:R1:W-:Y:S01]  /*aef0*/  STL.64 [R1+0x960], R8 ;  /* 0x0009600801007387 */ /* 0x0003e20000100a00 */
[----:B0-----:R-:W-:Y:S01]  /*af00*/  MOV R14, 0xc73a65de ;  /* 0xc73a65de000e7802 */ /* 0x001fe20000000f00 */
[----:B------:R-:W-:-:S02]  /*af10*/  IMAD.MOV.U32 R15, RZ, RZ, -0x4074d740 ;  /* 0xbf8b28c0ff0f7424 */ /* 0x000fc400078e00ff */
[----:B------:R0:W-:Y:S01]  /*af20*/  STL.64 [R1+0xb50], R32 ;  /* 0x000b502001007387 */ /* 0x0001e20000100a00 */
[----:B--2---:R-:W-:-:S03]  /*af30*/  IMAD.MOV.U32 R6, RZ, RZ, 0x3785de06 ;  /* 0x3785de06ff067424 */ /* 0x004fc600078e00ff */
[----:B------:R2:W-:Y:S01]  /*af40*/  STL.64 [R1+0xb68], R28 ;  /* 0x000b681c01007387 */ /* 0x0005e20000100a00 */
[----:B------:R-:W-:-:S03]  /*af50*/  IMAD.MOV.U32 R7, RZ, RZ, 0x3de2876b ;  /* 0x3de2876bff077424 */ /* 0x000fc600078e00ff */
[----:B------:R3:W-:Y:S01]  /*af60*/  STL.64 [R1+0xb78], R34 ;  /* 0x000b782201007387 */ /* 0x0007e20000100a00 */
[----:B-1----:R-:W-:Y:S01]  /*af70*/  IMAD.MOV.U32 R8, RZ, RZ, 0x35d225d ;  /* 0x035d225dff087424 */ /* 0x002fe200078e00ff */
[----:B------:R-:W-:Y:S02]  /*af80*/  MOV R9, 0xbf11bf09 ;  /* 0xbf11bf0900097802 */ /* 0x000fe40000000f00 */
[----:B------:R1:W-:Y:S01]  /*af90*/  STL.64 [R1+0xb88], R24 ;  /* 0x000b881801007387 */ /* 0x0003e20000100a00 */
[----:B0-----:R-:W-:Y:S02]  /*afa0*/  IMAD.MOV.U32 R32, RZ, RZ, 0x5c03d2e9 ;  /* 0x5c03d2e9ff207424 */ /* 0x001fe400078e00ff */
[----:B------:R-:W-:Y:S01]  /*afb0*/  IMAD.MOV.U32 R33, RZ, RZ, 0x3f9ef9a0 ;  /* 0x3f9ef9a0ff217424 */ /* 0x000fe200078e00ff */
[----:B------:R0:W-:Y:S01]  /*afc0*/  STL.64 [R1+0xb90], R26 ;  /* 0x000b901a01007387 */ /* 0x0001e20000100a00 */
[----:B--2---:R-:W-:Y:S01]  /*afd0*/  MOV R28, 0xf2b85954 ;  /* 0xf2b85954001c7802 */ /* 0x004fe20000000f00 */
[----:B------:R-:W-:-:S02]  /*afe0*/  IMAD.MOV.U32 R29, RZ, RZ, -0x436d3be4 ;  /* 0xbc92c41cff1d7424 */ /* 0x000fc400078e00ff */
[----:B------:R2:W-:Y:S01]  /*aff0*/  STL.64 [R1+0xbc0], R20 ;  /* 0x000bc01401007387 */ /* 0x0005e20000100a00 */
[----:B---3--:R-:W-:Y:S01]  /*b000*/  IMAD.MOV.U32 R34, RZ, RZ, 0x1b78f2fd ;  /* 0x1b78f2fdff227424 */ /* 0x008fe200078e00ff */
[----:B------:R-:W-:Y:S01]  /*b010*/  MOV R35, 0xbed7ff32 ;  /* 0xbed7ff3200237802 */ /* 0x000fe20000000f00 */
[----:B-1----:R-:W-:Y:S01]  /*b020*/  IMAD.MOV.U32 R24, RZ, RZ, 0x49d95e46 ;  /* 0x49d95e46ff187424 */ /* 0x002fe200078e00ff */
[----:B------:R-:W-:Y:S01]  /*b030*/  MOV R25, 0xbfa9919f ;  /* 0xbfa9919f00197802 */ /* 0x000fe20000000f00 */
        /* <DEDUP_REMOVED lines=9> */
[----:B------:R-:W-:Y:S02]  /*b0d0*/  IMAD.MOV.U32 R11, RZ, RZ, -0x40c14cb1 ;  /* 0xbf3eb34fff0b7424 */ /* 0x000fe400078e00ff */
[----:B0-----:R-:W-:Y:S01]  /*b0e0*/  IMAD.MOV.U32 R12, RZ, RZ, 0x2f459ca1 ;  /* 0x2f459ca1ff0c7424 */ /* 0x001fe200078e00ff */
[----:B------:R-:W-:Y:S01]  /*b0f0*/  MOV R13, 0x3f1e03ca ;  /* 0x3f1e03ca000d7802 */ /* 0x000fe20000000f00 */
[----:B------:R0:W-:Y:S01]  /*b100*/  STL.64 [R1+0x9b0], R8 ;  /* 0x0009b00801007387 */ /* 0x0001e20000100a00 */
[----:B--2---:R-:W-:Y:S01]  /*b110*/  MOV R14, 0xeccfadb ;  /* 0x0eccfadb000e7802 */ /* 0x004fe20000000f00 */
[----:B------:R-:W-:Y:S02]  /*b120*/  IMAD.MOV.U32 R15, RZ, RZ, 0x3efadee2 ;  /* 0x3efadee2ff0f7424 */ /* 0x000fe400078e00ff */
[----:B------:R2:W-:Y:S01]  /*b130*/  STL.64 [R1+0xba8], R28 ;  /* 0x000ba81c01007387 */ /* 0x0005e20000100a00 */
[----:B-1----:R-:W-:Y:S01]  /*b140*/  MOV R6, 0x7b1a5667 ;  /* 0x7b1a566700067802 */ /* 0x002fe20000000f00 */
[----:B------:R-:W-:-:S02]  /*b150*/  IMAD.MOV.U32 R7, RZ, RZ, 0x3f28eab1 ;  /* 0x3f28eab1ff077424 */ /* 0x000fc400078e00ff */
[----:B------:R1:W-:Y:S04]  /*b160*/  STL.64 [R1+0xbb8], R32 ;  /* 0x000bb82001007387 */ /* 0x0003e80000100a00 */
[----:B------:R3:W-:Y:S01]  /*b170*/  STL.64 [R1+0xbc8], R24 ;  /* 0x000bc81801007387 */ /* 0x0007e20000100a00 */
[----:B0-----:R-:W-:Y:S02]  /*b180*/  IMAD.MOV.U32 R8, RZ, RZ, -0x31d6da23 ;  /* 0xce2925ddff087424 */ /* 0x001fe400078e00ff */
[----:B------:R-:W-:Y:S01]  /*b190*/  IMAD.MOV.U32 R9, RZ, RZ, 0x3e555806 ;  /* 0x3e555806ff097424 */ /* 0x000fe200078e00ff */
[----:B------:R0:W-:Y:S01]  /*b1a0*/  STL.64 [R1+0xbd0], R26 ;  /* 0x000bd01a01007387 */ /* 0x0001e20000100a00 */
[----:B--2---:R-:W-:Y:S01]  /*b1b0*/  IMAD.MOV.U32 R28, RZ, RZ, 0x7be56cf6 ;  /* 0x7be56cf6ff1c7424 */ /* 0x004fe200078e00ff */
[----:B------:R-:W-:-:S02]  /*b1c0*/  MOV R29, 0x3f76bd32 ;  /* 0x3f76bd32001d7802 */ /* 0x000fc40000000f00 */
[----:B------:R2:W-:Y:S01]  /*b1d0*/  STL.64 [R1+0xbe0], R34 ;  /* 0x000be02201007387 */ /* 0x0005e20000100a00 */
[----:B-1----:R-:W-:Y:S01]  /*b1e0*/  MOV R32, 0xac5d2c9a ;  /* 0xac5d2c9a00207802 */ /* 0x002fe20000000f00 */
[----:B------:R-:W-:Y:S02]  /*b1f0*/  IMAD.MOV.U32 R33, RZ, RZ, -0x40a3c568 ;  /* 0xbf5c3a98ff217424 */ /* 0x000fe400078e00ff */
[----:B---3--:R-:W-:Y:S01]  /*b200*/  IMAD.MOV.U32 R24, RZ, RZ, -0x73ca209b ;  /* 0x8c35df65ff187424 */ /* 0x008fe200078e00ff */
[----:B------:R-:W-:Y:S01]  /*b210*/  MOV R25, 0x3f551ff4 ;  /* 0x3f551ff400197802 */ /* 0x000fe20000000f00 */
[----:B------:R1:W-:Y:S01]  /*b220*/  STL.64 [R1+0xc00], R20 ;  /* 0x000c001401007387 */ /* 0x0003e20000100a00 */
[----:B0-----:R-:W-:Y:S01]  /*b230*/  MOV R26, 0x9848909f ;  /* 0x9848909f001a7802 */ /* 0x001fe20000000f00 */
[----:B------:R-:W-:Y:S02]  /*b240*/  IMAD.MOV.U32 R27, RZ, RZ, -0x4216d859 ;  /* 0xbde927a7ff1b7424 */ /* 0x000fe400078e00ff */
[----:B------:R0:W-:Y:S01]  /*b250*/  STL.64 [R1+0xc18], R10 ;  /* 0x000c180a01007387 */ /* 0x0001e20000100a00 */
[----:B--2---:R-:W-:-:S02]  /*b260*/  IMAD.MOV.U32 R34, RZ, RZ, -0x5f31c8f2 ;  /* 0xa0ce370eff227424 */ /* 0x004fc400078e00ff */
[----:B------:R-:W-:Y:S01]  /*b270*/  IMAD.MOV.U32 R35, RZ, RZ, -0x40ebb737 ;  /* 0xbf1448c9ff237424 */ /* 0x000fe200078e00ff */
[----:B------:R2:W-:Y:S01]  /*b280*/  STL.64 [R1+0xc28], R12 ;  /* 0x000c280c01007387 */ /* 0x0005e20000100a00 */
[----:B-1----:R-:W-:Y:S01]  /*b290*/  IMAD.MOV.U32 R20, RZ, RZ, 0x5a7d9ac5 ;  /* 0x5a7d9ac5ff147424 */ /* 0x002fe200078e00ff */
[----:B------:R-:W-:Y:S02]  /*b2a0*/  MOV R21, 0x3d72f0a6 ;  /* 0x3d72f0a600157802 */ /* 0x000fe40000000f00 */
[----:B------:R1:W-:Y:S01]  /*b2b0*/  STL.64 [R1+0xc38], R14 ;  /* 0x000c380e01007387 */ /* 0x0003e20000100a00 */
[----:B0-----:R-:W-:Y:S02]  /*b2c0*/  IMAD.MOV.U32 R10, RZ, RZ, 0x36ee783 ;  /* 0x036ee783ff0a7424 */ /* 0x001fe400078e00ff */
[----:B------:R-:W-:Y:S01]  /*b2d0*/  IMAD.MOV.U32 R11, RZ, RZ, -0x4306bd5e ;  /* 0xbcf942a2ff0b7424 */ /* 0x000fe200078e00ff */
[----:B------:R0:W-:Y:S01]  /*b2e0*/  STL.64 [R1+0x9a8], R6 ;  /* 0x0009a80601007387 */ /* 0x0001e20000100a00 */
[----:B--2---:R-:W-:Y:S01]  /*b2f0*/  MOV R12, 0x1c8dde07 ;  /* 0x1c8dde07000c7802 */ /* 0x004fe20000000f00 */
[----:B------:R-:W-:-:S02]  /*b300*/  IMAD.MOV.U32 R13, RZ, RZ, 0x3e89b42c ;  /* 0x3e89b42cff0d7424 */ /* 0x000fc400078e00ff */
[----:B------:R2:W-:Y:S01]  /*b310*/  STL.64 [R1+0xa00], R8 ;  /* 0x000a000801007387 */ /* 0x0005e20000100a00 */
[----:B-1----:R-:W-:-:S03]  /*b320*/  IMAD.MOV.U32 R14, RZ, RZ, -0x2e56537d ;  /* 0xd1a9ac83ff0e7424 */ /* 0x002fc600078e00ff */
[----:B------:R1:W-:Y:S01]  /*b330*/  STL.64 [R1+0xbf8], R28 ;  /* 0x000bf81c01007387 */ /* 0x0003e20000100a00 */
[----:B------:R-:W-:-:S03]  /*b340*/  IMAD.MOV.U32 R15, RZ, RZ, 0x3e62116d ;  /* 0x3e62116dff0f7424 */ /* 0x000fc600078e00ff */
[----:B------:R3:W-:Y:S01]  /*b350*/  STL.64 [R1+0xc08], R32 ;  /* 0x000c082001007387 */ /* 0x0007e20000100a00 */
[----:B0-----:R-:W-:Y:S01]  /*b360*/  IMAD.MOV.U32 R6, RZ, RZ, 0x554e1fc0 ;  /* 0x554e1fc0ff067424 */ /* 0x001fe200078e00ff */
[----:B------:R-:W-:Y:S02]  /*b370*/  MOV R7, 0xbce95f1e ;  /* 0xbce95f1e00077802 */ /* 0x000fe40000000f00 */
[----:B------:R0:W-:Y:S01]  /*b380*/  STL.64 [R1+0xc10], R24 ;  /* 0x000c101801007387 */ /* 0x0001e20000100a00 */
[----:B--2---:R-:W-:Y:S02]  /*b390*/  IMAD.MOV.U32 R8, RZ, RZ, -0x71d6bcb ;  /* 0xf8e29435ff087424 */ /* 0x004fe400078e00ff */
[----:B------:R-:W-:Y:S01]  /*b3a0*/  IMAD.MOV.U32 R9, RZ, RZ, 0x3f748900 ;  /* 0x3f748900ff097424 */ /* 0x000fe200078e00ff */
[----:B------:R2:W-:Y:S01]  /*b3b0*/  STL.64 [R1+0xc20], R26 ;  /* 0x000c201a01007387 */ /* 0x0005e20000100a00 */
[----:B-1----:R-:W-:Y:S02]  /*b3c0*/  IMAD.MOV.U32 R28, RZ, RZ, 0x261131ce ;  /* 0x261131ceff1c7424 */ /* 0x002fe400078e00ff */
[----:B------:R-:W-:Y:S01]  /*b3d0*/  IMAD.MOV.U32 R29, RZ, RZ, -0x4129aaab ;  /* 0xbed65555ff1d7424 */ /* 0x000fe200078e00ff */
[----:B------:R1:W-:Y:S01]  /*b3e0*/  STL.64 [R1+0xc30], R34 ;  /* 0x000c302201007387 */ /* 0x0003e20000100a00 */
[----:B---3--:R-:W-:Y:S01]  /*b3f0*/  IMAD.MOV.U32 R32, RZ, RZ, -0x25bcd4ef ;  /* 0xda432b11ff207424 */ /* 0x008fe200078e00ff */
[----:B------:R-:W-:-:S02]  /*b400*/  MOV R33, 0xbeb16ab6 ;  /* 0xbeb16ab600217802 */ /* 0x000fc40000000f00 */
[----:B0-----:R-:W-:Y:S01]  /*b410*/  MOV R24, 0x3d88fea7 ;  /* 0x3d88fea700187802 */ /* 0x001fe20000000f00 */
[----:B------:R-:W-:Y:S01]  /*b420*/  IMAD.MOV.U32 R25, RZ, RZ, 0x3ecc1949 ;  /* 0x3ecc1949ff197424 */ /* 0x000fe200078e00ff */
[----:B------:R0:W-:Y:S01]  /*b430*/  STL.64 [R1+0xc40], R20 ;  /* 0x000c401401007387 */ /* 0x0001e20000100a00 */
[----:B--2---:R-:W-:Y:S01]  /*b440*/  IMAD.MOV.U32 R26, RZ, RZ, 0x27a1383d ;  /* 0x27a1383dff1a7424 */ /* 0x004fe200078e00ff */
[----:B------:R-:W-:Y:S02]  /*b450*/  MOV R27, 0xbe7ea6a4 ;  /* 0xbe7ea6a4001b7802 */ /* 0x000fe40000000f00 */
[----:B------:R2:W-:Y:S01]  /*b460*/  STL.64 [R1+0xc60], R10 ;  /* 0x000c600a01007387 */ /* 0x0005e20000100a00 */
[----:B-1----:R-:W-:Y:S01]  /*b470*/  MOV R34, 0x5f50d178 ;  /* 0x5f50d17800227802 */ /* 0x002fe20000000f00 */
[----:B------:R-:W-:Y:S02]  /*b480*/  IMAD.MOV.U32 R35, RZ, RZ, -0x4046a498 ;  /* 0xbfb95b68ff237424 */ /* 0x000fe400078e00ff */
[----:B------:R1:W-:Y:S01]  /*b490*/  STL.64 [R1+0xc68], R12 ;  /* 0x000c680c01007387 */ /* 0x0003e20000100a00 */
[----:B0-----:R-:W-:Y:S01]  /*b4a0*/  IMAD.MOV.U32 R20, RZ, RZ, -0x5673743c ;  /* 0xa98c8bc4ff147424 */ /* 0x001fe200078e00ff */
[----:B------:R-:W-:-:S02]  /*b4b0*/  MOV R21, 0x3fc6fb2b ;  /* 0x3fc6fb2b00157802 */ /* 0x000fc40000000f00 */
[----:B------:R0:W-:Y:S01]  /*b4c0*/  STL.64 [R1+0xc78], R14 ;  /* 0x000c780e01007387 */ /* 0x0001e20000100a00 */
[----:B--2---:R-:W-:Y:S01]  /*b4d0*/  MOV R10, 0xd4f69d94 ;  /* 0xd4f69d94000a7802 */ /* 0x004fe20000000f00 */
[----:B------:R-:W-:Y:S02]  /*b4e0*/  IMAD.MOV.U32 R11, RZ, RZ, -0x40ff7efb ;  /* 0xbf008105ff0b7424 */ /* 0x000fe400078e00ff */
[----:B------:R2:W-:Y:S01]  /*b4f0*/  STL.64 [R1+0x9f8], R6 ;  /* 0x0009f80601007387 */ /* 0x0005e20000100a00 */
[----:B-1----:R-:W-:Y:S01]  /*b500*/  MOV R12, 0x38631744 ;  /* 0x38631744000c7802 */ /* 0x002fe20000000f00 */
[----:B------:R-:W-:Y:S02]  /*b510*/  IMAD.MOV.U32 R13, RZ, RZ, 0x3fa6bd2f ;  /* 0x3fa6bd2fff0d7424 */ /* 0x000fe400078e00ff */
[----:B------:R-:W-:Y:S01]  /*b520*/  STL.64 [R1+0xa48], R8 ;  /* 0x000a480801007387 */ /* 0x000fe20000100a00 */
[----:B0-----:R-:W-:Y:S01]  /*b530*/  IMAD.MOV.U32 R14, RZ, RZ, -0x442fe938 ;  /* 0xbbd016c8ff0e7424 */ /* 0x001fe200078e00ff */
[----:B------:R-:W-:-:S02]  /*b540*/  MOV R15, 0x3e92a46f ;  /* 0x3e92a46f000f7802 */ /* 0x000fc40000000f00 */
[----:B------:R0:W-:Y:S01]  /*b550*/  STL.64 [R1+0xc48], R28 ;  /* 0x000c481c01007387 */ /* 0x0001e20000100a00 */
[----:B--2---:R-:W1:Y:S01]  /*b560*/  MUFU.RCP64H R7, R17 ;  /* 0x0000001100077308 */ /* 0x004e620000001800 */
[----:B------:R-:W-:Y:S02]  /*b570*/  MOV R6, 0x1 ;  /* 0x0000000100067802 */ /* 0x000fe40000000f00 */
[----:B------:R2:W-:Y:S04]  /*b580*/  STL.64 [R1+0xc50], R24 ;  /* 0x000c501801007387 */ /* 0x0005e80000100a00 */
[----:B------:R3:W-:Y:S04]  /*b590*/  STL.64 [R1+0xc58], R32 ;  /* 0x000c582001007387 */ /* 0x0007e80000100a00 */
[----:B------:R4:W-:Y:S01]  /*b5a0*/  STL.64 [R1+0xc70], R26 ;  /* 0x000c701a01007387 */ /* 0x0009e20000100a00 */
[----:B0-----:R-:W-:-:S02]  /*b5b0*/  IMAD.MOV.U32 R28, RZ, RZ, 0x3cf8dfb4 ;  /* 0x3cf8dfb4ff1c7424 */ /* 0x001fc400078e00ff */
[----:B------:R-:W-:Y:S01]  /*b5c0*/  IMAD.MOV.U32 R29, RZ, RZ, -0x40483c5f ;  /* 0xbfb7c3a1ff1d7424 */ /* 0x000fe200078e00ff */
[----:B------:R0:W-:Y:S01]  /*b5d0*/  STL.64 [R1+0xc80], R34 ;  /* 0x000c802201007387 */ /* 0x0001e20000100a00 */
[----:B--2---:R-:W-:Y:S01]  /*b5e0*/  IMAD.MOV.U32 R24, RZ, RZ, 0x7a744982 ;  /* 0x7a744982ff187424 */ /* 0x004fe200078e00ff */
[----:B------:R-:W-:Y:S02]  /*b5f0*/  MOV R25, 0x3fb72bb4 ;  /* 0x3fb72bb400197802 */ /* 0x000fe40000000f00 */
[----:B------:R2:W-:Y:S01]  /*b600*/  STL.64 [R1+0xc88], R20 ;  /* 0x000c881401007387 */ /* 0x0005e20000100a00 */
[----:B---3--:R-:W-:Y:S01]  /*b610*/  IMAD.MOV.U32 R32, RZ, RZ, 0x69432cef ;  /* 0x69432cefff207424 */ /* 0x008fe200078e00ff */
[----:B------:R-:W-:Y:S01]  /*b620*/  MOV R33, 0xbf77067b ;  /* 0xbf77067b00217802 */ /* 0x000fe20000000f00 */
[----:B-1----:R-:W1:Y:S01]  /*b630*/  DFMA R8, -R16, R6, 1 ;  /* 0x3ff000001008742b */ /* 0x002e620000000106 */
[----:B------:R3:W-:Y:S01]  /*b640*/  STL.64 [R1+0xc98], R10 ;  /* 0x000c980a01007387 */ /* 0x0007e20000100a00 */
[----:B----4-:R-:W-:Y:S01]  /*b650*/  MOV R26, 0xfa0aa57b ;  /* 0xfa0aa57b001a7802 */ /* 0x010fe20000000f00 */
[----:B------:R-:W-:-:S02]  /*b660*/  IMAD.MOV.U32 R27, RZ, RZ, 0x3f8d0bef ;  /* 0x3f8d0befff1b7424 */ /* 0x000fc400078e00ff */
[----:B------:R4:W-:Y:S01]  /*b670*/  STL.64 [R1+0xcb0], R12 ;  /* 0x000cb00c01007387 */ /* 0x0009e20000100a00 */
[----:B0-----:R-:W-:Y:S02]  /*b680*/  IMAD.MOV.U32 R34, RZ, RZ, -0x76e7b570 ;  /* 0x89184a90ff227424 */ /* 0x001fe400078e00ff */
[----:B------:R-:W-:Y:S01]  /*b690*/  IMAD.MOV.U32 R35, RZ, RZ, -0x40c8e179 ;  /* 0xbf371e87ff237424 */ /* 0x000fe200078e00ff */
[----:B------:R0:W-:Y:S01]  /*b6a0*/  STL.64 [R1+0xcb8], R14 ;  /* 0x000cb80e01007387 */ /* 0x0001e20000100a00 */
[----:B--2---:R-:W-:Y:S02]  /*b6b0*/  IMAD.MOV.U32 R20, RZ, RZ, 0x1cad78b9 ;  /* 0x1cad78b9ff147424 */ /* 0x004fe400078e00ff */
[----:B------:R-:W-:Y:S01]  /*b6c0*/  IMAD.MOV.U32 R21, RZ, RZ, -0x406e5b61 ;  /* 0xbf91a49fff157424 */ /* 0x000fe200078e00ff */
[----:B---3--:R-:W-:Y:S01]  /*b6d0*/  MOV R10, 0xe25cd11c ;  /* 0xe25cd11c000a7802 */ /* 0x008fe20000000f00 */
[----:B------:R-:W-:Y:S01]  /*b6e0*/  IMAD.MOV.U32 R11, RZ, RZ, 0x3f5a4350 ;  /* 0x3f5a4350ff0b7424 */ /* 0x000fe200078e00ff */
[----:B------:R2:W-:Y:S01]  /*b6f0*/  STL.64 [R1+0xca0], R24 ;  /* 0x000ca01801007387 */ /* 0x0005e20000100a00 */
[----:B----4-:R-:W-:Y:S01]  /*b700*/  IMAD.MOV.U32 R12, RZ, RZ, 0x3c40f6a ;  /* 0x03c40f6aff0c7424 */ /* 0x010fe200078e00ff */
[----:B------:R-:W-:-:S02]  /*b710*/  MOV R13, 0xbf53043d ;  /* 0xbf53043d000d7802 */ /* 0x000fc40000000f00 */
[----:B------:R3:W-:Y:S01]  /*b720*/  STL.64 [R1+0xce0], R10 ;  /* 0x000ce00a01007387 */ /* 0x0007e20000100a00 */
[----:B0-----:R-:W-:Y:S01]  /*b730*/  IMAD.MOV.U32 R14, RZ, RZ, -0x35cf944b ;  /* 0xca306bb5ff0e7424 */ /* 0x001fe200078e00ff */
[----:B------:R-:W-:Y:S02]  /*b740*/  MOV R15, 0xbf191fff ;  /* 0xbf191fff000f7802 */ /* 0x000fe40000000f00 */
[----:B------:R0:W-:Y:S04]  /*b750*/  STL.64 [R1+0xce8], R12 ;  /* 0x000ce80c01007387 */ /* 0x0001e80000100a00 */
[----:B------:R4:W-:Y:S01]  /*b760*/  STL.64 [R1+0xd00], R14 ;  /* 0x000d000e01007387 */ /* 0x0009e20000100a00 */
[----:B--2---:R-:W-:Y:S02]  /*b770*/  IMAD.MOV.U32 R24, RZ, RZ, 0xc4df7f1 ;  /* 0x0c4df7f1ff187424 */ /* 0x004fe400078e00ff */
[----:B------:R-:W-:Y:S01]  /*b780*/  IMAD.MOV.U32 R25, RZ, RZ, 0x3f3adee2 ;  /* 0x3f3adee2ff197424 */ /* 0x000fe200078e00ff */
[----:B---3--:R-:W-:Y:S01]  /*b790*/  MOV R10, 0xfc6f6d3d ;  /* 0xfc6f6d3d000a7802 */ /* 0x008fe20000000f00 */
[----:B------:R-:W-:Y:S01]  /*b7a0*/  IMAD.MOV.U32 R11, RZ, RZ, -0x4139f83b ;  /* 0xbec607c5ff0b7424 */ /* 0x000fe200078e00ff */
[----:B------:R2:W-:Y:S01]  /*b7b0*/  STL.64 [R1+0xcc8], R26 ;  /* 0x000cc81a01007387 */ /* 0x0005e20000100a00 */
[----:B0-----:R-:W-:Y:S01]  /*b7c0*/  IMAD.MOV.U32 R12, RZ, RZ, -0x458bb1e4 ;  /* 0xba744e1cff0c7424 */ /* 0x001fe200078e00ff */
[----:B------:R-:W-:-:S02]  /*b7d0*/  MOV R13, 0x3eab1a24 ;  /* 0x3eab1a24000d7802 */ /* 0x000fc40000000f00 */
[----:B------:R0:W-:Y:S01]  /*b7e0*/  STL.64 [R1+0xd28], R10 ;  /* 0x000d280a01007387 */ /* 0x0001e20000100a00 */
[----:B----4-:R-:W-:Y:S02]  /*b7f0*/  IMAD.MOV.U32 R14, RZ, RZ, -0xa078040 ;  /* 0xf5f87fc0ff0e7424 */ /* 0x010fe400078e00ff */
[----:B------:R-:W-:Y:S01]  /*b800*/  IMAD.MOV.U32 R15, RZ, RZ, 0x3cc5a9a2 ;  /* 0x3cc5a9a2ff0f7424 */ /* 0x000fe200078e00ff */
[----:B------:R3:W-:Y:S01]  /*b810*/  STL.64 [R1+0xd30], R12 ;  /* 0x000d300c01007387 */ /* 0x0007e20000100a00 */
[----:B--2---:R-:W-:-:S03]  /*b820*/  IMAD.MOV.U32 R26, RZ, RZ, 0x3b45ff81 ;  /* 0x3b45ff81ff1a7424 */ /* 0x004fc600078e00ff */
[----:B------:R2:W-:Y:S01]  /*b830*/  STL.64 [R1+0xd38], R14 ;  /* 0x000d380e01007387 */ /* 0x0005e20000100a00 */
[----:B------:R-:W-:Y:S01]  /*b840*/  MOV R27, 0xbd409d91 ;  /* 0xbd409d91001b7802 */ /* 0x000fe20000000f00 */
[----:B0-----:R-:W-:Y:S01]  /*b850*/  IMAD.MOV.U32 R10, RZ, RZ, 0x20e7ea15 ;  /* 0x20e7ea15ff0a7424 */ /* 0x001fe200078e00ff */
[----:B------:R-:W-:Y:S01]  /*b860*/  MOV R11, 0xbfddb7f1 ;  /* 0xbfddb7f1000b7802 */ /* 0x000fe20000000f00 */
[----:B------:R0:W-:Y:S01]  /*b870*/  STL.64 [R1+0xca8], R28 ;  /* 0x000ca81c01007387 */ /* 0x0001e20000100a00 */
[----:B---3--:R-:W-:Y:S01]  /*b880*/  IMAD.MOV.U32 R12, RZ, RZ, 0x23c48dc0 ;  /* 0x23c48dc0ff0c7424 */ /* 0x008fe200078e00ff */
[----:B------:R-:W-:Y:S02]  /*b890*/  MOV R13, 0xbfc1a4da ;  /* 0xbfc1a4da000d7802 */ /* 0x000fe40000000f00 */
[----:B------:R3:W-:Y:S01]  /*b8a0*/  STL.64 [R1+0xcd0], R32 ;  /* 0x000cd02001007387 */ /* 0x0007e20000100a00 */
[----:B--2---:R-:W-:Y:S02]  /*b8b0*/  IMAD.MOV.U32 R14, RZ, RZ, 0x4744ccfb ;  /* 0x4744ccfbff0e7424 */ /* 0x004fe400078e00ff */
[----:B------:R-:W-:Y:S01]  /*b8c0*/  IMAD.MOV.U32 R15, RZ, RZ, 0x3fc056ba ;  /* 0x3fc056baff0f7424 */ /* 0x000fe200078e00ff */
[----:B------:R2:W-:Y:S01]  /*b8d0*/  STL.64 [R1+0xcf0], R24 ;  /* 0x000cf01801007387 */ /* 0x0005e20000100a00 */
[----:B0-----:R-:W-:Y:S01]  /*b8e0*/  MOV R28, 0x6a382e07 ;  /* 0x6a382e07001c7802 */ /* 0x001fe20000000f00 */
[----:B------:R-:W-:-:S02]  /*b8f0*/  IMAD.MOV.U32 R29, RZ, RZ, 0x3db43183 ;  /* 0x3db43183ff1d7424 */ /* 0x000fc400078e00ff */
[----:B------:R0:W-:Y:S03]  /*b900*/  STL.64 [R1+0xd60], R10 ;  /* 0x000d600a01007387 */ /* 0x0001e60000100a00 */
[----:B-1----:R-:W1:Y:S01]  /*b910*/  DFMA R8, R8, R8, R8 ;  /* 0x000000080808722b */ /* 0x002e620000000008 */
        /* <DEDUP_REMOVED lines=11> */
[----:B------:R-:W-:Y:S02]  /*b9d0*/  IMAD.MOV.U32 R13, RZ, RZ, 0x3e123fc5 ;  /* 0x3e123fc5ff0d7424 */ /* 0x000fe400078e00ff */
[----:B----4-:R-:W-:Y:S01]  /*b9e0*/  IMAD.MOV.U32 R14, RZ, RZ, 0x172c9899 ;  /* 0x172c9899ff0e7424 */ /* 0x010fe200078e00ff */
[----:B------:R3:W-:Y:S01]  /*b9f0*/  STL.64 [R1+0xd20], R32 ;  /* 0x000d202001007387 */ /* 0x0007e20000100a00 */
[----:B------:R-:W-:-:S02]  /*ba00*/  IMAD.MOV.U32 R15, RZ, RZ, -0x40c781ef ;  /* 0xbf387e11ff0f7424 */ /* 0x000fc400078e00ff */
[----:B--2---:R-:W-:Y:S01]  /*ba10*/  IMAD.MOV.U32 R26, RZ, RZ, -0x359d8d2a ;  /* 0xca6272d6ff1a7424 */ /* 0x004fe200078e00ff */
[----:B------:R2:W-:Y:S01]  /*ba20*/  STL.64 [R1+0xd40], R24 ;  /* 0x000d401801007387 */ /* 0x0005e20000100a00 */
[----:B------:R-:W-:Y:S02]  /*ba30*/  IMAD.MOV.U32 R27, RZ, RZ, 0x3fd10cd9 ;  /* 0x3fd10cd9ff1b7424 */ /* 0x000fe400078e00ff */
[----:B0-----:R-:W-:Y:S01]  /*ba40*/  IMAD.MOV.U32 R28, RZ, RZ, -0x3bccff5e ;  /* 0xc43300a2ff1c7424 */ /* 0x001fe200078e00ff */
[----:B------:R-:W-:Y:S01]  /*ba50*/  MOV R29, 0xbfc997cf ;  /* 0xbfc997cf001d7802 */ /* 0x000fe20000000f00 */
[----:B------:R0:W-:Y:S01]  /*ba60*/  STL.64 [R1+0xda8], R10 ;  /* 0x000da80a01007387 */ /* 0x0001e20000100a00 */
[----:B---3--:R-:W-:Y:S01]  /*ba70*/  MOV R32, 0xea4a1955 ;  /* 0xea4a195500207802 */ /* 0x008fe20000000f00 */
[----:B------:R-:W-:Y:S02]  /*ba80*/  IMAD.MOV.U32 R33, RZ, RZ, 0x3f01d889 ;  /* 0x3f01d889ff217424 */ /* 0x000fe400078e00ff */
[----:B------:R3:W-:Y:S01]  /*ba90*/  STL.64 [R1+0xdb0], R12 ;  /* 0x000db00c01007387 */ /* 0x0007e20000100a00 */
[----:B--2---:R-:W-:Y:S01]  /*baa0*/  IMAD.MOV.U32 R24, RZ, RZ, -0x2c454e17 ;  /* 0xd3bab1e9ff187424 */ /* 0x004fe200078e00ff */
[----:B------:R-:W-:-:S02]  /*bab0*/  MOV R25, 0xbe8787c7 ;  /* 0xbe8787c700197802 */ /* 0x000fc40000000f00 */
[----:B------:R2:W-:Y:S04]  /*bac0*/  STL.64 [R1+0xdc8], R14 ;  /* 0x000dc80e01007387 */ /* 0x0005e80000100a00 */
        /* <DEDUP_REMOVED lines=9> */
[----:B----4-:R-:W-:Y:S01]  /*bb60*/  MOV R26, 0xf755a2c9 ;  /* 0xf755a2c9001a7802 */ /* 0x010fe20000000f00 */
[----:B------:R-:W-:-:S02]  /*bb70*/  IMAD.MOV.U32 R27, RZ, RZ, -0x40a6e001 ;  /* 0xbf591fffff1b7424 */ /* 0x000fc400078e00ff */
[----:B------:R3:W-:Y:S01]  /*bb80*/  STL.64 [R1+0xd90], R24 ;  /* 0x000d901801007387 */ /* 0x0007e20000100a00 */
[----:B0-----:R-:W-:-:S03]  /*bb90*/  IMAD.MOV.U32 R28, RZ, RZ, -0x35537826 ;  /* 0xcaac87daff1c7424 */ /* 0x001fc600078e00ff */
[----:B------:R0:W-:Y:S01]  /*bba0*/  STL.64 [R1+0xdf0], R10 ;  /* 0x000df00a01007387 */ /* 0x0001e20000100a00 */
[----:B------:R-:W-:-:S08]  /*bbb0*/  IMAD.MOV.U32 R29, RZ, RZ, 0x3f93b27e ;  /* 0x3f93b27eff1d7424 */ /* 0x000fd000078e00ff */
[----:B-1----:R1:W4:Y:S01]  /*bbc0*/  DFMA R8, R6, R8, R6 ;  /* 0x000000080608722b */ /* 0x0023220000000006 */
[----:B------:R5:W-:Y:S01]  /*bbd0*/  STL.64 [R1+0xdf8], R12 ;  /* 0x000df80c01007387 */ /* 0x000be20000100a00 */
[----:B-1----:R-:W-:Y:S01]  /*bbe0*/  IMAD.MOV.U32 R6, RZ, RZ, 0x29064247 ;  /* 0x29064247ff067424 */ /* 0x002fe200078e00ff */
[----:B--2---:R-:W-:Y:S01]  /*bbf0*/  MOV R33, 0x3f51b9f3 ;  /* 0x3f51b9f300217802 */ /* 0x004fe20000000f00 */
[----:B------:R-:W-:Y:S01]  /*bc00*/  IMAD.MOV.U32 R7, RZ, RZ, -0x403f5f91 ;  /* 0xbfc0a06fff077424 */ /* 0x000fe200078e00ff */
[----:B------:R1:W-:Y:S01]  /*bc10*/  STL.64 [R1+0xe00], R14 ;  /* 0x000e000e01007387 */ /* 0x0003e20000100a00 */
[----:B------:R-:W-:Y:S02]  /*bc20*/  IMAD.MOV.U32 R32, RZ, RZ, -0x4ab40e33 ;  /* 0xb54bf1cdff207424 */ /* 0x000fe400078e00ff */
[----:B---3--:R-:W-:Y:S01]  /*bc30*/  IMAD.MOV.U32 R24, RZ, RZ, -0x24814352 ;  /* 0xdb7ebcaeff187424 */ /* 0x008fe200078e00ff */
[----:B------:R2:W-:Y:S01]  /*bc40*/  STL.64 [R1+0xc90], R6 ;  /* 0x000c900601007387 */ /* 0x0005e20000100a00 */
[----:B------:R-:W-:-:S02]  /*bc50*/  IMAD.MOV.U32 R25, RZ, RZ, -0x40f315cd ;  /* 0xbf0cea33ff197424 */ /* 0x000fc400078e00ff */
[----:B0-----:R-:W-:Y:S01]  /*bc60*/  IMAD.MOV.U32 R10, RZ, RZ, 0x14ed9543 ;  /* 0x14ed9543ff0a7424 */ /* 0x001fe200078e00ff */
[----:B------:R0:W-:Y:S01]  /*bc70*/  STL.64 [R1+0xdb8], R26 ;  /* 0x000db81a01007387 */ /* 0x0001e20000100a00 */
[----:B------:R-:W-:Y:S02]  /*bc80*/  IMAD.MOV.U32 R11, RZ, RZ, 0x3f289765 ;  /* 0x3f289765ff0b7424 */ /* 0x000fe400078e00ff */
[----:B-----5:R-:W-:Y:S01]  /*bc90*/  IMAD.MOV.U32 R12, RZ, RZ, -0x616e0a62 ;  /* 0x9e91f59eff0c7424 */ /* 0x020fe200078e00ff */
[----:B-1----:R-:W-:Y:S01]  /*bca0*/  MOV R14, 0x881c041d ;  /* 0x881c041d000e7802 */ /* 0x002fe20000000f00 */
[----:B------:R-:W-:Y:S01]  /*bcb0*/  IMAD.MOV.U32 R13, RZ, RZ, -0x402337f4 ;  /* 0xbfdcc80cff0d7424 */ /* 0x000fe200078e00ff */
[----:B------:R1:W-:Y:S01]  /*bcc0*/  STL.64 [R1+0xd98], R28 ;  /* 0x000d981c01007387 */ /* 0x0003e20000100a00 */
[----:B------:R-:W-:Y:S02]  /*bcd0*/  IMAD.MOV.U32 R15, RZ, RZ, -0x4144f9ed ;  /* 0xbebb0613ff0f7424 */ /* 0x000fe400078e00ff */
[----:B--2---:R-:W-:Y:S01]  /*bce0*/  IMAD.MOV.U32 R6, RZ, RZ, -0x4ddbedfe ;  /* 0xb2241202ff067424 */ /* 0x004fe200078e00ff */
[----:B------:R2:W-:Y:S01]  /*bcf0*/  STL.64 [R1+0xcc0], R20 ;  /* 0x000cc01401007387 */ /* 0x0005e20000100a00 */
[----:B------:R-:W-:Y:S01]  /*bd00*/  IMAD.MOV.U32 R7, RZ, RZ, -0x41db6b2d ;  /* 0xbe2494d3ff077424 */ /* 0x000fe200078e00ff */
[----:B0-----:R-:W-:Y:S01]  /*bd10*/  MOV R27, 0xbea66b2e ;  /* 0xbea66b2e001b7802 */ /* 0x001fe20000000f00 */
[----:B------:R-:W-:Y:S01]  /*bd20*/  IMAD.MOV.U32 R26, RZ, RZ, 0x18d848b8 ;  /* 0x18d848b8ff1a7424 */ /* 0x000fe200078e00ff */
[----:B------:R0:W-:Y:S01]  /*bd30*/  STL.64 [R1+0xdc0], R32 ;  /* 0x000dc02001007387 */ /* 0x0001e20000100a00 */
[----:B-1----:R-:W-:Y:S01]  /*bd40*/  MOV R28, 0x3f1f53aa ;  /* 0x3f1f53aa001c7802 */ /* 0x002fe20000000f00 */
[----:B------:R-:W-:-:S02]  /*bd50*/  IMAD.MOV.U32 R29, RZ, RZ, 0x3ef2a1f9 ;  /* 0x3ef2a1f9ff1d7424 */ /* 0x000fc400078e00ff */
[----:B------:R1:W-:Y:S01]  /*bd60*/  STL.64 [R1+0xcd8], R6 ;  /* 0x000cd80601007387 */ /* 0x0003e20000100a00 */
[----:B--2---:R-:W-:-:S03]  /*bd70*/  IMAD.MOV.U32 R20, RZ, RZ, 0x7c4544c3 ;  /* 0x7c4544c3ff147424 */ /* 0x004fc600078e00ff */
        /* <DEDUP_REMOVED lines=8> */
[----:B--2---:R-:W-:Y:S01]  /*be00*/  MOV R24, 0x127046e4 ;  /* 0x127046e400187802 */ /* 0x004fe20000000f00 */
[----:B------:R-:W-:-:S02]  /*be10*/  IMAD.MOV.U32 R25, RZ, RZ, -0x401588c4 ;  /* 0xbfea773cff197424 */ /* 0x000fc400078e00ff */
        /* <DEDUP_REMOVED lines=10> */
[----:B0-----:R-:W-:Y:S02]  /*bec0*/  IMAD.MOV.U32 R26, RZ, RZ, 0x2bd4a5fe ;  /* 0x2bd4a5feff1a7424 */ /* 0x001fe400078e00ff */
        /* <DEDUP_REMOVED lines=29> */
[----:B0-----:R-:W-:-:S03]  /*c0a0*/  IMAD.MOV.U32 R28, RZ, RZ, -0x5516e6ca ;  /* 0xaae91936ff1c7424 */ /* 0x001fc600078e00ff */
[----:B------:R0:W-:Y:S01]  /*c0b0*/  STL.64 [R1+0xe60], R32 ;  /* 0x000e602001007387 */ /* 0x0001e20000100a00 */
[----:B------:R-:W-:Y:S01]  /*c0c0*/  IMAD.MOV.U32 R29, RZ, RZ, -0x4220f927 ;  /* 0xbddf06d9ff1d7424 */ /* 0x000fe200078e00ff */
[----:B-1----:R-:W-:Y:S01]  /*c0d0*/  MOV R6, 0x4f7ffc6f ;  /* 0x4f7ffc6f00067802 */ /* 0x002fe20000000f00 */
[----:B------:R-:W-:Y:S01]  /*c0e0*/  IMAD.MOV.U32 R7, RZ, RZ, -0x4071191d ;  /* 0xbf8ee6e3ff077424 */ /* 0x000fe200078e00ff */
[----:B------:R1:W-:Y:S01]  /*c0f0*/  STL.64 [R1+0xe80], R24 ;  /* 0x000e801801007387 */ /* 0x0003e20000100a00 */
[----:B--2---:R-:W-:Y:S01]  /*c100*/  MOV R20, 0x182c4e01 ;  /* 0x182c4e0100147802 */ /* 0x004fe20000000f00 */
[----:B------:R-:W-:Y:S02]  /*c110*/  IMAD.MOV.U32 R21, RZ, RZ, -0x405337f1 ;  /* 0xbfacc80fff157424 */ /* 0x000fe400078e00ff */
[----:B------:R2:W-:Y:S01]  /*c120*/  STL.64 [R1+0xeb8], R10 ;  /* 0x000eb80a01007387 */ /* 0x0005e20000100a00 */
[----:B0-----:R-:W-:-:S03]  /*c130*/  IMAD.MOV.U32 R32, RZ, RZ, 0x326dba30 ;  /* 0x326dba30ff207424 */ /* 0x001fc600078e00ff */
[----:B------:R0:W-:Y:S01]  /*c140*/  STL.64 [R1+0xec0], R12 ;  /* 0x000ec00c01007387 */ /* 0x0001e20000100a00 */
[----:B------:R-:W-:-:S03]  /*c150*/  MOV R33, 0xbf146342 ;  /* 0xbf14634200217802 */ /* 0x000fc60000000f00 */
[----:B------:R3:W-:Y:S01]  /*c160*/  STL.64 [R1+0xec8], R14 ;  /* 0x000ec80e01007387 */ /* 0x0007e20000100a00 */
[----:B-1----:R-:W-:Y:S02]  /*c170*/  IMAD.MOV.U32 R24, RZ, RZ, -0x2584fef8 ;  /* 0xda7b0108ff187424 */ /* 0x002fe400078e00ff */
[----:B------:R-:W-:Y:S01]  /*c180*/  IMAD.MOV.U32 R25, RZ, RZ, 0x3eca5076 ;  /* 0x3eca5076ff197424 */ /* 0x000fe200078e00ff */
[----:B------:R1:W-:Y:S01]  /*c190*/  STL.64 [R1+0xea8], R26 ;  /* 0x000ea81a01007387 */ /* 0x0003e20000100a00 */
[----:B--2---:R-:W-:Y:S01]  /*c1a0*/  MOV R10, 0x7f446f75 ;  /* 0x7f446f75000a7802 */ /* 0x004fe20000000f00 */
[----:B------:R-:W-:Y:S01]  /*c1b0*/  IMAD.MOV.U32 R11, RZ, RZ, 0x4011e07e ;  /* 0x4011e07eff0b7424 */ /* 0x000fe200078e00ff */
[----:B0-----:R-:W-:Y:S01]  /*c1c0*/  MOV R12, 0x741b2958 ;  /* 0x741b2958000c7802 */ /* 0x001fe20000000f00 */
[----:B------:R-:W-:Y:S01]  /*c1d0*/  IMAD.MOV.U32 R13, RZ, RZ, 0x3ff89f57 ;  /* 0x3ff89f57ff0d7424 */ /* 0x000fe200078e00ff */
        /* <DEDUP_REMOVED lines=15> */
[----:B------:R1:W-:Y:S04]  /*c2d0*/  STL.64 [R1+0xef0], R10 ;  /* 0x000ef00a01007387 */ /* 0x0003e80000100a00 */
[----:B------:R3:W-:Y:S01]  /*c2e0*/  STL.64 [R1+0xf08], R12 ;  /* 0x000f080c01007387 */ /* 0x0007e20000100a00 */
[----:B0-----:R-:W-:Y:S02]  /*c2f0*/  IMAD.MOV.U32 R32, RZ, RZ, 0x57317fb1 ;  /* 0x57317fb1ff207424 */ /* 0x001fe400078e00ff */
[----:B------:R-:W-:Y:S01]  /*c300*/  IMAD.MOV.U32 R33, RZ, RZ, -0x40cef4ce ;  /* 0xbf310b32ff217424 */ /* 0x000fe200078e00ff */
[----:B------:R0:W-:Y:S01]  /*c310*/  STL.64 [R1+0xf10], R14 ;  /* 0x000f100e01007387 */ /* 0x0001e20000100a00 */
[----:B--2---:R-:W-:Y:S01]  /*c320*/  MOV R24, 0x5a443c00 ;  /* 0x5a443c0000187802 */ /* 0x004fe20000000f00 */
[----:B------:R-:W-:-:S02]  /*c330*/  IMAD.MOV.U32 R25, RZ, RZ, 0x3eb5f0bc ;  /* 0x3eb5f0bcff197424 */ /* 0x000fc400078e00ff */
[----:B------:R2:W-:Y:S01]  /*c340*/  STL.64 [R1+0xef8], R26 ;  /* 0x000ef81a01007387 */ /* 0x0005e20000100a00 */
[----:B-1----:R-:W-:Y:S01]  /*c350*/  MOV R10, 0xb61b59c3 ;  /* 0xb61b59c3000a7802 */ /* 0x002fe20000000f00 */
[----:B------:R-:W-:Y:S02]  /*c360*/  IMAD.MOV.U32 R11, RZ, RZ, -0x404a91b2 ;  /* 0xbfb56e4eff0b7424 */ /* 0x000fe400078e00ff */
[----:B---3--:R-:W-:Y:S01]  /*c370*/  IMAD.MOV.U32 R12, RZ, RZ, -0x746b991f ;  /* 0x8b9466e1ff0c7424 */ /* 0x008fe200078e00ff */
[----:B------:R-:W-:Y:S01]  /*c380*/  MOV R13, 0xbe40bbb8 ;  /* 0xbe40bbb8000d7802 */ /* 0x000fe20000000f00 */
[----:B------:R1:W-:Y:S01]  /*c390*/  STL.64 [R1+0xed8], R28 ;  /* 0x000ed81c01007387 */ /* 0x0003e20000100a00 */
[----:B0-----:R-:W-:Y:S01]  /*c3a0*/  IMAD.MOV.U32 R14, RZ, RZ, 0x7b186dc8 ;  /* 0x7b186dc8ff0e7424 */ /* 0x001fe200078e00ff */
[----:B------:R-:W-:Y:S02]  /*c3b0*/  MOV R15, 0x3f7a33c6 ;  /* 0x3f7a33c6000f7802 */ /* 0x000fe40000000f00 */
[----:B------:R0:W-:Y:S01]  /*c3c0*/  STL.64 [R1+0xdd8], R6 ;  /* 0x000dd80601007387 */ /* 0x0001e20000100a00 */
[----:B--2---:R-:W-:-:S02]  /*c3d0*/  IMAD.MOV.U32 R26, RZ, RZ, -0x4060f7e2 ;  /* 0xbf9f081eff1a7424 */ /* 0x004fc400078e00ff */
[----:B------:R-:W-:Y:S01]  /*c3e0*/  IMAD.MOV.U32 R27, RZ, RZ, 0x3f98d9b0 ;  /* 0x3f98d9b0ff1b7424 */ /* 0x000fe200078e00ff */
[----:B------:R2:W-:Y:S01]  /*c3f0*/  STL.64 [R1+0xdd0], R20 ;  /* 0x000dd01401007387 */ /* 0x0005e20000100a00 */
[----:B-1----:R-:W-:Y:S01]  /*c400*/  IMAD.MOV.U32 R28, RZ, RZ, 0x542640 ;  /* 0x00542640ff1c7424 */ /* 0x002fe200078e00ff */
[----:B------:R-:W-:Y:S02]  /*c410*/  MOV R29, 0xbfd07d01 ;  /* 0xbfd07d01001d7802 */ /* 0x000fe40000000f00 */
[----:B------:R1:W-:Y:S01]  /*c420*/  STL.64 [R1+0xf00], R32 ;  /* 0x000f002001007387 */ /* 0x0003e20000100a00 */
[----:B0-----:R-:W-:Y:S01]  /*c430*/  IMAD.MOV.U32 R6, RZ, RZ, -0x19172d8d ;  /* 0xe6e8d273ff067424 */ /* 0x001fe200078e00ff */
[----:B------:R-:W-:Y:S02]  /*c440*/  MOV R7, 0x3ff10bef ;  /* 0x3ff10bef00077802 */ /* 0x000fe40000000f00 */
[----:B------:R0:W-:Y:S01]  /*c450*/  STL.64 [R1+0xf20], R24 ;  /* 0x000f201801007387 */ /* 0x0001e20000100a00 */
[----:B--2---:R-:W-:-:S03]  /*c460*/  MOV R20, 0x3921c967 ;  /* 0x3921c96700147802 */ /* 0x004fc60000000f00 */
[----:B------:R2:W-:Y:S01]  /*c470*/  STL.64 [R1+0xf38], R10 ;  /* 0x000f380a01007387 */ /* 0x0005e20000100a00 */
[----:B------:R-:W-:-:S03]  /*c480*/  IMAD.MOV.U32 R21, RZ, RZ, -0x4009bb2f ;  /* 0xbff644d1ff157424 */ /* 0x000fc600078e00ff */
        /* <DEDUP_REMOVED lines=9> */
[----:B---3--:R-:W-:Y:S01]  /*c520*/  IMAD.MOV.U32 R12, RZ, RZ, 0x2408f7d0 ;  /* 0x2408f7d0ff0c7424 */ /* 0x008fe200078e00ff */
        /* <DEDUP_REMOVED lines=17> */
[----:B--2---:R-:W-:-:S03]  /*c640*/  IMAD.MOV.U32 R32, RZ, RZ, -0x755502fe ;  /* 0x8aaafd02ff207424 */ /* 0x004fc600078e00ff */
[----:B------:R2:W-:Y:S01]  /*c650*/  STL.64 [R1+0xf88], R12 ;  /* 0x000f880c01007387 */ /* 0x0005e20000100a00 */
[----:B------:R-:W-:-:S03]  /*c660*/  MOV R33, 0xc01a79ae ;  /* 0xc01a79ae00217802 */ /* 0x000fc60000000f00 */
[----:B------:R3:W-:Y:S01]  /*c670*/  STL.64 [R1+0xf90], R14 ;  /* 0x000f900e01007387 */ /* 0x0007e20000100a00 */
[----:B-1----:R-:W-:Y:S01]  /*c680*/  MOV R24, 0xc342f48f ;  /* 0xc342f48f00187802 */ /* 0x002fe20000000f00 */
[----:B------:R-:W-:Y:S02]  /*c690*/  IMAD.MOV.U32 R25, RZ, RZ, -0x3fda6bdb ;  /* 0xc0259425ff197424 */ /* 0x000fe400078e00ff */
[----:B------:R1:W-:Y:S01]  /*c6a0*/  STL.64 [R1+0xf98], R26 ;  /* 0x000f981a01007387 */ /* 0x0003e20000100a00 */
[----:B0-----:R-:W-:Y:S01]  /*c6b0*/  IMAD.MOV.U32 R10, RZ, RZ, -0x674527d3 ;  /* 0x98bad82dff0a7424 */ /* 0x001fe200078e00ff */
[----:B------:R-:W-:Y:S01]  /*c6c0*/  MOV R11, 0xbf5783c5 ;  /* 0xbf5783c5000b7802 */ /* 0x000fe20000000f00 */
[----:B--2---:R-:W-:Y:S01]  /*c6d0*/  IMAD.MOV.U32 R12, RZ, RZ, 0x4d316e22 ;  /* 0x4d316e22ff0c7424 */ /* 0x004fe200078e00ff */
[----:B------:R-:W-:Y:S01]  /*c6e0*/  MOV R13, 0x40160ace ;  /* 0x40160ace000d7802 */ /* 0x000fe20000000f00 */
[----:B------:R0:W-:Y:S01]  /*c6f0*/  STL.64 [R1+0xf70], R28 ;  /* 0x000f701c01007387 */ /* 0x0001e20000100a00 */
[----:B---3--:R-:W-:-:S02]  /*c700*/  IMAD.MOV.U32 R14, RZ, RZ, 0x683ce6df ;  /* 0x683ce6dfff0e7424 */ /* 0x008fc400078e00ff */
[----:B------:R-:W-:Y:S01]  /*c710*/  IMAD.MOV.U32 R15, RZ, RZ, 0x3ee93792 ;  /* 0x3ee93792ff0f7424 */ /* 0x000fe200078e00ff */
[----:B------:R2:W-:Y:S01]  /*c720*/  STL.64 [R1+0xe68], R6 ;  /* 0x000e680601007387 */ /* 0x0005e20000100a00 */
[----:B-1----:R-:W-:Y:S01]  /*c730*/  MOV R26, 0x2368986f ;  /* 0x2368986f001a7802 */ /* 0x002fe20000000f00 */
[----:B------:R-:W-:Y:S02]  /*c740*/  IMAD.MOV.U32 R27, RZ, RZ, -0x3ffb63bf ;  /* 0xc0049c41ff1b7424 */ /* 0x000fe400078e00ff */
[----:B------:R1:W-:Y:S01]  /*c750*/  STL.64 [R1+0xe50], R20 ;  /* 0x000e501401007387 */ /* 0x0003e20000100a00 */
[----:B0-----:R-:W-:-:S03]  /*c760*/  IMAD.MOV.U32 R28, RZ, RZ, 0x33a9e5be ;  /* 0x33a9e5beff1c7424 */ /* 0x001fc600078e00ff */
[----:B------:R0:W-:Y:S01]  /*c770*/  STL.64 [R1+0xf78], R34 ;  /* 0x000f782201007387 */ /* 0x0001e20000100a00 */
[----:B------:R-:W-:Y:S02]  /*c780*/  IMAD.MOV.U32 R29, RZ, RZ, 0x4022777c ;  /* 0x4022777cff1d7424 */ /* 0x000fe400078e00ff */
[----:B--2---:R-:W-:Y:S01]  /*c790*/  IMAD.MOV.U32 R6, RZ, RZ, -0x712e25fa ;  /* 0x8ed1da06ff067424 */ /* 0x004fe200078e00ff */
[----:B------:R2:W-:Y:S01]  /*c7a0*/  STL.64 [R1+0xfa0], R32 ;  /* 0x000fa02001007387 */ /* 0x0005e20000100a00 */
[----:B------:R-:W-:Y:S02]  /*c7b0*/  IMAD.MOV.U32 R7, RZ, RZ, 0x3f374a77 ;  /* 0x3f374a77ff077424 */ /* 0x000fe400078e00ff */
[----:B-1----:R-:W-:Y:S01]  /*c7c0*/  IMAD.MOV.U32 R20, RZ, RZ, -0x35c68f95 ;  /* 0xca39706bff147424 */ /* 0x002fe200078e00ff */
[----:B------:R1:W-:Y:S01]  /*c7d0*/  STL.64 [R1+0xfb0], R24 ;  /* 0x000fb01801007387 */ /* 0x0003e20000100a00 */
[----:B------:R-:W-:Y:S02]  /*c7e0*/  MOV R21, 0xbf512b0e ;  /* 0xbf512b0e00157802 */ /* 0x000fe40000000f00 */
[----:B0-----:R-:W-:Y:S01]  /*c7f0*/  MOV R34, 0x4a89b561 ;  /* 0x4a89b56100227802 */ /* 0x001fe20000000f00 */
        /* <DEDUP_REMOVED lines=11> */
[----:B---3--:R-:W-:Y:S01]  /*c8b0*/  IMAD.MOV.U32 R12, RZ, RZ, 0x18f65fc2 ;  /* 0x18f65fc2ff0c7424 */ /* 0x008fe200078e00ff */
        /* <DEDUP_REMOVED lines=18> */
[----:B0-----:R-:W-:Y:S01]  /*c9e0*/  IMAD.MOV.U32 R34, RZ, RZ, -0x493b40ef ;  /* 0xb6c4bf11ff227424 */ /* 0x001fe200078e00ff */
[----:B------:R-:W-:Y:S02]  /*c9f0*/  MOV R35, 0x3e0cf9b8 ;  /* 0x3e0cf9b800237802 */ /* 0x000fe40000000f00 */
[----:B------:R0:W-:Y:S01]  /*ca00*/  STL.64 [R1+0x1020], R12 ;  /* 0x0010200c01007387 */ /* 0x0001e20000100a00 */
[----:B--2---:R-:W-:Y:S02]  /*ca10*/  IMAD.MOV.U32 R32, RZ, RZ, -0x1e36eb88 ;  /* 0xe1c91478ff207424 */ /* 0x004fe400078e00ff */
[----:B------:R-:W-:Y:S01]  /*ca20*/  IMAD.MOV.U32 R33, RZ, RZ, 0x3d8110fe ;  /* 0x3d8110feff217424 */ /* 0x000fe200078e00ff */
[----:B------:R2:W-:Y:S01]  /*ca30*/  STL.64 [R1+0x1028], R14 ;  /* 0x0010280e01007387 */ /* 0x0005e20000100a00 */
[----:B-1----:R-:W-:Y:S01]  /*ca40*/  IMAD.MOV.U32 R10, RZ, RZ, 0x2c7988e6 ;  /* 0x2c7988e6ff0a7424 */ /* 0x002fe200078e00ff */
[----:B------:R-:W-:-:S02]  /*ca50*/  MOV R11, 0xbf522881 ;  /* 0xbf522881000b7802 */ /* 0x000fc40000000f00 */
[----:B------:R1:W-:Y:S01]  /*ca60*/  STL.64 [R1+0x1030], R26 ;  /* 0x0010301a01007387 */ /* 0x0003e20000100a00 */
[----:B---3--:R-:W-:Y:S01]  /*ca70*/  MOV R24, 0x272abdba ;  /* 0x272abdba00187802 */ /* 0x008fe20000000f00 */
[----:B------:R-:W-:Y:S01]  /*ca80*/  IMAD.MOV.U32 R25, RZ, RZ, -0x4233cd92 ;  /* 0xbdcc326eff197424 */ /* 0x000fe200078e00ff */
[----:B0-----:R-:W-:Y:S01]  /*ca90*/  MOV R12, 0xa9756022 ;  /* 0xa9756022000c7802 */ /* 0x001fe20000000f00 */
[----:B------:R-:W-:Y:S01]  /*caa0*/  IMAD.MOV.U32 R13, RZ, RZ, -0x400e1130 ;  /* 0xbff1eed0ff0d7424 */ /* 0x000fe200078e00ff */
[----:B------:R0:W-:Y:S01]  /*cab0*/  STL.64 [R1+0x1010], R28 ;  /* 0x0010101c01007387 */ /* 0x0001e20000100a00 */
[----:B--2---:R-:W-:Y:S01]  /*cac0*/  IMAD.MOV.U32 R14, RZ, RZ, 0x47565b8b ;  /* 0x47565b8bff0e7424 */ /* 0x004fe200078e00ff */
[----:B------:R-:W-:Y:S02]  /*cad0*/  MOV R15, 0x404290e4 ;  /* 0x404290e4000f7802 */ /* 0x000fe40000000f00 */
[----:B------:R2:W-:Y:S01]  /*cae0*/  STL.64 [R1+0xee8], R6 ;  /* 0x000ee80601007387 */ /* 0x0005e20000100a00 */
[----:B-1----:R-:W-:-:S02]  /*caf0*/  IMAD.MOV.U32 R26, RZ, RZ, -0x414a6413 ;  /* 0xbeb59bedff1a7424 */ /* 0x002fc400078e00ff */
        /* <DEDUP_REMOVED lines=8> */
[----:B-1----:R-:W-:-:S03]  /*cb80*/  IMAD.MOV.U32 R20, RZ, RZ, 0x7fbade6a ;  /* 0x7fbade6aff147424 */ /* 0x002fc600078e00ff */
[----:B------:R1:W-:Y:S01]  /*cb90*/  STL.64 [R1+0x1048], R10 ;  /* 0x0010480a01007387 */ /* 0x0003e20000100a00 */
[----:B------:R-:W-:Y:S02]  /*cba0*/  IMAD.MOV.U32 R21, RZ, RZ, 0x3fe60acf ;  /* 0x3fe60acfff157424 */ /* 0x000fe400078e00ff */
[----:B0-----:R-:W-:Y:S01]  /*cbb0*/  IMAD.MOV.U32 R34, RZ, RZ, 0x4df23f8f ;  /* 0x4df23f8fff227424 */ /* 0x001fe200078e00ff */
[----:B------:R0:W-:Y:S01]  /*cbc0*/  STL.64 [R1+0x1058], R24 ;  /* 0x0010581801007387 */ /* 0x0001e20000100a00 */
[----:B------:R-:W-:-:S03]  /*cbd0*/  IMAD.MOV.U32 R35, RZ, RZ, -0x3fcee326 ;  /* 0xc0311cdaff237424 */ /* 0x000fc600078e00ff */
[----:B------:R3:W-:Y:S01]  /*cbe0*/  STL.64 [R1+0x1070], R12 ;  /* 0x0010700c01007387 */ /* 0x0007e20000100a00 */
[----:B--2---:R-:W-:Y:S01]  /*cbf0*/  MOV R32, 0xddff7151 ;  /* 0xddff715100207802 */ /* 0x004fe20000000f00 */
[----:B------:R-:W-:Y:S02]  /*cc00*/  IMAD.MOV.U32 R33, RZ, RZ, 0x4040877f ;  /* 0x4040877fff217424 */ /* 0x000fe400078e00ff */
        /* <DEDUP_REMOVED lines=13> */
[----:B------:R-:W-:Y:S02]  /*cce0*/  IMAD.MOV.U32 R27, RZ, RZ, 0x3e7327d0 ;  /* 0x3e7327d0ff1b7424 */ /* 0x000fe400078e00ff */
[----:B------:R1:W-:Y:S01]  /*ccf0*/  STL.64 [R1+0xf18], R20 ;  /* 0x000f181401007387 */ /* 0x0003e20000100a00 */
[----:B0-----:R-:W-:Y:S01]  /*cd00*/  MOV R28, 0x9ba085fd ;  /* 0x9ba085fd001c7802 */ /* 0x001fe20000000f00 */
[----:B------:R-:W-:Y:S02]  /*cd10*/  IMAD.MOV.U32 R29, RZ, RZ, 0x40104edc ;  /* 0x40104edcff1d7424 */ /* 0x000fe400078e00ff */
[----:B------:R0:W-:Y:S01]  /*cd20*/  STL.64 [R1+0x1068], R34 ;  /* 0x0010682201007387 */ /* 0x0001e20000100a00 */
[----:B----4-:R-:W2:Y:S03]  /*cd30*/  DFMA R6, -R16, R8, 1 ;  /* 0x3ff000001006742b */ /* 0x010ea60000000108 */
[----:B------:R3:W-:Y:S01]  /*cd40*/  STL.64 [R1+0x1088], R32 ;  /* 0x0010882001007387 */ /* 0x0007e20000100a00 */
[----:B-1----:R-:W-:-:S03]  /*cd50*/  IMAD.MOV.U32 R20, RZ, RZ, -0x7c1f5c1b ;  /* 0x83e0a3e5ff147424 */ /* 0x002fc600078e00ff */
[----:B------:R1:W-:Y:S01]  /*cd60*/  STL.64 [R1+0x10a0], R10 ;  /* 0x0010a00a01007387 */ /* 0x0003e20000100a00 */
[----:B------:R-:W-:-:S03]  /*cd70*/  IMAD.MOV.U32 R21, RZ, RZ, 0x3dcb2cc4 ;  /* 0x3dcb2cc4ff157424 */ /* 0x000fc600078e00ff */
[----:B------:R4:W-:Y:S01]  /*cd80*/  STL.64 [R1+0x10b0], R24 ;  /* 0x0010b01801007387 */ /* 0x0009e20000100a00 */
[----:B0-----:R-:W-:Y:S02]  /*cd90*/  IMAD.MOV.U32 R34, RZ, RZ, -0x1502ba8a ;  /* 0xeafd4576ff227424 */ /* 0x001fe400078e00ff */
[----:B------:R-:W-:Y:S01]  /*cda0*/  IMAD.MOV.U32 R35, RZ, RZ, 0x3fd5d504 ;  /* 0x3fd5d504ff237424 */ /* 0x000fe200078e00ff */
[----:B------:R0:W-:Y:S01]  /*cdb0*/  STL.64 [R1+0x10c0], R12 ;  /* 0x0010c00c01007387 */ /* 0x0001e20000100a00 */
[----:B---3--:R-:W-:Y:S01]  /*cdc0*/  IMAD.MOV.U32 R32, RZ, RZ, 0x261f4c56 ;  /* 0x261f4c56ff207424 */ /* 0x008fe200078e00ff */
[----:B------:R-:W-:Y:S02]  /*cdd0*/  MOV R33, 0xbfdcab95 ;  /* 0xbfdcab9500217802 */ /* 0x000fe40000000f00 */
[----:B------:R3:W-:Y:S01]  /*cde0*/  STL.64 [R1+0x10c8], R14 ;  /* 0x0010c80e01007387 */ /* 0x0007e20000100a00 */
[----:B-1----:R-:W-:Y:S01]  /*cdf0*/  IMAD.MOV.U32 R10, RZ, RZ, -0x4c63ea59 ;  /* 0xb39c15a7ff0a7424 */ /* 0x002fe200078e00ff */
[----:B------:R-:W-:-:S02]  /*ce00*/  MOV R11, 0xbdf3e595 ;  /* 0xbdf3e595000b7802 */ /* 0x000fc40000000f00 */
[----:B------:R1:W-:Y:S01]  /*ce10*/  STL.64 [R1+0x10d0], R26 ;  /* 0x0010d01a01007387 */ /* 0x0003e20000100a00 */
[----:B----4-:R-:W-:Y:S01]  /*ce20*/  MOV R24, 0x8a65ffac ;  /* 0x8a65ffac00187802 */ /* 0x010fe20000000f00 */
[----:B------:R-:W-:Y:S02]  /*ce30*/  IMAD.MOV.U32 R25, RZ, RZ, -0x40682ad7 ;  /* 0xbf97d529ff197424 */ /* 0x000fe400078e00ff */
[----:B0-----:R-:W-:Y:S01]  /*ce40*/  IMAD.MOV.U32 R12, RZ, RZ, -0x377db633 ;  /* 0xc88249cdff0c7424 */ /* 0x001fe200078e00ff */
[----:B------:R0:W-:Y:S01]  /*ce50*/  STL.64 [R1+0x10b8], R28 ;  /* 0x0010b81c01007387 */ /* 0x0001e20000100a00 */
[----:B------:R-:W-:Y:S01]  /*ce60*/  IMAD.MOV.U32 R13, RZ, RZ, -0x41ebc3f6 ;  /* 0xbe143c0aff0d7424 */ /* 0x000fe200078e00ff */
[----:B---3--:R-:W-:Y:S01]  /*ce70*/  MOV R14, 0x7e2fe4f3 ;  /* 0x7e2fe4f3000e7802 */ /* 0x008fe20000000f00 */
[----:B------:R-:W-:Y:S01]  /*ce80*/  IMAD.MOV.U32 R15, RZ, RZ, -0x40a1fb5b ;  /* 0xbf5e04a5ff0f7424 */ /* 0x000fe200078e00ff */
[----:B------:R3:W-:Y:S01]  /*ce90*/  STL.64 [R1+0xf60], R20 ;  /* 0x000f601401007387 */ /* 0x0007e20000100a00 */
[----:B-1----:R-:W-:Y:S01]  /*cea0*/  IMAD.MOV.U32 R26, RZ, RZ, -0x50d8d6c ;  /* 0xfaf27294ff1a7424 */ /* 0x002fe200078e00ff */
[----:B------:R-:W-:-:S02]  /*ceb0*/  MOV R27, 0x3f53d694 ;  /* 0x3f53d694001b7802 */ /* 0x000fc40000000f00 */
[----:B------:R1:W-:Y:S01]  /*cec0*/  STL.64 [R1+0x10d8], R32 ;  /* 0x0010d82001007387 */ /* 0x0003e20000100a00 */
[----:B0-----:R-:W-:Y:S01]  /*ced0*/  IMAD.MOV.U32 R28, RZ, RZ, 0x72284d2c ;  /* 0x72284d2cff1c7424 */ /* 0x001fe200078e00ff */
[----:B------:R-:W-:Y:S02]  /*cee0*/  MOV R29, 0x3f807746 ;  /* 0x3f807746001d7802 */ /* 0x000fe40000000f00 */
[----:B------:R0:W-:Y:S01]  /*cef0*/  STL.64 [R1+0x10e0], R34 ;  /* 0x0010e02201007387 */ /* 0x0001e20000100a00 */
[----:B---3--:R-:W-:-:S03]  /*cf00*/  IMAD.MOV.U32 R20, RZ, RZ, -0x401bc200 ;  /* 0xbfe43e00ff147424 */ /* 0x008fc600078e00ff */
[----:B------:R3:W-:Y:S01]  /*cf10*/  STL.64 [R1+0x10f0], R10 ;  /* 0x0010f00a01007387 */ /* 0x0007e20000100a00 */
[----:B------:R-:W-:Y:S02]  /*cf20*/  IMAD.MOV.U32 R21, RZ, RZ, 0x402acbc4 ;  /* 0x402acbc4ff157424 */ /* 0x000fe400078e00ff */
[----:B-1----:R-:W-:Y:S01]  /*cf30*/  IMAD.MOV.U32 R32, RZ, RZ, -0x6f5a202a ;  /* 0x90a5dfd6ff207424 */ /* 0x002fe200078e00ff */
[----:B------:R1:W-:Y:S01]  /*cf40*/  STL.64 [R1+0x1100], R24 ;  /* 0x0011001801007387 */ /* 0x0003e20000100a00 */
[----:B------:R-:W-:-:S03]  /*cf50*/  IMAD.MOV.U32 R33, RZ, RZ, -0x40c6205e ;  /* 0xbf39dfa2ff217424 */ /* 0x000fc600078e00ff */
[----:B------:R4:W-:Y:S01]  /*cf60*/  STL.64 [R1+0x1110], R12 ;  /* 0x0011100c01007387 */ /* 0x0009e20000100a00 */
[----:B0-----:R-:W-:Y:S01]  /*cf70*/  MOV R34, 0x311f1460 ;  /* 0x311f146000227802 */ /* 0x001fe20000000f00 */
[----:B------:R-:W-:Y:S02]  /*cf80*/  IMAD.MOV.U32 R35, RZ, RZ, 0x405278fb ;  /* 0x405278fbff237424 */ /* 0x000fe400078e00ff */
[----:B------:R0:W-:Y:S01]  /*cf90*/  STL.64 [R1+0x1118], R14 ;  /* 0x0011180e01007387 */ /* 0x0001e20000100a00 */
[----:B---3--:R-:W-:Y:S02]  /*cfa0*/  IMAD.MOV.U32 R10, RZ, RZ, -0x282f4bff ;  /* 0xd7d0b401ff0a7424 */ /* 0x008fe400078e00ff */
[----:B------:R-:W-:Y:S01]  /*cfb0*/  IMAD.MOV.U32 R11, RZ, RZ, 0x406086f7 ;  /* 0x406086f7ff0b7424 */ /* 0x000fe200078e00ff */
[----:B------:R3:W-:Y:S01]  /*cfc0*/  STL.64 [R1+0x1120], R26 ;  /* 0x0011201a01007387 */ /* 0x0007e20000100a00 */
[----:B-1----:R-:W-:Y:S01]  /*cfd0*/  IMAD.MOV.U32 R24, RZ, RZ, -0x267437c0 ;  /* 0xd98bc840ff187424 */ /* 0x002fe200078e00ff */
[----:B------:R-:W-:-:S02]  /*cfe0*/  MOV R25, 0xc05eea8e ;  /* 0xc05eea8e00197802 */ /* 0x000fc40000000f00 */
[----:B--2---:R1:W2:Y:S01]  /*cff0*/  DFMA R6, R8, R6, R8 ;  /* 0x000000060806722b */ /* 0x0042a20000000008 */
[----:B----4-:R-:W-:Y:S01]  /*d000*/  MOV R12, 0xca0e8768 ;  /* 0xca0e8768000c7802 */ /* 0x010fe20000000f00 */
[----:B-1----:R-:W-:Y:S01]  /*d010*/  IMAD.MOV.U32 R8, RZ, RZ, -0x72d62748 ;  /* 0x8d29d8b8ff087424 */ /* 0x002fe200078e00ff */
[----:B------:R1:W-:Y:S01]  /*d020*/  STL.64 [R1+0x1108], R28 ;  /* 0x0011081c01007387 */ /* 0x0003e20000100a00 */
[----:B------:R-:W-:Y:S01]  /*d030*/  IMAD.MOV.U32 R9, RZ, RZ, -0x3fcb639d ;  /* 0xc0349c63ff097424 */ /* 0x000fe200078e00ff */
[----:B0-----:R-:W-:Y:S01]  /*d040*/  MOV R15, 0xbf1d845b ;  /* 0xbf1d845b000f7802 */ /* 0x001fe20000000f00 */
[----:B------:R-:W-:Y:S01]  /*d050*/  IMAD.MOV.U32 R13, RZ, RZ, -0x3fabe89b ;  /* 0xc0541765ff0d7424 */ /* 0x000fe200078e00ff */
[----:B------:R0:W-:Y:S01]  /*d060*/  STL.64 [R1+0xfa8], R20 ;  /* 0x000fa81401007387 */ /* 0x0001e20000100a00 */
[----:B------:R-:W-:Y:S02]  /*d070*/  IMAD.MOV.U32 R14, RZ, RZ, -0x4d642099 ;  /* 0xb29bdf67ff0e7424 */ /* 0x000fe400078e00ff */
[----:B---3--:R-:W-:Y:S01]  /*d080*/  IMAD.MOV.U32 R26, RZ, RZ, -0x4ee5e7bf ;  /* 0xb11a1841ff1a7424 */ /* 0x008fe200078e00ff */
[----:B------:R3:W-:Y:S01]  /*d090*/  STL.64 [R1+0x1098], R8 ;  /* 0x0010980801007387 */ /* 0x0007e20000100a00 */
[----:B------:R-:W-:-:S02]  /*d0a0*/  IMAD.MOV.U32 R27, RZ, RZ, 0x40446293 ;  /* 0x40446293ff1b7424 */ /* 0x000fc400078e00ff */
[----:B-1----:R-:W-:Y:S01]  /*d0b0*/  IMAD.MOV.U32 R28, RZ, RZ, -0x200583a8 ;  /* 0xdffa7c58ff1c7424 */ /* 0x002fe200078e00ff */
[----:B------:R1:W-:Y:S01]  /*d0c0*/  STL.64 [R1+0x1128], R32 ;  /* 0x0011282001007387 */ /* 0x0003e20000100a00 */
[----:B------:R-:W-:Y:S02]  /*d0d0*/  IMAD.MOV.U32 R29, RZ, RZ, 0x4062469e ;  /* 0x4062469eff1d7424 */ /* 0x000fe400078e00ff */
[----:B0-----:R-:W-:Y:S01]  /*d0e0*/  IMAD.MOV.U32 R20, RZ, RZ, -0x599d9835 ;  /* 0xa66267cbff147424 */ /* 0x001fe200078e00ff */
[----:B------:R0:W-:Y:S01]  /*d0f0*/  STL.64 [R1+0x1130], R34 ;  /* 0x0011302201007387 */ /* 0x0001e20000100a00 */
[----:B------:R-:W-:Y:S02]  /*d100*/  MOV R21, 0x3fd5be7a ;  /* 0x3fd5be7a00157802 */ /* 0x000fe40000000f00 */
[----:B---3--:R-:W-:Y:S01]  /*d110*/  MOV R8, 0x4ab1cf11 ;  /* 0x4ab1cf1100087802 */ /* 0x008fe20000000f00 */
[----:B------:R-:W-:Y:S01]  /*d120*/  IMAD.MOV.U32 R9, RZ, RZ, -0x403fbe89 ;  /* 0xbfc04177ff097424 */ /* 0x000fe200078e00ff */
[----:B------:R3:W-:Y:S01]  /*d130*/  STL.64 [R1+0x1140], R10 ;  /* 0x0011400a01007387 */ /* 0x0007e20000100a00 */
[----:B-1----:R-:W-:-:S03]  /*d140*/  MOV R32, 0x6beb0621 ;  /* 0x6beb062100207802 */ /* 0x002fc60000000f00 */
[----:B------:R1:W-:Y:S01]  /*d150*/  STL.64 [R1+0x10e8], R8 ;  /* 0x0010e80801007387 */ /* 0x0003e20000100a00 */
[----:B------:R-:W-:Y:S02]  /*d160*/  IMAD.MOV.U32 R33, RZ, RZ, -0x3fbce514 ;  /* 0xc0431aecff217424 */ /* 0x000fe400078e00ff */
[----:B0-----:R-:W-:Y:S01]  /*d170*/  IMAD.MOV.U32 R34, RZ, RZ, 0x217aa43e ;  /* 0x217aa43eff227424 */ /* 0x001fe200078e00ff */
[----:B------:R0:W-:Y:S01]  /*d180*/  STL.64 [R1+0x1150], R24 ;  /* 0x0011501801007387 */ /* 0x0001e20000100a00 */
[----:B------:R-:W-:-:S03]  /*d190*/  MOV R35, 0x403131fa ;  /* 0x403131fa00237802 */ /* 0x000fc60000000f00 */
[----:B------:R4:W-:Y:S01]  /*d1a0*/  STL.64 [R1+0x1160], R12 ;  /* 0x0011600c01007387 */ /* 0x0009e20000100a00 */
[----:B---3--:R-:W-:Y:S01]  /*d1b0*/  MOV R10, 0x8095cabe ;  /* 0x8095cabe000a7802 */ /* 0x008fe20000000f00 */
[----:B------:R-:W-:Y:S02]  /*d1c0*/  IMAD.MOV.U32 R11, RZ, RZ, -0x3fe6e9de ;  /* 0xc0191622ff0b7424 */ /* 0x000fe400078e00ff */
[----:B------:R3:W-:Y:S01]  /*d1d0*/  STL.64 [R1+0x1168], R14 ;  /* 0x0011680e01007387 */ /* 0x0007e20000100a00 */
[----:B-1----:R-:W-:Y:S01]  /*d1e0*/  IMAD.MOV.U32 R8, RZ, RZ, 0x2c414c0d ;  /* 0x2c414c0dff087424 */ /* 0x002fe200078e00ff */
[----:B------:R-:W-:Y:S02]  /*d1f0*/  MOV R9, 0xc06399a5 ;  /* 0xc06399a500097802 */ /* 0x000fe40000000f00 */
[----:B------:R1:W-:Y:S01]  /*d200*/  STL.64 [R1+0x1170], R26 ;  /* 0x0011701a01007387 */ /* 0x0003e20000100a00 */
[----:B0-----:R-:W-:Y:S01]  /*d210*/  IMAD.MOV.U32 R24, RZ, RZ, -0x6406ef78 ;  /* 0x9bf91088ff187424 */ /* 0x001fe200078e00ff */
[----:B------:R-:W-:-:S02]  /*d220*/  MOV R25, 0x401477b4 ;  /* 0x401477b400197802 */ /* 0x000fc40000000f00 */
[----:B----4-:R-:W-:Y:S01]  /*d230*/  MOV R12, 0x3c3db77e ;  /* 0x3c3db77e000c7802 */ /* 0x010fe20000000f00 */
[----:B------:R-:W-:Y:S01]  /*d240*/  IMAD.MOV.U32 R13, RZ, RZ, -0x41cabca0 ;  /* 0xbe354360ff0d7424 */ /* 0x000fe200078e00ff */
[----:B------:R0:W-:Y:S01]  /*d250*/  STL.64 [R1+0x1158], R28 ;  /* 0x0011581c01007387 */ /* 0x0001e20000100a00 */
[----:B---3--:R-:W-:Y:S01]  /*d260*/  IMAD.MOV.U32 R14, RZ, RZ, 0x2ef2633d ;  /* 0x2ef2633dff0e7424 */ /* 0x008fe200078e00ff */
[----:B------:R-:W-:Y:S02]  /*d270*/  MOV R15, 0x3fe31498 ;  /* 0x3fe31498000f7802 */ /* 0x000fe40000000f00 */
[----:B------:R3:W-:Y:S01]  /*d280*/  STL.64 [R1+0x1000], R20 ;  /* 0x0010001401007387 */ /* 0x0007e20000100a00 */
[----:B-1----:R-:W-:Y:S02]  /*d290*/  IMAD.MOV.U32 R26, RZ, RZ, 0x54519e31 ;  /* 0x54519e31ff1a7424 */ /* 0x002fe400078e00ff */
[----:B------:R-:W-:Y:S01]  /*d2a0*/  IMAD.MOV.U32 R27, RZ, RZ, -0x4023b2df ;  /* 0xbfdc4d21ff1b7424 */ /* 0x000fe200078e00ff */
[----:B------:R1:W-:Y:S01]  /*d2b0*/  STL.64 [R1+0x1138], R8 ;  /* 0x0011380801007387 */ /* 0x0003e20000100a00 */
[----:B0-----:R-:W-:-:S03]  /*d2c0*/  IMAD.MOV.U32 R28, RZ, RZ, 0x4a8e94a0 ;  /* 0x4a8e94a0ff1c7424 */ /* 0x001fc600078e00ff */
[----:B------:R0:W-:Y:S01]  /*d2d0*/  STL.64 [R1+0x1178], R32 ;  /* 0x0011782001007387 */ /* 0x0001e20000100a00 */
[----:B------:R-:W-:Y:S02]  /*d2e0*/  IMAD.MOV.U32 R29, RZ, RZ, -0x3fffbe89 ;  /* 0xc0004177ff1d7424 */ /* 0x000fe400078e00ff */
[----:B---3--:R-:W-:Y:S01]  /*d2f0*/  IMAD.MOV.U32 R20, RZ, RZ, 0x31e8c834 ;  /* 0x31e8c834ff147424 */ /* 0x008fe200078e00ff */
[----:B------:R3:W-:Y:S01]  /*d300*/  STL.64 [R1+0x1180], R34 ;  /* 0x0011802201007387 */ /* 0x0007e20000100a00 */
[----:B------:R-:W-:-:S03]  /*d310*/  IMAD.MOV.U32 R21, RZ, RZ, 0x3f37f34f ;  /* 0x3f37f34fff157424 */ /* 0x000fc600078e00ff */
[----:B------:R4:W-:Y:S01]  /*d320*/  STL.64 [R1+0x1190], R10 ;  /* 0x0011900a01007387 */ /* 0x0009e20000100a00 */
[----:B-1----:R-:W-:Y:S02]  /*d330*/  IMAD.MOV.U32 R8, RZ, RZ, 0x205f94ff ;  /* 0x205f94ffff087424 */ /* 0x002fe400078e00ff */
[----:B------:R-:W-:Y:S01]  /*d340*/  IMAD.MOV.U32 R9, RZ, RZ, 0x3eaf6148 ;  /* 0x3eaf6148ff097424 */ /* 0x000fe200078e00ff */
[----:B------:R1:W-:Y:S01]  /*d350*/  STL.64 [R1+0x1198], R24 ;  /* 0x0011981801007387 */ /* 0x0003e20000100a00 */
[----:B0-----:R-:W-:Y:S01]  /*d360*/  MOV R32, 0xeaf4767 ;  /* 0x0eaf476700207802 */ /* 0x001fe20000000f00 */
[----:B------:R-:W-:Y:S02]  /*d370*/  IMAD.MOV.U32 R33, RZ, RZ, 0x3fc49518 ;  /* 0x3fc49518ff217424 */ /* 0x000fe400078e00ff */
[----:B------:R0:W-:Y:S01]  /*d380*/  STL.64 [R1+0x11a8], R12 ;  /* 0x0011a80c01007387 */ /* 0x0001e20000100a00 */
[----:B---3--:R-:W-:Y:S01]  /*d390*/  IMAD.MOV.U32 R34, RZ, RZ, 0x79502d77 ;  /* 0x79502d77ff227424 */ /* 0x008fe200078e00ff */
[----:B------:R-:W-:-:S02]  /*d3a0*/  MOV R35, 0xbe5a8ec5 ;  /* 0xbe5a8ec500237802 */ /* 0x000fc40000000f00 */
[----:B------:R3:W-:Y:S01]  /*d3b0*/  STL.64 [R1+0x11b0], R14 ;  /* 0x0011b00e01007387 */ /* 0x0007e20000100a00 */
[----:B----4-:R-:W-:Y:S01]  /*d3c0*/  MOV R10, 0x28bbd500 ;  /* 0x28bbd500000a7802 */ /* 0x010fe20000000f00 */
[----:B------:R-:W-:Y:S02]  /*d3d0*/  IMAD.MOV.U32 R11, RZ, RZ, 0x3f9c8476 ;  /* 0x3f9c8476ff0b7424 */ /* 0x000fe400078e00ff */
[----:B------:R4:W-:Y:S01]  /*d3e0*/  STL.64 [R1+0x11b8], R26 ;  /* 0x0011b81a01007387 */ /* 0x0009e20000100a00 */
[----:B-1----:R-:W-:Y:S01]  /*d3f0*/  IMAD.MOV.U32 R24, RZ, RZ, -0x1383e024 ;  /* 0xec7c1fdcff187424 */ /* 0x002fe200078e00ff */
[----:B------:R-:W-:Y:S02]  /*d400*/  MOV R25, 0xbf8367b9 ;  /* 0xbf8367b900197802 */ /* 0x000fe40000000f00 */
[----:B0-----:R-:W-:Y:S01]  /*d410*/  MOV R12, 0x64ad326f ;  /* 0x64ad326f000c7802 */ /* 0x001fe20000000f00 */
[----:B------:R-:W-:Y:S01]  /*d420*/  IMAD.MOV.U32 R13, RZ, RZ, 0x3f61687c ;  /* 0x3f61687cff0d7424 */ /* 0x000fe200078e00ff */
[----:B------:R0:W-:Y:S01]  /*d430*/  STL.64 [R1+0x11a0], R28 ;  /* 0x0011a01c01007387 */ /* 0x0001e20000100a00 */
[----:B---3--:R-:W-:Y:S01]  /*d440*/  IMAD.MOV.U32 R14, RZ, RZ, 0x4b8ba3fd ;  /* 0x4b8ba3fdff0e7424 */ /* 0x008fe200078e00ff */
[----:B------:R-:W-:-:S02]  /*d450*/  MOV R15, 0x406a8563 ;  /* 0x406a8563000f7802 */ /* 0x000fc40000000f00 */
[----:B------:R1:W-:Y:S01]  /*d460*/  STL.64 [R1+0xff0], R36 ;  /* 0x000ff02401007387 */ /* 0x0003e20000100a00 */
[----:B----4-:R-:W-:Y:S02]  /*d470*/  IMAD.MOV.U32 R26, RZ, RZ, -0x2d8aadfe ;  /* 0xd2755202ff1a7424 */ /* 0x010fe400078e00ff */
[----:B------:R-:W-:Y:S01]  /*d480*/  IMAD.MOV.U32 R27, RZ, RZ, 0x402a3739 ;  /* 0x402a3739ff1b7424 */ /* 0x000fe200078e00ff */
[----:B------:R3:W-:Y:S01]  /*d490*/  STL.64 [R1+0x1050], R20 ;  /* 0x0010501401007387 */ /* 0x0007e20000100a00 */
[----:B0-----:R-:W-:-:S03]  /*d4a0*/  IMAD.MOV.U32 R28, RZ, RZ, -0x368a72c3 ;  /* 0xc9758d3dff1c7424 */ /* 0x001fc600078e00ff */
[----:B------:R0:W-:Y:S01]  /*d4b0*/  STL.64 [R1+0x1188], R8 ;  /* 0x0011880801007387 */ /* 0x0001e20000100a00 */
[----:B------:R-:W-:Y:S01]  /*d4c0*/  IMAD.MOV.U32 R29, RZ, RZ, 0x3edaed56 ;  /* 0x3edaed56ff1d7424 */ /* 0x000fe200078e00ff */
[----:B-1----:R-:W-:Y:S02]  /*d4d0*/  MOV R36, 0x918990d6 ;  /* 0x918990d600247802 */ /* 0x002fe40000000f00 */
[----:B------:R1:W-:Y:S01]  /*d4e0*/  STL.64 [R1+0x11c0], R32 ;  /* 0x0011c02001007387 */ /* 0x0003e20000100a00 */
[----:B------:R-:W-:-:S03]  /*d4f0*/  IMAD.MOV.U32 R37, RZ, RZ, 0x3f5b22fa ;  /* 0x3f5b22faff257424 */ /* 0x000fc600078e00ff */
[----:B------:R4:W-:Y:S01]  /*d500*/  STL.64 [R1+0x11c8], R34 ;  /* 0x0011c82201007387 */ /* 0x0009e20000100a00 */
[----:B---3--:R-:W-:Y:S01]  /*d510*/  IMAD.MOV.U32 R20, RZ, RZ, -0x7db2eaba ;  /* 0x824d1546ff147424 */ /* 0x008fe200078e00ff */
        /* <DEDUP_REMOVED lines=8> */
[----:B----4-:R-:W-:Y:S01]  /*d5a0*/  IMAD.MOV.U32 R34, RZ, RZ, 0x4564ae7d ;  /* 0x4564ae7dff227424 */ /* 0x010fe200078e00ff */
[----:B------:R-:W-:Y:S02]  /*d5b0*/  MOV R35, 0x4086d9ba ;  /* 0x4086d9ba00237802 */ /* 0x000fe40000000f00 */
[----:B------:R4:W-:Y:S01]  /*d5c0*/  STL.64 [R1+0x11f8], R14 ;  /* 0x0011f80e01007387 */ /* 0x0009e20000100a00 */
[----:B---3--:R-:W-:Y:S01]  /*d5d0*/  MOV R10, 0xd2c96715 ;  /* 0xd2c96715000a7802 */ /* 0x008fe20000000f00 */
[----:B------:R-:W-:Y:S02]  /*d5e0*/  IMAD.MOV.U32 R11, RZ, RZ, -0x40627dbc ;  /* 0xbf9d8244ff0b7424 */ /* 0x000fe400078e00ff */
[----:B------:R3:W-:Y:S01]  /*d5f0*/  STL.64 [R1+0x1200], R26 ;  /* 0x0012001a01007387 */ /* 0x0007e20000100a00 */
[----:B0-----:R-:W-:Y:S02]  /*d600*/  IMAD.MOV.U32 R24, RZ, RZ, 0x60bc3e58 ;  /* 0x60bc3e58ff187424 */ /* 0x001fe400078e00ff */
[----:B------:R-:W-:Y:S01]  /*d610*/  IMAD.MOV.U32 R25, RZ, RZ, -0x3f8a81b5 ;  /* 0xc0757e4bff197424 */ /* 0x000fe200078e00ff */
[----:B-1----:R-:W-:Y:S01]  /*d620*/  MOV R13, 0x407462ac ;  /* 0x407462ac000d7802 */ /* 0x002fe20000000f00 */
[----:B------:R-:W-:Y:S01]  /*d630*/  IMAD.MOV.U32 R12, RZ, RZ, -0x22ea8a14 ;  /* 0xdd1575ecff0c7424 */ /* 0x000fe200078e00ff */
[----:B------:R0:W-:Y:S01]  /*d640*/  STL.64 [R1+0x11e8], R28 ;  /* 0x0011e81c01007387 */ /* 0x0001e20000100a00 */
[----:B----4-:R-:W-:Y:S01]  /*d650*/  IMAD.MOV.U32 R14, RZ, RZ, -0x55d2c28c ;  /* 0xaa2d3d74ff0e7424 */ /* 0x010fe200078e00ff */
        /* <DEDUP_REMOVED lines=11> */
[----:B---3--:R-:W-:-:S03]  /*d710*/  IMAD.MOV.U32 R20, RZ, RZ, -0x6475e4cf ;  /* 0x9b8a1b31ff147424 */ /* 0x008fc600078e00ff */
[----:B------:R3:W-:Y:S01]  /*d720*/  STL.64 [R1+0x1210], R34 ;  /* 0x0012102201007387 */ /* 0x0007e20000100a00 */
[----:B------:R-:W-:-:S03]  /*d730*/  IMAD.MOV.U32 R21, RZ, RZ, 0x3fa0f5dc ;  /* 0x3fa0f5dcff157424 */ /* 0x000fc600078e00ff */
[----:B------:R4:W-:Y:S01]  /*d740*/  STL.64 [R1+0x1220], R10 ;  /* 0x0012200a01007387 */ /* 0x0009e20000100a00 */
[----:B0-----:R-:W-:Y:S02]  /*d750*/  IMAD.MOV.U32 R8, RZ, RZ, 0x233f801a ;  /* 0x233f801aff087424 */ /* 0x001fe400078e00ff */
[----:B------:R-:W-:Y:S01]  /*d760*/  IMAD.MOV.U32 R9, RZ, RZ, -0x3f81ddca ;  /* 0xc07e2236ff097424 */ /* 0x000fe200078e00ff */
[----:B------:R0:W-:Y:S01]  /*d770*/  STL.64 [R1+0x1228], R12 ;  /* 0x0012280c01007387 */ /* 0x0001e20000100a00 */
[----:B-1----:R-:W-:Y:S01]  /*d780*/  IMAD.MOV.U32 R32, RZ, RZ, -0x58855efb ;  /* 0xa77aa105ff207424 */ /* 0x002fe200078e00ff */
        /* <DEDUP_REMOVED lines=8> */
[----:B0-----:R-:W-:Y:S01]  /*d810*/  IMAD.MOV.U32 R12, RZ, RZ, 0x69db732d ;  /* 0x69db732dff0c7424 */ /* 0x001fe200078e00ff */
[----:B------:R-:W-:Y:S02]  /*d820*/  MOV R13, 0xc01e11f3 ;  /* 0xc01e11f3000d7802 */ /* 0x000fe40000000f00 */
[----:B-1----:R-:W-:Y:S01]  /*d830*/  MOV R24, 0x413bd03 ;  /* 0x0413bd0300187802 */ /* 0x002fe20000000f00 */
[----:B------:R-:W-:Y:S01]  /*d840*/  IMAD.MOV.U32 R25, RZ, RZ, -0x4160b816 ;  /* 0xbe9f47eaff197424 */ /* 0x000fe200078e00ff */
[----:B------:R0:W-:Y:S01]  /*d850*/  STL.64 [R1+0x1238], R28 ;  /* 0x0012381c01007387 */ /* 0x0001e20000100a00 */
[----:B---3--:R-:W-:Y:S02]  /*d860*/  IMAD.MOV.U32 R14, RZ, RZ, 0xf4b0bff ;  /* 0x0f4b0bffff0e7424 */ /* 0x008fe400078e00ff */
        /* <DEDUP_REMOVED lines=8> */
[----:B-1----:R-:W-:-:S03]  /*d8f0*/  MOV R36, 0x4f19f2c4 ;  /* 0x4f19f2c400247802 */ /* 0x002fc60000000f00 */
[----:B------:R1:W-:Y:S01]  /*d900*/  STL.64 [R1+0x1258], R32 ;  /* 0x0012582001007387 */ /* 0x0003e20000100a00 */
[----:B------:R-:W-:Y:S01]  /*d910*/  IMAD.MOV.U32 R37, RZ, RZ, -0x405f11f1 ;  /* 0xbfa0ee0fff257424 */ /* 0x000fe200078e00ff */
[----:B---3--:R-:W-:Y:S02]  /*d920*/  MOV R20, 0xd3029674 ;  /* 0xd302967400147802 */ /* 0x008fe40000000f00 */
[----:B------:R3:W-:Y:S01]  /*d930*/  STL.64 [R1+0x1260], R34 ;  /* 0x0012602201007387 */ /* 0x0007e20000100a00 */
[----:B------:R-:W-:-:S03]  /*d940*/  IMAD.MOV.U32 R21, RZ, RZ, 0x3f8c0b02 ;  /* 0x3f8c0b02ff157424 */ /* 0x000fc600078e00ff */
[----:B------:R4:W-:Y:S01]  /*d950*/  STL.64 [R1+0x1268], R10 ;  /* 0x0012680a01007387 */ /* 0x0009e20000100a00 */
[----:B0-----:R-:W-:Y:S01]  /*d960*/  MOV R8, 0xc323ba44 ;  /* 0xc323ba4400087802 */ /* 0x001fe20000000f00 */
[----:B------:R-:W-:Y:S02]  /*d970*/  IMAD.MOV.U32 R9, RZ, RZ, 0x4050a142 ;  /* 0x4050a142ff097424 */ /* 0x000fe400078e00ff */
[----:B------:R0:W-:Y:S01]  /*d980*/  STL.64 [R1+0x1270], R12 ;  /* 0x0012700c01007387 */ /* 0x0001e20000100a00 */
[----:B-1----:R-:W-:Y:S01]  /*d990*/  IMAD.MOV.U32 R32, RZ, RZ, 0x30c9aff6 ;  /* 0x30c9aff6ff207424 */ /* 0x002fe200078e00ff */
[----:B------:R-:W-:Y:S02]  /*d9a0*/  MOV R33, 0x3f235a96 ;  /* 0x3f235a9600217802 */ /* 0x000fe40000000f00 */
[----:B------:R1:W-:Y:S01]  /*d9b0*/  STL.64 [R1+0x1278], R14 ;  /* 0x0012780e01007387 */ /* 0x0003e20000100a00 */
[----:B---3--:R-:W-:Y:S02]  /*d9c0*/  IMAD.MOV.U32 R34, RZ, RZ, -0x68f25d89 ;  /* 0x970da277ff227424 */ /* 0x008fe400078e00ff */
[----:B------:R-:W-:Y:S01]  /*d9d0*/  IMAD.MOV.U32 R35, RZ, RZ, 0x3faa1cba ;  /* 0x3faa1cbaff237424 */ /* 0x000fe200078e00ff */
[----:B------:R3:W-:Y:S01]  /*d9e0*/  STL.64 [R1+0x1280], R24 ;  /* 0x0012801801007387 */ /* 0x0007e20000100a00 */
[----:B----4-:R-:W-:Y:S01]  /*d9f0*/  MOV R10, 0xa50d9b0e ;  /* 0xa50d9b0e000a7802 */ /* 0x010fe20000000f00 */
[----:B------:R-:W-:-:S02]  /*da00*/  IMAD.MOV.U32 R11, RZ, RZ, -0x40355161 ;  /* 0xbfcaae9fff0b7424 */ /* 0x000fc400078e00ff */
[----:B------:R4:W-:Y:S01]  /*da10*/  STL.64 [R1+0x1290], R26 ;  /* 0x0012901a01007387 */ /* 0x0009e20000100a00 */
[----:B0-----:R-:W-:Y:S01]  /*da20*/  IMAD.MOV.U32 R12, RZ, RZ, 0x3f907c55 ;  /* 0x3f907c55ff0c7424 */ /* 0x001fe200078e00ff */
[----:B------:R-:W-:Y:S01]  /*da30*/  MOV R13, 0x3f8ef19b ;  /* 0x3f8ef19b000d7802 */ /* 0x000fe20000000f00 */
[----:B-1----:R-:W-:Y:S01]  /*da40*/  IMAD.MOV.U32 R14, RZ, RZ, 0x7d9b7a22 ;  /* 0x7d9b7a22ff0e7424 */ /* 0x002fe200078e00ff */
[----:B------:R0:W-:Y:S01]  /*da50*/  STL.64 [R1+0x1288], R28 ;  /* 0x0012881c01007387 */ /* 0x0001e20000100a00 */
[----:B------:R-:W-:Y:S01]  /*da60*/  IMAD.MOV.U32 R15, RZ, RZ, -0x3f71133b ;  /* 0xc08eecc5ff0f7424 */ /* 0x000fe200078e00ff */
[----:B---3--:R-:W-:Y:S01]  /*da70*/  MOV R24, 0x6f39f917 ;  /* 0x6f39f91700187802 */ /* 0x008fe20000000f00 */
[----:B------:R-:W-:Y:S01]  /*da80*/  IMAD.MOV.U32 R25, RZ, RZ, 0x40a1211c ;  /* 0x40a1211cff197424 */ /* 0x000fe200078e00ff */
[----:B------:R2:W-:Y:S01]  /*da90*/  STL.64 [R1+0x1148], R20 ;  /* 0x0011481401007387 */ /* 0x0005e20000100a00 */
[----:B----4-:R-:W-:Y:S01]  /*daa0*/  IMAD.MOV.U32 R26, RZ, RZ, 0x495b65de ;  /* 0x495b65deff1a7424 */ /* 0x010fe200078e00ff */
[----:B------:R-:W-:-:S02]  /*dab0*/  MOV R27, 0xc09e216f ;  /* 0xc09e216f001b7802 */ /* 0x000fc40000000f00 */
[----:B------:R-:W-:Y:S01]  /*dac0*/  STL.64 [R1+0x1250], R8 ;  /* 0x0012500801007387 */ /* 0x000fe20000100a00 */
[----:B0-----:R-:W-:-:S03]  /*dad0*/  IMAD.MOV.U32 R28, RZ, RZ, -0x42008b47 ;  /* 0xbdff74b9ff1c7424 */ /* 0x001fc600078e00ff */
[----:B------:R0:W-:Y:S01]  /*dae0*/  STL.64 [R1+0x1298], R10 ;  /* 0x0012980a01007387 */ /* 0x0001e20000100a00 */
[----:B------:R-:W-:-:S03]  /*daf0*/  IMAD.MOV.U32 R29, RZ, RZ, -0x403b9d75 ;  /* 0xbfc4628bff1d7424 */ /* 0x000fc600078e00ff */
[----:B------:R1:W-:Y:S01]  /*db00*/  STL.64 [R1+0x12a0], R32 ;  /* 0x0012a02001007387 */ /* 0x0003e20000100a00 */
[----:B--2---:R-:W2:Y:S03]  /*db10*/  DMUL R20, R18, R6 ;  /* 0x0000000612147228 */ /* 0x004ea60000000000 */
[----:B------:R3:W-:Y:S04]  /*db20*/  STL.64 [R1+0x12a8], R34 ;  /* 0x0012a82201007387 */ /* 0x0007e80000100a00 */
[----:B------:R4:W-:Y:S01]  /*db30*/  STL.64 [R1+0x12b0], R36 ;  /* 0x0012b02401007387 */ /* 0x0009e20000100a00 */
[----:B0-----:R-:W-:Y:S01]  /*db40*/  IMAD.MOV.U32 R10, RZ, RZ, -0x3e789b85 ;  /* 0xc187647bff0a7424 */ /* 0x001fe200078e00ff */
[----:B------:R-:W-:-:S02]  /*db50*/  MOV R11, 0xc0a2ce80 ;  /* 0xc0a2ce80000b7802 */ /* 0x000fc40000000f00 */
[----:B------:R0:W-:Y:S01]  /*db60*/  STL.64 [R1+0x12b8], R12 ;  /* 0x0012b80c01007387 */ /* 0x0001e20000100a00 */
[----:B-1----:R-:W-:Y:S01]  /*db70*/  MOV R32, 0x61d37922 ;  /* 0x61d3792200207802 */ /* 0x002fe20000000f00 */
[----:B------:R-:W-:Y:S02]  /*db80*/  IMAD.MOV.U32 R33, RZ, RZ, 0x3f552b59 ;  /* 0x3f552b59ff217424 */ /* 0x000fe400078e00ff */
[----:B------:R1:W-:Y:S01]  /*db90*/  STL.64 [R1+0x12c0], R14 ;  /* 0x0012c00e01007387 */ /* 0x0003e20000100a00 */
[----:B---3--:R-:W-:Y:S01]  /*dba0*/  IMAD.MOV.U32 R34, RZ, RZ, -0x22f680c9 ;  /* 0xdd097f37ff227424 */ /* 0x008fe200078e00ff */
[----:B------:R-:W-:Y:S02]  /*dbb0*/  MOV R35, 0xc08784c0 ;  /* 0xc08784c000237802 */ /* 0x000fe40000000f00 */
[----:B------:R3:W-:Y:S01]  /*dbc0*/  STL.64 [R1+0x12c8], R24 ;  /* 0x0012c81801007387 */ /* 0x0007e20000100a00 */
[----:B----4-:R-:W-:Y:S02]  /*dbd0*/  IMAD.MOV.U32 R36, RZ, RZ, -0x39628573 ;  /* 0xc69d7a8dff247424 */ /* 0x010fe400078e00ff */
[----:B------:R-:W-:Y:S01]  /*dbe0*/  IMAD.MOV.U32 R37, RZ, RZ, 0x4086ddbb ;  /* 0x4086ddbbff257424 */ /* 0x000fe200078e00ff */
[----:B------:R4:W-:Y:S01]  /*dbf0*/  STL.64 [R1+0x12d0], R26 ;  /* 0x0012d01a01007387 */ /* 0x0009e20000100a00 */
[----:B0-----:R-:W-:-:S02]  /*dc00*/  IMAD.MOV.U32 R12, RZ, RZ, -0x3e818735 ;  /* 0xc17e78cbff0c7424 */ /* 0x001fc400078e00ff */
[----:B------:R-:W-:Y:S01]  /*dc10*/  IMAD.MOV.U32 R13, RZ, RZ, 0x40957e75 ;  /* 0x40957e75ff0d7424 */ /* 0x000fe200078e00ff */
[----:B------:R0:W-:Y:S01]  /*dc20*/  STL.64 [R1+0x12d8], R28 ;  /* 0x0012d81c01007387 */ /* 0x0001e20000100a00 */
[----:B-1----:R-:W-:Y:S01]  /*dc30*/  MOV R14, 0x7b2e5ff5 ;  /* 0x7b2e5ff5000e7802 */ /* 0x002fe20000000f00 */
[----:B------:R-:W-:Y:S02]  /*dc40*/  IMAD.MOV.U32 R15, RZ, RZ, -0x3f8aaa14 ;  /* 0xc07555ecff0f7424 */ /* 0x000fe400078e00ff */
[----:B------:R1:W-:Y:S01]  /*dc50*/  STL.64 [R1+0x12e0], R38 ;  /* 0x0012e02601007387 */ /* 0x0003e20000100a00 */
[----:B---3--:R-:W-:Y:S01]  /*dc60*/  IMAD.MOV.U32 R24, RZ, RZ, -0x7a866d55 ;  /* 0x857992abff187424 */ /* 0x008fe200078e00ff */
[----:B------:R-:W-:Y:S01]  /*dc70*/  MOV R25, 0xbee4f10d ;  /* 0xbee4f10d00197802 */ /* 0x000fe20000000f00 */
[----:B----4-:R-:W-:Y:S01]  /*dc80*/  IMAD.MOV.U32 R26, RZ, RZ, 0x2d01f9ee ;  /* 0x2d01f9eeff1a7424 */ /* 0x010fe200078e00ff */
[----:B------:R3:W-:Y:S01]  /*dc90*/  STL.64 [R1+0x12e8], R10 ;  /* 0x0012e80a01007387 */ /* 0x0007e20000100a00 */
[----:B------:R-:W-:Y:S01]  /*dca0*/  IMAD.MOV.U32 R27, RZ, RZ, 0x4060b205 ;  /* 0x4060b205ff1b7424 */ /* 0x000fe200078e00ff */
[----:B0-----:R-:W-:Y:S01]  /*dcb0*/  MOV R28, 0x33000f3b ;  /* 0x33000f3b001c7802 */ /* 0x001fe20000000f00 */
[----:B------:R-:W-:Y:S01]  /*dcc0*/  IMAD.MOV.U32 R29, RZ, RZ, -0x3fa3cf2c ;  /* 0xc05c30d4ff1d7424 */ /* 0x000fe200078e00ff */
[----:B------:R0:W-:Y:S01]  /*dcd0*/  STL.64 [R1+0x12f0], R12 ;  /* 0x0012f00c01007387 */ /* 0x0001e20000100a00 */
[----:B-1----:R-:W-:Y:S01]  /*dce0*/  IMAD.MOV.U32 R38, RZ, RZ, 0xf314c0d ;  /* 0x0f314c0dff267424 */ /* 0x002fe200078e00ff */
[----:B------:R-:W-:-:S02]  /*dcf0*/  MOV R39, 0x404727bb ;  /* 0x404727bb00277802 */ /* 0x000fc40000000f00 */
[----:B------:R1:W-:Y:S01]  /*dd00*/  STL.64 [R1+0x12f8], R32 ;  /* 0x0012f82001007387 */ /* 0x0003e20000100a00 */
[----:B---3--:R-:W-:-:S03]  /*dd10*/  IMAD.MOV.U32 R10, RZ, RZ, 0x5b39c078 ;  /* 0x5b39c078ff0a7424 */ /* 0x008fc600078e00ff */
[----:B------:R3:W-:Y:S01]  /*dd20*/  STL.64 [R1+0x1300], R34 ;  /* 0x0013002201007387 */ /* 0x0007e20000100a00 */
[----:B------:R-:W-:-:S03]  /*dd30*/  IMAD.MOV.U32 R11, RZ, RZ, -0x411f61fa ;  /* 0xbee09e06ff0b7424 */ /* 0x000fc600078e00ff */
[----:B------:R4:W-:Y:S01]  /*dd40*/  STL.64 [R1+0x1308], R36 ;  /* 0x0013082401007387 */ /* 0x0009e20000100a00 */
[----:B0-----:R-:W-:Y:S01]  /*dd50*/  MOV R12, 0xfff1769d ;  /* 0xfff1769d000c7802 */ /* 0x001fe20000000f00 */
[----:B------:R-:W-:Y:S02]  /*dd60*/  IMAD.MOV.U32 R13, RZ, RZ, -0x3fd2fa83 ;  /* 0xc02d057dff0d7424 */ /* 0x000fe400078e00ff */
[----:B------:R0:W-:Y:S01]  /*dd70*/  STL.64 [R1+0x1310], R14 ;  /* 0x0013100e01007387 */ /* 0x0001e20000100a00 */
[----:B-1----:R-:W-:Y:S01]  /*dd80*/  IMAD.MOV.U32 R32, RZ, RZ, 0x14be7336 ;  /* 0x14be7336ff207424 */ /* 0x002fe200078e00ff */
[----:B------:R-:W-:Y:S02]  /*dd90*/  MOV R33, 0x4026393a ;  /* 0x4026393a00217802 */ /* 0x000fe40000000f00 */
[----:B------:R1:W-:Y:S01]  /*dda0*/  STL.64 [R1+0x1318], R24 ;  /* 0x0013181801007387 */ /* 0x0003e20000100a00 */
[----:B---3--:R-:W-:Y:S02]  /*ddb0*/  IMAD.MOV.U32 R34, RZ, RZ, -0x38d8a0ef ;  /* 0xc7275f11ff227424 */ /* 0x008fe400078e00ff */
[----:B------:R-:W-:Y:S01]  /*ddc0*/  IMAD.MOV.U32 R35, RZ, RZ, -0x3fef52dd ;  /* 0xc010ad23ff237424 */ /* 0x000fe200078e00ff */
[----:B------:R3:W-:Y:S01]  /*ddd0*/  STL.64 [R1+0x1320], R26 ;  /* 0x0013201a01007387 */ /* 0x0007e20000100a00 */
[----:B----4-:R-:W-:Y:S01]  /*dde0*/  MOV R36, 0x1fd5f699 ;  /* 0x1fd5f69900247802 */ /* 0x010fe20000000f00 */
[----:B------:R-:W-:Y:S01]  /*ddf0*/  IMAD.MOV.U32 R37, RZ, RZ, 0x3f6966e5 ;  /* 0x3f6966e5ff257424 */ /* 0x000fe200078e00ff */
[----:B--2---:R-:W2:Y:S01]  /*de00*/  DFMA R8, -R16, R20, R18 ;  /* 0x000000141008722b */ /* 0x004ea20000000112 */
[----:B------:R4:W-:Y:S01]  /*de10*/  STL.64 [R1+0x1328], R28 ;  /* 0x0013281c01007387 */ /* 0x0009e20000100a00 */
[----:B0-----:R-:W-:Y:S01]  /*de20*/  IMAD.MOV.U32 R14, RZ, RZ, 0x47d911f2 ;  /* 0x47d911f2ff0e7424 */ /* 0x001fe200078e00ff */
[----:B------:R-:W-:-:S02]  /*de30*/  MOV R15, 0x3ff1f3c0 ;  /* 0x3ff1f3c0000f7802 */ /* 0x000fc40000000f00 */
[----:B------:R0:W-:Y:S01]  /*de40*/  STL.64 [R1+0x1330], R38 ;  /* 0x0013302601007387 */ /* 0x0001e20000100a00 */
[----:B-1----:R-:W-:Y:S02]  /*de50*/  IMAD.MOV.U32 R24, RZ, RZ, 0x1b50cc3 ;  /* 0x01b50cc3ff187424 */ /* 0x002fe400078e00ff */
[----:B------:R-:W-:Y:S01]  /*de60*/  IMAD.MOV.U32 R25, RZ, RZ, -0x4017a9ca ;  /* 0xbfe85636ff197424 */ /* 0x000fe200078e00ff */
[----:B---3--:R-:W-:Y:S01]  /*de70*/  MOV R26, 0x6fac42ee ;  /* 0x6fac42ee001a7802 */ /* 0x008fe20000000f00 */
[----:B------:R-:W-:Y:S01]  /*de80*/  IMAD.MOV.U32 R27, RZ, RZ, 0x3fd73534 ;  /* 0x3fd73534ff1b7424 */ /* 0x000fe200078e00ff */
[----:B------:R1:W-:Y:S01]  /*de90*/  STL.64 [R1+0x1338], R10 ;  /* 0x0013380a01007387 */ /* 0x0003e20000100a00 */
[----:B----4-:R-:W-:Y:S01]  /*dea0*/  IMAD.MOV.U32 R28, RZ, RZ, 0x728f44d1 ;  /* 0x728f44d1ff1c7424 */ /* 0x010fe200078e00ff */
[----:B------:R-:W-:Y:S02]  /*deb0*/  MOV R29, 0x3fcc603b ;  /* 0x3fcc603b001d7802 */ /* 0x000fe40000000f00 */
[----:B------:R1:W-:Y:S01]  /*dec0*/  STL.64 [R1+0x1340], R12 ;  /* 0x0013400c01007387 */ /* 0x0003e20000100a00 */
[----:B0-----:R-:W-:-:S02]  /*ded0*/  IMAD.MOV.U32 R38, RZ, RZ, -0x5fb49ca2 ;  /* 0xa04b635eff267424 */ /* 0x001fc400078e00ff */
        /* <DEDUP_REMOVED lines=10> */
[----:B--2---:R-:W0:Y:S02]  /*df80*/  DFMA R20, R6, R8, R20 ;  /* 0x000000080614722b */ /* 0x004e240000000014 */
[----:B0-----:R-:W-:-:S05]  /*df90*/  FFMA R0, RZ, R17, R21 ;  /* 0x00000011ff007223 */ /* 0x001fca0000000015 */
[----:B------:R-:W-:-:S13]  /*dfa0*/  FSETP.GT.AND P0, PT, |R0|, 1.469367938527859385e-39, PT ;  /* 0x001000000000780b */ /* 0x000fda0003f04200 */
[----:B-1----:R-:W-:Y:S05]  /*dfb0*/  @P0 BRA P1, `(.L_x_6102) ;  /* 0x0000000000200947 */ /* 0x002fea0000800000 */
[----:B------:R-:W-:Y:S01]  /*dfc0*/  MOV R34, R18 ;  /* 0x0000001200227202 */ /* 0x000fe20000000f00 */
[----:B------:R-:W-:Y:S01]  /*dfd0*/  IMAD.MOV.U32 R35, RZ, RZ, R19 ;  /* 0x000000ffff237224 */ /* 0x000fe200078e0013 */
[----:B------:R-:W-:Y:S01]  /*dfe0*/  MOV R41, R17 ;  /* 0x0000001100297202 */ /* 0x000fe20000000f00 */
[----:B------:R-:W-:Y:S01]  /*dff0*/  IMAD.MOV.U32 R40, RZ, RZ, R16 ;  /* 0x000000ffff287224 */ /* 0x000fe200078e0010 */
[----:B------:R-:W-:-:S07]  /*e000*/  MOV R8, 0xe020 ;  /* 0x0000e02000087802 */ /* 0x000fce0000000f00 */
[----:B------:R-:W-:Y:S05]  /*e010*/  CALL.REL.NOINC `($__internal_19_$__cuda_sm20_div_rn_f64_full) ;  /* 0x00000918002c7944 */ /* 0x000fea0003c00000 */
[----:B------:R-:W-:Y:S02]  /*e020*/  IMAD.MOV.U32 R20, RZ, RZ, R10 ;  /* 0x000000ffff147224 */ /* 0x000fe400078e000a */
[----:B------:R-:W-:-:S07]  /*e030*/  IMAD.MOV.U32 R21, RZ, RZ, R9 ;  /* 0x000000ffff157224 */ /* 0x000fce00078e0009 */
.L_x_6102:
[----:B------:R-:W-:Y:S05]  /*e040*/  BSYNC.RECONVERGENT B1 ;  /* 0x0000000000017941 */ /* 0x000fea0003800200 */
.L_x_6101:
        /* <DEDUP_REMOVED lines=49> */
[----:B------:R-:W-:Y:S05]  /*e360*/  CALL.REL.NOINC `($__internal_19_$__cuda_sm20_div_rn_f64_full) ;  /* 0x0000091400587944 */ /* 0x000fea0003c00000 */
[----:B------:R-:W-:Y:S01]  /*e370*/  MOV R24, R10 ;  /* 0x0000000a00187202 */ /* 0x000fe20000000f00 */
[----:B------:R-:W-:-:S07]  /*e380*/  IMAD.MOV.U32 R25, RZ, RZ, R9 ;  /* 0x000000ffff197224 */ /* 0x000fce00078e0009 */
.L_x_6104:
[----:B------:R-:W-:Y:S05]  /*e390*/  BSYNC.RECONVERGENT B1 ;  /* 0x0000000000017941 */ /* 0x000fea0003800200 */
.L_x_6103:
        /* <DEDUP_REMOVED lines=85> */
[----:B------:R-:W-:Y:S05]  /*e8f0*/  CALL.REL.NOINC `($__internal_19_$__cuda_sm20_div_rn_f64_full) ;  /* 0x0000090c00f47944 */ /* 0x000fea0003c00000 */
[----:B------:R-:W-:-:S07]  /*e900*/  IMAD.MOV.U32 R8, RZ, RZ, R10 ;  /* 0x000000ffff087224 */ /* 0x000fce00078e000a */
.L_x_6110:
[----:B------:R-:W-:Y:S05]  /*e910*/  BSYNC.RECONVERGENT B3 ;  /* 0x0000000000037941 */ /* 0x000fea0003800200 */
.L_x_6109:
        /* <DEDUP_REMOVED lines=78> */
.L_x_6108:
        /* <DEDUP_REMOVED lines=187> */
.L_x_6112:
[----:B------:R-:W-:Y:S01]  /*f9b0*/  IMAD.MOV.U32 R6, RZ, RZ, 0x0 ;  /* 0x00000000ff067424 */ /* 0x000fe200078e00ff */
[----:B------:R-:W-:Y:S01]  /*f9c0*/  LOP3.LUT P0, RZ, R9, 0x7fffffff, RZ, 0xc0, !PT ;  /* 0x7fffffff09ff7812 */ /* 0x000fe2000780c0ff */
[----:B------:R-:W-:-:S06]  /*f9d0*/  IMAD.MOV.U32 R7, RZ, RZ, 0x7ff00000 ;  /* 0x7ff00000ff077424 */ /* 0x000fcc00078e00ff */
[----:B------:R-:W0:Y:S02]  /*f9e0*/  DFMA R8, R8, R6, +INF ;  /* 0x7ff000000808742b */ /* 0x000e240000000006 */
[----:B0-----:R-:W-:Y:S02]  /*f9f0*/  FSEL R12, R8, RZ, P0 ;  /* 0x000000ff080c7208 */ /* 0x001fe40000000000 */
[----:B------:R-:W-:-:S07]  /*fa00*/  FSEL R13, R9, -QNAN , P0 ;  /* 0xfff00000090d7808 */ /* 0x000fce0000000000 */
.L_x_6111:
[----:B------:R-:W-:Y:S05]  /*fa10*/  BSYNC.RECONVERGENT B2 ;  /* 0x0000000000027941 */ /* 0x000fea0003800200 */
.L_x_6107:
        /* <DEDUP_REMOVED lines=57> */
[----:B------:R-:W-:Y:S01]  /*fdb0*/  MOV R12, 0xfde0 ;  /* 0x0000fde0000c7802 */ /* 0x000fe20000000f00 */
[----:B------:R-:W-:-:S07]  /*fdc0*/  IMAD.MOV.U32 R7, RZ, RZ, R19 ;  /* 0x000000ffff077224 */ /* 0x000fce00078e0013 */
[----:B------:R-:W-:Y:S05]  /*fdd0*/  CALL.REL.NOINC `($__internal_20_$__cuda_sm20_dsqrt_rn_f64_mediumpath_v1) ;  /* 0x0000090000c07944 */ /* 0x000fea0003c00000 */
.L_x_6114:
[----:B------:R-:W-:Y:S05]  /*fde0*/  BSYNC.RECONVERGENT B2 ;  /* 0x0000000000027941 */ /* 0x000fea0003800200 */
.L_x_6113:
[----:B------:R-:W-:Y:S01]  /*fdf0*/  MOV R18, R36 ;  /* 0x0000002400127202 */ /* 0x000fe20000000f00 */
[----:B------:R-:W-:Y:S01]  /*fe00*/  IMAD.MOV.U32 R19, RZ, RZ, R37 ;  /* 0x000000ffff137224 */ /* 0x000fe200078e0025 */
[----:B------:R-:W-:Y:S06]  /*fe10*/  BRA `(.L_x_6115) ;  /* 0x00000018002c7947 */ /* 0x000fec0003800000 */
.L_x_6106:
        /* <DEDUP_REMOVED lines=58> */
[----:B------:R-:W-:Y:S05]  /*101c0*/  CALL.REL.NOINC `($__internal_19_$__cuda_sm20_div_rn_f64_full) ;  /* 0x000008f400c07944 */ /* 0x000fea0003c00000 */
[----:B------:R-:W-:-:S07]  /*101d0*/  IMAD.MOV.U32 R8, RZ, RZ, R10 ;  /* 0x000000ffff087224 */ /* 0x000fce00078e000a */
.L_x_6119:
[----:B------:R-:W-:Y:S05]  /*101e0*/  BSYNC.RECONVERGENT B3 ;  /* 0x0000000000037941 */ /* 0x000fea0003800200 */
.L_x_6118:
        /* <DEDUP_REMOVED lines=78> */
.L_x_6117:
[----:B------:R-:W1:Y:S01]  /*106d0*/  DADD R8, R24, 1 ;  /* 0x3ff0000018087429 */ /* 0x000e620000000000 */
[----:B------:R-:W-:Y:S01]  /*106e0*/  IMAD.MOV.U32 R11, RZ, RZ, -0x3ff ;  /* 0xfffffc01ff0b7424 */ /* 0x000fe200078e00ff */
[----:B-1----:R-:W-:Y:S01]  /*106f0*/  ISETP.GT.AND P1, PT, R9, 0xfffff, PT ;  /* 0x000fffff0900780c */ /* 0x002fe20003f24270 */
[----:B0-----:R-:W-:Y:S01]  /*10700*/  IMAD.MOV.U32 R6, RZ, RZ, R8 ;  /* 0x000000ffff067224 */ /* 0x001fe200078e0008 */
        /* <DEDUP_REMOVED lines=183> */
.L_x_6121:
[----:B------:R-:W-:Y:S01]  /*11280*/  MOV R8, 0x0 ;  /* 0x0000000000087802 */ /* 0x000fe20000000f00 */
[----:B------:R-:W-:Y:S01]  /*11290*/  IMAD.MOV.U32 R9, RZ, RZ, 0x7ff00000 ;  /* 0x7ff00000ff097424 */ /* 0x000fe200078e00ff */
[----:B------:R-:W-:-:S05]  /*112a0*/  LOP3.LUT P0, RZ, R7, 0x7fffffff, RZ, 0xc0, !PT ;  /* 0x7fffffff07ff7812 */ /* 0x000fca000780c0ff */
[----:B------:R-:W0:Y:S02]  /*112b0*/  DFMA R6, R6, R8, +INF ;  /* 0x7ff000000606742b */ /* 0x000e240000000008 */
[----:B0-----:R-:W-:Y:S02]  /*112c0*/  FSEL R12, R6, RZ, P0 ;  /* 0x000000ff060c7208 */ /* 0x001fe40000000000 */
[----:B------:R-:W-:-:S07]  /*112d0*/  FSEL R13, R7, -QNAN , P0 ;  /* 0xfff00000070d7808 */ /* 0x000fce0000000000 */
.L_x_6120:
[----:B------:R-:W-:Y:S05]  /*112e0*/  BSYNC.RECONVERGENT B2 ;  /* 0x0000000000027941 */ /* 0x000fea0003800200 */
.L_x_6116:
        /* <DEDUP_REMOVED lines=60> */
.L_x_6123:
[----:B------:R-:W-:Y:S05]  /*116b0*/  BSYNC.RECONVERGENT B2 ;  /* 0x0000000000027941 */ /* 0x000fea0003800200 */
.L_x_6122:
[----:B------:R1:W2:Y:S02]  /*116c0*/  DADD R18, -RZ, -R36 ;  /* 0x00000000ff127229 */ /* 0x0002a40000000924 */
.L_x_6115:
[----:B------:R-:W-:Y:S05]  /*116d0*/  BSYNC.RECONVERGENT B1 ;  /* 0x0000000000017941 */ /* 0x000fea0003800200 */
.L_x_6105:
        /* <DEDUP_REMOVED lines=53> */
[----:B------:R-:W-:-:S07]  /*11a30*/  IMAD.MOV.U32 R7, RZ, RZ, R21 ;  /* 0x000000ffff077224 */ /* 0x000fce00078e0015 */
[----:B--2---:R-:W-:Y:S05]  /*11a40*/  CALL.REL.NOINC `($__internal_20_$__cuda_sm20_dsqrt_rn_f64_mediumpath_v1) ;  /* 0x000008e400a47944 */ /* 0x004fea0003c00000 */
.L_x_6125:
[----:B------:R-:W-:Y:S05]  /*11a50*/  BSYNC.RECONVERGENT B1 ;  /* 0x0000000000017941 */ /* 0x000fea0003800200 */
.L_x_6124:
[----:B--2---:R0:W1:Y:S01]  /*11a60*/  DMUL R22, R36, -R18 ;  /* 0x8000001224167228 */ /* 0x0040620000000000 */
[----:B------:R-:W-:Y:S01]  /*11a70*/  BSSY.RECONVERGENT B0, `(.L_x_6126) ;  /* 0x0000026000007945 */ /* 0x000fe20003800200 */
[----:B------:R-:W-:Y:S01]  /*11a80*/  IMAD.MOV.U32 R0, RZ, RZ, RZ ;  /* 0x000000ffff007224 */ /* 0x000fe200078e00ff */
[----:B------:R-:W-:Y:S01]  /*11a90*/  MOV R13, 0x1 ;  /* 0x00000001000d7802 */ /* 0x000fe20000000f00 */
[----:B------:R-:W-:Y:S02]  /*11aa0*/  IMAD.MOV.U32 R26, RZ, RZ, 0x55555555 ;  /* 0x55555555ff1a7424 */ /* 0x000fe400078e00ff */
[----:B01----:R-:W-:-:S07]  /*11ab0*/  IMAD.MOV.U32 R27, RZ, RZ, -0x402aaaab ;  /* 0xbfd55555ff1b7424 */ /* 0x003fce00078e00ff */
.L_x_6127:
        /* <DEDUP_REMOVED lines=34> */
.L_x_6126:
        /* <DEDUP_REMOVED lines=44> */
[----:B------:R-:W-:Y:S05]  /*11fa0*/  CALL.REL.NOINC `($__internal_18_$__cuda_sm20_dblrcp_rn_slowpath_v3) ;  /* 0x000008d000c87944 */ /* 0x000fea0003c00000 */
.L_x_6131:
[----:B------:R-:W-:Y:S05]  /*11fb0*/  BSYNC.RECONVERGENT B2 ;  /* 0x0000000000027941 */ /* 0x000fea0003800200 */
.L_x_6130:
[----:B------:R-:W-:Y:S01]  /*11fc0*/  BSSY.RECONVERGENT B0, `(.L_x_6132) ;  /* 0x0000025000007945 */ /* 0x000fe20003800200 */
[----:B------:R-:W-:Y:S01]  /*11fd0*/  IMAD.MOV.U32 R15, RZ, RZ, 0x1 ;  /* 0x00000001ff0f7424 */ /* 0x000fe200078e00ff */
[----:B------:R-:W-:Y:S01]  /*11fe0*/  MOV R25, 0xbf5e573a ;  /* 0xbf5e573a00197802 */ /* 0x000fe20000000f00 */
[----:B------:R-:W-:-:S07]  /*11ff0*/  IMAD.MOV.U32 R24, RZ, RZ, -0x36fe1a8c ;  /* 0xc901e574ff187424 */ /* 0x000fce00078e00ff */
.L_x_6133:
        /* <DEDUP_REMOVED lines=34> */
.L_x_6132:
        /* <DEDUP_REMOVED lines=70> */
.L_x_6135:
[----:B------:R-:W-:Y:S05]  /*12680*/  BSYNC.RECONVERGENT B2 ;  /* 0x0000000000027941 */ /* 0x000fea0003800200 */
.L_x_6134:
[----:B------:R-:W-:Y:S01]  /*12690*/  HFMA2 R26, -RZ, RZ, 0.94970703125, 0.000421047210693359375 ;  /* 0x3b990ee6ff1a7431 */ /* 0x000fe200000001ff */
[----:B------:R-:W-:Y:S01]  /*126a0*/  BSSY.RECONVERGENT B0, `(.L_x_6136) ;  /* 0x0000024000007945 */ /* 0x000fe20003800200 */
[----:B------:R-:W-:Y:S02]  /*126b0*/  IMAD.MOV.U32 R13, RZ, RZ, 0x1 ;  /* 0x00000001ff0d7424 */ /* 0x000fe400078e00ff */
[----:B------:R-:W-:-:S07]  /*126c0*/  IMAD.MOV.U32 R27, RZ, RZ, 0x3f70ee64 ;  /* 0x3f70ee64ff1b7424 */ /* 0x000fce00078e00ff */
.L_x_6137:
        /* <DEDUP_REMOVED lines=34> */
.L_x_6136:
        /* <DEDUP_REMOVED lines=67> */
.L_x_6139:
[----:B------:R-:W-:Y:S05]  /*12d20*/  BSYNC.RECONVERGENT B2 ;  /* 0x0000000000027941 */ /* 0x000fea0003800200 */
.L_x_6138:
[----:B------:R-:W-:Y:S01]  /*12d30*/  BSSY.RECONVERGENT B0, `(.L_x_6140) ;  /* 0x0000025000007945 */ /* 0x000fe20003800200 */
[----:B------:R-:W-:Y:S01]  /*12d40*/  MOV R15, 0x1 ;  /* 0x00000001000f7802 */ /* 0x000fe20000000f00 */
[----:B------:R-:W-:Y:S02]  /*12d50*/  IMAD.MOV.U32 R24, RZ, RZ, 0x3b34e2b6 ;  /* 0x3b34e2b6ff187424 */ /* 0x000fe400078e00ff */
[----:B------:R-:W-:-:S07]  /*12d60*/  IMAD.MOV.U32 R25, RZ, RZ, 0x3f4547d9 ;  /* 0x3f4547d9ff197424 */ /* 0x000fce00078e00ff */
.L_x_6141:
        /* <DEDUP_REMOVED lines=34> */
.L_x_6140:
        /* <DEDUP_REMOVED lines=68> */
[----:B------:R-:W-:Y:S01]  /*133d0*/  IMAD.MOV.U32 R34, RZ, RZ, R10 ;  /* 0x000000ffff227224 */ /* 0x000fe200078e000a */
[----:B------:R-:W-:-:S07]  /*133e0*/  MOV R35, R9 ;  /* 0x0000000900237202 */ /* 0x000fce0000000f00 */
.L_x_6143:
[----:B------:R-:W-:Y:S05]  /*133f0*/  BSYNC.RECONVERGENT B2 ;  /* 0x0000000000027941 */ /* 0x000fea0003800200 */
.L_x_6142:
[----:B------:R-:W-:Y:S01]  /*13400*/  HFMA2 R27, -RZ, RZ, -1.82421875, 1.5107421875 ;  /* 0xbf4c3e0bff1b7431 */ /* 0x000fe200000001ff */
[----:B------:R-:W-:Y:S01]  /*13410*/  BSSY.RECONVERGENT B0, `(.L_x_6144) ;  /* 0x0000024000007945 */ /* 0x000fe20003800200 */
[----:B------:R-:W-:Y:S02]  /*13420*/  IMAD.MOV.U32 R13, RZ, RZ, 0x1 ;  /* 0x00000001ff0d7424 */ /* 0x000fe400078e00ff */
[----:B------:R-:W-:-:S07]  /*13430*/  IMAD.MOV.U32 R26, RZ, RZ, 0x2da7bf9 ;  /* 0x02da7bf9ff1a7424 */ /* 0x000fce00078e00ff */
.L_x_6145:
        /* <DEDUP_REMOVED lines=34> */
.L_x_6144:
        /* <DEDUP_REMOVED lines=67> */
.L_x_6147:
[----:B------:R-:W-:Y:S05]  /*13a90*/  BSYNC.RECONVERGENT B2 ;  /* 0x0000000000027941 */ /* 0x000fea0003800200 */
.L_x_6146:
[----:B------:R-:W-:Y:S01]  /*13aa0*/  BSSY.RECONVERGENT B0, `(.L_x_6148) ;  /* 0x0000025000007945 */ /* 0x000fe20003800200 */
[----:B------:R-:W-:Y:S01]  /*13ab0*/  IMAD.MOV.U32 R15, RZ, RZ, 0x1 ;  /* 0x00000001ff0f7424 */ /* 0x000fe200078e00ff */
[----:B------:R-:W-:Y:S01]  /*13ac0*/  MOV R24, 0xc5a4fa71 ;  /* 0xc5a4fa7100187802 */ /* 0x000fe20000000f00 */
[----:B------:R-:W-:-:S07]  /*13ad0*/  IMAD.MOV.U32 R25, RZ, RZ, -0x40c9ed76 ;  /* 0xbf36128aff197424 */ /* 0x000fce00078e00ff */
.L_x_6149:
        /* <DEDUP_REMOVED lines=34> */
.L_x_6148:
        /* <DEDUP_REMOVED lines=70> */
.L_x_6151:
[----:B------:R-:W-:Y:S05]  /*14160*/  BSYNC.RECONVERGENT B2 ;  /* 0x0000000000027941 */ /* 0x000fea0003800200 */
.L_x_6150:
[----:B------:R-:W-:Y:S01]  /*14170*/  BSSY.RECONVERGENT B0, `(.L_x_6152) ;  /* 0x0000025000007945 */ /* 0x000fe20003800200 */
[----:B------:R-:W-:Y:S01]  /*14180*/  MOV R13, 0x1 ;  /* 0x00000001000d7802 */ /* 0x000fe20000000f00 */
[----:B------:R-:W-:Y:S02]  /*14190*/  IMAD.MOV.U32 R26, RZ, RZ, 0x1b0931c8 ;  /* 0x1b0931c8ff1a7424 */ /* 0x000fe400078e00ff */
[----:B------:R-:W-:-:S07]  /*141a0*/  IMAD.MOV.U32 R27, RZ, RZ, 0x3f4168ef ;  /* 0x3f4168efff1b7424 */ /* 0x000fce00078e00ff */
.L_x_6153:
        /* <DEDUP_REMOVED lines=34> */
.L_x_6152:
        /* <DEDUP_REMOVED lines=65> */
[----:B------:R-:W-:Y:S05]  /*147e0*/  CALL.REL.NOINC `($__internal_19_$__cuda_sm20_div_rn_f64_full) ;  /* 0x000008b000387944 */ /* 0x000fea0003c00000 */
[----:B------:R-:W-:-:S07]  /*147f0*/  MOV R11, R9 ;  /* 0x00000009000b7202 */ /* 0x000fce0000000f00 */
.L_x_6155:
[----:B------:R-:W-:Y:S05]  /*14800*/  BSYNC.RECONVERGENT B2 ;  /* 0x0000000000027941 */ /* 0x000fea0003800200 */
.L_x_6154:
[----:B------:R-:W-:Y:S01]  /*14810*/  HFMA2 R25, -RZ, RZ, 1.802734375, -0.000674724578857421875 ;  /* 0x3f369187ff197431 */ /* 0x000fe200000001ff */
[----:B------:R-:W-:Y:S01]  /*14820*/  BSSY.RECONVERGENT B0, `(.L_x_6156) ;  /* 0x0000024000007945 */ /* 0x000fe20003800200 */
[----:B------:R-:W-:Y:S02]  /*14830*/  IMAD.MOV.U32 R15, RZ, RZ, 0x1 ;  /* 0x00000001ff0f7424 */ /* 0x000fe400078e00ff */
[----:B------:R-:W-:-:S07]  /*14840*/  IMAD.MOV.U32 R24, RZ, RZ, -0x63fe104c ;  /* 0x9c01efb4ff187424 */ /* 0x000fce00078e00ff */
.L_x_6157:
        /* <DEDUP_REMOVED lines=34> */
.L_x_6156:
        /* <DEDUP_REMOVED lines=70> */
.L_x_6159:
[----:B------:R-:W-:Y:S05]  /*14ed0*/  BSYNC.RECONVERGENT B2 ;  /* 0x0000000000027941 */ /* 0x000fea0003800200 */
.L_x_6158:
[----:B------:R-:W-:Y:S01]  /*14ee0*/  HFMA2 R26, -RZ, RZ, 0.1727294921875, -0.4541015625 ;  /* 0x3187b744ff1a7431 */ /* 0x000fe200000001ff */
[----:B------:R-:W-:Y:S01]  /*14ef0*/  BSSY.RECONVERGENT B0, `(.L_x_6160) ;  /* 0x0000024000007945 */ /* 0x000fe20003800200 */
[----:B------:R-:W-:Y:S02]  /*14f00*/  IMAD.MOV.U32 R13, RZ, RZ, 0x1 ;  /* 0x00000001ff0d7424 */ /* 0x000fe400078e00ff */
[----:B------:R-:W-:-:S07]  /*14f10*/  IMAD.MOV.U32 R27, RZ, RZ, -0x40ba9d65 ;  /* 0xbf45629bff1b7424 */ /* 0x000fce00078e00ff */
.L_x_6161:
        /* <DEDUP_REMOVED lines=34> */
.L_x_6160:
        /* <DEDUP_REMOVED lines=67> */
.L_x_6163:
[----:B------:R-:W-:Y:S05]  /*15570*/  BSYNC.RECONVERGENT B2 ;  /* 0x0000000000027941 */ /* 0x000fea0003800200 */
.L_x_6162:
[----:B------:R-:W-:Y:S01]  /*15580*/  BSSY.RECONVERGENT B0, `(.L_x_6164) ;  /* 0x0000025000007945 */ /* 0x000fe20003800200 */
[----:B------:R-:W-:Y:S01]  /*15590*/  MOV R15, 0x1 ;  /* 0x00000001000f7802 */ /* 0x000fe20000000f00 */
[----:B------:R-:W-:Y:S02]  /*155a0*/  IMAD.MOV.U32 R24, RZ, RZ, 0x1cc96982 ;  /* 0x1cc96982ff187424 */ /* 0x000fe400078e00ff */
[----:B------:R-:W-:-:S07]  /*155b0*/  IMAD.MOV.U32 R25, RZ, RZ, -0x40bc7201 ;  /* 0xbf438dffff197424 */ /* 0x000fce00078e00ff */
.L_x_6165:
        /* <DEDUP_REMOVED lines=34> */
.L_x_6164:
        /* <DEDUP_REMOVED lines=70> */
.L_x_6167:
[----:B------:R-:W-:Y:S05]  /*15c40*/  BSYNC.RECONVERGENT B2 ;  /* 0x0000000000027941 */ /* 0x000fea0003800200 */
.L_x_6166:
[----:B------:R-:W-:Y:S01]  /*15c50*/  HFMA2 R27, -RZ, RZ, 1.8330078125, -74.875 ;  /* 0x3f55d4aeff1b7431 */ /* 0x000fe200000001ff */
[----:B------:R-:W-:Y:S01]  /*15c60*/  BSSY.RECONVERGENT B0, `(.L_x_6168) ;  /* 0x0000024000007945 */ /* 0x000fe20003800200 */
[----:B------:R-:W-:Y:S02]  /*15c70*/  IMAD.MOV.U32 R13, RZ, RZ, 0x1 ;  /* 0x00000001ff0d7424 */ /* 0x000fe400078e00ff */
[----:B------:R-:W-:-:S07]  /*15c80*/  IMAD.MOV.U32 R26, RZ, RZ, 0x684527bf ;  /* 0x684527bfff1a7424 */ /* 0x000fce00078e00ff */
.L_x_6169:
        /* <DEDUP_REMOVED lines=34> */
.L_x_6168:
        /* <DEDUP_REMOVED lines=67> */
.L_x_6171:
[----:B------:R-:W-:Y:S05]  /*162e0*/  BSYNC.RECONVERGENT B2 ;  /* 0x0000000000027941 */ /* 0x000fea0003800200 */
.L_x_6170:
[----:B------:R-:W-:Y:S01]  /*162f0*/  BSSY.RECONVERGENT B0, `(.L_x_6172) ;  /* 0x0000025000007945 */ /* 0x000fe20003800200 */
[----:B------:R-:W-:Y:S01]  /*16300*/  IMAD.MOV.U32 R15, RZ, RZ, 0x1 ;  /* 0x00000001ff0f7424 */ /* 0x000fe200078e00ff */
[----:B------:R-:W-:Y:S01]  /*16310*/  MOV R24, 0xa8ec5904 ;  /* 0xa8ec590400187802 */ /* 0x000fe20000000f00 */
[----:B------:R-:W-:-:S07]  /*16320*/  IMAD.MOV.U32 R25, RZ, RZ, 0x3f59e1db ;  /* 0x3f59e1dbff197424 */ /* 0x000fce00078e00ff */
.L_x_6173:
        /* <DEDUP_REMOVED lines=34> */
.L_x_6172:
        /* <DEDUP_REMOVED lines=70> */
.L_x_6175:
[----:B------:R-:W-:Y:S05]  /*169b0*/  BSYNC.RECONVERGENT B2 ;  /* 0x0000000000027941 */ /* 0x000fea0003800200 */
.L_x_6174:
[----:B------:R-:W-:Y:S01]  /*169c0*/  BSSY.RECONVERGENT B0, `(.L_x_6176) ;  /* 0x0000025000007945 */ /* 0x000fe20003800200 */
[----:B------:R-:W-:Y:S01]  /*169d0*/  MOV R13, 0x1 ;  /* 0x00000001000d7802 */ /* 0x000fe20000000f00 */
[----:B------:R-:W-:Y:S02]  /*169e0*/  IMAD.MOV.U32 R26, RZ, RZ, -0x5a255ed9 ;  /* 0xa5daa127ff1a7424 */ /* 0x000fe400078e00ff */
[----:B------:R-:W-:-:S07]  /*169f0*/  IMAD.MOV.U32 R27, RZ, RZ, -0x408f51aa ;  /* 0xbf70ae56ff1b7424 */ /* 0x000fce00078e00ff */
.L_x_6177:
        /* <DEDUP_REMOVED lines=34> */
.L_x_6176:
        /* <DEDUP_REMOVED lines=67> */
.L_x_6179:
[----:B------:R-:W-:Y:S05]  /*17050*/  BSYNC.RECONVERGENT B2 ;  /* 0x0000000000027941 */ /* 0x000fea0003800200 */
.L_x_6178:
[----:B------:R-:W-:Y:S01]  /*17060*/  HFMA2 R25, -RZ, RZ, -1.8671875, 287 ;  /* 0xbf785c7cff197431 */ /* 0x000fe200000001ff */
[----:B------:R-:W-:Y:S01]  /*17070*/  BSSY.RECONVERGENT B0, `(.L_x_6180) ;  /* 0x0000024000007945 */ /* 0x000fe20003800200 */
[----:B------:R-:W-:Y:S02]  /*17080*/  IMAD.MOV.U32 R15, RZ, RZ, 0x1 ;  /* 0x00000001ff0f7424 */ /* 0x000fe400078e00ff */
[----:B------:R-:W-:-:S07]  /*17090*/  IMAD.MOV.U32 R24, RZ, RZ, -0x343a03ee ;  /* 0xcbc5fc12ff187424 */ /* 0x000fce00078e00ff */
.L_x_6181:
        /* <DEDUP_REMOVED lines=34> */
.L_x_6180:
        /* <DEDUP_REMOVED lines=70> */
.L_x_6183:
[----:B------:R-:W-:Y:S05]  /*17720*/  BSYNC.RECONVERGENT B2 ;  /* 0x0000000000027941 */ /* 0x000fea0003800200 */
.L_x_6182:
[----:B------:R-:W-:Y:S01]  /*17730*/  HFMA2 R26, -RZ, RZ, 39.40625, 0.0002791881561279296875 ;  /* 0x50ed0c93ff1a7431 */ /* 0x000fe200000001ff */
[----:B------:R-:W-:Y:S01]  /*17740*/  BSSY.RECONVERGENT B0, `(.L_x_6184) ;  /* 0x0000024000007945 */ /* 0x000fe20003800200 */
[----:B------:R-:W-:Y:S02]  /*17750*/  IMAD.MOV.U32 R13, RZ, RZ, 0x1 ;  /* 0x00000001ff0d7424 */ /* 0x000fe400078e00ff */
[----:B------:R-:W-:-:S07]  /*17760*/  IMAD.MOV.U32 R27, RZ, RZ, 0x3f91d1d6 ;  /* 0x3f91d1d6ff1b7424 */ /* 0x000fce00078e00ff */
.L_x_6185:
        /* <DEDUP_REMOVED lines=34> */
.L_x_6184:
        /* <DEDUP_REMOVED lines=67> */
.L_x_6187:
[----:B------:R-:W-:Y:S05]  /*17dc0*/  BSYNC.RECONVERGENT B2 ;  /* 0x0000000000027941 */ /* 0x000fea0003800200 */
.L_x_6186:
[----:B------:R-:W-:Y:S01]  /*17dd0*/  BSSY.RECONVERGENT B0, `(.L_x_6188) ;  /* 0x0000025000007945 */ /* 0x000fe20003800200 */
[----:B------:R-:W-:Y:S01]  /*17de0*/  MOV R15, 0x1 ;  /* 0x00000001000f7802 */ /* 0x000fe20000000f00 */
[----:B------:R-:W-:Y:S02]  /*17df0*/  IMAD.MOV.U32 R24, RZ, RZ, 0x5c03d2e9 ;  /* 0x5c03d2e9ff187424 */ /* 0x000fe400078e00ff */
[----:B------:R-:W-:-:S07]  /*17e00*/  IMAD.MOV.U32 R25, RZ, RZ, 0x3f9ef9a0 ;  /* 0x3f9ef9a0ff197424 */ /* 0x000fce00078e00ff */
.L_x_6189:
        /* <DEDUP_REMOVED lines=34> */
.L_x_6188:
        /* <DEDUP_REMOVED lines=70> */
.L_x_6191:
[----:B------:R-:W-:Y:S05]  /*18490*/  BSYNC.RECONVERGENT B2 ;  /* 0x0000000000027941 */ /* 0x000fea0003800200 */
.L_x_6190:
[----:B------:R-:W-:Y:S01]  /*184a0*/  HFMA2 R27, -RZ, RZ, -1.9306640625, 237 ;  /* 0xbfb95b68ff1b7431 */ /* 0x000fe200000001ff */
[----:B------:R-:W-:Y:S01]  /*184b0*/  BSSY.RECONVERGENT B0, `(.L_x_6192) ;  /* 0x0000024000007945 */ /* 0x000fe20003800200 */
[----:B------:R-:W-:Y:S02]  /*184c0*/  IMAD.MOV.U32 R13, RZ, RZ, 0x1 ;  /* 0x00000001ff0d7424 */ /* 0x000fe400078e00ff */
[----:B------:R-:W-:-:S07]  /*184d0*/  IMAD.MOV.U32 R26, RZ, RZ, 0x5f50d178 ;  /* 0x5f50d178ff1a7424 */ /* 0x000fce00078e00ff */
.L_x_6193:
        /* <DEDUP_REMOVED lines=34> */
.L_x_6192:
        /* <DEDUP_REMOVED lines=67> */
.L_x_6195:
[----:B------:R-:W-:Y:S05]  /*18b30*/  BSYNC.RECONVERGENT B2 ;  /* 0x0000000000027941 */ /* 0x000fea0003800200 */
.L_x_6194:
[----:B------:R-:W-:Y:S01]  /*18b40*/  BSSY.RECONVERGENT B0, `(.L_x_6196) ;  /* 0x0000025000007945 */ /* 0x000fe20003800200 */
[----:B------:R-:W-:Y:S01]  /*18b50*/  IMAD.MOV.U32 R15, RZ, RZ, 0x1 ;  /* 0x00000001ff0f7424 */ /* 0x000fe200078e00ff */
[----:B------:R-:W-:Y:S01]  /*18b60*/  MOV R24, 0xc43300a2 ;  /* 0xc43300a200187802 */ /* 0x000fe20000000f00 */
[----:B------:R-:W-:-:S07]  /*18b70*/  IMAD.MOV.U32 R25, RZ, RZ, -0x40366831 ;  /* 0xbfc997cfff197424 */ /* 0x000fce00078e00ff */
.L_x_6197:
        /* <DEDUP_REMOVED lines=34> */
.L_x_6196:
        /* <DEDUP_REMOVED lines=70> */
.L_x_6199:
[----:B------:R-:W-:Y:S05]  /*19200*/  BSYNC.RECONVERGENT B2 ;  /* 0x0000000000027941 */ /* 0x000fea0003800200 */
.L_x_6198:
[----:B------:R-:W-:Y:S01]  /*19210*/  BSSY.RECONVERGENT B0, `(.L_x_6200) ;  /* 0x0000025000007945 */ /* 0x000fe20003800200 */
[----:B------:R-:W-:Y:S01]  /*19220*/  MOV R13, 0x1 ;  /* 0x00000001000d7802 */ /* 0x000fe20000000f00 */
[----:B------:R-:W-:Y:S02]  /*19230*/  IMAD.MOV.U32 R26, RZ, RZ, -0x45e261fc ;  /* 0xba1d9e04ff1a7424 */ /* 0x000fe400078e00ff */
[----:B------:R-:W-:-:S07]  /*19240*/  IMAD.MOV.U32 R27, RZ, RZ, 0x3fe72e2b ;  /* 0x3fe72e2bff1b7424 */ /* 0x000fce00078e00ff */
.L_x_6201:
        /* <DEDUP_REMOVED lines=34> */
.L_x_6200:
        /* <DEDUP_REMOVED lines=67> */
.L_x_6203:
[----:B------:R-:W-:Y:S05]  /*198a0*/  BSYNC.RECONVERGENT B2 ;  /* 0x0000000000027941 */ /* 0x000fea0003800200 */
.L_x_6202:
[----:B------:R-:W-:Y:S01]  /*198b0*/  HFMA2 R25, -RZ, RZ, 1.994140625, -0.05938720703125 ;  /* 0x3ffaab9aff197431 */ /* 0x000fe200000001ff */
[----:B------:R-:W-:Y:S01]  /*198c0*/  BSSY.RECONVERGENT B0, `(.L_x_6204) ;  /* 0x0000024000007945 */ /* 0x000fe20003800200 */
[----:B------:R-:W-:Y:S02]  /*198d0*/  IMAD.MOV.U32 R15, RZ, RZ, 0x1 ;  /* 0x00000001ff0f7424 */ /* 0x000fe400078e00ff */
[----:B------:R-:W-:-:S07]  /*198e0*/  IMAD.MOV.U32 R24, RZ, RZ, 0x101bb71a ;  /* 0x101bb71aff187424 */ /* 0x000fce00078e00ff */
.L_x_6205:
        /* <DEDUP_REMOVED lines=34> */
.L_x_6204:
        /* <DEDUP_REMOVED lines=70> */
.L_x_6207:
[----:B------:R-:W-:Y:S05]  /*19f70*/  BSYNC.RECONVERGENT B2 ;  /* 0x0000000000027941 */ /* 0x000fea0003800200 */
.L_x_6206:
[----:B------:R-:W-:Y:S01]  /*19f80*/  BSSY.RECONVERGENT B0, `(.L_x_6208) ;  /* 0x0000025000007945 */ /* 0x000fe20003800200 */
[----:B------:R-:W-:Y:S01]  /*19f90*/  IMAD.MOV.U32 R13, RZ, RZ, 0x1 ;  /* 0x00000001ff0d7424 */ /* 0x000fe200078e00ff */
[----:B------:R-:W-:Y:S01]  /*19fa0*/  MOV R26, 0x8aaafd02 ;  /* 0x8aaafd02001a7802 */ /* 0x000fe20000000f00 */
[----:B------:R-:W-:-:S07]  /*19fb0*/  IMAD.MOV.U32 R27, RZ, RZ, -0x3fe58652 ;  /* 0xc01a79aeff1b7424 */ /* 0x000fce00078e00ff */
.L_x_6209:
        /* <DEDUP_REMOVED lines=34> */
.L_x_6208:
        /* <DEDUP_REMOVED lines=67> */
.L_x_6211:
[----:B------:R-:W-:Y:S05]  /*1a610*/  BSYNC.RECONVERGENT B2 ;  /* 0x0000000000027941 */ /* 0x000fea0003800200 */
.L_x_6210:
[----:B------:R-:W-:Y:S01]  /*1a620*/  BSSY.RECONVERGENT B0, `(.L_x_6212) ;  /* 0x0000025000007945 */ /* 0x000fe20003800200 */
[----:B------:R-:W-:Y:S01]  /*1a630*/  MOV R15, 0x1 ;  /* 0x00000001000f7802 */ /* 0x000fe20000000f00 */
[----:B------:R-:W-:Y:S02]  /*1a640*/  IMAD.MOV.U32 R24, RZ, RZ, 0x4df23f8f ;  /* 0x4df23f8fff187424 */ /* 0x000fe400078e00ff */
[----:B------:R-:W-:-:S07]  /*1a650*/  IMAD.MOV.U32 R25, RZ, RZ, -0x3fcee326 ;  /* 0xc0311cdaff197424 */ /* 0x000fce00078e00ff */
.L_x_6213:
        /* <DEDUP_REMOVED lines=34> */
.L_x_6212:
        /* <DEDUP_REMOVED lines=68> */
[----:B------:R-:W-:-:S07]  /*1acc0*/  IMAD.MOV.U32 R8, RZ, RZ, R10 ;  /* 0x000000ffff087224 */ /* 0x000fce00078e000a */
.L_x_6215:
[----:B------:R-:W-:Y:S05]  /*1acd0*/  BSYNC.RECONVERGENT B2 ;  /* 0x0000000000027941 */ /* 0x000fea0003800200 */
.L_x_6214:
[----:B------:R-:W-:Y:S01]  /*1ace0*/  BSSY.RECONVERGENT B0, `(.L_x_6216) ;  /* 0x0000025000007945 */ /* 0x000fe20003800200 */
[----:B------:R-:W-:Y:S01]  /*1acf0*/  MOV R15, 0x1 ;  /* 0x00000001000f7802 */ /* 0x000fe20000000f00 */
[----:B------:R-:W-:Y:S02]  /*1ad00*/  IMAD.MOV.U32 R26, RZ, RZ, 0x311f1460 ;  /* 0x311f1460ff1a7424 */ /* 0x000fe400078e00ff */
[----:B------:R-:W-:-:S07]  /*1ad10*/  IMAD.MOV.U32 R27, RZ, RZ, 0x405278fb ;  /* 0x405278fbff1b7424 */ /* 0x000fce00078e00ff */
.L_x_6217:
        /* <DEDUP_REMOVED lines=34> */
.L_x_6216:
        /* <DEDUP_REMOVED lines=70> */
.L_x_6219:
[----:B------:R-:W-:Y:S05]  /*1b3a0*/  BSYNC.RECONVERGENT B2 ;  /* 0x0000000000027941 */ /* 0x000fea0003800200 */
.L_x_6218:
[----:B------:R-:W-:Y:S01]  /*1b3b0*/  HFMA2 R25, -RZ, RZ, 2.20703125, -8.2194805145263671875e-05 ;  /* 0x406a8563ff197431 */ /* 0x000fe200000001ff */
[----:B------:R-:W-:Y:S01]  /*1b3c0*/  BSSY.RECONVERGENT B0, `(.L_x_6220) ;  /* 0x0000024000007945 */ /* 0x000fe20003800200 */
[----:B------:R-:W-:Y:S02]  /*1b3d0*/  IMAD.MOV.U32 R13, RZ, RZ, 0x1 ;  /* 0x00000001ff0d7424 */ /* 0x000fe400078e00ff */
[----:B------:R-:W-:-:S07]  /*1b3e0*/  IMAD.MOV.U32 R24, RZ, RZ, 0x4b8ba3fd ;  /* 0x4b8ba3fdff187424 */ /* 0x000fce00078e00ff */
.L_x_6221:
        /* <DEDUP_REMOVED lines=34> */
.L_x_6220:
        /* <DEDUP_REMOVED lines=23> */
.L_x_6223:
        /* <DEDUP_REMOVED lines=34> */
.L_x_6222:
        /* <DEDUP_REMOVED lines=48> */
.L_x_6225:
[----:B------:R-:W-:Y:S05]  /*1bca0*/  BSYNC.RECONVERGENT B2 ;  /* 0x0000000000027941 */ /* 0x000fea0003800200 */
.L_x_6224:
        /* <DEDUP_REMOVED lines=11> */
.L_x_6129:
[----:B------:R-:W-:Y:S05]  /*1bd60*/  BSYNC.RECONVERGENT B1 ;  /* 0x0000000000017941 */ /* 0x000fea0003800200 */
.L_x_6128:
        /* <DEDUP_REMOVED lines=13> */
[----:B0-----:R-:W-:Y:S01]  /*1be40*/  IMAD.MOV.U32 R10, RZ, RZ, RZ ;  /* 0x000000ffff0a7224 */ /* 0x001fe200078e00ff */
[----:B--2---:R-:W0:Y:S01]  /*1be50*/  MUFU.RCP64H R33, R29 ;  /* 0x0000001d00217308 */ /* 0x004e220000001800 */
        /* <DEDUP_REMOVED lines=28> */
[----:B0-----:R0:W-:Y:S02]  /*1c020*/  DFMA R34, -R28, R32, 1 ;  /* 0x3ff000001c22742b */ /* 0x0011e40000000120 */
[----:B0-----:R-:W-:Y:S01]  /*1c030*/  MOV R28, 0xfca213ea ;  /* 0xfca213ea001c7802 */ /* 0x001fe20000000f00 */
[----:B------:R-:W-:-:S15]  /*1c040*/  IMAD.MOV.U32 R29, RZ, RZ, 0x3e928af3 ;  /* 0x3e928af3ff1d7424 */ /* 0x000fde00078e00ff */
[----:B------:R-:W-:-:S15]  /*1c050*/  NOP ;  /* 0x0000000000007918 */ /* 0x000fde0000000000 */
[----:B------:R-:W-:-:S15]  /*1c060*/  NOP ;  /* 0x0000000000007918 */ /* 0x000fde0000000000 */
[----:B------:R-:W-:-:S15]  /*1c070*/  NOP ;  /* 0x0000000000007918 */ /* 0x000fde0000000000 */
[----:B------:R-:W-:-:S01]  /*1c080*/  NOP ;  /* 0x0000000000007918 */ /* 0x000fc20000000000 */
[----:B----4-:R-:W0:Y:S01]  /*1c090*/  DFMA R36, R24, -UR4, R12 ;  /* 0x8000000418247c2b */ /* 0x010e22000800000c */
        /* <DEDUP_REMOVED lines=297> */
[----:B------:R-:W2:-:S15]  /*1d330*/  DMUL R14, R32, R14 ;  /* 0x0000000e200e7228 */ /* 0x000e9e0000000000 */
        /* <DEDUP_REMOVED lines=50> */
.L_x_6227:
        /* <DEDUP_REMOVED lines=9> */
.L_x_6228:
[----:B------:R-:W-:Y:S05]  /*1d6f0*/  BSYNC.RECONVERGENT B0 ;  /* 0x0000000000007941 */ /* 0x000fea0003800200 */
.L_x_6226:
[----:B0-----:R-:W-:Y:S01]  /*1d700*/  IMAD.MOV.U32 R10, RZ, RZ, 0x652b82fe ;  /* 0x652b82feff0a7424 */ /* 0x001fe200078e00ff */
        /* <DEDUP_REMOVED lines=131> */
.L_x_6230:
[----:B------:R-:W-:Y:S05]  /*1df40*/  BSYNC.RECONVERGENT B0 ;  /* 0x0000000000007941 */ /* 0x000fea0003800200 */
.L_x_6229:
        /* <DEDUP_REMOVED lines=59> */
[----:B------:R-:W-:-:S07]  /*1e300*/  MOV R12, 0x1e320 ;  /* 0x0001e320000c7802 */ /* 0x000fce0000000f00 */
[----:B------:R-:W-:Y:S05]  /*1e310*/  CALL.REL.NOINC `($__internal_20_$__cuda_sm20_dsqrt_rn_f64_mediumpath_v1) ;  /* 0x0000081c00707944 */ /* 0x000fea0003c00000 */
.L_x_6232:
[----:B------:R-:W-:Y:S05]  /*1e320*/  BSYNC.RECONVERGENT B1 ;  /* 0x0000000000017941 */ /* 0x000fea0003800200 */
.L_x_6231:
        /* <DEDUP_REMOVED lines=49> */
[----:B------:R-:W-:-:S07]  /*1e640*/  MOV R11, R9 ;  /* 0x00000009000b7202 */ /* 0x000fce0000000f00 */
.L_x_6234:
[----:B------:R-:W-:Y:S05]  /*1e650*/  BSYNC.RECONVERGENT B1 ;  /* 0x0000000000017941 */ /* 0x000fea0003800200 */
.L_x_6233:
[----:B------:R0:W1:Y:S02]  /*1e660*/  DFMA R10, R14, 0.5, -R10 ;  /* 0x3fe000000e0a782b */ /* 0x000064000000080a */
[----:B01----:R-:W-:Y:S05]  /*1e670*/  BRA `(.L_x_6097) ;  /* 0x0000020c00e07947 */ /* 0x003fea0003800000 */
.L_x_6100:
        /* <DEDUP_REMOVED lines=52> */
[----:B------:R-:W-:-:S07]  /*1e9c0*/  IMAD.MOV.U32 R13, RZ, RZ, R17 ;  /* 0x000000ffff0d7224 */ /* 0x000fce00078e0011 */
[----:B------:R-:W-:Y:S05]  /*1e9d0*/  CALL.REL.NOINC `($__internal_20_$__cuda_sm20_dsqrt_rn_f64_mediumpath_v1) ;  /* 0x0000081400c07944 */ /* 0x000fea0003c00000 */
.L_x_6238:
[----:B------:R-:W-:Y:S05]  /*1e9e0*/  BSYNC.RECONVERGENT B2 ;  /* 0x0000000000027941 */ /* 0x000fea0003800200 */
.L_x_6237:
        /* <DEDUP_REMOVED lines=47> */
[----:B------:R-:W-:Y:S05]  /*1ece0*/  CALL.REL.NOINC `($__internal_19_$__cuda_sm20_div_rn_f64_full) ;  /* 0x0000080800f87944 */ /* 0x000fea0003c00000 */
[----:B------:R-:W-:-:S07]  /*1ecf0*/  IMAD.MOV.U32 R8, RZ, RZ, R10 ;  /* 0x000000ffff087224 */ /* 0x000fce00078e000a */
.L_x_6240:
[----:B------:R-:W-:Y:S05]  /*1ed00*/  BSYNC.RECONVERGENT B2 ;  /* 0x0000000000027941 */ /* 0x000fea0003800200 */
.L_x_6239:
        /* <DEDUP_REMOVED lines=70> */
[----:B-1----:R-:W-:Y:S02]  /*1f170*/  IMAD.MOV.U32 R12, RZ, RZ, -0x3bc965c4 ;  /* 0xc4369a3cff0c7424 */ /* 0x002fe400078e00ff */
[----:B------:R-:W-:Y:S01]  /*1f180*/  IMAD.MOV.U32 R13, RZ, RZ, 0x3d20104f ;  /* 0x3d20104fff0d7424 */ /* 0x000fe200078e00ff */
[----:B------:R1:W-:Y:S01]  /*1f190*/  STL.64 [R1+0x78], R20 ;  /* 0x0000781401007387 */ /* 0x0003e20000100a00 */
[----:B0-----:R-:W-:Y:S01]  /*1f1a0*/  IMAD.MOV.U32 R14, RZ, RZ, 0x4d71a27c ;  /* 0x4d71a27cff0e7424 */ /* 0x001fe200078e00ff */
[----:B------:R-:W-:Y:S02]  /*1f1b0*/  MOV R15, 0xbce1ca91 ;  /* 0xbce1ca91000f7802 */ /* 0x000fe40000000f00 */
[----:B------:R0:W-:Y:S01]  /*1f1c0*/  STL.64 [R1+0x80], R24 ;  /* 0x0000801801007387 */ /* 0x0001e20000100a00 */
[----:B--2---:R-:W-:-:S03]  /*1f1d0*/  MOV R32, 0x7950ad7b ;  /* 0x7950ad7b00207802 */ /* 0x004fc60000000f00 */
[----:B------:R2:W-:Y:S01]  /*1f1e0*/  STL.64 [R1+0x88], R26 ;  /* 0x0000881a01007387 */ /* 0x0005e20000100a00 */
[----:B------:R-:W-:-:S03]  /*1f1f0*/  IMAD.MOV.U32 R33, RZ, RZ, -0x433d7c02 ;  /* 0xbcc283feff217424 */ /* 0x000fc600078e00ff */
        /* <DEDUP_REMOVED lines=24> */
[----:B0-----:R-:W-:Y:S02]  /*1f380*/  IMAD.MOV.U32 R14, RZ, RZ, 0x30a8357c ;  /* 0x30a8357cff0e7424 */ /* 0x001fe400078e00ff */
[----:B------:R-:W-:Y:S01]  /*1f390*/  IMAD.MOV.U32 R15, RZ, RZ, 0x3e33f592 ;  /* 0x3e33f592ff0f7424 */ /* 0x000fe200078e00ff */
[----:B------:R0:W-:Y:S01]  /*1f3a0*/  STL.64 [R1+0xd0], R24 ;  /* 0x0000d01801007387 */ /* 0x0001e20000100a00 */
[----:B--2---:R-:W-:Y:S01]  /*1f3b0*/  IMAD.MOV.U32 R32, RZ, RZ, -0x339d6346 ;  /* 0xcc629cbaff207424 */ /* 0x004fe200078e00ff */
[----:B------:R-:W-:-:S02]  /*1f3c0*/  MOV R33, 0xbebb0bdf ;  /* 0xbebb0bdf00217802 */ /* 0x000fc40000000f00 */
[----:B------:R2:W-:Y:S01]  /*1f3d0*/  STL.64 [R1+0xd8], R26 ;  /* 0x0000d81a01007387 */ /* 0x0005e20000100a00 */
[----:B-1----:R-:W-:-:S03]  /*1f3e0*/  MOV R20, 0xcde3f847 ;  /* 0xcde3f84700147802 */ /* 0x002fc60000000f00 */
[----:B------:R1:W-:Y:S01]  /*1f3f0*/  STL.64 [R1+0xe0], R28 ;  /* 0x0000e01c01007387 */ /* 0x0003e20000100a00 */
[----:B------:R-:W-:-:S03]  /*1f400*/  IMAD.MOV.U32 R21, RZ, RZ, 0x3e8280f2 ;  /* 0x3e8280f2ff157424 */ /* 0x000fc600078e00ff */
[----:B------:R3:W-:Y:S01]  /*1f410*/  STL.64 [R1+0xe8], R6 ;  /* 0x0000e80601007387 */ /* 0x0007e20000100a00 */
[----:B0-----:R-:W-:Y:S01]  /*1f420*/  IMAD.MOV.U32 R24, RZ, RZ, 0xcba8aee ;  /* 0x0cba8aeeff187424 */ /* 0x001fe200078e00ff */
[----:B------:R-:W-:Y:S02]  /*1f430*/  MOV R25, 0xbe6ee23d ;  /* 0xbe6ee23d00197802 */ /* 0x000fe40000000f00 */
[----:B------:R0:W-:Y:S01]  /*1f440*/  STL.64 [R1+0xf0], R8 ;  /* 0x0000f00801007387 */ /* 0x0001e20000100a00 */
[----:B--2---:R-:W-:Y:S02]  /*1f450*/  IMAD.MOV.U32 R26, RZ, RZ, 0x30de114c ;  /* 0x30de114cff1a7424 */ /* 0x004fe400078e00ff */
[----:B------:R-:W-:Y:S01]  /*1f460*/  IMAD.MOV.U32 R27, RZ, RZ, 0x3e49aa7a ;  /* 0x3e49aa7aff1b7424 */ /* 0x000fe200078e00ff */
[----:B-1----:R-:W-:Y:S01]  /*1f470*/  MOV R28, 0xca3a377b ;  /* 0xca3a377b001c7802 */ /* 0x002fe20000000f00 */
[----:B------:R-:W-:Y:S01]  /*1f480*/  IMAD.MOV.U32 R29, RZ, RZ, -0x424cb605 ;  /* 0xbdb349fbff1d7424 */ /* 0x000fe200078e00ff */
[----:B------:R1:W-:Y:S01]  /*1f490*/  STL.64 [R1+0xf8], R10 ;  /* 0x0000f80a01007387 */ /* 0x0003e20000100a00 */
[----:B---3--:R-:W-:Y:S01]  /*1f4a0*/  IMAD.MOV.U32 R6, RZ, RZ, -0x3008c2a8 ;  /* 0xcff73d58ff067424 */ /* 0x008fe200078e00ff */
        /* <DEDUP_REMOVED lines=25> */
[----:B------:R-:W-:Y:S02]  /*1f640*/  IMAD.MOV.U32 R27, RZ, RZ, -0x42d3f975 ;  /* 0xbd2c068bff1b7424 */ /* 0x000fe400078e00ff */
[----:B-1----:R-:W-:Y:S01]  /*1f650*/  IMAD.MOV.U32 R28, RZ, RZ, -0x10a3e7d9 ;  /* 0xef5c1827ff1c7424 */ /* 0x002fe200078e00ff */
        /* <DEDUP_REMOVED lines=62> */
[----:B---3--:R-:W-:Y:S01]  /*1fa40*/  IMAD.MOV.U32 R6, RZ, RZ, 0x309d6007 ;  /* 0x309d6007ff067424 */ /* 0x008fe200078e00ff */
        /* <DEDUP_REMOVED lines=24> */
[----:B---3--:R-:W-:Y:S01]  /*1fbd0*/  MOV R26, 0x88b7ca00 ;  /* 0x88b7ca00001a7802 */ /* 0x008fe20000000f00 */
[----:B------:R-:W-:Y:S02]  /*1fbe0*/  IMAD.MOV.U32 R27, RZ, RZ, -0x40c1404f ;  /* 0xbf3ebfb1ff1b7424 */ /* 0x000fe400078e00ff */
[----:B-1----:R-:W-:Y:S01]  /*1fbf0*/  IMAD.MOV.U32 R28, RZ, RZ, 0x5bf2d984 ;  /* 0x5bf2d984ff1c7424 */ /* 0x002fe200078e00ff */
[----:B------:R-:W-:Y:S01]  /*1fc00*/  MOV R29, 0x3f318b9b ;  /* 0x3f318b9b001d7802 */ /* 0x000fe20000000f00 */
[----:B------:R1:W-:Y:S01]  /*1fc10*/  STL.64 [R1+0x238], R10 ;  /* 0x0002380a01007387 */ /* 0x0003e20000100a00 */
[----:B--2---:R-:W-:-:S02]  /*1fc20*/  IMAD.MOV.U32 R6, RZ, RZ, -0x5d64a263 ;  /* 0xa29b5d9dff067424 */ /* 0x004fc400078e00ff */
        /* <DEDUP_REMOVED lines=76> */
[----:B------:R-:W-:Y:S01]  /*200f0*/  IMAD.MOV.U32 R33, RZ, RZ, -0x414770d6 ;  /* 0xbeb88f2aff217424 */ /* 0x000fe200078e00ff */
[----:B------:R1:W-:Y:S01]  /*20100*/  STL.64 [R1+0x310], R28 ;  /* 0x0003101c01007387 */ /* 0x0003e20000100a00 */
[----:B--2---:R-:W-:Y:S01]  /*20110*/  IMAD.MOV.U32 R20, RZ, RZ, -0x26fd4353 ;  /* 0xd902bcadff147424 */ /* 0x004fe200078e00ff */
[----:B------:R-:W-:-:S02]  /*20120*/  MOV R21, 0xbf04ce3f ;  /* 0xbf04ce3f00157802 */ /* 0x000fc40000000f00 */
[----:B------:R2:W-:Y:S01]  /*20130*/  STL.64 [R1+0x318], R6 ;  /* 0x0003180601007387 */ /* 0x0005e20000100a00 */
[----:B0-----:R-:W-:Y:S02]  /*20140*/  IMAD.MOV.U32 R24, RZ, RZ, 0x2846e81 ;  /* 0x02846e81ff187424 */ /* 0x001fe400078e00ff */
[----:B------:R-:W-:Y:S01]  /*20150*/  IMAD.MOV.U32 R25, RZ, RZ, 0x3ee7db4c ;  /* 0x3ee7db4cff197424 */ /* 0x000fe200078e00ff */
[----:B------:R0:W-:Y:S01]  /*20160*/  STL.64 [R1+0x320], R8 ;  /* 0x0003200801007387 */ /* 0x0001e20000100a00 */
[----:B---3--:R-:W-:Y:S01]  /*20170*/  MOV R26, 0x5b7cb45e ;  /* 0x5b7cb45e001a7802 */ /* 0x008fe20000000f00 */
[----:B------:R-:W-:Y:S02]  /*20180*/  IMAD.MOV.U32 R27, RZ, RZ, 0x3df13b3c ;  /* 0x3df13b3cff1b7424 */ /* 0x000fe400078e00ff */
[----:B-1----:R-:W-:Y:S01]  /*20190*/  IMAD.MOV.U32 R28, RZ, RZ, 0x74985d3f ;  /* 0x74985d3fff1c7424 */ /* 0x002fe200078e00ff */
[----:B------:R-:W-:Y:S01]  /*201a0*/  MOV R29, 0xbebc71c0 ;  /* 0xbebc71c0001d7802 */ /* 0x000fe20000000f00 */
[----:B------:R1:W-:Y:S01]  /*201b0*/  STL.64 [R1+0x328], R10 ;  /* 0x0003280a01007387 */ /* 0x0003e20000100a00 */
[----:B--2---:R-:W-:-:S02]  /*201c0*/  IMAD.MOV.U32 R6, RZ, RZ, -0x60f6e9b4 ;  /* 0x9f09164cff067424 */ /* 0x004fc400078e00ff */
        /* <DEDUP_REMOVED lines=17> */
[----:B--2---:R-:W-:Y:S01]  /*202e0*/  IMAD.MOV.U32 R20, RZ, RZ, 0x70791e5e ;  /* 0x70791e5eff147424 */ /* 0x004fe200078e00ff */
[----:B------:R2:W-:Y:S01]  /*202f0*/  STL.64 [R1+0x360], R28 ;  /* 0x0003601c01007387 */ /* 0x0005e20000100a00 */
[----:B------:R-:W-:-:S03]  /*20300*/  IMAD.MOV.U32 R21, RZ, RZ, -0x42afcc46 ;  /* 0xbd5033baff157424 */ /* 0x000fc600078e00ff */
[----:B------:R3:W-:Y:S01]  /*20310*/  STL.64 [R1+0x368], R6 ;  /* 0x0003680601007387 */ /* 0x0007e20000100a00 */
[----:B0-----:R-:W-:Y:S01]  /*20320*/  MOV R24, 0x12618752 ;  /* 0x1261875200187802 */ /* 0x001fe20000000f00 */
[----:B------:R-:W-:Y:S02]  /*20330*/  IMAD.MOV.U32 R25, RZ, RZ, -0x4204eb0e ;  /* 0xbdfb14f2ff197424 */ /* 0x000fe400078e00ff */
[----:B------:R0:W-:Y:S01]  /*20340*/  STL.64 [R1+0x370], R8 ;  /* 0x0003700801007387 */ /* 0x0001e20000100a00 */
[----:B-1----:R-:W-:Y:S01]  /*20350*/  IMAD.MOV.U32 R26, RZ, RZ, -0x4358316d ;  /* 0xbca7ce93ff1a7424 */ /* 0x002fe200078e00ff */
        /* <DEDUP_REMOVED lines=56> */
[----:B0-----:R-:W-:Y:S02]  /*206e0*/  IMAD.MOV.U32 R24, RZ, RZ, -0x4132f3f1 ;  /* 0xbecd0c0fff187424 */ /* 0x001fe400078e00ff */
[----:B------:R-:W-:Y:S01]  /*206f0*/  IMAD.MOV.U32 R25, RZ, RZ, -0x41773d99 ;  /* 0xbe88c267ff197424 */ /* 0x000fe200078e00ff */
[----:B------:R0:W-:Y:S01]  /*20700*/  STL.64 [R1+0x410], R8 ;  /* 0x0004100801007387 */ /* 0x0001e20000100a00 */
[----:B---3--:R-:W-:Y:S01]  /*20710*/  MOV R26, 0x225a095b ;  /* 0x225a095b001a7802 */ /* 0x008fe20000000f00 */
[----:B------:R-:W-:Y:S02]  /*20720*/  IMAD.MOV.U32 R27, RZ, RZ, 0x3e69e630 ;  /* 0x3e69e630ff1b7424 */ /* 0x000fe400078e00ff */
[----:B-1----:R-:W-:Y:S01]  /*20730*/  IMAD.MOV.U32 R28, RZ, RZ, 0x5ac40e35 ;  /* 0x5ac40e35ff1c7424 */ /* 0x002fe200078e00ff */
[----:B------:R-:W-:Y:S01]  /*20740*/  MOV R29, 0xbd14411c ;  /* 0xbd14411c001d7802 */ /* 0x000fe20000000f00 */
[----:B------:R1:W-:Y:S01]  /*20750*/  STL.64 [R1+0x418], R10 ;  /* 0x0004180a01007387 */ /* 0x0003e20000100a00 */
[----:B--2---:R-:W-:-:S02]  /*20760*/  IMAD.MOV.U32 R6, RZ, RZ, -0xccb373d ;  /* 0xf334c8c3ff067424 */ /* 0x004fc400078e00ff */
        /* <DEDUP_REMOVED lines=112> */
[----:B------:R-:W-:Y:S02]  /*20e70*/  IMAD.MOV.U32 R25, RZ, RZ, 0x3f0b1d75 ;  /* 0x3f0b1d75ff197424 */ /* 0x000fe400078e00ff */
        /* <DEDUP_REMOVED lines=32> */
[----:B------:R-:W-:Y:S01]  /*21080*/  IMAD.MOV.U32 R27, RZ, RZ, -0x41786d69 ;  /* 0xbe879297ff1b7424 */ /* 0x000fe200078e00ff */
        /* <DEDUP_REMOVED lines=66> */
[----:B------:R3:W-:Y:S01]  /*214b0*/  STL.64 [R1+0x660], R14 ;  /* 0x0006600e01007387 */ /* 0x0007e20000100a00 */
[----:B0-----:R-:W-:Y:S01]  /*214c0*/  IMAD.MOV.U32 R8, RZ, RZ, -0x6acf5853 ;  /* 0x9530a7adff087424 */ /* 0x001fe200078e00ff */
[----:B------:R-:W-:Y:S01]  /*214d0*/  MOV R9, 0xbec1adec ;  /* 0xbec1adec00097802 */ /* 0x000fe20000000f00 */
[----:B-1----:R-:W-:Y:S01]  /*214e0*/  IMAD.MOV.U32 R10, RZ, RZ, 0x124b7492 ;  /* 0x124b7492ff0a7424 */ /* 0x002fe200078e00ff */
[----:B------:R0:W-:Y:S01]  /*214f0*/  STL.64 [R1+0x668], R20 ;  /* 0x0006681401007387 */ /* 0x0001e20000100a00 */
[----:B------:R-:W-:Y:S01]  /*21500*/  IMAD.MOV.U32 R11, RZ, RZ, -0x424d12c4 ;  /* 0xbdb2ed3cff0b7424 */ /* 0x000fe200078e00ff */
[----:B--2---:R-:W-:Y:S01]  /*21510*/  MOV R12, 0x70ac9b03 ;  /* 0x70ac9b03000c7802 */ /* 0x004fe20000000f00 */
[----:B------:R-:W-:Y:S01]  /*21520*/  IMAD.MOV.U32 R13, RZ, RZ, 0x3e9952f9 ;  /* 0x3e9952f9ff0d7424 */ /* 0x000fe200078e00ff */
[----:B------:R1:W-:Y:S01]  /*21530*/  STL.64 [R1+0x670], R24 ;  /* 0x0006701801007387 */ /* 0x0003e20000100a00 */
[----:B---3--:R-:W-:Y:S02]  /*21540*/  IMAD.MOV.U32 R14, RZ, RZ, 0x393d4893 ;  /* 0x393d4893ff0e7424 */ /* 0x008fe400078e00ff */
[----:B------:R-:W-:Y:S01]  /*21550*/  IMAD.MOV.U32 R15, RZ, RZ, 0x3e70b282 ;  /* 0x3e70b282ff0f7424 */ /* 0x000fe200078e00ff */
[----:B------:R2:W-:Y:S01]  /*21560*/  STL.64 [R1+0x698], R10 ;  /* 0x0006980a01007387 */ /* 0x0005e20000100a00 */
[----:B0-----:R-:W-:Y:S01]  /*21570*/  MOV R20, 0xc550bd4b ;  /* 0xc550bd4b00147802 */ /* 0x001fe20000000f00 */
[----:B------:R-:W-:-:S02]  /*21580*/  IMAD.MOV.U32 R21, RZ, RZ, 0x3cc7c54e ;  /* 0x3cc7c54eff157424 */ /* 0x000fc400078e00ff */
[----:B------:R0:W-:Y:S01]  /*21590*/  STL.64 [R1+0x6a0], R12 ;  /* 0x0006a00c01007387 */ /* 0x0001e20000100a00 */
[----:B-1----:R-:W-:-:S03]  /*215a0*/  IMAD.MOV.U32 R24, RZ, RZ, -0x178d03aa ;  /* 0xe872fc56ff187424 */ /* 0x002fc600078e00ff */
[----:B------:R1:W-:Y:S01]  /*215b0*/  STL.64 [R1+0x6b0], R14 ;  /* 0x0006b00e01007387 */ /* 0x0003e20000100a00 */
[----:B------:R-:W-:Y:S02]  /*215c0*/  MOV R25, 0xbe44985e ;  /* 0xbe44985e00197802 */ /* 0x000fe40000000f00 */
[----:B--2---:R-:W-:Y:S01]  /*215d0*/  MOV R10, 0xf048b194 ;  /* 0xf048b194000a7802 */ /* 0x004fe20000000f00 */
[----:B------:R-:W-:Y:S01]  /*215e0*/  IMAD.MOV.U32 R11, RZ, RZ, -0x4224298f ;  /* 0xbddbd671ff0b7424 */ /* 0x000fe200078e00ff */
[----:B------:R2:W-:Y:S01]  /*215f0*/  STL.64 [R1+0x678], R26 ;  /* 0x0006781a01007387 */ /* 0x0005e20000100a00 */
[----:B0-----:R-:W-:Y:S01]  /*21600*/  IMAD.MOV.U32 R12, RZ, RZ, -0x1a218756 ;  /* 0xe5de78aaff0c7424 */ /* 0x001fe200078e00ff */
[----:B------:R-:W-:Y:S02]  /*21610*/  MOV R13, 0x3dbcac1e ;  /* 0x3dbcac1e000d7802 */ /* 0x000fe40000000f00 */
[----:B------:R0:W-:Y:S01]  /*21620*/  STL.64 [R1+0x6b8], R20 ;  /* 0x0006b81401007387 */ /* 0x0001e20000100a00 */
[----:B-1----:R-:W-:Y:S01]  /*21630*/  MOV R14, 0x13f7775a ;  /* 0x13f7775a000e7802 */ /* 0x002fe20000000f00 */
[----:B------:R-:W-:-:S02]  /*21640*/  IMAD.MOV.U32 R15, RZ, RZ, -0x4272569a ;  /* 0xbd8da966ff0f7424 */ /* 0x000fc400078e00ff */
[----:B------:R1:W-:Y:S01]  /*21650*/  STL.64 [R1+0x6e8], R10 ;  /* 0x0006e80a01007387 */ /* 0x0003e20000100a00 */
[----:B--2---:R-:W-:-:S03]  /*21660*/  IMAD.MOV.U32 R26, RZ, RZ, 0x6d84752e ;  /* 0x6d84752eff1a7424 */ /* 0x004fc600078e00ff */
[----:B------:R2:W-:Y:S01]  /*21670*/  STL.64 [R1+0x6f0], R12 ;  /* 0x0006f00c01007387 */ /* 0x0005e20000100a00 */
[----:B------:R-:W-:Y:S02]  /*21680*/  IMAD.MOV.U32 R27, RZ, RZ, 0x3e3663fd ;  /* 0x3e3663fdff1b7424 */ /* 0x000fe400078e00ff */
[----:B0-----:R-:W-:Y:S01]  /*21690*/  IMAD.MOV.U32 R20, RZ, RZ, 0x1cc96982 ;  /* 0x1cc96982ff147424 */ /* 0x001fe200078e00ff */
[----:B------:R-:W-:Y:S01]  /*216a0*/  MOV R21, 0xbf438dff ;  /* 0xbf438dff00157802 */ /* 0x000fe20000000f00 */
[----:B------:R0:W-:Y:S01]  /*216b0*/  STL.64 [R1+0x700], R14 ;  /* 0x0007000e01007387 */ /* 0x0001e20000100a00 */
[----:B-1----:R-:W-:Y:S01]  /*216c0*/  IMAD.MOV.U32 R10, RZ, RZ, 0x3aebc9b7 ;  /* 0x3aebc9b7ff0a7424 */ /* 0x002fe200078e00ff */
[----:B------:R-:W-:Y:S02]  /*216d0*/  MOV R11, 0xbf163a80 ;  /* 0xbf163a80000b7802 */ /* 0x000fe40000000f00 */
[----:B------:R1:W-:Y:S01]  /*216e0*/  STL.64 [R1+0x658], R32 ;  /* 0x0006582001007387 */ /* 0x0003e20000100a00 */
[----:B--2---:R-:W-:-:S03]  /*216f0*/  IMAD.MOV.U32 R12, RZ, RZ, 0x36172b0 ;  /* 0x036172b0ff0c7424 */ /* 0x004fc600078e00ff */
[----:B------:R2:W-:Y:S01]  /*21700*/  STL.64 [R1+0x680], R28 ;  /* 0x0006801c01007387 */ /* 0x0005e20000100a00 */
[----:B------:R-:W-:Y:S02]  /*21710*/  IMAD.MOV.U32 R13, RZ, RZ, 0x3f100120 ;  /* 0x3f100120ff0d7424 */ /* 0x000fe400078e00ff */
[----:B0-----:R-:W-:Y:S01]  /*21720*/  IMAD.MOV.U32 R14, RZ, RZ, -0x1741ccd0 ;  /* 0xe8be3330ff0e7424 */ /* 0x001fe200078e00ff */
[----:B------:R-:W-:Y:S01]  /*21730*/  MOV R15, 0xbe0e7018 ;  /* 0xbe0e7018000f7802 */ /* 0x000fe20000000f00 */
[----:B------:R0:W-:Y:S01]  /*21740*/  STL.64 [R1+0x6c0], R24 ;  /* 0x0006c01801007387 */ /* 0x0001e20000100a00 */
[----:B-1----:R-:W-:Y:S01]  /*21750*/  IMAD.MOV.U32 R32, RZ, RZ, 0x3b2187a2 ;  /* 0x3b2187a2ff207424 */ /* 0x002fe200078e00ff */
[----:B------:R-:W-:Y:S02]  /*21760*/  MOV R33, 0xbe8d599e ;  /* 0xbe8d599e00217802 */ /* 0x000fe40000000f00 */
        /* <DEDUP_REMOVED lines=13> */
[----:B0-----:R-:W-:Y:S02]  /*21840*/  IMAD.MOV.U32 R10, RZ, RZ, -0x62cef27b ;  /* 0x9d310d85ff0a7424 */ /* 0x001fe400078e00ff */
[----:B------:R-:W-:Y:S01]  /*21850*/  IMAD.MOV.U32 R11, RZ, RZ, -0x41a4f541 ;  /* 0xbe5b0abfff0b7424 */ /* 0x000fe200078e00ff */
[----:B------:R0:W-:Y:S01]  /*21860*/  STL.64 [R1+0x6a8], R32 ;  /* 0x0006a82001007387 */ /* 0x0001e20000100a00 */
[----:B-1----:R-:W-:Y:S01]  /*21870*/  MOV R12, 0x44652279 ;  /* 0x44652279000c7802 */ /* 0x002fe20000000f00 */
[----:B------:R-:W-:-:S02]  /*21880*/  IMAD.MOV.U32 R13, RZ, RZ, -0x42f8f92a ;  /* 0xbd0706d6ff0d7424 */ /* 0x000fc400078e00ff */
[----:B------:R1:W-:Y:S01]  /*21890*/  STL.64 [R1+0x6d0], R28 ;  /* 0x0006d01c01007387 */ /* 0x0003e20000100a00 */
[----:B--2---:R-:W-:-:S03]  /*218a0*/  IMAD.MOV.U32 R14, RZ, RZ, -0x2d0002b1 ;  /* 0xd2fffd4fff0e7424 */ /* 0x004fc600078e00ff */
[----:B------:R2:W-:Y:S01]  /*218b0*/  STL.64 [R1+0x710], R24 ;  /* 0x0007101801007387 */ /* 0x0005e20000100a00 */
[----:B------:R-:W-:-:S03]  /*218c0*/  IMAD.MOV.U32 R15, RZ, RZ, -0x41ddbb46 ;  /* 0xbe2244baff0f7424 */ /* 0x000fc600078e00ff */
[----:B------:R3:W-:Y:S01]  /*218d0*/  STL.64 [R1+0x718], R26 ;  /* 0x0007181a01007387 */ /* 0x0007e20000100a00 */
[----:B0-----:R-:W-:Y:S02]  /*218e0*/  IMAD.MOV.U32 R32, RZ, RZ, -0x59a8d1f7 ;  /* 0xa6572e09ff207424 */ /* 0x001fe400078e00ff */
[----:B------:R-:W-:Y:S01]  /*218f0*/  IMAD.MOV.U32 R33, RZ, RZ, -0x43a8864c ;  /* 0xbc5779b4ff217424 */ /* 0x000fe200078e00ff */
[----:B-1----:R-:W-:Y:S01]  /*21900*/  MOV R29, 0xbf44f9f2 ;  /* 0xbf44f9f2001d7802 */ /* 0x002fe20000000f00 */
[----:B------:R-:W-:Y:S01]  /*21910*/  IMAD.MOV.U32 R28, RZ, RZ, 0x582dd0a5 ;  /* 0x582dd0a5ff1c7424 */ /* 0x000fe200078e00ff */
[----:B------:R0:W-:Y:S01]  /*21920*/  STL.64 [R1+0x758], R20 ;  /* 0x0007581401007387 */ /* 0x0001e20000100a00 */
[----:B--2---:R-:W-:Y:S01]  /*21930*/  MOV R24, 0xa891d8ba ;  /* 0xa891d8ba00187802 */ /* 0x004fe20000000f00 */
[----:B------:R-:W-:Y:S02]  /*21940*/  IMAD.MOV.U32 R25, RZ, RZ, -0x4138272d ;  /* 0xbec7d8d3ff197424 */ /* 0x000fe400078e00ff */
        /* <DEDUP_REMOVED lines=17> */
[----:B------:R-:W-:Y:S02]  /*21a60*/  IMAD.MOV.U32 R33, RZ, RZ, -0x4109e704 ;  /* 0xbef618fcff217424 */ /* 0x000fe400078e00ff */
[----:B------:R1:W-:Y:S01]  /*21a70*/  STL.64 [R1+0x768], R26 ;  /* 0x0007681a01007387 */ /* 0x0003e20000100a00 */
[----:B--2---:R-:W-:Y:S02]  /*21a80*/  IMAD.MOV.U32 R28, RZ, RZ, -0x7f8eef2e ;  /* 0x807110d2ff1c7424 */ /* 0x004fe400078e00ff */
[----:B------:R-:W-:Y:S01]  /*21a90*/  IMAD.MOV.U32 R29, RZ, RZ, 0x3d903901 ;  /* 0x3d903901ff1d7424 */ /* 0x000fe200078e00ff */
[----:B------:R2:W-:Y:S01]  /*21aa0*/  STL.64 [R1+0x7a8], R20 ;  /* 0x0007a81401007387 */ /* 0x0005e20000100a00 */
[----:B0-----:R-:W-:Y:S01]  /*21ab0*/  IMAD.MOV.U32 R24, RZ, RZ, -0x5f439432 ;  /* 0xa0bc6bceff187424 */ /* 0x001fe200078e00ff */
[----:B------:R-:W-:-:S02]  /*21ac0*/  MOV R25, 0xbc0bdbb7 ;  /* 0xbc0bdbb700197802 */ /* 0x000fc40000000f00 */
[----:B------:R0:W-:Y:S01]  /*21ad0*/  STL.64 [R1+0x7d8], R10 ;  /* 0x0007d80a01007387 */ /* 0x0001e20000100a00 */
[----:B-1----:R-:W-:Y:S02]  /*21ae0*/  IMAD.MOV.U32 R26, RZ, RZ, -0x28d51ea ;  /* 0xfd72ae16ff1a7424 */ /* 0x002fe400078e00ff */
[----:B------:R-:W-:Y:S01]  /*21af0*/  IMAD.MOV.U32 R27, RZ, RZ, -0x4229c0f4 ;  /* 0xbdd63f0cff1b7424 */ /* 0x000fe200078e00ff */
[----:B------:R1:W-:Y:S01]  /*21b00*/  STL.64 [R1+0x7e0], R12 ;  /* 0x0007e00c01007387 */ /* 0x0003e20000100a00 */
[----:B--2---:R-:W-:Y:S01]  /*21b10*/  IMAD.MOV.U32 R20, RZ, RZ, -0x4ad3ccbb ;  /* 0xb52c3345ff147424 */ /* 0x004fe200078e00ff */
[----:B------:R-:W-:Y:S02]  /*21b20*/  MOV R21, 0x3f3c01c0 ;  /* 0x3f3c01c000157802 */ /* 0x000fe40000000f00 */
[----:B------:R2:W-:Y:S01]  /*21b30*/  STL.64 [R1+0x7f0], R14 ;  /* 0x0007f00e01007387 */ /* 0x0005e20000100a00 */
[----:B0-----:R-:W-:Y:S01]  /*21b40*/  IMAD.MOV.U32 R10, RZ, RZ, -0x10765ed6 ;  /* 0xef89a12aff0a7424 */ /* 0x001fe200078e00ff */
[----:B------:R-:W-:-:S02]  /*21b50*/  MOV R11, 0x3dcaa0a6 ;  /* 0x3dcaa0a6000b7802 */ /* 0x000fc40000000f00 */
        /* <DEDUP_REMOVED lines=15> */
[----:B------:R-:W-:Y:S01]  /*21c50*/  IMAD.MOV.U32 R25, RZ, RZ, -0x40d9e71c ;  /* 0xbf2618e4ff197424 */ /* 0x000fe200078e00ff */
[----:B0-----:R-:W-:Y:S01]  /*21c60*/  MOV R26, 0x6f571329 ;  /* 0x6f571329001a7802 */ /* 0x001fe20000000f00 */
[----:B------:R-:W-:Y:S01]  /*21c70*/  IMAD.MOV.U32 R27, RZ, RZ, -0x41be8a62 ;  /* 0xbe41759eff1b7424 */ /* 0x000fe200078e00ff */
[----:B------:R0:W-:Y:S01]  /*21c80*/  STL.64 [R1+0x830], R12 ;  /* 0x0008300c01007387 */ /* 0x0001e20000100a00 */
[----:B-1----:R-:W-:-:S03]  /*21c90*/  IMAD.MOV.U32 R20, RZ, RZ, -0x48aac0bd ;  /* 0xb7553f43ff147424 */ /* 0x002fc600078e00ff */
[----:B------:R1:W-:Y:S01]  /*21ca0*/  STL.64 [R1+0x840], R14 ;  /* 0x0008400e01007387 */ /* 0x0003e20000100a00 */
[----:B------:R-:W-:Y:S02]  /*21cb0*/  IMAD.MOV.U32 R21, RZ, RZ, -0x42b74682 ;  /* 0xbd48b97eff157424 */ /* 0x000fe400078e00ff */
[----:B--2---:R-:W-:Y:S01]  /*21cc0*/  IMAD.MOV.U32 R10, RZ, RZ, 0x2f6afa8a ;  /* 0x2f6afa8aff0a7424 */ /* 0x004fe200078e00ff */
[----:B------:R2:W-:Y:S01]  /*21cd0*/  STL.64 [R1+0x798], R32 ;  /* 0x0007982001007387 */ /* 0x0005e20000100a00 */
[----:B------:R-:W-:Y:S01]  /*21ce0*/  IMAD.MOV.U32 R11, RZ, RZ, 0x3e10bf3a ;  /* 0x3e10bf3aff0b7424 */ /* 0x000fe200078e00ff */
[----:B0-----:R-:W-:Y:S01]  /*21cf0*/  MOV R12, 0xbbf739c6 ;  /* 0xbbf739c6000c7802 */ /* 0x001fe20000000f00 */
[----:B------:R-:W-:Y:S01]  /*21d00*/  IMAD.MOV.U32 R13, RZ, RZ, -0x420ddaba ;  /* 0xbdf22546ff0d7424 */ /* 0x000fe200078e00ff */
[----:B------:R0:W-:Y:S01]  /*21d10*/  STL.64 [R1+0x7c0], R28 ;  /* 0x0007c01c01007387 */ /* 0x0001e20000100a00 */
[----:B-1----:R-:W-:Y:S02]  /*21d20*/  IMAD.MOV.U32 R14, RZ, RZ, 0x207b9023 ;  /* 0x207b9023ff0e7424 */ /* 0x002fe400078e00ff */
[----:B------:R-:W-:Y:S01]  /*21d30*/  IMAD.MOV.U32 R15, RZ, RZ, 0x3dc4b273 ;  /* 0x3dc4b273ff0f7424 */ /* 0x000fe200078e00ff */
[----:B------:R1:W-:Y:S01]  /*21d40*/  STL.64 [R1+0x800], R24 ;  /* 0x0008001801007387 */ /* 0x0003e20000100a00 */
[----:B--2---:R-:W-:-:S02]  /*21d50*/  IMAD.MOV.U32 R32, RZ, RZ, 0x61e90004 ;  /* 0x61e90004ff207424 */ /* 0x004fc400078e00ff */
[----:B------:R-:W-:Y:S01]  /*21d60*/  IMAD.MOV.U32 R33, RZ, RZ, 0x3eb0a9ef ;  /* 0x3eb0a9efff217424 */ /* 0x000fe200078e00ff */
[----:B------:R2:W-:Y:S01]  /*21d70*/  STL.64 [R1+0x808], R26 ;  /* 0x0008081a01007387 */ /* 0x0005e20000100a00 */
[----:B0-----:R-:W-:Y:S01]  /*21d80*/  IMAD.MOV.U32 R28, RZ, RZ, 0x37b4e130 ;  /* 0x37b4e130ff1c7424 */ /* 0x001fe200078e00ff */
[----:B------:R-:W-:Y:S02]  /*21d90*/  MOV R29, 0x3f07bdf8 ;  /* 0x3f07bdf8001d7802 */ /* 0x000fe40000000f00 */
        /* <DEDUP_REMOVED lines=22> */
[----:B--2---:R-:W-:Y:S01]  /*21f00*/  IMAD.MOV.U32 R28, RZ, RZ, -0x4b790f26 ;  /* 0xb486f0daff1c7424 */ /* 0x004fe200078e00ff */
[----:B------:R2:W-:Y:S01]  /*21f10*/  STL.64 [R1+0x898], R20 ;  /* 0x0008981401007387 */ /* 0x0005e20000100a00 */
[----:B------:R-:W-:Y:S02]  /*21f20*/  IMAD.MOV.U32 R29, RZ, RZ, 0x3e48a3e9 ;  /* 0x3e48a3e9ff1d7424 */ /* 0x000fe400078e00ff */
[----:B0-----:R-:W-:Y:S01]  /*21f30*/  IMAD.MOV.U32 R24, RZ, RZ, 0x1144693f ;  /* 0x1144693fff187424 */ /* 0x001fe200078e00ff */
        /* <DEDUP_REMOVED lines=11> */
[----:B-1----:R-:W-:-:S03]  /*21ff0*/  IMAD.MOV.U32 R12, RZ, RZ, -0x1908a676 ;  /* 0xe6f7598aff0c7424 */ /* 0x002fc600078e00ff */
[----:B------:R1:W-:Y:S01]  /*22000*/  STL.64 [R1+0x860], R28 ;  /* 0x0008601c01007387 */ /* 0x0003e20000100a00 */
[----:B------:R-:W-:Y:S02]  /*22010*/  IMAD.MOV.U32 R13, RZ, RZ, 0x3d2a4c4e ;  /* 0x3d2a4c4eff0d7424 */ /* 0x000fe400078e00ff */
[----:B--2---:R-:W-:Y:S01]  /*22020*/  IMAD.MOV.U32 R14, RZ, RZ, 0x6207f6ce ;  /* 0x6207f6ceff0e7424 */ /* 0x004fe200078e00ff */
[----:B------:R-:W-:Y:S01]  /*22030*/  MOV R15, 0x3e55fafc ;  /* 0x3e55fafc000f7802 */ /* 0x000fe20000000f00 */
[----:B------:R2:W-:Y:S01]  /*22040*/  STL.64 [R1+0x8a0], R24 ;  /* 0x0008a01801007387 */ /* 0x0005e20000100a00 */
[----:B0-----:R-:W-:-:S03]  /*22050*/  IMAD.MOV.U32 R32, RZ, RZ, -0x72c8fe5a ;  /* 0x8d3701a6ff207424 */ /* 0x001fc600078e00ff */
        /* <DEDUP_REMOVED lines=11> */
[----:B-1----:R-:W-:-:S03]  /*22110*/  IMAD.MOV.U32 R20, RZ, RZ, 0x13f0801a ;  /* 0x13f0801aff147424 */ /* 0x002fc600078e00ff */
        /* <DEDUP_REMOVED lines=14> */
[----:B0-----:R-:W-:-:S03]  /*22200*/  IMAD.MOV.U32 R32, RZ, RZ, -0x4746e29f ;  /* 0xb8b91d61ff207424 */ /* 0x001fc600078e00ff */
[----:B------:R0:W-:Y:S01]  /*22210*/  STL.64 [R1+0x8f8], R26 ;  /* 0x0008f81a01007387 */ /* 0x0001e20000100a00 */
[----:B------:R-:W-:Y:S02]  /*22220*/  IMAD.MOV.U32 R33, RZ, RZ, 0x3f1b648c ;  /* 0x3f1b648cff217424 */ /* 0x000fe400078e00ff */
[----:B-1----:R-:W-:Y:S01]  /*22230*/  IMAD.MOV.U32 R28, RZ, RZ, -0x8d81d02 ;  /* 0xf727e2feff1c7424 */ /* 0x002fe200078e00ff */
[----:B------:R-:W-:Y:S01]  /*22240*/  MOV R29, 0xbda83e23 ;  /* 0xbda83e23001d7802 */ /* 0x000fe20000000f00 */
[----:B------:R1:W-:Y:S01]  /*22250*/  STL.64 [R1+0x938], R20 ;  /* 0x0009381401007387 */ /* 0x0003e20000100a00 */
[----:B--2---:R-:W-:Y:S01]  /*22260*/  MOV R24, 0x1d7f8951 ;  /* 0x1d7f895100187802 */ /* 0x004fe20000000f00 */
[----:B------:R-:W-:Y:S02]  /*22270*/  IMAD.MOV.U32 R25, RZ, RZ, -0x435ccac2 ;  /* 0xbca3353eff197424 */ /* 0x000fe400078e00ff */
[----:B------:R2:W-:Y:S01]  /*22280*/  STL.64 [R1+0x968], R10 ;  /* 0x0009680a01007387 */ /* 0x0005e20000100a00 */
[----:B0-----:R-:W-:Y:S01]  /*22290*/  IMAD.MOV.U32 R26, RZ, RZ, -0x2fc8f100 ;  /* 0xd0370f00ff1a7424 */ /* 0x001fe200078e00ff */
[----:B------:R-:W-:-:S02]  /*222a0*/  MOV R27, 0x3e0f0bac ;  /* 0x3e0f0bac001b7802 */ /* 0x000fc40000000f00 */
[----:B------:R0:W-:Y:S01]  /*222b0*/  STL.64 [R1+0x970], R12 ;  /* 0x0009700c01007387 */ /* 0x0001e20000100a00 */
[----:B-1----:R-:W-:Y:S01]  /*222c0*/  MOV R20, 0x58c76530 ;  /* 0x58c7653000147802 */ /* 0x002fe20000000f00 */
[----:B------:R-:W-:Y:S02]  /*222d0*/  IMAD.MOV.U32 R21, RZ, RZ, -0x409fdc85 ;  /* 0xbf60237bff157424 */ /* 0x000fe400078e00ff */
        /* <DEDUP_REMOVED lines=8> */
[----:B------:R-:W-:Y:S02]  /*22360*/  IMAD.MOV.U32 R15, RZ, RZ, 0x3ecbb865 ;  /* 0x3ecbb865ff0f7424 */ /* 0x000fe400078e00ff */
        /* <DEDUP_REMOVED lines=8> */
[----:B-1----:R-:W-:Y:S01]  /*223f0*/  MOV R32, 0x7c2057dd ;  /* 0x7c2057dd00207802 */ /* 0x002fe20000000f00 */
[----:B------:R-:W-:Y:S02]  /*22400*/  IMAD.MOV.U32 R33, RZ, RZ, -0x419ce1d1 ;  /* 0xbe631e2fff217424 */ /* 0x000fe400078e00ff */
[----:B--2---:R-:W-:Y:S01]  /*22410*/  IMAD.MOV.U32 R28, RZ, RZ, 0x4ad52eba ;  /* 0x4ad52ebaff1c7424 */ /* 0x004fe200078e00ff */
[----:B------:R1:W-:Y:S01]  /*22420*/  STL.64 [R1+0x988], R20 ;  /* 0x0009881401007387 */ /* 0x0003e20000100a00 */
[----:B------:R-:W-:-:S02]  /*22430*/  IMAD.MOV.U32 R29, RZ, RZ, -0x41fef53f ;  /* 0xbe010ac1ff1d7424 */ /* 0x000fc400078e00ff */
[----:B0-----:R-:W-:Y:S01]  /*22440*/  IMAD.MOV.U32 R24, RZ, RZ, 0xb161ed3 ;  /* 0x0b161ed3ff187424 */ /* 0x001fe200078e00ff */
[----:B------:R-:W-:Y:S01]  /*22450*/  MOV R25, 0x3f4b647f ;  /* 0x3f4b647f00197802 */ /* 0x000fe20000000f00 */
[----:B------:R0:W-:Y:S01]  /*22460*/  STL.64 [R1+0x9b8], R10 ;  /* 0x0009b80a01007387 */ /* 0x0001e20000100a00 */
[----:B---3--:R-:W-:Y:S02]  /*22470*/  IMAD.MOV.U32 R26, RZ, RZ, -0x4654b292 ;  /* 0xb9ab4d6eff1a7424 */ /* 0x008fe400078e00ff */
[----:B------:R-:W-:Y:S01]  /*22480*/  IMAD.MOV.U32 R27, RZ, RZ, 0x3e54e11f ;  /* 0x3e54e11fff1b7424 */ /* 0x000fe200078e00ff */
[----:B------:R2:W-:Y:S01]  /*22490*/  STL.64 [R1+0x9c0], R12 ;  /* 0x0009c00c01007387 */ /* 0x0005e20000100a00 */
[----:B-1----:R-:W-:Y:S01]  /*224a0*/  IMAD.MOV.U32 R20, RZ, RZ, -0xddec242 ;  /* 0xf2213dbeff147424 */ /* 0x002fe200078e00ff */
[----:B------:R-:W-:Y:S02]  /*224b0*/  MOV R21, 0x3d6c166c ;  /* 0x3d6c166c00157802 */ /* 0x000fe40000000f00 */
[----:B------:R1:W-:Y:S01]  /*224c0*/  STL.64 [R1+0x9d0], R14 ;  /* 0x0009d00e01007387 */ /* 0x0003e20000100a00 */
[----:B0-----:R-:W-:Y:S01]  /*224d0*/  IMAD.MOV.U32 R10, RZ, RZ, -0x253e430f ;  /* 0xdac1bcf1ff0a7424 */ /* 0x001fe200078e00ff */
[----:B------:R-:W-:-:S02]  /*224e0*/  MOV R11, 0xbe487f75 ;  /* 0xbe487f75000b7802 */ /* 0x000fc40000000f00 */
[----:B------:R0:W-:Y:S01]  /*224f0*/  STL.64 [R1+0x6d8], R6 ;  /* 0x0006d80601007387 */ /* 0x0001e20000100a00 */
[----:B--2---:R-:W-:-:S03]  /*22500*/  IMAD.MOV.U32 R12, RZ, RZ, -0x2d6249d2 ;  /* 0xd29db62eff0c7424 */ /* 0x004fc600078e00ff */
[----:B------:R2:W-:Y:S01]  /*22510*/  STL.64 [R1+0x730], R8 ;  /* 0x0007300801007387 */ /* 0x0005e20000100a00 */
[----:B------:R-:W-:Y:S02]  /*22520*/  IMAD.MOV.U32 R13, RZ, RZ, 0x3e2bcb20 ;  /* 0x3e2bcb20ff0d7424 */ /* 0x000fe400078e00ff */
[----:B-1----:R-:W-:Y:S01]  /*22530*/  IMAD.MOV.U32 R14, RZ, RZ, -0x711724b7 ;  /* 0x8ee8db49ff0e7424 */ /* 0x002fe200078e00ff */
[----:B------:R-:W-:Y:S01]  /*22540*/  MOV R15, 0xbe015343 ;  /* 0xbe015343000f7802 */ /* 0x000fe20000000f00 */
[----:B------:R1:W-:Y:S01]  /*22550*/  STL.64 [R1+0x928], R32 ;  /* 0x0009282001007387 */ /* 0x0003e20000100a00 */
[----:B0-----:R-:W-:-:S03]  /*22560*/  IMAD.MOV.U32 R6, RZ, RZ, 0xc28e8a0 ;  /* 0x0c28e8a0ff067424 */ /* 0x001fc600078e00ff */
[----:B------:R0:W-:Y:S01]  /*22570*/  STL.64 [R1+0x950], R28 ;  /* 0x0009501c01007387 */ /* 0x0001e20000100a00 */
[----:B------:R-:W-:Y:S02]  /*22580*/  IMAD.MOV.U32 R7, RZ, RZ, 0x3f322fb2 ;  /* 0x3f322fb2ff077424 */ /* 0x000fe400078e00ff */
[----:B--2---:R-:W-:Y:S01]  /*22590*/  IMAD.MOV.U32 R8, RZ, RZ, -0x5b2caf32 ;  /* 0xa4d350ceff087424 */ /* 0x004fe200078e00ff */
[----:B------:R2:W-:Y:S01]  /*225a0*/  STL.64 [R1+0x990], R24 ;  /* 0x0009901801007387 */ /* 0x0005e20000100a00 */
[----:B------:R-:W-:-:S03]  /*225b0*/  MOV R9, 0x3e77ca3d ;  /* 0x3e77ca3d00097802 */ /* 0x000fc60000000f00 */
[----:B------:R3:W-:Y:S01]  /*225c0*/  STL.64 [R1+0x998], R26 ;  /* 0x0009981a01007387 */ /* 0x0007e20000100a00 */
[----:B-1----:R-:W-:Y:S01]  /*225d0*/  IMAD.MOV.U32 R32, RZ, RZ, -0x3215e115 ;  /* 0xcdea1eebff207424 */ /* 0x002fe200078e00ff */
[----:B------:R-:W-:Y:S02]  /*225e0*/  MOV R33, 0xbec25187 ;  /* 0xbec2518700217802 */ /* 0x000fe40000000f00 */
[----:B0-----:R-:W-:Y:S01]  /*225f0*/  MOV R28, 0x3ef55b59 ;  /* 0x3ef55b59001c7802 */ /* 0x001fe20000000f00 */
[----:B------:R-:W-:Y:S01]  /*22600*/  IMAD.MOV.U32 R29, RZ, RZ, -0x40cf1af0 ;  /* 0xbf30e510ff1d7424 */ /* 0x000fe200078e00ff */
[----:B------:R0:W-:Y:S01]  /*22610*/  STL.64 [R1+0x9d8], R20 ;  /* 0x0009d81401007387 */ /* 0x0001e20000100a00 */
[----:B--2---:R-:W-:Y:S02]  /*22620*/  IMAD.MOV.U32 R24, RZ, RZ, 0x664ec1e3 ;  /* 0x664ec1e3ff187424 */ /* 0x004fe400078e00ff */
[----:B------:R-:W-:Y:S01]  /*22630*/  IMAD.MOV.U32 R25, RZ, RZ, -0x415a7e0b ;  /* 0xbea581f5ff197424 */ /* 0x000fe200078e00ff */
[----:B------:R1:W-:Y:S01]  /*22640*/  STL.64 [R1+0xa08], R10 ;  /* 0x000a080a01007387 */ /* 0x0003e20000100a00 */
[----:B---3--:R-:W-:Y:S01]  /*22650*/  MOV R26, 0xaff44abe ;  /* 0xaff44abe001a7802 */ /* 0x008fe20000000f00 */
[----:B------:R-:W-:-:S02]  /*22660*/  IMAD.MOV.U32 R27, RZ, RZ, 0x3e9a1a0b ;  /* 0x3e9a1a0bff1b7424 */ /* 0x000fc400078e00ff */
[----:B------:R2:W-:Y:S01]  /*22670*/  STL.64 [R1+0xa10], R12 ;  /* 0x000a100c01007387 */ /* 0x0005e20000100a00 */
[----:B0-----:R-:W-:-:S03]  /*22680*/  IMAD.MOV.U32 R20, RZ, RZ, -0x343a03ee ;  /* 0xcbc5fc12ff147424 */ /* 0x001fc600078e00ff */
[----:B------:R0:W-:Y:S01]  /*22690*/  STL.64 [R1+0xa20], R14 ;  /* 0x000a200e01007387 */ /* 0x0001e20000100a00 */
[----:B------:R-:W-:Y:S02]  /*226a0*/  IMAD.MOV.U32 R21, RZ, RZ, -0x4087a384 ;  /* 0xbf785c7cff157424 */ /* 0x000fe400078e00ff */
[----:B-1----:R-:W-:Y:S01]  /*226b0*/  IMAD.MOV.U32 R10, RZ, RZ, -0x1659a691 ;  /* 0xe9a6596fff0a7424 */ /* 0x002fe200078e00ff */
[----:B------:R-:W-:Y:S01]  /*226c0*/  MOV R11, 0x3eb57cc9 ;  /* 0x3eb57cc9000b7802 */ /* 0x000fe20000000f00 */
[----:B------:R1:W-:Y:S01]  /*226d0*/  STL.64 [R1+0x728], R6 ;  /* 0x0007280601007387 */ /* 0x0003e20000100a00 */
[----:B--2---:R-:W-:Y:S02]  /*226e0*/  IMAD.MOV.U32 R12, RZ, RZ, -0x4b94eac ;  /* 0xfb46b154ff0c7424 */ /* 0x004fe400078e00ff */
[----:B------:R-:W-:Y:S01]  /*226f0*/  IMAD.MOV.U32 R13, RZ, RZ, -0x409f1a6a ;  /* 0xbf60e596ff0d7424 */ /* 0x000fe200078e00ff */
[----:B------:R2:W-:Y:S01]  /*22700*/  STL.64 [R1+0x780], R8 ;  /* 0x0007800801007387 */ /* 0x0005e20000100a00 */
[----:B0-----:R-:W-:Y:S01]  /*22710*/  IMAD.MOV.U32 R14, RZ, RZ, -0x3a9fd7d3 ;  /* 0xc560282dff0e7424 */ /* 0x001fe200078e00ff */
[----:B------:R-:W-:-:S02]  /*22720*/  MOV R15, 0xbf462eb1 ;  /* 0xbf462eb1000f7802 */ /* 0x000fc40000000f00 */
        /* <DEDUP_REMOVED lines=8> */
[----:B0-----:R-:W-:Y:S02]  /*227b0*/  IMAD.MOV.U32 R32, RZ, RZ, 0x2daecc91 ;  /* 0x2daecc91ff207424 */ /* 0x001fe400078e00ff */
[----:B------:R-:W-:Y:S01]  /*227c0*/  IMAD.MOV.U32 R33, RZ, RZ, -0x411a6414 ;  /* 0xbee59becff217424 */ /* 0x000fe200078e00ff */
[----:B-1----:R-:W-:Y:S01]  /*227d0*/  MOV R29, 0xbe7f3011 ;  /* 0xbe7f3011001d7802 */ /* 0x002fe20000000f00 */
[----:B------:R-:W-:Y:S01]  /*227e0*/  IMAD.MOV.U32 R28, RZ, RZ, 0x553e9943 ;  /* 0x553e9943ff1c7424 */ /* 0x000fe200078e00ff */
[----:B------:R0:W-:Y:S01]  /*227f0*/  STL.64 [R1+0xa28], R20 ;  /* 0x000a281401007387 */ /* 0x0001e20000100a00 */
[----:B---3--:R-:W-:Y:S01]  /*22800*/  MOV R24, 0x19b3e6f ;  /* 0x019b3e6f00187802 */ /* 0x008fe20000000f00 */
[----:B------:R-:W-:-:S02]  /*22810*/  IMAD.MOV.U32 R25, RZ, RZ, -0x40be4cc5 ;  /* 0xbf41b33bff197424 */ /* 0x000fc400078e00ff */
[----:B------:R1:W-:Y:S01]  /*22820*/  STL.64 [R1+0xa50], R10 ;  /* 0x000a500a01007387 */ /* 0x0003e20000100a00 */
[----:B--2---:R-:W-:Y:S01]  /*22830*/  IMAD.MOV.U32 R26, RZ, RZ, -0x670eaac6 ;  /* 0x98f1553aff1a7424 */ /* 0x004fe200078e00ff */
[----:B------:R-:W-:Y:S02]  /*22840*/  MOV R27, 0x3f820109 ;  /* 0x3f820109001b7802 */ /* 0x000fe40000000f00 */
[----:B------:R2:W-:Y:S01]  /*22850*/  STL.64 [R1+0xa58], R12 ;  /* 0x000a580c01007387 */ /* 0x0005e20000100a00 */
[----:B0-----:R-:W-:-:S03]  /*22860*/  IMAD.MOV.U32 R20, RZ, RZ, 0x523aaa76 ;  /* 0x523aaa76ff147424 */ /* 0x001fc600078e00ff */
[----:B------:R0:W-:Y:S01]  /*22870*/  STL.64 [R1+0xa68], R14 ;  /* 0x000a680e01007387 */ /* 0x0001e20000100a00 */
[----:B------:R-:W-:Y:S01]  /*22880*/  IMAD.MOV.U32 R21, RZ, RZ, -0x41c25c1a ;  /* 0xbe3da3e6ff157424 */ /* 0x000fe200078e00ff */
[----:B-1----:R-:W-:Y:S01]  /*22890*/  MOV R10, 0x2b27e94c ;  /* 0x2b27e94c000a7802 */ /* 0x002fe20000000f00 */
[----:B------:R-:W-:Y:S01]  /*228a0*/  IMAD.MOV.U32 R11, RZ, RZ, 0x3dc60251 ;  /* 0x3dc60251ff0b7424 */ /* 0x000fe200078e00ff */
[----:B------:R1:W-:Y:S01]  /*228b0*/  STL.64 [R1+0x778], R6 ;  /* 0x0007780601007387 */ /* 0x0003e20000100a00 */
[----:B--2---:R-:W-:Y:S01]  /*228c0*/  MOV R12, 0x34675d03 ;  /* 0x34675d03000c7802 */ /* 0x004fe20000000f00 */
[----:B------:R-:W-:Y:S02]  /*228d0*/  IMAD.MOV.U32 R13, RZ, RZ, -0x411a7e0a ;  /* 0xbee581f6ff0d7424 */ /* 0x000fe400078e00ff */
        /* <DEDUP_REMOVED lines=36> */
[----:B------:R-:W-:Y:S02]  /*22b20*/  IMAD.MOV.U32 R7, RZ, RZ, -0x40ff9af1 ;  /* 0xbf00650fff077424 */ /* 0x000fe400078e00ff */
[----:B--2---:R-:W-:Y:S01]  /*22b30*/  IMAD.MOV.U32 R8, RZ, RZ, -0x2a82d63d ;  /* 0xd57d29c3ff087424 */ /* 0x004fe200078e00ff */
        /* <DEDUP_REMOVED lines=9> */
[----:B------:R-:W-:Y:S01]  /*22bd0*/  MOV R25, 0x3e9aae08 ;  /* 0x3e9aae0800197802 */ /* 0x000fe20000000f00 */
[----:B------:R1:W-:Y:S01]  /*22be0*/  STL.64 [R1+0xad0], R10 ;  /* 0x000ad00a01007387 */ /* 0x0003e20000100a00 */
[----:B---3--:R-:W-:-:S02]  /*22bf0*/  IMAD.MOV.U32 R26, RZ, RZ, 0x585a3e12 ;  /* 0x585a3e12ff1a7424 */ /* 0x008fc400078e00ff */
[----:B------:R-:W-:Y:S01]  /*22c00*/  IMAD.MOV.U32 R27, RZ, RZ, -0x416fec5b ;  /* 0xbe9013a5ff1b7424 */ /* 0x000fe200078e00ff */
[----:B------:R2:W-:Y:S01]  /*22c10*/  STL.64 [R1+0xae0], R12 ;  /* 0x000ae00c01007387 */ /* 0x0005e20000100a00 */
[----:B0-----:R-:W-:Y:S02]  /*22c20*/  IMAD.MOV.U32 R20, RZ, RZ, 0x50ed0c93 ;  /* 0x50ed0c93ff147424 */ /* 0x001fe400078e00ff */
[----:B------:R-:W-:Y:S01]  /*22c30*/  IMAD.MOV.U32 R21, RZ, RZ, 0x3f91d1d6 ;  /* 0x3f91d1d6ff157424 */ /* 0x000fe200078e00ff */
[----:B------:R0:W-:Y:S01]  /*22c40*/  STL.64 [R1+0xae8], R14 ;  /* 0x000ae80e01007387 */ /* 0x0001e20000100a00 */
[----:B-1----:R-:W-:Y:S01]  /*22c50*/  MOV R10, 0xe63486fe ;  /* 0xe63486fe000a7802 */ /* 0x002fe20000000f00 */
[----:B------:R-:W-:Y:S02]  /*22c60*/  IMAD.MOV.U32 R11, RZ, RZ, -0x4076a7b8 ;  /* 0xbf895848ff0b7424 */ /* 0x000fe400078e00ff */
[----:B------:R1:W-:Y:S01]  /*22c70*/  STL.64 [R1+0x818], R6 ;  /* 0x0008180601007387 */ /* 0x0003e20000100a00 */
[----:B--2---:R-:W-:-:S03]  /*22c80*/  IMAD.MOV.U32 R12, RZ, RZ, 0x168d2782 ;  /* 0x168d2782ff0c7424 */ /* 0x004fc600078e00ff */
[----:B------:R2:W-:Y:S01]  /*22c90*/  STL.64 [R1+0x870], R8 ;  /* 0x0008700801007387 */ /* 0x0005e20000100a00 */
[----:B------:R-:W-:Y:S02]  /*22ca0*/  IMAD.MOV.U32 R13, RZ, RZ, -0x4089d154 ;  /* 0xbf762eacff0d7424 */ /* 0x000fe400078e00ff */
[----:B0-----:R-:W-:Y:S01]  /*22cb0*/  IMAD.MOV.U32 R14, RZ, RZ, -0x1b5a0a71 ;  /* 0xe4a5f58fff0e7424 */ /* 0x001fe200078e00ff */
[----:B------:R-:W-:Y:S01]  /*22cc0*/  MOV R15, 0x3f5ee468 ;  /* 0x3f5ee468000f7802 */ /* 0x000fe20000000f00 */
[----:B------:R0:W-:Y:S01]  /*22cd0*/  STL.64 [R1+0xa60], R32 ;  /* 0x000a602001007387 */ /* 0x0001e20000100a00 */
[----:B-1----:R-:W-:Y:S01]  /*22ce0*/  MOV R6, 0x817ba61f ;  /* 0x817ba61f00067802 */ /* 0x002fe20000000f00 */
[----:B------:R-:W-:Y:S02]  /*22cf0*/  IMAD.MOV.U32 R7, RZ, RZ, 0x3c524830 ;  /* 0x3c524830ff077424 */ /* 0x000fe400078e00ff */
[----:B------:R1:W-:Y:S01]  /*22d00*/  STL.64 [R1+0xa88], R28 ;  /* 0x000a881c01007387 */ /* 0x0003e20000100a00 */
[----:B--2---:R-:W-:-:S03]  /*22d10*/  IMAD.MOV.U32 R8, RZ, RZ, 0x5a61360f ;  /* 0x5a61360fff087424 */ /* 0x004fc600078e00ff */
[----:B------:R2:W-:Y:S01]  /*22d20*/  STL.64 [R1+0xab8], R24 ;  /* 0x000ab81801007387 */ /* 0x0005e20000100a00 */
[----:B------:R-:W-:-:S03]  /*22d30*/  IMAD.MOV.U32 R9, RZ, RZ, -0x4165370d ;  /* 0xbe9ac8f3ff097424 */ /* 0x000fc600078e00ff */
[----:B------:R3:W-:Y:S01]  /*22d40*/  STL.64 [R1+0xac0], R26 ;  /* 0x000ac01a01007387 */ /* 0x0007e20000100a00 */
[----:B0-----:R-:W-:Y:S01]  /*22d50*/  IMAD.MOV.U32 R32, RZ, RZ, 0x7672b130 ;  /* 0x7672b130ff207424 */ /* 0x001fe200078e00ff */
[----:B------:R-:W-:Y:S02]  /*22d60*/  MOV R33, 0x3edbbbac ;  /* 0x3edbbbac00217802 */ /* 0x000fe40000000f00 */
[----:B-1----:R-:W-:Y:S01]  /*22d70*/  MOV R28, 0x87133284 ;  /* 0x87133284001c7802 */ /* 0x002fe20000000f00 */
[----:B------:R-:W-:Y:S01]  /*22d80*/  IMAD.MOV.U32 R29, RZ, RZ, 0x3e731ba6 ;  /* 0x3e731ba6ff1d7424 */ /* 0x000fe200078e00ff */
[----:B------:R0:W-:Y:S01]  /*22d90*/  STL.64 [R1+0xaf0], R20 ;  /* 0x000af01401007387 */ /* 0x0001e20000100a00 */
[----:B--2---:R-:W-:Y:S01]  /*22da0*/  MOV R24, 0x8bed86bc ;  /* 0x8bed86bc00187802 */ /* 0x004fe20000000f00 */
[----:B------:R-:W-:Y:S02]  /*22db0*/  IMAD.MOV.U32 R25, RZ, RZ, -0x4061c372 ;  /* 0xbf9e3c8eff197424 */ /* 0x000fe400078e00ff */
[----:B------:R1:W-:Y:S01]  /*22dc0*/  STL.64 [R1+0xb10], R10 ;  /* 0x000b100a01007387 */ /* 0x0003e20000100a00 */
[----:B---3--:R-:W-:-:S02]  /*22dd0*/  IMAD.MOV.U32 R26, RZ, RZ, -0x7f415c4b ;  /* 0x80bea3b5ff1a7424 */ /* 0x008fc400078e00ff */
[----:B------:R-:W-:Y:S01]  /*22de0*/  IMAD.MOV.U32 R27, RZ, RZ, 0x3edd7b47 ;  /* 0x3edd7b47ff1b7424 */ /* 0x000fe200078e00ff */
        /* <DEDUP_REMOVED lines=23> */
[----:B-1----:R-:W-:Y:S01]  /*22f60*/  IMAD.MOV.U32 R28, RZ, RZ, -0x1aa33f33 ;  /* 0xe55cc0cdff1c7424 */ /* 0x002fe200078e00ff */
[----:B------:R-:W-:-:S02]  /*22f70*/  MOV R29, 0x3f888706 ;  /* 0x3f888706001d7802 */ /* 0x000fc40000000f00 */
[----:B---3--:R-:W-:Y:S01]  /*22f80*/  MOV R34, 0x2bea82b1 ;  /* 0x2bea82b100227802 */ /* 0x008fe20000000f00 */
        /* <DEDUP_REMOVED lines=29> */
[----:B------:R1:W-:Y:S01]  /*23160*/  STL.64 [R1+0xb48], R26 ;  /* 0x000b481a01007387 */ /* 0x0003e20000100a00 */
[----:B--2---:R-:W-:Y:S02]  /*23170*/  IMAD.MOV.U32 R28, RZ, RZ, -0x5047a8aa ;  /* 0xafb85756ff1c7424 */ /* 0x004fe400078e00ff */
[----:B------:R-:W-:Y:S01]  /*23180*/  IMAD.MOV.U32 R29, RZ, RZ, -0x42708c81 ;  /* 0xbd8f737fff1d7424 */ /* 0x000fe200078e00ff */
[----:B---3--:R-:W-:Y:S01]  /*23190*/  MOV R35, 0xbed31754 ;  /* 0xbed3175400237802 */ /* 0x008fe20000000f00 */
[----:B------:R-:W-:Y:S01]  /*231a0*/  IMAD.MOV.U32 R34, RZ, RZ, 0x57fe1a62 ;  /* 0x57fe1a62ff227424 */ /* 0x000fe200078e00ff */
[----:B------:R2:W-:Y:S01]  /*231b0*/  STL.64 [R1+0xb80], R20 ;  /* 0x000b801401007387 */ /* 0x0005e20000100a00 */
[----:B0-----:R-:W-:Y:S01]  /*231c0*/  MOV R24, 0x83fd9af1 ;  /* 0x83fd9af100187802 */ /* 0x001fe20000000f00 */
[----:B------:R-:W-:-:S02]  /*231d0*/  IMAD.MOV.U32 R25, RZ, RZ, 0x3d152ba3 ;  /* 0x3d152ba3ff197424 */ /* 0x000fc400078e00ff */
[----:B------:R0:W-:Y:S01]  /*231e0*/  STL.64 [R1+0xb98], R10 ;  /* 0x000b980a01007387 */ /* 0x0001e20000100a00 */
[----:B-1----:R-:W-:Y:S01]  /*231f0*/  IMAD.MOV.U32 R26, RZ, RZ, -0x504dba13 ;  /* 0xafb245edff1a7424 */ /* 0x002fe200078e00ff */
        /* <DEDUP_REMOVED lines=29> */
[----:B------:R1:W-:Y:S01]  /*233d0*/  STL.64 [R1+0xbd8], R10 ;  /* 0x000bd80a01007387 */ /* 0x0003e20000100a00 */
[----:B---3--:R-:W-:-:S02]  /*233e0*/  IMAD.MOV.U32 R24, RZ, RZ, 0x49d95e46 ;  /* 0x49d95e46ff187424 */ /* 0x008fc400078e00ff */
[----:B------:R-:W-:Y:S01]  /*233f0*/  IMAD.MOV.U32 R25, RZ, RZ, -0x40566e61 ;  /* 0xbfa9919fff197424 */ /* 0x000fe200078e00ff */
[----:B--2---:R-:W-:Y:S01]  /*23400*/  MOV R26, 0x5e7cd1d3 ;  /* 0x5e7cd1d3001a7802 */ /* 0x004fe20000000f00 */
[----:B------:R-:W-:Y:S01]  /*23410*/  IMAD.MOV.U32 R27, RZ, RZ, 0x3faead43 ;  /* 0x3faead43ff1b7424 */ /* 0x000fe200078e00ff */
[----:B------:R2:W-:Y:S01]  /*23420*/  STL.64 [R1+0xbe8], R12 ;  /* 0x000be80c01007387 */ /* 0x0005e20000100a00 */
[----:B0-----:R-:W-:Y:S01]  /*23430*/  MOV R20, 0x10abeebc ;  /* 0x10abeebc00147802 */ /* 0x001fe20000000f00 */
[----:B------:R-:W-:Y:S02]  /*23440*/  IMAD.MOV.U32 R21, RZ, RZ, 0x3e603f57 ;  /* 0x3e603f57ff157424 */ /* 0x000fe400078e00ff */
[----:B------:R0:W-:Y:S01]  /*23450*/  STL.64 [R1+0xbf0], R14 ;  /* 0x000bf00e01007387 */ /* 0x0001e20000100a00 */
[----:B-1----:R-:W-:Y:S01]  /*23460*/  MOV R10, 0x5f300209 ;  /* 0x5f300209000a7802 */ /* 0x002fe20000000f00 */
[----:B------:R-:W-:Y:S02]  /*23470*/  IMAD.MOV.U32 R11, RZ, RZ, -0x40c14cb1 ;  /* 0xbf3eb34fff0b7424 */ /* 0x000fe400078e00ff */
        /* <DEDUP_REMOVED lines=10> */
[----:B--2---:R-:W-:-:S03]  /*23520*/  MOV R8, 0xce2925dd ;  /* 0xce2925dd00087802 */ /* 0x004fc60000000f00 */
[----:B------:R2:W-:Y:S01]  /*23530*/  STL.64 [R1+0xbc8], R24 ;  /* 0x000bc81801007387 */ /* 0x0005e20000100a00 */
[----:B------:R-:W-:-:S03]  /*23540*/  IMAD.MOV.U32 R9, RZ, RZ, 0x3e555806 ;  /* 0x3e555806ff097424 */ /* 0x000fc600078e00ff */
[----:B------:R3:W-:Y:S01]  /*23550*/  STL.64 [R1+0xbd0], R26 ;  /* 0x000bd01a01007387 */ /* 0x0007e20000100a00 */
[----:B0-----:R-:W-:Y:S02]  /*23560*/  IMAD.MOV.U32 R28, RZ, RZ, 0x7be56cf6 ;  /* 0x7be56cf6ff1c7424 */ /* 0x001fe400078e00ff */
[----:B------:R-:W-:Y:S01]  /*23570*/  IMAD.MOV.U32 R29, RZ, RZ, 0x3f76bd32 ;  /* 0x3f76bd32ff1d7424 */ /* 0x000fe200078e00ff */
        /* <DEDUP_REMOVED lines=21> */
[----:B-1----:R-:W-:Y:S01]  /*236d0*/  MOV R14, 0xd1a9ac83 ;  /* 0xd1a9ac83000e7802 */ /* 0x002fe20000000f00 */
[----:B------:R-:W-:-:S02]  /*236e0*/  IMAD.MOV.U32 R15, RZ, RZ, 0x3e62116d ;  /* 0x3e62116dff0f7424 */ /* 0x000fc400078e00ff */
[----:B------:R1:W-:Y:S04]  /*236f0*/  STL.64 [R1+0xbf8], R28 ;  /* 0x000bf81c01007387 */ /* 0x0003e80000100a00 */
[----:B------:R3:W-:Y:S01]  /*23700*/  STL.64 [R1+0xc08], R32 ;  /* 0x000c082001007387 */ /* 0x0007e20000100a00 */
[----:B--2---:R-:W-:Y:S02]  /*23710*/  IMAD.MOV.U32 R6, RZ, RZ, 0x554e1fc0 ;  /* 0x554e1fc0ff067424 */ /* 0x004fe400078e00ff */
        /* <DEDUP_REMOVED lines=8> */
[----:B---3--:R-:W-:Y:S02]  /*237a0*/  IMAD.MOV.U32 R32, RZ, RZ, -0x25bcd4ef ;  /* 0xda432b11ff207424 */ /* 0x008fe400078e00ff */
[----:B------:R-:W-:Y:S01]  /*237b0*/  IMAD.MOV.U32 R33, RZ, RZ, -0x414e954a ;  /* 0xbeb16ab6ff217424 */ /* 0x000fe200078e00ff */
[----:B--2---:R-:W-:Y:S01]  /*237c0*/  MOV R25, 0x3ecc1949 ;  /* 0x3ecc194900197802 */ /* 0x004fe20000000f00 */
[----:B------:R-:W-:Y:S01]  /*237d0*/  IMAD.MOV.U32 R24, RZ, RZ, 0x3d88fea7 ;  /* 0x3d88fea7ff187424 */ /* 0x000fe200078e00ff */
[----:B------:R2:W-:Y:S01]  /*237e0*/  STL.64 [R1+0xc40], R20 ;  /* 0x000c401401007387 */ /* 0x0005e20000100a00 */
[----:B0-----:R-:W-:-:S02]  /*237f0*/  IMAD.MOV.U32 R26, RZ, RZ, 0x27a1383d ;  /* 0x27a1383dff1a7424 */ /* 0x001fc400078e00ff */
[----:B------:R-:W-:Y:S01]  /*23800*/  IMAD.MOV.U32 R27, RZ, RZ, -0x4181595c ;  /* 0xbe7ea6a4ff1b7424 */ /* 0x000fe200078e00ff */
        /* <DEDUP_REMOVED lines=10> */
[----:B-1----:R-:W-:Y:S01]  /*238b0*/  IMAD.MOV.U32 R12, RZ, RZ, 0x38631744 ;  /* 0x38631744ff0c7424 */ /* 0x002fe200078e00ff */
[----:B------:R-:W-:Y:S02]  /*238c0*/  MOV R13, 0x3fa6bd2f ;  /* 0x3fa6bd2f000d7802 */ /* 0x000fe40000000f00 */
[----:B------:R-:W-:Y:S01]  /*238d0*/  STL.64 [R1+0xa48], R8 ;  /* 0x000a480801007387 */ /* 0x000fe20000100a00 */
[----:B--2---:R-:W-:-:S02]  /*238e0*/  IMAD.MOV.U32 R14, RZ, RZ, -0x442fe938 ;  /* 0xbbd016c8ff0e7424 */ /* 0x004fc400078e00ff */
[----:B------:R-:W-:Y:S01]  /*238f0*/  IMAD.MOV.U32 R15, RZ, RZ, 0x3e92a46f ;  /* 0x3e92a46fff0f7424 */ /* 0x000fe200078e00ff */
[----:B------:R1:W-:Y:S01]  /*23900*/  STL.64 [R1+0xc48], R28 ;  /* 0x000c481c01007387 */ /* 0x0003e20000100a00 */
[----:B0-----:R-:W0:Y:S03]  /*23910*/  MUFU.RCP64H R7, R17 ;  /* 0x0000001100077308 */ /* 0x001e260000001800 */
[----:B------:R2:W-:Y:S01]  /*23920*/  STL.64 [R1+0xc50], R24 ;  /* 0x000c501801007387 */ /* 0x0005e20000100a00 */
[----:B------:R-:W-:-:S03]  /*23930*/  IMAD.MOV.U32 R6, RZ, RZ, 0x1 ;  /* 0x00000001ff067424 */ /* 0x000fc600078e00ff */
[----:B------:R3:W-:Y:S04]  /*23940*/  STL.64 [R1+0xc58], R32 ;  /* 0x000c582001007387 */ /* 0x0007e80000100a00 */
[----:B------:R4:W-:Y:S01]  /*23950*/  STL.64 [R1+0xc70], R26 ;  /* 0x000c701a01007387 */ /* 0x0009e20000100a00 */
[----:B-1----:R-:W-:Y:S01]  /*23960*/  MOV R28, 0x3cf8dfb4 ;  /* 0x3cf8dfb4001c7802 */ /* 0x002fe20000000f00 */
[----:B------:R-:W-:Y:S02]  /*23970*/  IMAD.MOV.U32 R29, RZ, RZ, -0x40483c5f ;  /* 0xbfb7c3a1ff1d7424 */ /* 0x000fe400078e00ff */
        /* <DEDUP_REMOVED lines=8> */
[----:B----4-:R-:W-:Y:S01]  /*23a00*/  IMAD.MOV.U32 R26, RZ, RZ, -0x5f55a85 ;  /* 0xfa0aa57bff1a7424 */ /* 0x010fe200078e00ff */
[----:B------:R-:W-:-:S02]  /*23a10*/  MOV R27, 0x3f8d0bef ;  /* 0x3f8d0bef001b7802 */ /* 0x000fc40000000f00 */
[----:B------:R4:W-:Y:S01]  /*23a20*/  STL.64 [R1+0xcb0], R12 ;  /* 0x000cb00c01007387 */ /* 0x0009e20000100a00 */
[----:B-1----:R-:W-:Y:S01]  /*23a30*/  MOV R34, 0x89184a90 ;  /* 0x89184a9000227802 */ /* 0x002fe20000000f00 */
[----:B------:R-:W-:Y:S02]  /*23a40*/  IMAD.MOV.U32 R35, RZ, RZ, -0x40c8e179 ;  /* 0xbf371e87ff237424 */ /* 0x000fe400078e00ff */
[----:B------:R1:W-:Y:S01]  /*23a50*/  STL.64 [R1+0xcb8], R14 ;  /* 0x000cb80e01007387 */ /* 0x0003e20000100a00 */
[----:B--2---:R-:W-:Y:S01]  /*23a60*/  MOV R20, 0x1cad78b9 ;  /* 0x1cad78b900147802 */ /* 0x004fe20000000f00 */
[----:B------:R-:W-:Y:S02]  /*23a70*/  IMAD.MOV.U32 R21, RZ, RZ, -0x406e5b61 ;  /* 0xbf91a49fff157424 */ /* 0x000fe400078e00ff */
[----:B---3--:R-:W-:Y:S01]  /*23a80*/  IMAD.MOV.U32 R10, RZ, RZ, -0x1da32ee4 ;  /* 0xe25cd11cff0a7424 */ /* 0x008fe200078e00ff */
[----:B------:R-:W-:Y:S01]  /*23a90*/  MOV R11, 0x3f5a4350 ;  /* 0x3f5a4350000b7802 */ /* 0x000fe20000000f00 */
[----:B------:R2:W-:Y:S01]  /*23aa0*/  STL.64 [R1+0xca0], R24 ;  /* 0x000ca01801007387 */ /* 0x0005e20000100a00 */
[----:B----4-:R-:W-:-:S02]  /*23ab0*/  IMAD.MOV.U32 R12, RZ, RZ, 0x3c40f6a ;  /* 0x03c40f6aff0c7424 */ /* 0x010fc400078e00ff */
[----:B------:R-:W-:Y:S01]  /*23ac0*/  IMAD.MOV.U32 R13, RZ, RZ, -0x40acfbc3 ;  /* 0xbf53043dff0d7424 */ /* 0x000fe200078e00ff */
[----:B------:R3:W-:Y:S01]  /*23ad0*/  STL.64 [R1+0xce0], R10 ;  /* 0x000ce00a01007387 */ /* 0x0007e20000100a00 */
[----:B-1----:R-:W-:Y:S02]  /*23ae0*/  IMAD.MOV.U32 R14, RZ, RZ, -0x35cf944b ;  /* 0xca306bb5ff0e7424 */ /* 0x002fe400078e00ff */
[----:B------:R-:W-:Y:S01]  /*23af0*/  IMAD.MOV.U32 R15, RZ, RZ, -0x40e6e001 ;  /* 0xbf191fffff0f7424 */ /* 0x000fe200078e00ff */
[----:B------:R1:W-:Y:S01]  /*23b00*/  STL.64 [R1+0xce8], R12 ;  /* 0x000ce80c01007387 */ /* 0x0003e20000100a00 */
[----:B--2---:R-:W-:-:S03]  /*23b10*/  MOV R24, 0xc4df7f1 ;  /* 0x0c4df7f100187802 */ /* 0x004fc60000000f00 */
[----:B------:R2:W-:Y:S01]  /*23b20*/  STL.64 [R1+0xd00], R14 ;  /* 0x000d000e01007387 */ /* 0x0005e20000100a00 */
[----:B------:R-:W-:Y:S02]  /*23b30*/  IMAD.MOV.U32 R25, RZ, RZ, 0x3f3adee2 ;  /* 0x3f3adee2ff197424 */ /* 0x000fe400078e00ff */
[----:B---3--:R-:W-:Y:S01]  /*23b40*/  IMAD.MOV.U32 R10, RZ, RZ, -0x39092c3 ;  /* 0xfc6f6d3dff0a7424 */ /* 0x008fe200078e00ff */
[----:B------:R-:W-:Y:S01]  /*23b50*/  MOV R11, 0xbec607c5 ;  /* 0xbec607c5000b7802 */ /* 0x000fe20000000f00 */
[----:B------:R3:W-:Y:S01]  /*23b60*/  STL.64 [R1+0xcc8], R26 ;  /* 0x000cc81a01007387 */ /* 0x0007e20000100a00 */
[----:B-1----:R-:W-:Y:S02]  /*23b70*/  IMAD.MOV.U32 R12, RZ, RZ, -0x458bb1e4 ;  /* 0xba744e1cff0c7424 */ /* 0x002fe400078e00ff */
[----:B------:R-:W-:Y:S01]  /*23b80*/  IMAD.MOV.U32 R13, RZ, RZ, 0x3eab1a24 ;  /* 0x3eab1a24ff0d7424 */ /* 0x000fe200078e00ff */
[----:B------:R1:W-:Y:S01]  /*23b90*/  STL.64 [R1+0xd28], R10 ;  /* 0x000d280a01007387 */ /* 0x0003e20000100a00 */
[----:B--2---:R-:W-:Y:S01]  /*23ba0*/  MOV R14, 0xf5f87fc0 ;  /* 0xf5f87fc0000e7802 */ /* 0x004fe20000000f00 */
[----:B------:R-:W-:-:S02]  /*23bb0*/  IMAD.MOV.U32 R15, RZ, RZ, 0x3cc5a9a2 ;  /* 0x3cc5a9a2ff0f7424 */ /* 0x000fc400078e00ff */
[----:B------:R2:W-:Y:S01]  /*23bc0*/  STL.64 [R1+0xd30], R12 ;  /* 0x000d300c01007387 */ /* 0x0005e20000100a00 */
[----:B---3--:R-:W-:-:S03]  /*23bd0*/  IMAD.MOV.U32 R26, RZ, RZ, 0x3b45ff81 ;  /* 0x3b45ff81ff1a7424 */ /* 0x008fc600078e00ff */
[----:B------:R3:W-:Y:S01]  /*23be0*/  STL.64 [R1+0xd38], R14 ;  /* 0x000d380e01007387 */ /* 0x0007e20000100a00 */
[----:B------:R-:W-:Y:S02]  /*23bf0*/  IMAD.MOV.U32 R27, RZ, RZ, -0x42bf626f ;  /* 0xbd409d91ff1b7424 */ /* 0x000fe400078e00ff */
[----:B-1----:R-:W-:Y:S01]  /*23c00*/  IMAD.MOV.U32 R10, RZ, RZ, 0x20e7ea15 ;  /* 0x20e7ea15ff0a7424 */ /* 0x002fe200078e00ff */
[----:B------:R1:W-:Y:S01]  /*23c10*/  STL.64 [R1+0xca8], R28 ;  /* 0x000ca81c01007387 */ /* 0x0003e20000100a00 */
[----:B------:R-:W-:Y:S02]  /*23c20*/  IMAD.MOV.U32 R11, RZ, RZ, -0x4022480f ;  /* 0xbfddb7f1ff0b7424 */ /* 0x000fe400078e00ff */
[----:B--2---:R-:W-:Y:S01]  /*23c30*/  IMAD.MOV.U32 R12, RZ, RZ, 0x23c48dc0 ;  /* 0x23c48dc0ff0c7424 */ /* 0x004fe200078e00ff */
[----:B------:R2:W-:Y:S01]  /*23c40*/  STL.64 [R1+0xcd0], R32 ;  /* 0x000cd02001007387 */ /* 0x0005e20000100a00 */
[----:B------:R-:W-:Y:S01]  /*23c50*/  IMAD.MOV.U32 R13, RZ, RZ, -0x403e5b26 ;  /* 0xbfc1a4daff0d7424 */ /* 0x000fe200078e00ff */
[----:B---3--:R-:W-:Y:S01]  /*23c60*/  MOV R14, 0x4744ccfb ;  /* 0x4744ccfb000e7802 */ /* 0x008fe20000000f00 */
[----:B------:R-:W-:Y:S01]  /*23c70*/  IMAD.MOV.U32 R15, RZ, RZ, 0x3fc056ba ;  /* 0x3fc056baff0f7424 */ /* 0x000fe200078e00ff */
[----:B------:R3:W-:Y:S07]  /*23c80*/  STL.64 [R1+0xcf0], R24 ;  /* 0x000cf01801007387 */ /* 0x0007ee0000100a00 */
[----:B0-----:R-:W0:Y:S01]  /*23c90*/  DFMA R8, R8, R8, R8 ;  /* 0x000000080808722b */ /* 0x001e220000000008 */
[----:B-1----:R-:W-:Y:S01]  /*23ca0*/  IMAD.MOV.U32 R28, RZ, RZ, 0x6a382e07 ;  /* 0x6a382e07ff1c7424 */ /* 0x002fe200078e00ff */
[----:B------:R-:W-:Y:S01]  /*23cb0*/  MOV R29, 0x3db43183 ;  /* 0x3db43183001d7802 */ /* 0x000fe20000000f00 */
[----:B------:R1:W-:Y:S01]  /*23cc0*/  STL.64 [R1+0xd60], R10 ;  /* 0x000d600a01007387 */ /* 0x0003e20000100a00 */
[----:B--2---:R-:W-:Y:S01]  /*23cd0*/  MOV R32, 0x539275a7 ;  /* 0x539275a700207802 */ /* 0x004fe20000000f00 */
[----:B------:R-:W-:-:S02]  /*23ce0*/  IMAD.MOV.U32 R33, RZ, RZ, 0x3ed1abde ;  /* 0x3ed1abdeff217424 */ /* 0x000fc400078e00ff */
[----:B------:R2:W-:Y:S01]  /*23cf0*/  STL.64 [R1+0xd78], R12 ;  /* 0x000d780c01007387 */ /* 0x0005e20000100a00 */
[----:B---3--:R-:W-:-:S03]  /*23d00*/  IMAD.MOV.U32 R24, RZ, RZ, 0x66be9669 ;  /* 0x66be9669ff187424 */ /* 0x008fc600078e00ff */
[----:B------:R3:W-:Y:S01]  /*23d10*/  STL.64 [R1+0xd80], R14 ;  /* 0x000d800e01007387 */ /* 0x0007e20000100a00 */
[----:B------:R-:W-:-:S03]  /*23d20*/  MOV R25, 0xbe83c519 ;  /* 0xbe83c51900197802 */ /* 0x000fc60000000f00 */
[----:B------:R4:W-:Y:S01]  /*23d30*/  STL.64 [R1+0xd18], R26 ;  /* 0x000d181a01007387 */ /* 0x0009e20000100a00 */
[----:B-1----:R-:W-:Y:S02]  /*23d40*/  IMAD.MOV.U32 R10, RZ, RZ, 0x4c284396 ;  /* 0x4c284396ff0a7424 */ /* 0x002fe400078e00ff */
[----:B------:R-:W-:Y:S01]  /*23d50*/  IMAD.MOV.U32 R11, RZ, RZ, 0x3f778305 ;  /* 0x3f778305ff0b7424 */ /* 0x000fe200078e00ff */
[----:B--2---:R-:W-:Y:S01]  /*23d60*/  MOV R12, 0xf86c0936 ;  /* 0xf86c0936000c7802 */ /* 0x004fe20000000f00 */
[----:B------:R-:W-:Y:S01]  /*23d70*/  IMAD.MOV.U32 R13, RZ, RZ, 0x3e123fc5 ;  /* 0x3e123fc5ff0d7424 */ /* 0x000fe200078e00ff */
[----:B------:R1:W-:Y:S01]  /*23d80*/  STL.64 [R1+0xcf8], R28 ;  /* 0x000cf81c01007387 */ /* 0x0003e20000100a00 */
[----:B---3--:R-:W-:Y:S01]  /*23d90*/  MOV R14, 0x172c9899 ;  /* 0x172c9899000e7802 */ /* 0x008fe20000000f00 */
[----:B------:R-:W-:Y:S02]  /*23da0*/  IMAD.MOV.U32 R15, RZ, RZ, -0x40c781ef ;  /* 0xbf387e11ff0f7424 */ /* 0x000fe400078e00ff */
[----:B------:R2:W-:Y:S01]  /*23db0*/  STL.64 [R1+0xd20], R32 ;  /* 0x000d202001007387 */ /* 0x0005e20000100a00 */
[----:B----4-:R-:W-:Y:S01]  /*23dc0*/  MOV R26, 0xca6272d6 ;  /* 0xca6272d6001a7802 */ /* 0x010fe20000000f00 */
[----:B------:R-:W-:-:S02]  /*23dd0*/  IMAD.MOV.U32 R27, RZ, RZ, 0x3fd10cd9 ;  /* 0x3fd10cd9ff1b7424 */ /* 0x000fc400078e00ff */
[----:B------:R3:W-:Y:S01]  /*23de0*/  STL.64 [R1+0xd40], R24 ;  /* 0x000d401801007387 */ /* 0x0007e20000100a00 */
[----:B-1----:R-:W-:-:S03]  /*23df0*/  IMAD.MOV.U32 R28, RZ, RZ, -0x3bccff5e ;  /* 0xc43300a2ff1c7424 */ /* 0x002fc600078e00ff */
[----:B------:R1:W-:Y:S01]  /*23e00*/  STL.64 [R1+0xda8], R10 ;  /* 0x000da80a01007387 */ /* 0x0003e20000100a00 */
[----:B------:R-:W-:Y:S02]  /*23e10*/  IMAD.MOV.U32 R29, RZ, RZ, -0x40366831 ;  /* 0xbfc997cfff1d7424 */ /* 0x000fe400078e00ff */
[----:B--2---:R-:W-:Y:S01]  /*23e20*/  IMAD.MOV.U32 R32, RZ, RZ, -0x15b5e6ab ;  /* 0xea4a1955ff207424 */ /* 0x004fe200078e00ff */
[----:B------:R2:W-:Y:S01]  /*23e30*/  STL.64 [R1+0xdb0], R12 ;  /* 0x000db00c01007387 */ /* 0x0005e20000100a00 */
[----:B------:R-:W-:Y:S01]  /*23e40*/  MOV R33, 0x3f01d889 ;  /* 0x3f01d88900217802 */ /* 0x000fe20000000f00 */
[----:B---3--:R-:W-:Y:S02]  /*23e50*/  IMAD.MOV.U32 R24, RZ, RZ, -0x2c454e17 ;  /* 0xd3bab1e9ff187424 */ /* 0x008fe400078e00ff */
[----:B------:R3:W-:Y:S01]  /*23e60*/  STL.64 [R1+0xdc8], R14 ;  /* 0x000dc80e01007387 */ /* 0x0007e20000100a00 */
[----:B------:R-:W-:-:S03]  /*23e70*/  IMAD.MOV.U32 R25, RZ, RZ, -0x41787839 ;  /* 0xbe8787c7ff197424 */ /* 0x000fc600078e00ff */
[----:B------:R4:W-:Y:S01]  /*23e80*/  STL.64 [R1+0xd68], R26 ;  /* 0x000d681a01007387 */ /* 0x0009e20000100a00 */
[----:B-1----:R-:W-:Y:S02]  /*23e90*/  IMAD.MOV.U32 R10, RZ, RZ, -0x79aa5638 ;  /* 0x8655a9c8ff0a7424 */ /* 0x002fe400078e00ff */
[----:B------:R-:W-:Y:S01]  /*23ea0*/  IMAD.MOV.U32 R11, RZ, RZ, 0x3d25dbb1 ;  /* 0x3d25dbb1ff0b7424 */ /* 0x000fe200078e00ff */
[----:B--2---:R-:W-:Y:S01]  /*23eb0*/  MOV R12, 0x1ad67669 ;  /* 0x1ad67669000c7802 */ /* 0x004fe20000000f00 */
[----:B------:R-:W-:Y:S01]  /*23ec0*/  IMAD.MOV.U32 R13, RZ, RZ, -0x4132585a ;  /* 0xbecda7a6ff0d7424 */ /* 0x000fe200078e00ff */
[----:B------:R1:W-:Y:S01]  /*23ed0*/  STL.64 [R1+0xd48], R28 ;  /* 0x000d481c01007387 */ /* 0x0003e20000100a00 */
[----:B---3--:R-:W-:Y:S01]  /*23ee0*/  IMAD.MOV.U32 R14, RZ, RZ, -0x2a8595fa ;  /* 0xd57a6a06ff0e7424 */ /* 0x008fe200078e00ff */
[----:B------:R-:W-:Y:S02]  /*23ef0*/  MOV R15, 0x3ec257a6 ;  /* 0x3ec257a6000f7802 */ /* 0x000fe40000000f00 */
[----:B------:R2:W-:Y:S01]  /*23f00*/  STL.64 [R1+0xd70], R32 ;  /* 0x000d702001007387 */ /* 0x0005e20000100a00 */
[----:B----4-:R-:W-:Y:S01]  /*23f10*/  IMAD.MOV.U32 R26, RZ, RZ, -0x8aa5d37 ;  /* 0xf755a2c9ff1a7424 */ /* 0x010fe200078e00ff */
[----:B------:R-:W-:-:S02]  /*23f20*/  MOV R27, 0xbf591fff ;  /* 0xbf591fff001b7802 */ /* 0x000fc40000000f00 */
[----:B------:R3:W-:Y:S05]  /*23f30*/  STL.64 [R1+0xd90], R24 ;  /* 0x000d901801007387 */ /* 0x0007ea0000100a00 */
[----:B0-----:R0:W4:Y:S01]  /*23f40*/  DFMA R8, R6, R8, R6 ;  /* 0x000000080608722b */ /* 0x0011220000000006 */
[----:B-1----:R-:W-:Y:S01]  /*23f50*/  MOV R28, 0xcaac87da ;  /* 0xcaac87da001c7802 */ /* 0x002fe20000000f00 */
[----:B0-----:R-:W-:Y:S01]  /*23f60*/  IMAD.MOV.U32 R7, RZ, RZ, -0x403f5f91 ;  /* 0xbfc0a06fff077424 */ /* 0x001fe200078e00ff */
[----:B------:R-:W-:Y:S01]  /*23f70*/  MOV R6, 0x29064247 ;  /* 0x2906424700067802 */ /* 0x000fe20000000f00 */
[----:B------:R-:W-:Y:S01]  /*23f80*/  IMAD.MOV.U32 R29, RZ, RZ, 0x3f93b27e ;  /* 0x3f93b27eff1d7424 */ /* 0x000fe200078e00ff */
[----:B------:R0:W-:Y:S01]  /*23f90*/  STL.64 [R1+0xdf0], R10 ;  /* 0x000df00a01007387 */ /* 0x0001e20000100a00 */
[----:B--2---:R-:W-:-:S02]  /*23fa0*/  IMAD.MOV.U32 R32, RZ, RZ, -0x4ab40e33 ;  /* 0xb54bf1cdff207424 */ /* 0x004fc400078e00ff */
[----:B------:R-:W-:Y:S01]  /*23fb0*/  IMAD.MOV.U32 R33, RZ, RZ, 0x3f51b9f3 ;  /* 0x3f51b9f3ff217424 */ /* 0x000fe200078e00ff */
[----:B------:R1:W-:Y:S01]  /*23fc0*/  STL.64 [R1+0xc90], R6 ;  /* 0x000c900601007387 */ /* 0x0003e20000100a00 */
[----:B---3--:R-:W-:Y:S01]  /*23fd0*/  MOV R24, 0xdb7ebcae ;  /* 0xdb7ebcae00187802 */ /* 0x008fe20000000f00 */
        /* <DEDUP_REMOVED lines=8> */
[----:B--2---:R-:W-:Y:S01]  /*24060*/  MOV R12, 0x9e91f59e ;  /* 0x9e91f59e000c7802 */ /* 0x004fe20000000f00 */
[----:B------:R-:W-:-:S02]  /*24070*/  IMAD.MOV.U32 R13, RZ, RZ, -0x402337f4 ;  /* 0xbfdcc80cff0d7424 */ /* 0x000fc400078e00ff */
[----:B------:R1:W-:Y:S01]  /*24080*/  STL.64 [R1+0xd98], R28 ;  /* 0x000d981c01007387 */ /* 0x0003e20000100a00 */
[----:B---3--:R-:W-:Y:S01]  /*24090*/  IMAD.MOV.U32 R14, RZ, RZ, -0x77e3fbe3 ;  /* 0x881c041dff0e7424 */ /* 0x008fe200078e00ff */
        /* <DEDUP_REMOVED lines=11> */
[----:B0-----:R-:W-:-:S03]  /*24150*/  MOV R20, 0x7c4544c3 ;  /* 0x7c4544c300147802 */ /* 0x001fc60000000f00 */
[----:B------:R0:W-:Y:S01]  /*24160*/  STL.64 [R1+0xe28], R10 ;  /* 0x000e280a01007387 */ /* 0x0001e20000100a00 */
[----:B------:R-:W-:-:S03]  /*24170*/  IMAD.MOV.U32 R21, RZ, RZ, 0x3f10af03 ;  /* 0x3f10af03ff157424 */ /* 0x000fc600078e00ff */
[----:B------:R3:W-:Y:S01]  /*24180*/  STL.64 [R1+0xe40], R12 ;  /* 0x000e400c01007387 */ /* 0x0007e20000100a00 */
[----:B-1----:R-:W-:Y:S01]  /*24190*/  MOV R32, 0xba1d9e04 ;  /* 0xba1d9e0400207802 */ /* 0x002fe20000000f00 */
[----:B------:R-:W-:Y:S02]  /*241a0*/  IMAD.MOV.U32 R33, RZ, RZ, 0x3fe72e2b ;  /* 0x3fe72e2bff217424 */ /* 0x000fe400078e00ff */
        /* <DEDUP_REMOVED lines=9> */
[----:B-1----:R-:W-:Y:S01]  /*24240*/  IMAD.MOV.U32 R14, RZ, RZ, -0x564076af ;  /* 0xa9bf8951ff0e7424 */ /* 0x002fe200078e00ff */
[----:B------:R-:W-:Y:S02]  /*24250*/  MOV R15, 0x3f58d9b0 ;  /* 0x3f58d9b0000f7802 */ /* 0x000fe40000000f00 */
[----:B------:R1:W-:Y:S01]  /*24260*/  STL.64 [R1+0xd10], R6 ;  /* 0x000d100601007387 */ /* 0x0003e20000100a00 */
[----:B--2---:R-:W-:Y:S01]  /*24270*/  MOV R26, 0x2bd4a5fe ;  /* 0x2bd4a5fe001a7802 */ /* 0x004fe20000000f00 */
[----:B------:R-:W-:Y:S02]  /*24280*/  IMAD.MOV.U32 R27, RZ, RZ, -0x403ac144 ;  /* 0xbfc53ebcff1b7424 */ /* 0x000fe400078e00ff */
[----:B------:R2:W-:Y:S01]  /*24290*/  STL.64 [R1+0xd08], R20 ;  /* 0x000d081401007387 */ /* 0x0005e20000100a00 */
[----:B0-----:R-:W-:-:S03]  /*242a0*/  IMAD.MOV.U32 R28, RZ, RZ, 0x57cf058f ;  /* 0x57cf058fff1c7424 */ /* 0x001fc600078e00ff */
        /* <DEDUP_REMOVED lines=8> */
[----:B0-----:R-:W-:-:S03]  /*24330*/  IMAD.MOV.U32 R32, RZ, RZ, -0x124e4a17 ;  /* 0xedb1b5e9ff207424 */ /* 0x001fc600078e00ff */
[----:B------:R0:W-:Y:S01]  /*24340*/  STL.64 [R1+0xe78], R12 ;  /* 0x000e780c01007387 */ /* 0x0001e20000100a00 */
[----:B------:R-:W-:-:S03]  /*24350*/  MOV R33, 0x3fb1a243 ;  /* 0x3fb1a24300217802 */ /* 0x000fc60000000f00 */
[----:B------:R3:W-:Y:S01]  /*24360*/  STL.64 [R1+0xe90], R14 ;  /* 0x000e900e01007387 */ /* 0x0007e20000100a00 */
[----:B-1----:R-:W-:Y:S02]  /*24370*/  IMAD.MOV.U32 R24, RZ, RZ, 0x163a4d10 ;  /* 0x163a4d10ff187424 */ /* 0x002fe400078e00ff */
[----:B------:R-:W-:Y:S01]  /*24380*/  IMAD.MOV.U32 R25, RZ, RZ, -0x408781ef ;  /* 0xbf787e11ff197424 */ /* 0x000fe200078e00ff */
[----:B------:R1:W-:Y:S01]  /*24390*/  STL.64 [R1+0xe58], R26 ;  /* 0x000e581a01007387 */ /* 0x0003e20000100a00 */
[----:B--2---:R-:W-:Y:S01]  /*243a0*/  MOV R10, 0xd2db3feb ;  /* 0xd2db3feb000a7802 */ /* 0x004fe20000000f00 */
[----:B------:R-:W-:Y:S02]  /*243b0*/  IMAD.MOV.U32 R11, RZ, RZ, 0x3f0a5dff ;  /* 0x3f0a5dffff0b7424 */ /* 0x000fe400078e00ff */
[----:B0-----:R-:W-:Y:S01]  /*243c0*/  IMAD.MOV.U32 R12, RZ, RZ, -0x6d5fb8c9 ;  /* 0x92a04737ff0c7424 */ /* 0x001fe200078e00ff */
[----:B------:R-:W-:Y:S01]  /*243d0*/  MOV R13, 0xbef0d062 ;  /* 0xbef0d062000d7802 */ /* 0x000fe20000000f00 */
[----:B------:R0:W-:Y:S01]  /*243e0*/  STL.64 [R1+0xe38], R28 ;  /* 0x000e381c01007387 */ /* 0x0001e20000100a00 */
[----:B---3--:R-:W-:-:S02]  /*243f0*/  IMAD.MOV.U32 R14, RZ, RZ, -0x18f0abe5 ;  /* 0xe70f541bff0e7424 */ /* 0x008fc400078e00ff */
[----:B------:R-:W-:Y:S01]  /*24400*/  IMAD.MOV.U32 R15, RZ, RZ, 0x3d0c1417 ;  /* 0x3d0c1417ff0f7424 */ /* 0x000fe200078e00ff */
[----:B------:R2:W-:Y:S01]  /*24410*/  STL.64 [R1+0xd58], R6 ;  /* 0x000d580601007387 */ /* 0x0005e20000100a00 */
[----:B-1----:R-:W-:Y:S01]  /*24420*/  IMAD.MOV.U32 R26, RZ, RZ, 0x664ed58b ;  /* 0x664ed58bff1a7424 */ /* 0x002fe200078e00ff */
[----:B------:R-:W-:Y:S02]  /*24430*/  MOV R27, 0x3d6cbf45 ;  /* 0x3d6cbf45001b7802 */ /* 0x000fe40000000f00 */
        /* <DEDUP_REMOVED lines=12> */
[----:B------:R-:W-:-:S03]  /*24500*/  IMAD.MOV.U32 R33, RZ, RZ, -0x40eb9cbe ;  /* 0xbf146342ff217424 */ /* 0x000fc600078e00ff */
[----:B------:R3:W-:Y:S01]  /*24510*/  STL.64 [R1+0xec8], R14 ;  /* 0x000ec80e01007387 */ /* 0x0007e20000100a00 */
[----:B--2---:R-:W-:Y:S01]  /*24520*/  MOV R24, 0xda7b0108 ;  /* 0xda7b010800187802 */ /* 0x004fe20000000f00 */
[----:B------:R-:W-:Y:S02]  /*24530*/  IMAD.MOV.U32 R25, RZ, RZ, 0x3eca5076 ;  /* 0x3eca5076ff197424 */ /* 0x000fe400078e00ff */
[----:B------:R2:W-:Y:S01]  /*24540*/  STL.64 [R1+0xea8], R26 ;  /* 0x000ea81a01007387 */ /* 0x0005e20000100a00 */
[----:B-1----:R-:W-:Y:S01]  /*24550*/  IMAD.MOV.U32 R10, RZ, RZ, 0x7f446f75 ;  /* 0x7f446f75ff0a7424 */ /* 0x002fe200078e00ff */
[----:B------:R-:W-:Y:S01]  /*24560*/  MOV R11, 0x4011e07e ;  /* 0x4011e07e000b7802 */ /* 0x000fe20000000f00 */
[----:B0-----:R-:W-:Y:S01]  /*24570*/  IMAD.MOV.U32 R12, RZ, RZ, 0x741b2958 ;  /* 0x741b2958ff0c7424 */ /* 0x001fe200078e00ff */
[----:B------:R-:W-:Y:S01]  /*24580*/  MOV R13, 0x3ff89f57 ;  /* 0x3ff89f57000d7802 */ /* 0x000fe20000000f00 */
[----:B------:R0:W-:Y:S01]  /*24590*/  STL.64 [R1+0xe88], R28 ;  /* 0x000e881c01007387 */ /* 0x0001e20000100a00 */
[----:B---3--:R-:W-:-:S02]  /*245a0*/  IMAD.MOV.U32 R14, RZ, RZ, -0x1e30139f ;  /* 0xe1cfec61ff0e7424 */ /* 0x008fc400078e00ff */
[----:B------:R-:W-:Y:S01]  /*245b0*/  IMAD.MOV.U32 R15, RZ, RZ, -0x4008196a ;  /* 0xbff7e696ff0f7424 */ /* 0x000fe200078e00ff */
[----:B------:R1:W-:Y:S01]  /*245c0*/  STL.64 [R1+0xda0], R6 ;  /* 0x000da00601007387 */ /* 0x0003e20000100a00 */
[----:B--2---:R-:W-:Y:S02]  /*245d0*/  IMAD.MOV.U32 R26, RZ, RZ, 0x12bad9bf ;  /* 0x12bad9bfff1a7424 */ /* 0x004fe400078e00ff */
[----:B------:R-:W-:Y:S01]  /*245e0*/  IMAD.MOV.U32 R27, RZ, RZ, -0x3ffa6af8 ;  /* 0xc0059508ff1b7424 */ /* 0x000fe200078e00ff */
        /* <DEDUP_REMOVED lines=17> */
[----:B--2---:R-:W-:Y:S01]  /*24700*/  IMAD.MOV.U32 R10, RZ, RZ, -0x49e4a63d ;  /* 0xb61b59c3ff0a7424 */ /* 0x004fe200078e00ff */
[----:B------:R-:W-:Y:S01]  /*24710*/  MOV R11, 0xbfb56e4e ;  /* 0xbfb56e4e000b7802 */ /* 0x000fe20000000f00 */
[----:B---3--:R-:W-:Y:S01]  /*24720*/  IMAD.MOV.U32 R12, RZ, RZ, -0x746b991f ;  /* 0x8b9466e1ff0c7424 */ /* 0x008fe200078e00ff */
[----:B------:R2:W-:Y:S01]  /*24730*/  STL.64 [R1+0xed8], R28 ;  /* 0x000ed81c01007387 */ /* 0x0005e20000100a00 */
[----:B------:R-:W-:-:S02]  /*24740*/  IMAD.MOV.U32 R13, RZ, RZ, -0x41bf4448 ;  /* 0xbe40bbb8ff0d7424 */ /* 0x000fc400078e00ff */
[----:B0-----:R-:W-:Y:S01]  /*24750*/  IMAD.MOV.U32 R14, RZ, RZ, 0x7b186dc8 ;  /* 0x7b186dc8ff0e7424 */ /* 0x001fe200078e00ff */
[----:B------:R0:W-:Y:S01]  /*24760*/  STL.64 [R1+0xdd8], R6 ;  /* 0x000dd80601007387 */ /* 0x0001e20000100a00 */
[----:B------:R-:W-:Y:S01]  /*24770*/  IMAD.MOV.U32 R15, RZ, RZ, 0x3f7a33c6 ;  /* 0x3f7a33c6ff0f7424 */ /* 0x000fe200078e00ff */
[----:B-1----:R-:W-:Y:S01]  /*24780*/  MOV R26, 0xbf9f081e ;  /* 0xbf9f081e001a7802 */ /* 0x002fe20000000f00 */
[----:B------:R-:W-:Y:S01]  /*24790*/  IMAD.MOV.U32 R27, RZ, RZ, 0x3f98d9b0 ;  /* 0x3f98d9b0ff1b7424 */ /* 0x000fe200078e00ff */
[----:B------:R1:W-:Y:S01]  /*247a0*/  STL.64 [R1+0xdd0], R20 ;  /* 0x000dd01401007387 */ /* 0x0003e20000100a00 */
[----:B--2---:R-:W-:-:S03]  /*247b0*/  IMAD.MOV.U32 R28, RZ, RZ, 0x542640 ;  /* 0x00542640ff1c7424 */ /* 0x004fc600078e00ff */
[----:B------:R2:W-:Y:S01]  /*247c0*/  STL.64 [R1+0xf00], R32 ;  /* 0x000f002001007387 */ /* 0x0005e20000100a00 */
[----:B------:R-:W-:Y:S02]  /*247d0*/  IMAD.MOV.U32 R29, RZ, RZ, -0x402f82ff ;  /* 0xbfd07d01ff1d7424 */ /* 0x000fe400078e00ff */
[----:B0-----:R-:W-:Y:S01]  /*247e0*/  IMAD.MOV.U32 R6, RZ, RZ, -0x19172d8d ;  /* 0xe6e8d273ff067424 */ /* 0x001fe200078e00ff */
[----:B------:R0:W-:Y:S01]  /*247f0*/  STL.64 [R1+0xf20], R24 ;  /* 0x000f201801007387 */ /* 0x0001e20000100a00 */
[----:B------:R-:W-:-:S03]  /*24800*/  IMAD.MOV.U32 R7, RZ, RZ, 0x3ff10bef ;  /* 0x3ff10befff077424 */ /* 0x000fc600078e00ff */
        /* <DEDUP_REMOVED lines=28> */
[----:B------:R0:W-:Y:S01]  /*249d0*/  STL.64 [R1+0xf80], R10 ;  /* 0x000f800a01007387 */ /* 0x0001e20000100a00 */
[----:B------:R-:W-:Y:S02]  /*249e0*/  IMAD.MOV.U32 R21, RZ, RZ, 0x3fc89f1e ;  /* 0x3fc89f1eff157424 */ /* 0x000fe400078e00ff */
[----:B-1----:R-:W-:Y:S01]  /*249f0*/  IMAD.MOV.U32 R32, RZ, RZ, -0x755502fe ;  /* 0x8aaafd02ff207424 */ /* 0x002fe200078e00ff */
[----:B------:R1:W-:Y:S01]  /*24a00*/  STL.64 [R1+0xf88], R12 ;  /* 0x000f880c01007387 */ /* 0x0003e20000100a00 */
[----:B------:R-:W-:-:S03]  /*24a10*/  IMAD.MOV.U32 R33, RZ, RZ, -0x3fe58652 ;  /* 0xc01a79aeff217424 */ /* 0x000fc600078e00ff */
[----:B------:R3:W-:Y:S01]  /*24a20*/  STL.64 [R1+0xf90], R14 ;  /* 0x000f900e01007387 */ /* 0x0007e20000100a00 */
[----:B--2---:R-:W-:Y:S01]  /*24a30*/  IMAD.MOV.U32 R24, RZ, RZ, -0x3cbd0b71 ;  /* 0xc342f48fff187424 */ /* 0x004fe200078e00ff */
[----:B------:R-:W-:Y:S02]  /*24a40*/  MOV R25, 0xc0259425 ;  /* 0xc025942500197802 */ /* 0x000fe40000000f00 */
[----:B------:R2:W-:Y:S01]  /*24a50*/  STL.64 [R1+0xf98], R26 ;  /* 0x000f981a01007387 */ /* 0x0005e20000100a00 */
[----:B0-----:R-:W-:Y:S02]  /*24a60*/  IMAD.MOV.U32 R10, RZ, RZ, -0x674527d3 ;  /* 0x98bad82dff0a7424 */ /* 0x001fe400078e00ff */
[----:B------:R-:W-:Y:S01]  /*24a70*/  IMAD.MOV.U32 R11, RZ, RZ, -0x40a87c3b ;  /* 0xbf5783c5ff0b7424 */ /* 0x000fe200078e00ff */
        /* <DEDUP_REMOVED lines=15> */
[----:B--2---:R-:W-:-:S03]  /*24b70*/  IMAD.MOV.U32 R20, RZ, RZ, -0x35c68f95 ;  /* 0xca39706bff147424 */ /* 0x004fc600078e00ff */
[----:B------:R2:W-:Y:S01]  /*24b80*/  STL.64 [R1+0xfb0], R24 ;  /* 0x000fb01801007387 */ /* 0x0005e20000100a00 */
[----:B------:R-:W-:Y:S01]  /*24b90*/  IMAD.MOV.U32 R21, RZ, RZ, -0x40aed4f2 ;  /* 0xbf512b0eff157424 */ /* 0x000fe200078e00ff */
[----:B0-----:R-:W-:Y:S01]  /*24ba0*/  MOV R35, 0xc024e9c1 ;  /* 0xc024e9c100237802 */ /* 0x001fe20000000f00 */
[----:B------:R-:W-:Y:S01]  /*24bb0*/  IMAD.MOV.U32 R34, RZ, RZ, 0x4a89b561 ;  /* 0x4a89b561ff227424 */ /* 0x000fe200078e00ff */
[----:B------:R0:W-:Y:S04]  /*24bc0*/  STL.64 [R1+0xfb8], R10 ;  /* 0x000fb80a01007387 */ /* 0x0001e80000100a00 */
[----:B------:R3:W-:Y:S01]  /*24bd0*/  STL.64 [R1+0xfd0], R12 ;  /* 0x000fd00c01007387 */ /* 0x0007e20000100a00 */
[----:B-1----:R-:W-:Y:S02]  /*24be0*/  IMAD.MOV.U32 R32, RZ, RZ, 0x5fcc2f2f ;  /* 0x5fcc2f2fff207424 */ /* 0x002fe400078e00ff */
[----:B------:R-:W-:Y:S01]  /*24bf0*/  IMAD.MOV.U32 R33, RZ, RZ, 0x400290e2 ;  /* 0x400290e2ff217424 */ /* 0x000fe200078e00ff */
[----:B------:R1:W-:Y:S01]  /*24c00*/  STL.64 [R1+0xfd8], R14 ;  /* 0x000fd80e01007387 */ /* 0x0003e20000100a00 */
[----:B--2---:R-:W-:Y:S01]  /*24c10*/  MOV R24, 0xbb753f97 ;  /* 0xbb753f9700187802 */ /* 0x004fe20000000f00 */
[----:B------:R-:W-:-:S02]  /*24c20*/  IMAD.MOV.U32 R25, RZ, RZ, -0x402ee61d ;  /* 0xbfd119e3ff197424 */ /* 0x000fc400078e00ff */
[----:B------:R2:W-:Y:S01]  /*24c30*/  STL.64 [R1+0xfe0], R26 ;  /* 0x000fe01a01007387 */ /* 0x0005e20000100a00 */
[----:B0-----:R-:W-:Y:S01]  /*24c40*/  IMAD.MOV.U32 R10, RZ, RZ, 0x603144a ;  /* 0x0603144aff0a7424 */ /* 0x001fe200078e00ff */
[----:B------:R-:W-:Y:S02]  /*24c50*/  MOV R11, 0xbe7b66c5 ;  /* 0xbe7b66c5000b7802 */ /* 0x000fe40000000f00 */
[----:B---3--:R-:W-:Y:S01]  /*24c60*/  MOV R12, 0x18f65fc2 ;  /* 0x18f65fc2000c7802 */ /* 0x008fe20000000f00 */
[----:B------:R-:W-:Y:S01]  /*24c70*/  IMAD.MOV.U32 R13, RZ, RZ, -0x4063546b ;  /* 0xbf9cab95ff0d7424 */ /* 0x000fe200078e00ff */
[----:B------:R0:W-:Y:S01]  /*24c80*/  STL.64 [R1+0xfc0], R28 ;  /* 0x000fc01c01007387 */ /* 0x0001e20000100a00 */
[----:B-1----:R-:W-:Y:S01]  /*24c90*/  IMAD.MOV.U32 R14, RZ, RZ, -0x232dd40d ;  /* 0xdcd22bf3ff0e7424 */ /* 0x002fe200078e00ff */
[----:B------:R-:W-:Y:S02]  /*24ca0*/  MOV R15, 0x3f948c40 ;  /* 0x3f948c40000f7802 */ /* 0x000fe40000000f00 */
[----:B------:R1:W-:Y:S01]  /*24cb0*/  STL.64 [R1+0xea0], R6 ;  /* 0x000ea00601007387 */ /* 0x0003e20000100a00 */
[----:B--2---:R-:W-:-:S02]  /*24cc0*/  IMAD.MOV.U32 R26, RZ, RZ, 0x6b540e4a ;  /* 0x6b540e4aff1a7424 */ /* 0x004fc400078e00ff */
[----:B------:R-:W-:Y:S01]  /*24cd0*/  IMAD.MOV.U32 R27, RZ, RZ, -0x408319d7 ;  /* 0xbf7ce629ff1b7424 */ /* 0x000fe200078e00ff */
[----:B------:R2:W-:Y:S01]  /*24ce0*/  STL.64 [R1+0xe98], R20 ;  /* 0x000e981401007387 */ /* 0x0005e20000100a00 */
[----:B0-----:R-:W-:Y:S01]  /*24cf0*/  IMAD.MOV.U32 R28, RZ, RZ, 0x7aa334e1 ;  /* 0x7aa334e1ff1c7424 */ /* 0x001fe200078e00ff */
[----:B------:R-:W-:Y:S02]  /*24d00*/  MOV R29, 0x3fba33c6 ;  /* 0x3fba33c6001d7802 */ /* 0x000fe40000000f00 */
[----:B------:R0:W-:Y:S01]  /*24d10*/  STL.64 [R1+0xfc8], R34 ;  /* 0x000fc82201007387 */ /* 0x0001e20000100a00 */
[----:B-1----:R-:W-:Y:S01]  /*24d20*/  MOV R6, 0x82be467c ;  /* 0x82be467c00067802 */ /* 0x002fe20000000f00 */
[----:B------:R-:W-:Y:S02]  /*24d30*/  IMAD.MOV.U32 R7, RZ, RZ, -0x3ff55e8a ;  /* 0xc00aa176ff077424 */ /* 0x000fe400078e00ff */
        /* <DEDUP_REMOVED lines=8> */
[----:B-1----:R-:W-:Y:S01]  /*24dc0*/  MOV R32, 0xe1c91478 ;  /* 0xe1c9147800207802 */ /* 0x002fe20000000f00 */
[----:B------:R-:W-:Y:S02]  /*24dd0*/  IMAD.MOV.U32 R33, RZ, RZ, 0x3d8110fe ;  /* 0x3d8110feff217424 */ /* 0x000fe400078e00ff */
[----:B------:R1:W-:Y:S01]  /*24de0*/  STL.64 [R1+0x1028], R14 ;  /* 0x0010280e01007387 */ /* 0x0003e20000100a00 */
[----:B--2---:R-:W-:Y:S02]  /*24df0*/  IMAD.MOV.U32 R10, RZ, RZ, 0x2c7988e6 ;  /* 0x2c7988e6ff0a7424 */ /* 0x004fe400078e00ff */
[----:B------:R-:W-:Y:S01]  /*24e00*/  IMAD.MOV.U32 R11, RZ, RZ, -0x40add77f ;  /* 0xbf522881ff0b7424 */ /* 0x000fe200078e00ff */
[----:B------:R2:W-:Y:S01]  /*24e10*/  STL.64 [R1+0x1030], R26 ;  /* 0x0010301a01007387 */ /* 0x0005e20000100a00 */
[----:B---3--:R-:W-:Y:S01]  /*24e20*/  IMAD.MOV.U32 R24, RZ, RZ, 0x272abdba ;  /* 0x272abdbaff187424 */ /* 0x008fe200078e00ff */
[----:B------:R-:W-:Y:S01]  /*24e30*/  MOV R25, 0xbdcc326e ;  /* 0xbdcc326e00197802 */ /* 0x000fe20000000f00 */
[----:B0-----:R-:W-:Y:S01]  /*24e40*/  IMAD.MOV.U32 R12, RZ, RZ, -0x568a9fde ;  /* 0xa9756022ff0c7424 */ /* 0x001fe200078e00ff */
[----:B------:R-:W-:Y:S01]  /*24e50*/  MOV R13, 0xbff1eed0 ;  /* 0xbff1eed0000d7802 */ /* 0x000fe20000000f00 */
[----:B------:R0:W-:Y:S01]  /*24e60*/  STL.64 [R1+0x1010], R28 ;  /* 0x0010101c01007387 */ /* 0x0001e20000100a00 */
[----:B-1----:R-:W-:-:S02]  /*24e70*/  IMAD.MOV.U32 R14, RZ, RZ, 0x47565b8b ;  /* 0x47565b8bff0e7424 */ /* 0x002fc400078e00ff */
[----:B------:R-:W-:Y:S01]  /*24e80*/  IMAD.MOV.U32 R15, RZ, RZ, 0x404290e4 ;  /* 0x404290e4ff0f7424 */ /* 0x000fe200078e00ff */
[----:B------:R1:W-:Y:S01]  /*24e90*/  STL.64 [R1+0xee8], R6 ;  /* 0x000ee80601007387 */ /* 0x0003e20000100a00 */
[----:B--2---:R-:W-:Y:S01]  /*24ea0*/  MOV R26, 0xbeb59bed ;  /* 0xbeb59bed001a7802 */ /* 0x004fe20000000f00 */
[----:B------:R-:W-:Y:S02]  /*24eb0*/  IMAD.MOV.U32 R27, RZ, RZ, -0x3fb5d9d3 ;  /* 0xc04a262dff1b7424 */ /* 0x000fe400078e00ff */
        /* <DEDUP_REMOVED lines=17> */
[----:B--2---:R-:W-:Y:S01]  /*24fd0*/  IMAD.MOV.U32 R10, RZ, RZ, -0x68fb0aa9 ;  /* 0x9704f557ff0a7424 */ /* 0x004fe200078e00ff */
[----:B------:R-:W-:-:S02]  /*24fe0*/  MOV R11, 0x4034e300 ;  /* 0x4034e300000b7802 */ /* 0x000fc40000000f00 */
[----:B------:R2:W-:Y:S01]  /*24ff0*/  STL.64 [R1+0x1080], R26 ;  /* 0x0010801a01007387 */ /* 0x0005e20000100a00 */
[----:B0-----:R-:W-:Y:S01]  /*25000*/  MOV R24, 0x96c95635 ;  /* 0x96c9563500187802 */ /* 0x001fe20000000f00 */
[----:B------:R-:W-:Y:S02]  /*25010*/  IMAD.MOV.U32 R25, RZ, RZ, -0x4116555b ;  /* 0xbee9aaa5ff197424 */ /* 0x000fe400078e00ff */
        /* <DEDUP_REMOVED lines=12> */
[----:B----4-:R-:W2:Y:S03]  /*250e0*/  DFMA R6, -R16, R8, 1 ;  /* 0x3ff000001006742b */ /* 0x010ea60000000108 */
[----:B------:R3:W-:Y:S01]  /*250f0*/  STL.64 [R1+0x1088], R32 ;  /* 0x0010882001007387 */ /* 0x0007e20000100a00 */
[----:B-1----:R-:W-:-:S03]  /*25100*/  MOV R20, 0x83e0a3e5 ;  /* 0x83e0a3e500147802 */ /* 0x002fc60000000f00 */
[----:B------:R1:W-:Y:S01]  /*25110*/  STL.64 [R1+0x10a0], R10 ;  /* 0x0010a00a01007387 */ /* 0x0003e20000100a00 */
[----:B------:R-:W-:-:S03]  /*25120*/  IMAD.MOV.U32 R21, RZ, RZ, 0x3dcb2cc4 ;  /* 0x3dcb2cc4ff157424 */ /* 0x000fc600078e00ff */
[----:B------:R4:W-:Y:S01]  /*25130*/  STL.64 [R1+0x10b0], R24 ;  /* 0x0010b01801007387 */ /* 0x0009e20000100a00 */
[----:B0-----:R-:W-:Y:S01]  /*25140*/  MOV R34, 0xeafd4576 ;  /* 0xeafd457600227802 */ /* 0x001fe20000000f00 */
[----:B------:R-:W-:Y:S02]  /*25150*/  IMAD.MOV.U32 R35, RZ, RZ, 0x3fd5d504 ;  /* 0x3fd5d504ff237424 */ /* 0x000fe400078e00ff */
[----:B------:R0:W-:Y:S01]  /*25160*/  STL.64 [R1+0x10c0], R12 ;  /* 0x0010c00c01007387 */ /* 0x0001e20000100a00 */
[----:B---3--:R-:W-:Y:S02]  /*25170*/  IMAD.MOV.U32 R32, RZ, RZ, 0x261f4c56 ;  /* 0x261f4c56ff207424 */ /* 0x008fe400078e00ff */
[----:B------:R-:W-:Y:S01]  /*25180*/  IMAD.MOV.U32 R33, RZ, RZ, -0x4023546b ;  /* 0xbfdcab95ff217424 */ /* 0x000fe200078e00ff */
[----:B------:R3:W-:Y:S01]  /*25190*/  STL.64 [R1+0x10c8], R14 ;  /* 0x0010c80e01007387 */ /* 0x0007e20000100a00 */
[----:B-1----:R-:W-:Y:S02]  /*251a0*/  IMAD.MOV.U32 R10, RZ, RZ, -0x4c63ea59 ;  /* 0xb39c15a7ff0a7424 */ /* 0x002fe400078e00ff */
[----:B------:R-:W-:Y:S01]  /*251b0*/  IMAD.MOV.U32 R11, RZ, RZ, -0x420c1a6b ;  /* 0xbdf3e595ff0b7424 */ /* 0x000fe200078e00ff */
[----:B------:R1:W-:Y:S01]  /*251c0*/  STL.64 [R1+0x10d0], R26 ;  /* 0x0010d01a01007387 */ /* 0x0003e20000100a00 */
[----:B----4-:R-:W-:Y:S01]  /*251d0*/  IMAD.MOV.U32 R24, RZ, RZ, -0x759a0054 ;  /* 0x8a65ffacff187424 */ /* 0x010fe200078e00ff */
[----:B------:R-:W-:-:S02]  /*251e0*/  MOV R25, 0xbf97d529 ;  /* 0xbf97d52900197802 */ /* 0x000fc40000000f00 */
[----:B0-----:R-:W-:Y:S01]  /*251f0*/  MOV R12, 0xc88249cd ;  /* 0xc88249cd000c7802 */ /* 0x001fe20000000f00 */
[----:B------:R-:W-:Y:S01]  /*25200*/  IMAD.MOV.U32 R13, RZ, RZ, -0x41ebc3f6 ;  /* 0xbe143c0aff0d7424 */ /* 0x000fe200078e00ff */
[----:B------:R0:W-:Y:S01]  /*25210*/  STL.64 [R1+0x10b8], R28 ;  /* 0x0010b81c01007387 */ /* 0x0001e20000100a00 */
[----:B---3--:R-:W-:Y:S01]  /*25220*/  IMAD.MOV.U32 R14, RZ, RZ, 0x7e2fe4f3 ;  /* 0x7e2fe4f3ff0e7424 */ /* 0x008fe200078e00ff */
[----:B------:R-:W-:Y:S02]  /*25230*/  MOV R15, 0xbf5e04a5 ;  /* 0xbf5e04a5000f7802 */ /* 0x000fe40000000f00 */
[----:B------:R3:W-:Y:S01]  /*25240*/  STL.64 [R1+0xf60], R20 ;  /* 0x000f601401007387 */ /* 0x0007e20000100a00 */
[----:B-1----:R-:W-:Y:S02]  /*25250*/  IMAD.MOV.U32 R26, RZ, RZ, -0x50d8d6c ;  /* 0xfaf27294ff1a7424 */ /* 0x002fe400078e00ff */
[----:B------:R-:W-:Y:S01]  /*25260*/  IMAD.MOV.U32 R27, RZ, RZ, 0x3f53d694 ;  /* 0x3f53d694ff1b7424 */ /* 0x000fe200078e00ff */
[----:B------:R1:W-:Y:S01]  /*25270*/  STL.64 [R1+0x10d8], R32 ;  /* 0x0010d82001007387 */ /* 0x0003e20000100a00 */
[----:B0-----:R-:W-:-:S03]  /*25280*/  IMAD.MOV.U32 R28, RZ, RZ, 0x72284d2c ;  /* 0x72284d2cff1c7424 */ /* 0x001fc600078e00ff */
[----:B------:R0:W-:Y:S01]  /*25290*/  STL.64 [R1+0x10e0], R34 ;  /* 0x0010e02201007387 */ /* 0x0001e20000100a00 */
[----:B------:R-:W-:Y:S01]  /*252a0*/  IMAD.MOV.U32 R29, RZ, RZ, 0x3f807746 ;  /* 0x3f807746ff1d7424 */ /* 0x000fe200078e00ff */
[----:B---3--:R-:W-:Y:S02]  /*252b0*/  MOV R20, 0xbfe43e00 ;  /* 0xbfe43e0000147802 */ /* 0x008fe40000000f00 */
[----:B------:R3:W-:Y:S01]  /*252c0*/  STL.64 [R1+0x10f0], R10 ;  /* 0x0010f00a01007387 */ /* 0x0007e20000100a00 */
[----:B------:R-:W-:-:S03]  /*252d0*/  IMAD.MOV.U32 R21, RZ, RZ, 0x402acbc4 ;  /* 0x402acbc4ff157424 */ /* 0x000fc600078e00ff */
[----:B------:R4:W-:Y:S01]  /*252e0*/  STL.64 [R1+0x1100], R24 ;  /* 0x0011001801007387 */ /* 0x0009e20000100a00 */
[----:B-1----:R-:W-:Y:S01]  /*252f0*/  MOV R32, 0x90a5dfd6 ;  /* 0x90a5dfd600207802 */ /* 0x002fe20000000f00 */
        /* <DEDUP_REMOVED lines=8> */
[----:B----4-:R-:W-:Y:S02]  /*25380*/  IMAD.MOV.U32 R24, RZ, RZ, -0x267437c0 ;  /* 0xd98bc840ff187424 */ /* 0x010fe400078e00ff */
[----:B------:R-:W-:Y:S01]  /*25390*/  IMAD.MOV.U32 R25, RZ, RZ, -0x3fa11572 ;  /* 0xc05eea8eff197424 */ /* 0x000fe200078e00ff */
[----:B--2---:R2:W4:Y:S01]  /*253a0*/  DFMA R6, R8, R6, R8 ;  /* 0x000000060806722b */ /* 0x0045220000000008 */
[----:B-1----:R-:W-:Y:S01]  /*253b0*/  IMAD.MOV.U32 R12, RZ, RZ, -0x35f17898 ;  /* 0xca0e8768ff0c7424 */ /* 0x002fe200078e00ff */
[----:B--2---:R-:W-:Y:S01]  /*253c0*/  MOV R8, 0x8d29d8b8 ;  /* 0x8d29d8b800087802 */ /* 0x004fe20000000f00 */
[----:B------:R-:W-:Y:S01]  /*253d0*/  IMAD.MOV.U32 R9, RZ, RZ, -0x3fcb639d ;  /* 0xc0349c63ff097424 */ /* 0x000fe200078e00ff */
[----:B------:R-:W-:Y:S01]  /*253e0*/  MOV R13, 0xc0541765 ;  /* 0xc0541765000d7802 */ /* 0x000fe20000000f00 */
[----:B0-----:R-:W-:Y:S01]  /*253f0*/  IMAD.MOV.U32 R14, RZ, RZ, -0x4d642099 ;  /* 0xb29bdf67ff0e7424 */ /* 0x001fe200078e00ff */
[----:B------:R0:W-:Y:S01]  /*25400*/  STL.64 [R1+0x1108], R28 ;  /* 0x0011081c01007387 */ /* 0x0001e20000100a00 */
[----:B------:R-:W-:Y:S01]  /*25410*/  IMAD.MOV.U32 R15, RZ, RZ, -0x40e27ba5 ;  /* 0xbf1d845bff0f7424 */ /* 0x000fe200078e00ff */
[----:B---3--:R-:W-:Y:S01]  /*25420*/  MOV R26, 0xb11a1841 ;  /* 0xb11a1841001a7802 */ /* 0x008fe20000000f00 */
[----:B------:R-:W-:Y:S01]  /*25430*/  IMAD.MOV.U32 R27, RZ, RZ, 0x40446293 ;  /* 0x40446293ff1b7424 */ /* 0x000fe200078e00ff */
[----:B------:R1:W-:Y:S04]  /*25440*/  STL.64 [R1+0x1098], R8 ;  /* 0x0010980801007387 */ /* 0x0003e80000100a00 */
[----:B------:R2:W-:Y:S01]  /*25450*/  STL.64 [R1+0xfa8], R20 ;  /* 0x000fa81401007387 */ /* 0x0005e20000100a00 */
[----:B0-----:R-:W-:Y:S01]  /*25460*/  MOV R28, 0xdffa7c58 ;  /* 0xdffa7c58001c7802 */ /* 0x001fe20000000f00 */
[----:B------:R-:W-:-:S02]  /*25470*/  IMAD.MOV.U32 R29, RZ, RZ, 0x4062469e ;  /* 0x4062469eff1d7424 */ /* 0x000fc400078e00ff */
[----:B------:R0:W-:Y:S01]  /*25480*/  STL.64 [R1+0x1128], R32 ;  /* 0x0011282001007387 */ /* 0x0001e20000100a00 */
[----:B-1----:R-:W-:Y:S01]  /*25490*/  IMAD.MOV.U32 R8, RZ, RZ, 0x4ab1cf11 ;  /* 0x4ab1cf11ff087424 */ /* 0x002fe200078e00ff */
[----:B------:R-:W-:Y:S02]  /*254a0*/  MOV R9, 0xbfc04177 ;  /* 0xbfc0417700097802 */ /* 0x000fe40000000f00 */
        /* <DEDUP_REMOVED lines=11> */
[----:B--2---:R-:W-:Y:S02]  /*25560*/  IMAD.MOV.U32 R8, RZ, RZ, 0x2c414c0d ;  /* 0x2c414c0dff087424 */ /* 0x004fe400078e00ff */
[----:B------:R-:W-:Y:S01]  /*25570*/  IMAD.MOV.U32 R9, RZ, RZ, -0x3f9c665b ;  /* 0xc06399a5ff097424 */ /* 0x000fe200078e00ff */
[----:B------:R2:W-:Y:S01]  /*25580*/  STL.64 [R1+0x1168], R14 ;  /* 0x0011680e01007387 */ /* 0x0005e20000100a00 */
[----:B---3--:R-:W-:Y:S01]  /*25590*/  IMAD.MOV.U32 R10, RZ, RZ, -0x7f6a3542 ;  /* 0x8095cabeff0a7424 */ /* 0x008fe200078e00ff */
[----:B------:R-:W-:-:S02]  /*255a0*/  MOV R11, 0xc0191622 ;  /* 0xc0191622000b7802 */ /* 0x000fc40000000f00 */
[----:B------:R3:W-:Y:S01]  /*255b0*/  STL.64 [R1+0x1170], R26 ;  /* 0x0011701a01007387 */ /* 0x0007e20000100a00 */
[----:B0-----:R-:W-:Y:S02]  /*255c0*/  IMAD.MOV.U32 R24, RZ, RZ, -0x6406ef78 ;  /* 0x9bf91088ff187424 */ /* 0x001fe400078e00ff */
[----:B------:R-:W-:Y:S01]  /*255d0*/  IMAD.MOV.U32 R25, RZ, RZ, 0x401477b4 ;  /* 0x401477b4ff197424 */ /* 0x000fe200078e00ff */
[----:B-1----:R-:W-:Y:S01]  /*255e0*/  MOV R13, 0xbe354360 ;  /* 0xbe354360000d7802 */ /* 0x002fe20000000f00 */
[----:B------:R-:W-:Y:S01]  /*255f0*/  IMAD.MOV.U32 R12, RZ, RZ, 0x3c3db77e ;  /* 0x3c3db77eff0c7424 */ /* 0x000fe200078e00ff */
[----:B------:R0:W-:Y:S01]  /*25600*/  STL.64 [R1+0x1158], R28 ;  /* 0x0011581c01007387 */ /* 0x0001e20000100a00 */
[----:B--2---:R-:W-:Y:S02]  /*25610*/  IMAD.MOV.U32 R14, RZ, RZ, 0x2ef2633d ;  /* 0x2ef2633dff0e7424 */ /* 0x004fe400078e00ff */
[----:B------:R-:W-:Y:S01]  /*25620*/  IMAD.MOV.U32 R15, RZ, RZ, 0x3fe31498 ;  /* 0x3fe31498ff0f7424 */ /* 0x000fe200078e00ff */
[----:B------:R1:W-:Y:S01]  /*25630*/  STL.64 [R1+0x1000], R20 ;  /* 0x0010001401007387 */ /* 0x0003e20000100a00 */
[----:B---3--:R-:W-:Y:S01]  /*25640*/  MOV R26, 0x54519e31 ;  /* 0x54519e31001a7802 */ /* 0x008fe20000000f00 */
[----:B------:R-:W-:-:S02]  /*25650*/  IMAD.MOV.U32 R27, RZ, RZ, -0x4023b2df ;  /* 0xbfdc4d21ff1b7424 */ /* 0x000fc400078e00ff */
[----:B------:R2:W-:Y:S01]  /*25660*/  STL.64 [R1+0x1138], R8 ;  /* 0x0011380801007387 */ /* 0x0005e20000100a00 */
[----:B0-----:R-:W-:Y:S01]  /*25670*/  MOV R28, 0x4a8e94a0 ;  /* 0x4a8e94a0001c7802 */ /* 0x001fe20000000f00 */
[----:B------:R-:W-:Y:S02]  /*25680*/  IMAD.MOV.U32 R29, RZ, RZ, -0x3fffbe89 ;  /* 0xc0004177ff1d7424 */ /* 0x000fe400078e00ff */
        /* <DEDUP_REMOVED lines=18> */
[----:B------:R-:W-:Y:S01]  /*257b0*/  IMAD.MOV.U32 R25, RZ, RZ, -0x407c9847 ;  /* 0xbf8367b9ff197424 */ /* 0x000fe200078e00ff */
[----:B0-----:R-:W-:Y:S01]  /*257c0*/  MOV R13, 0x3f61687c ;  /* 0x3f61687c000d7802 */ /* 0x001fe20000000f00 */
[----:B------:R-:W-:Y:S01]  /*257d0*/  IMAD.MOV.U32 R12, RZ, RZ, 0x64ad326f ;  /* 0x64ad326fff0c7424 */ /* 0x000fe200078e00ff */
[----:B------:R0:W-:Y:S01]  /*257e0*/  STL.64 [R1+0x11a0], R28 ;  /* 0x0011a01c01007387 */ /* 0x0001e20000100a00 */
[----:B-1----:R-:W-:Y:S02]  /*257f0*/  IMAD.MOV.U32 R14, RZ, RZ, 0x4b8ba3fd ;  /* 0x4b8ba3fdff0e7424 */ /* 0x002fe400078e00ff */
[----:B------:R-:W-:Y:S01]  /*25800*/  IMAD.MOV.U32 R15, RZ, RZ, 0x406a8563 ;  /* 0x406a8563ff0f7424 */ /* 0x000fe200078e00ff */
[----:B------:R1:W-:Y:S01]  /*25810*/  STL.64 [R1+0xff0], R36 ;  /* 0x000ff02401007387 */ /* 0x0003e20000100a00 */
[----:B--2---:R-:W-:Y:S01]  /*25820*/  MOV R26, 0xd2755202 ;  /* 0xd2755202001a7802 */ /* 0x004fe20000000f00 */
[----:B------:R-:W-:-:S02]  /*25830*/  IMAD.MOV.U32 R27, RZ, RZ, 0x402a3739 ;  /* 0x402a3739ff1b7424 */ /* 0x000fc400078e00ff */
[----:B------:R2:W-:Y:S01]  /*25840*/  STL.64 [R1+0x1050], R20 ;  /* 0x0010501401007387 */ /* 0x0005e20000100a00 */
[----:B0-----:R-:W-:Y:S01]  /*25850*/  MOV R28, 0xc9758d3d ;  /* 0xc9758d3d001c7802 */ /* 0x001fe20000000f00 */
[----:B------:R-:W-:Y:S02]  /*25860*/  IMAD.MOV.U32 R29, RZ, RZ, 0x3edaed56 ;  /* 0x3edaed56ff1d7424 */ /* 0x000fe400078e00ff */
[----:B------:R0:W-:Y:S01]  /*25870*/  STL.64 [R1+0x1188], R8 ;  /* 0x0011880801007387 */ /* 0x0001e20000100a00 */
[----:B-1----:R-:W-:-:S03]  /*25880*/  IMAD.MOV.U32 R36, RZ, RZ, -0x6e766f2a ;  /* 0x918990d6ff247424 */ /* 0x002fc600078e00ff */
[----:B------:R1:W-:Y:S01]  /*25890*/  STL.64 [R1+0x11c0], R32 ;  /* 0x0011c02001007387 */ /* 0x0003e20000100a00 */
[----:B------:R-:W-:Y:S01]  /*258a0*/  MOV R37, 0x3f5b22fa ;  /* 0x3f5b22fa00257802 */ /* 0x000fe20000000f00 */
[----:B--2---:R-:W-:Y:S02]  /*258b0*/  IMAD.MOV.U32 R20, RZ, RZ, -0x7db2eaba ;  /* 0x824d1546ff147424 */ /* 0x004fe400078e00ff */
        /* <DEDUP_REMOVED lines=17> */
[----:B-1----:R-:W-:Y:S01]  /*259d0*/  IMAD.MOV.U32 R12, RZ, RZ, -0x22ea8a14 ;  /* 0xdd1575ecff0c7424 */ /* 0x002fe200078e00ff */
[----:B------:R0:W-:Y:S01]  /*259e0*/  STL.64 [R1+0x11e8], R28 ;  /* 0x0011e81c01007387 */ /* 0x0001e20000100a00 */
[----:B------:R-:W-:Y:S02]  /*259f0*/  IMAD.MOV.U32 R13, RZ, RZ, 0x407462ac ;  /* 0x407462acff0d7424 */ /* 0x000fe400078e00ff */
[----:B--2---:R-:W-:Y:S01]  /*25a00*/  IMAD.MOV.U32 R14, RZ, RZ, -0x55d2c28c ;  /* 0xaa2d3d74ff0e7424 */ /* 0x004fe200078e00ff */
        /* <DEDUP_REMOVED lines=32> */
[----:B--2---:R-:W-:Y:S01]  /*25c10*/  MOV R14, 0xf4b0bff ;  /* 0x0f4b0bff000e7802 */ /* 0x004fe20000000f00 */
[----:B------:R-:W-:-:S02]  /*25c20*/  IMAD.MOV.U32 R15, RZ, RZ, 0x400727bb ;  /* 0x400727bbff0f7424 */ /* 0x000fc400078e00ff */
[----:B------:R1:W-:Y:S01]  /*25c30*/  STL.64 [R1+0x1090], R36 ;  /* 0x0010902401007387 */ /* 0x0003e20000100a00 */
[----:B---3--:R-:W-:Y:S01]  /*25c40*/  MOV R26, 0x8abda2e3 ;  /* 0x8abda2e3001a7802 */ /* 0x008fe20000000f00 */
[----:B------:R-:W-:Y:S02]  /*25c50*/  IMAD.MOV.U32 R27, RZ, RZ, 0x3fe2b6ed ;  /* 0x3fe2b6edff1b7424 */ /* 0x000fe400078e00ff */
[----:B------:R2:W-:Y:S01]  /*25c60*/  STL.64 [R1+0x10f8], R20 ;  /* 0x0010f81401007387 */ /* 0x0005e20000100a00 */
[----:B0-----:R-:W-:-:S03]  /*25c70*/  IMAD.MOV.U32 R28, RZ, RZ, 0x38dc7845 ;  /* 0x38dc7845ff1c7424 */ /* 0x001fc600078e00ff */
[----:B------:R0:W-:Y:S01]  /*25c80*/  STL.64 [R1+0x1218], R8 ;  /* 0x0012180801007387 */ /* 0x0001e20000100a00 */
[----:B------:R-:W-:Y:S02]  /*25c90*/  IMAD.MOV.U32 R29, RZ, RZ, -0x40163402 ;  /* 0xbfe9cbfeff1d7424 */ /* 0x000fe400078e00ff */
[----:B-1----:R-:W-:Y:S01]  /*25ca0*/  IMAD.MOV.U32 R36, RZ, RZ, 0x4f19f2c4 ;  /* 0x4f19f2c4ff247424 */ /* 0x002fe200078e00ff */
[----:B------:R1:W-:Y:S01]  /*25cb0*/  STL.64 [R1+0x1258], R32 ;  /* 0x0012582001007387 */ /* 0x0003e20000100a00 */
[----:B------:R-:W-:Y:S01]  /*25cc0*/  MOV R37, 0xbfa0ee0f ;  /* 0xbfa0ee0f00257802 */ /* 0x000fe20000000f00 */
[----:B--2---:R-:W-:Y:S02]  /*25cd0*/  IMAD.MOV.U32 R20, RZ, RZ, -0x2cfd698c ;  /* 0xd3029674ff147424 */ /* 0x004fe400078e00ff */
        /* <DEDUP_REMOVED lines=112> */
.L_x_6242:
[----:B------:R-:W-:Y:S05]  /*263e0*/  BSYNC.RECONVERGENT B2 ;  /* 0x0000000000027941 */ /* 0x000fea0003800200 */
.L_x_6241:
        /* <DEDUP_REMOVED lines=52> */
.L_x_6244:
[----:B------:R-:W-:Y:S05]  /*26730*/  BSYNC.RECONVERGENT B2 ;  /* 0x0000000000027941 */ /* 0x000fea0003800200 */
.L_x_6243:
        /* <DEDUP_REMOVED lines=87> */
.L_x_6250:
[----:B------:R-:W-:Y:S05]  /*26cb0*/  BSYNC.RECONVERGENT B4 ;  /* 0x0000000000047941 */ /* 0x000fea0003800200 */
.L_x_6249:
        /* <DEDUP_REMOVED lines=78> */
.L_x_6248:
        /* <DEDUP_REMOVED lines=186> */
.L_x_6252:
[----:B------:R-:W-:Y:S01]  /*27d40*/  MOV R6, 0x0 ;  /* 0x0000000000067802 */ /* 0x000fe20000000f00 */
[----:B------:R-:W-:Y:S01]  /*27d50*/  IMAD.MOV.U32 R7, RZ, RZ, 0x7ff00000 ;  /* 0x7ff00000ff077424 */ /* 0x000fe200078e00ff */
[----:B------:R-:W-:-:S05]  /*27d60*/  LOP3.LUT P0, RZ, R9, 0x7fffffff, RZ, 0xc0, !PT ;  /* 0x7fffffff09ff7812 */ /* 0x000fca000780c0ff */
[----:B------:R-:W0:Y:S02]  /*27d70*/  DFMA R8, R8, R6, +INF ;  /* 0x7ff000000808742b */ /* 0x000e240000000006 */
[----:B0-----:R-:W-:Y:S02]  /*27d80*/  FSEL R12, R8, RZ, P0 ;  /* 0x000000ff080c7208 */ /* 0x001fe40000000000 */
[----:B------:R-:W-:-:S07]  /*27d90*/  FSEL R13, R9, -QNAN , P0 ;  /* 0xfff00000090d7808 */ /* 0x000fce0000000000 */
.L_x_6251:
[----:B------:R-:W-:Y:S05]  /*27da0*/  BSYNC.RECONVERGENT B3 ;  /* 0x0000000000037941 */ /* 0x000fea0003800200 */
.L_x_6247:
        /* <DEDUP_REMOVED lines=60> */
.L_x_6254:
[----:B------:R-:W-:Y:S05]  /*28170*/  BSYNC.RECONVERGENT B3 ;  /* 0x0000000000037941 */ /* 0x000fea0003800200 */
.L_x_6253:
[----:B------:R-:W-:Y:S01]  /*28180*/  IMAD.MOV.U32 R18, RZ, RZ, R36 ;  /* 0x000000ffff127224 */ /* 0x000fe200078e0024 */
[----:B------:R-:W-:Y:S01]  /*28190*/  MOV R19, R37 ;  /* 0x0000002500137202 */ /* 0x000fe20000000f00 */
[----:B------:R-:W-:Y:S06]  /*281a0*/  BRA `(.L_x_6255) ;  /* 0x00000018002c7947 */ /* 0x000fec0003800000 */
.L_x_6246:
        /* <DEDUP_REMOVED lines=60> */
.L_x_6259:
[----:B------:R-:W-:Y:S05]  /*28570*/  BSYNC.RECONVERGENT B4 ;  /* 0x0000000000047941 */ /* 0x000fea0003800200 */
.L_x_6258:
        /* <DEDUP_REMOVED lines=78> */
.L_x_6257:
        /* <DEDUP_REMOVED lines=188> */
.L_x_6261:
[----:B------:R-:W-:Y:S01]  /*29620*/  IMAD.MOV.U32 R8, RZ, RZ, 0x0 ;  /* 0x00000000ff087424 */ /* 0x000fe200078e00ff */
[----:B------:R-:W-:Y:S02]  /*29630*/  MOV R9, 0x7ff00000 ;  /* 0x7ff0000000097802 */ /* 0x000fe40000000f00 */
[----:B------:R-:W-:-:S04]  /*29640*/  LOP3.LUT P0, RZ, R7, 0x7fffffff, RZ, 0xc0, !PT ;  /* 0x7fffffff07ff7812 */ /* 0x000fc8000780c0ff */
[----:B------:R-:W0:Y:S02]  /*29650*/  DFMA R6, R6, R8, +INF ;  /* 0x7ff000000606742b */ /* 0x000e240000000008 */
[----:B0-----:R-:W-:Y:S02]  /*29660*/  FSEL R12, R6, RZ, P0 ;  /* 0x000000ff060c7208 */ /* 0x001fe40000000000 */
[----:B------:R-:W-:-:S07]  /*29670*/  FSEL R13, R7, -QNAN , P0 ;  /* 0xfff00000070d7808 */ /* 0x000fce0000000000 */
.L_x_6260:
[----:B------:R-:W-:Y:S05]  /*29680*/  BSYNC.RECONVERGENT B3 ;  /* 0x0000000000037941 */ /* 0x000fea0003800200 */
.L_x_6256:
        /* <DEDUP_REMOVED lines=59> */
.L_x_6263:
[----:B------:R-:W-:Y:S05]  /*29a40*/  BSYNC.RECONVERGENT B3 ;  /* 0x0000000000037941 */ /* 0x000fea0003800200 */
.L_x_6262:
[----:B------:R1:W2:Y:S02]  /*29a50*/  DADD R18, -RZ, -R36 ;  /* 0x00000000ff127229 */ /* 0x0002a40000000924 */
.L_x_6255:
[----:B------:R-:W-:Y:S05]  /*29a60*/  BSYNC.RECONVERGENT B2 ;  /* 0x0000000000027941 */ /* 0x000fea0003800200 */
.L_x_6245:
[----:B------:R-:W3:Y:S01]  /*29a70*/  DMUL R12, R16, 0.5 ;  /* 0x3fe00000100c7828 */ /* 0x000ee20000000000 */
[----:B------:R-:W-:Y:S01]  /*29a80*/  IMAD.MOV.U32 R8, RZ, RZ, 0x0 ;  /* 0x00000000ff087424 */ /* 0x000fe200078e00ff */
[----:B---3--:R-:W0:Y:S01]  /*29a90*/  MUFU.RSQ64H R33, R13 ;  /* 0x0000000d00217308 */ /* 0x008e220000001c00 */
        /* <DEDUP_REMOVED lines=45> */
[----:B------:R-:W-:Y:S01]  /*29d70*/  MOV R10, R6 ;  /* 0x00000006000a7202 */ /* 0x000fe20000000f00 */
[----:B------:R-:W-:Y:S01]  /*29d80*/  IMAD.MOV.U32 R34, RZ, RZ, R12 ;  /* 0x000000ffff227224 */ /* 0x000fe200078e000c */
[----:B------:R-:W-:Y:S01]  /*29d90*/  MOV R7, R21 ;  /* 0x0000001500077202 */ /* 0x000fe20000000f00 */
[----:B------:R-:W-:Y:S01]  /*29da0*/  IMAD.MOV.U32 R6, RZ, RZ, R20 ;  /* 0x000000ffff067224 */ /* 0x000fe200078e0014 */
[----:B------:R-:W-:-:S07]  /*29db0*/  MOV R12, 0x29dd0 ;  /* 0x00029dd0000c7802 */ /* 0x000fce0000000f00 */
[----:B--2---:R-:W-:Y:S05]  /*29dc0*/  CALL.REL.NOINC `($__internal_20_$__cuda_sm20_dsqrt_rn_f64_mediumpath_v1) ;  /* 0x0000076000c47944 */ /* 0x004fea0003c00000 */
.L_x_6265:
[----:B------:R-:W-:Y:S05]  /*29dd0*/  BSYNC.RECONVERGENT B2 ;  /* 0x0000000000027941 */ /* 0x000fea0003800200 */
.L_x_6264:
[----:B--2---:R0:W1:Y:S01]  /*29de0*/  DMUL R22, R36, -R18 ;  /* 0x8000001224167228 */ /* 0x0040620000000000 */
[----:B------:R-:W-:Y:S01]  /*29df0*/  BSSY.RECONVERGENT B0, `(.L_x_6266) ;  /* 0x0000026000007945 */ /* 0x000fe20003800200 */
[----:B------:R-:W-:Y:S01]  /*29e00*/  IMAD.MOV.U32 R0, RZ, RZ, RZ ;  /* 0x000000ffff007224 */ /* 0x000fe200078e00ff */
[----:B------:R-:W-:Y:S01]  /*29e10*/  MOV R26, 0x55555555 ;  /* 0x55555555001a7802 */ /* 0x000fe20000000f00 */
[----:B------:R-:W-:Y:S02]  /*29e20*/  IMAD.MOV.U32 R13, RZ, RZ, 0x1 ;  /* 0x00000001ff0d7424 */ /* 0x000fe400078e00ff */
[----:B01----:R-:W-:-:S07]  /*29e30*/  IMAD.MOV.U32 R27, RZ, RZ, -0x402aaaab ;  /* 0xbfd55555ff1b7424 */ /* 0x003fce00078e00ff */
.L_x_6267:
        /* <DEDUP_REMOVED lines=34> */
.L_x_6266:
        /* <DEDUP_REMOVED lines=44> */
[----:B------:R-:W-:Y:S05]  /*2a320*/  CALL.REL.NOINC `($__internal_18_$__cuda_sm20_dblrcp_rn_slowpath_v3) ;  /* 0x0000074c00e87944 */ /* 0x000fea0003c00000 */
.L_x_6271:
[----:B------:R-:W-:Y:S05]  /*2a330*/  BSYNC.RECONVERGENT B3 ;  /* 0x0000000000037941 */ /* 0x000fea0003800200 */
.L_x_6270:
[----:B------:R-:W-:Y:S01]  /*2a340*/  BSSY.RECONVERGENT B0, `(.L_x_6272) ;  /* 0x0000025000007945 */ /* 0x000fe20003800200 */
[----:B------:R-:W-:Y:S01]  /*2a350*/  MOV R15, 0x1 ;  /* 0x00000001000f7802 */ /* 0x000fe20000000f00 */
[----:B------:R-:W-:Y:S02]  /*2a360*/  IMAD.MOV.U32 R24, RZ, RZ, -0x36fe1a8c ;  /* 0xc901e574ff187424 */ /* 0x000fe400078e00ff */
[----:B------:R-:W-:-:S07]  /*2a370*/  IMAD.MOV.U32 R25, RZ, RZ, -0x40a1a8c6 ;  /* 0xbf5e573aff197424 */ /* 0x000fce00078e00ff */
.L_x_6273:
        /* <DEDUP_REMOVED lines=34> */
.L_x_6272:
        /* <DEDUP_REMOVED lines=70> */
.L_x_6275:
[----:B------:R-:W-:Y:S05]  /*2aa00*/  BSYNC.RECONVERGENT B3 ;  /* 0x0000000000037941 */ /* 0x000fea0003800200 */
.L_x_6274:
[----:B------:R-:W-:Y:S01]  /*2aa10*/  HFMA2 R27, -RZ, RZ, 1.859375, -6544 ;  /* 0x3f70ee64ff1b7431 */ /* 0x000fe200000001ff */
[----:B------:R-:W-:Y:S01]  /*2aa20*/  BSSY.RECONVERGENT B0, `(.L_x_6276) ;  /* 0x0000024000007945 */ /* 0x000fe20003800200 */
[----:B------:R-:W-:Y:S02]  /*2aa30*/  IMAD.MOV.U32 R13, RZ, RZ, 0x1 ;  /* 0x00000001ff0d7424 */ /* 0x000fe400078e00ff */
[----:B------:R-:W-:-:S07]  /*2aa40*/  IMAD.MOV.U32 R26, RZ, RZ, 0x3b990ee6 ;  /* 0x3b990ee6ff1a7424 */ /* 0x000fce00078e00ff */
.L_x_6277:
        /* <DEDUP_REMOVED lines=34> */
.L_x_6276:
        /* <DEDUP_REMOVED lines=67> */
.L_x_6279:
[----:B------:R-:W-:Y:S05]  /*2b0a0*/  BSYNC.RECONVERGENT B3 ;  /* 0x0000000000037941 */ /* 0x000fea0003800200 */
.L_x_6278:
[----:B------:R-:W-:Y:S01]  /*2b0b0*/  BSSY.RECONVERGENT B0, `(.L_x_6280) ;  /* 0x0000025000007945 */ /* 0x000fe20003800200 */
[----:B------:R-:W-:Y:S01]  /*2b0c0*/  IMAD.MOV.U32 R15, RZ, RZ, 0x1 ;  /* 0x00000001ff0f7424 */ /* 0x000fe200078e00ff */
[----:B------:R-:W-:Y:S01]  /*2b0d0*/  MOV R24, 0x3b34e2b6 ;  /* 0x3b34e2b600187802 */ /* 0x000fe20000000f00 */
[----:B------:R-:W-:-:S07]  /*2b0e0*/  IMAD.MOV.U32 R25, RZ, RZ, 0x3f4547d9 ;  /* 0x3f4547d9ff197424 */ /* 0x000fce00078e00ff */
.L_x_6281:
        /* <DEDUP_REMOVED lines=34> */
.L_x_6280:
        /* <DEDUP_REMOVED lines=70> */
.L_x_6283:
[----:B------:R-:W-:Y:S05]  /*2b770*/  BSYNC.RECONVERGENT B3 ;  /* 0x0000000000037941 */ /* 0x000fea0003800200 */
.L_x_6282:
[----:B------:R-:W-:Y:S01]  /*2b780*/  BSSY.RECONVERGENT B0, `(.L_x_6284) ;  /* 0x0000025000007945 */ /* 0x000fe20003800200 */
[----:B------:R-:W-:Y:S01]  /*2b790*/  MOV R13, 0x1 ;  /* 0x00000001000d7802 */ /* 0x000fe20000000f00 */
[----:B------:R-:W-:Y:S02]  /*2b7a0*/  IMAD.MOV.U32 R26, RZ, RZ, 0x2da7bf9 ;  /* 0x02da7bf9ff1a7424 */ /* 0x000fe400078e00ff */
[----:B------:R-:W-:-:S07]  /*2b7b0*/  IMAD.MOV.U32 R27, RZ, RZ, -0x40b3c1f5 ;  /* 0xbf4c3e0bff1b7424 */ /* 0x000fce00078e00ff */
.L_x_6285:
        /* <DEDUP_REMOVED lines=34> */
.L_x_6284:
        /* <DEDUP_REMOVED lines=67> */
.L_x_6287:
[----:B------:R-:W-:Y:S05]  /*2be10*/  BSYNC.RECONVERGENT B3 ;  /* 0x0000000000037941 */ /* 0x000fea0003800200 */
.L_x_6286:
[----:B------:R-:W-:Y:S01]  /*2be20*/  HFMA2 R25, -RZ, RZ, -1.802734375, 0.00079822540283203125 ;  /* 0xbf36128aff197431 */ /* 0x000fe200000001ff */
[----:B------:R-:W-:Y:S01]  /*2be30*/  BSSY.RECONVERGENT B0, `(.L_x_6288) ;  /* 0x0000024000007945 */ /* 0x000fe20003800200 */
[----:B------:R-:W-:Y:S02]  /*2be40*/  IMAD.MOV.U32 R15, RZ, RZ, 0x1 ;  /* 0x00000001ff0f7424 */ /* 0x000fe400078e00ff */
[----:B------:R-:W-:-:S07]  /*2be50*/  IMAD.MOV.U32 R24, RZ, RZ, -0x3a5b058f ;  /* 0xc5a4fa71ff187424 */ /* 0x000fce00078e00ff */
.L_x_6289:
        /* <DEDUP_REMOVED lines=34> */
.L_x_6288:
        /* <DEDUP_REMOVED lines=70> */
.L_x_6291:
[----:B------:R-:W-:Y:S05]  /*2c4e0*/  BSYNC.RECONVERGENT B3 ;  /* 0x0000000000037941 */ /* 0x000fea0003800200 */
.L_x_6290:
[----:B------:R-:W-:Y:S01]  /*2c4f0*/  HFMA2 R26, -RZ, RZ, 0.0034351348876953125, 0.1806640625 ;  /* 0x1b0931c8ff1a7431 */ /* 0x000fe200000001ff */
[----:B------:R-:W-:Y:S01]  /*2c500*/  BSSY.RECONVERGENT B0, `(.L_x_6292) ;  /* 0x0000024000007945 */ /* 0x000fe20003800200 */
[----:B------:R-:W-:Y:S02]  /*2c510*/  IMAD.MOV.U32 R13, RZ, RZ, 0x1 ;  /* 0x00000001ff0d7424 */ /* 0x000fe400078e00ff */
[----:B------:R-:W-:-:S07]  /*2c520*/  IMAD.MOV.U32 R27, RZ, RZ, 0x3f4168ef ;  /* 0x3f4168efff1b7424 */ /* 0x000fce00078e00ff */
.L_x_6293:
        /* <DEDUP_REMOVED lines=34> */
.L_x_6292:
        /* <DEDUP_REMOVED lines=67> */
.L_x_6295:
[----:B------:R-:W-:Y:S05]  /*2cb80*/  BSYNC.RECONVERGENT B3 ;  /* 0x0000000000037941 */ /* 0x000fea0003800200 */
.L_x_6294:
[----:B------:R-:W-:Y:S01]  /*2cb90*/  BSSY.RECONVERGENT B0, `(.L_x_6296) ;  /* 0x0000025000007945 */ /* 0x000fe20003800200 */
[----:B------:R-:W-:Y:S01]  /*2cba0*/  MOV R15, 0x1 ;  /* 0x00000001000f7802 */ /* 0x000fe20000000f00 */
[----:B------:R-:W-:Y:S02]  /*2cbb0*/  IMAD.MOV.U32 R24, RZ, RZ, -0x63fe104c ;  /* 0x9c01efb4ff187424 */ /* 0x000fe400078e00ff */
[----:B------:R-:W-:-:S07]  /*2cbc0*/  IMAD.MOV.U32 R25, RZ, RZ, 0x3f369187 ;  /* 0x3f369187ff197424 */ /* 0x000fce00078e00ff */
.L_x_6297:
        /* <DEDUP_REMOVED lines=34> */
.L_x_6296:
        /* <DEDUP_REMOVED lines=70> */
.L_x_6299:
[----:B------:R-:W-:Y:S05]  /*2d250*/  BSYNC.RECONVERGENT B3 ;  /* 0x0000000000037941 */ /* 0x000fea0003800200 */
.L_x_6298:
[----:B------:R-:W-:Y:S01]  /*2d260*/  HFMA2 R27, -RZ, RZ, -1.8173828125, 845.5 ;  /* 0xbf45629bff1b7431 */ /* 0x000fe200000001ff */
[----:B------:R-:W-:Y:S01]  /*2d270*/  BSSY.RECONVERGENT B0, `(.L_x_6300) ;  /* 0x0000024000007945 */ /* 0x000fe20003800200 */
[----:B------:R-:W-:Y:S02]  /*2d280*/  IMAD.MOV.U32 R13, RZ, RZ, 0x1 ;  /* 0x00000001ff0d7424 */ /* 0x000fe400078e00ff */
[----:B------:R-:W-:-:S07]  /*2d290*/  IMAD.MOV.U32 R26, RZ, RZ, 0x3187b744 ;  /* 0x3187b744ff1a7424 */ /* 0x000fce00078e00ff */
.L_x_6301:
        /* <DEDUP_REMOVED lines=34> */
.L_x_6300:
        /* <DEDUP_REMOVED lines=67> */
.L_x_6303:
[----:B------:R-:W-:Y:S05]  /*2d8f0*/  BSYNC.RECONVERGENT B3 ;  /* 0x0000000000037941 */ /* 0x000fea0003800200 */
.L_x_6302:
[----:B------:R-:W-:Y:S01]  /*2d900*/  BSSY.RECONVERGENT B0, `(.L_x_6304) ;  /* 0x0000025000007945 */ /* 0x000fe20003800200 */
[----:B------:R-:W-:Y:S01]  /*2d910*/  IMAD.MOV.U32 R15, RZ, RZ, 0x1 ;  /* 0x00000001ff0f7424 */ /* 0x000fe200078e00ff */
[----:B------:R-:W-:Y:S01]  /*2d920*/  MOV R24, 0x1cc96982 ;  /* 0x1cc9698200187802 */ /* 0x000fe20000000f00 */
[----:B------:R-:W-:-:S07]  /*2d930*/  IMAD.MOV.U32 R25, RZ, RZ, -0x40bc7201 ;  /* 0xbf438dffff197424 */ /* 0x000fce00078e00ff */
.L_x_6305:
        /* <DEDUP_REMOVED lines=34> */
.L_x_6304:
        /* <DEDUP_REMOVED lines=70> */
.L_x_6307:
[----:B------:R-:W-:Y:S05]  /*2dfc0*/  BSYNC.RECONVERGENT B3 ;  /* 0x0000000000037941 */ /* 0x000fea0003800200 */
.L_x_6306:
[----:B------:R-:W-:Y:S01]  /*2dfd0*/  BSSY.RECONVERGENT B0, `(.L_x_6308) ;  /* 0x0000025000007945 */ /* 0x000fe20003800200 */
[----:B------:R-:W-:Y:S01]  /*2dfe0*/  MOV R13, 0x1 ;  /* 0x00000001000d7802 */ /* 0x000fe20000000f00 */
[----:B------:R-:W-:Y:S02]  /*2dff0*/  IMAD.MOV.U32 R26, RZ, RZ, 0x684527bf ;  /* 0x684527bfff1a7424 */ /* 0x000fe400078e00ff */
[----:B------:R-:W-:-:S07]  /*2e000*/  IMAD.MOV.U32 R27, RZ, RZ, 0x3f55d4ae ;  /* 0x3f55d4aeff1b7424 */ /* 0x000fce00078e00ff */
.L_x_6309:
        /* <DEDUP_REMOVED lines=34> */
.L_x_6308:
        /* <DEDUP_REMOVED lines=67> */
.L_x_6311:
[----:B------:R-:W-:Y:S05]  /*2e660*/  BSYNC.RECONVERGENT B3 ;  /* 0x0000000000037941 */ /* 0x000fea0003800200 */
.L_x_6310:
[----:B------:R-:W-:Y:S01]  /*2e670*/  HFMA2 R25, -RZ, RZ, 1.8369140625, -749.5 ;  /* 0x3f59e1dbff197431 */ /* 0x000fe200000001ff */
[----:B------:R-:W-:Y:S01]  /*2e680*/  BSSY.RECONVERGENT B0, `(.L_x_6312) ;  /* 0x0000024000007945 */ /* 0x000fe20003800200 */
[----:B------:R-:W-:Y:S02]  /*2e690*/  IMAD.MOV.U32 R15, RZ, RZ, 0x1 ;  /* 0x00000001ff0f7424 */ /* 0x000fe400078e00ff */
[----:B------:R-:W-:-:S07]  /*2e6a0*/  IMAD.MOV.U32 R24, RZ, RZ, -0x5713a6fc ;  /* 0xa8ec5904ff187424 */ /* 0x000fce00078e00ff */
.L_x_6313:
        /* <DEDUP_REMOVED lines=34> */
.L_x_6312:
        /* <DEDUP_REMOVED lines=70> */
.L_x_6315:
[----:B------:R-:W-:Y:S05]  /*2ed30*/  BSYNC.RECONVERGENT B3 ;  /* 0x0000000000037941 */ /* 0x000fea0003800200 */
.L_x_6314:
[----:B------:R-:W-:Y:S01]  /*2ed40*/  HFMA2 R26, -RZ, RZ, -0.022857666015625, -0.01006317138671875 ;  /* 0xa5daa127ff1a7431 */ /* 0x000fe200000001ff */
[----:B------:R-:W-:Y:S01]  /*2ed50*/  BSSY.RECONVERGENT B0, `(.L_x_6316) ;  /* 0x0000024000007945 */ /* 0x000fe20003800200 */
[----:B------:R-:W-:Y:S02]  /*2ed60*/  IMAD.MOV.U32 R13, RZ, RZ, 0x1 ;  /* 0x00000001ff0d7424 */ /* 0x000fe400078e00ff */
[----:B------:R-:W-:-:S07]  /*2ed70*/  IMAD.MOV.U32 R27, RZ, RZ, -0x408f51aa ;  /* 0xbf70ae56ff1b7424 */ /* 0x000fce00078e00ff */
.L_x_6317:
        /* <DEDUP_REMOVED lines=34> */
.L_x_6316:
        /* <DEDUP_REMOVED lines=67> */
.L_x_6319:
[----:B------:R-:W-:Y:S05]  /*2f3d0*/  BSYNC.RECONVERGENT B3 ;  /* 0x0000000000037941 */ /* 0x000fea0003800200 */
.L_x_6318:
[----:B------:R-:W-:Y:S01]  /*2f3e0*/  BSSY.RECONVERGENT B0, `(.L_x_6320) ;  /* 0x0000025000007945 */ /* 0x000fe20003800200 */
[----:B------:R-:W-:Y:S01]  /*2f3f0*/  MOV R15, 0x1 ;  /* 0x00000001000f7802 */ /* 0x000fe20000000f00 */
[----:B------:R-:W-:Y:S02]  /*2f400*/  IMAD.MOV.U32 R24, RZ, RZ, -0x343a03ee ;  /* 0xcbc5fc12ff187424 */ /* 0x000fe400078e00ff */
[----:B------:R-:W-:-:S07]  /*2f410*/  IMAD.MOV.U32 R25, RZ, RZ, -0x4087a384 ;  /* 0xbf785c7cff197424 */ /* 0x000fce00078e00ff */
.L_x_6321:
        /* <DEDUP_REMOVED lines=34> */
.L_x_6320:
        /* <DEDUP_REMOVED lines=70> */
.L_x_6323:
[----:B------:R-:W-:Y:S05]  /*2faa0*/  BSYNC.RECONVERGENT B3 ;  /* 0x0000000000037941 */ /* 0x000fea0003800200 */
.L_x_6322:
[----:B------:R-:W-:Y:S01]  /*2fab0*/  HFMA2 R27, -RZ, RZ, 1.8916015625, -46.6875 ;  /* 0x3f91d1d6ff1b7431 */ /* 0x000fe200000001ff */
[----:B------:R-:W-:Y:S01]  /*2fac0*/  BSSY.RECONVERGENT B0, `(.L_x_6324) ;  /* 0x0000024000007945 */ /* 0x000fe20003800200 */
[----:B------:R-:W-:Y:S02]  /*2fad0*/  IMAD.MOV.U32 R13, RZ, RZ, 0x1 ;  /* 0x00000001ff0d7424 */ /* 0x000fe400078e00ff */
[----:B------:R-:W-:-:S07]  /*2fae0*/  IMAD.MOV.U32 R26, RZ, RZ, 0x50ed0c93 ;  /* 0x50ed0c93ff1a7424 */ /* 0x000fce00078e00ff */
.L_x_6325:
        /* <DEDUP_REMOVED lines=34> */
.L_x_6324:
        /* <DEDUP_REMOVED lines=67> */
.L_x_6327:
[----:B------:R-:W-:Y:S05]  /*30140*/  BSYNC.RECONVERGENT B3 ;  /* 0x0000000000037941 */ /* 0x000fea0003800200 */
.L_x_6326:
[----:B------:R-:W-:Y:S01]  /*30150*/  BSSY.RECONVERGENT B0, `(.L_x_6328) ;  /* 0x0000025000007945 */ /* 0x000fe20003800200 */
[----:B------:R-:W-:Y:S01]  /*30160*/  IMAD.MOV.U32 R15, RZ, RZ, 0x1 ;  /* 0x00000001ff0f7424 */ /* 0x000fe200078e00ff */
[----:B------:R-:W-:Y:S01]  /*30170*/  MOV R24, 0x5c03d2e9 ;  /* 0x5c03d2e900187802 */ /* 0x000fe20000000f00 */
[----:B------:R-:W-:-:S07]  /*30180*/  IMAD.MOV.U32 R25, RZ, RZ, 0x3f9ef9a0 ;  /* 0x3f9ef9a0ff197424 */ /* 0x000fce00078e00ff */
.L_x_6329:
        /* <DEDUP_REMOVED lines=34> */
.L_x_6328:
        /* <DEDUP_REMOVED lines=70> */
.L_x_6331:
[----:B------:R-:W-:Y:S05]  /*30810*/  BSYNC.RECONVERGENT B3 ;  /* 0x0000000000037941 */ /* 0x000fea0003800200 */
.L_x_6330:
[----:B------:R-:W-:Y:S01]  /*30820*/  BSSY.RECONVERGENT B0, `(.L_x_6332) ;  /* 0x0000025000007945 */ /* 0x000fe20003800200 */
[----:B------:R-:W-:Y:S01]  /*30830*/  MOV R13, 0x1 ;  /* 0x00000001000d7802 */ /* 0x000fe20000000f00 */
[----:B------:R-:W-:Y:S02]  /*30840*/  IMAD.MOV.U32 R26, RZ, RZ, 0x5f50d178 ;  /* 0x5f50d178ff1a7424 */ /* 0x000fe400078e00ff */
[----:B------:R-:W-:-:S07]  /*30850*/  IMAD.MOV.U32 R27, RZ, RZ, -0x4046a498 ;  /* 0xbfb95b68ff1b7424 */ /* 0x000fce00078e00ff */
.L_x_6333:
        /* <DEDUP_REMOVED lines=34> */
.L_x_6332:
        /* <DEDUP_REMOVED lines=67> */
.L_x_6335:
[----:B------:R-:W-:Y:S05]  /*30eb0*/  BSYNC.RECONVERGENT B3 ;  /* 0x0000000000037941 */ /* 0x000fea0003800200 */
.L_x_6334:
[----:B------:R-:W-:Y:S01]  /*30ec0*/  HFMA2 R25, -RZ, RZ, -1.9462890625, -0.00190639495849609375 ;  /* 0xbfc997cfff197431 */ /* 0x000fe200000001ff */
[----:B------:R-:W-:Y:S01]  /*30ed0*/  BSSY.RECONVERGENT B0, `(.L_x_6336) ;  /* 0x0000024000007945 */ /* 0x000fe20003800200 */
[----:B------:R-:W-:Y:S02]  /*30ee0*/  IMAD.MOV.U32 R15, RZ, RZ, 0x1 ;  /* 0x00000001ff0f7424 */ /* 0x000fe400078e00ff */
[----:B------:R-:W-:-:S07]  /*30ef0*/  IMAD.MOV.U32 R24, RZ, RZ, -0x3bccff5e ;  /* 0xc43300a2ff187424 */ /* 0x000fce00078e00ff */
.L_x_6337:
        /* <DEDUP_REMOVED lines=34> */
.L_x_6336:
        /* <DEDUP_REMOVED lines=70> */
.L_x_6339:
[----:B------:R-:W-:Y:S05]  /*31580*/  BSYNC.RECONVERGENT B3 ;  /* 0x0000000000037941 */ /* 0x000fea0003800200 */
.L_x_6338:
[----:B------:R-:W-:Y:S01]  /*31590*/  HFMA2 R26, -RZ, RZ, -0.76416015625, -0.0058746337890625 ;  /* 0xba1d9e04ff1a7431 */ /* 0x000fe200000001ff */
[----:B------:R-:W-:Y:S01]  /*315a0*/  BSSY.RECONVERGENT B0, `(.L_x_6340) ;  /* 0x0000024000007945 */ /* 0x000fe20003800200 */
[----:B------:R-:W-:Y:S02]  /*315b0*/  IMAD.MOV.U32 R13, RZ, RZ, 0x1 ;  /* 0x00000001ff0d7424 */ /* 0x000fe400078e00ff */
[----:B------:R-:W-:-:S07]  /*315c0*/  IMAD.MOV.U32 R27, RZ, RZ, 0x3fe72e2b ;  /* 0x3fe72e2bff1b7424 */ /* 0x000fce00078e00ff */
.L_x_6341:
        /* <DEDUP_REMOVED lines=34> */
.L_x_6340:
        /* <DEDUP_REMOVED lines=67> */
.L_x_6343:
[----:B------:R-:W-:Y:S05]  /*31c20*/  BSYNC.RECONVERGENT B3 ;  /* 0x0000000000037941 */ /* 0x000fea0003800200 */
.L_x_6342:
[----:B------:R-:W-:Y:S01]  /*31c30*/  BSSY.RECONVERGENT B0, `(.L_x_6344) ;  /* 0x0000025000007945 */ /* 0x000fe20003800200 */
[----:B------:R-:W-:Y:S01]  /*31c40*/  MOV R15, 0x1 ;  /* 0x00000001000f7802 */ /* 0x000fe20000000f00 */
[----:B------:R-:W-:Y:S02]  /*31c50*/  IMAD.MOV.U32 R24, RZ, RZ, 0x101bb71a ;  /* 0x101bb71aff187424 */ /* 0x000fe400078e00ff */
[----:B------:R-:W-:-:S07]  /*31c60*/  IMAD.MOV.U32 R25, RZ, RZ, 0x3ffaab9a ;  /* 0x3ffaab9aff197424 */ /* 0x000fce00078e00ff */
.L_x_6345:
        /* <DEDUP_REMOVED lines=34> */
.L_x_6344:
        /* <DEDUP_REMOVED lines=70> */
.L_x_6347:
[----:B------:R-:W-:Y:S05]  /*322f0*/  BSYNC.RECONVERGENT B3 ;  /* 0x0000000000037941 */ /* 0x000fea0003800200 */
.L_x_6346:
[----:B------:R-:W-:Y:S01]  /*32300*/  HFMA2 R27, -RZ, RZ, -2.05078125, 46528 ;  /* 0xc01a79aeff1b7431 */ /* 0x000fe200000001ff */
[----:B------:R-:W-:Y:S01]  /*32310*/  BSSY.RECONVERGENT B0, `(.L_x_6348) ;  /* 0x0000024000007945 */ /* 0x000fe20003800200 */
[----:B------:R-:W-:Y:S02]  /*32320*/  IMAD.MOV.U32 R13, RZ, RZ, 0x1 ;  /* 0x00000001ff0d7424 */ /* 0x000fe400078e00ff */
[----:B------:R-:W-:-:S07]  /*32330*/  IMAD.MOV.U32 R26, RZ, RZ, -0x755502fe ;  /* 0x8aaafd02ff1a7424 */ /* 0x000fce00078e00ff */
.L_x_6349:
        /* <DEDUP_REMOVED lines=34> */
.L_x_6348:
        /* <DEDUP_REMOVED lines=67> */
.L_x_6351:
[----:B------:R-:W-:Y:S05]  /*32990*/  BSYNC.RECONVERGENT B3 ;  /* 0x0000000000037941 */ /* 0x000fea0003800200 */
.L_x_6350:
[----:B------:R-:W-:Y:S01]  /*329a0*/  BSSY.RECONVERGENT B0, `(.L_x_6352) ;  /* 0x0000025000007945 */ /* 0x000fe20003800200 */
[----:B------:R-:W-:Y:S01]  /*329b0*/  IMAD.MOV.U32 R15, RZ, RZ, 0x1 ;  /* 0x00000001ff0f7424 */ /* 0x000fe200078e00ff */
[----:B------:R-:W-:Y:S01]  /*329c0*/  MOV R24, 0x4df23f8f ;  /* 0x4df23f8f00187802 */ /* 0x000fe20000000f00 */
[----:B------:R-:W-:-:S07]  /*329d0*/  IMAD.MOV.U32 R25, RZ, RZ, -0x3fcee326 ;  /* 0xc0311cdaff197424 */ /* 0x000fce00078e00ff */
.L_x_6353:
        /* <DEDUP_REMOVED lines=34> */
.L_x_6352:
        /* <DEDUP_REMOVED lines=68> */
[----:B------:R-:W-:-:S07]  /*33040*/  IMAD.MOV.U32 R8, RZ, RZ, R10 ;  /* 0x000000ffff087224 */ /* 0x000fce00078e000a */
.L_x_6355:
[----:B------:R-:W-:Y:S05]  /*33050*/  BSYNC.RECONVERGENT B3 ;  /* 0x0000000000037941 */ /* 0x000fea0003800200 */
.L_x_6354:
[----:B------:R-:W-:Y:S01]  /*33060*/  BSSY.RECONVERGENT B0, `(.L_x_6356) ;  /* 0x0000025000007945 */ /* 0x000fe20003800200 */
[----:B------:R-:W-:Y:S01]  /*33070*/  IMAD.MOV.U32 R15, RZ, RZ, 0x1 ;  /* 0x00000001ff0f7424 */ /* 0x000fe200078e00ff */
[----:B------:R-:W-:Y:S01]  /*33080*/  MOV R26, 0x311f1460 ;  /* 0x311f1460001a7802 */ /* 0x000fe20000000f00 */
[----:B------:R-:W-:-:S07]  /*33090*/  IMAD.MOV.U32 R27, RZ, RZ, 0x405278fb ;  /* 0x405278fbff1b7424 */ /* 0x000fce00078e00ff */
.L_x_6357:
        /* <DEDUP_REMOVED lines=34> */
.L_x_6356:
        /* <DEDUP_REMOVED lines=70> */
.L_x_6359:
[----:B------:R-:W-:Y:S05]  /*33720*/  BSYNC.RECONVERGENT B3 ;  /* 0x0000000000037941 */ /* 0x000fea0003800200 */
.L_x_6358:
[----:B------:R-:W-:Y:S01]  /*33730*/  BSSY.RECONVERGENT B0, `(.L_x_6360) ;  /* 0x0000025000007945 */ /* 0x000fe20003800200 */
[----:B------:R-:W-:Y:S01]  /*33740*/  MOV R13, 0x1 ;  /* 0x00000001000d7802 */ /* 0x000fe20000000f00 */
[----:B------:R-:W-:Y:S02]  /*33750*/  IMAD.MOV.U32 R24, RZ, RZ, 0x4b8ba3fd ;  /* 0x4b8ba3fdff187424 */ /* 0x000fe400078e00ff */
[----:B------:R-:W-:-:S07]  /*33760*/  IMAD.MOV.U32 R25, RZ, RZ, 0x406a8563 ;  /* 0x406a8563ff197424 */ /* 0x000fce00078e00ff */
.L_x_6361:
        /* <DEDUP_REMOVED lines=34> */
.L_x_6360:
        /* <DEDUP_REMOVED lines=23> */
.L_x_6363:
        /* <DEDUP_REMOVED lines=34> */
.L_x_6362:
        /* <DEDUP_REMOVED lines=48> */
.L_x_6365:
[----:B------:R-:W-:Y:S05]  /*34020*/  BSYNC.RECONVERGENT B3 ;  /* 0x0000000000037941 */ /* 0x000fea0003800200 */
.L_x_6364:
        /* <DEDUP_REMOVED lines=11> */
.L_x_6269:
[----:B------:R-:W-:Y:S05]  /*340e0*/  BSYNC.RECONVERGENT B2 ;  /* 0x0000000000027941 */ /* 0x000fea0003800200 */
.L_x_6268:
        /* <DEDUP_REMOVED lines=397> */
.L_x_6367:
        /* <DEDUP_REMOVED lines=9> */
.L_x_6368:
[----:B------:R-:W-:Y:S05]  /*35a50*/  BSYNC.RECONVERGENT B0 ;  /* 0x0000000000007941 */ /* 0x000fea0003800200 */
.L_x_6366:
[----:B0-----:R-:W-:Y:S01]  /*35a60*/  MOV R10, 0x652b82fe ;  /* 0x652b82fe000a7802 */ /* 0x001fe20000000f00 */
        /* <DEDUP_REMOVED lines=131> */
[----:B------:R0:W2:Y:S02]  /*362a0*/  @!P0 DMUL R6, R8, R10 ;  /* 0x0000000a08068228 */ /* 0x0000a40000000000 */
.L_x_6370:
[----:B------:R-:W-:Y:S05]  /*362b0*/  BSYNC.RECONVERGENT B0 ;  /* 0x0000000000007941 */ /* 0x000fea0003800200 */
.L_x_6369:
[----:B------:R-:W-:Y:S01]  /*362c0*/  UMOV UR4, 0x54411744 ;  /* 0x5441174400047882 */ /* 0x000fe20000000000 */
[----:B------:R-:W-:Y:S01]  /*362d0*/  UMOV UR5, 0x401921fb ;  /* 0x401921fb00057882 */ /* 0x000fe20000000000 */
[----:B0-----:R-:W-:Y:S01]  /*362e0*/  IMAD.MOV.U32 R8, RZ, RZ, 0x0 ;  /* 0x00000000ff087424 */ /* 0x001fe200078e00ff */
[----:B------:R-:W0:Y:S01]  /*362f0*/  DMUL R12, R16, UR4 ;  /* 0x00000004100c7c28 */ /* 0x000e220008000000 */
[----:B------:R-:W-:Y:S01]  /*36300*/  IMAD.MOV.U32 R9, RZ, RZ, 0x3fd80000 ;  /* 0x3fd80000ff097424 */ /* 0x000fe200078e00ff */
        /* <DEDUP_REMOVED lines=57> */
.L_x_6372:
[----:B------:R-:W-:Y:S05]  /*366a0*/  BSYNC.RECONVERGENT B2 ;  /* 0x0000000000027941 */ /* 0x000fea0003800200 */
.L_x_6371:
        /* <DEDUP_REMOVED lines=50> */
.L_x_6374:
[----:B------:R-:W-:Y:S05]  /*369d0*/  BSYNC.RECONVERGENT B2 ;  /* 0x0000000000027941 */ /* 0x000fea0003800200 */
.L_x_6373:
[----:B------:R0:W2:Y:S02]  /*369e0*/  DFMA R10, R14, 0.5, -R10 ;  /* 0x3fe000000e0a782b */ /* 0x0000a4000000080a */
[----:B0-2---:R-:W-:Y:S05]  /*369f0*/  BRA `(.L_x_6097) ;  /* 0x0000008c00007947 */ /* 0x005fea0003800000 */
.L_x_6236:
[----:B------:R-:W-:Y:S05]  /*36a00*/  BSYNC.RELIABLE B1 ;  /* 0x0000000000017941 */ /* 0x000fea0003800100 */
.L_x_6235:
        /* <DEDUP_REMOVED lines=13> */
[----:B------:R-:W-:Y:S05]  /*36ae0*/  CALL.REL.NOINC `($_ZN2at6native18elementwise_kernelILi128ELi2EZNS0_22gpu_kernel_impl_nocastIN48_GLOBAL__N__08322988_15_IGammaKernel_cu_cb51a28d10CalcIgammaIdEEEEvRNS_18TensorIteratorBaseERKT_EUliE_EEviT1_$_ZN46_INTERNAL_08322988_15_IGammaKernel_cu_cb51a28d48_GLOBAL__N__08322988_15_IGammaKernel_cu_cb51a28d12calc_igammacIdEET_S2_S2_) ;  /* 0x0000008800d47944 */ /* 0x000fea0003c00000 */
[----:B------:R-:W-:Y:S05]  /*36af0*/  BSYNC.RECONVERGENT B10 ;  /* 0x00000000000a7941 */ /* 0x000fea0003800200 */
.L_x_6376:
[----:B------:R-:W0:Y:S02]  /*36b00*/  DADD R10, -R10, 1 ;  /* 0x3ff000000a0a7429 */ /* 0x000e240000000100 */
[----:B0-----:R-:W-:Y:S05]  /*36b10*/  BRA `(.L_x_6097) ;  /* 0x0000008800b87947 */ /* 0x001fea0003800000 */
.L_x_6375:
        /* <DEDUP_REMOVED lines=200> */
.L_x_6380:
[----:B------:R-:W-:Y:S01]  /*377a0*/  MOV R8, 0x0 ;  /* 0x0000000000087802 */ /* 0x000fe20000000f00 */
[----:B------:R-:W-:Y:S01]  /*377b0*/  IMAD.MOV.U32 R9, RZ, RZ, 0x7ff00000 ;  /* 0x7ff00000ff097424 */ /* 0x000fe200078e00ff */
[----:B------:R-:W-:-:S05]  /*377c0*/  LOP3.LUT P0, RZ, R7, 0x7fffffff, RZ, 0xc0, !PT ;  /* 0x7fffffff07ff7812 */ /* 0x000fca000780c0ff */
[----:B------:R-:W0:Y:S02]  /*377d0*/  DFMA R6, R6, R8, +INF ;  /* 0x7ff000000606742b */ /* 0x000e240000000008 */
[----:B0-----:R-:W-:Y:S02]  /*377e0*/  FSEL R22, R6, RZ, P0 ;  /* 0x000000ff06167208 */ /* 0x001fe40000000000 */
[----:B------:R-:W-:-:S07]  /*377f0*/  FSEL R23, R7, -QNAN , P0 ;  /* 0xfff0000007177808 */ /* 0x000fce0000000000 */
.L_x_6381:
[----:B------:R-:W-:Y:S05]  /*37800*/  BSYNC.RECONVERGENT B0 ;  /* 0x0000000000007941 */ /* 0x000fea0003800200 */
.L_x_6379:
        /* <DEDUP_REMOVED lines=12> */
[----:B------:R-:W-:Y:S05]  /*378d0*/  CALL.REL.NOINC `($_ZN2at6native18elementwise_kernelILi128ELi2EZNS0_22gpu_kernel_impl_nocastIN48_GLOBAL__N__08322988_15_IGammaKernel_cu_cb51a28d10CalcIgammaIdEEEEvRNS_18TensorIteratorBaseERKT_EUliE_EEviT1_$__internal_lgamma_pos) ;  /* 0x000006a800d47944 */ /* 0x000fea0003c00000 */
[----:B------:R-:W-:Y:S05]  /*378e0*/  BSYNC.RECONVERGENT B4 ;  /* 0x0000000000047941 */ /* 0x000fea0003800200 */
.L_x_6384:
[----:B------:R-:W-:Y:S01]  /*378f0*/  ISETP.GT.AND P0, PT, R17, -0x1, PT ;  /* 0xffffffff1100780c */ /* 0x000fe20003f04270 */
[----:B------:R-:W-:Y:S02]  /*37900*/  IMAD.MOV.U32 R24, RZ, RZ, R38 ;  /* 0x000000ffff187224 */ /* 0x000fe400078e0026 */
[----:B------:R-:W-:-:S03]  /*37910*/  IMAD.MOV.U32 R25, RZ, RZ, R39 ;  /* 0x000000ffff197224 */ /* 0x000fc600078e0027 */
[----:B------:R-:W-:Y:S01]  /*37920*/  MOV R6, R24 ;  /* 0x0000001800067202 */ /* 0x000fe20000000f00 */
[----:B------:R-:W-:-:S06]  /*37930*/  IMAD.MOV.U32 R7, RZ, RZ, R25 ;  /* 0x000000ffff077224 */ /* 0x000fcc00078e0019 */
        /* <DEDUP_REMOVED lines=15> */
[----:B------:R-:W-:Y:S01]  /*37a30*/  VIADD R7, R21, 0x100000 ;  /* 0x0010000015077836 */ /* 0x000fe20000000000 */
[----:B------:R-:W-:Y:S01]  /*37a40*/  MOV R6, R20 ;  /* 0x0000001400067202 */ /* 0x000fe20000000f00 */
[----:B------:R-:W1:Y:S03]  /*37a50*/  LDCU.64 UR4, c[0x0][0x358] ;  /* 0x00006b00ff0477ac */ /* 0x000e660008000a00 */
[----:B------:R-:W2:Y:S02]  /*37a60*/  F2I.S64.F64 R28, R6 ;  /* 0x00000006001c7311 */ /* 0x000ea40000301900 */
[----:B--2---:R-:W-:-:S05]  /*37a70*/  IMAD.SHL.U32 R26, R28, 0x40, RZ ;  /* 0x000000401c1a7824 */ /* 0x004fca00078e00ff */
[----:B------:R-:W-:-:S04]  /*37a80*/  LOP3.LUT R26, R26, 0x40, RZ, 0xc0, !PT ;  /* 0x000000401a1a7812 */ /* 0x000fc800078ec0ff */
[----:B0-----:R-:W-:-:S05]  /*37a90*/  IADD3 R26, P0, PT, R26, UR8, RZ ;  /* 0x000000081a1a7c10 */ /* 0x001fca000ff1e0ff */
[----:B------:R-:W-:-:S05]  /*37aa0*/  IMAD.X R27, RZ, RZ, UR9, P0 ;  /* 0x00000009ff1b7e24 */ /* 0x000fca00080e06ff */
[----:B-1----:R-:W2:Y:S04]  /*37ab0*/  LDG.E.128.CONSTANT R8, desc[UR4][R26.64] ;  /* 0x000000041a087981 */ /* 0x002ea8000c1e9d00 */
        /* <DEDUP_REMOVED lines=9> */
[----:B------:R-:W-:-:S11]  /*37b50*/  NOP ;  /* 0x0000000000007918 */ /* 0x000fd60000000000 */
        /* <DEDUP_REMOVED lines=130> */
[----:B------:R-:W-:Y:S01]  /*38380*/  IMAD.MOV.U32 R35, RZ, RZ, 0x400921fb ;  /* 0x400921fbff237424 */ /* 0x000fe200078e00ff */
[----:B------:R-:W-:-:S07]  /*38390*/  MOV R8, 0x383b0 ;  /* 0x000383b000087802 */ /* 0x000fce0000000f00 */
[----:B------:R-:W-:Y:S05]  /*383a0*/  CALL.REL.NOINC `($__internal_19_$__cuda_sm20_div_rn_f64_full) ;  /* 0x0000067400487944 */ /* 0x000fea0003c00000 */
[----:B------:R-:W-:-:S07]  /*383b0*/  IMAD.MOV.U32 R11, RZ, RZ, R9 ;  /* 0x000000ffff0b7224 */ /* 0x000fce00078e0009 */
.L_x_6389:
[----:B------:R-:W-:Y:S05]  /*383c0*/  BSYNC.RECONVERGENT B4 ;  /* 0x0000000000047941 */ /* 0x000fea0003800200 */
.L_x_6388:
[----:B------:R-:W-:Y:S01]  /*383d0*/  MOV R20, R10 ;  /* 0x0000000a00147202 */ /* 0x000fe20000000f00 */
[----:B------:R-:W-:-:S07]  /*383e0*/  IMAD.MOV.U32 R21, RZ, RZ, R11 ;  /* 0x000000ffff157224 */ /* 0x000fce00078e000b */
.L_x_6387:
[----:B------:R-:W-:Y:S05]  /*383f0*/  BSYNC.RECONVERGENT B1 ;  /* 0x0000000000017941 */ /* 0x000fea0003800200 */
.L_x_6386:
        /* <DEDUP_REMOVED lines=183> */
.L_x_6391:
[----:B------:R-:W-:Y:S01]  /*38f70*/  IMAD.MOV.U32 R6, RZ, RZ, 0x0 ;  /* 0x00000000ff067424 */ /* 0x000fe200078e00ff */
[----:B------:R-:W-:Y:S01]  /*38f80*/  LOP3.LUT P0, RZ, R21, 0x7fffffff, RZ, 0xc0, !PT ;  /* 0x7fffffff15ff7812 */ /* 0x000fe2000780c0ff */
[----:B------:R-:W-:-:S06]  /*38f90*/  IMAD.MOV.U32 R7, RZ, RZ, 0x7ff00000 ;  /* 0x7ff00000ff077424 */ /* 0x000fcc00078e00ff */
[----:B------:R-:W0:Y:S02]  /*38fa0*/  DFMA R6, R20, R6, +INF ;  /* 0x7ff000001406742b */ /* 0x000e240000000006 */
[----:B0-----:R-:W-:Y:S02]  /*38fb0*/  FSEL R10, R6, RZ, P0 ;  /* 0x000000ff060a7208 */ /* 0x001fe40000000000 */
[----:B------:R-:W-:-:S07]  /*38fc0*/  FSEL R11, R7, -QNAN , P0 ;  /* 0xfff00000070b7808 */ /* 0x000fce0000000000 */
.L_x_6392:
[----:B------:R-:W-:Y:S05]  /*38fd0*/  BSYNC.RECONVERGENT B0 ;  /* 0x0000000000007941 */ /* 0x000fea0003800200 */
.L_x_6390:
        /* <DEDUP_REMOVED lines=10> */
.L_x_6383:
[----:B------:R0:W1:Y:S02]  /*39080*/  DADD R6, R16, R16 ;  /* 0x0000000010067229 */ /* 0x0000640000000010 */
.L_x_6385:
[----:B------:R-:W-:Y:S05]  /*39090*/  BSYNC.RECONVERGENT B3 ;  /* 0x0000000000037941 */ /* 0x000fea0003800200 */
.L_x_6382:
        /* <DEDUP_REMOVED lines=134> */
.L_x_6378:
        /* <DEDUP_REMOVED lines=62> */
[----:B------:R-:W-:Y:S05]  /*39ce0*/  CALL.REL.NOINC `($__internal_19_$__cuda_sm20_div_rn_f64_full) ;  /* 0x0000065800f87944 */ /* 0x000fea0003c00000 */
[----:B------:R-:W-:-:S07]  /*39cf0*/  IMAD.MOV.U32 R8, RZ, RZ, R10 ;  /* 0x000000ffff087224 */ /* 0x000fce00078e000a */
.L_x_6395:
[----:B------:R-:W-:Y:S05]  /*39d00*/  BSYNC.RECONVERGENT B1 ;  /* 0x0000000000017941 */ /* 0x000fea0003800200 */
.L_x_6394:
        /* <DEDUP_REMOVED lines=53> */
[----:B------:R-:W-:Y:S05]  /*3a060*/  CALL.REL.NOINC `($__internal_20_$__cuda_sm20_dsqrt_rn_f64_mediumpath_v1) ;  /* 0x00000660001c7944 */ /* 0x000fea0003c00000 */
.L_x_6397:
[----:B------:R-:W-:Y:S05]  /*3a070*/  BSYNC.RECONVERGENT B1 ;  /* 0x0000000000017941 */ /* 0x000fea0003800200 */
.L_x_6396:
[----:B------:R-:W0:Y:S01]  /*3a080*/  MUFU.RCP64H R43, R17 ;  /* 0x00000011002b7308 */ /* 0x000e220000001800 */
[----:B------:R-:W-:Y:S01]  /*3a090*/  IADD3 R42, PT, PT, R17, 0x300402, RZ ;  /* 0x00300402112a7810 */ /* 0x000fe20007ffe0ff */
[----:B------:R-:W-:Y:S01]  /*3a0a0*/  IMAD.MOV.U32 R9, RZ, RZ, 0x3fe0509f ;  /* 0x3fe0509fff097424 */ /* 0x000fe200078e00ff */
[----:B------:R-:W-:Y:S01]  /*3a0b0*/  MOV R8, 0x77f7c44b ;  /* 0x77f7c44b00087802 */ /* 0x000fe20000000f00 */
[----:B------:R-:W-:Y:S02]  /*3a0c0*/  IMAD.MOV.U32 R10, RZ, RZ, -0x19c7c7e ;  /* 0xfe638382ff0a7424 */ /* 0x000fe400078e00ff */
[----:B------:R-:W-:Y:S02]  /*3a0d0*/  HFMA2 R11, -RZ, RZ, 2.099609375, -7.7784061431884765625e-05 ;  /* 0x40338519ff0b7431 */ /* 0x000fe400000001ff */
[----:B------:R-:W-:Y:S01]  /*3a0e0*/  IMAD.MOV.U32 R12, RZ, RZ, -0x184c2289 ;  /* 0xe7b3dd77ff0c7424 */ /* 0x000fe200078e00ff */
[----:B------:R-:W-:Y:S01]  /*3a0f0*/  MOV R35, 0x416bdba1 ;  /* 0x416bdba100237802 */ /* 0x000fe20000000f00 */
[----:B------:R-:W-:Y:S01]  /*3a100*/  IMAD.MOV.U32 R13, RZ, RZ, 0x407c1f1c ;  /* 0x407c1f1cff0d7424 */ /* 0x000fe200078e00ff */
[----:B------:R1:W-:Y:S01]  /*3a110*/  STL.64 [R1+0x8], R8 ;  /* 0x0000080801007387 */ /* 0x0003e20000100a00 */
[----:B------:R-:W-:-:S02]  /*3a120*/  IMAD.MOV.U32 R32, RZ, RZ, 0x3bfd7560 ;  /* 0x3bfd7560ff207424 */ /* 0x000fc400078e00ff */
[----:B------:R-:W-:Y:S02]  /*3a130*/  HFMA2 R40, -RZ, RZ, 0, 0 ;  /* 0x00000000ff287431 */ /* 0x000fe400000001ff */
[----:B------:R-:W-:Y:S01]  /*3a140*/  IMAD.MOV.U32 R33, RZ, RZ, 0x41225e07 ;  /* 0x41225e07ff217424 */ /* 0x000fe200078e00ff */
[----:B------:R2:W-:Y:S01]  /*3a150*/  STL.64 [R1+0x10], R10 ;  /* 0x0000100a01007387 */ /* 0x0005e20000100a00 */
[----:B------:R-:W-:Y:S01]  /*3a160*/  IMAD.MOV.U32 R34, RZ, RZ, 0x42ce50ea ;  /* 0x42ce50eaff227424 */ /* 0x000fe200078e00ff */
[----:B------:R-:W-:Y:S01]  /*3a170*/  FSETP.GEU.AND P0, PT, |R42|, 5.8789094863358348022e-39, PT ;  /* 0x004004022a00780b */ /* 0x000fe20003f0e200 */
[----:B------:R-:W-:Y:S01]  /*3a180*/  IMAD.MOV.U32 R38, RZ, RZ, 0x4a98efce ;  /* 0x4a98efceff267424 */ /* 0x000fe200078e00ff */
[----:B------:R3:W-:Y:S01]  /*3a190*/  STL.64 [R1+0x18], R12 ;  /* 0x0000180c01007387 */ /* 0x0007e20000100a00 */
[----:B0-----:R-:W0:Y:S01]  /*3a1a0*/  DFMA R6, -R16, R42, 1 ;  /* 0x3ff000001006742b */ /* 0x001e22000000012a */
[----:B------:R-:W-:Y:S01]  /*3a1b0*/  IMAD.MOV.U32 R39, RZ, RZ, 0x4184aa64 ;  /* 0x4184aa64ff277424 */ /* 0x000fe200078e00ff */
[----:B------:R-:W-:Y:S01]  /*3a1c0*/  MOV R26, 0xe5f3508a ;  /* 0xe5f3508a001a7802 */ /* 0x000fe20000000f00 */
[----:B-1----:R-:W-:-:S02]  /*3a1d0*/  HFMA2 R8, -RZ, RZ, -5276, 0.000354290008544921875 ;  /* 0xed270dceff087431 */ /* 0x002fc400000001ff */
[----:B------:R-:W-:Y:S01]  /*3a1e0*/  IMAD.MOV.U32 R9, RZ, RZ, 0x4194972f ;  /* 0x4194972fff097424 */ /* 0x000fe200078e00ff */
[----:B------:R1:W-:Y:S01]  /*3a1f0*/  STL.64 [R1+0x30], R32 ;  /* 0x0000302001007387 */ /* 0x0003e20000100a00 */
[----:B------:R-:W-:Y:S01]  /*3a200*/  IMAD.MOV.U32 R41, RZ, RZ, 0x3ff00000 ;  /* 0x3ff00000ff297424 */ /* 0x000fe200078e00ff */
[----:B--2---:R-:W-:Y:S01]  /*3a210*/  MOV R11, 0x4198bf15 ;  /* 0x4198bf15000b7802 */ /* 0x004fe20000000f00 */
[----:B------:R-:W-:Y:S01]  /*3a220*/  IMAD.MOV.U32 R10, RZ, RZ, -0x1388dcfa ;  /* 0xec772306ff0a7424 */ /* 0x000fe200078e00ff */
[----:B------:R2:W-:Y:S01]  /*3a230*/  STL.64 [R1+0x40], R34 ;  /* 0x0000402201007387 */ /* 0x0005e20000100a00 */
[----:B------:R-:W-:Y:S01]  /*3a240*/  IMAD.MOV.U32 R44, RZ, RZ, 0x0 ;  /* 0x00000000ff2c7424 */ /* 0x000fe200078e00ff */
[----:B------:R-:W-:Y:S01]  /*3a250*/  BSSY.RECONVERGENT B1, `(.L_x_6398) ;  /* 0x0000050000017945 */ /* 0x000fe20003800200 */
[----:B---3--:R-:W-:Y:S01]  /*3a260*/  IMAD.MOV.U32 R12, RZ, RZ, -0x30b135d2 ;  /* 0xcf4eca2eff0c7424 */ /* 0x008fe200078e00ff */
[----:B------:R3:W-:Y:S01]  /*3a270*/  STL.64 [R1+0x48], R38 ;  /* 0x0000482601007387 */ /* 0x0007e20000100a00 */
[----:B------:R-:W-:Y:S01]  /*3a280*/  IMAD.MOV.U32 R13, RZ, RZ, 0x418b2298 ;  /* 0x418b2298ff0d7424 */ /* 0x000fe200078e00ff */
[----:B------:R-:W-:Y:S01]  /*3a290*/  IADD3 R0, PT, PT, R1, 0x1388, RZ ;  /* 0x0000138801007810 */ /* 0x000fe20007ffe0ff */
[----:B------:R-:W-:Y:S01]  /*3a2a0*/  IMAD.MOV.U32 R45, RZ, RZ, 0x418308a8 ;  /* 0x418308a8ff2d7424 */ /* 0x000fe200078e00ff */
[----:B------:R4:W-:Y:S01]  /*3a2b0*/  STL.64 [R1+0x50], R8 ;  /* 0x0000500801007387 */ /* 0x0009e20000100a00 */
[----:B-1----:R-:W-:Y:S01]  /*3a2c0*/  IMAD.MOV.U32 R32, RZ, RZ, 0x0 ;  /* 0x00000000ff207424 */ /* 0x002fe200078e00ff */
[----:B------:R-:W-:Y:S01]  /*3a2d0*/  MOV R33, 0x4115d0bc ;  /* 0x4115d0bc00217802 */ /* 0x000fe20000000f00 */
[----:B------:R-:W-:Y:S01]  /*3a2e0*/  IMAD.MOV.U32 R27, RZ, RZ, 0x40bb2bff ;  /* 0x40bb2bffff1b7424 */ /* 0x000fe200078e00ff */
[----:B------:R1:W-:Y:S01]  /*3a2f0*/  STL.64 [R1+0x58], R10 ;  /* 0x0000580a01007387 */ /* 0x0003e20000100a00 */
[----:B--2---:R-:W-:-:S02]  /*3a300*/  IMAD.MOV.U32 R34, RZ, RZ, 0x0 ;  /* 0x00000000ff227424 */ /* 0x004fc400078e00ff */
[----:B------:R-:W-:Y:S01]  /*3a310*/  IMAD.MOV.U32 R35, RZ, RZ, 0x41441f7b ;  /* 0x41441f7bff237424 */ /* 0x000fe200078e00ff */
[----:B------:R2:W-:Y:S01]  /*3a320*/  STL.64 [R1+0x60], R12 ;  /* 0x0000600c01007387 */ /* 0x0005e20000100a00 */
[----:B---3--:R-:W-:Y:S02]  /*3a330*/  HFMA2 R38, -RZ, RZ, -512, 0 ;  /* 0xe0000000ff267431 */ /* 0x008fe400000001ff */
[----:B------:R-:W-:Y:S01]  /*3a340*/  IMAD.MOV.U32 R39, RZ, RZ, 0x41697171 ;  /* 0x41697171ff277424 */ /* 0x000fe200078e00ff */
[----:B------:R3:W-:Y:S01]  /*3a350*/  STL.64 [R1+0x1388], R40 ;  /* 0x0013882801007387 */ /* 0x0007e20000100a00 */
[----:B----4-:R-:W-:Y:S01]  /*3a360*/  IMAD.MOV.U32 R8, RZ, RZ, -0x70000000 ;  /* 0x90000000ff087424 */ /* 0x010fe200078e00ff */
[----:B------:R-:W-:Y:S01]  /*3a370*/  MOV R9, 0x4185eeb6 ;  /* 0x4185eeb600097802 */ /* 0x000fe20000000f00 */
[----:B-1----:R-:W-:Y:S01]  /*3a380*/  IMAD.MOV.U32 R10, RZ, RZ, 0x70000000 ;  /* 0x70000000ff0a7424 */ /* 0x002fe200078e00ff */
[----:B------:R-:W-:Y:S01]  /*3a390*/  STL.64 [R1+0x13a8], R32 ;  /* 0x0013a82001007387 */ /* 0x000fe20000100a00 */
[----:B------:R-:W-:-:S02]  /*3a3a0*/  IMAD.MOV.U32 R11, RZ, RZ, 0x41991871 ;  /* 0x41991871ff0b7424 */ /* 0x000fc400078e00ff */
[----:B--2---:R-:W-:Y:S02]  /*3a3b0*/  HFMA2 R12, -RZ, RZ, -0.125, 0 ;  /* 0xb0000000ff0c7431 */ /* 0x004fe400000001ff */
[----:B------:R-:W-:Y:S01]  /*3a3c0*/  IMAD.MOV.U32 R13, RZ, RZ, 0x41a1fda6 ;  /* 0x41a1fda6ff0d7424 */ /* 0x000fe200078e00ff */
[----:B------:R-:W-:Y:S01]  /*3a3d0*/  STL.64 [R1+0x13b0], R34 ;  /* 0x0013b02201007387 */ /* 0x000fe20000100a00 */
[----:B---3--:R-:W-:Y:S01]  /*3a3e0*/  IMAD.MOV.U32 R40, RZ, RZ, -0x80000000 ;  /* 0x80000000ff287424 */ /* 0x008fe200078e00ff */
[----:B------:R-:W-:Y:S02]  /*3a3f0*/  MOV R41, 0x419cbd69 ;  /* 0x419cbd6900297802 */ /* 0x000fe40000000f00 */
[----:B------:R-:W-:Y:S04]  /*3a400*/  STL.64 [R1+0x13b8], R38 ;  /* 0x0013b82601007387 */ /* 0x000fe80000100a00 */
[----:B------:R-:W-:Y:S04]  /*3a410*/  STL.64 [R1+0x13c0], R8 ;  /* 0x0013c00801007387 */ /* 0x000fe80000100a00 */
[----:B------:R-:W-:Y:S04]  /*3a420*/  STL.64 [R1+0x13c8], R10 ;  /* 0x0013c80a01007387 */ /* 0x000fe80000100a00 */
[----:B------:R-:W-:Y:S04]  /*3a430*/  STL.64 [R1+0x13d0], R12 ;  /* 0x0013d00c01007387 */ /* 0x000fe80000100a00 */
[----:B------:R-:W-:Y:S04]  /*3a440*/  STL.64 [R1+0x13d8], R40 ;  /* 0x0013d82801007387 */ /* 0x000fe80000100a00 */
[----:B------:R-:W-:Y:S01]  /*3a450*/  STL.64 [R1+0x13e0], R44 ;  /* 0x0013e02c01007387 */ /* 0x000fe20000100a00 */
[----:B0-----:R-:W0:Y:S03]  /*3a460*/  DFMA R6, R6, R6, R6 ;  /* 0x000000060606722b */ /* 0x001e260000000006 */
[----:B------:R-:W-:Y:S04]  /*3a470*/  STL.64 [R1+0x13e8], RZ ;  /* 0x0013e8ff01007387 */ /* 0x000fe80000100a00 */
[----:B------:R1:W-:Y:S02]  /*3a480*/  STL.64 [R1+0x20], R26 ;  /* 0x0000201a01007387 */ /* 0x0003e40000100a00 */
[----:B-1----:R-:W-:Y:S01]  /*3a490*/  IMAD.MOV.U32 R26, RZ, RZ, 0x0 ;  /* 0x00000000ff1a7424 */ /* 0x002fe200078e00ff */
[----:B------:R-:W-:-:S05]  /*3a4a0*/  MOV R27, 0x40508000 ;  /* 0x40508000001b7802 */ /* 0x000fca0000000f00 */
[----:B------:R1:W-:Y:S02]  /*3a4b0*/  STL.64 [R1+0x1390], R26 ;  /* 0x0013901a01007387 */ /* 0x0003e40000100a00 */
[----:B-1----:R-:W-:-:S15]  /*3a4c0*/  VIADD R27, R1, 0x13e8 ;  /* 0x000013e8011b7836 */ /* 0x002fde0000000000 */
[----:B------:R-:W-:-:S15]  /*3a4d0*/  NOP ;  /* 0x0000000000007918 */ /* 0x000fde0000000000 */
[----:B------:R-:W-:-:S15]  /*3a4e0*/  NOP ;  /* 0x0000000000007918 */ /* 0x000fde0000000000 */
[----:B------:R-:W-:-:S02]  /*3a4f0*/  NOP ;  /* 0x0000000000007918 */ /* 0x000fc40000000000 */
[----:B0-----:R0:W1:Y:S02]  /*3a500*/  DFMA R74, R42, R6, R42 ;  /* 0x000000062a4a722b */ /* 0x001064000000002a */
[----:B0-----:R-:W-:Y:S02]  /*3a510*/  IMAD.MOV.U32 R6, RZ, RZ, 0x6a172145 ;  /* 0x6a172145ff067424 */ /* 0x001fe400078e00ff */
[----:B------:R-:W-:-:S05]  /*3a520*/  IMAD.MOV.U32 R7, RZ, RZ, 0x3f78d44d ;  /* 0x3f78d44dff077424 */ /* 0x000fca00078e00ff */
[----:B------:R0:W-:Y:S02]  /*3a530*/  STL.64 [R1], R6 ;  /* 0x0000000601007387 */ /* 0x0001e40000100a00 */
[----:B0-----:R-:W-:Y:S02]  /*3a540*/  HFMA2 R6, -RZ, RZ, 0.00095653533935546875, 2019 ;  /* 0x13d667e3ff067431 */ /* 0x001fe400000001ff */
[----:B------:R-:W-:-:S05]  /*3a550*/  IMAD.MOV.U32 R7, RZ, RZ, 0x414a9038 ;  /* 0x414a9038ff077424 */ /* 0x000fca00078e00ff */
[----:B------:R0:W-:Y:S02]  /*3a560*/  STL.64 [R1+0x38], R6 ;  /* 0x0000380601007387 */ /* 0x0001e40000100a00 */
[----:B0-----:R-:W-:Y:S02]  /*3a570*/  IMAD.MOV.U32 R6, RZ, RZ, 0x0 ;  /* 0x00000000ff067424 */ /* 0x001fe400078e00ff */
[----:B------:R-:W-:-:S05]  /*3a580*/  IMAD.MOV.U32 R7, RZ, RZ, 0x409e1400 ;  /* 0x409e1400ff077424 */ /* 0x000fca00078e00ff */
[----:B------:R-:W-:-:S15]  /*3a590*/  STL.64 [R1+0x1398], R6 ;  /* 0x0013980601007387 */ /* 0x000fde0000100a00 */
[----:B------:R-:W-:-:S15]  /*3a5a0*/  NOP ;  /* 0x0000000000007918 */ /* 0x000fde0000000000 */
[----:B------:R-:W-:-:S07]  /*3a5b0*/  NOP ;  /* 0x0000000000007918 */ /* 0x000fce0000000000 */
[----:B-1----:R-:W0:-:S15]  /*3a5c0*/  DFMA R28, -R16, R74, 1 ;  /* 0x3ff00000101c742b */ /* 0x002e1e000000014a */
        /* <DEDUP_REMOVED lines=21> */
[----:B0-----:R-:W-:Y:S05]  /*3a720*/  CALL.REL.NOINC `($__internal_18_$__cuda_sm20_dblrcp_rn_slowpath_v3) ;  /* 0x0000064800e87944 */ /* 0x001fea0003c00000 */
[----:B------:R-:W-:Y:S01]  /*3a730*/  IMAD.MOV.U32 R74, RZ, RZ, R8 ;  /* 0x000000ffff4a7224 */ /* 0x000fe200078e0008 */
[----:B------:R-:W-:-:S07]  /*3a740*/  MOV R75, R9 ;  /* 0x00000009004b7202 */ /* 0x000fce0000000f00 */
.L_x_6399:
[----:B------:R-:W-:Y:S05]  /*3a750*/  BSYNC.RECONVERGENT B1 ;  /* 0x0000000000017941 */ /* 0x000fea0003800200 */
.L_x_6398:
[----:B------:R-:W-:Y:S01]  /*3a760*/  IMAD.MOV.U32 R63, RZ, RZ, -0x8 ;  /* 0xfffffff8ff3f7424 */ /* 0x000fe200078e00ff */
[----:B------:R-:W-:Y:S02]  /*3a770*/  SEL R6, RZ, 0x60, !P1 ;  /* 0x00000060ff067807 */ /* 0x000fe40004800000 */
[----:B------:R-:W-:Y:S02]  /*3a780*/  SEL R0, R27, R0, P1 ;  /* 0x000000001b007207 */ /* 0x000fe40000800000 */
[----:B------:R-:W-:Y:S01]  /*3a790*/  SEL R63, R63, 0x8, P1 ;  /* 0x000000083f3f7807 */ /* 0x000fe20000800000 */
[----:B------:R-:W-:-:S04]  /*3a7a0*/  IMAD.IADD R46, R1, 0x1, R6 ;  /* 0x00000001012e7824 */ /* 0x000fc800078e0206 */
[--C-:B------:R-:W-:Y:S01]  /*3a7b0*/  IMAD.IADD R10, R0, 0x1, R63.reuse ;  /* 0x00000001000a7824 */ /* 0x100fe200078e023f */
[----:B------:R-:W-:Y:S01]  /*3a7c0*/  IADD3 R8, PT, PT, R63, R46, RZ ;  /* 0x0000002e3f087210 */ /* 0x000fe20007ffe0ff */
[----:B------:R-:W2:Y:S02]  /*3a7d0*/  LDL.64 R72, [R46] ;  /* 0x000000002e487983 */ /* 0x000ea40000100a00 */
[--C-:B------:R-:W-:Y:S02]  /*3a7e0*/  IMAD.IADD R26, R10, 0x1, R63.reuse ;  /* 0x000000010a1a7824 */ /* 0x100fe400078e023f */
[--C-:B------:R-:W-:Y:S01]  /*3a7f0*/  IMAD.IADD R12, R8, 0x1, R63.reuse ;  /* 0x00000001080c7824 */ /* 0x100fe200078e023f */
[----:B------:R1:W3:Y:S02]  /*3a800*/  LDL.64 R6, [R46+0x1388] ;  /* 0x001388002e067983 */ /* 0x0002e40000100a00 */
[-C--:B------:R-:W-:Y:S02]  /*3a810*/  IADD3 R32, PT, PT, R26, R63.reuse, RZ ;  /* 0x0000003f1a207210 */ /* 0x080fe40007ffe0ff */
[----:B0-----:R-:W-:Y:S01]  /*3a820*/  IADD3 R28, PT, PT, R12, R63, RZ ;  /* 0x0000003f0c1c7210 */ /* 0x001fe20007ffe0ff */
[----:B------:R-:W3:Y:S02]  /*3a830*/  LDL.64 R10, [R10] ;  /* 0x000000000a0a7983 */ /* 0x000ee40000100a00 */
[----:B------:R-:W-:-:S02]  /*3a840*/  IMAD.IADD R52, R32, 0x1, R63 ;  /* 0x0000000120347824 */ /* 0x000fc400078e023f */
[--C-:B------:R-:W-:Y:S01]  /*3a850*/  IMAD.IADD R34, R28, 0x1, R63.reuse ;  /* 0x000000011c227824 */ /* 0x100fe200078e023f */
[----:B------:R-:W4:Y:S01]  /*3a860*/  LDL.64 R26, [R26] ;  /* 0x000000001a1a7983 */ /* 0x000f220000100a00 */
[--C-:B------:R-:W-:Y:S02]  /*3a870*/  IMAD.IADD R54, R52, 0x1, R63.reuse ;  /* 0x0000000134367824 */ /* 0x100fe400078e023f */
[--C-:B------:R-:W-:Y:S01]  /*3a880*/  IMAD.IADD R38, R34, 0x1, R63.reuse ;  /* 0x0000000122267824 */ /* 0x100fe200078e023f */
[----:B------:R-:W5:Y:S02]  /*3a890*/  LDL.64 R32, [R32] ;  /* 0x0000000020207983 */ /* 0x000f640000100a00 */
[-C--:B------:R-:W-:Y:S02]  /*3a8a0*/  IADD3 R56, PT, PT, R54, R63.reuse, RZ ;  /* 0x0000003f36387210 */ /* 0x080fe40007ffe0ff */
[----:B------:R-:W-:Y:S01]  /*3a8b0*/  IADD3 R40, PT, PT, R38, R63, RZ ;  /* 0x0000003f26287210 */ /* 0x000fe20007ffe0ff */
[----:B------:R-:W2:Y:S02]  /*3a8c0*/  LDL.64 R52, [R52] ;  /* 0x0000000034347983 */ /* 0x000ea40000100a00 */
[----:B------:R-:W-:-:S02]  /*3a8d0*/  IMAD.IADD R58, R56, 0x1, R63 ;  /* 0x00000001383a7824 */ /* 0x000fc400078e023f */
[--C-:B------:R-:W-:Y:S01]  /*3a8e0*/  IMAD.IADD R42, R40, 0x1, R63.reuse ;  /* 0x00000001282a7824 */ /* 0x100fe200078e023f */
[----:B------:R-:W2:Y:S01]  /*3a8f0*/  LDL.64 R54, [R54] ;  /* 0x0000000036367983 */ /* 0x000ea20000100a00 */
[--C-:B------:R-:W-:Y:S02]  /*3a900*/  IMAD.IADD R60, R58, 0x1, R63.reuse ;  /* 0x000000013a3c7824 */ /* 0x100fe400078e023f */
[--C-:B------:R-:W-:Y:S01]  /*3a910*/  IMAD.IADD R44, R42, 0x1, R63.reuse ;  /* 0x000000012a2c7824 */ /* 0x100fe200078e023f */
[----:B------:R-:W2:Y:S02]  /*3a920*/  LDL.64 R56, [R56] ;  /* 0x0000000038387983 */ /* 0x000ea40000100a00 */
[-C--:B------:R-:W-:Y:S02]  /*3a930*/  IADD3 R62, PT, PT, R60, R63.reuse, RZ ;  /* 0x0000003f3c3e7210 */ /* 0x080fe40007ffe0ff */
[----:B-1----:R-:W-:Y:S01]  /*3a940*/  IADD3 R46, PT, PT, R44, R63, RZ ;  /* 0x0000003f2c2e7210 */ /* 0x002fe20007ffe0ff */
[----:B------:R-:W2:Y:S02]  /*3a950*/  LDL.64 R58, [R58] ;  /* 0x000000003a3a7983 */ /* 0x000ea40000100a00 */
[----:B------:R-:W-:-:S02]  /*3a960*/  IMAD.IADD R64, R62, 0x1, R63 ;  /* 0x000000013e407824 */ /* 0x000fc400078e023f */
[--C-:B------:R-:W-:Y:S01]  /*3a970*/  IMAD.IADD R48, R46, 0x1, R63.reuse ;  /* 0x000000012e307824 */ /* 0x100fe200078e023f */
[----:B------:R-:W2:Y:S02]  /*3a980*/  LDL.64 R60, [R60] ;  /* 0x000000003c3c7983 */ /* 0x000ea40000100a00 */
[----:B------:R-:W-:Y:S01]  /*3a990*/  IADD3 R66, PT, PT, R64, R63, RZ ;  /* 0x0000003f40427210 */ /* 0x000fe20007ffe0ff */
[--C-:B------:R-:W-:Y:S01]  /*3a9a0*/  IMAD.IADD R0, R48, 0x1, R63.reuse ;  /* 0x0000000130007824 */ /* 0x100fe200078e023f */
[----:B------:R-:W2:Y:S03]  /*3a9b0*/  LDL.64 R64, [R64] ;  /* 0x0000000040407983 */ /* 0x000ea60000100a00 */
[--C-:B------:R-:W-:Y:S01]  /*3a9c0*/  IMAD.IADD R70, R66, 0x1, R63.reuse ;  /* 0x0000000142467824 */ /* 0x100fe200078e023f */
[----:B------:R-:W2:Y:S01]  /*3a9d0*/  LDL.64 R8, [R8] ;  /* 0x0000000008087983 */ /* 0x000ea20000100a00 */
[----:B------:R-:W-:-:S03]  /*3a9e0*/  IMAD.IADD R68, R0, 0x1, R63 ;  /* 0x0000000100447824 */ /* 0x000fc600078e023f */
[----:B------:R-:W2:Y:S04]  /*3a9f0*/  LDL.64 R62, [R62] ;  /* 0x000000003e3e7983 */ /* 0x000ea80000100a00 */
        /* <DEDUP_REMOVED lines=12> */
[----:B------:R-:W2:Y:S01]  /*3aac0*/  LDL.64 R68, [R68] ;  /* 0x0000000044447983 */ /* 0x000ea20000100a00 */
        /* <DEDUP_REMOVED lines=13> */
[----:B-----5:R-:W2:-:S15]  /*3aba0*/  DFMA R6, R74, R6, R32 ;  /* 0x000000064a06722b */ /* 0x020e9e0000000020 */
        /* <DEDUP_REMOVED lines=51> */
[----:B------:R-:W1:-:S15]  /*3aee0*/  DFMA R8, R74, R72, R8 ;  /* 0x000000484a08722b */ /* 0x000e5e0000000008 */
        /* <DEDUP_REMOVED lines=49> */
[----:B-1----:R-:W-:-:S15]  /*3b200*/  DFMA R50, R74, R8, R50 ;  /* 0x000000084a32722b */ /* 0x002fde0000000032 */
        /* <DEDUP_REMOVED lines=24> */
[----:B------:R-:W0:Y:S02]  /*3b390*/  DFMA R34, R74, R50, R68 ;  /* 0x000000324a22722b */ /* 0x000e240000000044 */
        /* <DEDUP_REMOVED lines=28> */
[----:B------:R-:W-:Y:S01]  /*3b560*/  MOV R40, R10 ;  /* 0x0000000a00287202 */ /* 0x000fe20000000f00 */
[----:B------:R-:W-:-:S07]  /*3b570*/  IMAD.MOV.U32 R41, RZ, RZ, R9 ;  /* 0x000000ffff297224 */ /* 0x000fce00078e0009 */
.L_x_6401:
[----:B------:R-:W-:Y:S05]  /*3b580*/  BSYNC.RECONVERGENT B1 ;  /* 0x0000000000017941 */ /* 0x000fea0003800200 */
.L_x_6400:
        /* <DEDUP_REMOVED lines=47> */
[----:B------:R-:W-:Y:S01]  /*3b880*/  IMAD.MOV.U32 R26, RZ, RZ, R10 ;  /* 0x000000ffff1a7224 */ /* 0x000fe200078e000a */
[----:B------:R-:W-:-:S07]  /*3b890*/  MOV R27, R9 ;  /* 0x00000009001b7202 */ /* 0x000fce0000000f00 */
.L_x_6403:
[----:B------:R-:W-:Y:S05]  /*3b8a0*/  BSYNC.RECONVERGENT B1 ;  /* 0x0000000000017941 */ /* 0x000fea0003800200 */
.L_x_6402:
        /* <DEDUP_REMOVED lines=160> */
[----:B------:R-:W0:Y:S02]  /*3c2b0*/  DADD R10, R24, +INF ;  /* 0x7ff00000180a7429 */ /* 0x000e240000000000 */
[----:B0-----:R-:W-:Y:S02]  /*3c2c0*/  FSEL R23, R11, RZ, P1 ;  /* 0x000000ff0b177208 */ /* 0x001fe40000800000 */
[----:B------:R-:W-:Y:S01]  /*3c2d0*/  FSEL R22, R10, RZ, P1 ;  /* 0x000000ff0a167208 */ /* 0x000fe20000800000 */
[----:B------:R-:W-:Y:S01]  /*3c2e0*/  @!P0 IMAD.MOV.U32 R10, RZ, RZ, RZ ;  /* 0x000000ffff0a8224 */ /* 0x000fe200078e00ff */
[----:B------:R-:W-:Y:S01]  /*3c2f0*/  @!P0 LEA R11, R6, 0x3ff00000, 0x14 ;  /* 0x3ff00000060b8811 */ /* 0x000fe200078ea0ff */
[----:B------:R-:W-:-:S15]  /*3c300*/  @!P0 IMAD.MOV.U32 R6, RZ, RZ, R12 ;  /* 0x000000ffff068224 */ /* 0x000fde00078e000c */
[----:B------:R-:W-:-:S15]  /*3c310*/  NOP ;  /* 0x0000000000007918 */ /* 0x000fde0000000000 */
[----:B------:R-:W-:-:S15]  /*3c320*/  NOP ;  /* 0x0000000000007918 */ /* 0x000fde0000000000 */
[----:B------:R-:W-:-:S12]  /*3c330*/  NOP ;  /* 0x0000000000007918 */ /* 0x000fd80000000000 */
[----:B------:R0:W1:Y:S02]  /*3c340*/  @!P0 DMUL R22, R6, R10 ;  /* 0x0000000a06168228 */ /* 0x0000640000000000 */
.L_x_6406:
[----:B------:R-:W-:Y:S05]  /*3c350*/  BSYNC.RECONVERGENT B0 ;  /* 0x0000000000007941 */ /* 0x000fea0003800200 */
.L_x_6405:
[----:B------:R-:W-:Y:S04]  /*3c360*/  BSSY.RECONVERGENT B1, `(.L_x_6407) ;  /* 0x0000009000017945 */ /* 0x000fe80003800200 */
[----:B------:R-:W-:Y:S05]  /*3c370*/  @P2 BRA P3, `(.L_x_6408) ;  /* 0x00000000001c2947 */ /* 0x000fea0001800000 */
[----:B------:R-:W-:Y:S01]  /*3c380*/  MOV R40, R14 ;  /* 0x0000000e00287202 */ /* 0x000fe20000000f00 */
[----:B------:R-:W-:Y:S01]  /*3c390*/  IMAD.MOV.U32 R41, RZ, RZ, R15 ;  /* 0x000000ffff297224 */ /* 0x000fe200078e000f */
[----:B------:R-:W-:Y:S01]  /*3c3a0*/  MOV R35, R19 ;  /* 0x0000001300237202 */ /* 0x000fe20000000f00 */
[----:B------:R-:W-:Y:S01]  /*3c3b0*/  IMAD.MOV.U32 R34, RZ, RZ, R18 ;  /* 0x000000ffff227224 */ /* 0x000fe200078e0012 */
[----:B------:R-:W-:-:S07]  /*3c3c0*/  MOV R8, 0x3c3e0 ;  /* 0x0003c3e000087802 */ /* 0x000fce0000000f00 */
[----:B01----:R-:W-:Y:S05]  /*3c3d0*/  CALL.REL.NOINC `($__internal_19_$__cuda_sm20_div_rn_f64_full) ;  /* 0x00000634003c7944 */ /* 0x003fea0003c00000 */
[----:B------:R-:W-:-:S07]  /*3c3e0*/  IMAD.MOV.U32 R8, RZ, RZ, R10 ;  /* 0x000000ffff087224 */ /* 0x000fce00078e000a */
.L_x_6408:
[----:B------:R-:W-:Y:S05]  /*3c3f0*/  BSYNC.RECONVERGENT B1 ;  /* 0x0000000000017941 */ /* 0x000fea0003800200 */
.L_x_6407:
        /* <DEDUP_REMOVED lines=20> */
[----:B0-----:R-:W-:Y:S01]  /*3c540*/  IMAD.MOV.U32 R42, RZ, RZ, R6 ;  /* 0x000000ffff2a7224 */ /* 0x001fe200078e0006 */
[----:B------:R-:W-:Y:S01]  /*3c550*/  MOV R33, R7 ;  /* 0x0000000700217202 */ /* 0x000fe20000000f00 */
[----:B------:R-:W-:Y:S01]  /*3c560*/  IMAD.MOV.U32 R46, RZ, RZ, R16 ;  /* 0x000000ffff2e7224 */ /* 0x000fe200078e0010 */
[----:B------:R-:W-:Y:S01]  /*3c570*/  MOV R6, 0x3c5a0 ;  /* 0x0003c5a000067802 */ /* 0x000fe20000000f00 */
[----:B------:R-:W-:-:S07]  /*3c580*/  IMAD.MOV.U32 R7, RZ, RZ, R17 ;  /* 0x000000ffff077224 */ /* 0x000fce00078e0011 */
[----:B-1----:R-:W-:Y:S05]  /*3c590*/  CALL.REL.NOINC `($_ZN2at6native18elementwise_kernelILi128ELi2EZNS0_22gpu_kernel_impl_nocastIN48_GLOBAL__N__08322988_15_IGammaKernel_cu_cb51a28d10CalcIgammaIdEEEEvRNS_18TensorIteratorBaseERKT_EUliE_EEviT1_$__internal_accurate_pow) ;  /* 0x0000064000087944 */ /* 0x002fea0003c00000 */
[----:B------:R-:W-:Y:S05]  /*3c5a0*/  BSYNC.RECONVERGENT B1 ;  /* 0x0000000000017941 */ /* 0x000fea0003800200 */
.L_x_6411:
[----:B------:R-:W-:Y:S01]  /*3c5b0*/  ISETP.GE.AND P2, PT, R9, RZ, PT ;  /* 0x000000ff0900720c */ /* 0x000fe20003f46270 */
        /* <DEDUP_REMOVED lines=18> */
.L_x_6410:
[----:B------:R-:W-:Y:S05]  /*3c6e0*/  BSYNC.RECONVERGENT B0 ;  /* 0x0000000000007941 */ /* 0x000fea0003800200 */
.L_x_6409:
        /* <DEDUP_REMOVED lines=23> */
.L_x_6413:
[----:B------:R-:W-:Y:S05]  /*3c860*/  BSYNC.RECONVERGENT B0 ;  /* 0x0000000000007941 */ /* 0x000fea0003800200 */
.L_x_6412:
        /* <DEDUP_REMOVED lines=13> */
.L_x_6404:
        /* <DEDUP_REMOVED lines=61> */
.L_x_6415:
[----:B------:R-:W-:Y:S05]  /*3cd10*/  BSYNC.RECONVERGENT B1 ;  /* 0x0000000000017941 */ /* 0x000fea0003800200 */
.L_x_6414:
        /* <DEDUP_REMOVED lines=57> */
.L_x_6419:
[----:B------:R-:W-:Y:S05]  /*3d0b0*/  BSYNC.RECONVERGENT B3 ;  /* 0x0000000000037941 */ /* 0x000fea0003800200 */
.L_x_6418:
        /* <DEDUP_REMOVED lines=78> */
.L_x_6417:
        /* <DEDUP_REMOVED lines=188> */
.L_x_6421:
[----:B------:R-:W-:Y:S01]  /*3e160*/  IMAD.MOV.U32 R6, RZ, RZ, 0x0 ;  /* 0x00000000ff067424 */ /* 0x000fe200078e00ff */
[----:B------:R-:W-:Y:S02]  /*3e170*/  MOV R7, 0x7ff00000 ;  /* 0x7ff0000000077802 */ /* 0x000fe40000000f00 */
[----:B------:R-:W-:-:S04]  /*3e180*/  LOP3.LUT P0, RZ, R9, 0x7fffffff, RZ, 0xc0, !PT ;  /* 0x7fffffff09ff7812 */ /* 0x000fc8000780c0ff */
[----:B------:R-:W0:Y:S02]  /*3e190*/  DFMA R8, R8, R6, +INF ;  /* 0x7ff000000808742b */ /* 0x000e240000000006 */
[----:B0-----:R-:W-:Y:S02]  /*3e1a0*/  FSEL R12, R8, RZ, P0 ;  /* 0x000000ff080c7208 */ /* 0x001fe40000000000 */
[----:B------:R-:W-:-:S07]  /*3e1b0*/  FSEL R13, R9, -QNAN , P0 ;  /* 0xfff00000090d7808 */ /* 0x000fce0000000000 */
.L_x_6420:
[----:B------:R-:W-:Y:S05]  /*3e1c0*/  BSYNC.RECONVERGENT B1 ;  /* 0x0000000000017941 */ /* 0x000fea0003800200 */
.L_x_6416:
        /* <DEDUP_REMOVED lines=55> */
[----:B------:R-:W-:Y:S02]  /*3e540*/  MOV R41, R15 ;  /* 0x0000000f00297202 */ /* 0x000fe40000000f00 */
[----:B------:R-:W-:-:S07]  /*3e550*/  MOV R8, 0x3e570 ;  /* 0x0003e57000087802 */ /* 0x000fce0000000f00 */
[----:B------:R-:W-:Y:S05]  /*3e560*/  CALL.REL.NOINC `($__internal_19_$__cuda_sm20_div_rn_f64_full) ;  /* 0x0000061000d87944 */ /* 0x000fea0003c00000 */
[----:B------:R-:W-:-:S07]  /*3e570*/  IMAD.MOV.U32 R8, RZ, RZ, R10 ;  /* 0x000000ffff087224 */ /* 0x000fce00078e000a */
.L_x_6423:
[----:B------:R-:W-:Y:S05]  /*3e580*/  BSYNC.RECONVERGENT B1 ;  /* 0x0000000000017941 */ /* 0x000fea0003800200 */
.L_x_6422:
        /* <DEDUP_REMOVED lines=122> */
.L_x_6425:
[----:B------:R-:W-:Y:S05]  /*3ed30*/  BSYNC.RECONVERGENT B0 ;  /* 0x0000000000007941 */ /* 0x000fea0003800200 */
.L_x_6424:
[----:B-1----:R1:W2:Y:S02]  /*3ed40*/  DMUL R26, R6, R26 ;  /* 0x0000001a061a7228 */ /* 0x0022a40000000000 */
.L_x_6393:
[----:B------:R-:W-:Y:S05]  /*3ed50*/  BSYNC.RECONVERGENT B2 ;  /* 0x0000000000027941 */ /* 0x000fea0003800200 */
.L_x_6377:
[----:B--2---:R-:W2:Y:S01]  /*3ed60*/  DSETP.NEU.AND P0, PT, R26, RZ, PT ;  /* 0x000000ff1a00722a */ /* 0x004ea20003f0d000 */
[----:B0-----:R-:W-:Y:S01]  /*3ed70*/  CS2R R10, SRZ ;  /* 0x00000000000a7805 */ /* 0x001fe2000001ff00 */
[----:B--2---:R-:W-:Y:S06]  /*3ed80*/  @!P0 BRA `(.L_x_6097) ;  /* 0x00000008001c8947 */ /* 0x004fec0003800000 */
[----:B------:R-:W-:Y:S01]  /*3ed90*/  BSSY.RECONVERGENT B1, `(.L_x_6426) ;  /* 0x0000052000017945 */ /* 0x000fe20003800200 */
[----:B------:R-:W-:Y:S01]  /*3eda0*/  IMAD.MOV.U32 R0, RZ, RZ, RZ ;  /* 0x000000ffff007224 */ /* 0x000fe200078e00ff */
[----:B------:R-:W-:Y:S01]  /*3edb0*/  MOV R22, 0x0 ;  /* 0x0000000000167802 */ /* 0x000fe20000000f00 */
[----:B------:R-:W-:Y:S01]  /*3edc0*/  IMAD.MOV.U32 R23, RZ, RZ, 0x3ff00000 ;  /* 0x3ff00000ff177424 */ /* 0x000fe200078e00ff */
[----:B------:R-:W-:Y:S01]  /*3edd0*/  MOV R21, R17 ;  /* 0x0000001100157202 */ /* 0x000fe20000000f00 */
[----:B------:R-:W-:Y:S02]  /*3ede0*/  IMAD.MOV.U32 R20, RZ, RZ, R16 ;  /* 0x000000ffff147224 */ /* 0x000fe400078e0010 */
[----:B------:R-:W-:Y:S02]  /*3edf0*/  IMAD.MOV.U32 R14, RZ, RZ, 0x0 ;  /* 0x00000000ff0e7424 */ /* 0x000fe400078e00ff */
[----:B------:R-:W-:-:S07]  /*3ee00*/  IMAD.MOV.U32 R15, RZ, RZ, 0x3ff00000 ;  /* 0x3ff00000ff0f7424 */ /* 0x000fce00078e00ff */
.L_x_6429:
[----:B------:R-:W0:Y:S01]  /*3ee10*/  DADD R40, R20, 1 ;  /* 0x3ff0000014287429 */ /* 0x000e220000000000 */
[----:B-1----:R-:W-:Y:S01]  /*3ee20*/  MOV R6, 0x1 ;  /* 0x0000000100067802 */ /* 0x002fe20000000f00 */
[----:B0-----:R-:W0:Y:S01]  /*3ee30*/  MUFU.RCP64H R7, R41 ;  /* 0x0000002900077308 */ /* 0x001e220000001800 */
[----:B------:R-:W-:Y:S01]  /*3ee40*/  FSETP.GEU.AND P1, PT, |R19|, 6.5827683646048100446e-37, PT ;  /* 0x036000001300780b */ /* 0x000fe20003f2e200 */
[----:B------:R-:W-:Y:S01]  /*3ee50*/  BSSY.RECONVERGENT B2, `(.L_x_6427) ;  /* 0x0000032000027945 */ /* 0x000fe20003800200 */
[----:B------:R-:W-:Y:S02]  /*3ee60*/  IMAD.MOV.U32 R20, RZ, RZ, R40 ;  /* 0x000000ffff147224 */ /* 0x000fe400078e0028 */
[----:B------:R-:W-:-:S15]  /*3ee70*/  IMAD.MOV.U32 R21, RZ, RZ, R41 ;  /* 0x000000ffff157224 */ /* 0x000fde00078e0029 */
[----:B------:R-:W-:-:S15]  /*3ee80*/  NOP ;  /* 0x0000000000007918 */ /* 0x000fde0000000000 */
[----:B------:R-:W-:-:S15]  /*3ee90*/  NOP ;  /* 0x0000000000007918 */ /* 0x000fde0000000000 */
[----:B------:R-:W-:-:S12]  /*3eea0*/  NOP ;  /* 0x0000000000007918 */ /* 0x000fd80000000000 */
        /* <DEDUP_REMOVED lines=44> */
.L_x_6428:
[----:B------:R-:W-:Y:S05]  /*3f170*/  BSYNC.RECONVERGENT B2 ;  /* 0x0000000000027941 */ /* 0x000fea0003800200 */
.L_x_6427:
        /* <DEDUP_REMOVED lines=20> */
.L_x_6426:
[----:B------:R-:W0:Y:S01]  /*3f2c0*/  MUFU.RCP64H R7, R17 ;  /* 0x0000001100077308 */ /* 0x000e220000001800 */
[----:B------:R-:W-:Y:S01]  /*3f2d0*/  IMAD.MOV.U32 R6, RZ, RZ, 0x1 ;  /* 0x00000001ff067424 */ /* 0x000fe200078e00ff */
        /* <DEDUP_REMOVED lines=50> */
.L_x_6097:
[----:B------:R-:W-:Y:S05]  /*3f600*/  BSYNC.RECONVERGENT B7 ;  /* 0x0000000000077941 */ /* 0x000fea0003800200 */
.L_x_6096:
[----:B-1----:R-:W-:Y:S01]  /*3f610*/  IMAD.MOV.U32 R6, RZ, RZ, R4 ;  /* 0x000000ffff067224 */ /* 0x002fe200078e0004 */
[----:B------:R-:W-:-:S04]  /*3f620*/  MOV R7, 0x0 ;  /* 0x0000000000077802 */ /* 0x000fc80000000f00 */
[----:B------:R-:W-:Y:S05]  /*3f630*/  RET.REL.NODEC R6 `(_ZN2at6native18elementwise_kernelILi128ELi2EZNS0_22gpu_kernel_impl_nocastIN48_GLOBAL__N__08322988_15_IGammaKernel_cu_cb51a28d10CalcIgammaIdEEEEvRNS_18TensorIteratorBaseERKT_EUliE_EEviT1_) ;  /* 0xfffffc0806707950 */ /* 0x000fea0003c3ffff */
        .type           $_ZN2at6native18elementwise_kernelILi128ELi2EZNS0_22gpu_kernel_impl_nocastIN48_GLOBAL__N__08322988_15_IGammaKernel_cu_cb51a28d10CalcIgammaIdEEEEvRNS_18TensorIteratorBaseERKT_EUliE_EEviT1_$_ZN46_INTERNAL_08322988_15_IGammaKernel_cu_cb51a28d48_GLOBAL__N__08322988_15_IGammaKernel_cu_cb51a28d12calc_igammacIdEET_S2_S2_,@function
        .size           $_ZN2at6native18elementwise_kernelILi128ELi2EZNS0_22gpu_kernel_impl_nocastIN48_GLOBAL__N__08322988_15_IGammaKernel_cu_cb51a28d10CalcIgammaIdEEEEvRNS_18TensorIteratorBaseERKT_EUliE_EEviT1_$_ZN46_INTERNAL_08322988_15_IGammaKernel_cu_cb51a28d48_GLOBAL__N__08322988_15_IGammaKernel_cu_cb51a28d12calc_igammacIdEET_S2_S2_,($__internal_18_$__cuda_sm20_dblrcp_rn_slowpath_v3 - $_ZN2at6native18elementwise_kernelILi128ELi2EZNS0_22gpu_kernel_impl_nocastIN48_GLOBAL__N__08322988_15_IGammaKernel_cu_cb51a28d10CalcIgammaIdEEEEvRNS_18TensorIteratorBaseERKT_EUliE_EEviT1_$_ZN46_INTERNAL_08322988_15_IGammaKernel_cu_cb51a28d48_GLOBAL__N__08322988_15_IGammaKernel_cu_cb51a28d12calc_igammacIdEET_S2_S2_)
$_ZN2at6native18elementwise_kernelILi128ELi2EZNS0_22gpu_kernel_impl_nocastIN48_GLOBAL__N__08322988_15_IGammaKernel_cu_cb51a28d10CalcIgammaIdEEEEvRNS_18TensorIteratorBaseERKT_EUliE_EEviT1_$_ZN46_INTERNAL_08322988_15_IGammaKernel_cu_cb51a28d48_GLOBAL__N__08322988_15_IGammaKernel_cu_cb51a28d12calc_igammacIdEET_S2_S2_:
        /* <DEDUP_REMOVED lines=27> */
[----:B------:R-:W-:Y:S01]  /*3f7f0*/  MOV R20, 0x0 ;  /* 0x0000000000147802 */ /* 0x000fe20000000f00 */
[----:B------:R-:W-:Y:S01]  /*3f800*/  IMAD.MOV.U32 R21, RZ, RZ, 0x3ff00000 ;  /* 0x3ff00000ff157424 */ /* 0x000fe200078e00ff */
[----:B0-----:R-:W-:Y:S06]  /*3f810*/  @!P0 BRA `(.L_x_6431) ;  /* 0x000005f800948947 */ /* 0x001fec0003800000 */
[----:B------:R-:W0:Y:S01]  /*3f820*/  DSETP.NEU.AND P1, PT, |R14|, +INF , PT ;  /* 0x7ff000000e00742a */ /* 0x000e220003f2d200 */
[----:B------:R-:W-:Y:S01]  /*3f830*/  CS2R R20, SRZ ;  /* 0x0000000000147805 */ /* 0x000fe2000001ff00 */
[----:B0-----:R-:W-:Y:S01]  /*3f840*/  @!P1 IMAD.MOV.U32 R6, RZ, RZ, 0x3ff00000 ;  /* 0x3ff00000ff069424 */ /* 0x001fe200078e00ff */
[----:B------:R-:W-:-:S15]  /*3f850*/  @!P1 MOV R20, RZ ;  /* 0x000000ff00149202 */ /* 0x000fde0000000f00 */
[----:B------:R-:W-:-:S15]  /*3f860*/  NOP ;  /* 0x0000000000007918 */ /* 0x000fde0000000000 */
[----:B------:R-:W-:-:S15]  /*3f870*/  NOP ;  /* 0x0000000000007918 */ /* 0x000fde0000000000 */
[----:B------:R-:W-:-:S15]  /*3f880*/  NOP ;  /* 0x0000000000007918 */ /* 0x000fde0000000000 */
[----:B------:R-:W-:-:S01]  /*3f890*/  NOP ;  /* 0x0000000000007918 */ /* 0x000fc20000000000 */
        /* <DEDUP_REMOVED lines=68> */
.L_x_6433:
[----:B------:R-:W-:Y:S05]  /*3fce0*/  BSYNC.RECONVERGENT B1 ;  /* 0x0000000000017941 */ /* 0x000fea0003800200 */
.L_x_6432:
        /* <DEDUP_REMOVED lines=55> */
[----:B------:R-:W-:Y:S01]  /*40060*/  IMAD.MOV.U32 R36, RZ, RZ, 0x5cf292a0 ;  /* 0x5cf292a0ff247424 */ /* 0x000fe200078e00ff */
[----:B------:R-:W-:Y:S01]  /*40070*/  MOV R41, 0x409e93fe ;  /* 0x409e93fe00297802 */ /* 0x000fe20000000f00 */
[----:B------:R-:W-:Y:S01]  /*40080*/  IMAD.MOV.U32 R38, RZ, RZ, 0x30da5a0 ;  /* 0x030da5a0ff267424 */ /* 0x000fe200078e00ff */
[----:B------:R3:W-:Y:S01]  /*40090*/  STL.64 [R1+0x1490], R32 ;  /* 0x0014902001007387 */ /* 0x0007e20000100a00 */
[----:B-1----:R-:W-:Y:S01]  /*400a0*/  IMAD.MOV.U32 R18, RZ, RZ, 0x6edf2b0c ;  /* 0x6edf2b0cff127424 */ /* 0x002fe200078e00ff */
[----:B------:R-:W-:Y:S01]  /*400b0*/  FSETP.GEU.AND P1, PT, |R23|, 6.5827683646048100446e-37, PT ;  /* 0x036000001700780b */ /* 0x000fe20003f2e200 */
[----:B------:R-:W-:Y:S01]  /*400c0*/  IMAD.MOV.U32 R19, RZ, RZ, -0x4243f265 ;  /* 0xbdbc0d9bff137424 */ /* 0x000fe200078e00ff */
[----:B------:R1:W-:Y:S01]  /*400d0*/  STL.64 [R1+0x1498], R6 ;  /* 0x0014980601007387 */ /* 0x0003e20000100a00 */
[----:B--2---:R-:W-:Y:S01]  /*400e0*/  MOV R20, 0x87340428 ;  /* 0x8734042800147802 */ /* 0x004fe20000000f00 */
[----:B------:R-:W-:Y:S01]  /*400f0*/  IMAD.MOV.U32 R21, RZ, RZ, -0x422ff8f6 ;  /* 0xbdd0070aff157424 */ /* 0x000fe200078e00ff */
[----:B------:R-:W-:Y:S01]  /*40100*/  BSSY.RECONVERGENT B1, `(.L_x_6435) ;  /* 0x0000738000017945 */ /* 0x000fe20003800200 */
[----:B------:R2:W-:Y:S01]  /*40110*/  STL.64 [R1+0x14a0], R8 ;  /* 0x0014a00801007387 */ /* 0x0005e20000100a00 */
[----:B0-----:R-:W-:Y:S01]  /*40120*/  IMAD.MOV.U32 R26, RZ, RZ, 0x5c463659 ;  /* 0x5c463659ff1a7424 */ /* 0x001fe200078e00ff */
[----:B------:R-:W-:Y:S01]  /*40130*/  MOV R27, 0x3dbac947 ;  /* 0x3dbac947001b7802 */ /* 0x000fe20000000f00 */
[----:B------:R-:W-:Y:S01]  /*40140*/  IMAD.MOV.U32 R40, RZ, RZ, -0x706b55d6 ;  /* 0x8f94aa2aff287424 */ /* 0x000fe200078e00ff */
[----:B------:R0:W-:Y:S01]  /*40150*/  STL.64 [R1+0x14a8], R10 ;  /* 0x0014a80a01007387 */ /* 0x0001e20000100a00 */
[----:B---3--:R-:W-:-:S02]  /*40160*/  IMAD.MOV.U32 R32, RZ, RZ, 0x1fd754a ;  /* 0x01fd754aff207424 */ /* 0x008fc400078e00ff */
[----:B------:R-:W-:Y:S01]  /*40170*/  IMAD.MOV.U32 R33, RZ, RZ, -0x4269e359 ;  /* 0xbd961ca7ff217424 */ /* 0x000fe200078e00ff */
[----:B-1----:R-:W-:Y:S01]  /*40180*/  MOV R6, 0x8f5eec2 ;  /* 0x08f5eec200067802 */ /* 0x002fe20000000f00 */
[----:B------:R-:W-:Y:S01]  /*40190*/  IMAD.MOV.U32 R7, RZ, RZ, 0x3d3ef980 ;  /* 0x3d3ef980ff077424 */ /* 0x000fe200078e00ff */
        /* <DEDUP_REMOVED lines=8> */
[----:B------:R-:W-:-:S02]  /*40220*/  IMAD.MOV.U32 R13, RZ, RZ, 0x3d20104f ;  /* 0x3d20104fff0d7424 */ /* 0x000fc400078e00ff */
[----:B------:R1:W-:Y:S01]  /*40230*/  STL.64 [R1+0x14c8], R18 ;  /* 0x0014c81201007387 */ /* 0x0003e20000100a00 */
[----:B--2---:R-:W-:Y:S02]  /*40240*/  IMAD.MOV.U32 R16, RZ, RZ, 0x4d71a27c ;  /* 0x4d71a27cff107424 */ /* 0x004fe400078e00ff */
[----:B------:R-:W-:Y:S01]  /*40250*/  IMAD.MOV.U32 R17, RZ, RZ, -0x431e356f ;  /* 0xbce1ca91ff117424 */ /* 0x000fe200078e00ff */
[----:B------:R2:W-:Y:S01]  /*40260*/  STL.64 [R1+0x14d0], R20 ;  /* 0x0014d01401007387 */ /* 0x0005e20000100a00 */
[----:B0-----:R-:W-:Y:S01]  /*40270*/  IMAD.MOV.U32 R34, RZ, RZ, 0x7950ad7b ;  /* 0x7950ad7bff227424 */ /* 0x001fe200078e00ff */
[----:B------:R-:W-:Y:S02]  /*40280*/  MOV R35, 0xbcc283fe ;  /* 0xbcc283fe00237802 */ /* 0x000fe40000000f00 */
[----:B------:R0:W-:Y:S01]  /*40290*/  STL.64 [R1+0x14d8], R26 ;  /* 0x0014d81a01007387 */ /* 0x0001e20000100a00 */
[----:B-1----:R-:W-:-:S03]  /*402a0*/  MOV R18, 0xc901e574 ;  /* 0xc901e57400127802 */ /* 0x002fc60000000f00 */
[----:B------:R1:W-:Y:S01]  /*402b0*/  STL.64 [R1+0x14e0], R32 ;  /* 0x0014e02001007387 */ /* 0x0003e20000100a00 */
[----:B------:R-:W-:-:S03]  /*402c0*/  IMAD.MOV.U32 R19, RZ, RZ, -0x40a1a8c6 ;  /* 0xbf5e573aff137424 */ /* 0x000fc600078e00ff */
[----:B------:R3:W-:Y:S01]  /*402d0*/  STL.64 [R1+0x14e8], R6 ;  /* 0x0014e80601007387 */ /* 0x0007e20000100a00 */
[----:B--2---:R-:W-:Y:S01]  /*402e0*/  IMAD.MOV.U32 R20, RZ, RZ, 0x1c71c71c ;  /* 0x1c71c71cff147424 */ /* 0x004fe200078e00ff */
[----:B------:R-:W-:Y:S02]  /*402f0*/  MOV R21, 0xbf6c71c7 ;  /* 0xbf6c71c700157802 */ /* 0x000fe40000000f00 */
[----:B------:R2:W-:Y:S01]  /*40300*/  STL.64 [R1+0x14f0], R8 ;  /* 0x0014f00801007387 */ /* 0x0005e20000100a00 */
[----:B0-----:R-:W-:Y:S02]  /*40310*/  IMAD.MOV.U32 R26, RZ, RZ, 0x6b015ac0 ;  /* 0x6b015ac0ff1a7424 */ /* 0x001fe400078e00ff */
[----:B------:R-:W-:Y:S01]  /*40320*/  IMAD.MOV.U32 R27, RZ, RZ, 0x3f65ac05 ;  /* 0x3f65ac05ff1b7424 */ /* 0x000fe200078e00ff */
[----:B-1----:R-:W-:Y:S01]  /*40330*/  MOV R32, 0x6f09e723 ;  /* 0x6f09e72300207802 */ /* 0x002fe20000000f00 */
[----:B------:R-:W-:Y:S01]  /*40340*/  IMAD.MOV.U32 R33, RZ, RZ, -0x40afc6b1 ;  /* 0xbf50394fff217424 */ /* 0x000fe200078e00ff */
[----:B------:R0:W-:Y:S01]  /*40350*/  STL.64 [R1+0x14f8], R10 ;  /* 0x0014f80a01007387 */ /* 0x0001e20000100a00 */
[----:B---3--:R-:W-:Y:S01]  /*40360*/  IMAD.MOV.U32 R6, RZ, RZ, 0x40e53dbc ;  /* 0x40e53dbcff067424 */ /* 0x008fe200078e00ff */
[----:B------:R-:W-:-:S02]  /*40370*/  MOV R7, 0x3f2af834 ;  /* 0x3f2af83400077802 */ /* 0x000fc40000000f00 */
[----:B------:R1:W-:Y:S01]  /*40380*/  STL.64 [R1+0x1500], R12 ;  /* 0x0015000c01007387 */ /* 0x0003e20000100a00 */
[----:B--2---:R-:W-:-:S03]  /*40390*/  IMAD.MOV.U32 R8, RZ, RZ, 0x40e53dbc ;  /* 0x40e53dbcff087424 */ /* 0x004fc600078e00ff */
[----:B------:R2:W-:Y:S01]  /*403a0*/  STL.64 [R1+0x1510], R16 ;  /* 0x0015101001007387 */ /* 0x0005e20000100a00 */
[----:B------:R-:W-:Y:S01]  /*403b0*/  IMAD.MOV.U32 R9, RZ, RZ, -0x416507cc ;  /* 0xbe9af834ff097424 */ /* 0x000fe200078e00ff */
[----:B0-----:R-:W-:Y:S01]  /*403c0*/  MOV R10, 0xe89e5af0 ;  /* 0xe89e5af0000a7802 */ /* 0x001fe20000000f00 */
[----:B------:R-:W-:Y:S01]  /*403d0*/  IMAD.MOV.U32 R11, RZ, RZ, -0x410d05b6 ;  /* 0xbef2fa4aff0b7424 */ /* 0x000fe200078e00ff */
[----:B------:R0:W-:Y:S01]  /*403e0*/  STL.64 [R1+0x1508], R34 ;  /* 0x0015082201007387 */ /* 0x0001e20000100a00 */
[----:B-1----:R-:W-:Y:S01]  /*403f0*/  IMAD.MOV.U32 R12, RZ, RZ, -0x542947c2 ;  /* 0xabd6b83eff0c7424 */ /* 0x002fe200078e00ff */
[----:B------:R-:W-:Y:S02]  /*40400*/  MOV R13, 0x3ee00a9c ;  /* 0x3ee00a9c000d7802 */ /* 0x000fe40000000f00 */
[----:B------:R1:W-:Y:S01]  /*40410*/  STL.64 [R1+0x1518], R18 ;  /* 0x0015181201007387 */ /* 0x0003e20000100a00 */
[----:B--2---:R-:W-:Y:S01]  /*40420*/  MOV R16, 0x30a8357c ;  /* 0x30a8357c00107802 */ /* 0x004fe20000000f00 */
[----:B------:R-:W-:-:S02]  /*40430*/  IMAD.MOV.U32 R17, RZ, RZ, 0x3e33f592 ;  /* 0x3e33f592ff117424 */ /* 0x000fc400078e00ff */
[----:B------:R2:W-:Y:S04]  /*40440*/  STL.64 [R1+0x1520], R20 ;  /* 0x0015201401007387 */ /* 0x0005e80000100a00 */
[----:B------:R3:W-:Y:S01]  /*40450*/  STL.64 [R1+0x1528], R26 ;  /* 0x0015281a01007387 */ /* 0x0007e20000100a00 */
[----:B0-----:R-:W-:Y:S02]  /*40460*/  IMAD.MOV.U32 R34, RZ, RZ, -0x339d6346 ;  /* 0xcc629cbaff227424 */ /* 0x001fe400078e00ff */
[----:B------:R-:W-:Y:S01]  /*40470*/  IMAD.MOV.U32 R35, RZ, RZ, -0x4144f421 ;  /* 0xbebb0bdfff237424 */ /* 0x000fe200078e00ff */
[----:B------:R0:W-:Y:S01]  /*40480*/  STL.64 [R1+0x1530], R32 ;  /* 0x0015302001007387 */ /* 0x0001e20000100a00 */
[----:B-1----:R-:W-:Y:S01]  /*40490*/  IMAD.MOV.U32 R18, RZ, RZ, -0x321c07b9 ;  /* 0xcde3f847ff127424 */ /* 0x002fe200078e00ff */
[----:B------:R-:W-:-:S02]  /*404a0*/  MOV R19, 0x3e8280f2 ;  /* 0x3e8280f200137802 */ /* 0x000fc40000000f00 */
[----:B------:R1:W-:Y:S01]  /*404b0*/  STL.64 [R1+0x1538], R6 ;  /* 0x0015380601007387 */ /* 0x0003e20000100a00 */
[----:B--2---:R-:W-:Y:S02]  /*404c0*/  IMAD.MOV.U32 R20, RZ, RZ, 0xcba8aee ;  /* 0x0cba8aeeff147424 */ /* 0x004fe400078e00ff */
[----:B------:R-:W-:Y:S01]  /*404d0*/  IMAD.MOV.U32 R21, RZ, RZ, -0x41911dc3 ;  /* 0xbe6ee23dff157424 */ /* 0x000fe200078e00ff */
[----:B------:R2:W-:Y:S01]  /*404e0*/  STL.64 [R1+0x1540], R8 ;  /* 0x0015400801007387 */ /* 0x0005e20000100a00 */
[----:B---3--:R-:W-:Y:S01]  /*404f0*/  MOV R26, 0x30de114c ;  /* 0x30de114c001a7802 */ /* 0x008fe20000000f00 */
[----:B------:R-:W-:Y:S02]  /*40500*/  IMAD.MOV.U32 R27, RZ, RZ, 0x3e49aa7a ;  /* 0x3e49aa7aff1b7424 */ /* 0x000fe400078e00ff */
[----:B0-----:R-:W-:Y:S01]  /*40510*/  IMAD.MOV.U32 R32, RZ, RZ, -0x35c5c885 ;  /* 0xca3a377bff207424 */ /* 0x001fe200078e00ff */
[----:B------:R-:W-:Y:S01]  /*40520*/  MOV R33, 0xbdb349fb ;  /* 0xbdb349fb00217802 */ /* 0x000fe20000000f00 */
[----:B------:R0:W-:Y:S01]  /*40530*/  STL.64 [R1+0x1548], R10 ;  /* 0x0015480a01007387 */ /* 0x0001e20000100a00 */
[----:B-1----:R-:W-:-:S02]  /*40540*/  IMAD.MOV.U32 R6, RZ, RZ, -0x3008c2a8 ;  /* 0xcff73d58ff067424 */ /* 0x002fc400078e00ff */
        /* <DEDUP_REMOVED lines=12> */
[----:B------:R-:W-:Y:S01]  /*40610*/  MOV R17, 0xbd89ccf2 ;  /* 0xbd89ccf200117802 */ /* 0x000fe20000000f00 */
        /* <DEDUP_REMOVED lines=13> */
[----:B-1----:R-:W-:Y:S01]  /*406f0*/  IMAD.MOV.U32 R32, RZ, RZ, -0x10a3e7d9 ;  /* 0xef5c1827ff207424 */ /* 0x002fe200078e00ff */
[----:B------:R0:W-:Y:S01]  /*40700*/  STL.64 [R1+0x1598], R10 ;  /* 0x0015980a01007387 */ /* 0x0001e20000100a00 */
[----:B------:R-:W-:Y:S01]  /*40710*/  IMAD.MOV.U32 R33, RZ, RZ, 0x3d16d8a9 ;  /* 0x3d16d8a9ff217424 */ /* 0x000fe200078e00ff */
[----:B---3--:R-:W-:Y:S01]  /*40720*/  MOV R6, 0x783db2a2 ;  /* 0x783db2a200067802 */ /* 0x008fe20000000f00 */
        /* <DEDUP_REMOVED lines=19> */
[----:B------:R-:W-:-:S03]  /*40860*/  IMAD.MOV.U32 R19, RZ, RZ, 0x3f0bbf43 ;  /* 0x3f0bbf43ff137424 */ /* 0x000fc600078e00ff */
[----:B------:R3:W-:Y:S01]  /*40870*/  STL.64 [R1+0x15d8], R6 ;  /* 0x0015d80601007387 */ /* 0x0007e20000100a00 */
[----:B--2---:R-:W-:Y:S01]  /*40880*/  IMAD.MOV.U32 R20, RZ, RZ, 0x5890f2c3 ;  /* 0x5890f2c3ff147424 */ /* 0x004fe200078e00ff */
[----:B------:R-:W-:Y:S02]  /*40890*/  MOV R21, 0xbeeac2d0 ;  /* 0xbeeac2d000157802 */ /* 0x000fe40000000f00 */
[----:B------:R2:W-:Y:S01]  /*408a0*/  STL.64 [R1+0x15e0], R8 ;  /* 0x0015e00801007387 */ /* 0x0005e20000100a00 */
[----:B0-----:R-:W-:Y:S02]  /*408b0*/  IMAD.MOV.U32 R26, RZ, RZ, -0x51c6eae3 ;  /* 0xae39151dff1a7424 */ /* 0x001fe400078e00ff */
[----:B------:R-:W-:Y:S01]  /*408c0*/  IMAD.MOV.U32 R27, RZ, RZ, 0x3e626154 ;  /* 0x3e626154ff1b7424 */ /* 0x000fe200078e00ff */
[----:B-1----:R-:W-:Y:S01]  /*408d0*/  MOV R32, 0x29663936 ;  /* 0x2966393600207802 */ /* 0x002fe20000000f00 */
[----:B------:R-:W-:Y:S01]  /*408e0*/  IMAD.MOV.U32 R33, RZ, RZ, 0x3eb70589 ;  /* 0x3eb70589ff217424 */ /* 0x000fe200078e00ff */
[----:B------:R0:W-:Y:S01]  /*408f0*/  STL.64 [R1+0x15e8], R10 ;  /* 0x0015e80a01007387 */ /* 0x0001e20000100a00 */
[----:B---3--:R-:W-:Y:S01]  /*40900*/  IMAD.MOV.U32 R6, RZ, RZ, 0x5171911 ;  /* 0x05171911ff067424 */ /* 0x008fe200078e00ff */
[----:B------:R-:W-:-:S02]  /*40910*/  MOV R7, 0xbea522cb ;  /* 0xbea522cb00077802 */ /* 0x000fc40000000f00 */
[----:B------:R1:W-:Y:S01]  /*40920*/  STL.64 [R1+0x15f0], R12 ;  /* 0x0015f00c01007387 */ /* 0x0003e20000100a00 */
[----:B--2---:R-:W-:-:S03]  /*40930*/  IMAD.MOV.U32 R8, RZ, RZ, 0x1c15d3d7 ;  /* 0x1c15d3d7ff087424 */ /* 0x004fc600078e00ff */
[----:B------:R2:W-:Y:S01]  /*40940*/  STL.64 [R1+0x1600], R16 ;  /* 0x0016001001007387 */ /* 0x0005e20000100a00 */
[----:B------:R-:W-:Y:S01]  /*40950*/  IMAD.MOV.U32 R9, RZ, RZ, 0x3e832ac8 ;  /* 0x3e832ac8ff097424 */ /* 0x000fe200078e00ff */
[----:B0-----:R-:W-:Y:S01]  /*40960*/  MOV R10, 0xe740a6c ;  /* 0x0e740a6c000a7802 */ /* 0x001fe20000000f00 */
[----:B------:R-:W-:Y:S01]  /*40970*/  IMAD.MOV.U32 R11, RZ, RZ, -0x4213db43 ;  /* 0xbdec24bdff0b7424 */ /* 0x000fe200078e00ff */
        /* <DEDUP_REMOVED lines=8> */
[----:B0-----:R-:W-:Y:S02]  /*40a00*/  IMAD.MOV.U32 R34, RZ, RZ, 0x55e25360 ;  /* 0x55e25360ff227424 */ /* 0x001fe400078e00ff */
        /* <DEDUP_REMOVED lines=8> */
[----:B---3--:R-:W-:Y:S01]  /*40a90*/  MOV R26, 0xdbc61371 ;  /* 0xdbc61371001a7802 */ /* 0x008fe20000000f00 */
        /* <DEDUP_REMOVED lines=8> */
[----:B------:R-:W-:Y:S02]  /*40b20*/  IMAD.MOV.U32 R9, RZ, RZ, -0x428cc0c7 ;  /* 0xbd733f39ff097424 */ /* 0x000fe400078e00ff */
        /* <DEDUP_REMOVED lines=18> */
[----:B------:R-:W-:Y:S02]  /*40c50*/  IMAD.MOV.U32 R21, RZ, RZ, 0x3f2e13ce ;  /* 0x3f2e13ceff157424 */ /* 0x000fe400078e00ff */
[----:B------:R2:W-:Y:S01]  /*40c60*/  STL.64 [R1+0x1680], R8 ;  /* 0x0016800801007387 */ /* 0x0005e20000100a00 */
[----:B0-----:R-:W-:Y:S01]  /*40c70*/  IMAD.MOV.U32 R26, RZ, RZ, -0x77483600 ;  /* 0x88b7ca00ff1a7424 */ /* 0x001fe200078e00ff */
[----:B------:R-:W-:Y:S01]  /*40c80*/  MOV R27, 0xbf3ebfb1 ;  /* 0xbf3ebfb1001b7802 */ /* 0x000fe20000000f00 */
[----:B-1----:R-:W-:Y:S01]  /*40c90*/  IMAD.MOV.U32 R32, RZ, RZ, 0x5bf2d984 ;  /* 0x5bf2d984ff207424 */ /* 0x002fe200078e00ff */
        /* <DEDUP_REMOVED lines=14> */
[----:B--2---:R-:W-:Y:S02]  /*40d80*/  IMAD.MOV.U32 R16, RZ, RZ, 0x69c140a7 ;  /* 0x69c140a7ff107424 */ /* 0x004fe400078e00ff */
[----:B------:R-:W-:Y:S01]  /*40d90*/  IMAD.MOV.U32 R17, RZ, RZ, -0x42415dce ;  /* 0xbdbea232ff117424 */ /* 0x000fe200078e00ff */
[----:B------:R2:W-:Y:S01]  /*40da0*/  STL.64 [R1+0x16b0], R20 ;  /* 0x0016b01401007387 */ /* 0x0005e20000100a00 */
[----:B0-----:R-:W-:Y:S01]  /*40db0*/  IMAD.MOV.U32 R34, RZ, RZ, 0x1539310e ;  /* 0x1539310eff227424 */ /* 0x001fe200078e00ff */
[----:B------:R-:W-:-:S02]  /*40dc0*/  MOV R35, 0x3eb7e020 ;  /* 0x3eb7e02000237802 */ /* 0x000fc40000000f00 */
        /* <DEDUP_REMOVED lines=20> */
[----:B------:R-:W-:Y:S01]  /*40f10*/  IMAD.MOV.U32 R11, RZ, RZ, 0x3ded9b15 ;  /* 0x3ded9b15ff0b7424 */ /* 0x000fe200078e00ff */
        /* <DEDUP_REMOVED lines=14> */
[----:B--2---:R-:W-:Y:S02]  /*41000*/  IMAD.MOV.U32 R20, RZ, RZ, -0x2455cbbd ;  /* 0xdbaa3443ff147424 */ /* 0x004fe400078e00ff */
[----:B------:R-:W-:Y:S01]  /*41010*/  IMAD.MOV.U32 R21, RZ, RZ, 0x3c91e54c ;  /* 0x3c91e54cff157424 */ /* 0x000fe200078e00ff */
[----:B------:R2:W-:Y:S01]  /*41020*/  STL.64 [R1+0x1720], R8 ;  /* 0x0017200801007387 */ /* 0x0005e20000100a00 */
[----:B---3--:R-:W-:Y:S01]  /*41030*/  MOV R26, 0x46a086e5 ;  /* 0x46a086e5001a7802 */ /* 0x008fe20000000f00 */
[----:B------:R-:W-:Y:S02]  /*41040*/  IMAD.MOV.U32 R27, RZ, RZ, 0x3d4def3f ;  /* 0x3d4def3fff1b7424 */ /* 0x000fe400078e00ff */
[----:B0-----:R-:W-:Y:S01]  /*41050*/  IMAD.MOV.U32 R32, RZ, RZ, -0x2c94b624 ;  /* 0xd36b49dcff207424 */ /* 0x001fe200078e00ff */
[----:B------:R-:W-:Y:S01]  /*41060*/  MOV R33, 0xbd3a4d8e ;  /* 0xbd3a4d8e00217802 */ /* 0x000fe20000000f00 */
[----:B------:R0:W-:Y:S01]  /*41070*/  STL.64 [R1+0x1728], R10 ;  /* 0x0017280a01007387 */ /* 0x0001e20000100a00 */
[----:B-1----:R-:W-:-:S02]  /*41080*/  IMAD.MOV.U32 R6, RZ, RZ, -0x72302230 ;  /* 0x8dcfddd0ff067424 */ /* 0x002fc400078e00ff */
[----:B------:R-:W-:Y:S01]  /*41090*/  IMAD.MOV.U32 R7, RZ, RZ, 0x3d17075e ;  /* 0x3d17075eff077424 */ /* 0x000fe200078e00ff */
        /* <DEDUP_REMOVED lines=10> */
[----:B--2---:R-:W-:Y:S01]  /*41140*/  IMAD.MOV.U32 R16, RZ, RZ, -0x4b731fa8 ;  /* 0xb48ce058ff107424 */ /* 0x004fe200078e00ff */
        /* <DEDUP_REMOVED lines=9> */
[----:B--2---:R-:W-:Y:S01]  /*411e0*/  MOV R20, 0x2846e81 ;  /* 0x02846e8100147802 */ /* 0x004fe20000000f00 */
[----:B------:R-:W-:Y:S02]  /*411f0*/  IMAD.MOV.U32 R21, RZ, RZ, 0x3ee7db4c ;  /* 0x3ee7db4cff157424 */ /* 0x000fe400078e00ff */
        /* <DEDUP_REMOVED lines=18> */
[----:B--2---:R-:W-:Y:S02]  /*41320*/  IMAD.MOV.U32 R16, RZ, RZ, 0x1a8b7696 ;  /* 0x1a8b7696ff107424 */ /* 0x004fe400078e00ff */
[----:B------:R-:W-:Y:S01]  /*41330*/  IMAD.MOV.U32 R17, RZ, RZ, 0x3e2d9a9f ;  /* 0x3e2d9a9fff117424 */ /* 0x000fe200078e00ff */
        /* <DEDUP_REMOVED lines=11> */
[----:B0-----:R-:W-:Y:S02]  /*413f0*/  IMAD.MOV.U32 R26, RZ, RZ, -0x4358316d ;  /* 0xbca7ce93ff1a7424 */ /* 0x001fe400078e00ff */
[----:B------:R-:W-:Y:S01]  /*41400*/  IMAD.MOV.U32 R27, RZ, RZ, 0x3de9911d ;  /* 0x3de9911dff1b7424 */ /* 0x000fe200078e00ff */
[----:B-1----:R-:W-:Y:S01]  /*41410*/  MOV R32, 0xc5e22aae ;  /* 0xc5e22aae00207802 */ /* 0x002fe20000000f00 */
[----:B------:R-:W-:Y:S01]  /*41420*/  IMAD.MOV.U32 R33, RZ, RZ, -0x42380d06 ;  /* 0xbdc7f2faff217424 */ /* 0x000fe200078e00ff */
[----:B------:R0:W-:Y:S01]  /*41430*/  STL.64 [R1+0x17c8], R10 ;  /* 0x0017c80a01007387 */ /* 0x0001e20000100a00 */
[----:B---3--:R-:W-:Y:S01]  /*41440*/  IMAD.MOV.U32 R6, RZ, RZ, -0x6f0b6555 ;  /* 0x90f49aabff067424 */ /* 0x008fe200078e00ff */
        /* <DEDUP_REMOVED lines=8> */
[----:B-1----:R-:W-:Y:S01]  /*414d0*/  IMAD.MOV.U32 R12, RZ, RZ, -0x2ee01d49 ;  /* 0xd11fe2b7ff0c7424 */ /* 0x002fe200078e00ff */
[----:B------:R-:W-:Y:S02]  /*414e0*/  MOV R13, 0x3d614577 ;  /* 0x3d614577000d7802 */ /* 0x000fe40000000f00 */
[----:B------:R1:W-:Y:S01]  /*414f0*/  STL.64 [R1+0x17e8], R18 ;  /* 0x0017e81201007387 */ /* 0x0003e20000100a00 */
[----:B--2---:R-:W-:Y:S01]  /*41500*/  MOV R16, 0xfd28d001 ;  /* 0xfd28d00100107802 */ /* 0x004fe20000000f00 */
[----:B------:R-:W-:-:S02]  /*41510*/  IMAD.MOV.U32 R17, RZ, RZ, -0x42d398ea ;  /* 0xbd2c6716ff117424 */ /* 0x000fc400078e00ff */
        /* <DEDUP_REMOVED lines=28> */
[----:B--2---:R-:W-:Y:S01]  /*416e0*/  IMAD.MOV.U32 R16, RZ, RZ, -0x21f44d15 ;  /* 0xde0bb2ebff107424 */ /* 0x004fe200078e00ff */
[----:B------:R-:W-:Y:S01]  /*416f0*/  MOV R17, 0xbdf659cf ;  /* 0xbdf659cf00117802 */ /* 0x000fe20000000f00 */
[----:B------:R2:W-:Y:S01]  /*41700*/  STL.64 [R1+0x1840], R20 ;  /* 0x0018401401007387 */ /* 0x0005e20000100a00 */
[----:B0-----:R-:W-:-:S03]  /*41710*/  MOV R34, 0x19652fd9 ;  /* 0x19652fd900227802 */ /* 0x001fc60000000f00 */
[----:B------:R0:W-:Y:S01]  /*41720*/  STL.64 [R1+0x1848], R26 ;  /* 0x0018481a01007387 */ /* 0x0001e20000100a00 */
[----:B------:R-:W-:Y:S02]  /*41730*/  IMAD.MOV.U32 R35, RZ, RZ, -0x413cc715 ;  /* 0xbec338ebff237424 */ /* 0x000fe400078e00ff */
        /* <DEDUP_REMOVED lines=9> */
[----:B-1----:R-:W-:Y:S01]  /*417d0*/  IMAD.MOV.U32 R32, RZ, RZ, 0x5ac40e35 ;  /* 0x5ac40e35ff207424 */ /* 0x002fe200078e00ff */
        /* <DEDUP_REMOVED lines=24> */
[----:B--2---:R-:W-:Y:S01]  /*41960*/  IMAD.MOV.U32 R20, RZ, RZ, -0x505ccbd0 ;  /* 0xafa33430ff147424 */ /* 0x004fe200078e00ff */
[----:B------:R-:W-:Y:S02]  /*41970*/  MOV R21, 0xbc851bfd ;  /* 0xbc851bfd00157802 */ /* 0x000fe40000000f00 */
[----:B------:R2:W-:Y:S01]  /*41980*/  STL.64 [R1+0x18b0], R8 ;  /* 0x0018b00801007387 */ /* 0x0005e20000100a00 */
[----:B0-----:R-:W-:Y:S02]  /*41990*/  IMAD.MOV.U32 R26, RZ, RZ, 0x90f18db ;  /* 0x090f18dbff1a7424 */ /* 0x001fe400078e00ff */
        /* <DEDUP_REMOVED lines=188> */
[----:B--2---:R-:W-:Y:S01]  /*42560*/  MOV R8, 0x9530a7ad ;  /* 0x9530a7ad00087802 */ /* 0x004fe20000000f00 */
[----:B------:R-:W-:Y:S01]  /*42570*/  IMAD.MOV.U32 R9, RZ, RZ, -0x413e5214 ;  /* 0xbec1adecff097424 */ /* 0x000fe200078e00ff */
[----:B---3--:R-:W-:Y:S01]  /*42580*/  MOV R10, 0x124b7492 ;  /* 0x124b7492000a7802 */ /* 0x008fe20000000f00 */
        /* <DEDUP_REMOVED lines=61> */
[----:B------:R1:W-:Y:S04]  /*42960*/  STL.64 [R1+0x1b60], R20 ;  /* 0x001b601401007387 */ /* 0x0003e80000100a00 */
[----:B------:R3:W-:Y:S01]  /*42970*/  STL.64 [R1+0x1b68], R26 ;  /* 0x001b681a01007387 */ /* 0x0007e20000100a00 */
[----:B--2---:R-:W-:Y:S01]  /*42980*/  MOV R34, 0xa6572e09 ;  /* 0xa6572e0900227802 */ /* 0x004fe20000000f00 */
[----:B------:R-:W-:Y:S01]  /*42990*/  IMAD.MOV.U32 R35, RZ, RZ, -0x43a8864c ;  /* 0xbc5779b4ff237424 */ /* 0x000fe200078e00ff */
[----:B0-----:R-:W-:Y:S01]  /*429a0*/  MOV R32, 0x582dd0a5 ;  /* 0x582dd0a500207802 */ /* 0x001fe20000000f00 */
[----:B------:R-:W-:Y:S01]  /*429b0*/  IMAD.MOV.U32 R33, RZ, RZ, -0x40bb060e ;  /* 0xbf44f9f2ff217424 */ /* 0x000fe200078e00ff */
[----:B------:R0:W-:Y:S01]  /*429c0*/  STL.64 [R1+0x1ba8], R18 ;  /* 0x001ba81201007387 */ /* 0x0001e20000100a00 */
[----:B-1----:R-:W-:Y:S01]  /*429d0*/  MOV R20, 0xa891d8ba ;  /* 0xa891d8ba00147802 */ /* 0x002fe20000000f00 */
[----:B------:R-:W-:-:S02]  /*429e0*/  IMAD.MOV.U32 R21, RZ, RZ, -0x4138272d ;  /* 0xbec7d8d3ff157424 */ /* 0x000fc400078e00ff */
        /* <DEDUP_REMOVED lines=44> */
[----:B------:R-:W-:Y:S01]  /*42cb0*/  IMAD.MOV.U32 R33, RZ, RZ, 0x3dc74cd6 ;  /* 0x3dc74cd6ff217424 */ /* 0x000fe200078e00ff */
[----:B------:R0:W-:Y:S01]  /*42cc0*/  STL.64 [R1+0x1c48], R18 ;  /* 0x001c481201007387 */ /* 0x0001e20000100a00 */
[----:B--2---:R-:W-:Y:S01]  /*42cd0*/  MOV R20, 0x82f9d22a ;  /* 0x82f9d22a00147802 */ /* 0x004fe20000000f00 */
[----:B------:R-:W-:-:S02]  /*42ce0*/  IMAD.MOV.U32 R21, RZ, RZ, -0x40d9e71c ;  /* 0xbf2618e4ff157424 */ /* 0x000fc400078e00ff */
[----:B------:R1:W-:Y:S01]  /*42cf0*/  STL.64 [R1+0x1c78], R10 ;  /* 0x001c780a01007387 */ /* 0x0003e20000100a00 */
[----:B---3--:R-:W-:Y:S01]  /*42d00*/  MOV R26, 0x6f571329 ;  /* 0x6f571329001a7802 */ /* 0x008fe20000000f00 */
        /* <DEDUP_REMOVED lines=45> */
[----:B------:R-:W-:-:S02]  /*42fe0*/  IMAD.MOV.U32 R21, RZ, RZ, 0x3f254d24 ;  /* 0x3f254d24ff157424 */ /* 0x000fc400078e00ff */
        /* <DEDUP_REMOVED lines=45> */
[----:B------:R-:W-:Y:S01]  /*432c0*/  IMAD.MOV.U32 R35, RZ, RZ, 0x3f1b648c ;  /* 0x3f1b648cff237424 */ /* 0x000fe200078e00ff */
[----:B--2---:R-:W-:Y:S01]  /*432d0*/  MOV R32, 0xf727e2fe ;  /* 0xf727e2fe00207802 */ /* 0x004fe20000000f00 */
[----:B------:R-:W-:Y:S01]  /*432e0*/  IMAD.MOV.U32 R33, RZ, RZ, -0x4257c1dd ;  /* 0xbda83e23ff217424 */ /* 0x000fe200078e00ff */
[----:B------:R1:W-:Y:S01]  /*432f0*/  STL.64 [R1+0x1d88], R18 ;  /* 0x001d881201007387 */ /* 0x0003e20000100a00 */
[----:B---3--:R-:W-:Y:S01]  /*43300*/  MOV R20, 0x1d7f8951 ;  /* 0x1d7f895100147802 */ /* 0x008fe20000000f00 */
[----:B------:R-:W-:Y:S02]  /*43310*/  IMAD.MOV.U32 R21, RZ, RZ, -0x435ccac2 ;  /* 0xbca3353eff157424 */ /* 0x000fe400078e00ff */
        /* <DEDUP_REMOVED lines=24> */
[----:B------:R-:W-:Y:S01]  /*434a0*/  IMAD.MOV.U32 R35, RZ, RZ, -0x419ce1d1 ;  /* 0xbe631e2fff237424 */ /* 0x000fe200078e00ff */
[----:B--2---:R-:W-:Y:S01]  /*434b0*/  MOV R32, 0x4ad52eba ;  /* 0x4ad52eba00207802 */ /* 0x004fe20000000f00 */
[----:B------:R-:W-:Y:S01]  /*434c0*/  IMAD.MOV.U32 R33, RZ, RZ, -0x41fef53f ;  /* 0xbe010ac1ff217424 */ /* 0x000fe200078e00ff */
[----:B------:R1:W-:Y:S01]  /*434d0*/  STL.64 [R1+0x1dd8], R18 ;  /* 0x001dd81201007387 */ /* 0x0003e20000100a00 */
[----:B0-----:R-:W-:Y:S01]  /*434e0*/  MOV R20, 0xb161ed3 ;  /* 0x0b161ed300147802 */ /* 0x001fe20000000f00 */
[----:B------:R-:W-:-:S02]  /*434f0*/  IMAD.MOV.U32 R21, RZ, RZ, 0x3f4b647f ;  /* 0x3f4b647fff157424 */ /* 0x000fc400078e00ff */
[----:B------:R0:W-:Y:S01]  /*43500*/  STL.64 [R1+0x1e08], R10 ;  /* 0x001e080a01007387 */ /* 0x0001e20000100a00 */
[----:B---3--:R-:W-:Y:S01]  /*43510*/  MOV R26, 0xb9ab4d6e ;  /* 0xb9ab4d6e001a7802 */ /* 0x008fe20000000f00 */
        /* <DEDUP_REMOVED lines=9> */
[----:B------:R-:W-:Y:S02]  /*435b0*/  IMAD.MOV.U32 R13, RZ, RZ, 0x3e2bcb20 ;  /* 0x3e2bcb20ff0d7424 */ /* 0x000fe400078e00ff */
        /* <DEDUP_REMOVED lines=8> */
[----:B------:R-:W-:Y:S02]  /*43640*/  IMAD.MOV.U32 R9, RZ, RZ, 0x3e77ca3d ;  /* 0x3e77ca3dff097424 */ /* 0x000fe400078e00ff */
[----:B------:R2:W-:Y:S04]  /*43650*/  STL.64 [R1+0x1de0], R20 ;  /* 0x001de01401007387 */ /* 0x0005e80000100a00 */
[----:B------:R3:W-:Y:S01]  /*43660*/  STL.64 [R1+0x1de8], R26 ;  /* 0x001de81a01007387 */ /* 0x0007e20000100a00 */
[----:B-1----:R-:W-:Y:S01]  /*43670*/  MOV R34, 0xcdea1eeb ;  /* 0xcdea1eeb00227802 */ /* 0x002fe20000000f00 */
[----:B------:R-:W-:Y:S01]  /*43680*/  IMAD.MOV.U32 R35, RZ, RZ, -0x413dae79 ;  /* 0xbec25187ff237424 */ /* 0x000fe200078e00ff */
[----:B0-----:R-:W-:Y:S01]  /*43690*/  MOV R32, 0x3ef55b59 ;  /* 0x3ef55b5900207802 */ /* 0x001fe20000000f00 */
[----:B------:R-:W-:Y:S01]  /*436a0*/  IMAD.MOV.U32 R33, RZ, RZ, -0x40cf1af0 ;  /* 0xbf30e510ff217424 */ /* 0x000fe200078e00ff */
[----:B------:R0:W-:Y:S01]  /*436b0*/  STL.64 [R1+0x1e28], R18 ;  /* 0x001e281201007387 */ /* 0x0001e20000100a00 */
[----:B--2---:R-:W-:Y:S01]  /*436c0*/  MOV R20, 0x664ec1e3 ;  /* 0x664ec1e300147802 */ /* 0x004fe20000000f00 */
[----:B------:R-:W-:-:S02]  /*436d0*/  IMAD.MOV.U32 R21, RZ, RZ, -0x415a7e0b ;  /* 0xbea581f5ff157424 */ /* 0x000fc400078e00ff */
[----:B------:R1:W-:Y:S01]  /*436e0*/  STL.64 [R1+0x1e58], R10 ;  /* 0x001e580a01007387 */ /* 0x0003e20000100a00 */
[----:B---3--:R-:W-:Y:S01]  /*436f0*/  MOV R26, 0xaff44abe ;  /* 0xaff44abe001a7802 */ /* 0x008fe20000000f00 */
        /* <DEDUP_REMOVED lines=38> */
[----:B--2---:R-:W-:Y:S01]  /*43960*/  IMAD.MOV.U32 R12, RZ, RZ, 0x34675d03 ;  /* 0x34675d03ff0c7424 */ /* 0x004fe200078e00ff */
[----:B------:R-:W-:Y:S02]  /*43970*/  MOV R13, 0xbee581f6 ;  /* 0xbee581f6000d7802 */ /* 0x000fe40000000f00 */
[----:B------:R2:W-:Y:S01]  /*43980*/  STL.64 [R1+0x1c20], R8 ;  /* 0x001c200801007387 */ /* 0x0005e20000100a00 */
[----:B0-----:R-:W-:Y:S01]  /*43990*/  IMAD.MOV.U32 R16, RZ, RZ, -0x7498b2aa ;  /* 0x8b674d56ff107424 */ /* 0x001fe200078e00ff */
[----:B------:R-:W-:Y:S02]  /*439a0*/  MOV R17, 0xbec18b09 ;  /* 0xbec18b0900117802 */ /* 0x000fe40000000f00 */
        /* <DEDUP_REMOVED lines=14> */
[----:B------:R-:W-:-:S02]  /*43a90*/  IMAD.MOV.U32 R21, RZ, RZ, 0x3f28b6bb ;  /* 0x3f28b6bbff157424 */ /* 0x000fc400078e00ff */
[----:B------:R1:W-:Y:S01]  /*43aa0*/  STL.64 [R1+0x1ee0], R10 ;  /* 0x001ee00a01007387 */ /* 0x0003e20000100a00 */
[----:B---3--:R-:W-:Y:S01]  /*43ab0*/  MOV R26, 0x43924ff5 ;  /* 0x43924ff5001a7802 */ /* 0x008fe20000000f00 */
[----:B------:R-:W-:Y:S02]  /*43ac0*/  IMAD.MOV.U32 R27, RZ, RZ, -0x40de7150 ;  /* 0xbf218eb0ff1b7424 */ /* 0x000fe400078e00ff */
        /* <DEDUP_REMOVED lines=50> */
[----:B0-----:R-:W-:Y:S01]  /*43df0*/  IMAD.MOV.U32 R34, RZ, RZ, 0x7672b130 ;  /* 0x7672b130ff227424 */ /* 0x001fe200078e00ff */
[----:B------:R-:W-:Y:S01]  /*43e00*/  MOV R35, 0x3edbbbac ;  /* 0x3edbbbac00237802 */ /* 0x000fe20000000f00 */
[----:B-1----:R-:W-:Y:S01]  /*43e10*/  IMAD.MOV.U32 R32, RZ, RZ, -0x78eccd7c ;  /* 0x87133284ff207424 */ /* 0x002fe200078e00ff */
[----:B------:R-:W-:Y:S01]  /*43e20*/  MOV R33, 0x3e731ba6 ;  /* 0x3e731ba600217802 */ /* 0x000fe20000000f00 */
[----:B------:R0:W-:Y:S01]  /*43e30*/  STL.64 [R1+0x1f40], R18 ;  /* 0x001f401201007387 */ /* 0x0001e20000100a00 */
[----:B--2---:R-:W-:Y:S01]  /*43e40*/  IMAD.MOV.U32 R20, RZ, RZ, -0x74127944 ;  /* 0x8bed86bcff147424 */ /* 0x004fe200078e00ff */
[----:B------:R-:W-:-:S02]  /*43e50*/  MOV R21, 0xbf9e3c8e ;  /* 0xbf9e3c8e00157802 */ /* 0x000fc40000000f00 */
[----:B------:R1:W-:Y:S01]  /*43e60*/  STL.64 [R1+0x1f60], R10 ;  /* 0x001f600a01007387 */ /* 0x0003e20000100a00 */
[----:B---3--:R-:W-:Y:S01]  /*43e70*/  IMAD.MOV.U32 R26, RZ, RZ, -0x7f415c4b ;  /* 0x80bea3b5ff1a7424 */ /* 0x008fe200078e00ff */
        /* <DEDUP_REMOVED lines=77> */
[----:B0-----:R-:W-:Y:S01]  /*44350*/  IMAD.MOV.U32 R16, RZ, RZ, -0x38c59a22 ;  /* 0xc73a65deff107424 */ /* 0x001fe200078e00ff */
[----:B------:R-:W-:Y:S02]  /*44360*/  MOV R17, 0xbf8b28c0 ;  /* 0xbf8b28c000117802 */ /* 0x000fe40000000f00 */
[----:B------:R0:W-:Y:S01]  /*44370*/  STL.64 [R1+0x1fa0], R34 ;  /* 0x001fa02201007387 */ /* 0x0001e20000100a00 */
[----:B--2---:R-:W-:Y:S01]  /*44380*/  MOV R6, 0x3785de06 ;  /* 0x3785de0600067802 */ /* 0x004fe20000000f00 */
[----:B------:R-:W-:-:S02]  /*44390*/  IMAD.MOV.U32 R7, RZ, RZ, 0x3de2876b ;  /* 0x3de2876bff077424 */ /* 0x000fc400078e00ff */
[----:B------:R2:W-:Y:S01]  /*443a0*/  STL.64 [R1+0x1fb8], R32 ;  /* 0x001fb82001007387 */ /* 0x0005e20000100a00 */
[----:B-1----:R-:W-:Y:S01]  /*443b0*/  MOV R8, 0x35d225d ;  /* 0x035d225d00087802 */ /* 0x002fe20000000f00 */
[----:B------:R-:W-:Y:S02]  /*443c0*/  IMAD.MOV.U32 R9, RZ, RZ, -0x40ee40f7 ;  /* 0xbf11bf09ff097424 */ /* 0x000fe400078e00ff */
        /* <DEDUP_REMOVED lines=8> */
[----:B-1----:R-:W-:Y:S01]  /*44450*/  IMAD.MOV.U32 R36, RZ, RZ, 0x1b78f2fd ;  /* 0x1b78f2fdff247424 */ /* 0x002fe200078e00ff */
[----:B------:R-:W-:Y:S01]  /*44460*/  MOV R37, 0xbed7ff32 ;  /* 0xbed7ff3200257802 */ /* 0x000fe20000000f00 */
[----:B---3--:R-:W-:Y:S01]  /*44470*/  IMAD.MOV.U32 R20, RZ, RZ, 0x49d95e46 ;  /* 0x49d95e46ff147424 */ /* 0x008fe200078e00ff */
[----:B------:R-:W-:Y:S01]  /*44480*/  MOV R21, 0xbfa9919f ;  /* 0xbfa9919f00157802 */ /* 0x000fe20000000f00 */
        /* <DEDUP_REMOVED lines=17> */
[----:B-1----:R-:W-:Y:S01]  /*445a0*/  MOV R6, 0x7b1a5667 ;  /* 0x7b1a566700067802 */ /* 0x002fe20000000f00 */
        /* <DEDUP_REMOVED lines=8> */
[----:B---3--:R-:W-:Y:S01]  /*44630*/  IMAD.MOV.U32 R34, RZ, RZ, -0x53a2d366 ;  /* 0xac5d2c9aff227424 */ /* 0x008fe200078e00ff */
[----:B------:R-:W-:Y:S01]  /*44640*/  MOV R35, 0xbf5c3a98 ;  /* 0xbf5c3a9800237802 */ /* 0x000fe20000000f00 */
[----:B-1----:R-:W-:Y:S01]  /*44650*/  IMAD.MOV.U32 R20, RZ, RZ, -0x73ca209b ;  /* 0x8c35df65ff147424 */ /* 0x002fe200078e00ff */
[----:B------:R-:W-:Y:S01]  /*44660*/  MOV R21, 0x3f551ff4 ;  /* 0x3f551ff400157802 */ /* 0x000fe20000000f00 */
        /* <DEDUP_REMOVED lines=19> */
[----:B0-----:R-:W-:Y:S01]  /*447a0*/  MOV R6, 0x554e1fc0 ;  /* 0x554e1fc000067802 */ /* 0x001fe20000000f00 */
[----:B------:R-:W-:-:S02]  /*447b0*/  IMAD.MOV.U32 R7, RZ, RZ, -0x4316a0e2 ;  /* 0xbce95f1eff077424 */ /* 0x000fc400078e00ff */
[----:B------:R0:W-:Y:S01]  /*447c0*/  STL.64 [R1+0x2058], R34 ;  /* 0x0020582201007387 */ /* 0x0001e20000100a00 */
[----:B--2---:R-:W-:Y:S01]  /*447d0*/  MOV R8, 0xf8e29435 ;  /* 0xf8e2943500087802 */ /* 0x004fe20000000f00 */
[----:B------:R-:W-:Y:S02]  /*447e0*/  IMAD.MOV.U32 R9, RZ, RZ, 0x3f748900 ;  /* 0x3f748900ff097424 */ /* 0x000fe400078e00ff */
        /* <DEDUP_REMOVED lines=22> */
[----:B-1----:R-:W-:Y:S01]  /*44950*/  IMAD.MOV.U32 R12, RZ, RZ, 0x38631744 ;  /* 0x38631744ff0c7424 */ /* 0x002fe200078e00ff */
[----:B------:R-:W-:-:S02]  /*44960*/  MOV R13, 0x3fa6bd2f ;  /* 0x3fa6bd2f000d7802 */ /* 0x000fc40000000f00 */
[----:B------:R-:W-:Y:S01]  /*44970*/  STL.64 [R1+0x1e98], R8 ;  /* 0x001e980801007387 */ /* 0x000fe20000100a00 */
[----:B0-----:R-:W-:Y:S01]  /*44980*/  IMAD.MOV.U32 R16, RZ, RZ, -0x442fe938 ;  /* 0xbbd016c8ff107424 */ /* 0x001fe200078e00ff */
[----:B------:R-:W-:Y:S02]  /*44990*/  MOV R17, 0x3e92a46f ;  /* 0x3e92a46f00117802 */ /* 0x000fe40000000f00 */
[----:B------:R0:W-:Y:S01]  /*449a0*/  STL.64 [R1+0x2098], R32 ;  /* 0x0020982001007387 */ /* 0x0001e20000100a00 */
[----:B--2---:R-:W1:Y:S01]  /*449b0*/  MUFU.RCP64H R7, R15 ;  /* 0x0000000f00077308 */ /* 0x004e620000001800 */
[----:B------:R-:W-:Y:S02]  /*449c0*/  MOV R6, 0x1 ;  /* 0x0000000100067802 */ /* 0x000fe40000000f00 */
[----:B------:R2:W-:Y:S04]  /*449d0*/  STL.64 [R1+0x20a0], R20 ;  /* 0x0020a01401007387 */ /* 0x0005e80000100a00 */
        /* <DEDUP_REMOVED lines=19> */
[----:B------:R-:W-:Y:S01]  /*44b10*/  MOV R19, 0xbf91a49f ;  /* 0xbf91a49f00137802 */ /* 0x000fe20000000f00 */
[----:B---3--:R-:W-:Y:S01]  /*44b20*/  IMAD.MOV.U32 R10, RZ, RZ, -0x1da32ee4 ;  /* 0xe25cd11cff0a7424 */ /* 0x008fe200078e00ff */
[----:B------:R-:W-:Y:S01]  /*44b30*/  MOV R11, 0x3f5a4350 ;  /* 0x3f5a4350000b7802 */ /* 0x000fe20000000f00 */
        /* <DEDUP_REMOVED lines=8> */
[----:B--2---:R-:W-:Y:S01]  /*44bc0*/  IMAD.MOV.U32 R20, RZ, RZ, 0xc4df7f1 ;  /* 0x0c4df7f1ff147424 */ /* 0x004fe200078e00ff */
[----:B------:R-:W-:Y:S01]  /*44bd0*/  MOV R21, 0x3f3adee2 ;  /* 0x3f3adee200157802 */ /* 0x000fe20000000f00 */
[----:B---3--:R-:W-:Y:S01]  /*44be0*/  IMAD.MOV.U32 R10, RZ, RZ, -0x39092c3 ;  /* 0xfc6f6d3dff0a7424 */ /* 0x008fe200078e00ff */
[----:B------:R-:W-:Y:S01]  /*44bf0*/  MOV R11, 0xbec607c5 ;  /* 0xbec607c5000b7802 */ /* 0x000fe20000000f00 */
[----:B------:R2:W-:Y:S01]  /*44c00*/  STL.64 [R1+0x2118], R26 ;  /* 0x0021181a01007387 */ /* 0x0005e20000100a00 */
[----:B0-----:R-:W-:Y:S01]  /*44c10*/  IMAD.MOV.U32 R12, RZ, RZ, -0x458bb1e4 ;  /* 0xba744e1cff0c7424 */ /* 0x001fe200078e00ff */
[----:B------:R-:W-:-:S02]  /*44c20*/  MOV R13, 0x3eab1a24 ;  /* 0x3eab1a24000d7802 */ /* 0x000fc40000000f00 */
[----:B------:R0:W-:Y:S01]  /*44c30*/  STL.64 [R1+0x2178], R10 ;  /* 0x0021780a01007387 */ /* 0x0001e20000100a00 */
[----:B----4-:R-:W-:Y:S01]  /*44c40*/  IMAD.MOV.U32 R16, RZ, RZ, -0xa078040 ;  /* 0xf5f87fc0ff107424 */ /* 0x010fe200078e00ff */
[----:B------:R-:W-:Y:S02]  /*44c50*/  MOV R17, 0x3cc5a9a2 ;  /* 0x3cc5a9a200117802 */ /* 0x000fe40000000f00 */
[----:B------:R3:W-:Y:S04]  /*44c60*/  STL.64 [R1+0x2180], R12 ;  /* 0x0021800c01007387 */ /* 0x0007e80000100a00 */
[----:B------:R4:W-:Y:S01]  /*44c70*/  STL.64 [R1+0x2188], R16 ;  /* 0x0021881001007387 */ /* 0x0009e20000100a00 */
[----:B--2---:R-:W-:Y:S01]  /*44c80*/  IMAD.MOV.U32 R26, RZ, RZ, 0x3b45ff81 ;  /* 0x3b45ff81ff1a7424 */ /* 0x004fe200078e00ff */
[----:B------:R-:W-:Y:S01]  /*44c90*/  MOV R27, 0xbd409d91 ;  /* 0xbd409d91001b7802 */ /* 0x000fe20000000f00 */
[----:B0-----:R-:W-:Y:S01]  /*44ca0*/  IMAD.MOV.U32 R10, RZ, RZ, 0x20e7ea15 ;  /* 0x20e7ea15ff0a7424 */ /* 0x001fe200078e00ff */
        /* <DEDUP_REMOVED lines=8> */
[----:B0-----:R-:W-:Y:S01]  /*44d30*/  IMAD.MOV.U32 R32, RZ, RZ, 0x6a382e07 ;  /* 0x6a382e07ff207424 */ /* 0x001fe200078e00ff */
[----:B------:R-:W-:Y:S02]  /*44d40*/  MOV R33, 0x3db43183 ;  /* 0x3db4318300217802 */ /* 0x000fe40000000f00 */
[----:B------:R0:W-:Y:S04]  /*44d50*/  STL.64 [R1+0x21b0], R10 ;  /* 0x0021b00a01007387 */ /* 0x0001e80000100a00 */
[----:B-1----:R-:W1:Y:S01]  /*44d60*/  DFMA R8, R8, R8, R8 ;  /* 0x000000080808722b */ /* 0x002e620000000008 */
[----:B--2---:R-:W-:Y:S01]  /*44d70*/  IMAD.MOV.U32 R34, RZ, RZ, 0x539275a7 ;  /* 0x539275a7ff227424 */ /* 0x004fe200078e00ff */
[----:B------:R-:W-:Y:S01]  /*44d80*/  MOV R35, 0x3ed1abde ;  /* 0x3ed1abde00237802 */ /* 0x000fe20000000f00 */
[----:B------:R2:W-:Y:S01]  /*44d90*/  STL.64 [R1+0x21c8], R12 ;  /* 0x0021c80c01007387 */ /* 0x0005e20000100a00 */
[----:B---3--:R-:W-:Y:S01]  /*44da0*/  IMAD.MOV.U32 R20, RZ, RZ, 0x66be9669 ;  /* 0x66be9669ff147424 */ /* 0x008fe200078e00ff */
        /* <DEDUP_REMOVED lines=8> */
[----:B---3--:R-:W-:Y:S01]  /*44e30*/  IMAD.MOV.U32 R16, RZ, RZ, 0x172c9899 ;  /* 0x172c9899ff107424 */ /* 0x008fe200078e00ff */
[----:B------:R-:W-:-:S02]  /*44e40*/  MOV R17, 0xbf387e11 ;  /* 0xbf387e1100117802 */ /* 0x000fc40000000f00 */
[----:B------:R2:W-:Y:S01]  /*44e50*/  STL.64 [R1+0x2170], R34 ;  /* 0x0021702201007387 */ /* 0x0005e20000100a00 */
[----:B----4-:R-:W-:Y:S01]  /*44e60*/  IMAD.MOV.U32 R26, RZ, RZ, -0x359d8d2a ;  /* 0xca6272d6ff1a7424 */ /* 0x010fe200078e00ff */
        /* <DEDUP_REMOVED lines=17> */
[----:B---3--:R-:W-:Y:S01]  /*44f80*/  IMAD.MOV.U32 R16, RZ, RZ, -0x2a8595fa ;  /* 0xd57a6a06ff107424 */ /* 0x008fe200078e00ff */
[----:B------:R-:W-:-:S02]  /*44f90*/  MOV R17, 0x3ec257a6 ;  /* 0x3ec257a600117802 */ /* 0x000fc40000000f00 */
[----:B------:R2:W-:Y:S01]  /*44fa0*/  STL.64 [R1+0x21c0], R34 ;  /* 0x0021c02201007387 */ /* 0x0005e20000100a00 */
[----:B----4-:R-:W-:Y:S01]  /*44fb0*/  IMAD.MOV.U32 R26, RZ, RZ, -0x8aa5d37 ;  /* 0xf755a2c9ff1a7424 */ /* 0x010fe200078e00ff */
[----:B------:R-:W-:Y:S02]  /*44fc0*/  MOV R27, 0xbf591fff ;  /* 0xbf591fff001b7802 */ /* 0x000fe40000000f00 */
[----:B------:R3:W-:Y:S01]  /*44fd0*/  STL.64 [R1+0x21e0], R20 ;  /* 0x0021e01401007387 */ /* 0x0007e20000100a00 */
[----:B0-----:R-:W-:Y:S01]  /*44fe0*/  IMAD.MOV.U32 R32, RZ, RZ, -0x35537826 ;  /* 0xcaac87daff207424 */ /* 0x001fe200078e00ff */
[----:B------:R-:W-:Y:S02]  /*44ff0*/  MOV R33, 0x3f93b27e ;  /* 0x3f93b27e00217802 */ /* 0x000fe40000000f00 */
[----:B------:R0:W-:Y:S07]  /*45000*/  STL.64 [R1+0x2240], R10 ;  /* 0x0022400a01007387 */ /* 0x0001ee0000100a00 */
[----:B-1----:R1:W4:Y:S01]  /*45010*/  DFMA R8, R6, R8, R6 ;  /* 0x000000080608722b */ /* 0x0023220000000006 */
[----:B--2---:R-:W-:Y:S01]  /*45020*/  IMAD.MOV.U32 R34, RZ, RZ, -0x4ab40e33 ;  /* 0xb54bf1cdff227424 */ /* 0x004fe200078e00ff */
[----:B-1----:R-:W-:Y:S01]  /*45030*/  MOV R7, 0xbfc0a06f ;  /* 0xbfc0a06f00077802 */ /* 0x002fe20000000f00 */
[----:B------:R-:W-:Y:S01]  /*45040*/  IMAD.MOV.U32 R6, RZ, RZ, 0x29064247 ;  /* 0x29064247ff067424 */ /* 0x000fe200078e00ff */
[----:B------:R1:W-:Y:S01]  /*45050*/  STL.64 [R1+0x2248], R12 ;  /* 0x0022480c01007387 */ /* 0x0003e20000100a00 */
[----:B------:R-:W-:Y:S01]  /*45060*/  MOV R35, 0x3f51b9f3 ;  /* 0x3f51b9f300237802 */ /* 0x000fe20000000f00 */
[----:B---3--:R-:W-:Y:S01]  /*45070*/  IMAD.MOV.U32 R20, RZ, RZ, -0x24814352 ;  /* 0xdb7ebcaeff147424 */ /* 0x008fe200078e00ff */
[----:B------:R-:W-:Y:S01]  /*45080*/  MOV R21, 0xbf0cea33 ;  /* 0xbf0cea3300157802 */ /* 0x000fe20000000f00 */
[----:B------:R2:W-:Y:S01]  /*45090*/  STL.64 [R1+0x20e0], R6 ;  /* 0x0020e00601007387 */ /* 0x0005e20000100a00 */
[----:B0-----:R-:W-:-:S03]  /*450a0*/  IMAD.MOV.U32 R10, RZ, RZ, 0x14ed9543 ;  /* 0x14ed9543ff0a7424 */ /* 0x001fc600078e00ff */
[----:B------:R0:W-:Y:S01]  /*450b0*/  STL.64 [R1+0x2250], R16 ;  /* 0x0022501001007387 */ /* 0x0001e20000100a00 */
[----:B------:R-:W-:-:S03]  /*450c0*/  MOV R11, 0x3f289765 ;  /* 0x3f289765000b7802 */ /* 0x000fc60000000f00 */
[----:B------:R3:W-:Y:S01]  /*450d0*/  STL.64 [R1+0x2208], R26 ;  /* 0x0022081a01007387 */ /* 0x0007e20000100a00 */
[----:B-1----:R-:W-:Y:S01]  /*450e0*/  IMAD.MOV.U32 R12, RZ, RZ, -0x616e0a62 ;  /* 0x9e91f59eff0c7424 */ /* 0x002fe200078e00ff */
[----:B------:R-:W-:Y:S01]  /*450f0*/  MOV R13, 0xbfdcc80c ;  /* 0xbfdcc80c000d7802 */ /* 0x000fe20000000f00 */
[----:B--2---:R-:W-:Y:S01]  /*45100*/  IMAD.MOV.U32 R6, RZ, RZ, -0x4ddbedfe ;  /* 0xb2241202ff067424 */ /* 0x004fe200078e00ff */
[----:B------:R-:W-:Y:S01]  /*45110*/  MOV R7, 0xbe2494d3 ;  /* 0xbe2494d300077802 */ /* 0x000fe20000000f00 */
[----:B------:R1:W-:Y:S01]  /*45120*/  STL.64 [R1+0x21e8], R32 ;  /* 0x0021e82001007387 */ /* 0x0003e20000100a00 */
[----:B0-----:R-:W-:Y:S01]  /*45130*/  IMAD.MOV.U32 R16, RZ, RZ, -0x77e3fbe3 ;  /* 0x881c041dff107424 */ /* 0x001fe200078e00ff */
[----:B------:R-:W-:Y:S02]  /*45140*/  MOV R17, 0xbebb0613 ;  /* 0xbebb061300117802 */ /* 0x000fe40000000f00 */
[----:B------:R0:W-:Y:S01]  /*45150*/  STL.64 [R1+0x2128], R6 ;  /* 0x0021280601007387 */ /* 0x0001e20000100a00 */
[----:B---3--:R-:W-:Y:S01]  /*45160*/  IMAD.MOV.U32 R26, RZ, RZ, 0x18d848b8 ;  /* 0x18d848b8ff1a7424 */ /* 0x008fe200078e00ff */
        /* <DEDUP_REMOVED lines=8> */
[----:B--2---:R-:W-:Y:S01]  /*451f0*/  IMAD.MOV.U32 R18, RZ, RZ, 0x7c4544c3 ;  /* 0x7c4544c3ff127424 */ /* 0x004fe200078e00ff */
[----:B------:R-:W-:-:S02]  /*45200*/  MOV R19, 0x3f10af03 ;  /* 0x3f10af0300137802 */ /* 0x000fc40000000f00 */
[----:B------:R2:W-:Y:S04]  /*45210*/  STL.64 [R1+0x2278], R10 ;  /* 0x0022780a01007387 */ /* 0x0005e80000100a00 */
[----:B------:R3:W-:Y:S01]  /*45220*/  STL.64 [R1+0x2290], R12 ;  /* 0x0022900c01007387 */ /* 0x0007e20000100a00 */
[----:B-1----:R-:W-:Y:S01]  /*45230*/  IMAD.MOV.U32 R34, RZ, RZ, -0x45e261fc ;  /* 0xba1d9e04ff227424 */ /* 0x002fe200078e00ff */
[----:B------:R-:W-:Y:S02]  /*45240*/  MOV R35, 0x3fe72e2b ;  /* 0x3fe72e2b00237802 */ /* 0x000fe40000000f00 */
[----:B------:R1:W-:Y:S01]  /*45250*/  STL.64 [R1+0x2298], R16 ;  /* 0x0022981001007387 */ /* 0x0003e20000100a00 */
[----:B0-----:R-:W-:Y:S01]  /*45260*/  IMAD.MOV.U32 R20, RZ, RZ, 0x127046e4 ;  /* 0x127046e4ff147424 */ /* 0x001fe200078e00ff */
[----:B------:R-:W-:-:S02]  /*45270*/  MOV R21, 0xbfea773c ;  /* 0xbfea773c00157802 */ /* 0x000fc40000000f00 */
[----:B------:R0:W-:Y:S01]  /*45280*/  STL.64 [R1+0x2258], R26 ;  /* 0x0022581a01007387 */ /* 0x0001e20000100a00 */
[----:B--2---:R-:W-:Y:S01]  /*45290*/  IMAD.MOV.U32 R10, RZ, RZ, -0xa3c9470 ;  /* 0xf5c36b90ff0a7424 */ /* 0x004fe200078e00ff */
[----:B------:R-:W-:Y:S01]  /*452a0*/  MOV R11, 0xbf95fbff ;  /* 0xbf95fbff000b7802 */ /* 0x000fe20000000f00 */
[----:B---3--:R-:W-:Y:S01]  /*452b0*/  IMAD.MOV.U32 R12, RZ, RZ, 0x78d507d5 ;  /* 0x78d507d5ff0c7424 */ /* 0x008fe200078e00ff */
[----:B------:R-:W-:Y:S01]  /*452c0*/  MOV R13, 0x3f909e54 ;  /* 0x3f909e54000d7802 */ /* 0x000fe20000000f00 */
[----:B------:R2:W-:Y:S01]  /*452d0*/  STL.64 [R1+0x2238], R32 ;  /* 0x0022382001007387 */ /* 0x0005e20000100a00 */
[----:B-1----:R-:W-:Y:S01]  /*452e0*/  IMAD.MOV.U32 R16, RZ, RZ, -0x564076af ;  /* 0xa9bf8951ff107424 */ /* 0x002fe200078e00ff */
        /* <DEDUP_REMOVED lines=11> */
[----:B0-----:R-:W-:Y:S01]  /*453a0*/  IMAD.MOV.U32 R18, RZ, RZ, 0x48e4f389 ;  /* 0x48e4f389ff127424 */ /* 0x001fe200078e00ff */
[----:B------:R-:W-:-:S02]  /*453b0*/  MOV R19, 0xbf8ed5bd ;  /* 0xbf8ed5bd00137802 */ /* 0x000fc40000000f00 */
[----:B------:R0:W-:Y:S04]  /*453c0*/  STL.64 [R1+0x22c0], R10 ;  /* 0x0022c00a01007387 */ /* 0x0001e80000100a00 */
[----:B------:R3:W-:Y:S01]  /*453d0*/  STL.64 [R1+0x22c8], R12 ;  /* 0x0022c80c01007387 */ /* 0x0007e20000100a00 */
[----:B--2---:R-:W-:Y:S01]  /*453e0*/  IMAD.MOV.U32 R34, RZ, RZ, -0x124e4a17 ;  /* 0xedb1b5e9ff227424 */ /* 0x004fe200078e00ff */
[----:B------:R-:W-:Y:S02]  /*453f0*/  MOV R35, 0x3fb1a243 ;  /* 0x3fb1a24300237802 */ /* 0x000fe40000000f00 */
[----:B------:R2:W-:Y:S01]  /*45400*/  STL.64 [R1+0x22e0], R16 ;  /* 0x0022e01001007387 */ /* 0x0005e20000100a00 */
[----:B-1----:R-:W-:Y:S01]  /*45410*/  IMAD.MOV.U32 R20, RZ, RZ, 0x163a4d10 ;  /* 0x163a4d10ff147424 */ /* 0x002fe200078e00ff */
[----:B------:R-:W-:-:S02]  /*45420*/  MOV R21, 0xbf787e11 ;  /* 0xbf787e1100157802 */ /* 0x000fc40000000f00 */
[----:B------:R1:W-:Y:S01]  /*45430*/  STL.64 [R1+0x22a8], R26 ;  /* 0x0022a81a01007387 */ /* 0x0003e20000100a00 */
[----:B0-----:R-:W-:Y:S01]  /*45440*/  IMAD.MOV.U32 R10, RZ, RZ, -0x2d24c015 ;  /* 0xd2db3febff0a7424 */ /* 0x001fe200078e00ff */
[----:B------:R-:W-:Y:S01]  /*45450*/  MOV R11, 0x3f0a5dff ;  /* 0x3f0a5dff000b7802 */ /* 0x000fe20000000f00 */
[----:B---3--:R-:W-:Y:S01]  /*45460*/  IMAD.MOV.U32 R12, RZ, RZ, -0x6d5fb8c9 ;  /* 0x92a04737ff0c7424 */ /* 0x008fe200078e00ff */
[----:B------:R-:W-:Y:S01]  /*45470*/  MOV R13, 0xbef0d062 ;  /* 0xbef0d062000d7802 */ /* 0x000fe20000000f00 */
        /* <DEDUP_REMOVED lines=13> */
[----:B-1----:R-:W-:Y:S01]  /*45550*/  IMAD.MOV.U32 R18, RZ, RZ, 0x182c4e01 ;  /* 0x182c4e01ff127424 */ /* 0x002fe200078e00ff */
        /* <DEDUP_REMOVED lines=10> */
[----:B------:R-:W-:Y:S01]  /*45600*/  MOV R11, 0x4011e07e ;  /* 0x4011e07e000b7802 */ /* 0x000fe20000000f00 */
[----:B---3--:R-:W-:Y:S01]  /*45610*/  IMAD.MOV.U32 R12, RZ, RZ, 0x741b2958 ;  /* 0x741b2958ff0c7424 */ /* 0x008fe200078e00ff */
[----:B------:R-:W-:Y:S01]  /*45620*/  MOV R13, 0x3ff89f57 ;  /* 0x3ff89f57000d7802 */ /* 0x000fe20000000f00 */
[----:B------:R1:W-:Y:S01]  /*45630*/  STL.64 [R1+0x22d8], R32 ;  /* 0x0022d82001007387 */ /* 0x0003e20000100a00 */
[----:B0-----:R-:W-:Y:S01]  /*45640*/  IMAD.MOV.U32 R16, RZ, RZ, -0x1e30139f ;  /* 0xe1cfec61ff107424 */ /* 0x001fe200078e00ff */
[----:B------:R-:W-:Y:S02]  /*45650*/  MOV R17, 0xbff7e696 ;  /* 0xbff7e69600117802 */ /* 0x000fe40000000f00 */
[----:B------:R0:W-:Y:S01]  /*45660*/  STL.64 [R1+0x21f0], R6 ;  /* 0x0021f00601007387 */ /* 0x0001e20000100a00 */
[----:B--2---:R-:W-:Y:S01]  /*45670*/  IMAD.MOV.U32 R26, RZ, RZ, 0x12bad9bf ;  /* 0x12bad9bfff1a7424 */ /* 0x004fe200078e00ff */
        /* <DEDUP_REMOVED lines=12> */
[----:B-1----:R-:W-:Y:S01]  /*45740*/  IMAD.MOV.U32 R34, RZ, RZ, 0x57317fb1 ;  /* 0x57317fb1ff227424 */ /* 0x002fe200078e00ff */
[----:B------:R-:W-:Y:S02]  /*45750*/  MOV R35, 0xbf310b32 ;  /* 0xbf310b3200237802 */ /* 0x000fe40000000f00 */
[----:B------:R1:W-:Y:S01]  /*45760*/  STL.64 [R1+0x2360], R16 ;  /* 0x0023601001007387 */ /* 0x0003e20000100a00 */
[----:B0-----:R-:W-:Y:S01]  /*45770*/  IMAD.MOV.U32 R20, RZ, RZ, 0x5a443c00 ;  /* 0x5a443c00ff147424 */ /* 0x001fe200078e00ff */
[----:B------:R-:W-:-:S02]  /*45780*/  MOV R21, 0x3eb5f0bc ;  /* 0x3eb5f0bc00157802 */ /* 0x000fc40000000f00 */
[----:B------:R0:W-:Y:S01]  /*45790*/  STL.64 [R1+0x2348], R26 ;  /* 0x0023481a01007387 */ /* 0x0001e20000100a00 */
[----:B--2---:R-:W-:Y:S01]  /*457a0*/  IMAD.MOV.U32 R10, RZ, RZ, -0x49e4a63d ;  /* 0xb61b59c3ff0a7424 */ /* 0x004fe200078e00ff */
[----:B------:R-:W-:Y:S01]  /*457b0*/  MOV R11, 0xbfb56e4e ;  /* 0xbfb56e4e000b7802 */ /* 0x000fe20000000f00 */
[----:B---3--:R-:W-:Y:S01]  /*457c0*/  IMAD.MOV.U32 R12, RZ, RZ, -0x746b991f ;  /* 0x8b9466e1ff0c7424 */ /* 0x008fe200078e00ff */
[----:B------:R-:W-:Y:S01]  /*457d0*/  MOV R13, 0xbe40bbb8 ;  /* 0xbe40bbb8000d7802 */ /* 0x000fe20000000f00 */
[----:B------:R2:W-:Y:S01]  /*457e0*/  STL.64 [R1+0x2328], R32 ;  /* 0x0023282001007387 */ /* 0x0005e20000100a00 */
[----:B-1----:R-:W-:Y:S01]  /*457f0*/  IMAD.MOV.U32 R16, RZ, RZ, 0x7b186dc8 ;  /* 0x7b186dc8ff107424 */ /* 0x002fe200078e00ff */
[----:B------:R-:W-:Y:S02]  /*45800*/  MOV R17, 0x3f7a33c6 ;  /* 0x3f7a33c600117802 */ /* 0x000fe40000000f00 */
        /* <DEDUP_REMOVED lines=17> */
[----:B-1----:R-:W-:Y:S01]  /*45920*/  IMAD.MOV.U32 R20, RZ, RZ, -0x3f0a6f3b ;  /* 0xc0f590c5ff147424 */ /* 0x002fe200078e00ff */
[----:B------:R-:W-:-:S02]  /*45930*/  MOV R21, 0xbf597c12 ;  /* 0xbf597c1200157802 */ /* 0x000fc40000000f00 */
[----:B------:R1:W-:Y:S01]  /*45940*/  STL.64 [R1+0x2398], R26 ;  /* 0x0023981a01007387 */ /* 0x0003e20000100a00 */
[----:B0-----:R-:W-:Y:S01]  /*45950*/  IMAD.MOV.U32 R10, RZ, RZ, 0x43f4cecc ;  /* 0x43f4ceccff0a7424 */ /* 0x001fe200078e00ff */
[----:B------:R-:W-:Y:S01]  /*45960*/  MOV R11, 0x3d3a2d86 ;  /* 0x3d3a2d86000b7802 */ /* 0x000fe20000000f00 */
[----:B---3--:R-:W-:Y:S01]  /*45970*/  IMAD.MOV.U32 R12, RZ, RZ, 0x2408f7d0 ;  /* 0x2408f7d0ff0c7424 */ /* 0x008fe200078e00ff */
[----:B------:R-:W-:Y:S01]  /*45980*/  MOV R13, 0x3f13bc59 ;  /* 0x3f13bc59000d7802 */ /* 0x000fe20000000f00 */
[----:B------:R0:W-:Y:S01]  /*45990*/  STL.64 [R1+0x2378], R32 ;  /* 0x0023782001007387 */ /* 0x0001e20000100a00 */
[----:B--2---:R-:W-:Y:S01]  /*459a0*/  IMAD.MOV.U32 R16, RZ, RZ, 0x115cc480 ;  /* 0x115cc480ff107424 */ /* 0x004fe200078e00ff */
        /* <DEDUP_REMOVED lines=22> */
[----:B------:R-:W-:Y:S01]  /*45b10*/  MOV R11, 0xbf5783c5 ;  /* 0xbf5783c5000b7802 */ /* 0x000fe20000000f00 */
[----:B---3--:R-:W-:Y:S01]  /*45b20*/  IMAD.MOV.U32 R12, RZ, RZ, 0x4d316e22 ;  /* 0x4d316e22ff0c7424 */ /* 0x008fe200078e00ff */
[----:B------:R-:W-:Y:S01]  /*45b30*/  MOV R13, 0x40160ace ;  /* 0x40160ace000d7802 */ /* 0x000fe20000000f00 */
[----:B------:R1:W-:Y:S01]  /*45b40*/  STL.64 [R1+0x23c0], R32 ;  /* 0x0023c02001007387 */ /* 0x0003e20000100a00 */
[----:B0-----:R-:W-:Y:S01]  /*45b50*/  IMAD.MOV.U32 R16, RZ, RZ, 0x683ce6df ;  /* 0x683ce6dfff107424 */ /* 0x001fe200078e00ff */
        /* <DEDUP_REMOVED lines=22> */
[----:B------:R-:W-:Y:S02]  /*45cc0*/  MOV R21, 0xbfd119e3 ;  /* 0xbfd119e300157802 */ /* 0x000fe40000000f00 */
[----:B------:R2:W-:Y:S01]  /*45cd0*/  STL.64 [R1+0x2430], R26 ;  /* 0x0024301a01007387 */ /* 0x0005e20000100a00 */
[----:B---3--:R-:W-:Y:S01]  /*45ce0*/  IMAD.MOV.U32 R10, RZ, RZ, 0x603144a ;  /* 0x0603144aff0a7424 */ /* 0x008fe200078e00ff */
[----:B------:R-:W-:Y:S01]  /*45cf0*/  MOV R11, 0xbe7b66c5 ;  /* 0xbe7b66c5000b7802 */ /* 0x000fe20000000f00 */
[----:B-1----:R-:W-:Y:S01]  /*45d00*/  IMAD.MOV.U32 R12, RZ, RZ, 0x18f65fc2 ;  /* 0x18f65fc2ff0c7424 */ /* 0x002fe200078e00ff */
        /* <DEDUP_REMOVED lines=16> */
[----:B------:R2:W-:Y:S04]  /*45e10*/  STL.64 [R1+0x2448], R10 ;  /* 0x0024480a01007387 */ /* 0x0005e80000100a00 */
[----:B------:R3:W-:Y:S01]  /*45e20*/  STL.64 [R1+0x2458], R20 ;  /* 0x0024581401007387 */ /* 0x0007e20000100a00 */
[----:B-1----:R-:W-:Y:S01]  /*45e30*/  IMAD.MOV.U32 R36, RZ, RZ, -0x493b40ef ;  /* 0xb6c4bf11ff247424 */ /* 0x002fe200078e00ff */
        /* <DEDUP_REMOVED lines=9> */
[----:B------:R-:W-:Y:S01]  /*45ed0*/  MOV R21, 0xbdcc326e ;  /* 0xbdcc326e00157802 */ /* 0x000fe20000000f00 */
[----:B-1----:R-:W-:Y:S01]  /*45ee0*/  IMAD.MOV.U32 R12, RZ, RZ, -0x568a9fde ;  /* 0xa9756022ff0c7424 */ /* 0x002fe200078e00ff */
[----:B------:R-:W-:Y:S01]  /*45ef0*/  MOV R13, 0xbff1eed0 ;  /* 0xbff1eed0000d7802 */ /* 0x000fe20000000f00 */
        /* <DEDUP_REMOVED lines=26> */
[----:B---3--:R-:W-:Y:S01]  /*460a0*/  IMAD.MOV.U32 R20, RZ, RZ, -0x6936a9cb ;  /* 0x96c95635ff147424 */ /* 0x008fe200078e00ff */
[----:B------:R-:W-:Y:S01]  /*460b0*/  MOV R21, 0xbee9aaa5 ;  /* 0xbee9aaa500157802 */ /* 0x000fe20000000f00 */
[----:B-1----:R-:W-:Y:S01]  /*460c0*/  IMAD.MOV.U32 R12, RZ, RZ, 0x1cae7f61 ;  /* 0x1cae7f61ff0c7424 */ /* 0x002fe200078e00ff */
        /* <DEDUP_REMOVED lines=11> */
[----:B----4-:R-:W2:Y:S03]  /*46180*/  DFMA R6, -R14, R8, 1 ;  /* 0x3ff000000e06742b */ /* 0x010ea60000000108 */
        /* <DEDUP_REMOVED lines=16> */
[----:B-1----:R-:W-:Y:S01]  /*46290*/  IMAD.MOV.U32 R12, RZ, RZ, -0x377db633 ;  /* 0xc88249cdff0c7424 */ /* 0x002fe200078e00ff */
        /* <DEDUP_REMOVED lines=12> */
[----:B------:R-:W-:-:S02]  /*46360*/  MOV R19, 0x402acbc4 ;  /* 0x402acbc400137802 */ /* 0x000fc40000000f00 */
[----:B------:R3:W-:Y:S01]  /*46370*/  STL.64 [R1+0x2540], R10 ;  /* 0x0025400a01007387 */ /* 0x0007e20000100a00 */
[----:B0-----:R-:W-:Y:S01]  /*46380*/  IMAD.MOV.U32 R34, RZ, RZ, -0x6f5a202a ;  /* 0x90a5dfd6ff227424 */ /* 0x001fe200078e00ff */
[----:B------:R-:W-:Y:S02]  /*46390*/  MOV R35, 0xbf39dfa2 ;  /* 0xbf39dfa200237802 */ /* 0x000fe40000000f00 */
[----:B------:R0:W-:Y:S04]  /*463a0*/  STL.64 [R1+0x2550], R20 ;  /* 0x0025501401007387 */ /* 0x0001e80000100a00 */
[----:B------:R4:W-:Y:S01]  /*463b0*/  STL.64 [R1+0x2560], R12 ;  /* 0x0025600c01007387 */ /* 0x0009e20000100a00 */
[----:B-1----:R-:W-:Y:S01]  /*463c0*/  IMAD.MOV.U32 R36, RZ, RZ, 0x311f1460 ;  /* 0x311f1460ff247424 */ /* 0x002fe200078e00ff */
[----:B------:R-:W-:-:S02]  /*463d0*/  MOV R37, 0x405278fb ;  /* 0x405278fb00257802 */ /* 0x000fc40000000f00 */
[----:B------:R1:W-:Y:S01]  /*463e0*/  STL.64 [R1+0x2568], R16 ;  /* 0x0025681001007387 */ /* 0x0003e20000100a00 */
[----:B---3--:R-:W-:Y:S01]  /*463f0*/  IMAD.MOV.U32 R10, RZ, RZ, -0x282f4bff ;  /* 0xd7d0b401ff0a7424 */ /* 0x008fe200078e00ff */
[----:B------:R-:W-:Y:S02]  /*46400*/  MOV R11, 0x406086f7 ;  /* 0x406086f7000b7802 */ /* 0x000fe40000000f00 */
[----:B------:R3:W-:Y:S01]  /*46410*/  STL.64 [R1+0x2570], R26 ;  /* 0x0025701a01007387 */ /* 0x0007e20000100a00 */
[----:B0-----:R-:W-:-:S03]  /*46420*/  IMAD.MOV.U32 R20, RZ, RZ, -0x267437c0 ;  /* 0xd98bc840ff147424 */ /* 0x001fc600078e00ff */
[----:B--2---:R0:W2:Y:S01]  /*46430*/  DFMA R6, R8, R6, R8 ;  /* 0x000000060806722b */ /* 0x0040a20000000008 */
[----:B------:R-:W-:Y:S01]  /*46440*/  MOV R21, 0xc05eea8e ;  /* 0xc05eea8e00157802 */ /* 0x000fe20000000f00 */
[----:B0-----:R-:W-:Y:S01]  /*46450*/  IMAD.MOV.U32 R8, RZ, RZ, -0x72d62748 ;  /* 0x8d29d8b8ff087424 */ /* 0x001fe200078e00ff */
[----:B------:R-:W-:Y:S01]  /*46460*/  MOV R9, 0xc0349c63 ;  /* 0xc0349c6300097802 */ /* 0x000fe20000000f00 */
[----:B----4-:R-:W-:Y:S01]  /*46470*/  IMAD.MOV.U32 R12, RZ, RZ, -0x35f17898 ;  /* 0xca0e8768ff0c7424 */ /* 0x010fe200078e00ff */
[----:B------:R-:W-:Y:S01]  /*46480*/  MOV R13, 0xc0541765 ;  /* 0xc0541765000d7802 */ /* 0x000fe20000000f00 */
[----:B-1----:R-:W-:Y:S01]  /*46490*/  IMAD.MOV.U32 R16, RZ, RZ, -0x4d642099 ;  /* 0xb29bdf67ff107424 */ /* 0x002fe200078e00ff */
        /* <DEDUP_REMOVED lines=19> */
[----:B-1----:R-:W-:Y:S01]  /*465d0*/  IMAD.MOV.U32 R8, RZ, RZ, 0x2c414c0d ;  /* 0x2c414c0dff087424 */ /* 0x002fe200078e00ff */
        /* <DEDUP_REMOVED lines=10> */
[----:B-1----:R-:W-:Y:S01]  /*46680*/  IMAD.MOV.U32 R12, RZ, RZ, 0x3c3db77e ;  /* 0x3c3db77eff0c7424 */ /* 0x002fe200078e00ff */
        /* <DEDUP_REMOVED lines=26> */
[----:B------:R3:W-:Y:S01]  /*46830*/  STL.64 [R1+0x2608], R26 ;  /* 0x0026081a01007387 */ /* 0x0007e20000100a00 */
[----:B----4-:R-:W-:Y:S01]  /*46840*/  IMAD.MOV.U32 R20, RZ, RZ, -0x1383e024 ;  /* 0xec7c1fdcff147424 */ /* 0x010fe200078e00ff */
[----:B------:R-:W-:Y:S01]  /*46850*/  MOV R21, 0xbf8367b9 ;  /* 0xbf8367b900157802 */ /* 0x000fe20000000f00 */
[----:B0-----:R-:W-:Y:S01]  /*46860*/  IMAD.MOV.U32 R12, RZ, RZ, 0x64ad326f ;  /* 0x64ad326fff0c7424 */ /* 0x001fe200078e00ff */
[----:B------:R-:W-:Y:S01]  /*46870*/  MOV R13, 0x3f61687c ;  /* 0x3f61687c000d7802 */ /* 0x000fe20000000f00 */
[----:B------:R0:W-:Y:S01]  /*46880*/  STL.64 [R1+0x25f0], R32 ;  /* 0x0025f02001007387 */ /* 0x0001e20000100a00 */
[----:B-1----:R-:W-:Y:S01]  /*46890*/  IMAD.MOV.U32 R16, RZ, RZ, 0x4b8ba3fd ;  /* 0x4b8ba3fdff107424 */ /* 0x002fe200078e00ff */
        /* <DEDUP_REMOVED lines=29> */
[----:B-1----:R-:W-:Y:S01]  /*46a70*/  IMAD.MOV.U32 R12, RZ, RZ, -0x22ea8a14 ;  /* 0xdd1575ecff0c7424 */ /* 0x002fe200078e00ff */
[----:B------:R-:W-:Y:S01]  /*46a80*/  MOV R13, 0x407462ac ;  /* 0x407462ac000d7802 */ /* 0x000fe20000000f00 */
[----:B------:R0:W-:Y:S01]  /*46a90*/  STL.64 [R1+0x2638], R32 ;  /* 0x0026382001007387 */ /* 0x0001e20000100a00 */
[----:B---3--:R-:W-:Y:S01]  /*46aa0*/  IMAD.MOV.U32 R16, RZ, RZ, -0x55d2c28c ;  /* 0xaa2d3d74ff107424 */ /* 0x008fe200078e00ff */
        /* <DEDUP_REMOVED lines=29> */
[----:B-1----:R-:W-:Y:S01]  /*46c80*/  IMAD.MOV.U32 R20, RZ, RZ, 0x413bd03 ;  /* 0x0413bd03ff147424 */ /* 0x002fe200078e00ff */
        /* <DEDUP_REMOVED lines=8> */
[----:B0-----:R-:W-:Y:S01]  /*46d10*/  IMAD.MOV.U32 R32, RZ, RZ, 0x38dc7845 ;  /* 0x38dc7845ff207424 */ /* 0x001fe200078e00ff */
[----:B------:R-:W-:Y:S02]  /*46d20*/  MOV R33, 0xbfe9cbfe ;  /* 0xbfe9cbfe00217802 */ /* 0x000fe40000000f00 */
        /* <DEDUP_REMOVED lines=11> */
[----:B-1----:R-:W-:Y:S01]  /*46de0*/  IMAD.MOV.U32 R34, RZ, RZ, 0x30c9aff6 ;  /* 0x30c9aff6ff227424 */ /* 0x002fe200078e00ff */
        /* <DEDUP_REMOVED lines=22> */
[----:B--2---:R-:W1:Y:S03]  /*46f50*/  DMUL R18, R22, R6 ;  /* 0x0000000616127228 */ /* 0x004e660000000000 */
        /* <DEDUP_REMOVED lines=79> */
[----:B------:R-:W-:Y:S05]  /*47450*/  CALL.REL.NOINC `($__internal_19_$__cuda_sm20_div_rn_f64_full) ;  /* 0x00000584001c7944 */ /* 0x000fea0003c00000 */
[----:B------:R-:W-:Y:S01]  /*47460*/  IMAD.MOV.U32 R18, RZ, RZ, R10 ;  /* 0x000000ffff127224 */ /* 0x000fe200078e000a */
[----:B------:R-:W-:-:S07]  /*47470*/  MOV R19, R9 ;  /* 0x0000000900137202 */ /* 0x000fce0000000f00 */
.L_x_6436:
[----:B------:R-:W-:Y:S05]  /*47480*/  BSYNC.RECONVERGENT B1 ;  /* 0x0000000000017941 */ /* 0x000fea0003800200 */
.L_x_6435:
        /* <DEDUP_REMOVED lines=51> */
[----:B------:R-:W-:Y:S01]  /*477c0*/  MOV R20, R10 ;  /* 0x0000000a00147202 */ /* 0x000fe20000000f00 */
[----:B------:R-:W-:-:S07]  /*477d0*/  IMAD.MOV.U32 R21, RZ, RZ, R9 ;  /* 0x000000ffff157224 */ /* 0x000fce00078e0009 */
.L_x_6438:
[----:B------:R-:W-:Y:S05]  /*477e0*/  BSYNC.RECONVERGENT B1 ;  /* 0x0000000000017941 */ /* 0x000fea0003800200 */
.L_x_6437:
        /* <DEDUP_REMOVED lines=87> */
.L_x_6444:
[----:B------:R-:W-:Y:S05]  /*47d60*/  BSYNC.RECONVERGENT B3 ;  /* 0x0000000000037941 */ /* 0x000fea0003800200 */
.L_x_6443:
        /* <DEDUP_REMOVED lines=78> */
.L_x_6442:
        /* <DEDUP_REMOVED lines=16> */
[----:B------:R-:W-:Y:S01]  /*48350*/  LOP3.LUT R7, R12, 0xfffff, RZ, 0xc0, !PT ;  /* 0x000fffff0c077812 */ /* 0x000fe200078ec0ff */
[----:B------:R-:W-:Y:S01]  /*48360*/  UMOV UR4, 0x80000000 ;  /* 0x8000000000047882 */ /* 0x000fe20000000000 */
[----:B------:R-:W-:Y:S02]  /*48370*/  UMOV UR5, 0x43300000 ;  /* 0x4330000000057882 */ /* 0x000fe40000000000 */
[----:B------:R-:W-:-:S04]  /*48380*/  LOP3.LUT R7, R7, 0x3ff00000, RZ, 0xfc, !PT ;  /* 0x3ff0000007077812 */ /* 0x000fc800078efcff */
        /* <DEDUP_REMOVED lines=9> */
[----:B0-----:R-:W-:Y:S01]  /*48420*/  LEA.HI R6, R12, R13, RZ, 0xc ;  /* 0x0000000d0c067211 */ /* 0x001fe200078f60ff */
[----:B------:R-:W-:Y:S01]  /*48430*/  IMAD.MOV.U32 R7, RZ, RZ, 0x43300000 ;  /* 0x43300000ff077424 */ /* 0x000fe200078e00ff */
[----:B-1----:R-:W0:Y:S01]  /*48440*/  MUFU.RCP64H R13, R11 ;  /* 0x0000000b000d7308 */ /* 0x002e220000001800 */
[----:B------:R-:W-:Y:S02]  /*48450*/  MOV R12, RZ ;  /* 0x000000ff000c7202 */ /* 0x000fe40000000f00 */
[----:B------:R-:W-:-:S04]  /*48460*/  @P0 IADD3 R6, PT, PT, R6, 0x1, RZ ;  /* 0x0000000106060810 */ /* 0x000fc80007ffe0ff */
[----:B------:R-:W-:-:S15]  /*48470*/  LOP3.LUT R6, R6, 0x80000000, RZ, 0x3c, !PT ;  /* 0x8000000006067812 */ /* 0x000fde00078e3cff */
[----:B------:R-:W-:-:S15]  /*48480*/  NOP ;  /* 0x0000000000007918 */ /* 0x000fde0000000000 */
[----:B------:R-:W-:-:S15]  /*48490*/  NOP ;  /* 0x0000000000007918 */ /* 0x000fde0000000000 */
[----:B------:R-:W-:-:S08]  /*484a0*/  NOP ;  /* 0x0000000000007918 */ /* 0x000fd00000000000 */
        /* <DEDUP_REMOVED lines=149> */
.L_x_6446:
[----:B------:R-:W-:Y:S01]  /*48e00*/  IMAD.MOV.U32 R6, RZ, RZ, 0x0 ;  /* 0x00000000ff067424 */ /* 0x000fe200078e00ff */
[----:B------:R-:W-:Y:S02]  /*48e10*/  MOV R7, 0x7ff00000 ;  /* 0x7ff0000000077802 */ /* 0x000fe40000000f00 */
[----:B------:R-:W-:-:S04]  /*48e20*/  LOP3.LUT P0, RZ, R9, 0x7fffffff, RZ, 0xc0, !PT ;  /* 0x7fffffff09ff7812 */ /* 0x000fc8000780c0ff */
[----:B------:R-:W0:Y:S02]  /*48e30*/  DFMA R8, R8, R6, +INF ;  /* 0x7ff000000808742b */ /* 0x000e240000000006 */
[----:B0-----:R-:W-:Y:S02]  /*48e40*/  FSEL R12, R8, RZ, P0 ;  /* 0x000000ff080c7208 */ /* 0x001fe40000000000 */
[----:B------:R-:W-:-:S07]  /*48e50*/  FSEL R13, R9, -QNAN , P0 ;  /* 0xfff00000090d7808 */ /* 0x000fce0000000000 */
.L_x_6445:
[----:B------:R-:W-:Y:S05]  /*48e60*/  BSYNC.RECONVERGENT B2 ;  /* 0x0000000000027941 */ /* 0x000fea0003800200 */
.L_x_6441:
        /* <DEDUP_REMOVED lines=60> */
.L_x_6448:
[----:B------:R-:W-:Y:S05]  /*49230*/  BSYNC.RECONVERGENT B2 ;  /* 0x0000000000027941 */ /* 0x000fea0003800200 */
.L_x_6447:
[----:B------:R-:W-:Y:S01]  /*49240*/  MOV R22, R36 ;  /* 0x0000002400167202 */ /* 0x000fe20000000f00 */
[----:B------:R-:W-:Y:S01]  /*49250*/  IMAD.MOV.U32 R23, RZ, RZ, R37 ;  /* 0x000000ffff177224 */ /* 0x000fe200078e0025 */
[----:B------:R-:W-:Y:S06]  /*49260*/  BRA `(.L_x_6449) ;  /* 0x0000001800307947 */ /* 0x000fec0003800000 */
.L_x_6440:
        /* <DEDUP_REMOVED lines=60> */
.L_x_6453:
[----:B------:R-:W-:Y:S05]  /*49630*/  BSYNC.RECONVERGENT B3 ;  /* 0x0000000000037941 */ /* 0x000fea0003800200 */
.L_x_6452:
        /* <DEDUP_REMOVED lines=78> */
.L_x_6451:
        /* <DEDUP_REMOVED lines=19> */
[----:B------:R-:W-:Y:S02]  /*49c50*/  LOP3.LUT R7, R6, 0x3ff00000, RZ, 0xfc, !PT ;  /* 0x3ff0000006077812 */ /* 0x000fe400078efcff */
[----:B------:R-:W-:Y:S02]  /*49c60*/  MOV R6, R8 ;  /* 0x0000000800067202 */ /* 0x000fe40000000f00 */
        /* <DEDUP_REMOVED lines=8> */
[----:B------:R0:W1:Y:S02]  /*49cf0*/  DADD R10, R6, 1 ;  /* 0x3ff00000060a7429 */ /* 0x0000640000000000 */
[----:B0-----:R-:W-:Y:S01]  /*49d00*/  LEA.HI R6, R12, R13, RZ, 0xc ;  /* 0x0000000d0c067211 */ /* 0x001fe200078f60ff */
[----:B------:R-:W-:Y:S01]  /*49d10*/  IMAD.MOV.U32 R12, RZ, RZ, RZ ;  /* 0x000000ffff0c7224 */ /* 0x000fe200078e00ff */
        /* <DEDUP_REMOVED lines=156> */
.L_x_6455:
[----:B------:R-:W-:Y:S01]  /*4a6e0*/  MOV R8, 0x0 ;  /* 0x0000000000087802 */ /* 0x000fe20000000f00 */
[----:B------:R-:W-:Y:S01]  /*4a6f0*/  IMAD.MOV.U32 R9, RZ, RZ, 0x7ff00000 ;  /* 0x7ff00000ff097424 */ /* 0x000fe200078e00ff */
[----:B------:R-:W-:-:S05]  /*4a700*/  LOP3.LUT P0, RZ, R7, 0x7fffffff, RZ, 0xc0, !PT ;  /* 0x7fffffff07ff7812 */ /* 0x000fca000780c0ff */
[----:B------:R-:W0:Y:S02]  /*4a710*/  DFMA R6, R6, R8, +INF ;  /* 0x7ff000000606742b */ /* 0x000e240000000008 */
[----:B0-----:R-:W-:Y:S02]  /*4a720*/  FSEL R12, R6, RZ, P0 ;  /* 0x000000ff060c7208 */ /* 0x001fe40000000000 */
[----:B------:R-:W-:-:S07]  /*4a730*/  FSEL R13, R7, -QNAN , P0 ;  /* 0xfff00000070d7808 */ /* 0x000fce0000000000 */
.L_x_6454:
[----:B------:R-:W-:Y:S05]  /*4a740*/  BSYNC.RECONVERGENT B2 ;  /* 0x0000000000027941 */ /* 0x000fea0003800200 */
.L_x_6450:
        /* <DEDUP_REMOVED lines=59> */
[----:B------:R-:W-:Y:S05]  /*4ab00*/  CALL.REL.NOINC `($__internal_20_$__cuda_sm20_dsqrt_rn_f64_mediumpath_v1) ;  /* 0x0000055400747944 */ /* 0x000fea0003c00000 */
.L_x_6457:
[----:B------:R-:W-:Y:S05]  /*4ab10*/  BSYNC.RECONVERGENT B2 ;  /* 0x0000000000027941 */ /* 0x000fea0003800200 */
.L_x_6456:
[----:B------:R1:W2:Y:S02]  /*4ab20*/  DADD R22, -RZ, -R36 ;  /* 0x00000000ff167229 */ /* 0x0002a40000000924 */
.L_x_6449:
[----:B------:R-:W-:Y:S05]  /*4ab30*/  BSYNC.RECONVERGENT B1 ;  /* 0x0000000000017941 */ /* 0x000fea0003800200 */
.L_x_6439:
        /* <DEDUP_REMOVED lines=55> */
.L_x_6459:
[----:B------:R-:W-:Y:S05]  /*4aeb0*/  BSYNC.RECONVERGENT B1 ;  /* 0x0000000000017941 */ /* 0x000fea0003800200 */
.L_x_6458:
[----:B------:R-:W-:Y:S01]  /*4aec0*/  HFMA2 R28, -RZ, RZ, 85.3125, 85.3125 ;  /* 0x55555555ff1c7431 */ /* 0x000fe200000001ff */
[----:B--2---:R0:W1:Y:S01]  /*4aed0*/  DMUL R18, R36, R22 ;  /* 0x0000001624127228 */ /* 0x0040620000000000 */
[----:B------:R-:W-:Y:S01]  /*4aee0*/  BSSY.RECONVERGENT B0, `(.L_x_6460) ;  /* 0x0000025000007945 */ /* 0x000fe20003800200 */
[----:B------:R-:W-:Y:S01]  /*4aef0*/  MOV R17, RZ ;  /* 0x000000ff00117202 */ /* 0x000fe20000000f00 */
[----:B------:R-:W-:Y:S02]  /*4af00*/  IMAD.MOV.U32 R12, RZ, RZ, 0x1 ;  /* 0x00000001ff0c7424 */ /* 0x000fe400078e00ff */
[----:B01----:R-:W-:-:S07]  /*4af10*/  IMAD.MOV.U32 R29, RZ, RZ, -0x402aaaab ;  /* 0xbfd55555ff1d7424 */ /* 0x003fce00078e00ff */
.L_x_6461:
        /* <DEDUP_REMOVED lines=34> */
.L_x_6460:
        /* <DEDUP_REMOVED lines=45> */
.L_x_6465:
[----:B------:R-:W-:Y:S05]  /*4b410*/  BSYNC.RECONVERGENT B2 ;  /* 0x0000000000027941 */ /* 0x000fea0003800200 */
.L_x_6464:
[----:B------:R-:W-:Y:S01]  /*4b420*/  HFMA2 R27, -RZ, RZ, -1.841796875, 115.625 ;  /* 0xbf5e573aff1b7431 */ /* 0x000fe200000001ff */
[----:B------:R-:W-:Y:S01]  /*4b430*/  BSSY.RECONVERGENT B0, `(.L_x_6466) ;  /* 0x0000024000007945 */ /* 0x000fe20003800200 */
[----:B------:R-:W-:Y:S01]  /*4b440*/  MOV R24, 0x1 ;  /* 0x0000000100187802 */ /* 0x000fe20000000f00 */
[----:B------:R-:W-:-:S07]  /*4b450*/  IMAD.MOV.U32 R26, RZ, RZ, -0x36fe1a8c ;  /* 0xc901e574ff1a7424 */ /* 0x000fce00078e00ff */
.L_x_6467:
        /* <DEDUP_REMOVED lines=34> */
.L_x_6466:
        /* <DEDUP_REMOVED lines=70> */
.L_x_6469:
[----:B------:R-:W-:Y:S05]  /*4bae0*/  BSYNC.RECONVERGENT B2 ;  /* 0x0000000000027941 */ /* 0x000fea0003800200 */
.L_x_6468:
[----:B------:R-:W-:Y:S01]  /*4baf0*/  HFMA2 R12, -RZ, RZ, 0, 5.9604644775390625e-08 ;  /* 0x00000001ff0c7431 */ /* 0x000fe200000001ff */
[----:B------:R-:W-:Y:S01]  /*4bb00*/  BSSY.RECONVERGENT B0, `(.L_x_6470) ;  /* 0x0000024000007945 */ /* 0x000fe20003800200 */
[----:B------:R-:W-:Y:S01]  /*4bb10*/  IMAD.MOV.U32 R28, RZ, RZ, 0x3b990ee6 ;  /* 0x3b990ee6ff1c7424 */ /* 0x000fe200078e00ff */
[----:B------:R-:W-:-:S07]  /*4bb20*/  MOV R29, 0x3f70ee64 ;  /* 0x3f70ee64001d7802 */ /* 0x000fce0000000f00 */
.L_x_6471:
        /* <DEDUP_REMOVED lines=34> */
.L_x_6470:
        /* <DEDUP_REMOVED lines=66> */
[----:B------:R-:W-:-:S07]  /*4c170*/  MOV R11, R9 ;  /* 0x00000009000b7202 */ /* 0x000fce0000000f00 */
.L_x_6473:
[----:B------:R-:W-:Y:S05]  /*4c180*/  BSYNC.RECONVERGENT B2 ;  /* 0x0000000000027941 */ /* 0x000fea0003800200 */
.L_x_6472:
[----:B------:R-:W-:Y:S01]  /*4c190*/  HFMA2 R26, -RZ, RZ, 0.900390625, -859 ;  /* 0x3b34e2b6ff1a7431 */ /* 0x000fe200000001ff */
[----:B------:R-:W-:Y:S01]  /*4c1a0*/  BSSY.RECONVERGENT B0, `(.L_x_6474) ;  /* 0x0000024000007945 */ /* 0x000fe20003800200 */
[----:B------:R-:W-:Y:S02]  /*4c1b0*/  IMAD.MOV.U32 R24, RZ, RZ, 0x1 ;  /* 0x00000001ff187424 */ /* 0x000fe400078e00ff */
[----:B------:R-:W-:-:S07]  /*4c1c0*/  IMAD.MOV.U32 R27, RZ, RZ, 0x3f4547d9 ;  /* 0x3f4547d9ff1b7424 */ /* 0x000fce00078e00ff */
.L_x_6475:
        /* <DEDUP_REMOVED lines=34> */
.L_x_6474:
        /* <DEDUP_REMOVED lines=70> */
.L_x_6477:
[----:B------:R-:W-:Y:S05]  /*4c850*/  BSYNC.RECONVERGENT B2 ;  /* 0x0000000000027941 */ /* 0x000fea0003800200 */
.L_x_6476:
[----:B------:R-:W-:Y:S01]  /*4c860*/  HFMA2 R28, -RZ, RZ, 4.351139068603515625e-05, 65312 ;  /* 0x02da7bf9ff1c7431 */ /* 0x000fe200000001ff */
[----:B------:R-:W-:Y:S01]  /*4c870*/  BSSY.RECONVERGENT B0, `(.L_x_6478) ;  /* 0x0000024000007945 */ /* 0x000fe20003800200 */
[----:B------:R-:W-:Y:S02]  /*4c880*/  IMAD.MOV.U32 R12, RZ, RZ, 0x1 ;  /* 0x00000001ff0c7424 */ /* 0x000fe400078e00ff */
[----:B------:R-:W-:-:S07]  /*4c890*/  IMAD.MOV.U32 R29, RZ, RZ, -0x40b3c1f5 ;  /* 0xbf4c3e0bff1d7424 */ /* 0x000fce00078e00ff */
.L_x_6479:
        /* <DEDUP_REMOVED lines=34> */
.L_x_6478:
        /* <DEDUP_REMOVED lines=67> */
.L_x_6481:
[----:B------:R-:W-:Y:S05]  /*4cef0*/  BSYNC.RECONVERGENT B2 ;  /* 0x0000000000027941 */ /* 0x000fea0003800200 */
.L_x_6480:
[----:B------:R-:W-:Y:S01]  /*4cf00*/  HFMA2 R27, -RZ, RZ, -1.802734375, 0.00079822540283203125 ;  /* 0xbf36128aff1b7431 */ /* 0x000fe200000001ff */
[----:B------:R-:W-:Y:S01]  /*4cf10*/  BSSY.RECONVERGENT B0, `(.L_x_6482) ;  /* 0x0000024000007945 */ /* 0x000fe20003800200 */
[----:B------:R-:W-:Y:S01]  /*4cf20*/  MOV R24, 0x1 ;  /* 0x0000000100187802 */ /* 0x000fe20000000f00 */
[----:B------:R-:W-:-:S07]  /*4cf30*/  IMAD.MOV.U32 R26, RZ, RZ, -0x3a5b058f ;  /* 0xc5a4fa71ff1a7424 */ /* 0x000fce00078e00ff */
.L_x_6483:
        /* <DEDUP_REMOVED lines=34> */
.L_x_6482:
        /* <DEDUP_REMOVED lines=70> */
.L_x_6485:
[----:B------:R-:W-:Y:S05]  /*4d5c0*/  BSYNC.RECONVERGENT B2 ;  /* 0x0000000000027941 */ /* 0x000fea0003800200 */
.L_x_6484:
[----:B------:R-:W-:Y:S01]  /*4d5d0*/  HFMA2 R12, -RZ, RZ, 0, 5.9604644775390625e-08 ;  /* 0x00000001ff0c7431 */ /* 0x000fe200000001ff */
[----:B------:R-:W-:Y:S01]  /*4d5e0*/  BSSY.RECONVERGENT B0, `(.L_x_6486) ;  /* 0x0000024000007945 */ /* 0x000fe20003800200 */
[----:B------:R-:W-:Y:S01]  /*4d5f0*/  IMAD.MOV.U32 R28, RZ, RZ, 0x1b0931c8 ;  /* 0x1b0931c8ff1c7424 */ /* 0x000fe200078e00ff */
[----:B------:R-:W-:-:S07]  /*4d600*/  MOV R29, 0x3f4168ef ;  /* 0x3f4168ef001d7802 */ /* 0x000fce0000000f00 */
.L_x_6487:
        /* <DEDUP_REMOVED lines=34> */
.L_x_6486:
        /* <DEDUP_REMOVED lines=67> */
.L_x_6489:
[----:B------:R-:W-:Y:S05]  /*4dc60*/  BSYNC.RECONVERGENT B2 ;  /* 0x0000000000027941 */ /* 0x000fea0003800200 */
.L_x_6488:
[----:B------:R-:W-:Y:S01]  /*4dc70*/  HFMA2 R26, -RZ, RZ, -0.003910064697265625, -7888 ;  /* 0x9c01efb4ff1a7431 */ /* 0x000fe200000001ff */
[----:B------:R-:W-:Y:S01]  /*4dc80*/  BSSY.RECONVERGENT B0, `(.L_x_6490) ;  /* 0x0000024000007945 */ /* 0x000fe20003800200 */
[----:B------:R-:W-:Y:S02]  /*4dc90*/  IMAD.MOV.U32 R24, RZ, RZ, 0x1 ;  /* 0x00000001ff187424 */ /* 0x000fe400078e00ff */
[----:B------:R-:W-:-:S07]  /*4dca0*/  IMAD.MOV.U32 R27, RZ, RZ, 0x3f369187 ;  /* 0x3f369187ff1b7424 */ /* 0x000fce00078e00ff */
.L_x_6491:
        /* <DEDUP_REMOVED lines=34> */
.L_x_6490:
        /* <DEDUP_REMOVED lines=70> */
.L_x_6493:
[----:B------:R-:W-:Y:S05]  /*4e330*/  BSYNC.RECONVERGENT B2 ;  /* 0x0000000000027941 */ /* 0x000fea0003800200 */
.L_x_6492:
[----:B------:R-:W-:Y:S01]  /*4e340*/  HFMA2 R28, -RZ, RZ, 0.1727294921875, -0.4541015625 ;  /* 0x3187b744ff1c7431 */ /* 0x000fe200000001ff */
[----:B------:R-:W-:Y:S01]  /*4e350*/  BSSY.RECONVERGENT B0, `(.L_x_6494) ;  /* 0x0000024000007945 */ /* 0x000fe20003800200 */
[----:B------:R-:W-:Y:S02]  /*4e360*/  IMAD.MOV.U32 R12, RZ, RZ, 0x1 ;  /* 0x00000001ff0c7424 */ /* 0x000fe400078e00ff */
[----:B------:R-:W-:-:S07]  /*4e370*/  IMAD.MOV.U32 R29, RZ, RZ, -0x40ba9d65 ;  /* 0xbf45629bff1d7424 */ /* 0x000fce00078e00ff */
.L_x_6495:
        /* <DEDUP_REMOVED lines=34> */
.L_x_6494:
        /* <DEDUP_REMOVED lines=67> */
.L_x_6497:
[----:B------:R-:W-:Y:S05]  /*4e9d0*/  BSYNC.RECONVERGENT B2 ;  /* 0x0000000000027941 */ /* 0x000fea0003800200 */
.L_x_6496:
[----:B------:R-:W-:Y:S01]  /*4e9e0*/  HFMA2 R27, -RZ, RZ, -1.8154296875, -0.0003659725189208984375 ;  /* 0xbf438dffff1b7431 */ /* 0x000fe200000001ff */
[----:B------:R-:W-:Y:S01]  /*4e9f0*/  BSSY.RECONVERGENT B0, `(.L_x_6498) ;  /* 0x0000024000007945 */ /* 0x000fe20003800200 */
[----:B------:R-:W-:Y:S01]  /*4ea00*/  MOV R24, 0x1 ;  /* 0x0000000100187802 */ /* 0x000fe20000000f00 */
[----:B------:R-:W-:-:S07]  /*4ea10*/  IMAD.MOV.U32 R26, RZ, RZ, 0x1cc96982 ;  /* 0x1cc96982ff1a7424 */ /* 0x000fce00078e00ff */
.L_x_6499:
        /* <DEDUP_REMOVED lines=34> */
.L_x_6498:
        /* <DEDUP_REMOVED lines=70> */
.L_x_6501:
[----:B------:R-:W-:Y:S05]  /*4f0a0*/  BSYNC.RECONVERGENT B2 ;  /* 0x0000000000027941 */ /* 0x000fea0003800200 */
.L_x_6500:
[----:B------:R-:W-:Y:S01]  /*4f0b0*/  HFMA2 R12, -RZ, RZ, 0, 5.9604644775390625e-08 ;  /* 0x00000001ff0c7431 */ /* 0x000fe200000001ff */
[----:B------:R-:W-:Y:S01]  /*4f0c0*/  BSSY.RECONVERGENT B0, `(.L_x_6502) ;  /* 0x0000024000007945 */ /* 0x000fe20003800200 */
[----:B------:R-:W-:Y:S01]  /*4f0d0*/  IMAD.MOV.U32 R28, RZ, RZ, 0x684527bf ;  /* 0x684527bfff1c7424 */ /* 0x000fe200078e00ff */
[----:B------:R-:W-:-:S07]  /*4f0e0*/  MOV R29, 0x3f55d4ae ;  /* 0x3f55d4ae001d7802 */ /* 0x000fce0000000f00 */
.L_x_6503:
        /* <DEDUP_REMOVED lines=34> */
.L_x_6502:
        /* <DEDUP_REMOVED lines=67> */
.L_x_6505:
[----:B------:R-:W-:Y:S05]  /*4f740*/  BSYNC.RECONVERGENT B2 ;  /* 0x0000000000027941 */ /* 0x000fea0003800200 */
.L_x_6504:
[----:B------:R-:W-:Y:S01]  /*4f750*/  HFMA2 R26, -RZ, RZ, -0.0384521484375, 160.5 ;  /* 0xa8ec5904ff1a7431 */ /* 0x000fe200000001ff */
[----:B------:R-:W-:Y:S01]  /*4f760*/  BSSY.RECONVERGENT B0, `(.L_x_6506) ;  /* 0x0000024000007945 */ /* 0x000fe20003800200 */
[----:B------:R-:W-:Y:S02]  /*4f770*/  IMAD.MOV.U32 R24, RZ, RZ, 0x1 ;  /* 0x00000001ff187424 */ /* 0x000fe400078e00ff */
[----:B------:R-:W-:-:S07]  /*4f780*/  IMAD.MOV.U32 R27, RZ, RZ, 0x3f59e1db ;  /* 0x3f59e1dbff1b7424 */ /* 0x000fce00078e00ff */
.L_x_6507:
        /* <DEDUP_REMOVED lines=34> */
.L_x_6506:
        /* <DEDUP_REMOVED lines=70> */
.L_x_6509:
[----:B------:R-:W-:Y:S05]  /*4fe10*/  BSYNC.RECONVERGENT B2 ;  /* 0x0000000000027941 */ /* 0x000fea0003800200 */
.L_x_6508:
[----:B------:R-:W-:Y:S01]  /*4fe20*/  HFMA2 R28, -RZ, RZ, -0.022857666015625, -0.01006317138671875 ;  /* 0xa5daa127ff1c7431 */ /* 0x000fe200000001ff */
[----:B------:R-:W-:Y:S01]  /*4fe30*/  BSSY.RECONVERGENT B0, `(.L_x_6510) ;  /* 0x0000024000007945 */ /* 0x000fe20003800200 */
[----:B------:R-:W-:Y:S02]  /*4fe40*/  IMAD.MOV.U32 R12, RZ, RZ, 0x1 ;  /* 0x00000001ff0c7424 */ /* 0x000fe400078e00ff */
[----:B------:R-:W-:-:S07]  /*4fe50*/  IMAD.MOV.U32 R29, RZ, RZ, -0x408f51aa ;  /* 0xbf70ae56ff1d7424 */ /* 0x000fce00078e00ff */
.L_x_6511:
        /* <DEDUP_REMOVED lines=34> */
.L_x_6510:
        /* <DEDUP_REMOVED lines=67> */
.L_x_6513:
[----:B------:R-:W-:Y:S05]  /*504b0*/  BSYNC.RECONVERGENT B2 ;  /* 0x0000000000027941 */ /* 0x000fea0003800200 */
.L_x_6512:
[----:B------:R-:W-:Y:S01]  /*504c0*/  HFMA2 R27, -RZ, RZ, -1.8671875, 287 ;  /* 0xbf785c7cff1b7431 */ /* 0x000fe200000001ff */
[----:B------:R-:W-:Y:S01]  /*504d0*/  BSSY.RECONVERGENT B0, `(.L_x_6514) ;  /* 0x0000024000007945 */ /* 0x000fe20003800200 */
[----:B------:R-:W-:Y:S01]  /*504e0*/  MOV R24, 0x1 ;  /* 0x0000000100187802 */ /* 0x000fe20000000f00 */
[----:B------:R-:W-:-:S07]  /*504f0*/  IMAD.MOV.U32 R26, RZ, RZ, -0x343a03ee ;  /* 0xcbc5fc12ff1a7424 */ /* 0x000fce00078e00ff */
.L_x_6515:
        /* <DEDUP_REMOVED lines=34> */
.L_x_6514:
        /* <DEDUP_REMOVED lines=70> */
.L_x_6517:
[----:B------:R-:W-:Y:S05]  /*50b80*/  BSYNC.RECONVERGENT B2 ;  /* 0x0000000000027941 */ /* 0x000fea0003800200 */
.L_x_6516:
[----:B------:R-:W-:Y:S01]  /*50b90*/  HFMA2 R12, -RZ, RZ, 0, 5.9604644775390625e-08 ;  /* 0x00000001ff0c7431 */ /* 0x000fe200000001ff */
[----:B------:R-:W-:Y:S01]  /*50ba0*/  BSSY.RECONVERGENT B0, `(.L_x_6518) ;  /* 0x0000024000007945 */ /* 0x000fe20003800200 */
[----:B------:R-:W-:Y:S01]  /*50bb0*/  IMAD.MOV.U32 R28, RZ, RZ, 0x50ed0c93 ;  /* 0x50ed0c93ff1c7424 */ /* 0x000fe200078e00ff */
[----:B------:R-:W-:-:S07]  /*50bc0*/  MOV R29, 0x3f91d1d6 ;  /* 0x3f91d1d6001d7802 */ /* 0x000fce0000000f00 */
.L_x_6519:
        /* <DEDUP_REMOVED lines=34> */
.L_x_6518:
        /* <DEDUP_REMOVED lines=67> */
.L_x_6521:
[----:B------:R-:W-:Y:S05]  /*51220*/  BSYNC.RECONVERGENT B2 ;  /* 0x0000000000027941 */ /* 0x000fea0003800200 */
.L_x_6520:
[----:B------:R-:W-:Y:S01]  /*51230*/  HFMA2 R26, -RZ, RZ, 256.75, -55.28125 ;  /* 0x5c03d2e9ff1a7431 */ /* 0x000fe200000001ff */
[----:B------:R-:W-:Y:S01]  /*51240*/  BSSY.RECONVERGENT B0, `(.L_x_6522) ;  /* 0x0000024000007945 */ /* 0x000fe20003800200 */
[----:B------:R-:W-:Y:S02]  /*51250*/  IMAD.MOV.U32 R24, RZ, RZ, 0x1 ;  /* 0x00000001ff187424 */ /* 0x000fe400078e00ff */
[----:B------:R-:W-:-:S07]  /*51260*/  IMAD.MOV.U32 R27, RZ, RZ, 0x3f9ef9a0 ;  /* 0x3f9ef9a0ff1b7424 */ /* 0x000fce00078e00ff */
.L_x_6523:
        /* <DEDUP_REMOVED lines=34> */
.L_x_6522:
        /* <DEDUP_REMOVED lines=70> */
.L_x_6525:
[----:B------:R-:W-:Y:S05]  /*518f0*/  BSYNC.RECONVERGENT B2 ;  /* 0x0000000000027941 */ /* 0x000fea0003800200 */
.L_x_6524:
[----:B------:R-:W-:Y:S01]  /*51900*/  HFMA2 R28, -RZ, RZ, 468, -43.75 ;  /* 0x5f50d178ff1c7431 */ /* 0x000fe200000001ff */
[----:B------:R-:W-:Y:S01]  /*51910*/  BSSY.RECONVERGENT B0, `(.L_x_6526) ;  /* 0x0000024000007945 */ /* 0x000fe20003800200 */
[----:B------:R-:W-:Y:S02]  /*51920*/  IMAD.MOV.U32 R12, RZ, RZ, 0x1 ;  /* 0x00000001ff0c7424 */ /* 0x000fe400078e00ff */
[----:B------:R-:W-:-:S07]  /*51930*/  IMAD.MOV.U32 R29, RZ, RZ, -0x4046a498 ;  /* 0xbfb95b68ff1d7424 */ /* 0x000fce00078e00ff */
.L_x_6527:
        /* <DEDUP_REMOVED lines=34> */
.L_x_6526:
        /* <DEDUP_REMOVED lines=67> */
.L_x_6529:
[----:B------:R-:W-:Y:S05]  /*51f90*/  BSYNC.RECONVERGENT B2 ;  /* 0x0000000000027941 */ /* 0x000fea0003800200 */
.L_x_6528:
[----:B------:R-:W-:Y:S01]  /*51fa0*/  HFMA2 R27, -RZ, RZ, -1.9462890625, -0.00190639495849609375 ;  /* 0xbfc997cfff1b7431 */ /* 0x000fe200000001ff */
[----:B------:R-:W-:Y:S01]  /*51fb0*/  BSSY.RECONVERGENT B0, `(.L_x_6530) ;  /* 0x0000024000007945 */ /* 0x000fe20003800200 */
[----:B------:R-:W-:Y:S01]  /*51fc0*/  MOV R24, 0x1 ;  /* 0x0000000100187802 */ /* 0x000fe20000000f00 */
[----:B------:R-:W-:-:S07]  /*51fd0*/  IMAD.MOV.U32 R26, RZ, RZ, -0x3bccff5e ;  /* 0xc43300a2ff1a7424 */ /* 0x000fce00078e00ff */
.L_x_6531:
        /* <DEDUP_REMOVED lines=34> */
.L_x_6530:
        /* <DEDUP_REMOVED lines=70> */
.L_x_6533:
[----:B------:R-:W-:Y:S05]  /*52660*/  BSYNC.RECONVERGENT B2 ;  /* 0x0000000000027941 */ /* 0x000fea0003800200 */
.L_x_6532:
[----:B------:R-:W-:Y:S01]  /*52670*/  HFMA2 R12, -RZ, RZ, 0, 5.9604644775390625e-08 ;  /* 0x00000001ff0c7431 */ /* 0x000fe200000001ff */
[----:B------:R-:W-:Y:S01]  /*52680*/  BSSY.RECONVERGENT B0, `(.L_x_6534) ;  /* 0x0000024000007945 */ /* 0x000fe20003800200 */
[----:B------:R-:W-:Y:S01]  /*52690*/  IMAD.MOV.U32 R28, RZ, RZ, -0x45e261fc ;  /* 0xba1d9e04ff1c7424 */ /* 0x000fe200078e00ff */
[----:B------:R-:W-:-:S07]  /*526a0*/  MOV R29, 0x3fe72e2b ;  /* 0x3fe72e2b001d7802 */ /* 0x000fce0000000f00 */
.L_x_6535:
        /* <DEDUP_REMOVED lines=34> */
.L_x_6534:
        /* <DEDUP_REMOVED lines=67> */
.L_x_6537:
[----:B------:R-:W-:Y:S05]  /*52d00*/  BSYNC.RECONVERGENT B2 ;  /* 0x0000000000027941 */ /* 0x000fea0003800200 */
.L_x_6536:
[----:B------:R-:W-:Y:S01]  /*52d10*/  HFMA2 R26, -RZ, RZ, 0.000501155853271484375, -0.44384765625 ;  /* 0x101bb71aff1a7431 */ /* 0x000fe200000001ff */
[----:B------:R-:W-:Y:S01]  /*52d20*/  BSSY.RECONVERGENT B0, `(.L_x_6538) ;  /* 0x0000024000007945 */ /* 0x000fe20003800200 */
[----:B------:R-:W-:Y:S02]  /*52d30*/  IMAD.MOV.U32 R24, RZ, RZ, 0x1 ;  /* 0x00000001ff187424 */ /* 0x000fe400078e00ff */
[----:B------:R-:W-:-:S07]  /*52d40*/  IMAD.MOV.U32 R27, RZ, RZ, 0x3ffaab9a ;  /* 0x3ffaab9aff1b7424 */ /* 0x000fce00078e00ff */
.L_x_6539:
        /* <DEDUP_REMOVED lines=34> */
.L_x_6538:
        /* <DEDUP_REMOVED lines=70> */
.L_x_6541:
[----:B------:R-:W-:Y:S05]  /*533d0*/  BSYNC.RECONVERGENT B2 ;  /* 0x0000000000027941 */ /* 0x000fea0003800200 */
.L_x_6540:
[----:B------:R-:W-:Y:S01]  /*533e0*/  BSSY.RECONVERGENT B0, `(.L_x_6542) ;  /* 0x0000025000007945 */ /* 0x000fe20003800200 */
[----:B------:R-:W-:Y:S01]  /*533f0*/  IMAD.MOV.U32 R12, RZ, RZ, 0x1 ;  /* 0x00000001ff0c7424 */ /* 0x000fe200078e00ff */
[----:B------:R-:W-:Y:S01]  /*53400*/  MOV R28, 0x8aaafd02 ;  /* 0x8aaafd02001c7802 */ /* 0x000fe20000000f00 */
[----:B------:R-:W-:-:S07]  /*53410*/  IMAD.MOV.U32 R29, RZ, RZ, -0x3fe58652 ;  /* 0xc01a79aeff1d7424 */ /* 0x000fce00078e00ff */
.L_x_6543:
        /* <DEDUP_REMOVED lines=34> */
.L_x_6542:
        /* <DEDUP_REMOVED lines=67> */
.L_x_6545:
[----:B------:R-:W-:Y:S05]  /*53a70*/  BSYNC.RECONVERGENT B2 ;  /* 0x0000000000027941 */ /* 0x000fea0003800200 */
.L_x_6544:
[----:B------:R-:W-:Y:S01]  /*53a80*/  HFMA2 R27, -RZ, RZ, -2.095703125, 0.00473785400390625 ;  /* 0xc0311cdaff1b7431 */ /* 0x000fe200000001ff */
[----:B------:R-:W-:Y:S01]  /*53a90*/  BSSY.RECONVERGENT B0, `(.L_x_6546) ;  /* 0x0000024000007945 */ /* 0x000fe20003800200 */
[----:B------:R-:W-:Y:S01]  /*53aa0*/  MOV R24, 0x1 ;  /* 0x0000000100187802 */ /* 0x000fe20000000f00 */
[----:B------:R-:W-:-:S07]  /*53ab0*/  IMAD.MOV.U32 R26, RZ, RZ, 0x4df23f8f ;  /* 0x4df23f8fff1a7424 */ /* 0x000fce00078e00ff */
.L_x_6547:
        /* <DEDUP_REMOVED lines=34> */
.L_x_6546:
        /* <DEDUP_REMOVED lines=68> */
[----:B------:R-:W-:-:S07]  /*54120*/  MOV R8, R10 ;  /* 0x0000000a00087202 */ /* 0x000fce0000000f00 */
.L_x_6549:
[----:B------:R-:W-:Y:S05]  /*54130*/  BSYNC.RECONVERGENT B2 ;  /* 0x0000000000027941 */ /* 0x000fea0003800200 */
.L_x_6548:
[----:B------:R-:W-:Y:S01]  /*54140*/  HFMA2 R28, -RZ, RZ, 0.1600341796875, 0.001068115234375 ;  /* 0x311f1460ff1c7431 */ /* 0x000fe200000001ff */
[----:B------:R-:W-:Y:S01]  /*54150*/  BSSY.RECONVERGENT B0, `(.L_x_6550) ;  /* 0x0000024000007945 */ /* 0x000fe20003800200 */
[----:B------:R-:W-:Y:S02]  /*54160*/  IMAD.MOV.U32 R24, RZ, RZ, 0x1 ;  /* 0x00000001ff187424 */ /* 0x000fe400078e00ff */
[----:B------:R-:W-:-:S07]  /*54170*/  IMAD.MOV.U32 R29, RZ, RZ, 0x405278fb ;  /* 0x405278fbff1d7424 */ /* 0x000fce00078e00ff */
.L_x_6551:
        /* <DEDUP_REMOVED lines=34> */
.L_x_6550:
        /* <DEDUP_REMOVED lines=70> */
.L_x_6553:
[----:B------:R-:W-:Y:S05]  /*54800*/  BSYNC.RECONVERGENT B2 ;  /* 0x0000000000027941 */ /* 0x000fea0003800200 */
.L_x_6552:
[----:B------:R-:W-:Y:S01]  /*54810*/  HFMA2 R26, -RZ, RZ, 15.0859375, -0.01560211181640625 ;  /* 0x4b8ba3fdff1a7431 */ /* 0x000fe200000001ff */
[----:B------:R-:W-:Y:S01]  /*54820*/  BSSY.RECONVERGENT B0, `(.L_x_6554) ;  /* 0x0000024000007945 */ /* 0x000fe20003800200 */
[----:B------:R-:W-:Y:S02]  /*54830*/  IMAD.MOV.U32 R12, RZ, RZ, 0x1 ;  /* 0x00000001ff0c7424 */ /* 0x000fe400078e00ff */
[----:B------:R-:W-:-:S07]  /*54840*/  IMAD.MOV.U32 R27, RZ, RZ, 0x406a8563 ;  /* 0x406a8563ff1b7424 */ /* 0x000fce00078e00ff */
.L_x_6555:
        /* <DEDUP_REMOVED lines=34> */
.L_x_6554:
        /* <DEDUP_REMOVED lines=23> */
.L_x_6557:
        /* <DEDUP_REMOVED lines=34> */
.L_x_6556:
        /* <DEDUP_REMOVED lines=48> */
.L_x_6559:
[----:B------:R-:W-:Y:S05]  /*55100*/  BSYNC.RECONVERGENT B2 ;  /* 0x0000000000027941 */ /* 0x000fea0003800200 */
.L_x_6558:
        /* <DEDUP_REMOVED lines=11> */
.L_x_6463:
[----:B------:R-:W-:Y:S05]  /*551c0*/  BSYNC.RECONVERGENT B1 ;  /* 0x0000000000017941 */ /* 0x000fea0003800200 */
.L_x_6462:
        /* <DEDUP_REMOVED lines=13> */
[----:B0-----:R-:W-:Y:S01]  /*552a0*/  MOV R10, RZ ;  /* 0x000000ff000a7202 */ /* 0x001fe20000000f00 */
        /* <DEDUP_REMOVED lines=17> */
[----:B---3--:R-:W3:-:S15]  /*553c0*/  DFMA R16, R12, R16, 6.75539944105574400000e+15 ;  /* 0x433800000c10742b */ /* 0x008ede0000000010 */
[----:B------:R-:W-:-:S15]  /*553d0*/  NOP ;  /* 0x0000000000007918 */ /* 0x000fde0000000000 */
[----:B------:R-:W-:-:S15]  /*553e0*/  NOP ;  /* 0x0000000000007918 */ /* 0x000fde0000000000 */
[----:B------:R-:W-:-:S15]  /*553f0*/  NOP ;  /* 0x0000000000007918 */ /* 0x000fde0000000000 */
[----:B------:R-:W-:-:S04]  /*55400*/  NOP ;  /* 0x0000000000007918 */ /* 0x000fc80000000000 */
[----:B---3--:R3:W4:Y:S02]  /*55410*/  DADD R24, R16, -6.75539944105574400000e+15 ;  /* 0xc338000010187429 */ /* 0x0087240000000000 */
[----:B---3--:R-:W-:-:S04]  /*55420*/  LEA.HI R17, R16, R16, RZ, 0x1 ;  /* 0x0000001010117211 */ /* 0x008fc800078f08ff */
[----:B------:R-:W-:-:S04]  /*55430*/  SHF.R.S32.HI R17, RZ, 0x1, R17 ;  /* 0x00000001ff117819 */ /* 0x000fc80000011411 */
[----:B------:R-:W-:-:S15]  /*55440*/  IADD3 R16, PT, PT, R16, -R17, RZ ;  /* 0x8000001110107210 */ /* 0x000fde0007ffe0ff */
[----:B------:R-:W-:-:S15]  /*55450*/  NOP ;  /* 0x0000000000007918 */ /* 0x000fde0000000000 */
[----:B------:R-:W-:-:S15]  /*55460*/  NOP ;  /* 0x0000000000007918 */ /* 0x000fde0000000000 */
[----:B------:R-:W-:-:S09]  /*55470*/  NOP ;  /* 0x0000000000007918 */ /* 0x000fd20000000000 */
        /* <DEDUP_REMOVED lines=356> */
.L_x_6561:
        /* <DEDUP_REMOVED lines=9> */
.L_x_6562:
[----:B------:R-:W-:Y:S05]  /*56b50*/  BSYNC.RECONVERGENT B0 ;  /* 0x0000000000007941 */ /* 0x000fea0003800200 */
.L_x_6560:
[----:B0-----:R-:W-:Y:S01]  /*56b60*/  IMAD.MOV.U32 R10, RZ, RZ, 0x652b82fe ;  /* 0x652b82feff0a7424 */ /* 0x001fe200078e00ff */
        /* <DEDUP_REMOVED lines=132> */
.L_x_6564:
[----:B------:R-:W-:Y:S05]  /*573b0*/  BSYNC.RECONVERGENT B0 ;  /* 0x0000000000007941 */ /* 0x000fea0003800200 */
.L_x_6563:
        /* <DEDUP_REMOVED lines=62> */
.L_x_6566:
[----:B------:R-:W-:Y:S05]  /*577a0*/  BSYNC.RECONVERGENT B1 ;  /* 0x0000000000017941 */ /* 0x000fea0003800200 */
.L_x_6565:
        /* <DEDUP_REMOVED lines=50> */
.L_x_6568:
[----:B------:R-:W-:Y:S05]  /*57ad0*/  BSYNC.RECONVERGENT B1 ;  /* 0x0000000000017941 */ /* 0x000fea0003800200 */
.L_x_6567:
[----:B------:R0:W1:Y:S02]  /*57ae0*/  DFMA R20, R16, 0.5, R10 ;  /* 0x3fe000001014782b */ /* 0x000064000000000a */
[----:B01----:R-:W-:Y:S05]  /*57af0*/  BRA `(.L_x_6431) ;  /* 0x0000047400dc7947 */ /* 0x003fea0003800000 */
.L_x_6434:
        /* <DEDUP_REMOVED lines=54> */
[----:B------:R-:W-:Y:S05]  /*57e60*/  CALL.REL.NOINC `($__internal_20_$__cuda_sm20_dsqrt_rn_f64_mediumpath_v1) ;  /* 0x00000480009c7944 */ /* 0x000fea0003c00000 */
.L_x_6572:
[----:B------:R-:W-:Y:S05]  /*57e70*/  BSYNC.RECONVERGENT B2 ;  /* 0x0000000000027941 */ /* 0x000fea0003800200 */
.L_x_6571:
        /* <DEDUP_REMOVED lines=44> */
[----:B------:R-:W-:Y:S01]  /*58140*/  MOV R34, RZ ;  /* 0x000000ff00227202 */ /* 0x000fe20000000f00 */
[----:B------:R-:W-:Y:S01]  /*58150*/  IMAD.MOV.U32 R35, RZ, RZ, 0x40120000 ;  /* 0x40120000ff237424 */ /* 0x000fe200078e00ff */
[----:B------:R-:W-:-:S07]  /*58160*/  MOV R8, 0x58180 ;  /* 0x0005818000087802 */ /* 0x000fce0000000f00 */
[----:B------:R-:W-:Y:S05]  /*58170*/  CALL.REL.NOINC `($__internal_19_$__cuda_sm20_div_rn_f64_full) ;  /* 0x0000047400d47944 */ /* 0x000fea0003c00000 */
[----:B------:R-:W-:-:S07]  /*58180*/  MOV R8, R10 ;  /* 0x0000000a00087202 */ /* 0x000fce0000000f00 */
.L_x_6574:
[----:B------:R-:W-:Y:S05]  /*58190*/  BSYNC.RECONVERGENT B2 ;  /* 0x0000000000027941 */ /* 0x000fea0003800200 */
.L_x_6573:
        /* <DEDUP_REMOVED lines=19> */
[----:B------:R-:W-:Y:S01]  /*582d0*/  IMAD.MOV.U32 R26, RZ, RZ, 0x652afc2 ;  /* 0x0652afc2ff1a7424 */ /* 0x000fe200078e00ff */
[----:B------:R-:W-:Y:S01]  /*582e0*/  MOV R27, 0xbec25537 ;  /* 0xbec25537001b7802 */ /* 0x000fe20000000f00 */
[----:B------:R-:W-:Y:S01]  /*582f0*/  IMAD.MOV.U32 R32, RZ, RZ, -0xa6b394b ;  /* 0xf594c6b5ff207424 */ /* 0x000fe200078e00ff */
[----:B------:R-:W-:Y:S01]  /*58300*/  MOV R33, 0xbebf1b22 ;  /* 0xbebf1b2200217802 */ /* 0x000fe20000000f00 */
[----:B------:R2:W-:Y:S01]  /*58310*/  STL.64 [R1+0x1460], R10 ;  /* 0x0014600a01007387 */ /* 0x0005e20000100a00 */
[----:B------:R-:W-:Y:S01]  /*58320*/  IMAD.MOV.U32 R34, RZ, RZ, 0x7c7a2faa ;  /* 0x7c7a2faaff227424 */ /* 0x000fe200078e00ff */
[----:B0-----:R-:W-:Y:S01]  /*58330*/  MOV R7, 0x3eabd6d2 ;  /* 0x3eabd6d200077802 */ /* 0x001fe20000000f00 */
[----:B------:R-:W-:Y:S01]  /*58340*/  IMAD.MOV.U32 R6, RZ, RZ, 0x1e4b4109 ;  /* 0x1e4b4109ff067424 */ /* 0x000fe200078e00ff */
[----:B------:R0:W-:Y:S01]  /*58350*/  STL.64 [R1+0x1468], R12 ;  /* 0x0014680c01007387 */ /* 0x0001e20000100a00 */
[----:B------:R-:W-:Y:S01]  /*58360*/  MOV R35, 0xbe32d219 ;  /* 0xbe32d21900237802 */ /* 0x000fe20000000f00 */
[----:B-1----:R-:W-:Y:S01]  /*58370*/  IMAD.MOV.U32 R8, RZ, RZ, -0x5d2fb9a4 ;  /* 0xa2d0465cff087424 */ /* 0x002fe200078e00ff */
[----:B------:R-:W-:Y:S01]  /*58380*/  MOV R9, 0xbe87b5f9 ;  /* 0xbe87b5f900097802 */ /* 0x000fe20000000f00 */
[----:B------:R1:W-:Y:S01]  /*58390*/  STL.64 [R1+0x1470], R16 ;  /* 0x0014701001007387 */ /* 0x0003e20000100a00 */
[----:B------:R-:W-:Y:S01]  /*583a0*/  MOV R36, 0x5cf292a0 ;  /* 0x5cf292a000247802 */ /* 0x000fe20000000f00 */
[----:B------:R-:W-:Y:S01]  /*583b0*/  IMAD.MOV.U32 R37, RZ, RZ, -0x41b6031b ;  /* 0xbe49fce5ff257424 */ /* 0x000fe200078e00ff */
[----:B------:R-:W-:Y:S01]  /*583c0*/  MOV R38, 0x30da5a0 ;  /* 0x030da5a000267802 */ /* 0x000fe20000000f00 */
[----:B--2---:R-:W-:Y:S01]  /*583d0*/  IMAD.MOV.U32 R10, RZ, RZ, -0x1480f261 ;  /* 0xeb7f0d9fff0a7424 */ /* 0x004fe200078e00ff */
[----:B------:R-:W-:Y:S01]  /*583e0*/  MOV R11, 0x3e3ccf5c ;  /* 0x3e3ccf5c000b7802 */ /* 0x000fe20000000f00 */
[----:B------:R2:W-:Y:S01]  /*583f0*/  STL.64 [R1+0x1478], R18 ;  /* 0x0014781201007387 */ /* 0x0005e20000100a00 */
[----:B------:R-:W-:Y:S01]  /*58400*/  IMAD.MOV.U32 R39, RZ, RZ, -0x400fed45 ;  /* 0xbff012bbff277424 */ /* 0x000fe200078e00ff */
[----:B0-----:R-:W-:Y:S01]  /*58410*/  MOV R13, 0x3e46097d ;  /* 0x3e46097d000d7802 */ /* 0x001fe20000000f00 */
[----:B------:R-:W-:Y:S01]  /*58420*/  IMAD.MOV.U32 R12, RZ, RZ, 0x55c37c1c ;  /* 0x55c37c1cff0c7424 */ /* 0x000fe200078e00ff */
[----:B------:R0:W-:Y:S01]  /*58430*/  STL.64 [R1+0x1480], R20 ;  /* 0x0014801401007387 */ /* 0x0001e20000100a00 */
[----:B------:R-:W-:Y:S01]  /*58440*/  MOV R40, 0x8f94aa2a ;  /* 0x8f94aa2a00287802 */ /* 0x000fe20000000f00 */
[----:B-1----:R-:W-:Y:S01]  /*58450*/  IMAD.MOV.U32 R16, RZ, RZ, -0x2db2a376 ;  /* 0xd24d5c8aff107424 */ /* 0x002fe200078e00ff */
[----:B------:R-:W-:Y:S01]  /*58460*/  MOV R17, 0x3e0f6e66 ;  /* 0x3e0f6e6600117802 */ /* 0x000fe20000000f00 */
[----:B------:R1:W-:Y:S01]  /*58470*/  STL.64 [R1+0x1488], R26 ;  /* 0x0014881a01007387 */ /* 0x0003e20000100a00 */
[----:B------:R-:W-:Y:S01]  /*58480*/  IMAD.MOV.U32 R41, RZ, RZ, 0x409e93fe ;  /* 0x409e93feff297424 */ /* 0x000fe200078e00ff */
[----:B------:R-:W-:Y:S01]  /*58490*/  FSETP.GEU.AND P1, PT, |R23|, 6.5827683646048100446e-37, PT ;  /* 0x036000001700780b */ /* 0x000fe20003f2e200 */
[----:B------:R-:W-:Y:S01]  /*584a0*/  BSSY.RECONVERGENT B2, `(.L_x_6575) ;  /* 0x000073d000027945 */ /* 0x000fe20003800200 */
        /* <DEDUP_REMOVED lines=8> */
[----:B------:R-:W-:Y:S01]  /*58530*/  MOV R27, 0x3dbac947 ;  /* 0x3dbac947001b7802 */ /* 0x000fe20000000f00 */
[----:B---3--:R-:W-:Y:S01]  /*58540*/  IMAD.MOV.U32 R32, RZ, RZ, 0x1fd754a ;  /* 0x01fd754aff207424 */ /* 0x008fe200078e00ff */
        /* <DEDUP_REMOVED lines=18> */
[----:B-1----:R-:W-:Y:S01]  /*58670*/  IMAD.MOV.U32 R34, RZ, RZ, 0x7950ad7b ;  /* 0x7950ad7bff227424 */ /* 0x002fe200078e00ff */
        /* <DEDUP_REMOVED lines=8> */
[----:B---3--:R-:W-:Y:S01]  /*58700*/  IMAD.MOV.U32 R26, RZ, RZ, 0x6b015ac0 ;  /* 0x6b015ac0ff1a7424 */ /* 0x008fe200078e00ff */
[----:B------:R-:W-:Y:S01]  /*58710*/  MOV R27, 0x3f65ac05 ;  /* 0x3f65ac05001b7802 */ /* 0x000fe20000000f00 */
[----:B-1----:R-:W-:Y:S01]  /*58720*/  IMAD.MOV.U32 R32, RZ, RZ, 0x6f09e723 ;  /* 0x6f09e723ff207424 */ /* 0x002fe200078e00ff */
        /* <DEDUP_REMOVED lines=29> */
[----:B-1----:R-:W-:Y:S01]  /*58900*/  IMAD.MOV.U32 R32, RZ, RZ, -0x35c5c885 ;  /* 0xca3a377bff207424 */ /* 0x002fe200078e00ff */
        /* <DEDUP_REMOVED lines=517> */
[----:B------:R-:W-:Y:S01]  /*5a960*/  MOV R9, 0xbec1adec ;  /* 0xbec1adec00097802 */ /* 0x000fe20000000f00 */
[----:B---3--:R-:W-:Y:S01]  /*5a970*/  IMAD.MOV.U32 R10, RZ, RZ, 0x124b7492 ;  /* 0x124b7492ff0a7424 */ /* 0x008fe200078e00ff */
[----:B------:R-:W-:Y:S01]  /*5a980*/  MOV R11, 0xbdb2ed3c ;  /* 0xbdb2ed3c000b7802 */ /* 0x000fe20000000f00 */
        /* <DEDUP_REMOVED lines=163> */
[----:B--2---:R-:W-:Y:S01]  /*5b3c0*/  IMAD.MOV.U32 R20, RZ, RZ, 0x1144693f ;  /* 0x1144693fff147424 */ /* 0x004fe200078e00ff */
        /* <DEDUP_REMOVED lines=102> */
[----:B------:R-:W-:Y:S02]  /*5ba30*/  MOV R9, 0x3e77ca3d ;  /* 0x3e77ca3d00097802 */ /* 0x000fe40000000f00 */
[----:B------:R2:W-:Y:S04]  /*5ba40*/  STL.64 [R1+0x1de0], R20 ;  /* 0x001de01401007387 */ /* 0x0005e80000100a00 */
[----:B------:R3:W-:Y:S01]  /*5ba50*/  STL.64 [R1+0x1de8], R26 ;  /* 0x001de81a01007387 */ /* 0x0007e20000100a00 */
[----:B-1----:R-:W-:Y:S01]  /*5ba60*/  IMAD.MOV.U32 R34, RZ, RZ, -0x3215e115 ;  /* 0xcdea1eebff227424 */ /* 0x002fe200078e00ff */
[----:B------:R-:W-:Y:S01]  /*5ba70*/  MOV R35, 0xbec25187 ;  /* 0xbec2518700237802 */ /* 0x000fe20000000f00 */
[----:B0-----:R-:W-:Y:S01]  /*5ba80*/  IMAD.MOV.U32 R32, RZ, RZ, 0x3ef55b59 ;  /* 0x3ef55b59ff207424 */ /* 0x001fe200078e00ff */
[----:B------:R-:W-:Y:S01]  /*5ba90*/  MOV R33, 0xbf30e510 ;  /* 0xbf30e51000217802 */ /* 0x000fe20000000f00 */
[----:B------:R0:W-:Y:S01]  /*5baa0*/  STL.64 [R1+0x1e28], R18 ;  /* 0x001e281201007387 */ /* 0x0001e20000100a00 */
[----:B--2---:R-:W-:Y:S01]  /*5bab0*/  IMAD.MOV.U32 R20, RZ, RZ, 0x664ec1e3 ;  /* 0x664ec1e3ff147424 */ /* 0x004fe200078e00ff */
        /* <DEDUP_REMOVED lines=26> */
[----:B-1----:R-:W-:Y:S01]  /*5bc60*/  IMAD.MOV.U32 R32, RZ, RZ, 0x553e9943 ;  /* 0x553e9943ff207424 */ /* 0x002fe200078e00ff */
        /* <DEDUP_REMOVED lines=59> */
[----:B-1----:R-:W-:Y:S01]  /*5c020*/  IMAD.MOV.U32 R32, RZ, RZ, -0x22889d73 ;  /* 0xdd77628dff207424 */ /* 0x002fe200078e00ff */
[----:B------:R-:W-:Y:S01]  /*5c030*/  MOV R33, 0x3f084156 ;  /* 0x3f08415600217802 */ /* 0x000fe20000000f00 */
        /* <DEDUP_REMOVED lines=65> */
[----:B------:R-:W-:Y:S02]  /*5c450*/  IMAD.MOV.U32 R21, RZ, RZ, 0x3f423100 ;  /* 0x3f423100ff157424 */ /* 0x000fe400078e00ff */
        /* <DEDUP_REMOVED lines=23> */
[----:B-1----:R-:W-:Y:S01]  /*5c5d0*/  MOV R34, 0x61a9f916 ;  /* 0x61a9f91600227802 */ /* 0x002fe20000000f00 */
[----:B------:R-:W-:Y:S02]  /*5c5e0*/  IMAD.MOV.U32 R35, RZ, RZ, -0x40dd2e49 ;  /* 0xbf22d1b7ff237424 */ /* 0x000fe400078e00ff */
[----:B------:R1:W-:Y:S01]  /*5c5f0*/  STL.64 [R1+0x1f98], R26 ;  /* 0x001f981a01007387 */ /* 0x0003e20000100a00 */
[----:B--2---:R-:W-:Y:S01]  /*5c600*/  MOV R32, 0xafb85756 ;  /* 0xafb8575600207802 */ /* 0x004fe20000000f00 */
[----:B------:R-:W-:Y:S01]  /*5c610*/  IMAD.MOV.U32 R33, RZ, RZ, -0x42708c81 ;  /* 0xbd8f737fff217424 */ /* 0x000fe200078e00ff */
[----:B0-----:R-:W-:Y:S01]  /*5c620*/  MOV R36, 0x57fe1a62 ;  /* 0x57fe1a6200247802 */ /* 0x001fe20000000f00 */
[----:B------:R-:W-:Y:S01]  /*5c630*/  IMAD.MOV.U32 R37, RZ, RZ, -0x412ce8ac ;  /* 0xbed31754ff257424 */ /* 0x000fe200078e00ff */
        /* <DEDUP_REMOVED lines=8> */
[----:B------:R-:W-:Y:S02]  /*5c6c0*/  IMAD.MOV.U32 R19, RZ, RZ, 0x3f645497 ;  /* 0x3f645497ff137424 */ /* 0x000fe400078e00ff */
        /* <DEDUP_REMOVED lines=22> */
[----:B------:R2:W-:Y:S01]  /*5c830*/  STL.64 [R1+0x2010], R18 ;  /* 0x0020101201007387 */ /* 0x0005e20000100a00 */
[----:B-1----:R-:W-:Y:S01]  /*5c840*/  MOV R36, 0x1b78f2fd ;  /* 0x1b78f2fd00247802 */ /* 0x002fe20000000f00 */
[----:B------:R-:W-:Y:S01]  /*5c850*/  IMAD.MOV.U32 R37, RZ, RZ, -0x412800ce ;  /* 0xbed7ff32ff257424 */ /* 0x000fe200078e00ff */
[----:B---3--:R-:W-:Y:S01]  /*5c860*/  MOV R20, 0x49d95e46 ;  /* 0x49d95e4600147802 */ /* 0x008fe20000000f00 */
[----:B------:R-:W-:Y:S01]  /*5c870*/  IMAD.MOV.U32 R21, RZ, RZ, -0x40566e61 ;  /* 0xbfa9919fff157424 */ /* 0x000fe200078e00ff */
[----:B------:R1:W-:Y:S01]  /*5c880*/  STL.64 [R1+0x2028], R10 ;  /* 0x0020280a01007387 */ /* 0x0003e20000100a00 */
[----:B0-----:R-:W-:Y:S01]  /*5c890*/  MOV R26, 0x5e7cd1d3 ;  /* 0x5e7cd1d3001a7802 */ /* 0x001fe20000000f00 */
[----:B------:R-:W-:-:S02]  /*5c8a0*/  IMAD.MOV.U32 R27, RZ, RZ, 0x3faead43 ;  /* 0x3faead43ff1b7424 */ /* 0x000fc400078e00ff */
        /* <DEDUP_REMOVED lines=23> */
[----:B---3--:R-:W-:Y:S01]  /*5ca20*/  MOV R34, 0xac5d2c9a ;  /* 0xac5d2c9a00227802 */ /* 0x008fe20000000f00 */
[----:B------:R-:W-:Y:S01]  /*5ca30*/  IMAD.MOV.U32 R35, RZ, RZ, -0x40a3c568 ;  /* 0xbf5c3a98ff237424 */ /* 0x000fe200078e00ff */
[----:B-1----:R-:W-:Y:S01]  /*5ca40*/  MOV R20, 0x8c35df65 ;  /* 0x8c35df6500147802 */ /* 0x002fe20000000f00 */
[----:B------:R-:W-:Y:S01]  /*5ca50*/  IMAD.MOV.U32 R21, RZ, RZ, 0x3f551ff4 ;  /* 0x3f551ff4ff157424 */ /* 0x000fe200078e00ff */
[----:B------:R1:W-:Y:S01]  /*5ca60*/  STL.64 [R1+0x2050], R18 ;  /* 0x0020501201007387 */ /* 0x0003e20000100a00 */
[----:B0-----:R-:W-:Y:S01]  /*5ca70*/  MOV R26, 0x9848909f ;  /* 0x9848909f001a7802 */ /* 0x001fe20000000f00 */
[----:B------:R-:W-:-:S02]  /*5ca80*/  IMAD.MOV.U32 R27, RZ, RZ, -0x4216d859 ;  /* 0xbde927a7ff1b7424 */ /* 0x000fc400078e00ff */
[----:B------:R0:W-:Y:S01]  /*5ca90*/  STL.64 [R1+0x2068], R10 ;  /* 0x0020680a01007387 */ /* 0x0001e20000100a00 */
[----:B--2---:R-:W-:Y:S01]  /*5caa0*/  MOV R36, 0xa0ce370e ;  /* 0xa0ce370e00247802 */ /* 0x004fe20000000f00 */
[----:B------:R-:W-:Y:S02]  /*5cab0*/  IMAD.MOV.U32 R37, RZ, RZ, -0x40ebb737 ;  /* 0xbf1448c9ff257424 */ /* 0x000fe400078e00ff */
        /* <DEDUP_REMOVED lines=11> */
[----:B------:R-:W-:Y:S02]  /*5cb70*/  IMAD.MOV.U32 R17, RZ, RZ, 0x3e62116d ;  /* 0x3e62116dff117424 */ /* 0x000fe400078e00ff */
        /* <DEDUP_REMOVED lines=8> */
[----:B-1----:R-:W-:Y:S01]  /*5cc00*/  MOV R32, 0x261131ce ;  /* 0x261131ce00207802 */ /* 0x002fe20000000f00 */
[----:B------:R-:W-:-:S02]  /*5cc10*/  IMAD.MOV.U32 R33, RZ, RZ, -0x4129aaab ;  /* 0xbed65555ff217424 */ /* 0x000fc400078e00ff */
[----:B------:R1:W-:Y:S01]  /*5cc20*/  STL.64 [R1+0x2080], R36 ;  /* 0x0020802401007387 */ /* 0x0003e20000100a00 */
[----:B0-----:R-:W-:Y:S01]  /*5cc30*/  MOV R34, 0xda432b11 ;  /* 0xda432b1100227802 */ /* 0x001fe20000000f00 */
[----:B------:R-:W-:Y:S01]  /*5cc40*/  IMAD.MOV.U32 R35, RZ, RZ, -0x414e954a ;  /* 0xbeb16ab6ff237424 */ /* 0x000fe200078e00ff */
[----:B--2---:R-:W-:Y:S01]  /*5cc50*/  MOV R20, 0x3d88fea7 ;  /* 0x3d88fea700147802 */ /* 0x004fe20000000f00 */
[----:B------:R-:W-:Y:S01]  /*5cc60*/  IMAD.MOV.U32 R21, RZ, RZ, 0x3ecc1949 ;  /* 0x3ecc1949ff157424 */ /* 0x000fe200078e00ff */
[----:B------:R0:W-:Y:S01]  /*5cc70*/  STL.64 [R1+0x2090], R18 ;  /* 0x0020901201007387 */ /* 0x0001e20000100a00 */
[----:B---3--:R-:W-:Y:S01]  /*5cc80*/  MOV R26, 0x27a1383d ;  /* 0x27a1383d001a7802 */ /* 0x008fe20000000f00 */
[----:B------:R-:W-:Y:S02]  /*5cc90*/  IMAD.MOV.U32 R27, RZ, RZ, -0x4181595c ;  /* 0xbe7ea6a4ff1b7424 */ /* 0x000fe400078e00ff */
[----:B------:R2:W-:Y:S01]  /*5cca0*/  STL.64 [R1+0x20b0], R10 ;  /* 0x0020b00a01007387 */ /* 0x0005e20000100a00 */
[----:B-1----:R-:W-:Y:S01]  /*5ccb0*/  MOV R36, 0x5f50d178 ;  /* 0x5f50d17800247802 */ /* 0x002fe20000000f00 */
[----:B------:R-:W-:-:S02]  /*5ccc0*/  IMAD.MOV.U32 R37, RZ, RZ, -0x4046a498 ;  /* 0xbfb95b68ff257424 */ /* 0x000fc400078e00ff */
        /* <DEDUP_REMOVED lines=9> */
[----:B------:R-:W-:Y:S01]  /*5cd60*/  STL.64 [R1+0x1e98], R8 ;  /* 0x001e980801007387 */ /* 0x000fe20000100a00 */
[----:B0-----:R-:W-:Y:S01]  /*5cd70*/  MOV R16, 0xbbd016c8 ;  /* 0xbbd016c800107802 */ /* 0x001fe20000000f00 */
[----:B------:R-:W-:Y:S02]  /*5cd80*/  IMAD.MOV.U32 R17, RZ, RZ, 0x3e92a46f ;  /* 0x3e92a46fff117424 */ /* 0x000fe400078e00ff */
[----:B------:R0:W-:Y:S01]  /*5cd90*/  STL.64 [R1+0x2098], R32 ;  /* 0x0020982001007387 */ /* 0x0001e20000100a00 */
[----:B--2---:R-:W1:Y:S01]  /*5cda0*/  MUFU.RCP64H R7, R15 ;  /* 0x0000000f00077308 */ /* 0x004e620000001800 */
[----:B------:R-:W-:Y:S02]  /*5cdb0*/  IMAD.MOV.U32 R6, RZ, RZ, 0x1 ;  /* 0x00000001ff067424 */ /* 0x000fe400078e00ff */
[----:B------:R2:W-:Y:S04]  /*5cdc0*/  STL.64 [R1+0x20a0], R20 ;  /* 0x0020a01401007387 */ /* 0x0005e80000100a00 */
[----:B------:R3:W-:Y:S04]  /*5cdd0*/  STL.64 [R1+0x20a8], R34 ;  /* 0x0020a82201007387 */ /* 0x0007e80000100a00 */
[----:B------:R4:W-:Y:S01]  /*5cde0*/  STL.64 [R1+0x20c0], R26 ;  /* 0x0020c01a01007387 */ /* 0x0009e20000100a00 */
[----:B0-----:R-:W-:Y:S01]  /*5cdf0*/  MOV R32, 0x3cf8dfb4 ;  /* 0x3cf8dfb400207802 */ /* 0x001fe20000000f00 */
[----:B------:R-:W-:-:S02]  /*5ce00*/  IMAD.MOV.U32 R33, RZ, RZ, -0x40483c5f ;  /* 0xbfb7c3a1ff217424 */ /* 0x000fc400078e00ff */
[----:B------:R0:W-:Y:S01]  /*5ce10*/  STL.64 [R1+0x20d0], R36 ;  /* 0x0020d02401007387 */ /* 0x0001e20000100a00 */
[----:B--2---:R-:W-:Y:S01]  /*5ce20*/  MOV R20, 0x7a744982 ;  /* 0x7a74498200147802 */ /* 0x004fe20000000f00 */
[----:B------:R-:W-:Y:S02]  /*5ce30*/  IMAD.MOV.U32 R21, RZ, RZ, 0x3fb72bb4 ;  /* 0x3fb72bb4ff157424 */ /* 0x000fe400078e00ff */
[----:B------:R2:W-:Y:S01]  /*5ce40*/  STL.64 [R1+0x20d8], R18 ;  /* 0x0020d81201007387 */ /* 0x0005e20000100a00 */
[----:B---3--:R-:W-:Y:S01]  /*5ce50*/  MOV R34, 0x69432cef ;  /* 0x69432cef00227802 */ /* 0x008fe20000000f00 */
[----:B------:R-:W-:Y:S01]  /*5ce60*/  IMAD.MOV.U32 R35, RZ, RZ, -0x4088f985 ;  /* 0xbf77067bff237424 */ /* 0x000fe200078e00ff */
[----:B-1----:R-:W1:Y:S01]  /*5ce70*/  DFMA R8, -R14, R6, 1 ;  /* 0x3ff000000e08742b */ /* 0x002e620000000106 */
[----:B------:R3:W-:Y:S01]  /*5ce80*/  STL.64 [R1+0x20e8], R10 ;  /* 0x0020e80a01007387 */ /* 0x0007e20000100a00 */
[----:B----4-:R-:W-:Y:S01]  /*5ce90*/  MOV R26, 0xfa0aa57b ;  /* 0xfa0aa57b001a7802 */ /* 0x010fe20000000f00 */
[----:B------:R-:W-:-:S02]  /*5cea0*/  IMAD.MOV.U32 R27, RZ, RZ, 0x3f8d0bef ;  /* 0x3f8d0befff1b7424 */ /* 0x000fc400078e00ff */
[----:B------:R4:W-:Y:S01]  /*5ceb0*/  STL.64 [R1+0x2100], R12 ;  /* 0x0021000c01007387 */ /* 0x0009e20000100a00 */
[----:B0-----:R-:W-:Y:S01]  /*5cec0*/  MOV R36, 0x89184a90 ;  /* 0x89184a9000247802 */ /* 0x001fe20000000f00 */
[----:B------:R-:W-:Y:S02]  /*5ced0*/  IMAD.MOV.U32 R37, RZ, RZ, -0x40c8e179 ;  /* 0xbf371e87ff257424 */ /* 0x000fe400078e00ff */
[----:B------:R0:W-:Y:S01]  /*5cee0*/  STL.64 [R1+0x2108], R16 ;  /* 0x0021081001007387 */ /* 0x0001e20000100a00 */
[----:B--2---:R-:W-:Y:S01]  /*5cef0*/  MOV R18, 0x1cad78b9 ;  /* 0x1cad78b900127802 */ /* 0x004fe20000000f00 */
[----:B------:R-:W-:Y:S01]  /*5cf00*/  IMAD.MOV.U32 R19, RZ, RZ, -0x406e5b61 ;  /* 0xbf91a49fff137424 */ /* 0x000fe200078e00ff */
[----:B---3--:R-:W-:Y:S01]  /*5cf10*/  MOV R10, 0xe25cd11c ;  /* 0xe25cd11c000a7802 */ /* 0x008fe20000000f00 */
[----:B------:R-:W-:Y:S01]  /*5cf20*/  IMAD.MOV.U32 R11, RZ, RZ, 0x3f5a4350 ;  /* 0x3f5a4350ff0b7424 */ /* 0x000fe200078e00ff */
[----:B------:R2:W-:Y:S01]  /*5cf30*/  STL.64 [R1+0x20f0], R20 ;  /* 0x0020f01401007387 */ /* 0x0005e20000100a00 */
[----:B----4-:R-:W-:Y:S01]  /*5cf40*/  MOV R12, 0x3c40f6a ;  /* 0x03c40f6a000c7802 */ /* 0x010fe20000000f00 */
[----:B------:R-:W-:-:S02]  /*5cf50*/  IMAD.MOV.U32 R13, RZ, RZ, -0x40acfbc3 ;  /* 0xbf53043dff0d7424 */ /* 0x000fc400078e00ff */
[----:B------:R3:W-:Y:S01]  /*5cf60*/  STL.64 [R1+0x2130], R10 ;  /* 0x0021300a01007387 */ /* 0x0007e20000100a00 */
[----:B0-----:R-:W-:Y:S01]  /*5cf70*/  MOV R16, 0xca306bb5 ;  /* 0xca306bb500107802 */ /* 0x001fe20000000f00 */
[----:B------:R-:W-:Y:S02]  /*5cf80*/  IMAD.MOV.U32 R17, RZ, RZ, -0x40e6e001 ;  /* 0xbf191fffff117424 */ /* 0x000fe400078e00ff */
[----:B------:R0:W-:Y:S04]  /*5cf90*/  STL.64 [R1+0x2138], R12 ;  /* 0x0021380c01007387 */ /* 0x0001e80000100a00 */
[----:B------:R4:W-:Y:S01]  /*5cfa0*/  STL.64 [R1+0x2150], R16 ;  /* 0x0021501001007387 */ /* 0x0009e20000100a00 */
[----:B--2---:R-:W-:Y:S01]  /*5cfb0*/  MOV R20, 0xc4df7f1 ;  /* 0x0c4df7f100147802 */ /* 0x004fe20000000f00 */
[----:B------:R-:W-:Y:S01]  /*5cfc0*/  IMAD.MOV.U32 R21, RZ, RZ, 0x3f3adee2 ;  /* 0x3f3adee2ff157424 */ /* 0x000fe200078e00ff */
[----:B---3--:R-:W-:Y:S01]  /*5cfd0*/  MOV R10, 0xfc6f6d3d ;  /* 0xfc6f6d3d000a7802 */ /* 0x008fe20000000f00 */
[----:B------:R-:W-:Y:S01]  /*5cfe0*/  IMAD.MOV.U32 R11, RZ, RZ, -0x4139f83b ;  /* 0xbec607c5ff0b7424 */ /* 0x000fe200078e00ff */
[----:B------:R2:W-:Y:S01]  /*5cff0*/  STL.64 [R1+0x2118], R26 ;  /* 0x0021181a01007387 */ /* 0x0005e20000100a00 */
[----:B0-----:R-:W-:Y:S01]  /*5d000*/  MOV R12, 0xba744e1c ;  /* 0xba744e1c000c7802 */ /* 0x001fe20000000f00 */
[----:B------:R-:W-:-:S02]  /*5d010*/  IMAD.MOV.U32 R13, RZ, RZ, 0x3eab1a24 ;  /* 0x3eab1a24ff0d7424 */ /* 0x000fc400078e00ff */
[----:B------:R0:W-:Y:S01]  /*5d020*/  STL.64 [R1+0x2178], R10 ;  /* 0x0021780a01007387 */ /* 0x0001e20000100a00 */
[----:B----4-:R-:W-:Y:S01]  /*5d030*/  MOV R16, 0xf5f87fc0 ;  /* 0xf5f87fc000107802 */ /* 0x010fe20000000f00 */
[----:B------:R-:W-:Y:S02]  /*5d040*/  IMAD.MOV.U32 R17, RZ, RZ, 0x3cc5a9a2 ;  /* 0x3cc5a9a2ff117424 */ /* 0x000fe400078e00ff */
[----:B------:R3:W-:Y:S04]  /*5d050*/  STL.64 [R1+0x2180], R12 ;  /* 0x0021800c01007387 */ /* 0x0007e80000100a00 */
        /* <DEDUP_REMOVED lines=9> */
[----:B----4-:R-:W-:Y:S01]  /*5d0f0*/  MOV R16, 0x4744ccfb ;  /* 0x4744ccfb00107802 */ /* 0x010fe20000000f00 */
[----:B------:R-:W-:Y:S02]  /*5d100*/  IMAD.MOV.U32 R17, RZ, RZ, 0x3fc056ba ;  /* 0x3fc056baff117424 */ /* 0x000fe400078e00ff */
[----:B------:R3:W-:Y:S01]  /*5d110*/  STL.64 [R1+0x2140], R20 ;  /* 0x0021401401007387 */ /* 0x0007e20000100a00 */
[----:B0-----:R-:W-:Y:S01]  /*5d120*/  MOV R32, 0x6a382e07 ;  /* 0x6a382e0700207802 */ /* 0x001fe20000000f00 */
[----:B------:R-:W-:Y:S02]  /*5d130*/  IMAD.MOV.U32 R33, RZ, RZ, 0x3db43183 ;  /* 0x3db43183ff217424 */ /* 0x000fe400078e00ff */
[----:B------:R0:W-:Y:S04]  /*5d140*/  STL.64 [R1+0x21b0], R10 ;  /* 0x0021b00a01007387 */ /* 0x0001e80000100a00 */
[----:B-1----:R-:W1:Y:S01]  /*5d150*/  DFMA R8, R8, R8, R8 ;  /* 0x000000080808722b */ /* 0x002e620000000008 */
[----:B--2---:R-:W-:Y:S01]  /*5d160*/  MOV R34, 0x539275a7 ;  /* 0x539275a700227802 */ /* 0x004fe20000000f00 */
[----:B------:R-:W-:Y:S01]  /*5d170*/  IMAD.MOV.U32 R35, RZ, RZ, 0x3ed1abde ;  /* 0x3ed1abdeff237424 */ /* 0x000fe200078e00ff */
[----:B------:R2:W-:Y:S01]  /*5d180*/  STL.64 [R1+0x21c8], R12 ;  /* 0x0021c80c01007387 */ /* 0x0005e20000100a00 */
[----:B---3--:R-:W-:Y:S01]  /*5d190*/  MOV R20, 0x66be9669 ;  /* 0x66be966900147802 */ /* 0x008fe20000000f00 */
[----:B------:R-:W-:-:S02]  /*5d1a0*/  IMAD.MOV.U32 R21, RZ, RZ, -0x417c3ae7 ;  /* 0xbe83c519ff157424 */ /* 0x000fc400078e00ff */
[----:B------:R3:W-:Y:S04]  /*5d1b0*/  STL.64 [R1+0x21d0], R16 ;  /* 0x0021d01001007387 */ /* 0x0007e80000100a00 */
[----:B------:R4:W-:Y:S01]  /*5d1c0*/  STL.64 [R1+0x2168], R26 ;  /* 0x0021681a01007387 */ /* 0x0009e20000100a00 */
[----:B0-----:R-:W-:Y:S01]  /*5d1d0*/  MOV R10, 0x4c284396 ;  /* 0x4c284396000a7802 */ /* 0x001fe20000000f00 */
[----:B------:R-:W-:Y:S01]  /*5d1e0*/  IMAD.MOV.U32 R11, RZ, RZ, 0x3f778305 ;  /* 0x3f778305ff0b7424 */ /* 0x000fe200078e00ff */
[----:B--2---:R-:W-:Y:S01]  /*5d1f0*/  MOV R12, 0xf86c0936 ;  /* 0xf86c0936000c7802 */ /* 0x004fe20000000f00 */
[----:B------:R-:W-:Y:S01]  /*5d200*/  IMAD.MOV.U32 R13, RZ, RZ, 0x3e123fc5 ;  /* 0x3e123fc5ff0d7424 */ /* 0x000fe200078e00ff */
        /* <DEDUP_REMOVED lines=8> */
[----:B------:R-:W-:Y:S02]  /*5d290*/  IMAD.MOV.U32 R33, RZ, RZ, -0x40366831 ;  /* 0xbfc997cfff217424 */ /* 0x000fe400078e00ff */
[----:B------:R0:W-:Y:S01]  /*5d2a0*/  STL.64 [R1+0x21f8], R10 ;  /* 0x0021f80a01007387 */ /* 0x0001e20000100a00 */
[----:B--2---:R-:W-:Y:S01]  /*5d2b0*/  MOV R34, 0xea4a1955 ;  /* 0xea4a195500227802 */ /* 0x004fe20000000f00 */
[----:B------:R-:W-:-:S02]  /*5d2c0*/  IMAD.MOV.U32 R35, RZ, RZ, 0x3f01d889 ;  /* 0x3f01d889ff237424 */ /* 0x000fc400078e00ff */
[----:B------:R2:W-:Y:S01]  /*5d2d0*/  STL.64 [R1+0x2200], R12 ;  /* 0x0022000c01007387 */ /* 0x0005e20000100a00 */
[----:B---3--:R-:W-:Y:S01]  /*5d2e0*/  MOV R20, 0xd3bab1e9 ;  /* 0xd3bab1e900147802 */ /* 0x008fe20000000f00 */
[----:B------:R-:W-:Y:S02]  /*5d2f0*/  IMAD.MOV.U32 R21, RZ, RZ, -0x41787839 ;  /* 0xbe8787c7ff157424 */ /* 0x000fe400078e00ff */
[----:B------:R3:W-:Y:S04]  /*5d300*/  STL.64 [R1+0x2218], R16 ;  /* 0x0022181001007387 */ /* 0x0007e80000100a00 */
[----:B------:R4:W-:Y:S01]  /*5d310*/  STL.64 [R1+0x21b8], R26 ;  /* 0x0021b81a01007387 */ /* 0x0009e20000100a00 */
[----:B0-----:R-:W-:Y:S01]  /*5d320*/  MOV R10, 0x8655a9c8 ;  /* 0x8655a9c8000a7802 */ /* 0x001fe20000000f00 */
[----:B------:R-:W-:Y:S01]  /*5d330*/  IMAD.MOV.U32 R11, RZ, RZ, 0x3d25dbb1 ;  /* 0x3d25dbb1ff0b7424 */ /* 0x000fe200078e00ff */
[----:B--2---:R-:W-:Y:S01]  /*5d340*/  MOV R12, 0x1ad67669 ;  /* 0x1ad67669000c7802 */ /* 0x004fe20000000f00 */
[----:B------:R-:W-:Y:S01]  /*5d350*/  IMAD.MOV.U32 R13, RZ, RZ, -0x4132585a ;  /* 0xbecda7a6ff0d7424 */ /* 0x000fe200078e00ff */
[----:B------:R0:W-:Y:S01]  /*5d360*/  STL.64 [R1+0x2198], R32 ;  /* 0x0021982001007387 */ /* 0x0001e20000100a00 */
[----:B---3--:R-:W-:Y:S01]  /*5d370*/  MOV R16, 0xd57a6a06 ;  /* 0xd57a6a0600107802 */ /* 0x008fe20000000f00 */
[----:B------:R-:W-:-:S02]  /*5d380*/  IMAD.MOV.U32 R17, RZ, RZ, 0x3ec257a6 ;  /* 0x3ec257a6ff117424 */ /* 0x000fc400078e00ff */
[----:B------:R2:W-:Y:S01]  /*5d390*/  STL.64 [R1+0x21c0], R34 ;  /* 0x0021c02201007387 */ /* 0x0005e20000100a00 */
[----:B----4-:R-:W-:Y:S01]  /*5d3a0*/  MOV R26, 0xf755a2c9 ;  /* 0xf755a2c9001a7802 */ /* 0x010fe20000000f00 */
[----:B------:R-:W-:Y:S02]  /*5d3b0*/  IMAD.MOV.U32 R27, RZ, RZ, -0x40a6e001 ;  /* 0xbf591fffff1b7424 */ /* 0x000fe400078e00ff */
[----:B------:R3:W-:Y:S01]  /*5d3c0*/  STL.64 [R1+0x21e0], R20 ;  /* 0x0021e01401007387 */ /* 0x0007e20000100a00 */
[----:B0-----:R-:W-:Y:S01]  /*5d3d0*/  MOV R32, 0xcaac87da ;  /* 0xcaac87da00207802 */ /* 0x001fe20000000f00 */
[----:B------:R-:W-:Y:S02]  /*5d3e0*/  IMAD.MOV.U32 R33, RZ, RZ, 0x3f93b27e ;  /* 0x3f93b27eff217424 */ /* 0x000fe400078e00ff */
[----:B------:R0:W-:Y:S07]  /*5d3f0*/  STL.64 [R1+0x2240], R10 ;  /* 0x0022400a01007387 */ /* 0x0001ee0000100a00 */
[----:B-1----:R1:W4:Y:S01]  /*5d400*/  DFMA R8, R6, R8, R6 ;  /* 0x000000080608722b */ /* 0x0023220000000006 */
[----:B--2---:R-:W-:Y:S01]  /*5d410*/  MOV R34, 0xb54bf1cd ;  /* 0xb54bf1cd00227802 */ /* 0x004fe20000000f00 */
[----:B-1----:R-:W-:Y:S01]  /*5d420*/  IMAD.MOV.U32 R7, RZ, RZ, -0x403f5f91 ;  /* 0xbfc0a06fff077424 */ /* 0x002fe200078e00ff */
[----:B------:R-:W-:Y:S01]  /*5d430*/  MOV R6, 0x29064247 ;  /* 0x2906424700067802 */ /* 0x000fe20000000f00 */
[----:B------:R1:W-:Y:S01]  /*5d440*/  STL.64 [R1+0x2248], R12 ;  /* 0x0022480c01007387 */ /* 0x0003e20000100a00 */
[----:B------:R-:W-:Y:S01]  /*5d450*/  IMAD.MOV.U32 R35, RZ, RZ, 0x3f51b9f3 ;  /* 0x3f51b9f3ff237424 */ /* 0x000fe200078e00ff */
[----:B---3--:R-:W-:Y:S01]  /*5d460*/  MOV R20, 0xdb7ebcae ;  /* 0xdb7ebcae00147802 */ /* 0x008fe20000000f00 */
[----:B------:R-:W-:Y:S01]  /*5d470*/  IMAD.MOV.U32 R21, RZ, RZ, -0x40f315cd ;  /* 0xbf0cea33ff157424 */ /* 0x000fe200078e00ff */
[----:B------:R2:W-:Y:S01]  /*5d480*/  STL.64 [R1+0x20e0], R6 ;  /* 0x0020e00601007387 */ /* 0x0005e20000100a00 */
[----:B0-----:R-:W-:-:S03]  /*5d490*/  MOV R10, 0x14ed9543 ;  /* 0x14ed9543000a7802 */ /* 0x001fc60000000f00 */
[----:B------:R0:W-:Y:S01]  /*5d4a0*/  STL.64 [R1+0x2250], R16 ;  /* 0x0022501001007387 */ /* 0x0001e20000100a00 */
[----:B------:R-:W-:-:S03]  /*5d4b0*/  IMAD.MOV.U32 R11, RZ, RZ, 0x3f289765 ;  /* 0x3f289765ff0b7424 */ /* 0x000fc600078e00ff */
[----:B------:R3:W-:Y:S01]  /*5d4c0*/  STL.64 [R1+0x2208], R26 ;  /* 0x0022081a01007387 */ /* 0x0007e20000100a00 */
[----:B-1----:R-:W-:Y:S01]  /*5d4d0*/  MOV R12, 0x9e91f59e ;  /* 0x9e91f59e000c7802 */ /* 0x002fe20000000f00 */
[----:B------:R-:W-:Y:S01]  /*5d4e0*/  IMAD.MOV.U32 R13, RZ, RZ, -0x402337f4 ;  /* 0xbfdcc80cff0d7424 */ /* 0x000fe200078e00ff */
[----:B--2---:R-:W-:Y:S01]  /*5d4f0*/  MOV R6, 0xb2241202 ;  /* 0xb224120200067802 */ /* 0x004fe20000000f00 */
[----:B------:R-:W-:Y:S01]  /*5d500*/  IMAD.MOV.U32 R7, RZ, RZ, -0x41db6b2d ;  /* 0xbe2494d3ff077424 */ /* 0x000fe200078e00ff */
[----:B------:R1:W-:Y:S01]  /*5d510*/  STL.64 [R1+0x21e8], R32 ;  /* 0x0021e82001007387 */ /* 0x0003e20000100a00 */
[----:B0-----:R-:W-:Y:S01]  /*5d520*/  MOV R16, 0x881c041d ;  /* 0x881c041d00107802 */ /* 0x001fe20000000f00 */
[----:B------:R-:W-:Y:S02]  /*5d530*/  IMAD.MOV.U32 R17, RZ, RZ, -0x4144f9ed ;  /* 0xbebb0613ff117424 */ /* 0x000fe400078e00ff */
[----:B------:R0:W-:Y:S01]  /*5d540*/  STL.64 [R1+0x2128], R6 ;  /* 0x0021280601007387 */ /* 0x0001e20000100a00 */
[----:B---3--:R-:W-:Y:S01]  /*5d550*/  MOV R26, 0x18d848b8 ;  /* 0x18d848b8001a7802 */ /* 0x008fe20000000f00 */
        /* <DEDUP_REMOVED lines=19> */
[----:B------:R-:W-:Y:S01]  /*5d690*/  IMAD.MOV.U32 R11, RZ, RZ, -0x406a0401 ;  /* 0xbf95fbffff0b7424 */ /* 0x000fe200078e00ff */
[----:B---3--:R-:W-:Y:S01]  /*5d6a0*/  MOV R12, 0x78d507d5 ;  /* 0x78d507d5000c7802 */ /* 0x008fe20000000f00 */
[----:B------:R-:W-:Y:S01]  /*5d6b0*/  IMAD.MOV.U32 R13, RZ, RZ, 0x3f909e54 ;  /* 0x3f909e54ff0d7424 */ /* 0x000fe200078e00ff */
        /* <DEDUP_REMOVED lines=24> */
[----:B------:R-:W-:Y:S01]  /*5d840*/  IMAD.MOV.U32 R11, RZ, RZ, 0x3f0a5dff ;  /* 0x3f0a5dffff0b7424 */ /* 0x000fe200078e00ff */
[----:B---3--:R-:W-:Y:S01]  /*5d850*/  MOV R12, 0x92a04737 ;  /* 0x92a04737000c7802 */ /* 0x008fe20000000f00 */
        /* <DEDUP_REMOVED lines=15> */
[----:B------:R-:W-:-:S02]  /*5d950*/  IMAD.MOV.U32 R19, RZ, RZ, -0x405337f1 ;  /* 0xbfacc80fff137424 */ /* 0x000fc400078e00ff */
[----:B------:R1:W-:Y:S04]  /*5d960*/  STL.64 [R1+0x2308], R10 ;  /* 0x0023080a01007387 */ /* 0x0003e80000100a00 */
[----:B------:R3:W-:Y:S01]  /*5d970*/  STL.64 [R1+0x2310], R12 ;  /* 0x0023100c01007387 */ /* 0x0007e20000100a00 */
[----:B0-----:R-:W-:Y:S01]  /*5d980*/  MOV R34, 0x326dba30 ;  /* 0x326dba3000227802 */ /* 0x001fe20000000f00 */
[----:B------:R-:W-:Y:S02]  /*5d990*/  IMAD.MOV.U32 R35, RZ, RZ, -0x40eb9cbe ;  /* 0xbf146342ff237424 */ /* 0x000fe400078e00ff */
[----:B------:R0:W-:Y:S01]  /*5d9a0*/  STL.64 [R1+0x2318], R16 ;  /* 0x0023181001007387 */ /* 0x0001e20000100a00 */
[----:B--2---:R-:W-:Y:S01]  /*5d9b0*/  MOV R20, 0xda7b0108 ;  /* 0xda7b010800147802 */ /* 0x004fe20000000f00 */
[----:B------:R-:W-:-:S02]  /*5d9c0*/  IMAD.MOV.U32 R21, RZ, RZ, 0x3eca5076 ;  /* 0x3eca5076ff157424 */ /* 0x000fc400078e00ff */
[----:B------:R2:W-:Y:S01]  /*5d9d0*/  STL.64 [R1+0x22f8], R26 ;  /* 0x0022f81a01007387 */ /* 0x0005e20000100a00 */
[----:B-1----:R-:W-:Y:S01]  /*5d9e0*/  MOV R10, 0x7f446f75 ;  /* 0x7f446f75000a7802 */ /* 0x002fe20000000f00 */
[----:B------:R-:W-:Y:S01]  /*5d9f0*/  IMAD.MOV.U32 R11, RZ, RZ, 0x4011e07e ;  /* 0x4011e07eff0b7424 */ /* 0x000fe200078e00ff */
[----:B---3--:R-:W-:Y:S01]  /*5da00*/  MOV R12, 0x741b2958 ;  /* 0x741b2958000c7802 */ /* 0x008fe20000000f00 */
[----:B------:R-:W-:Y:S01]  /*5da10*/  IMAD.MOV.U32 R13, RZ, RZ, 0x3ff89f57 ;  /* 0x3ff89f57ff0d7424 */ /* 0x000fe200078e00ff */
        /* <DEDUP_REMOVED lines=15> */
[----:B------:R2:W-:Y:S04]  /*5db10*/  STL.64 [R1+0x2340], R10 ;  /* 0x0023400a01007387 */ /* 0x0005e80000100a00 */
        /* <DEDUP_REMOVED lines=8> */
[----:B------:R-:W-:Y:S01]  /*5dba0*/  IMAD.MOV.U32 R11, RZ, RZ, -0x404a91b2 ;  /* 0xbfb56e4eff0b7424 */ /* 0x000fe200078e00ff */
[----:B---3--:R-:W-:Y:S01]  /*5dbb0*/  MOV R12, 0x8b9466e1 ;  /* 0x8b9466e1000c7802 */ /* 0x008fe20000000f00 */
[----:B------:R-:W-:Y:S01]  /*5dbc0*/  IMAD.MOV.U32 R13, RZ, RZ, -0x41bf4448 ;  /* 0xbe40bbb8ff0d7424 */ /* 0x000fe200078e00ff */
[----:B------:R2:W-:Y:S01]  /*5dbd0*/  STL.64 [R1+0x2328], R32 ;  /* 0x0023282001007387 */ /* 0x0005e20000100a00 */
[----:B-1----:R-:W-:Y:S01]  /*5dbe0*/  MOV R16, 0x7b186dc8 ;  /* 0x7b186dc800107802 */ /* 0x002fe20000000f00 */
[----:B------:R-:W-:Y:S02]  /*5dbf0*/  IMAD.MOV.U32 R17, RZ, RZ, 0x3f7a33c6 ;  /* 0x3f7a33c6ff117424 */ /* 0x000fe400078e00ff */
        /* <DEDUP_REMOVED lines=17> */
[----:B-1----:R-:W-:Y:S01]  /*5dd10*/  MOV R20, 0xc0f590c5 ;  /* 0xc0f590c500147802 */ /* 0x002fe20000000f00 */
[----:B------:R-:W-:-:S02]  /*5dd20*/  IMAD.MOV.U32 R21, RZ, RZ, -0x40a683ee ;  /* 0xbf597c12ff157424 */ /* 0x000fc400078e00ff */
[----:B------:R1:W-:Y:S01]  /*5dd30*/  STL.64 [R1+0x2398], R26 ;  /* 0x0023981a01007387 */ /* 0x0003e20000100a00 */
[----:B0-----:R-:W-:Y:S01]  /*5dd40*/  MOV R10, 0x43f4cecc ;  /* 0x43f4cecc000a7802 */ /* 0x001fe20000000f00 */
[----:B------:R-:W-:Y:S01]  /*5dd50*/  IMAD.MOV.U32 R11, RZ, RZ, 0x3d3a2d86 ;  /* 0x3d3a2d86ff0b7424 */ /* 0x000fe200078e00ff */
[----:B---3--:R-:W-:Y:S01]  /*5dd60*/  MOV R12, 0x2408f7d0 ;  /* 0x2408f7d0000c7802 */ /* 0x008fe20000000f00 */
[----:B------:R-:W-:Y:S01]  /*5dd70*/  IMAD.MOV.U32 R13, RZ, RZ, 0x3f13bc59 ;  /* 0x3f13bc59ff0d7424 */ /* 0x000fe200078e00ff */
        /* <DEDUP_REMOVED lines=24> */
[----:B------:R-:W-:Y:S01]  /*5df00*/  IMAD.MOV.U32 R11, RZ, RZ, -0x40a87c3b ;  /* 0xbf5783c5ff0b7424 */ /* 0x000fe200078e00ff */
[----:B---3--:R-:W-:Y:S01]  /*5df10*/  MOV R12, 0x4d316e22 ;  /* 0x4d316e22000c7802 */ /* 0x008fe20000000f00 */
[----:B------:R-:W-:Y:S01]  /*5df20*/  IMAD.MOV.U32 R13, RZ, RZ, 0x40160ace ;  /* 0x40160aceff0d7424 */ /* 0x000fe200078e00ff */
        /* <DEDUP_REMOVED lines=26> */
[----:B---3--:R-:W-:Y:S01]  /*5e0d0*/  MOV R10, 0x603144a ;  /* 0x0603144a000a7802 */ /* 0x008fe20000000f00 */
[----:B------:R-:W-:Y:S01]  /*5e0e0*/  IMAD.MOV.U32 R11, RZ, RZ, -0x4184993b ;  /* 0xbe7b66c5ff0b7424 */ /* 0x000fe200078e00ff */
[----:B-1----:R-:W-:Y:S01]  /*5e0f0*/  MOV R12, 0x18f65fc2 ;  /* 0x18f65fc2000c7802 */ /* 0x002fe20000000f00 */
[----:B------:R-:W-:Y:S01]  /*5e100*/  IMAD.MOV.U32 R13, RZ, RZ, -0x4063546b ;  /* 0xbf9cab95ff0d7424 */ /* 0x000fe200078e00ff */
        /* <DEDUP_REMOVED lines=54> */
[----:B------:R-:W-:Y:S02]  /*5e470*/  IMAD.MOV.U32 R11, RZ, RZ, 0x4034e300 ;  /* 0x4034e300ff0b7424 */ /* 0x000fe400078e00ff */
        /* <DEDUP_REMOVED lines=13> */
[----:B------:R-:W-:Y:S02]  /*5e550*/  IMAD.MOV.U32 R33, RZ, RZ, 0x40104edc ;  /* 0x40104edcff217424 */ /* 0x000fe400078e00ff */
[----:B------:R1:W-:Y:S01]  /*5e560*/  STL.64 [R1+0x24b8], R36 ;  /* 0x0024b82401007387 */ /* 0x0003e20000100a00 */
[----:B----4-:R-:W2:Y:S03]  /*5e570*/  DFMA R6, -R14, R8, 1 ;  /* 0x3ff000000e06742b */ /* 0x010ea60000000108 */
[----:B------:R3:W-:Y:S01]  /*5e580*/  STL.64 [R1+0x24d8], R34 ;  /* 0x0024d82201007387 */ /* 0x0007e20000100a00 */
[----:B0-----:R-:W-:Y:S01]  /*5e590*/  MOV R18, 0x83e0a3e5 ;  /* 0x83e0a3e500127802 */ /* 0x001fe20000000f00 */
[----:B------:R-:W-:-:S02]  /*5e5a0*/  IMAD.MOV.U32 R19, RZ, RZ, 0x3dcb2cc4 ;  /* 0x3dcb2cc4ff137424 */ /* 0x000fc400078e00ff */
[----:B------:R0:W-:Y:S04]  /*5e5b0*/  STL.64 [R1+0x24f0], R10 ;  /* 0x0024f00a01007387 */ /* 0x0001e80000100a00 */
[----:B------:R4:W-:Y:S01]  /*5e5c0*/  STL.64 [R1+0x2500], R20 ;  /* 0x0025001401007387 */ /* 0x0009e20000100a00 */
[----:B-1----:R-:W-:Y:S01]  /*5e5d0*/  MOV R36, 0xeafd4576 ;  /* 0xeafd457600247802 */ /* 0x002fe20000000f00 */
[----:B------:R-:W-:Y:S02]  /*5e5e0*/  IMAD.MOV.U32 R37, RZ, RZ, 0x3fd5d504 ;  /* 0x3fd5d504ff257424 */ /* 0x000fe400078e00ff */
[----:B------:R1:W-:Y:S01]  /*5e5f0*/  STL.64 [R1+0x2510], R12 ;  /* 0x0025100c01007387 */ /* 0x0003e20000100a00 */
[----:B---3--:R-:W-:Y:S01]  /*5e600*/  MOV R34, 0x261f4c56 ;  /* 0x261f4c5600227802 */ /* 0x008fe20000000f00 */
[----:B------:R-:W-:-:S02]  /*5e610*/  IMAD.MOV.U32 R35, RZ, RZ, -0x4023546b ;  /* 0xbfdcab95ff237424 */ /* 0x000fc400078e00ff */
[----:B------:R3:W-:Y:S01]  /*5e620*/  STL.64 [R1+0x2518], R16 ;  /* 0x0025181001007387 */ /* 0x0007e20000100a00 */
[----:B0-----:R-:W-:Y:S01]  /*5e630*/  MOV R10, 0xb39c15a7 ;  /* 0xb39c15a7000a7802 */ /* 0x001fe20000000f00 */
[----:B------:R-:W-:Y:S02]  /*5e640*/  IMAD.MOV.U32 R11, RZ, RZ, -0x420c1a6b ;  /* 0xbdf3e595ff0b7424 */ /* 0x000fe400078e00ff */
[----:B------:R0:W-:Y:S01]  /*5e650*/  STL.64 [R1+0x2520], R26 ;  /* 0x0025201a01007387 */ /* 0x0001e20000100a00 */
[----:B----4-:R-:W-:Y:S01]  /*5e660*/  MOV R20, 0x8a65ffac ;  /* 0x8a65ffac00147802 */ /* 0x010fe20000000f00 */
[----:B------:R-:W-:Y:S01]  /*5e670*/  IMAD.MOV.U32 R21, RZ, RZ, -0x40682ad7 ;  /* 0xbf97d529ff157424 */ /* 0x000fe200078e00ff */
[----:B-1----:R-:W-:Y:S01]  /*5e680*/  MOV R12, 0xc88249cd ;  /* 0xc88249cd000c7802 */ /* 0x002fe20000000f00 */
[----:B------:R-:W-:Y:S01]  /*5e690*/  IMAD.MOV.U32 R13, RZ, RZ, -0x41ebc3f6 ;  /* 0xbe143c0aff0d7424 */ /* 0x000fe200078e00ff */
[----:B------:R1:W-:Y:S01]  /*5e6a0*/  STL.64 [R1+0x2508], R32 ;  /* 0x0025082001007387 */ /* 0x0003e20000100a00 */
[----:B---3--:R-:W-:Y:S01]  /*5e6b0*/  MOV R16, 0x7e2fe4f3 ;  /* 0x7e2fe4f300107802 */ /* 0x008fe20000000f00 */
        /* <DEDUP_REMOVED lines=18> */
[----:B---3--:R-:W-:Y:S01]  /*5e7e0*/  MOV R10, 0xd7d0b401 ;  /* 0xd7d0b401000a7802 */ /* 0x008fe20000000f00 */
[----:B------:R-:W-:Y:S02]  /*5e7f0*/  IMAD.MOV.U32 R11, RZ, RZ, 0x406086f7 ;  /* 0x406086f7ff0b7424 */ /* 0x000fe400078e00ff */
[----:B------:R3:W-:Y:S01]  /*5e800*/  STL.64 [R1+0x2570], R26 ;  /* 0x0025701a01007387 */ /* 0x0007e20000100a00 */
[----:B0-----:R-:W-:-:S03]  /*5e810*/  MOV R20, 0xd98bc840 ;  /* 0xd98bc84000147802 */ /* 0x001fc60000000f00 */
[----:B--2---:R0:W2:Y:S01]  /*5e820*/  DFMA R6, R8, R6, R8 ;  /* 0x000000060806722b */ /* 0x0040a20000000008 */
[----:B------:R-:W-:Y:S01]  /*5e830*/  IMAD.MOV.U32 R21, RZ, RZ, -0x3fa11572 ;  /* 0xc05eea8eff157424 */ /* 0x000fe200078e00ff */
[----:B0-----:R-:W-:Y:S01]  /*5e840*/  MOV R8, 0x8d29d8b8 ;  /* 0x8d29d8b800087802 */ /* 0x001fe20000000f00 */
[----:B------:R-:W-:Y:S01]  /*5e850*/  IMAD.MOV.U32 R9, RZ, RZ, -0x3fcb639d ;  /* 0xc0349c63ff097424 */ /* 0x000fe200078e00ff */
[----:B----4-:R-:W-:Y:S01]  /*5e860*/  MOV R12, 0xca0e8768 ;  /* 0xca0e8768000c7802 */ /* 0x010fe20000000f00 */
[----:B------:R-:W-:Y:S01]  /*5e870*/  IMAD.MOV.U32 R13, RZ, RZ, -0x3fabe89b ;  /* 0xc0541765ff0d7424 */ /* 0x000fe200078e00ff */
[----:B-1----:R-:W-:Y:S01]  /*5e880*/  MOV R16, 0xb29bdf67 ;  /* 0xb29bdf6700107802 */ /* 0x002fe20000000f00 */
[----:B------:R-:W-:Y:S01]  /*5e890*/  IMAD.MOV.U32 R17, RZ, RZ, -0x40e27ba5 ;  /* 0xbf1d845bff117424 */ /* 0x000fe200078e00ff */
        /* <DEDUP_REMOVED lines=8> */
[----:B-1----:R-:W-:Y:S01]  /*5e920*/  MOV R32, 0xdffa7c58 ;  /* 0xdffa7c5800207802 */ /* 0x002fe20000000f00 */
        /* <DEDUP_REMOVED lines=12> */
[----:B---3--:R-:W-:Y:S01]  /*5e9f0*/  MOV R36, 0x217aa43e ;  /* 0x217aa43e00247802 */ /* 0x008fe20000000f00 */
[----:B------:R-:W-:Y:S02]  /*5ea00*/  IMAD.MOV.U32 R37, RZ, RZ, 0x403131fa ;  /* 0x403131faff257424 */ /* 0x000fe400078e00ff */
[----:B------:R3:W-:Y:S01]  /*5ea10*/  STL.64 [R1+0x25b8], R16 ;  /* 0x0025b81001007387 */ /* 0x0007e20000100a00 */
[----:B----4-:R-:W-:Y:S01]  /*5ea20*/  MOV R10, 0x8095cabe ;  /* 0x8095cabe000a7802 */ /* 0x010fe20000000f00 */
[----:B------:R-:W-:-:S02]  /*5ea30*/  IMAD.MOV.U32 R11, RZ, RZ, -0x3fe6e9de ;  /* 0xc0191622ff0b7424 */ /* 0x000fc400078e00ff */
[----:B------:R4:W-:Y:S01]  /*5ea40*/  STL.64 [R1+0x25c0], R26 ;  /* 0x0025c01a01007387 */ /* 0x0009e20000100a00 */
[----:B0-----:R-:W-:Y:S01]  /*5ea50*/  MOV R20, 0x9bf91088 ;  /* 0x9bf9108800147802 */ /* 0x001fe20000000f00 */
[----:B------:R-:W-:Y:S01]  /*5ea60*/  IMAD.MOV.U32 R21, RZ, RZ, 0x401477b4 ;  /* 0x401477b4ff157424 */ /* 0x000fe200078e00ff */
[----:B-1----:R-:W-:Y:S01]  /*5ea70*/  MOV R12, 0x3c3db77e ;  /* 0x3c3db77e000c7802 */ /* 0x002fe20000000f00 */
[----:B------:R-:W-:Y:S01]  /*5ea80*/  IMAD.MOV.U32 R13, RZ, RZ, -0x41cabca0 ;  /* 0xbe354360ff0d7424 */ /* 0x000fe200078e00ff */
        /* <DEDUP_REMOVED lines=8> */
[----:B------:R-:W-:Y:S02]  /*5eb10*/  IMAD.MOV.U32 R33, RZ, RZ, -0x3fffbe89 ;  /* 0xc0004177ff217424 */ /* 0x000fe400078e00ff */
[----:B------:R0:W-:Y:S01]  /*5eb20*/  STL.64 [R1+0x25c8], R34 ;  /* 0x0025c82201007387 */ /* 0x0001e20000100a00 */
[----:B-1----:R-:W-:Y:S01]  /*5eb30*/  MOV R18, 0x31e8c834 ;  /* 0x31e8c83400127802 */ /* 0x002fe20000000f00 */
[----:B------:R-:W-:Y:S02]  /*5eb40*/  IMAD.MOV.U32 R19, RZ, RZ, 0x3f37f34f ;  /* 0x3f37f34fff137424 */ /* 0x000fe400078e00ff */
[----:B------:R1:W-:Y:S01]  /*5eb50*/  STL.64 [R1+0x25d0], R36 ;  /* 0x0025d02401007387 */ /* 0x0003e20000100a00 */
[----:B---3--:R-:W-:Y:S01]  /*5eb60*/  MOV R8, 0x205f94ff ;  /* 0x205f94ff00087802 */ /* 0x008fe20000000f00 */
[----:B------:R-:W-:-:S02]  /*5eb70*/  IMAD.MOV.U32 R9, RZ, RZ, 0x3eaf6148 ;  /* 0x3eaf6148ff097424 */ /* 0x000fc400078e00ff */
[----:B------:R3:W-:Y:S04]  /*5eb80*/  STL.64 [R1+0x25e0], R10 ;  /* 0x0025e00a01007387 */ /* 0x0007e80000100a00 */
[----:B------:R4:W-:Y:S01]  /*5eb90*/  STL.64 [R1+0x25e8], R20 ;  /* 0x0025e81401007387 */ /* 0x0009e20000100a00 */
[----:B0-----:R-:W-:Y:S01]  /*5eba0*/  MOV R34, 0xeaf4767 ;  /* 0x0eaf476700227802 */ /* 0x001fe20000000f00 */
[----:B------:R-:W-:Y:S02]  /*5ebb0*/  IMAD.MOV.U32 R35, RZ, RZ, 0x3fc49518 ;  /* 0x3fc49518ff237424 */ /* 0x000fe400078e00ff */
[----:B------:R0:W-:Y:S01]  /*5ebc0*/  STL.64 [R1+0x25f8], R12 ;  /* 0x0025f80c01007387 */ /* 0x0001e20000100a00 */
[----:B-1----:R-:W-:Y:S01]  /*5ebd0*/  MOV R36, 0x79502d77 ;  /* 0x79502d7700247802 */ /* 0x002fe20000000f00 */
[----:B------:R-:W-:-:S02]  /*5ebe0*/  IMAD.MOV.U32 R37, RZ, RZ, -0x41a5713b ;  /* 0xbe5a8ec5ff257424 */ /* 0x000fc400078e00ff */
[----:B------:R1:W-:Y:S01]  /*5ebf0*/  STL.64 [R1+0x2600], R16 ;  /* 0x0026001001007387 */ /* 0x0003e20000100a00 */
[----:B---3--:R-:W-:Y:S01]  /*5ec00*/  MOV R10, 0x28bbd500 ;  /* 0x28bbd500000a7802 */ /* 0x008fe20000000f00 */
[----:B------:R-:W-:Y:S02]  /*5ec10*/  IMAD.MOV.U32 R11, RZ, RZ, 0x3f9c8476 ;  /* 0x3f9c8476ff0b7424 */ /* 0x000fe400078e00ff */
[----:B------:R3:W-:Y:S01]  /*5ec20*/  STL.64 [R1+0x2608], R26 ;  /* 0x0026081a01007387 */ /* 0x0007e20000100a00 */
[----:B----4-:R-:W-:Y:S01]  /*5ec30*/  MOV R20, 0xec7c1fdc ;  /* 0xec7c1fdc00147802 */ /* 0x010fe20000000f00 */
[----:B------:R-:W-:Y:S01]  /*5ec40*/  IMAD.MOV.U32 R21, RZ, RZ, -0x407c9847 ;  /* 0xbf8367b9ff157424 */ /* 0x000fe200078e00ff */
[----:B0-----:R-:W-:Y:S01]  /*5ec50*/  MOV R12, 0x64ad326f ;  /* 0x64ad326f000c7802 */ /* 0x001fe20000000f00 */
[----:B------:R-:W-:Y:S01]  /*5ec60*/  IMAD.MOV.U32 R13, RZ, RZ, 0x3f61687c ;  /* 0x3f61687cff0d7424 */ /* 0x000fe200078e00ff */
[----:B------:R0:W-:Y:S01]  /*5ec70*/  STL.64 [R1+0x25f0], R32 ;  /* 0x0025f02001007387 */ /* 0x0001e20000100a00 */
[----:B-1----:R-:W-:Y:S01]  /*5ec80*/  MOV R16, 0x4b8ba3fd ;  /* 0x4b8ba3fd00107802 */ /* 0x002fe20000000f00 */
[----:B------:R-:W-:-:S02]  /*5ec90*/  IMAD.MOV.U32 R17, RZ, RZ, 0x406a8563 ;  /* 0x406a8563ff117424 */ /* 0x000fc400078e00ff */
        /* <DEDUP_REMOVED lines=27> */
[----:B------:R-:W-:Y:S01]  /*5ee50*/  IMAD.MOV.U32 R21, RZ, RZ, -0x3f8a81b5 ;  /* 0xc0757e4bff157424 */ /* 0x000fe200078e00ff */
[----:B-1----:R-:W-:Y:S01]  /*5ee60*/  MOV R12, 0xdd1575ec ;  /* 0xdd1575ec000c7802 */ /* 0x002fe20000000f00 */
[----:B------:R-:W-:Y:S01]  /*5ee70*/  IMAD.MOV.U32 R13, RZ, RZ, 0x407462ac ;  /* 0x407462acff0d7424 */ /* 0x000fe200078e00ff */
        /* <DEDUP_REMOVED lines=21> */
[----:B------:R-:W-:-:S02]  /*5efd0*/  IMAD.MOV.U32 R35, RZ, RZ, -0x3fc38d70 ;  /* 0xc03c7290ff237424 */ /* 0x000fc400078e00ff */
[----:B------:R1:W-:Y:S01]  /*5efe0*/  STL.64 [R1+0x2680], R20 ;  /* 0x0026801401007387 */ /* 0x0003e20000100a00 */
[----:B---3--:R-:W-:Y:S01]  /*5eff0*/  MOV R36, 0xe94c0d42 ;  /* 0xe94c0d4200247802 */ /* 0x008fe20000000f00 */
[----:B------:R-:W-:Y:S02]  /*5f000*/  IMAD.MOV.U32 R37, RZ, RZ, -0x415673e2 ;  /* 0xbea98c1eff257424 */ /* 0x000fe400078e00ff */
[----:B------:R3:W-:Y:S01]  /*5f010*/  STL.64 [R1+0x2690], R16 ;  /* 0x0026901001007387 */ /* 0x0007e20000100a00 */
[----:B----4-:R-:W-:Y:S01]  /*5f020*/  MOV R10, 0x33c28106 ;  /* 0x33c28106000a7802 */ /* 0x010fe20000000f00 */
[----:B------:R-:W-:Y:S02]  /*5f030*/  IMAD.MOV.U32 R11, RZ, RZ, 0x40231498 ;  /* 0x40231498ff0b7424 */ /* 0x000fe400078e00ff */
[----:B------:R4:W-:Y:S01]  /*5f040*/  STL.64 [R1+0x2698], R26 ;  /* 0x0026981a01007387 */ /* 0x0009e20000100a00 */
[----:B0-----:R-:W-:Y:S01]  /*5f050*/  MOV R12, 0x69db732d ;  /* 0x69db732d000c7802 */ /* 0x001fe20000000f00 */
[----:B------:R-:W-:Y:S01]  /*5f060*/  IMAD.MOV.U32 R13, RZ, RZ, -0x3fe1ee0d ;  /* 0xc01e11f3ff0d7424 */ /* 0x000fe200078e00ff */
[----:B-1----:R-:W-:Y:S01]  /*5f070*/  MOV R20, 0x413bd03 ;  /* 0x0413bd0300147802 */ /* 0x002fe20000000f00 */
[----:B------:R-:W-:Y:S01]  /*5f080*/  IMAD.MOV.U32 R21, RZ, RZ, -0x4160b816 ;  /* 0xbe9f47eaff157424 */ /* 0x000fe200078e00ff */
[----:B------:R0:W-:Y:S01]  /*5f090*/  STL.64 [R1+0x2688], R32 ;  /* 0x0026882001007387 */ /* 0x0001e20000100a00 */
[----:B---3--:R-:W-:Y:S01]  /*5f0a0*/  MOV R16, 0xf4b0bff ;  /* 0x0f4b0bff00107802 */ /* 0x008fe20000000f00 */
[----:B------:R-:W-:-:S02]  /*5f0b0*/  IMAD.MOV.U32 R17, RZ, RZ, 0x400727bb ;  /* 0x400727bbff117424 */ /* 0x000fc400078e00ff */
[----:B------:R1:W-:Y:S01]  /*5f0c0*/  STL.64 [R1+0x24e0], R38 ;  /* 0x0024e02601007387 */ /* 0x0003e20000100a00 */
[----:B----4-:R-:W-:Y:S01]  /*5f0d0*/  MOV R26, 0x8abda2e3 ;  /* 0x8abda2e3001a7802 */ /* 0x010fe20000000f00 */
        /* <DEDUP_REMOVED lines=34> */
[----:B------:R-:W-:Y:S01]  /*5f300*/  STL.64 [R1+0x26a0], R8 ;  /* 0x0026a00801007387 */ /* 0x000fe20000100a00 */
[----:B0-----:R-:W-:Y:S01]  /*5f310*/  MOV R32, 0xbdff74b9 ;  /* 0xbdff74b900207802 */ /* 0x001fe20000000f00 */
[----:B------:R-:W-:Y:S02]  /*5f320*/  IMAD.MOV.U32 R33, RZ, RZ, -0x403b9d75 ;  /* 0xbfc4628bff217424 */ /* 0x000fe400078e00ff */
[----:B------:R0:W-:Y:S01]  /*5f330*/  STL.64 [R1+0x26e8], R10 ;  /* 0x0026e80a01007387 */ /* 0x0001e20000100a00 */
[----:B--2---:R-:W1:Y:S03]  /*5f340*/  DMUL R18, R22, R6 ;  /* 0x0000000616127228 */ /* 0x004e660000000000 */
        /* <DEDUP_REMOVED lines=10> */
[----:B------:R-:W-:Y:S02]  /*5f3f0*/  IMAD.MOV.U32 R37, RZ, RZ, -0x3f787b40 ;  /* 0xc08784c0ff257424 */ /* 0x000fe400078e00ff */
[----:B------:R3:W-:Y:S01]  /*5f400*/  STL.64 [R1+0x2718], R20 ;  /* 0x0027181401007387 */ /* 0x0007e20000100a00 */
[----:B----4-:R-:W-:Y:S01]  /*5f410*/  MOV R38, 0xc69d7a8d ;  /* 0xc69d7a8d00267802 */ /* 0x010fe20000000f00 */
        /* <DEDUP_REMOVED lines=10> */
[----:B----4-:R-:W-:Y:S01]  /*5f4c0*/  MOV R26, 0x2d01f9ee ;  /* 0x2d01f9ee001a7802 */ /* 0x010fe20000000f00 */
[----:B------:R-:W-:Y:S01]  /*5f4d0*/  IMAD.MOV.U32 R27, RZ, RZ, 0x4060b205 ;  /* 0x4060b205ff1b7424 */ /* 0x000fe200078e00ff */
        /* <DEDUP_REMOVED lines=8> */
[----:B---3--:R-:W-:Y:S01]  /*5f560*/  MOV R10, 0x5b39c078 ;  /* 0x5b39c078000a7802 */ /* 0x008fe20000000f00 */
[----:B------:R-:W-:-:S02]  /*5f570*/  IMAD.MOV.U32 R11, RZ, RZ, -0x411f61fa ;  /* 0xbee09e06ff0b7424 */ /* 0x000fc400078e00ff */
[----:B------:R3:W-:Y:S01]  /*5f580*/  STL.64 [R1+0x2758], R38 ;  /* 0x0027582601007387 */ /* 0x0007e20000100a00 */
[----:B0-----:R-:W-:Y:S01]  /*5f590*/  MOV R12, 0xfff1769d ;  /* 0xfff1769d000c7802 */ /* 0x001fe20000000f00 */
[----:B------:R-:W-:Y:S02]  /*5f5a0*/  IMAD.MOV.U32 R13, RZ, RZ, -0x3fd2fa83 ;  /* 0xc02d057dff0d7424 */ /* 0x000fe400078e00ff */
[----:B------:R0:W-:Y:S01]  /*5f5b0*/  STL.64 [R1+0x2760], R16 ;  /* 0x0027601001007387 */ /* 0x0001e20000100a00 */
[----:B--2---:R-:W-:Y:S01]  /*5f5c0*/  MOV R34, 0x14be7336 ;  /* 0x14be733600227802 */ /* 0x004fe20000000f00 */
[----:B------:R-:W-:Y:S02]  /*5f5d0*/  IMAD.MOV.U32 R35, RZ, RZ, 0x4026393a ;  /* 0x4026393aff237424 */ /* 0x000fe400078e00ff */
[----:B------:R2:W-:Y:S01]  /*5f5e0*/  STL.64 [R1+0x2768], R20 ;  /* 0x0027681401007387 */ /* 0x0005e20000100a00 */
[----:B----4-:R-:W-:Y:S01]  /*5f5f0*/  MOV R36, 0xc7275f11 ;  /* 0xc7275f1100247802 */ /* 0x010fe20000000f00 */
[----:B------:R-:W-:Y:S01]  /*5f600*/  IMAD.MOV.U32 R37, RZ, RZ, -0x3fef52dd ;  /* 0xc010ad23ff257424 */ /* 0x000fe200078e00ff */
[----:B-1----:R-:W1:Y:S01]  /*5f610*/  DFMA R8, -R14, R18, R22 ;  /* 0x000000120e08722b */ /* 0x002e620000000116 */
[----:B------:R4:W-:Y:S01]  /*5f620*/  STL.64 [R1+0x2770], R26 ;  /* 0x0027701a01007387 */ /* 0x0009e20000100a00 */
[----:B---3--:R-:W-:Y:S01]  /*5f630*/  MOV R38, 0x1fd5f699 ;  /* 0x1fd5f69900267802 */ /* 0x008fe20000000f00 */
[----:B------:R-:W-:-:S02]  /*5f640*/  IMAD.MOV.U32 R39, RZ, RZ, 0x3f6966e5 ;  /* 0x3f6966e5ff277424 */ /* 0x000fc400078e00ff */
[----:B------:R3:W-:Y:S01]  /*5f650*/  STL.64 [R1+0x2778], R32 ;  /* 0x0027782001007387 */ /* 0x0007e20000100a00 */
[----:B0-----:R-:W-:Y:S01]  /*5f660*/  MOV R16, 0x47d911f2 ;  /* 0x47d911f200107802 */ /* 0x001fe20000000f00 */
[----:B------:R-:W-:Y:S02]  /*5f670*/  IMAD.MOV.U32 R17, RZ, RZ, 0x3ff1f3c0 ;  /* 0x3ff1f3c0ff117424 */ /* 0x000fe400078e00ff */
[----:B------:R0:W-:Y:S01]  /*5f680*/  STL.64 [R1+0x2780], R40 ;  /* 0x0027802801007387 */ /* 0x0001e20000100a00 */
[----:B--2---:R-:W-:Y:S01]  /*5f690*/  MOV R20, 0x1b50cc3 ;  /* 0x01b50cc300147802 */ /* 0x004fe20000000f00 */
[----:B------:R-:W-:Y:S01]  /*5f6a0*/  IMAD.MOV.U32 R21, RZ, RZ, -0x4017a9ca ;  /* 0xbfe85636ff157424 */ /* 0x000fe200078e00ff */
[----:B----4-:R-:W-:Y:S01]  /*5f6b0*/  MOV R26, 0x6fac42ee ;  /* 0x6fac42ee001a7802 */ /* 0x010fe20000000f00 */
[----:B------:R-:W-:Y:S01]  /*5f6c0*/  IMAD.MOV.U32 R27, RZ, RZ, 0x3fd73534 ;  /* 0x3fd73534ff1b7424 */ /* 0x000fe200078e00ff */
[----:B------:R2:W-:Y:S01]  /*5f6d0*/  STL.64 [R1+0x2788], R10 ;  /* 0x0027880a01007387 */ /* 0x0005e20000100a00 */
[----:B---3--:R-:W-:Y:S01]  /*5f6e0*/  MOV R32, 0x728f44d1 ;  /* 0x728f44d100207802 */ /* 0x008fe20000000f00 */
[----:B------:R-:W-:-:S02]  /*5f6f0*/  IMAD.MOV.U32 R33, RZ, RZ, 0x3fcc603b ;  /* 0x3fcc603bff217424 */ /* 0x000fc400078e00ff */
[----:B------:R2:W-:Y:S01]  /*5f700*/  STL.64 [R1+0x2790], R12 ;  /* 0x0027900c01007387 */ /* 0x0005e20000100a00 */
[----:B0-----:R-:W-:Y:S01]  /*5f710*/  MOV R40, 0xa04b635e ;  /* 0xa04b635e00287802 */ /* 0x001fe20000000f00 */
        /* <DEDUP_REMOVED lines=21> */
.L_x_6576:
[----:B------:R-:W-:Y:S05]  /*5f870*/  BSYNC.RECONVERGENT B2 ;  /* 0x0000000000027941 */ /* 0x000fea0003800200 */
.L_x_6575:
        /* <DEDUP_REMOVED lines=53> */
.L_x_6578:
[----:B------:R-:W-:Y:S05]  /*5fbd0*/  BSYNC.RECONVERGENT B2 ;  /* 0x0000000000027941 */ /* 0x000fea0003800200 */
.L_x_6577:
        /* <DEDUP_REMOVED lines=87> */
.L_x_6584:
[----:B------:R-:W-:Y:S05]  /*60150*/  BSYNC.RECONVERGENT B4 ;  /* 0x0000000000047941 */ /* 0x000fea0003800200 */
.L_x_6583:
        /* <DEDUP_REMOVED lines=78> */
.L_x_6582:
        /* <DEDUP_REMOVED lines=16> */
[----:B------:R-:W-:Y:S01]  /*60740*/  LOP3.LUT R7, R12, 0xfffff, RZ, 0xc0, !PT ;  /* 0x000fffff0c077812 */ /* 0x000fe200078ec0ff */
[----:B------:R-:W-:Y:S01]  /*60750*/  UMOV UR4, 0x80000000 ;  /* 0x8000000000047882 */ /* 0x000fe20000000000 */
[----:B------:R-:W-:Y:S02]  /*60760*/  UMOV UR5, 0x43300000 ;  /* 0x4330000000057882 */ /* 0x000fe40000000000 */
[----:B------:R-:W-:-:S04]  /*60770*/  LOP3.LUT R7, R7, 0x3ff00000, RZ, 0xfc, !PT ;  /* 0x3ff0000007077812 */ /* 0x000fc800078efcff */
        /* <DEDUP_REMOVED lines=167> */
.L_x_6586:
[----:B------:R-:W-:Y:S01]  /*611f0*/  MOV R6, 0x0 ;  /* 0x0000000000067802 */ /* 0x000fe20000000f00 */
[----:B------:R-:W-:Y:S01]  /*61200*/  IMAD.MOV.U32 R7, RZ, RZ, 0x7ff00000 ;  /* 0x7ff00000ff077424 */ /* 0x000fe200078e00ff */
[----:B------:R-:W-:-:S05]  /*61210*/  LOP3.LUT P0, RZ, R9, 0x7fffffff, RZ, 0xc0, !PT ;  /* 0x7fffffff09ff7812 */ /* 0x000fca000780c0ff */
[----:B------:R-:W0:Y:S02]  /*61220*/  DFMA R8, R8, R6, +INF ;  /* 0x7ff000000808742b */ /* 0x000e240000000006 */
[----:B0-----:R-:W-:Y:S02]  /*61230*/  FSEL R12, R8, RZ, P0 ;  /* 0x000000ff080c7208 */ /* 0x001fe40000000000 */
[----:B------:R-:W-:-:S07]  /*61240*/  FSEL R13, R9, -QNAN , P0 ;  /* 0xfff00000090d7808 */ /* 0x000fce0000000000 */
.L_x_6585:
[----:B------:R-:W-:Y:S05]  /*61250*/  BSYNC.RECONVERGENT B3 ;  /* 0x0000000000037941 */ /* 0x000fea0003800200 */
.L_x_6581:
        /* <DEDUP_REMOVED lines=60> */
.L_x_6588:
[----:B------:R-:W-:Y:S05]  /*61620*/  BSYNC.RECONVERGENT B3 ;  /* 0x0000000000037941 */ /* 0x000fea0003800200 */
.L_x_6587:
[----:B------:R-:W-:Y:S01]  /*61630*/  IMAD.MOV.U32 R22, RZ, RZ, R36 ;  /* 0x000000ffff167224 */ /* 0x000fe200078e0024 */
[----:B------:R-:W-:Y:S01]  /*61640*/  MOV R23, R37 ;  /* 0x0000002500177202 */ /* 0x000fe20000000f00 */
[----:B------:R-:W-:Y:S06]  /*61650*/  BRA `(.L_x_6589) ;  /* 0x0000001800307947 */ /* 0x000fec0003800000 */
.L_x_6580:
        /* <DEDUP_REMOVED lines=60> */
.L_x_6593:
[----:B------:R-:W-:Y:S05]  /*61a20*/  BSYNC.RECONVERGENT B4 ;  /* 0x0000000000047941 */ /* 0x000fea0003800200 */
.L_x_6592:
        /* <DEDUP_REMOVED lines=78> */
.L_x_6591:
        /* <DEDUP_REMOVED lines=19> */
[----:B------:R-:W-:Y:S01]  /*62040*/  LOP3.LUT R7, R6, 0x3ff00000, RZ, 0xfc, !PT ;  /* 0x3ff0000006077812 */ /* 0x000fe200078efcff */
[----:B------:R-:W-:-:S03]  /*62050*/  IMAD.MOV.U32 R6, RZ, RZ, R8 ;  /* 0x000000ffff067224 */ /* 0x000fc600078e0008 */
        /* <DEDUP_REMOVED lines=167> */
.L_x_6595:
[----:B------:R-:W-:Y:S01]  /*62ad0*/  IMAD.MOV.U32 R8, RZ, RZ, 0x0 ;  /* 0x00000000ff087424 */ /* 0x000fe200078e00ff */
[----:B------:R-:W-:Y:S02]  /*62ae0*/  MOV R9, 0x7ff00000 ;  /* 0x7ff0000000097802 */ /* 0x000fe40000000f00 */
[----:B------:R-:W-:-:S04]  /*62af0*/  LOP3.LUT P0, RZ, R7, 0x7fffffff, RZ, 0xc0, !PT ;  /* 0x7fffffff07ff7812 */ /* 0x000fc8000780c0ff */
[----:B------:R-:W0:Y:S02]  /*62b00*/  DFMA R6, R6, R8, +INF ;  /* 0x7ff000000606742b */ /* 0x000e240000000008 */
[----:B0-----:R-:W-:Y:S02]  /*62b10*/  FSEL R12, R6, RZ, P0 ;  /* 0x000000ff060c7208 */ /* 0x001fe40000000000 */
[----:B------:R-:W-:-:S07]  /*62b20*/  FSEL R13, R7, -QNAN , P0 ;  /* 0xfff00000070d7808 */ /* 0x000fce0000000000 */
.L_x_6594:
[----:B------:R-:W-:Y:S05]  /*62b30*/  BSYNC.RECONVERGENT B3 ;  /* 0x0000000000037941 */ /* 0x000fea0003800200 */
.L_x_6590:
        /* <DEDUP_REMOVED lines=60> */
.L_x_6597:
[----:B------:R-:W-:Y:S05]  /*62f00*/  BSYNC.RECONVERGENT B3 ;  /* 0x0000000000037941 */ /* 0x000fea0003800200 */
.L_x_6596:
[----:B------:R1:W2:Y:S02]  /*62f10*/  DADD R22, -RZ, -R36 ;  /* 0x00000000ff167229 */ /* 0x0002a40000000924 */
.L_x_6589:
[----:B------:R-:W-:Y:S05]  /*62f20*/  BSYNC.RECONVERGENT B2 ;  /* 0x0000000000027941 */ /* 0x000fea0003800200 */
.L_x_6579:
[----:B------:R-:W3:Y:S01]  /*62f30*/  DMUL R12, R14, 0.5 ;  /* 0x3fe000000e0c7828 */ /* 0x000ee20000000000 */
[----:B------:R-:W-:Y:S01]  /*62f40*/  IMAD.MOV.U32 R8, RZ, RZ, 0x0 ;  /* 0x00000000ff087424 */ /* 0x000fe200078e00ff */
[----:B---3--:R-:W0:Y:S01]  /*62f50*/  MUFU.RSQ64H R33, R13 ;  /* 0x0000000d00217308 */ /* 0x008e220000001c00 */
        /* <DEDUP_REMOVED lines=49> */
[----:B------:R-:W-:Y:S02]  /*63270*/  MOV R7, R19 ;  /* 0x0000001300077202 */ /* 0x000fe40000000f00 */
[----:B------:R-:W-:-:S07]  /*63280*/  MOV R12, 0x632a0 ;  /* 0x000632a0000c7802 */ /* 0x000fce0000000f00 */
[----:B--2---:R-:W-:Y:S05]  /*63290*/  CALL.REL.NOINC `($__internal_20_$__cuda_sm20_dsqrt_rn_f64_mediumpath_v1) ;  /* 0x000003cc00907944 */ /* 0x004fea0003c00000 */
.L_x_6599:
[----:B------:R-:W-:Y:S05]  /*632a0*/  BSYNC.RECONVERGENT B2 ;  /* 0x0000000000027941 */ /* 0x000fea0003800200 */
.L_x_6598:
[----:B------:R-:W-:Y:S01]  /*632b0*/  HFMA2 R29, -RZ, RZ, -1.9580078125, 85.3125 ;  /* 0xbfd55555ff1d7431 */ /* 0x000fe200000001ff */
[----:B--2---:R0:W1:Y:S01]  /*632c0*/  DMUL R18, R36, R22 ;  /* 0x0000001624127228 */ /* 0x0040620000000000 */
[----:B------:R-:W-:Y:S01]  /*632d0*/  BSSY.RECONVERGENT B0, `(.L_x_6600) ;  /* 0x0000025000007945 */ /* 0x000fe20003800200 */
[----:B------:R-:W-:Y:S01]  /*632e0*/  IMAD.MOV.U32 R17, RZ, RZ, RZ ;  /* 0x000000ffff117224 */ /* 0x000fe200078e00ff */
[----:B------:R-:W-:Y:S01]  /*632f0*/  MOV R12, 0x1 ;  /* 0x00000001000c7802 */ /* 0x000fe20000000f00 */
[----:B01----:R-:W-:-:S07]  /*63300*/  IMAD.MOV.U32 R28, RZ, RZ, 0x55555555 ;  /* 0x55555555ff1c7424 */ /* 0x003fce00078e00ff */
.L_x_6601:
        /* <DEDUP_REMOVED lines=34> */
.L_x_6600:
        /* <DEDUP_REMOVED lines=44> */
[----:B------:R-:W-:Y:S05]  /*637f0*/  CALL.REL.NOINC `($__internal_18_$__cuda_sm20_dblrcp_rn_slowpath_v3) ;  /* 0x000003b800b47944 */ /* 0x000fea0003c00000 */
.L_x_6605:
[----:B------:R-:W-:Y:S05]  /*63800*/  BSYNC.RECONVERGENT B3 ;  /* 0x0000000000037941 */ /* 0x000fea0003800200 */
.L_x_6604:
[----:B------:R-:W-:Y:S01]  /*63810*/  BSSY.RECONVERGENT B0, `(.L_x_6606) ;  /* 0x0000025000007945 */ /* 0x000fe20003800200 */
[----:B------:R-:W-:Y:S01]  /*63820*/  IMAD.MOV.U32 R24, RZ, RZ, 0x1 ;  /* 0x00000001ff187424 */ /* 0x000fe200078e00ff */
[----:B------:R-:W-:Y:S01]  /*63830*/  MOV R26, 0xc901e574 ;  /* 0xc901e574001a7802 */ /* 0x000fe20000000f00 */
[----:B------:R-:W-:-:S07]  /*63840*/  IMAD.MOV.U32 R27, RZ, RZ, -0x40a1a8c6 ;  /* 0xbf5e573aff1b7424 */ /* 0x000fce00078e00ff */
.L_x_6607:
        /* <DEDUP_REMOVED lines=34> */
.L_x_6606:
        /* <DEDUP_REMOVED lines=70> */
.L_x_6609:
[----:B------:R-:W-:Y:S05]  /*63ed0*/  BSYNC.RECONVERGENT B3 ;  /* 0x0000000000037941 */ /* 0x000fea0003800200 */
.L_x_6608:
[----:B------:R-:W-:Y:S01]  /*63ee0*/  HFMA2 R28, -RZ, RZ, 0.94970703125, 0.000421047210693359375 ;  /* 0x3b990ee6ff1c7431 */ /* 0x000fe200000001ff */
[----:B------:R-:W-:Y:S01]  /*63ef0*/  BSSY.RECONVERGENT B0, `(.L_x_6610) ;  /* 0x0000024000007945 */ /* 0x000fe20003800200 */
[----:B------:R-:W-:Y:S02]  /*63f00*/  IMAD.MOV.U32 R12, RZ, RZ, 0x1 ;  /* 0x00000001ff0c7424 */ /* 0x000fe400078e00ff */
[----:B------:R-:W-:-:S07]  /*63f10*/  IMAD.MOV.U32 R29, RZ, RZ, 0x3f70ee64 ;  /* 0x3f70ee64ff1d7424 */ /* 0x000fce00078e00ff */
.L_x_6611:
        /* <DEDUP_REMOVED lines=34> */
.L_x_6610:
        /* <DEDUP_REMOVED lines=67> */
.L_x_6613:
[----:B------:R-:W-:Y:S05]  /*64570*/  BSYNC.RECONVERGENT B3 ;  /* 0x0000000000037941 */ /* 0x000fea0003800200 */
.L_x_6612:
[----:B------:R-:W-:Y:S01]  /*64580*/  HFMA2 R27, -RZ, RZ, 1.8173828125, 7.84765625 ;  /* 0x3f4547d9ff1b7431 */ /* 0x000fe200000001ff */
[----:B------:R-:W-:Y:S01]  /*64590*/  BSSY.RECONVERGENT B0, `(.L_x_6614) ;  /* 0x0000024000007945 */ /* 0x000fe20003800200 */
[----:B------:R-:W-:Y:S01]  /*645a0*/  MOV R24, 0x1 ;  /* 0x0000000100187802 */ /* 0x000fe20000000f00 */
[----:B------:R-:W-:-:S07]  /*645b0*/  IMAD.MOV.U32 R26, RZ, RZ, 0x3b34e2b6 ;  /* 0x3b34e2b6ff1a7424 */ /* 0x000fce00078e00ff */
.L_x_6615:
        /* <DEDUP_REMOVED lines=34> */
.L_x_6614:
        /* <DEDUP_REMOVED lines=70> */
.L_x_6617:
[----:B------:R-:W-:Y:S05]  /*64c40*/  BSYNC.RECONVERGENT B3 ;  /* 0x0000000000037941 */ /* 0x000fea0003800200 */
.L_x_6616:
[----:B------:R-:W-:Y:S01]  /*64c50*/  HFMA2 R12, -RZ, RZ, 0, 5.9604644775390625e-08 ;  /* 0x00000001ff0c7431 */ /* 0x000fe200000001ff */
[----:B------:R-:W-:Y:S01]  /*64c60*/  BSSY.RECONVERGENT B0, `(.L_x_6618) ;  /* 0x0000024000007945 */ /* 0x000fe20003800200 */
[----:B------:R-:W-:Y:S01]  /*64c70*/  IMAD.MOV.U32 R28, RZ, RZ, 0x2da7bf9 ;  /* 0x02da7bf9ff1c7424 */ /* 0x000fe200078e00ff */
[----:B------:R-:W-:-:S07]  /*64c80*/  MOV R29, 0xbf4c3e0b ;  /* 0xbf4c3e0b001d7802 */ /* 0x000fce0000000f00 */
.L_x_6619:
        /* <DEDUP_REMOVED lines=34> */
.L_x_6618:
        /* <DEDUP_REMOVED lines=67> */
.L_x_6621:
[----:B------:R-:W-:Y:S05]  /*652e0*/  BSYNC.RECONVERGENT B3 ;  /* 0x0000000000037941 */ /* 0x000fea0003800200 */
.L_x_6620:
[----:B------:R-:W-:Y:S01]  /*652f0*/  HFMA2 R26, -RZ, RZ, -5.640625, -52768 ;  /* 0xc5a4fa71ff1a7431 */ /* 0x000fe200000001ff */
[----:B------:R-:W-:Y:S01]  /*65300*/  BSSY.RECONVERGENT B0, `(.L_x_6622) ;  /* 0x0000024000007945 */ /* 0x000fe20003800200 */
[----:B------:R-:W-:Y:S02]  /*65310*/  IMAD.MOV.U32 R24, RZ, RZ, 0x1 ;  /* 0x00000001ff187424 */ /* 0x000fe400078e00ff */
[----:B------:R-:W-:-:S07]  /*65320*/  IMAD.MOV.U32 R27, RZ, RZ, -0x40c9ed76 ;  /* 0xbf36128aff1b7424 */ /* 0x000fce00078e00ff */
.L_x_6623:
        /* <DEDUP_REMOVED lines=34> */
.L_x_6622:
        /* <DEDUP_REMOVED lines=70> */
.L_x_6625:
[----:B------:R-:W-:Y:S05]  /*659b0*/  BSYNC.RECONVERGENT B3 ;  /* 0x0000000000037941 */ /* 0x000fea0003800200 */
.L_x_6624:
[----:B------:R-:W-:Y:S01]  /*659c0*/  HFMA2 R28, -RZ, RZ, 0.0034351348876953125, 0.1806640625 ;  /* 0x1b0931c8ff1c7431 */ /* 0x000fe200000001ff */
[----:B------:R-:W-:Y:S01]  /*659d0*/  BSSY.RECONVERGENT B0, `(.L_x_6626) ;  /* 0x0000024000007945 */ /* 0x000fe20003800200 */
[----:B------:R-:W-:Y:S02]  /*659e0*/  IMAD.MOV.U32 R12, RZ, RZ, 0x1 ;  /* 0x00000001ff0c7424 */ /* 0x000fe400078e00ff */
[----:B------:R-:W-:-:S07]  /*659f0*/  IMAD.MOV.U32 R29, RZ, RZ, 0x3f4168ef ;  /* 0x3f4168efff1d7424 */ /* 0x000fce00078e00ff */
.L_x_6627:
        /* <DEDUP_REMOVED lines=34> */
.L_x_6626:
        /* <DEDUP_REMOVED lines=67> */
.L_x_6629:
[----:B------:R-:W-:Y:S05]  /*66050*/  BSYNC.RECONVERGENT B3 ;  /* 0x0000000000037941 */ /* 0x000fea0003800200 */
.L_x_6628:
[----:B------:R-:W-:Y:S01]  /*66060*/  HFMA2 R27, -RZ, RZ, 1.802734375, -0.000674724578857421875 ;  /* 0x3f369187ff1b7431 */ /* 0x000fe200000001ff */
[----:B------:R-:W-:Y:S01]  /*66070*/  BSSY.RECONVERGENT B0, `(.L_x_6630) ;  /* 0x0000024000007945 */ /* 0x000fe20003800200 */
[----:B------:R-:W-:Y:S01]  /*66080*/  MOV R24, 0x1 ;  /* 0x0000000100187802 */ /* 0x000fe20000000f00 */
[----:B------:R-:W-:-:S07]  /*66090*/  IMAD.MOV.U32 R26, RZ, RZ, -0x63fe104c ;  /* 0x9c01efb4ff1a7424 */ /* 0x000fce00078e00ff */
.L_x_6631:
        /* <DEDUP_REMOVED lines=34> */
.L_x_6630:
        /* <DEDUP_REMOVED lines=70> */
.L_x_6633:
[----:B------:R-:W-:Y:S05]  /*66720*/  BSYNC.RECONVERGENT B3 ;  /* 0x0000000000037941 */ /* 0x000fea0003800200 */
.L_x_6632:
[----:B------:R-:W-:Y:S01]  /*66730*/  HFMA2 R12, -RZ, RZ, 0, 5.9604644775390625e-08 ;  /* 0x00000001ff0c7431 */ /* 0x000fe200000001ff */
[----:B------:R-:W-:Y:S01]  /*66740*/  BSSY.RECONVERGENT B0, `(.L_x_6634) ;  /* 0x0000024000007945 */ /* 0x000fe20003800200 */
[----:B------:R-:W-:Y:S01]  /*66750*/  IMAD.MOV.U32 R28, RZ, RZ, 0x3187b744 ;  /* 0x3187b744ff1c7424 */ /* 0x000fe200078e00ff */
[----:B------:R-:W-:-:S07]  /*66760*/  MOV R29, 0xbf45629b ;  /* 0xbf45629b001d7802 */ /* 0x000fce0000000f00 */
.L_x_6635:
        /* <DEDUP_REMOVED lines=34> */
.L_x_6634:
        /* <DEDUP_REMOVED lines=67> */
.L_x_6637:
[----:B------:R-:W-:Y:S05]  /*66dc0*/  BSYNC.RECONVERGENT B3 ;  /* 0x0000000000037941 */ /* 0x000fea0003800200 */
.L_x_6636:
[----:B------:R-:W-:Y:S01]  /*66dd0*/  HFMA2 R26, -RZ, RZ, 0.004673004150390625, 2820 ;  /* 0x1cc96982ff1a7431 */ /* 0x000fe200000001ff */
[----:B------:R-:W-:Y:S01]  /*66de0*/  BSSY.RECONVERGENT B0, `(.L_x_6638) ;  /* 0x0000024000007945 */ /* 0x000fe20003800200 */
[----:B------:R-:W-:Y:S02]  /*66df0*/  IMAD.MOV.U32 R24, RZ, RZ, 0x1 ;  /* 0x00000001ff187424 */ /* 0x000fe400078e00ff */
[----:B------:R-:W-:-:S07]  /*66e00*/  IMAD.MOV.U32 R27, RZ, RZ, -0x40bc7201 ;  /* 0xbf438dffff1b7424 */ /* 0x000fce00078e00ff */
.L_x_6639:
        /* <DEDUP_REMOVED lines=34> */
.L_x_6638:
        /* <DEDUP_REMOVED lines=70> */
.L_x_6641:
[----:B------:R-:W-:Y:S05]  /*67490*/  BSYNC.RECONVERGENT B3 ;  /* 0x0000000000037941 */ /* 0x000fea0003800200 */
.L_x_6640:
[----:B------:R-:W-:Y:S01]  /*674a0*/  HFMA2 R28, -RZ, RZ, 2186, 0.0302581787109375 ;  /* 0x684527bfff1c7431 */ /* 0x000fe200000001ff */
[----:B------:R-:W-:Y:S01]  /*674b0*/  BSSY.RECONVERGENT B0, `(.L_x_6642) ;  /* 0x0000024000007945 */ /* 0x000fe20003800200 */
[----:B------:R-:W-:Y:S02]  /*674c0*/  IMAD.MOV.U32 R12, RZ, RZ, 0x1 ;  /* 0x00000001ff0c7424 */ /* 0x000fe400078e00ff */
[----:B------:R-:W-:-:S07]  /*674d0*/  IMAD.MOV.U32 R29, RZ, RZ, 0x3f55d4ae ;  /* 0x3f55d4aeff1d7424 */ /* 0x000fce00078e00ff */
.L_x_6643:
        /* <DEDUP_REMOVED lines=34> */
.L_x_6642:
        /* <DEDUP_REMOVED lines=67> */
.L_x_6645:
[----:B------:R-:W-:Y:S05]  /*67b30*/  BSYNC.RECONVERGENT B3 ;  /* 0x0000000000037941 */ /* 0x000fea0003800200 */
.L_x_6644:
[----:B------:R-:W-:Y:S01]  /*67b40*/  HFMA2 R27, -RZ, RZ, 1.8369140625, -749.5 ;  /* 0x3f59e1dbff1b7431 */ /* 0x000fe200000001ff */
[----:B------:R-:W-:Y:S01]  /*67b50*/  BSSY.RECONVERGENT B0, `(.L_x_6646) ;  /* 0x0000024000007945 */ /* 0x000fe20003800200 */
[----:B------:R-:W-:Y:S01]  /*67b60*/  MOV R24, 0x1 ;  /* 0x0000000100187802 */ /* 0x000fe20000000f00 */
[----:B------:R-:W-:-:S07]  /*67b70*/  IMAD.MOV.U32 R26, RZ, RZ, -0x5713a6fc ;  /* 0xa8ec5904ff1a7424 */ /* 0x000fce00078e00ff */
.L_x_6647:
        /* <DEDUP_REMOVED lines=34> */
.L_x_6646:
        /* <DEDUP_REMOVED lines=70> */
.L_x_6649:
[----:B------:R-:W-:Y:S05]  /*68200*/  BSYNC.RECONVERGENT B3 ;  /* 0x0000000000037941 */ /* 0x000fea0003800200 */
.L_x_6648:
[----:B------:R-:W-:Y:S01]  /*68210*/  HFMA2 R12, -RZ, RZ, 0, 5.9604644775390625e-08 ;  /* 0x00000001ff0c7431 */ /* 0x000fe200000001ff */
[----:B------:R-:W-:Y:S01]  /*68220*/  BSSY.RECONVERGENT B0, `(.L_x_6650) ;  /* 0x0000024000007945 */ /* 0x000fe20003800200 */
[----:B------:R-:W-:Y:S01]  /*68230*/  IMAD.MOV.U32 R28, RZ, RZ, -0x5a255ed9 ;  /* 0xa5daa127ff1c7424 */ /* 0x000fe200078e00ff */
[----:B------:R-:W-:-:S07]  /*68240*/  MOV R29, 0xbf70ae56 ;  /* 0xbf70ae56001d7802 */ /* 0x000fce0000000f00 */
.L_x_6651:
        /* <DEDUP_REMOVED lines=34> */
.L_x_6650:
        /* <DEDUP_REMOVED lines=67> */
.L_x_6653:
[----:B------:R-:W-:Y:S05]  /*688a0*/  BSYNC.RECONVERGENT B3 ;  /* 0x0000000000037941 */ /* 0x000fea0003800200 */
.L_x_6652:
[----:B------:R-:W-:Y:S01]  /*688b0*/  BSSY.RECONVERGENT B0, `(.L_x_6654) ;  /* 0x0000025000007945 */ /* 0x000fe20003800200 */
[----:B------:R-:W-:Y:S01]  /*688c0*/  IMAD.MOV.U32 R24, RZ, RZ, 0x1 ;  /* 0x00000001ff187424 */ /* 0x000fe200078e00ff */
[----:B------:R-:W-:Y:S01]  /*688d0*/  MOV R26, 0xcbc5fc12 ;  /* 0xcbc5fc12001a7802 */ /* 0x000fe20000000f00 */
[----:B------:R-:W-:-:S07]  /*688e0*/  IMAD.MOV.U32 R27, RZ, RZ, -0x4087a384 ;  /* 0xbf785c7cff1b7424 */ /* 0x000fce00078e00ff */
.L_x_6655:
        /* <DEDUP_REMOVED lines=34> */
.L_x_6654:
        /* <DEDUP_REMOVED lines=70> */
.L_x_6657:
[----:B------:R-:W-:Y:S05]  /*68f70*/  BSYNC.RECONVERGENT B3 ;  /* 0x0000000000037941 */ /* 0x000fea0003800200 */
.L_x_6656:
[----:B------:R-:W-:Y:S01]  /*68f80*/  HFMA2 R28, -RZ, RZ, 39.40625, 0.0002791881561279296875 ;  /* 0x50ed0c93ff1c7431 */ /* 0x000fe200000001ff */
[----:B------:R-:W-:Y:S01]  /*68f90*/  BSSY.RECONVERGENT B0, `(.L_x_6658) ;  /* 0x0000024000007945 */ /* 0x000fe20003800200 */
[----:B------:R-:W-:Y:S02]  /*68fa0*/  IMAD.MOV.U32 R12, RZ, RZ, 0x1 ;  /* 0x00000001ff0c7424 */ /* 0x000fe400078e00ff */
[----:B------:R-:W-:-:S07]  /*68fb0*/  IMAD.MOV.U32 R29, RZ, RZ, 0x3f91d1d6 ;  /* 0x3f91d1d6ff1d7424 */ /* 0x000fce00078e00ff */
.L_x_6659:
        /* <DEDUP_REMOVED lines=34> */
.L_x_6658:
        /* <DEDUP_REMOVED lines=67> */
.L_x_6661:
[----:B------:R-:W-:Y:S05]  /*69610*/  BSYNC.RECONVERGENT B3 ;  /* 0x0000000000037941 */ /* 0x000fea0003800200 */
.L_x_6660:
[----:B------:R-:W-:Y:S01]  /*69620*/  HFMA2 R27, -RZ, RZ, 1.904296875, -46080 ;  /* 0x3f9ef9a0ff1b7431 */ /* 0x000fe200000001ff */
[----:B------:R-:W-:Y:S01]  /*69630*/  BSSY.RECONVERGENT B0, `(.L_x_6662) ;  /* 0x0000024000007945 */ /* 0x000fe20003800200 */
[----:B------:R-:W-:Y:S01]  /*69640*/  MOV R24, 0x1 ;  /* 0x0000000100187802 */ /* 0x000fe20000000f00 */
[----:B------:R-:W-:-:S07]  /*69650*/  IMAD.MOV.U32 R26, RZ, RZ, 0x5c03d2e9 ;  /* 0x5c03d2e9ff1a7424 */ /* 0x000fce00078e00ff */
.L_x_6663:
        /* <DEDUP_REMOVED lines=34> */
.L_x_6662:
        /* <DEDUP_REMOVED lines=70> */
.L_x_6665:
[----:B------:R-:W-:Y:S05]  /*69ce0*/  BSYNC.RECONVERGENT B3 ;  /* 0x0000000000037941 */ /* 0x000fea0003800200 */
.L_x_6664:
[----:B------:R-:W-:Y:S01]  /*69cf0*/  HFMA2 R12, -RZ, RZ, 0, 5.9604644775390625e-08 ;  /* 0x00000001ff0c7431 */ /* 0x000fe200000001ff */
[----:B------:R-:W-:Y:S01]  /*69d00*/  BSSY.RECONVERGENT B0, `(.L_x_6666) ;  /* 0x0000024000007945 */ /* 0x000fe20003800200 */
[----:B------:R-:W-:Y:S01]  /*69d10*/  IMAD.MOV.U32 R28, RZ, RZ, 0x5f50d178 ;  /* 0x5f50d178ff1c7424 */ /* 0x000fe200078e00ff */
[----:B------:R-:W-:-:S07]  /*69d20*/  MOV R29, 0xbfb95b68 ;  /* 0xbfb95b68001d7802 */ /* 0x000fce0000000f00 */
.L_x_6667:
        /* <DEDUP_REMOVED lines=34> */
.L_x_6666:
        /* <DEDUP_REMOVED lines=67> */
.L_x_6669:
[----:B------:R-:W-:Y:S05]  /*6a380*/  BSYNC.RECONVERGENT B3 ;  /* 0x0000000000037941 */ /* 0x000fea0003800200 */
.L_x_6668:
[----:B------:R-:W-:Y:S01]  /*6a390*/  HFMA2 R26, -RZ, RZ, -4.19921875, 9.65595245361328125e-06 ;  /* 0xc43300a2ff1a7431 */ /* 0x000fe200000001ff */
[----:B------:R-:W-:Y:S01]  /*6a3a0*/  BSSY.RECONVERGENT B0, `(.L_x_6670) ;  /* 0x0000024000007945 */ /* 0x000fe20003800200 */
[----:B------:R-:W-:Y:S02]  /*6a3b0*/  IMAD.MOV.U32 R24, RZ, RZ, 0x1 ;  /* 0x00000001ff187424 */ /* 0x000fe400078e00ff */
[----:B------:R-:W-:-:S07]  /*6a3c0*/  IMAD.MOV.U32 R27, RZ, RZ, -0x40366831 ;  /* 0xbfc997cfff1b7424 */ /* 0x000fce00078e00ff */
.L_x_6671:
        /* <DEDUP_REMOVED lines=34> */
.L_x_6670:
        /* <DEDUP_REMOVED lines=70> */
.L_x_6673:
[----:B------:R-:W-:Y:S05]  /*6aa50*/  BSYNC.RECONVERGENT B3 ;  /* 0x0000000000037941 */ /* 0x000fea0003800200 */
.L_x_6672:
[----:B------:R-:W-:Y:S01]  /*6aa60*/  HFMA2 R28, -RZ, RZ, -0.76416015625, -0.0058746337890625 ;  /* 0xba1d9e04ff1c7431 */ /* 0x000fe200000001ff */
[----:B------:R-:W-:Y:S01]  /*6aa70*/  BSSY.RECONVERGENT B0, `(.L_x_6674) ;  /* 0x0000024000007945 */ /* 0x000fe20003800200 */
[----:B------:R-:W-:Y:S02]  /*6aa80*/  IMAD.MOV.U32 R12, RZ, RZ, 0x1 ;  /* 0x00000001ff0c7424 */ /* 0x000fe400078e00ff */
[----:B------:R-:W-:-:S07]  /*6aa90*/  IMAD.MOV.U32 R29, RZ, RZ, 0x3fe72e2b ;  /* 0x3fe72e2bff1d7424 */ /* 0x000fce00078e00ff */
.L_x_6675:
        /* <DEDUP_REMOVED lines=34> */
.L_x_6674:
        /* <DEDUP_REMOVED lines=67> */
.L_x_6677:
[----:B------:R-:W-:Y:S05]  /*6b0f0*/  BSYNC.RECONVERGENT B3 ;  /* 0x0000000000037941 */ /* 0x000fea0003800200 */
.L_x_6676:
[----:B------:R-:W-:Y:S01]  /*6b100*/  HFMA2 R27, -RZ, RZ, 1.994140625, -0.05938720703125 ;  /* 0x3ffaab9aff1b7431 */ /* 0x000fe200000001ff */
[----:B------:R-:W-:Y:S01]  /*6b110*/  BSSY.RECONVERGENT B0, `(.L_x_6678) ;  /* 0x0000024000007945 */ /* 0x000fe20003800200 */
[----:B------:R-:W-:Y:S01]  /*6b120*/  MOV R24, 0x1 ;  /* 0x0000000100187802 */ /* 0x000fe20000000f00 */
[----:B------:R-:W-:-:S07]  /*6b130*/  IMAD.MOV.U32 R26, RZ, RZ, 0x101bb71a ;  /* 0x101bb71aff1a7424 */ /* 0x000fce00078e00ff */
.L_x_6679:
        /* <DEDUP_REMOVED lines=34> */
.L_x_6678:
        /* <DEDUP_REMOVED lines=70> */
.L_x_6681:
[----:B------:R-:W-:Y:S05]  /*6b7c0*/  BSYNC.RECONVERGENT B3 ;  /* 0x0000000000037941 */ /* 0x000fea0003800200 */
.L_x_6680:
[----:B------:R-:W-:Y:S01]  /*6b7d0*/  HFMA2 R12, -RZ, RZ, 0, 5.9604644775390625e-08 ;  /* 0x00000001ff0c7431 */ /* 0x000fe200000001ff */
[----:B------:R-:W-:Y:S01]  /*6b7e0*/  BSSY.RECONVERGENT B0, `(.L_x_6682) ;  /* 0x0000024000007945 */ /* 0x000fe20003800200 */
[----:B------:R-:W-:Y:S01]  /*6b7f0*/  IMAD.MOV.U32 R28, RZ, RZ, -0x755502fe ;  /* 0x8aaafd02ff1c7424 */ /* 0x000fe200078e00ff */
[----:B------:R-:W-:-:S07]  /*6b800*/  MOV R29, 0xc01a79ae ;  /* 0xc01a79ae001d7802 */ /* 0x000fce0000000f00 */
.L_x_6683:
        /* <DEDUP_REMOVED lines=34> */
.L_x_6682:
        /* <DEDUP_REMOVED lines=67> */
.L_x_6685:
[----:B------:R-:W-:Y:S05]  /*6be60*/  BSYNC.RECONVERGENT B3 ;  /* 0x0000000000037941 */ /* 0x000fea0003800200 */
.L_x_6684:
[----:B------:R-:W-:Y:S01]  /*6be70*/  HFMA2 R26, -RZ, RZ, 23.78125, 1.8896484375 ;  /* 0x4df23f8fff1a7431 */ /* 0x000fe200000001ff */
[----:B------:R-:W-:Y:S01]  /*6be80*/  BSSY.RECONVERGENT B0, `(.L_x_6686) ;  /* 0x0000024000007945 */ /* 0x000fe20003800200 */
[----:B------:R-:W-:Y:S02]  /*6be90*/  IMAD.MOV.U32 R24, RZ, RZ, 0x1 ;  /* 0x00000001ff187424 */ /* 0x000fe400078e00ff */
[----:B------:R-:W-:-:S07]  /*6bea0*/  IMAD.MOV.U32 R27, RZ, RZ, -0x3fcee326 ;  /* 0xc0311cdaff1b7424 */ /* 0x000fce00078e00ff */
.L_x_6687:
        /* <DEDUP_REMOVED lines=34> */
.L_x_6686:
        /* <DEDUP_REMOVED lines=68> */
[----:B------:R-:W-:-:S07]  /*6c510*/  IMAD.MOV.U32 R8, RZ, RZ, R10 ;  /* 0x000000ffff087224 */ /* 0x000fce00078e000a */
.L_x_6689:
[----:B------:R-:W-:Y:S05]  /*6c520*/  BSYNC.RECONVERGENT B3 ;  /* 0x0000000000037941 */ /* 0x000fea0003800200 */
.L_x_6688:
[----:B------:R-:W-:Y:S01]  /*6c530*/  HFMA2 R29, -RZ, RZ, 2.16015625, 40800 ;  /* 0x405278fbff1d7431 */ /* 0x000fe200000001ff */
[----:B------:R-:W-:Y:S01]  /*6c540*/  BSSY.RECONVERGENT B0, `(.L_x_6690) ;  /* 0x0000024000007945 */ /* 0x000fe20003800200 */
[----:B------:R-:W-:Y:S01]  /*6c550*/  MOV R24, 0x1 ;  /* 0x0000000100187802 */ /* 0x000fe20000000f00 */
[----:B------:R-:W-:-:S07]  /*6c560*/  IMAD.MOV.U32 R28, RZ, RZ, 0x311f1460 ;  /* 0x311f1460ff1c7424 */ /* 0x000fce00078e00ff */
.L_x_6691:
        /* <DEDUP_REMOVED lines=34> */
.L_x_6690:
        /* <DEDUP_REMOVED lines=70> */
.L_x_6693:
[----:B------:R-:W-:Y:S05]  /*6cbf0*/  BSYNC.RECONVERGENT B3 ;  /* 0x0000000000037941 */ /* 0x000fea0003800200 */
.L_x_6692:
[----:B------:R-:W-:Y:S01]  /*6cc00*/  HFMA2 R12, -RZ, RZ, 0, 5.9604644775390625e-08 ;  /* 0x00000001ff0c7431 */ /* 0x000fe200000001ff */
[----:B------:R-:W-:Y:S01]  /*6cc10*/  BSSY.RECONVERGENT B0, `(.L_x_6694) ;  /* 0x0000024000007945 */ /* 0x000fe20003800200 */
[----:B------:R-:W-:Y:S01]  /*6cc20*/  IMAD.MOV.U32 R26, RZ, RZ, 0x4b8ba3fd ;  /* 0x4b8ba3fdff1a7424 */ /* 0x000fe200078e00ff */
[----:B------:R-:W-:-:S07]  /*6cc30*/  MOV R27, 0x406a8563 ;  /* 0x406a8563001b7802 */ /* 0x000fce0000000f00 */
.L_x_6695:
        /* <DEDUP_REMOVED lines=34> */
.L_x_6694:
        /* <DEDUP_REMOVED lines=23> */
.L_x_6697:
        /* <DEDUP_REMOVED lines=34> */
.L_x_6696:
        /* <DEDUP_REMOVED lines=48> */
.L_x_6699:
[----:B------:R-:W-:Y:S05]  /*6d4f0*/  BSYNC.RECONVERGENT B3 ;  /* 0x0000000000037941 */ /* 0x000fea0003800200 */
.L_x_6698:
        /* <DEDUP_REMOVED lines=11> */
.L_x_6603:
[----:B------:R-:W-:Y:S05]  /*6d5b0*/  BSYNC.RECONVERGENT B2 ;  /* 0x0000000000027941 */ /* 0x000fea0003800200 */
.L_x_6602:
        /* <DEDUP_REMOVED lines=38> */
[----:B------:R-:W-:-:S05]  /*6d820*/  SHF.R.S32.HI R17, RZ, 0x1, R17 ;  /* 0x00000001ff117819 */ /* 0x000fca0000011411 */
[----:B------:R-:W-:-:S15]  /*6d830*/  IMAD.IADD R16, R16, 0x1, -R17 ;  /* 0x0000000110107824 */ /* 0x000fde00078e0a11 */
[----:B------:R-:W-:-:S15]  /*6d840*/  NOP ;  /* 0x0000000000007918 */ /* 0x000fde0000000000 */
[----:B------:R-:W-:-:S15]  /*6d850*/  NOP ;  /* 0x0000000000007918 */ /* 0x000fde0000000000 */
[----:B------:R-:W-:-:S08]  /*6d860*/  NOP ;  /* 0x0000000000007918 */ /* 0x000fd00000000000 */
[----:B0-----:R0:W-:Y:S02]  /*6d870*/  DFMA R34, -R28, R32, 1 ;  /* 0x3ff000001c22742b */ /* 0x0011e40000000120 */
[----:B0-----:R-:W-:Y:S01]  /*6d880*/  IMAD.MOV.U32 R28, RZ, RZ, -0x35dec16 ;  /* 0xfca213eaff1c7424 */ /* 0x001fe200078e00ff */
[----:B------:R-:W-:-:S15]  /*6d890*/  MOV R29, 0x3e928af3 ;  /* 0x3e928af3001d7802 */ /* 0x000fde0000000f00 */
        /* <DEDUP_REMOVED lines=353> */
.L_x_6701:
        /* <DEDUP_REMOVED lines=9> */
.L_x_6702:
[----:B------:R-:W-:Y:S05]  /*6ef40*/  BSYNC.RECONVERGENT B0 ;  /* 0x0000000000007941 */ /* 0x000fea0003800200 */
.L_x_6700:
        /* <DEDUP_REMOVED lines=133> */
.L_x_6704:
[----:B------:R-:W-:Y:S05]  /*6f7a0*/  BSYNC.RECONVERGENT B0 ;  /* 0x0000000000007941 */ /* 0x000fea0003800200 */
.L_x_6703:
        /* <DEDUP_REMOVED lines=62> */
.L_x_6706:
[----:B------:R-:W-:Y:S05]  /*6fb90*/  BSYNC.RECONVERGENT B2 ;  /* 0x0000000000027941 */ /* 0x000fea0003800200 */
.L_x_6705:
        /* <DEDUP_REMOVED lines=50> */
.L_x_6708:
[----:B------:R-:W-:Y:S05]  /*6fec0*/  BSYNC.RECONVERGENT B2 ;  /* 0x0000000000027941 */ /* 0x000fea0003800200 */
.L_x_6707:
[----:B------:R0:W1:Y:S02]  /*6fed0*/  DFMA R20, R16, 0.5, R10 ;  /* 0x3fe000001014782b */ /* 0x000064000000000a */
[----:B01----:R-:W-:Y:S05]  /*6fee0*/  BRA `(.L_x_6431) ;  /* 0x000002f000e07947 */ /* 0x003fea0003800000 */
.L_x_6570:
[----:B------:R-:W-:Y:S05]  /*6fef0*/  BSYNC.RELIABLE B1 ;  /* 0x0000000000017941 */ /* 0x000fea0003800100 */
.L_x_6569:
        /* <DEDUP_REMOVED lines=52> */
[----:B--2---:R-:W1:Y:S01]  /*70240*/  MUFU.RCP64H R13, R11 ;  /* 0x0000000b000d7308 */ /* 0x004e620000001800 */
[----:B------:R-:W-:Y:S02]  /*70250*/  MOV R12, RZ ;  /* 0x000000ff000c7202 */ /* 0x000fe40000000f00 */
[----:B------:R-:W-:-:S04]  /*70260*/  @P0 IADD3 R6, PT, PT, R6, 0x1, RZ ;  /* 0x0000000106060810 */ /* 0x000fc80007ffe0ff */
[----:B------:R-:W-:-:S15]  /*70270*/  LOP3.LUT R6, R6, 0x80000000, RZ, 0x3c, !PT ;  /* 0x8000000006067812 */ /* 0x000fde00078e3cff */
[----:B------:R-:W-:-:S15]  /*70280*/  NOP ;  /* 0x0000000000007918 */ /* 0x000fde0000000000 */
[----:B------:R-:W-:-:S15]  /*70290*/  NOP ;  /* 0x0000000000007918 */ /* 0x000fde0000000000 */
[----:B------:R-:W-:-:S08]  /*702a0*/  NOP ;  /* 0x0000000000007918 */ /* 0x000fd00000000000 */
        /* <DEDUP_REMOVED lines=149> */
.L_x_6714:
[----:B------:R-:W-:Y:S01]  /*70c00*/  IMAD.MOV.U32 R8, RZ, RZ, 0x0 ;  /* 0x00000000ff087424 */ /* 0x000fe200078e00ff */
[----:B------:R-:W-:Y:S02]  /*70c10*/  MOV R9, 0x7ff00000 ;  /* 0x7ff0000000097802 */ /* 0x000fe40000000f00 */
[----:B------:R-:W-:-:S04]  /*70c20*/  LOP3.LUT P0, RZ, R7, 0x7fffffff, RZ, 0xc0, !PT ;  /* 0x7fffffff07ff7812 */ /* 0x000fc8000780c0ff */
[----:B------:R-:W1:Y:S02]  /*70c30*/  DFMA R6, R6, R8, +INF ;  /* 0x7ff000000606742b */ /* 0x000e640000000008 */
[----:B-1----:R-:W-:Y:S02]  /*70c40*/  FSEL R24, R6, RZ, P0 ;  /* 0x000000ff06187208 */ /* 0x002fe40000000000 */
[----:B------:R-:W-:-:S07]  /*70c50*/  FSEL R25, R7, -QNAN , P0 ;  /* 0xfff0000007197808 */ /* 0x000fce0000000000 */
.L_x_6715:
[----:B------:R-:W-:Y:S05]  /*70c60*/  BSYNC.RECONVERGENT B0 ;  /* 0x0000000000007941 */ /* 0x000fea0003800200 */
.L_x_6713:
        /* <DEDUP_REMOVED lines=12> */
[----:B0-----:R-:W-:Y:S05]  /*70d30*/  CALL.REL.NOINC `($_ZN2at6native18elementwise_kernelILi128ELi2EZNS0_22gpu_kernel_impl_nocastIN48_GLOBAL__N__08322988_15_IGammaKernel_cu_cb51a28d10CalcIgammaIdEEEEvRNS_18TensorIteratorBaseERKT_EUliE_EEviT1_$__internal_lgamma_pos) ;  /* 0x0000031400bc7944 */ /* 0x001fea0003c00000 */
[----:B------:R-:W-:Y:S05]  /*70d40*/  BSYNC.RECONVERGENT B4 ;  /* 0x0000000000047941 */ /* 0x000fea0003800200 */
.L_x_6718:
        /* <DEDUP_REMOVED lines=172> */
[----:B------:R-:W-:Y:S01]  /*71810*/  IMAD.MOV.U32 R34, RZ, RZ, 0x54442d18 ;  /* 0x54442d18ff227424 */ /* 0x000fe200078e00ff */
[----:B------:R-:W-:Y:S02]  /*71820*/  MOV R35, 0x400921fb ;  /* 0x400921fb00237802 */ /* 0x000fe40000000f00 */
[----:B------:R-:W-:-:S07]  /*71830*/  MOV R8, 0x71850 ;  /* 0x0007185000087802 */ /* 0x000fce0000000f00 */
[----:B------:R-:W-:Y:S05]  /*71840*/  CALL.REL.NOINC `($__internal_19_$__cuda_sm20_div_rn_f64_full) ;  /* 0x000002e000207944 */ /* 0x000fea0003c00000 */
[----:B------:R-:W-:-:S07]  /*71850*/  IMAD.MOV.U32 R11, RZ, RZ, R9 ;  /* 0x000000ffff0b7224 */ /* 0x000fce00078e0009 */
.L_x_6723:
[----:B------:R-:W-:Y:S05]  /*71860*/  BSYNC.RECONVERGENT B4 ;  /* 0x0000000000047941 */ /* 0x000fea0003800200 */
.L_x_6722:
[----:B------:R-:W-:Y:S01]  /*71870*/  MOV R16, R10 ;  /* 0x0000000a00107202 */ /* 0x000fe20000000f00 */
[----:B------:R-:W-:-:S07]  /*71880*/  IMAD.MOV.U32 R17, RZ, RZ, R11 ;  /* 0x000000ffff117224 */ /* 0x000fce00078e000b */
.L_x_6721:
[----:B------:R-:W-:Y:S05]  /*71890*/  BSYNC.RECONVERGENT B1 ;  /* 0x0000000000017941 */ /* 0x000fea0003800200 */
.L_x_6720:
        /* <DEDUP_REMOVED lines=183> */
.L_x_6725:
[----:B------:R-:W-:Y:S01]  /*72410*/  MOV R6, 0x0 ;  /* 0x0000000000067802 */ /* 0x000fe20000000f00 */
[----:B------:R-:W-:Y:S01]  /*72420*/  IMAD.MOV.U32 R7, RZ, RZ, 0x7ff00000 ;  /* 0x7ff00000ff077424 */ /* 0x000fe200078e00ff */
[----:B------:R-:W-:-:S05]  /*72430*/  LOP3.LUT P0, RZ, R17, 0x7fffffff, RZ, 0xc0, !PT ;  /* 0x7fffffff11ff7812 */ /* 0x000fca000780c0ff */
[----:B------:R-:W0:Y:S02]  /*72440*/  DFMA R6, R16, R6, +INF ;  /* 0x7ff000001006742b */ /* 0x000e240000000006 */
[----:B0-----:R-:W-:Y:S02]  /*72450*/  FSEL R8, R6, RZ, P0 ;  /* 0x000000ff06087208 */ /* 0x001fe40000000000 */
[----:B------:R-:W-:-:S07]  /*72460*/  FSEL R9, R7, -QNAN , P0 ;  /* 0xfff0000007097808 */ /* 0x000fce0000000000 */
.L_x_6726:
[----:B------:R-:W-:Y:S05]  /*72470*/  BSYNC.RECONVERGENT B0 ;  /* 0x0000000000007941 */ /* 0x000fea0003800200 */
.L_x_6724:
        /* <DEDUP_REMOVED lines=10> */
.L_x_6717:
[----:B------:R1:W2:Y:S02]  /*72520*/  DADD R6, R14, R14 ;  /* 0x000000000e067229 */ /* 0x0002a4000000000e */
.L_x_6719:
[----:B------:R-:W-:Y:S05]  /*72530*/  BSYNC.RECONVERGENT B3 ;  /* 0x0000000000037941 */ /* 0x000fea0003800200 */
.L_x_6716:
        /* <DEDUP_REMOVED lines=134> */
.L_x_6712:
[----:B------:R-:W1:Y:S01]  /*72da0*/  MUFU.RCP64H R7, 2.718280792236328125 ;  /* 0x4005bf0a00077908 */ /* 0x000e620000001800 */
[----:B------:R-:W-:Y:S01]  /*72db0*/  MOV R10, 0x8b145769 ;  /* 0x8b145769000a7802 */ /* 0x000fe20000000f00 */
[----:B------:R-:W-:Y:S01]  /*72dc0*/  IMAD.MOV.U32 R11, RZ, RZ, 0x4005bf0a ;  /* 0x4005bf0aff0b7424 */ /* 0x000fe200078e00ff */
[----:B------:R-:W-:Y:S01]  /*72dd0*/  MOV R6, 0x1 ;  /* 0x0000000100067802 */ /* 0x000fe20000000f00 */
[----:B------:R-:W-:Y:S01]  /*72de0*/  UMOV UR4, 0xb9800000 ;  /* 0xb980000000047882 */ /* 0x000fe20000000000 */
[----:B------:R-:W-:Y:S01]  /*72df0*/  UMOV UR5, 0x40181945 ;  /* 0x4018194500057882 */ /* 0x000fe20000000000 */
[----:B------:R-:W-:Y:S01]  /*72e00*/  BSSY.RECONVERGENT B1, `(.L_x_6728) ;  /* 0x000003a000017945 */ /* 0x000fe20003800200 */
[----:B0-----:R-:W-:-:S15]  /*72e10*/  DADD R18, R14, UR4 ;  /* 0x000000040e127e29 */ /* 0x001fde0008000000 */
[----:B------:R-:W-:-:S15]  /*72e20*/  NOP ;  /* 0x0000000000007918 */ /* 0x000fde0000000000 */
[----:B------:R-:W-:-:S15]  /*72e30*/  NOP ;  /* 0x0000000000007918 */ /* 0x000fde0000000000 */
[----:B------:R-:W-:-:S15]  /*72e40*/  NOP ;  /* 0x0000000000007918 */ /* 0x000fde0000000000 */
[----:B------:R-:W-:-:S04]  /*72e50*/  NOP ;  /* 0x0000000000007918 */ /* 0x000fc80000000000 */
[----:B-1----:R-:W0:-:S15]  /*72e60*/  DFMA R8, R6, -R10, 1 ;  /* 0x3ff000000608742b */ /* 0x002e1e000000080a */
        /* <DEDUP_REMOVED lines=45> */
[----:B------:R-:W-:Y:S01]  /*73140*/  MOV R35, R19 ;  /* 0x0000001300237202 */ /* 0x000fe20000000f00 */
[----:B------:R-:W-:Y:S01]  /*73150*/  IMAD.MOV.U32 R40, RZ, RZ, -0x74eba897 ;  /* 0x8b145769ff287424 */ /* 0x000fe200078e00ff */
[----:B------:R-:W-:Y:S02]  /*73160*/  MOV R41, 0x4005bf0a ;  /* 0x4005bf0a00297802 */ /* 0x000fe40000000f00 */
[----:B------:R-:W-:-:S07]  /*73170*/  MOV R8, 0x73190 ;  /* 0x0007319000087802 */ /* 0x000fce0000000f00 */
[----:B------:R-:W-:Y:S05]  /*73180*/  CALL.REL.NOINC `($__internal_19_$__cuda_sm20_div_rn_f64_full) ;  /* 0x000002c400d07944 */ /* 0x000fea0003c00000 */
[----:B------:R-:W-:-:S07]  /*73190*/  IMAD.MOV.U32 R8, RZ, RZ, R10 ;  /* 0x000000ffff087224 */ /* 0x000fce00078e000a */
.L_x_6729:
[----:B------:R-:W-:Y:S05]  /*731a0*/  BSYNC.RECONVERGENT B1 ;  /* 0x0000000000017941 */ /* 0x000fea0003800200 */
.L_x_6728:
[----:B------:R-:W0:Y:S01]  /*731b0*/  MUFU.RSQ64H R33, R9 ;  /* 0x0000000900217308 */ /* 0x000e220000001c00 */
        /* <DEDUP_REMOVED lines=52> */
[----:B------:R-:W-:Y:S05]  /*73500*/  CALL.REL.NOINC `($__internal_20_$__cuda_sm20_dsqrt_rn_f64_mediumpath_v1) ;  /* 0x000002c800f47944 */ /* 0x000fea0003c00000 */
[----:B------:R-:W-:Y:S01]  /*73510*/  MOV R26, R36 ;  /* 0x00000024001a7202 */ /* 0x000fe20000000f00 */
[----:B------:R-:W-:-:S07]  /*73520*/  IMAD.MOV.U32 R27, RZ, RZ, R37 ;  /* 0x000000ffff1b7224 */ /* 0x000fce00078e0025 */
.L_x_6731:
[----:B------:R-:W-:Y:S05]  /*73530*/  BSYNC.RECONVERGENT B1 ;  /* 0x0000000000017941 */ /* 0x000fea0003800200 */
.L_x_6730:
[----:B------:R-:W0:Y:S01]  /*73540*/  MUFU.RCP64H R45, R15 ;  /* 0x0000000f002d7308 */ /* 0x000e220000001800 */
[----:B------:R-:W-:Y:S01]  /*73550*/  IADD3 R44, PT, PT, R15, 0x300402, RZ ;  /* 0x003004020f2c7810 */ /* 0x000fe20007ffe0ff */
[----:B------:R-:W-:Y:S02]  /*73560*/  IMAD.MOV.U32 R10, RZ, RZ, 0x77f7c44b ;  /* 0x77f7c44bff0a7424 */ /* 0x000fe400078e00ff */
[----:B------:R-:W-:Y:S02]  /*73570*/  HFMA2 R11, -RZ, RZ, 1.96875, 36.96875 ;  /* 0x3fe0509fff0b7431 */ /* 0x000fe400000001ff */
[----:B------:R-:W-:Y:S01]  /*73580*/  IMAD.MOV.U32 R12, RZ, RZ, -0x19c7c7e ;  /* 0xfe638382ff0c7424 */ /* 0x000fe200078e00ff */
[----:B------:R-:W-:Y:S01]  /*73590*/  MOV R13, 0x40338519 ;  /* 0x40338519000d7802 */ /* 0x000fe20000000f00 */
[----:B------:R-:W-:Y:S02]  /*735a0*/  IMAD.MOV.U32 R32, RZ, RZ, -0x184c2289 ;  /* 0xe7b3dd77ff207424 */ /* 0x000fe400078e00ff */
[----:B------:R-:W-:Y:S01]  /*735b0*/  HFMA2 R33, -RZ, RZ, 2.2421875, 0.0069427490234375 ;  /* 0x407c1f1cff217431 */ /* 0x000fe200000001ff */
        /* <DEDUP_REMOVED lines=10> */
[----:B0-----:R-:W0:Y:S01]  /*73660*/  DFMA R6, -R14, R44, 1 ;  /* 0x3ff000000e06742b */ /* 0x001e22000000012c */
[----:B------:R-:W-:Y:S01]  /*73670*/  MOV R47, 0x3ff00000 ;  /* 0x3ff00000002f7802 */ /* 0x000fe20000000f00 */
[----:B-1----:R-:W-:-:S02]  /*73680*/  IMAD.MOV.U32 R10, RZ, RZ, -0x12d8f232 ;  /* 0xed270dceff0a7424 */ /* 0x002fc400078e00ff */
[----:B------:R-:W-:Y:S01]  /*73690*/  HFMA2 R11, -RZ, RZ, 2.7890625, -0.00175380706787109375 ;  /* 0x4194972fff0b7431 */ /* 0x000fe200000001ff */
[----:B------:R1:W-:Y:S01]  /*736a0*/  STL.64 [R1+0x1480], R38 ;  /* 0x0014802601007387 */ /* 0x0003e20000100a00 */
[----:B------:R-:W-:Y:S01]  /*736b0*/  IMAD.MOV.U32 R48, RZ, RZ, 0x0 ;  /* 0x00000000ff307424 */ /* 0x000fe200078e00ff */
[----:B--2---:R-:W-:Y:S01]  /*736c0*/  MOV R13, 0x4198bf15 ;  /* 0x4198bf15000d7802 */ /* 0x004fe20000000f00 */
[----:B------:R-:W-:Y:S01]  /*736d0*/  IMAD.MOV.U32 R12, RZ, RZ, -0x1388dcfa ;  /* 0xec772306ff0c7424 */ /* 0x000fe200078e00ff */
[----:B------:R2:W-:Y:S01]  /*736e0*/  STL.64 [R1+0x1490], R40 ;  /* 0x0014902801007387 */ /* 0x0005e20000100a00 */
[----:B------:R-:W-:Y:S01]  /*736f0*/  MOV R49, 0x418308a8 ;  /* 0x418308a800317802 */ /* 0x000fe20000000f00 */
[----:B---3--:R-:W-:Y:S02]  /*73700*/  IMAD.MOV.U32 R32, RZ, RZ, -0x30b135d2 ;  /* 0xcf4eca2eff207424 */ /* 0x008fe400078e00ff */
[----:B------:R-:W-:Y:S01]  /*73710*/  HFMA2 R33, -RZ, RZ, 2.771484375, 0.01287841796875 ;  /* 0x418b2298ff217431 */ /* 0x000fe200000001ff */
[----:B------:R3:W-:Y:S01]  /*73720*/  STL.64 [R1+0x1498], R42 ;  /* 0x0014982a01007387 */ /* 0x0007e20000100a00 */
[----:B------:R-:W-:Y:S01]  /*73730*/  FSETP.GEU.AND P0, PT, |R44|, 5.8789094863358348022e-39, PT ;  /* 0x004004022c00780b */ /* 0x000fe20003f0e200 */
[----:B------:R-:W-:Y:S01]  /*73740*/  IMAD.MOV.U32 R34, RZ, RZ, -0x1a0caf76 ;  /* 0xe5f3508aff227424 */ /* 0x000fe200078e00ff */
[----:B------:R-:W-:Y:S01]  /*73750*/  MOV R35, 0x40bb2bff ;  /* 0x40bb2bff00237802 */ /* 0x000fe20000000f00 */
[----:B------:R4:W-:Y:S01]  /*73760*/  STL.64 [R1+0x14a0], R10 ;  /* 0x0014a00a01007387 */ /* 0x0009e20000100a00 */
[----:B-1----:R-:W-:Y:S01]  /*73770*/  IMAD.MOV.U32 R38, RZ, RZ, 0x0 ;  /* 0x00000000ff267424 */ /* 0x002fe200078e00ff */
[----:B------:R-:W-:Y:S01]  /*73780*/  MOV R39, 0x4115d0bc ;  /* 0x4115d0bc00277802 */ /* 0x000fe20000000f00 */
[----:B------:R-:W-:Y:S01]  /*73790*/  BSSY.RECONVERGENT B1, `(.L_x_6732) ;  /* 0x0000046000017945 */ /* 0x000fe20003800200 */
[----:B------:R1:W-:Y:S01]  /*737a0*/  STL.64 [R1+0x14a8], R12 ;  /* 0x0014a80c01007387 */ /* 0x0003e20000100a00 */
[----:B--2---:R-:W-:-:S02]  /*737b0*/  IMAD.MOV.U32 R40, RZ, RZ, 0x0 ;  /* 0x00000000ff287424 */ /* 0x004fc400078e00ff */
[----:B------:R-:W-:Y:S02]  /*737c0*/  HFMA2 R41, -RZ, RZ, 2.6328125, 0.007305145263671875 ;  /* 0x41441f7bff297431 */ /* 0x000fe400000001ff */
[----:B------:R-:W-:Y:S01]  /*737d0*/  VIADD R24, R25, 0x1388 ;  /* 0x0000138819187836 */ /* 0x000fe20000000000 */
[----:B------:R2:W-:Y:S01]  /*737e0*/  STL.64 [R1+0x14b0], R32 ;  /* 0x0014b02001007387 */ /* 0x0005e20000100a00 */
[----:B---3--:R-:W-:Y:S01]  /*737f0*/  IMAD.MOV.U32 R42, RZ, RZ, -0x20000000 ;  /* 0xe0000000ff2a7424 */ /* 0x008fe200078e00ff */
[----:B------:R-:W-:Y:S02]  /*73800*/  MOV R43, 0x41697171 ;  /* 0x41697171002b7802 */ /* 0x000fe40000000f00 */
[----:B------:R3:W-:Y:S01]  /*73810*/  STL.64 [R1+0x27d8], R46 ;  /* 0x0027d82e01007387 */ /* 0x0007e20000100a00 */
[----:B----4-:R-:W-:Y:S02]  /*73820*/  IMAD.MOV.U32 R10, RZ, RZ, -0x70000000 ;  /* 0x90000000ff0a7424 */ /* 0x010fe400078e00ff */
[----:B------:R-:W-:-:S02]  /*73830*/  HFMA2 R11, -RZ, RZ, 2.759765625, -6872 ;  /* 0x4185eeb6ff0b7431 */ /* 0x000fc400000001ff */
[----:B-1----:R-:W-:Y:S01]  /*73840*/  IMAD.MOV.U32 R12, RZ, RZ, 0x70000000 ;  /* 0x70000000ff0c7424 */ /* 0x002fe200078e00ff */
[----:B------:R-:W-:Y:S01]  /*73850*/  MOV R13, 0x41991871 ;  /* 0x41991871000d7802 */ /* 0x000fe20000000f00 */
[----:B------:R-:W-:Y:S01]  /*73860*/  STL.64 [R1+0x27f8], R38 ;  /* 0x0027f82601007387 */ /* 0x000fe20000100a00 */
[----:B--2---:R-:W-:Y:S01]  /*73870*/  IMAD.MOV.U32 R32, RZ, RZ, -0x50000000 ;  /* 0xb0000000ff207424 */ /* 0x004fe200078e00ff */
[----:B------:R-:W-:Y:S02]  /*73880*/  MOV R33, 0x41a1fda6 ;  /* 0x41a1fda600217802 */ /* 0x000fe40000000f00 */
[----:B------:R-:W-:Y:S01]  /*73890*/  STL.64 [R1+0x2800], R40 ;  /* 0x0028002801007387 */ /* 0x000fe20000100a00 */
[----:B---3--:R-:W-:Y:S02]  /*738a0*/  IMAD.MOV.U32 R46, RZ, RZ, -0x80000000 ;  /* 0x80000000ff2e7424 */ /* 0x008fe400078e00ff */
[----:B------:R-:W-:Y:S01]  /*738b0*/  HFMA2 R47, -RZ, RZ, 2.8046875, -1.3525390625 ;  /* 0x419cbd69ff2f7431 */ /* 0x000fe200000001ff */
        /* <DEDUP_REMOVED lines=9> */
[----:B-1----:R-:W-:-:S02]  /*73950*/  IMAD.MOV.U32 R34, RZ, RZ, 0x0 ;  /* 0x00000000ff227424 */ /* 0x002fc400078e00ff */
[----:B------:R-:W-:-:S05]  /*73960*/  HFMA2 R35, -RZ, RZ, 2.15625, -0.0 ;  /* 0x40508000ff237431 */ /* 0x000fca00000001ff */
[----:B------:R1:W-:Y:S02]  /*73970*/  STL.64 [R1+0x27e0], R34 ;  /* 0x0027e02201007387 */ /* 0x0003e40000100a00 */
[----:B-1----:R-:W-:-:S15]  /*73980*/  IADD3 R35, PT, PT, R25, 0x13e8, RZ ;  /* 0x000013e819237810 */ /* 0x002fde0007ffe0ff */
[----:B------:R-:W-:-:S15]  /*73990*/  NOP ;  /* 0x0000000000007918 */ /* 0x000fde0000000000 */
[----:B------:R-:W-:-:S15]  /*739a0*/  NOP ;  /* 0x0000000000007918 */ /* 0x000fde0000000000 */
[----:B------:R-:W-:-:S01]  /*739b0*/  NOP ;  /* 0x0000000000007918 */ /* 0x000fc20000000000 */
[----:B0-----:R0:W1:Y:S02]  /*739c0*/  DFMA R8, R44, R6, R44 ;  /* 0x000000062c08722b */ /* 0x001064000000002c */
[----:B0-----:R-:W-:Y:S01]  /*739d0*/  IMAD.MOV.U32 R6, RZ, RZ, 0x6a172145 ;  /* 0x6a172145ff067424 */ /* 0x001fe200078e00ff */
[----:B------:R-:W-:-:S05]  /*739e0*/  MOV R7, 0x3f78d44d ;  /* 0x3f78d44d00077802 */ /* 0x000fca0000000f00 */
[----:B------:R0:W-:Y:S02]  /*739f0*/  STL.64 [R1+0x1450], R6 ;  /* 0x0014500601007387 */ /* 0x0001e40000100a00 */
[----:B0-----:R-:W-:Y:S01]  /*73a00*/  IMAD.MOV.U32 R6, RZ, RZ, 0x13d667e3 ;  /* 0x13d667e3ff067424 */ /* 0x001fe200078e00ff */
[----:B------:R-:W-:-:S05]  /*73a10*/  MOV R7, 0x414a9038 ;  /* 0x414a903800077802 */ /* 0x000fca0000000f00 */
[----:B------:R0:W-:Y:S02]  /*73a20*/  STL.64 [R1+0x1488], R6 ;  /* 0x0014880601007387 */ /* 0x0001e40000100a00 */
[----:B0-----:R-:W-:Y:S01]  /*73a30*/  IMAD.MOV.U32 R6, RZ, RZ, 0x0 ;  /* 0x00000000ff067424 */ /* 0x001fe200078e00ff */
[----:B------:R-:W-:-:S05]  /*73a40*/  MOV R7, 0x409e1400 ;  /* 0x409e140000077802 */ /* 0x000fca0000000f00 */
        /* <DEDUP_REMOVED lines=26> */
.L_x_6733:
[----:B------:R-:W-:Y:S05]  /*73bf0*/  BSYNC.RECONVERGENT B1 ;  /* 0x0000000000017941 */ /* 0x000fea0003800200 */
.L_x_6732:
        /* <DEDUP_REMOVED lines=12> */
[-C--:B0-----:R-:W-:Y:S01]  /*73cc0*/  IADD3 R37, PT, PT, R33, R66.reuse, RZ ;  /* 0x0000004221257210 */ /* 0x081fe20007ffe0ff */
[----:B------:R-:W3:Y:S02]  /*73cd0*/  LDL.64 R12, [R13] ;  /* 0x000000000d0c7983 */ /* 0x000ee40000100a00 */
[--C-:B------:R-:W-:Y:S01]  /*73ce0*/  IMAD.IADD R39, R35, 0x1, R66.reuse ;  /* 0x0000000123277824 */ /* 0x100fe200078e0242 */
[-C--:B------:R-:W-:Y:S01]  /*73cf0*/  IADD3 R55, PT, PT, R37, R66.reuse, RZ ;  /* 0x0000004225377210 */ /* 0x080fe20007ffe0ff */
[----:B------:R-:W4:Y:S02]  /*73d00*/  LDL.64 R32, [R33] ;  /* 0x0000000021207983 */ /* 0x000f240000100a00 */
[--C-:B------:R-:W-:Y:S01]  /*73d10*/  IMAD.IADD R41, R39, 0x1, R66.reuse ;  /* 0x0000000127297824 */ /* 0x100fe200078e0242 */
[-C--:B------:R-:W-:Y:S01]  /*73d20*/  IADD3 R57, PT, PT, R55, R66.reuse, RZ ;  /* 0x0000004237397210 */ /* 0x080fe20007ffe0ff */
[----:B------:R-:W5:Y:S02]  /*73d30*/  LDL.64 R36, [R37] ;  /* 0x0000000025247983 */ /* 0x000f640000100a00 */
[--C-:B------:R-:W-:Y:S01]  /*73d40*/  IMAD.IADD R43, R41, 0x1, R66.reuse ;  /* 0x00000001292b7824 */ /* 0x100fe200078e0242 */
[-C--:B------:R-:W-:Y:S01]  /*73d50*/  IADD3 R59, PT, PT, R57, R66.reuse, RZ ;  /* 0x00000042393b7210 */ /* 0x080fe20007ffe0ff */
[----:B------:R-:W2:Y:S02]  /*73d60*/  LDL.64 R54, [R55] ;  /* 0x0000000037367983 */ /* 0x000ea40000100a00 */
[--C-:B------:R-:W-:Y:S01]  /*73d70*/  IMAD.IADD R45, R43, 0x1, R66.reuse ;  /* 0x000000012b2d7824 */ /* 0x100fe200078e0242 */
[-C--:B------:R-:W-:Y:S01]  /*73d80*/  IADD3 R61, PT, PT, R59, R66.reuse, RZ ;  /* 0x000000423b3d7210 */ /* 0x080fe20007ffe0ff */
[----:B------:R-:W2:Y:S02]  /*73d90*/  LDL.64 R56, [R57] ;  /* 0x0000000039387983 */ /* 0x000ea40000100a00 */
[--C-:B------:R-:W-:Y:S01]  /*73da0*/  IMAD.IADD R47, R45, 0x1, R66.reuse ;  /* 0x000000012d2f7824 */ /* 0x100fe200078e0242 */
[-C--:B------:R-:W-:Y:S01]  /*73db0*/  IADD3 R63, PT, PT, R61, R66.reuse, RZ ;  /* 0x000000423d3f7210 */ /* 0x080fe20007ffe0ff */
[----:B------:R-:W2:Y:S02]  /*73dc0*/  LDL.64 R58, [R59] ;  /* 0x000000003b3a7983 */ /* 0x000ea40000100a00 */
[--C-:B-1----:R-:W-:Y:S01]  /*73dd0*/  IMAD.IADD R49, R47, 0x1, R66.reuse ;  /* 0x000000012f317824 */ /* 0x102fe200078e0242 */
[-C--:B------:R-:W-:Y:S01]  /*73de0*/  IADD3 R73, PT, PT, R63, R66.reuse, RZ ;  /* 0x000000423f497210 */ /* 0x080fe20007ffe0ff */
[----:B------:R-:W2:Y:S02]  /*73df0*/  LDL.64 R60, [R61] ;  /* 0x000000003d3c7983 */ /* 0x000ea40000100a00 */
[--C-:B------:R-:W-:Y:S01]  /*73e00*/  IMAD.IADD R51, R49, 0x1, R66.reuse ;  /* 0x0000000131337824 */ /* 0x100fe200078e0242 */
[----:B------:R-:W-:Y:S01]  /*73e10*/  IADD3 R71, PT, PT, R73, R66, RZ ;  /* 0x0000004249477210 */ /* 0x000fe20007ffe0ff */
[----:B------:R-:W2:Y:S02]  /*73e20*/  LDL.64 R62, [R63] ;  /* 0x000000003f3e7983 */ /* 0x000ea40000100a00 */
[----:B------:R-:W-:-:S02]  /*73e30*/  IMAD.IADD R75, R51, 0x1, R66 ;  /* 0x00000001334b7824 */ /* 0x000fc400078e0242 */
[--C-:B------:R-:W-:Y:S01]  /*73e40*/  IMAD.IADD R69, R71, 0x1, R66.reuse ;  /* 0x0000000147457824 */ /* 0x100fe200078e0242 */
[----:B------:R-:W2:Y:S02]  /*73e50*/  LDL.64 R72, [R73] ;  /* 0x0000000049487983 */ /* 0x000ea40000100a00 */
[----:B------:R-:W-:Y:S01]  /*73e60*/  IADD3 R67, PT, PT, R75, R66, RZ ;  /* 0x000000424b437210 */ /* 0x000fe20007ffe0ff */
[----:B------:R-:W-:Y:S01]  /*73e70*/  IMAD.IADD R66, R69, 0x1, R66 ;  /* 0x0000000145427824 */ /* 0x000fe200078e0242 */
        /* <DEDUP_REMOVED lines=135> */
[----:B-1----:R-:W1:Y:S02]  /*746f0*/  DFMA R34, R8, R52, R74 ;  /* 0x000000340822722b */ /* 0x002e64000000004a */
        /* <DEDUP_REMOVED lines=48> */
[----:B------:R-:W-:Y:S01]  /*74a00*/  IMAD.MOV.U32 R40, RZ, RZ, R10 ;  /* 0x000000ffff287224 */ /* 0x000fe200078e000a */
[----:B------:R-:W-:-:S07]  /*74a10*/  MOV R41, R9 ;  /* 0x0000000900297202 */ /* 0x000fce0000000f00 */
.L_x_6735:
[----:B------:R-:W-:Y:S05]  /*74a20*/  BSYNC.RECONVERGENT B1 ;  /* 0x0000000000017941 */ /* 0x000fea0003800200 */
.L_x_6734:
        /* <DEDUP_REMOVED lines=47> */
[----:B------:R-:W-:Y:S01]  /*74d20*/  MOV R24, R10 ;  /* 0x0000000a00187202 */ /* 0x000fe20000000f00 */
[----:B------:R-:W-:-:S07]  /*74d30*/  IMAD.MOV.U32 R25, RZ, RZ, R9 ;  /* 0x000000ffff197224 */ /* 0x000fce00078e0009 */
.L_x_6737:
[----:B------:R-:W-:Y:S05]  /*74d40*/  BSYNC.RECONVERGENT B1 ;  /* 0x0000000000017941 */ /* 0x000fea0003800200 */
.L_x_6736:
        /* <DEDUP_REMOVED lines=120> */
[----:B-1----:R-:W0:-:S15]  /*754d0*/  DFMA R8, -R18, R28, R22 ;  /* 0x0000001c1208722b */ /* 0x002e1e0000000116 */
        /* <DEDUP_REMOVED lines=41> */
[----:B------:R-:W-:Y:S02]  /*75770*/  FSEL R26, R10, RZ, P1 ;  /* 0x000000ff0a1a7208 */ /* 0x000fe40000800000 */
[----:B------:R-:W-:Y:S01]  /*75780*/  @!P0 LEA R11, R6, 0x3ff00000, 0x14 ;  /* 0x3ff00000060b8811 */ /* 0x000fe200078ea0ff */
[----:B------:R-:W-:Y:S01]  /*75790*/  @!P0 IMAD.MOV.U32 R6, RZ, RZ, R12 ;  /* 0x000000ffff068224 */ /* 0x000fe200078e000c */
[----:B------:R-:W-:-:S15]  /*757a0*/  @!P0 MOV R10, RZ ;  /* 0x000000ff000a8202 */ /* 0x000fde0000000f00 */
[----:B------:R-:W-:-:S15]  /*757b0*/  NOP ;  /* 0x0000000000007918 */ /* 0x000fde0000000000 */
[----:B------:R-:W-:-:S15]  /*757c0*/  NOP ;  /* 0x0000000000007918 */ /* 0x000fde0000000000 */
[----:B------:R-:W-:-:S11]  /*757d0*/  NOP ;  /* 0x0000000000007918 */ /* 0x000fd60000000000 */
[----:B------:R0:W1:Y:S02]  /*757e0*/  @!P0 DMUL R26, R6, R10 ;  /* 0x0000000a061a8228 */ /* 0x0000640000000000 */
.L_x_6740:
[----:B------:R-:W-:Y:S05]  /*757f0*/  BSYNC.RECONVERGENT B0 ;  /* 0x0000000000007941 */ /* 0x000fea0003800200 */
.L_x_6739:
[----:B------:R-:W-:Y:S04]  /*75800*/  BSSY.RECONVERGENT B1, `(.L_x_6741) ;  /* 0x0000009000017945 */ /* 0x000fe80003800200 */
[----:B------:R-:W-:Y:S05]  /*75810*/  @P2 BRA P3, `(.L_x_6742) ;  /* 0x00000000001c2947 */ /* 0x000fea0001800000 */
[----:B------:R-:W-:Y:S01]  /*75820*/  IMAD.MOV.U32 R40, RZ, RZ, R18 ;  /* 0x000000ffff287224 */ /* 0x000fe200078e0012 */
[----:B------:R-:W-:Y:S01]  /*75830*/  MOV R41, R19 ;  /* 0x0000001300297202 */ /* 0x000fe20000000f00 */
[----:B------:R-:W-:Y:S01]  /*75840*/  IMAD.MOV.U32 R34, RZ, RZ, R22 ;  /* 0x000000ffff227224 */ /* 0x000fe200078e0016 */
[----:B------:R-:W-:Y:S02]  /*75850*/  MOV R35, R23 ;  /* 0x0000001700237202 */ /* 0x000fe40000000f00 */
[----:B------:R-:W-:-:S07]  /*75860*/  MOV R8, 0x75880 ;  /* 0x0007588000087802 */ /* 0x000fce0000000f00 */
[----:B01----:R-:W-:Y:S05]  /*75870*/  CALL.REL.NOINC `($__internal_19_$__cuda_sm20_div_rn_f64_full) ;  /* 0x000002a000147944 */ /* 0x003fea0003c00000 */
[----:B------:R-:W-:-:S07]  /*75880*/  IMAD.MOV.U32 R8, RZ, RZ, R10 ;  /* 0x000000ffff087224 */ /* 0x000fce00078e000a */
.L_x_6742:
[----:B------:R-:W-:Y:S05]  /*75890*/  BSYNC.RECONVERGENT B1 ;  /* 0x0000000000017941 */ /* 0x000fea0003800200 */
.L_x_6741:
[----:B0-----:R-:W-:Y:S01]  /*758a0*/  SHF.R.U32.HI R6, RZ, 0x14, R15 ;  /* 0x00000014ff067819 */ /* 0x001fe2000001160f */
[----:B------:R-:W0:Y:S01]  /*758b0*/  DSETP.NEU.AND P2, PT, R8, RZ, PT ;  /* 0x000000ff0800722a */ /* 0x000e220003f4d000 */
[----:B------:R-:W-:Y:S01]  /*758c0*/  BSSY.RECONVERGENT B0, `(.L_x_6743) ;  /* 0x000002c000007945 */ /* 0x000fe20003800200 */
[----:B0-----:R-:W-:Y:S02]  /*758d0*/  ISETP.GE.OR P3, PT, R15, RZ, P2 ;  /* 0x000000ff0f00720c */ /* 0x001fe40001766670 */
[----:B------:R-:W-:-:S04]  /*758e0*/  LOP3.LUT R6, R6, 0x7ff, RZ, 0xc0, !PT ;  /* 0x000007ff06067812 */ /* 0x000fc800078ec0ff */
[----:B------:R-:W-:-:S04]  /*758f0*/  IADD3 R7, PT, PT, R6, -0x3f4, RZ ;  /* 0xfffffc0c06077810 */ /* 0x000fc80007ffe0ff */
[CC--:B------:R-:W-:Y:S02]  /*75900*/  SHF.L.U32 R6, R14.reuse, R7.reuse, RZ ;  /* 0x000000070e067219 */ /* 0x0c0fe400000006ff */
[----:B------:R-:W-:Y:S02]  /*75910*/  SHF.L.U64.HI R7, R14, R7, R15 ;  /* 0x000000070e077219 */ /* 0x000fe4000001020f */
[----:B------:R-:W-:Y:S01]  /*75920*/  ISETP.NE.U32.AND P0, PT, R6, RZ, PT ;  /* 0x000000ff0600720c */ /* 0x000fe20003f05070 */
[----:B------:R-:W-:-:S03]  /*75930*/  @!P2 IMAD.MOV.U32 R6, RZ, RZ, RZ ;  /* 0x000000ffff06a224 */ /* 0x000fc600078e00ff */
        /* <DEDUP_REMOVED lines=13> */
[----:B------:R-:W-:Y:S02]  /*75a10*/  MOV R46, R14 ;  /* 0x0000000e002e7202 */ /* 0x000fe40000000f00 */
[----:B------:R-:W-:-:S07]  /*75a20*/  MOV R6, 0x75a40 ;  /* 0x00075a4000067802 */ /* 0x000fce0000000f00 */
[----:B-1----:R-:W-:Y:S05]  /*75a30*/  CALL.REL.NOINC `($_ZN2at6native18elementwise_kernelILi128ELi2EZNS0_22gpu_kernel_impl_nocastIN48_GLOBAL__N__08322988_15_IGammaKernel_cu_cb51a28d10CalcIgammaIdEEEEvRNS_18TensorIteratorBaseERKT_EUliE_EEviT1_$__internal_accurate_pow) ;  /* 0x000002a800e07944 */ /* 0x002fea0003c00000 */
[----:B------:R-:W-:Y:S05]  /*75a40*/  BSYNC.RECONVERGENT B1 ;  /* 0x0000000000017941 */ /* 0x000fea0003800200 */
.L_x_6745:
        /* <DEDUP_REMOVED lines=19> */
.L_x_6744:
[----:B------:R-:W-:Y:S05]  /*75b80*/  BSYNC.RECONVERGENT B0 ;  /* 0x0000000000007941 */ /* 0x000fea0003800200 */
.L_x_6743:
        /* <DEDUP_REMOVED lines=14> */
[----:B------:R-:W-:Y:S02]  /*75c70*/  ISETP.GE.AND P0, PT, R15, RZ, PT ;  /* 0x000000ff0f00720c */ /* 0x000fe40003f06270 */
[----:B------:R-:W-:Y:S02]  /*75c80*/  ISETP.GE.AND P3, PT, R9, RZ, PT ;  /* 0x000000ff0900720c */ /* 0x000fe40003f66270 */
[----:B------:R-:W-:Y:S02]  /*75c90*/  LOP3.LUT R6, R15, 0x7fffffff, RZ, 0xc0, !PT ;  /* 0x7fffffff0f067812 */ /* 0x000fe400078ec0ff */
[----:B------:R-:W-:Y:S02]  /*75ca0*/  SEL R7, RZ, 0x7ff00000, !P0 ;  /* 0x7ff00000ff077807 */ /* 0x000fe40004000000 */
[----:B------:R-:W-:Y:S02]  /*75cb0*/  ISETP.NE.AND P0, PT, R6, 0x3fe00000, PT ;  /* 0x3fe000000600780c */ /* 0x000fe40003f05270 */
[----:B------:R-:W-:-:S04]  /*75cc0*/  IADD3 R6, PT, PT, R7, -0x80000000, RZ ;  /* 0x8000000007067810 */ /* 0x000fc80007ffe0ff */
[----:B------:R-:W-:-:S04]  /*75cd0*/  SEL R6, R6, R7, P0 ;  /* 0x0000000706067207 */ /* 0x000fc80000000000 */
[----:B------:R-:W-:Y:S01]  /*75ce0*/  @!P3 SEL R7, R6, R7, P1 ;  /* 0x000000070607b207 */ /* 0x000fe20000800000 */
[----:B------:R-:W-:-:S07]  /*75cf0*/  IMAD.MOV.U32 R6, RZ, RZ, RZ ;  /* 0x000000ffff067224 */ /* 0x000fce00078e00ff */
.L_x_6747:
[----:B------:R-:W-:Y:S05]  /*75d00*/  BSYNC.RECONVERGENT B0 ;  /* 0x0000000000007941 */ /* 0x000fea0003800200 */
.L_x_6746:
        /* <DEDUP_REMOVED lines=9> */
.L_x_6738:
        /* <DEDUP_REMOVED lines=61> */
.L_x_6749:
[----:B------:R-:W-:Y:S05]  /*76170*/  BSYNC.RECONVERGENT B1 ;  /* 0x0000000000017941 */ /* 0x000fea0003800200 */
.L_x_6748:
        /* <DEDUP_REMOVED lines=57> */
.L_x_6753:
[----:B------:R-:W-:Y:S05]  /*76510*/  BSYNC.RECONVERGENT B3 ;  /* 0x0000000000037941 */ /* 0x000fea0003800200 */
.L_x_6752:
        /* <DEDUP_REMOVED lines=78> */
.L_x_6751:
        /* <DEDUP_REMOVED lines=17> */
[----:B------:R-:W-:Y:S01]  /*76b10*/  IMAD.MOV.U32 R8, RZ, RZ, RZ ;  /* 0x000000ffff087224 */ /* 0x000fe200078e00ff */
[----:B------:R-:W-:Y:S01]  /*76b20*/  UMOV UR4, 0x80000000 ;  /* 0x8000000000047882 */ /* 0x000fe20000000000 */
[----:B------:R-:W-:Y:S01]  /*76b30*/  UMOV UR5, 0x43300000 ;  /* 0x4330000000057882 */ /* 0x000fe20000000000 */
[----:B------:R-:W-:-:S04]  /*76b40*/  LOP3.LUT R7, R7, 0x3ff00000, RZ, 0xfc, !PT ;  /* 0x3ff0000007077812 */ /* 0x000fc800078efcff */
[----:B------:R-:W-:-:S13]  /*76b50*/  ISETP.GE.U32.AND P0, PT, R7, 0x3ff6a09f, PT ;  /* 0x3ff6a09f0700780c */ /* 0x000fda0003f06070 */
[----:B------:R-:W-:-:S05]  /*76b60*/  @P0 VIADD R9, R7, 0xfff00000 ;  /* 0xfff0000007090836 */ /* 0x000fca0000000000 */
        /* <DEDUP_REMOVED lines=8> */
[----:B-1----:R-:W-:Y:S02]  /*76bf0*/  LEA.HI R6, R20, R21, RZ, 0xc ;  /* 0x0000001514067211 */ /* 0x002fe400078f60ff */
[----:B------:R-:W-:-:S03]  /*76c00*/  MOV R7, 0x43300000 ;  /* 0x4330000000077802 */ /* 0x000fc60000000f00 */
        /* <DEDUP_REMOVED lines=154> */
.L_x_6755:
[----:B------:R-:W-:Y:S01]  /*775b0*/  MOV R6, 0x0 ;  /* 0x0000000000067802 */ /* 0x000fe20000000f00 */
[----:B------:R-:W-:Y:S01]  /*775c0*/  IMAD.MOV.U32 R7, RZ, RZ, 0x7ff00000 ;  /* 0x7ff00000ff077424 */ /* 0x000fe200078e00ff */
[----:B------:R-:W-:-:S05]  /*775d0*/  LOP3.LUT P0, RZ, R9, 0x7fffffff, RZ, 0xc0, !PT ;  /* 0x7fffffff09ff7812 */ /* 0x000fca000780c0ff */
[----:B------:R-:W0:Y:S02]  /*775e0*/  DFMA R8, R8, R6, +INF ;  /* 0x7ff000000808742b */ /* 0x000e240000000006 */
[----:B0-----:R-:W-:Y:S02]  /*775f0*/  FSEL R12, R8, RZ, P0 ;  /* 0x000000ff080c7208 */ /* 0x001fe40000000000 */
[----:B------:R-:W-:-:S07]  /*77600*/  FSEL R13, R9, -QNAN , P0 ;  /* 0xfff00000090d7808 */ /* 0x000fce0000000000 */
.L_x_6754:
[----:B------:R-:W-:Y:S05]  /*77610*/  BSYNC.RECONVERGENT B1 ;  /* 0x0000000000017941 */ /* 0x000fea0003800200 */
.L_x_6750:
        /* <DEDUP_REMOVED lines=59> */
.L_x_6757:
[----:B------:R-:W-:Y:S05]  /*779d0*/  BSYNC.RECONVERGENT B1 ;  /* 0x0000000000017941 */ /* 0x000fea0003800200 */
.L_x_6756:
        /* <DEDUP_REMOVED lines=122> */
.L_x_6759:
[----:B------:R-:W-:Y:S05]  /*78180*/  BSYNC.RECONVERGENT B0 ;  /* 0x0000000000007941 */ /* 0x000fea0003800200 */
.L_x_6758:
[----:B-1----:R3:W4:Y:S02]  /*78190*/  DMUL R26, R26, R24 ;  /* 0x000000181a1a7228 */ /* 0x0027240000000000 */
.L_x_6727:
[----:B------:R-:W-:Y:S05]  /*781a0*/  BSYNC.RECONVERGENT B2 ;  /* 0x0000000000027941 */ /* 0x000fea0003800200 */
.L_x_6711:
[----:B----4-:R-:W4:Y:S01]  /*781b0*/  DSETP.NEU.AND P0, PT, R26, RZ, PT ;  /* 0x000000ff1a00722a */ /* 0x010f220003f0d000 */
[----:B------:R-:W-:Y:S01]  /*781c0*/  BSSY.RECONVERGENT B1, `(.L_x_6760) ;  /* 0x000008c000017945 */ /* 0x000fe20003800200 */
[----:B------:R-:W-:-:S03]  /*781d0*/  CS2R R10, SRZ ;  /* 0x00000000000a7805 */ /* 0x000fc6000001ff00 */
[----:B----4-:R-:W-:Y:S05]  /*781e0*/  @!P0 BRA `(.L_x_6761) ;  /* 0x0000000800248947 */ /* 0x010fea0003800000 */
[----:B------:R-:W-:Y:S01]  /*781f0*/  BSSY.RECONVERGENT B2, `(.L_x_6762) ;  /* 0x0000052000027945 */ /* 0x000fe20003800200 */
[----:B------:R-:W-:Y:S01]  /*78200*/  IMAD.MOV.U32 R16, RZ, RZ, RZ ;  /* 0x000000ffff107224 */ /* 0x000fe200078e00ff */
[----:B---3--:R-:W-:Y:S01]  /*78210*/  MOV R24, 0x0 ;  /* 0x0000000000187802 */ /* 0x008fe20000000f00 */
[----:B------:R-:W-:Y:S01]  /*78220*/  IMAD.MOV.U32 R25, RZ, RZ, 0x3ff00000 ;  /* 0x3ff00000ff197424 */ /* 0x000fe200078e00ff */
[----:B------:R-:W-:Y:S01]  /*78230*/  MOV R20, R14 ;  /* 0x0000000e00147202 */ /* 0x000fe20000000f00 */
[----:B------:R-:W-:Y:S01]  /*78240*/  IMAD.MOV.U32 R21, RZ, RZ, R15 ;  /* 0x000000ffff157224 */ /* 0x000fe200078e000f */
[----:B0-----:R-:W-:Y:S01]  /*78250*/  MOV R18, 0x0 ;  /* 0x0000000000127802 */ /* 0x001fe20000000f00 */
[----:B------:R-:W-:-:S07]  /*78260*/  IMAD.MOV.U32 R19, RZ, RZ, 0x3ff00000 ;  /* 0x3ff00000ff137424 */ /* 0x000fce00078e00ff */
.L_x_6765:
[----:B------:R-:W0:Y:S01]  /*78270*/  DADD R40, R20, 1 ;  /* 0x3ff0000014287429 */ /* 0x000e220000000000 */
[----:B------:R-:W-:Y:S01]  /*78280*/  MOV R6, 0x1 ;  /* 0x0000000100067802 */ /* 0x000fe20000000f00 */
[----:B0-----:R-:W2:Y:S01]  /*78290*/  MUFU.RCP64H R7, R41 ;  /* 0x0000002900077308 */ /* 0x001ea20000001800 */
[----:B------:R-:W-:Y:S01]  /*782a0*/  FSETP.GEU.AND P1, PT, |R23|, 6.5827683646048100446e-37, PT ;  /* 0x036000001700780b */ /* 0x000fe20003f2e200 */
[----:B------:R-:W-:Y:S01]  /*782b0*/  BSSY.RECONVERGENT B3, `(.L_x_6763) ;  /* 0x0000032000037945 */ /* 0x000fe20003800200 */
[----:B------:R-:W-:Y:S01]  /*782c0*/  IMAD.MOV.U32 R20, RZ, RZ, R40 ;  /* 0x000000ffff147224 */ /* 0x000fe200078e0028 */
[----:B------:R-:W-:-:S15]  /*782d0*/  MOV R21, R41 ;  /* 0x0000002900157202 */ /* 0x000fde0000000f00 */
[----:B------:R-:W-:-:S15]  /*782e0*/  NOP ;  /* 0x0000000000007918 */ /* 0x000fde0000000000 */
[----:B------:R-:W-:-:S15]  /*782f0*/  NOP ;  /* 0x0000000000007918 */ /* 0x000fde0000000000 */
[----:B------:R-:W-:-:S13]  /*78300*/  NOP ;  /* 0x0000000000007918 */ /* 0x000fda0000000000 */
[----:B--2---:R-:W0:-:S15]  /*78310*/  DFMA R8, -R40, R6, 1 ;  /* 0x3ff000002808742b */ /* 0x004e1e0000000106 */
        /* <DEDUP_REMOVED lines=41> */
[----:B-1----:R-:W-:Y:S05]  /*785b0*/  CALL.REL.NOINC `($__internal_19_$__cuda_sm20_div_rn_f64_full) ;  /* 0x0000027000c47944 */ /* 0x002fea0003c00000 */
[----:B------:R-:W-:-:S07]  /*785c0*/  IMAD.MOV.U32 R11, RZ, RZ, R9 ;  /* 0x000000ffff0b7224 */ /* 0x000fce00078e0009 */
.L_x_6764:
[----:B------:R-:W-:Y:S05]  /*785d0*/  BSYNC.RECONVERGENT B3 ;  /* 0x0000000000037941 */ /* 0x000fea0003800200 */
.L_x_6763:
        /* <DEDUP_REMOVED lines=20> */
.L_x_6762:
        /* <DEDUP_REMOVED lines=51> */
[----:B-1----:R-:W-:Y:S05]  /*78a50*/  CALL.REL.NOINC `($__internal_19_$__cuda_sm20_div_rn_f64_full) ;  /* 0x0000026c009c7944 */ /* 0x002fea0003c00000 */
[----:B------:R-:W-:-:S07]  /*78a60*/  MOV R11, R9 ;  /* 0x00000009000b7202 */ /* 0x000fce0000000f00 */
.L_x_6766:
[----:B------:R-:W-:Y:S05]  /*78a70*/  BSYNC.RECONVERGENT B2 ;  /* 0x0000000000027941 */ /* 0x000fea0003800200 */
.L_x_6761:
[----:B------:R-:W-:Y:S05]  /*78a80*/  BSYNC.RECONVERGENT B1 ;  /* 0x0000000000017941 */ /* 0x000fea0003800200 */
.L_x_6760:
[----:B------:R4:W0:Y:S02]  /*78a90*/  DADD R20, -R10, 1 ;  /* 0x3ff000000a147429 */ /* 0x0008240000000100 */
[----:B0---4-:R-:W-:Y:S05]  /*78aa0*/  BRA `(.L_x_6431) ;  /* 0x0000026400f07947 */ /* 0x011fea0003800000 */
.L_x_6710:
        /* <DEDUP_REMOVED lines=44> */
[----:B--2---:R-:W-:Y:S01]  /*78d70*/  LEA.HI R6, R8, R25, RZ, 0xc ;  /* 0x0000001908067211 */ /* 0x004fe200078f60ff */
[----:B------:R-:W-:Y:S01]  /*78d80*/  IMAD.MOV.U32 R8, RZ, RZ, RZ ;  /* 0x000000ffff087224 */ /* 0x000fe200078e00ff */
[----:B------:R-:W-:-:S03]  /*78d90*/  MOV R7, 0x43300000 ;  /* 0x4330000000077802 */ /* 0x000fc60000000f00 */
        /* <DEDUP_REMOVED lines=154> */
.L_x_6770:
[----:B------:R-:W-:Y:S01]  /*79740*/  MOV R8, 0x0 ;  /* 0x0000000000087802 */ /* 0x000fe20000000f00 */
[----:B------:R-:W-:Y:S01]  /*79750*/  IMAD.MOV.U32 R9, RZ, RZ, 0x7ff00000 ;  /* 0x7ff00000ff097424 */ /* 0x000fe200078e00ff */
[----:B------:R-:W-:-:S05]  /*79760*/  LOP3.LUT P0, RZ, R7, 0x7fffffff, RZ, 0xc0, !PT ;  /* 0x7fffffff07ff7812 */ /* 0x000fca000780c0ff */
[----:B------:R-:W1:Y:S02]  /*79770*/  DFMA R6, R6, R8, +INF ;  /* 0x7ff000000606742b */ /* 0x000e640000000008 */
[----:B-1----:R-:W-:Y:S02]  /*79780*/  FSEL R24, R6, RZ, P0 ;  /* 0x000000ff06187208 */ /* 0x002fe40000000000 */
[----:B------:R-:W-:-:S07]  /*79790*/  FSEL R25, R7, -QNAN , P0 ;  /* 0xfff0000007197808 */ /* 0x000fce0000000000 */
.L_x_6771:
[----:B------:R-:W-:Y:S05]  /*797a0*/  BSYNC.RECONVERGENT B0 ;  /* 0x0000000000007941 */ /* 0x000fea0003800200 */
.L_x_6769:
        /* <DEDUP_REMOVED lines=12> */
[----:B0-----:R-:W-:Y:S05]  /*79870*/  CALL.REL.NOINC `($_ZN2at6native18elementwise_kernelILi128ELi2EZNS0_22gpu_kernel_impl_nocastIN48_GLOBAL__N__08322988_15_IGammaKernel_cu_cb51a28d10CalcIgammaIdEEEEvRNS_18TensorIteratorBaseERKT_EUliE_EEviT1_$__internal_lgamma_pos) ;  /* 0x0000028800ec7944 */ /* 0x001fea0003c00000 */
[----:B------:R-:W-:Y:S05]  /*79880*/  BSYNC.RECONVERGENT B4 ;  /* 0x0000000000047941 */ /* 0x000fea0003800200 */
.L_x_6774:
        /* <DEDUP_REMOVED lines=176> */
[----:B------:R-:W-:-:S07]  /*7a390*/  MOV R11, R9 ;  /* 0x00000009000b7202 */ /* 0x000fce0000000f00 */
.L_x_6779:
[----:B------:R-:W-:Y:S05]  /*7a3a0*/  BSYNC.RECONVERGENT B4 ;  /* 0x0000000000047941 */ /* 0x000fea0003800200 */
.L_x_6778:
[----:B------:R-:W-:Y:S01]  /*7a3b0*/  IMAD.MOV.U32 R16, RZ, RZ, R10 ;  /* 0x000000ffff107224 */ /* 0x000fe200078e000a */
[----:B------:R-:W-:-:S07]  /*7a3c0*/  MOV R17, R11 ;  /* 0x0000000b00117202 */ /* 0x000fce0000000f00 */
.L_x_6777:
[----:B------:R-:W-:Y:S05]  /*7a3d0*/  BSYNC.RECONVERGENT B1 ;  /* 0x0000000000017941 */ /* 0x000fea0003800200 */
.L_x_6776:
        /* <DEDUP_REMOVED lines=183> */
.L_x_6781:
[----:B------:R-:W-:Y:S01]  /*7af50*/  IMAD.MOV.U32 R6, RZ, RZ, 0x0 ;  /* 0x00000000ff067424 */ /* 0x000fe200078e00ff */
[----:B------:R-:W-:Y:S02]  /*7af60*/  MOV R7, 0x7ff00000 ;  /* 0x7ff0000000077802 */ /* 0x000fe40000000f00 */
[----:B------:R-:W-:-:S04]  /*7af70*/  LOP3.LUT P0, RZ, R17, 0x7fffffff, RZ, 0xc0, !PT ;  /* 0x7fffffff11ff7812 */ /* 0x000fc8000780c0ff */
[----:B------:R-:W0:Y:S02]  /*7af80*/  DFMA R6, R16, R6, +INF ;  /* 0x7ff000001006742b */ /* 0x000e240000000006 */
[----:B0-----:R-:W-:Y:S02]  /*7af90*/  FSEL R8, R6, RZ, P0 ;  /* 0x000000ff06087208 */ /* 0x001fe40000000000 */
[----:B------:R-:W-:-:S07]  /*7afa0*/  FSEL R9, R7, -QNAN , P0 ;  /* 0xfff0000007097808 */ /* 0x000fce0000000000 */
.L_x_6782:
[----:B------:R-:W-:Y:S05]  /*7afb0*/  BSYNC.RECONVERGENT B0 ;  /* 0x0000000000007941 */ /* 0x000fea0003800200 */
.L_x_6780:
        /* <DEDUP_REMOVED lines=10> */
.L_x_6773:
[----:B------:R1:W2:Y:S02]  /*7b060*/  DADD R6, R14, R14 ;  /* 0x000000000e067229 */ /* 0x0002a4000000000e */
.L_x_6775:
[----:B------:R-:W-:Y:S05]  /*7b070*/  BSYNC.RECONVERGENT B3 ;  /* 0x0000000000037941 */ /* 0x000fea0003800200 */
.L_x_6772:
        /* <DEDUP_REMOVED lines=134> */
.L_x_6768:
[----:B------:R-:W1:Y:S01]  /*7b8e0*/  MUFU.RCP64H R7, 2.718280792236328125 ;  /* 0x4005bf0a00077908 */ /* 0x000e620000001800 */
[----:B------:R-:W-:Y:S01]  /*7b8f0*/  IMAD.MOV.U32 R10, RZ, RZ, -0x74eba897 ;  /* 0x8b145769ff0a7424 */ /* 0x000fe200078e00ff */
[----:B------:R-:W-:Y:S01]  /*7b900*/  MOV R11, 0x4005bf0a ;  /* 0x4005bf0a000b7802 */ /* 0x000fe20000000f00 */
[----:B------:R-:W-:Y:S01]  /*7b910*/  IMAD.MOV.U32 R6, RZ, RZ, 0x1 ;  /* 0x00000001ff067424 */ /* 0x000fe200078e00ff */
        /* <DEDUP_REMOVED lines=53> */
[----:B------:R-:W-:Y:S01]  /*7bc70*/  MOV R34, R18 ;  /* 0x0000001200227202 */ /* 0x000fe20000000f00 */
[----:B------:R-:W-:Y:S01]  /*7bc80*/  IMAD.MOV.U32 R35, RZ, RZ, R19 ;  /* 0x000000ffff237224 */ /* 0x000fe200078e0013 */
[----:B------:R-:W-:Y:S01]  /*7bc90*/  MOV R40, 0x8b145769 ;  /* 0x8b14576900287802 */ /* 0x000fe20000000f00 */
[----:B------:R-:W-:Y:S01]  /*7bca0*/  IMAD.MOV.U32 R41, RZ, RZ, 0x4005bf0a ;  /* 0x4005bf0aff297424 */ /* 0x000fe200078e00ff */
[----:B------:R-:W-:-:S07]  /*7bcb0*/  MOV R8, 0x7bcd0 ;  /* 0x0007bcd000087802 */ /* 0x000fce0000000f00 */
[----:B------:R-:W-:Y:S05]  /*7bcc0*/  CALL.REL.NOINC `($__internal_19_$__cuda_sm20_div_rn_f64_full) ;  /* 0x0000023c00007944 */ /* 0x000fea0003c00000 */
[----:B------:R-:W-:-:S07]  /*7bcd0*/  MOV R8, R10 ;  /* 0x0000000a00087202 */ /* 0x000fce0000000f00 */
.L_x_6785:
[----:B------:R-:W-:Y:S05]  /*7bce0*/  BSYNC.RECONVERGENT B1 ;  /* 0x0000000000017941 */ /* 0x000fea0003800200 */
.L_x_6784:
        /* <DEDUP_REMOVED lines=53> */
[----:B------:R-:W-:Y:S05]  /*7c040*/  CALL.REL.NOINC `($__internal_20_$__cuda_sm20_dsqrt_rn_f64_mediumpath_v1) ;  /* 0x0000024000247944 */ /* 0x000fea0003c00000 */
.L_x_6787:
[----:B------:R-:W-:Y:S05]  /*7c050*/  BSYNC.RECONVERGENT B1 ;  /* 0x0000000000017941 */ /* 0x000fea0003800200 */
.L_x_6786:
        /* <DEDUP_REMOVED lines=18> */
[----:B0-----:R-:W0:Y:S01]  /*7c180*/  DFMA R6, -R14, R48, 1 ;  /* 0x3ff000000e06742b */ /* 0x001e220000000130 */
[----:B------:R-:W-:-:S02]  /*7c190*/  IMAD.MOV.U32 R47, RZ, RZ, 0x40508000 ;  /* 0x40508000ff2f7424 */ /* 0x000fc400078e00ff */
[----:B-1----:R-:W-:Y:S02]  /*7c1a0*/  HFMA2 R10, -RZ, RZ, -5276, 0.000354290008544921875 ;  /* 0xed270dceff0a7431 */ /* 0x002fe400000001ff */
[----:B------:R-:W-:Y:S01]  /*7c1b0*/  IMAD.MOV.U32 R11, RZ, RZ, 0x4194972f ;  /* 0x4194972fff0b7424 */ /* 0x000fe200078e00ff */
[----:B------:R1:W-:Y:S01]  /*7c1c0*/  STL.64 [R1+0x1480], R40 ;  /* 0x0014802801007387 */ /* 0x0003e20000100a00 */
[----:B------:R-:W-:Y:S01]  /*7c1d0*/  HFMA2 R50, -RZ, RZ, 0, 0 ;  /* 0x00000000ff327431 */ /* 0x000fe200000001ff */
[----:B--2---:R-:W-:Y:S01]  /*7c1e0*/  MOV R12, 0xec772306 ;  /* 0xec772306000c7802 */ /* 0x004fe20000000f00 */
[----:B------:R-:W-:Y:S01]  /*7c1f0*/  IMAD.MOV.U32 R13, RZ, RZ, 0x4198bf15 ;  /* 0x4198bf15ff0d7424 */ /* 0x000fe200078e00ff */
[----:B------:R2:W-:Y:S01]  /*7c200*/  STL.64 [R1+0x1490], R42 ;  /* 0x0014902a01007387 */ /* 0x0005e20000100a00 */
[----:B------:R-:W-:Y:S02]  /*7c210*/  IMAD.MOV.U32 R51, RZ, RZ, 0x418308a8 ;  /* 0x418308a8ff337424 */ /* 0x000fe400078e00ff */
[----:B---3--:R-:W-:-:S02]  /*7c220*/  HFMA2 R32, -RZ, RZ, -29.21875, -12.359375 ;  /* 0xcf4eca2eff207431 */ /* 0x008fc400000001ff */
[----:B------:R-:W-:Y:S01]  /*7c230*/  IMAD.MOV.U32 R33, RZ, RZ, 0x418b2298 ;  /* 0x418b2298ff217424 */ /* 0x000fe200078e00ff */
[----:B------:R3:W-:Y:S01]  /*7c240*/  STL.64 [R1+0x1498], R44 ;  /* 0x0014982c01007387 */ /* 0x0007e20000100a00 */
[----:B------:R-:W-:Y:S01]  /*7c250*/  FSETP.GEU.AND P0, PT, |R48|, 5.8789094863358348022e-39, PT ;  /* 0x004004023000780b */ /* 0x000fe20003f0e200 */
[----:B------:R-:W-:Y:S01]  /*7c260*/  IMAD.MOV.U32 R35, RZ, RZ, 0x40bb2bff ;  /* 0x40bb2bffff237424 */ /* 0x000fe200078e00ff */
[----:B------:R-:W-:Y:S01]  /*7c270*/  MOV R34, 0xe5f3508a ;  /* 0xe5f3508a00227802 */ /* 0x000fe20000000f00 */
[----:B------:R4:W-:Y:S01]  /*7c280*/  STL.64 [R1+0x14a0], R10 ;  /* 0x0014a00a01007387 */ /* 0x0009e20000100a00 */
[----:B-1----:R-:W-:Y:S01]  /*7c290*/  MOV R40, 0x0 ;  /* 0x0000000000287802 */ /* 0x002fe20000000f00 */
[----:B------:R-:W-:Y:S01]  /*7c2a0*/  IMAD.MOV.U32 R41, RZ, RZ, 0x4115d0bc ;  /* 0x4115d0bcff297424 */ /* 0x000fe200078e00ff */
[----:B------:R-:W-:Y:S01]  /*7c2b0*/  BSSY.RECONVERGENT B1, `(.L_x_6788) ;  /* 0x0000046000017945 */ /* 0x000fe20003800200 */
[----:B------:R1:W-:Y:S01]  /*7c2c0*/  STL.64 [R1+0x14a8], R12 ;  /* 0x0014a80c01007387 */ /* 0x0003e20000100a00 */
[----:B--2---:R-:W-:-:S02]  /*7c2d0*/  HFMA2 R42, -RZ, RZ, 0, 0 ;  /* 0x00000000ff2a7431 */ /* 0x004fc400000001ff */
[----:B------:R-:W-:Y:S01]  /*7c2e0*/  IMAD.MOV.U32 R43, RZ, RZ, 0x41441f7b ;  /* 0x41441f7bff2b7424 */ /* 0x000fe200078e00ff */
[----:B------:R-:W-:Y:S01]  /*7c2f0*/  IADD3 R24, PT, PT, R25, 0x1388, RZ ;  /* 0x0000138819187810 */ /* 0x000fe20007ffe0ff */
[----:B------:R2:W-:Y:S01]  /*7c300*/  STL.64 [R1+0x14b0], R32 ;  /* 0x0014b02001007387 */ /* 0x0005e20000100a00 */
[----:B---3--:R-:W-:Y:S01]  /*7c310*/  MOV R44, 0xe0000000 ;  /* 0xe0000000002c7802 */ /* 0x008fe20000000f00 */
[----:B------:R-:W-:Y:S02]  /*7c320*/  IMAD.MOV.U32 R45, RZ, RZ, 0x41697171 ;  /* 0x41697171ff2d7424 */ /* 0x000fe400078e00ff */
[----:B------:R3:W-:Y:S01]  /*7c330*/  STL.64 [R1+0x27e0], R46 ;  /* 0x0027e02e01007387 */ /* 0x0007e20000100a00 */
[----:B----4-:R-:W-:Y:S02]  /*7c340*/  HFMA2 R10, -RZ, RZ, -0.00048828125, 0 ;  /* 0x90000000ff0a7431 */ /* 0x010fe400000001ff */
[----:B------:R-:W-:Y:S01]  /*7c350*/  IMAD.MOV.U32 R11, RZ, RZ, 0x4185eeb6 ;  /* 0x4185eeb6ff0b7424 */ /* 0x000fe200078e00ff */
[----:B-1----:R-:W-:Y:S01]  /*7c360*/  MOV R12, 0x70000000 ;  /* 0x70000000000c7802 */ /* 0x002fe20000000f00 */
[----:B------:R-:W-:Y:S01]  /*7c370*/  IMAD.MOV.U32 R13, RZ, RZ, 0x41991871 ;  /* 0x41991871ff0d7424 */ /* 0x000fe200078e00ff */
[----:B------:R-:W-:Y:S01]  /*7c380*/  STL.64 [R1+0x27f8], R40 ;  /* 0x0027f82801007387 */ /* 0x000fe20000100a00 */
[----:B--2---:R-:W-:-:S02]  /*7c390*/  HFMA2 R32, -RZ, RZ, -0.125, 0 ;  /* 0xb0000000ff207431 */ /* 0x004fc400000001ff */
[----:B------:R-:W-:Y:S01]  /*7c3a0*/  IMAD.MOV.U32 R33, RZ, RZ, 0x41a1fda6 ;  /* 0x41a1fda6ff217424 */ /* 0x000fe200078e00ff */
[----:B------:R-:W-:Y:S01]  /*7c3b0*/  STL.64 [R1+0x2800], R42 ;  /* 0x0028002a01007387 */ /* 0x000fe20000100a00 */
[----:B---3--:R-:W-:Y:S01]  /*7c3c0*/  MOV R46, 0x80000000 ;  /* 0x80000000002e7802 */ /* 0x008fe20000000f00 */
[----:B------:R-:W-:Y:S02]  /*7c3d0*/  IMAD.MOV.U32 R47, RZ, RZ, 0x419cbd69 ;  /* 0x419cbd69ff2f7424 */ /* 0x000fe400078e00ff */
        /* <DEDUP_REMOVED lines=9> */
[----:B-1----:R-:W-:Y:S01]  /*7c470*/  MOV R34, 0x0 ;  /* 0x0000000000227802 */ /* 0x002fe20000000f00 */
[----:B------:R-:W-:-:S05]  /*7c480*/  IMAD.MOV.U32 R35, RZ, RZ, 0x3ff00000 ;  /* 0x3ff00000ff237424 */ /* 0x000fca00078e00ff */
[----:B------:R1:W-:Y:S02]  /*7c490*/  STL.64 [R1+0x27d8], R34 ;  /* 0x0027d82201007387 */ /* 0x0003e40000100a00 */
[----:B-1----:R-:W-:-:S15]  /*7c4a0*/  VIADD R35, R25, 0x13e8 ;  /* 0x000013e819237836 */ /* 0x002fde0000000000 */
[----:B------:R-:W-:-:S15]  /*7c4b0*/  NOP ;  /* 0x0000000000007918 */ /* 0x000fde0000000000 */
[----:B------:R-:W-:-:S15]  /*7c4c0*/  NOP ;  /* 0x0000000000007918 */ /* 0x000fde0000000000 */
[----:B------:R-:W-:-:S02]  /*7c4d0*/  NOP ;  /* 0x0000000000007918 */ /* 0x000fc40000000000 */
        /* <DEDUP_REMOVED lines=34> */
[----:B0-----:R-:W-:Y:S05]  /*7c700*/  CALL.REL.NOINC `($__internal_18_$__cuda_sm20_dblrcp_rn_slowpath_v3) ;  /* 0x0000022800f07944 */ /* 0x001fea0003c00000 */
.L_x_6789:
[----:B------:R-:W-:Y:S05]  /*7c710*/  BSYNC.RECONVERGENT B1 ;  /* 0x0000000000017941 */ /* 0x000fea0003800200 */
.L_x_6788:
[----:B------:R-:W-:Y:S01]  /*7c720*/  IMAD.MOV.U32 R64, RZ, RZ, -0x8 ;  /* 0xfffffff8ff407424 */ /* 0x000fe200078e00ff */
[----:B------:R-:W-:Y:S02]  /*7c730*/  SEL R6, RZ, 0x60, !P1 ;  /* 0x00000060ff067807 */ /* 0x000fe40004800000 */
        /* <DEDUP_REMOVED lines=11> */
[--C-:B0-----:R-:W-:Y:S01]  /*7c7f0*/  IMAD.IADD R39, R33, 0x1, R64.reuse ;  /* 0x0000000121277824 */ /* 0x101fe200078e0240 */
        /* <DEDUP_REMOVED lines=9> */
[----:B------:R-:W2:Y:S02]  /*7c890*/  LDL.64 R56, [R57] ;  /* 0x0000000039387983 */ /* 0x000ea40000100a00 */
[-C--:B------:R-:W-:Y:S01]  /*7c8a0*/  IADD3 R47, PT, PT, R45, R64.reuse, RZ ;  /* 0x000000402d2f7210 */ /* 0x080fe20007ffe0ff */
[--C-:B------:R-:W-:Y:S01]  /*7c8b0*/  IMAD.IADD R63, R61, 0x1, R64.reuse ;  /* 0x000000013d3f7824 */ /* 0x100fe200078e0240 */
[----:B------:R-:W2:Y:S02]  /*7c8c0*/  LDL.64 R58, [R59] ;  /* 0x000000003b3a7983 */ /* 0x000ea40000100a00 */
[-C--:B------:R-:W-:Y:S01]  /*7c8d0*/  IADD3 R49, PT, PT, R47, R64.reuse, RZ ;  /* 0x000000402f317210 */ /* 0x080fe20007ffe0ff */
[--C-:B------:R-:W-:Y:S01]  /*7c8e0*/  IMAD.IADD R65, R63, 0x1, R64.reuse ;  /* 0x000000013f417824 */ /* 0x100fe200078e0240 */
[----:B------:R-:W2:Y:S02]  /*7c8f0*/  LDL.64 R60, [R61] ;  /* 0x000000003d3c7983 */ /* 0x000ea40000100a00 */
[-C--:B-1----:R-:W-:Y:S01]  /*7c900*/  IADD3 R51, PT, PT, R49, R64.reuse, RZ ;  /* 0x0000004031337210 */ /* 0x082fe20007ffe0ff */
[--C-:B------:R-:W-:Y:S01]  /*7c910*/  IMAD.IADD R67, R65, 0x1, R64.reuse ;  /* 0x0000000141437824 */ /* 0x100fe200078e0240 */
[----:B------:R-:W2:Y:S02]  /*7c920*/  LDL.64 R62, [R63] ;  /* 0x000000003f3e7983 */ /* 0x000ea40000100a00 */
[-C--:B------:R-:W-:Y:S01]  /*7c930*/  IADD3 R53, PT, PT, R51, R64.reuse, RZ ;  /* 0x0000004033357210 */ /* 0x080fe20007ffe0ff */
[----:B------:R-:W-:Y:S01]  /*7c940*/  IMAD.IADD R71, R67, 0x1, R64 ;  /* 0x0000000143477824 */ /* 0x000fe200078e0240 */
[----:B------:R-:W2:Y:S02]  /*7c950*/  LDL.64 R76, [R65] ;  /* 0x00000000414c7983 */ /* 0x000ea40000100a00 */
[----:B------:R-:W-:-:S02]  /*7c960*/  IADD3 R69, PT, PT, R53, R64, RZ ;  /* 0x0000004035457210 */ /* 0x000fc40007ffe0ff */
[-C--:B------:R-:W-:Y:S01]  /*7c970*/  IADD3 R73, PT, PT, R71, R64.reuse, RZ ;  /* 0x0000004047497210 */ /* 0x080fe20007ffe0ff */
[----:B------:R-:W2:Y:S02]  /*7c980*/  LDL.64 R24, [R25] ;  /* 0x0000000019187983 */ /* 0x000ea40000100a00 */
[----:B------:R-:W-:Y:S01]  /*7c990*/  IMAD.IADD R66, R69, 0x1, R64 ;  /* 0x0000000145427824 */ /* 0x000fe200078e0240 */
[----:B------:R-:W-:Y:S01]  /*7c9a0*/  IADD3 R64, PT, PT, R73, R64, RZ ;  /* 0x0000004049407210 */ /* 0x000fe20007ffe0ff */
        /* <DEDUP_REMOVED lines=185> */
.L_x_6791:
[----:B------:R-:W-:Y:S05]  /*7d540*/  BSYNC.RECONVERGENT B1 ;  /* 0x0000000000017941 */ /* 0x000fea0003800200 */
.L_x_6790:
        /* <DEDUP_REMOVED lines=49> */
.L_x_6793:
[----:B------:R-:W-:Y:S05]  /*7d860*/  BSYNC.RECONVERGENT B1 ;  /* 0x0000000000017941 */ /* 0x000fea0003800200 */
.L_x_6792:
        /* <DEDUP_REMOVED lines=160> */
[----:B------:R-:W0:Y:S02]  /*7e270*/  DADD R10, R26, +INF ;  /* 0x7ff000001a0a7429 */ /* 0x000e240000000000 */
[----:B0-----:R-:W-:Y:S02]  /*7e280*/  FSEL R29, R11, RZ, P1 ;  /* 0x000000ff0b1d7208 */ /* 0x001fe40000800000 */
[----:B------:R-:W-:Y:S01]  /*7e290*/  FSEL R28, R10, RZ, P1 ;  /* 0x000000ff0a1c7208 */ /* 0x000fe20000800000 */
[----:B------:R-:W-:Y:S01]  /*7e2a0*/  @!P0 IMAD.MOV.U32 R10, RZ, RZ, RZ ;  /* 0x000000ffff0a8224 */ /* 0x000fe200078e00ff */
[----:B------:R-:W-:Y:S02]  /*7e2b0*/  @!P0 LEA R11, R6, 0x3ff00000, 0x14 ;  /* 0x3ff00000060b8811 */ /* 0x000fe400078ea0ff */
[----:B------:R-:W-:-:S15]  /*7e2c0*/  @!P0 MOV R6, R12 ;  /* 0x0000000c00068202 */ /* 0x000fde0000000f00 */
[----:B------:R-:W-:-:S15]  /*7e2d0*/  NOP ;  /* 0x0000000000007918 */ /* 0x000fde0000000000 */
[----:B------:R-:W-:-:S15]  /*7e2e0*/  NOP ;  /* 0x0000000000007918 */ /* 0x000fde0000000000 */
[----:B------:R-:W-:-:S11]  /*7e2f0*/  NOP ;  /* 0x0000000000007918 */ /* 0x000fd60000000000 */
[----:B------:R0:W1:Y:S02]  /*7e300*/  @!P0 DMUL R28, R6, R10 ;  /* 0x0000000a061c8228 */ /* 0x0000640000000000 */
.L_x_6796:
[----:B------:R-:W-:Y:S05]  /*7e310*/  BSYNC.RECONVERGENT B0 ;  /* 0x0000000000007941 */ /* 0x000fea0003800200 */
.L_x_6795:
        /* <DEDUP_REMOVED lines=8> */
[----:B------:R-:W-:-:S07]  /*7e3a0*/  MOV R8, R10 ;  /* 0x0000000a00087202 */ /* 0x000fce0000000f00 */
.L_x_6798:
[----:B------:R-:W-:Y:S05]  /*7e3b0*/  BSYNC.RECONVERGENT B1 ;  /* 0x0000000000017941 */ /* 0x000fea0003800200 */
.L_x_6797:
[----:B0-----:R-:W-:Y:S01]  /*7e3c0*/  SHF.R.U32.HI R6, RZ, 0x14, R15 ;  /* 0x00000014ff067819 */ /* 0x001fe2000001160f */
[----:B------:R-:W0:Y:S01]  /*7e3d0*/  DSETP.NEU.AND P2, PT, R8, RZ, PT ;  /* 0x000000ff0800722a */ /* 0x000e220003f4d000 */
[----:B------:R-:W-:Y:S01]  /*7e3e0*/  BSSY.RECONVERGENT B0, `(.L_x_6799) ;  /* 0x000002c000007945 */ /* 0x000fe20003800200 */
[----:B0-----:R-:W-:Y:S02]  /*7e3f0*/  ISETP.GE.OR P3, PT, R15, RZ, P2 ;  /* 0x000000ff0f00720c */ /* 0x001fe40001766670 */
[----:B------:R-:W-:-:S05]  /*7e400*/  LOP3.LUT R6, R6, 0x7ff, RZ, 0xc0, !PT ;  /* 0x000007ff06067812 */ /* 0x000fca00078ec0ff */
[----:B------:R-:W-:-:S05]  /*7e410*/  VIADD R7, R6, 0xfffffc0c ;  /* 0xfffffc0c06077836 */ /* 0x000fca0000000000 */
[CC--:B------:R-:W-:Y:S02]  /*7e420*/  SHF.L.U32 R6, R14.reuse, R7.reuse, RZ ;  /* 0x000000070e067219 */ /* 0x0c0fe400000006ff */
[----:B------:R-:W-:Y:S02]  /*7e430*/  SHF.L.U64.HI R7, R14, R7, R15 ;  /* 0x000000070e077219 */ /* 0x000fe4000001020f */
[----:B------:R-:W-:Y:S02]  /*7e440*/  ISETP.NE.U32.AND P0, PT, R6, RZ, PT ;  /* 0x000000ff0600720c */ /* 0x000fe40003f05070 */
[----:B------:R-:W-:Y:S02]  /*7e450*/  @!P2 MOV R6, RZ ;  /* 0x000000ff0006a202 */ /* 0x000fe40000000f00 */
        /* <DEDUP_REMOVED lines=10> */
[----:B0-----:R-:W-:Y:S01]  /*7e500*/  MOV R42, R6 ;  /* 0x00000006002a7202 */ /* 0x001fe20000000f00 */
[----:B------:R-:W-:Y:S01]  /*7e510*/  IMAD.MOV.U32 R33, RZ, RZ, R7 ;  /* 0x000000ffff217224 */ /* 0x000fe200078e0007 */
[----:B------:R-:W-:Y:S01]  /*7e520*/  MOV R7, R15 ;  /* 0x0000000f00077202 */ /* 0x000fe20000000f00 */
[----:B------:R-:W-:Y:S01]  /*7e530*/  IMAD.MOV.U32 R46, RZ, RZ, R14 ;  /* 0x000000ffff2e7224 */ /* 0x000fe200078e000e */
[----:B------:R-:W-:-:S07]  /*7e540*/  MOV R6, 0x7e560 ;  /* 0x0007e56000067802 */ /* 0x000fce0000000f00 */
[----:B-1----:R-:W-:Y:S05]  /*7e550*/  CALL.REL.NOINC `($_ZN2at6native18elementwise_kernelILi128ELi2EZNS0_22gpu_kernel_impl_nocastIN48_GLOBAL__N__08322988_15_IGammaKernel_cu_cb51a28d10CalcIgammaIdEEEEvRNS_18TensorIteratorBaseERKT_EUliE_EEviT1_$__internal_accurate_pow) ;  /* 0x0000022000187944 */ /* 0x002fea0003c00000 */
[----:B------:R-:W-:Y:S05]  /*7e560*/  BSYNC.RECONVERGENT B1 ;  /* 0x0000000000017941 */ /* 0x000fea0003800200 */
.L_x_6801:
        /* <DEDUP_REMOVED lines=19> */
.L_x_6800:
[----:B------:R-:W-:Y:S05]  /*7e6a0*/  BSYNC.RECONVERGENT B0 ;  /* 0x0000000000007941 */ /* 0x000fea0003800200 */
.L_x_6799:
        /* <DEDUP_REMOVED lines=19> */
[----:B------:R-:W-:-:S05]  /*7e7e0*/  VIADD R6, R7, 0x80000000 ;  /* 0x8000000007067836 */ /* 0x000fca0000000000 */
[----:B------:R-:W-:-:S05]  /*7e7f0*/  SEL R6, R6, R7, P3 ;  /* 0x0000000706067207 */ /* 0x000fca0001800000 */
[----:B------:R-:W-:Y:S02]  /*7e800*/  @!P0 SEL R7, R6, R7, P1 ;  /* 0x0000000706078207 */ /* 0x000fe40000800000 */
[----:B------:R-:W-:-:S07]  /*7e810*/  MOV R6, RZ ;  /* 0x000000ff00067202 */ /* 0x000fce0000000f00 */
.L_x_6803:
[----:B------:R-:W-:Y:S05]  /*7e820*/  BSYNC.RECONVERGENT B0 ;  /* 0x0000000000007941 */ /* 0x000fea0003800200 */
.L_x_6802:
        /* <DEDUP_REMOVED lines=9> */
.L_x_6794:
        /* <DEDUP_REMOVED lines=61> */
.L_x_6805:
[----:B------:R-:W-:Y:S05]  /*7ec90*/  BSYNC.RECONVERGENT B1 ;  /* 0x0000000000017941 */ /* 0x000fea0003800200 */
.L_x_6804:
        /* <DEDUP_REMOVED lines=57> */
.L_x_6809:
[----:B------:R-:W-:Y:S05]  /*7f030*/  BSYNC.RECONVERGENT B3 ;  /* 0x0000000000037941 */ /* 0x000fea0003800200 */
.L_x_6808:
        /* <DEDUP_REMOVED lines=78> */
.L_x_6807:
        /* <DEDUP_REMOVED lines=18> */
[----:B------:R-:W-:Y:S01]  /*7f640*/  MOV R8, RZ ;  /* 0x000000ff00087202 */ /* 0x000fe20000000f00 */
[----:B------:R-:W-:Y:S01]  /*7f650*/  UMOV UR5, 0x43300000 ;  /* 0x4330000000057882 */ /* 0x000fe20000000000 */
[----:B------:R-:W-:-:S04]  /*7f660*/  LOP3.LUT R7, R7, 0x3ff00000, RZ, 0xfc, !PT ;  /* 0x3ff0000007077812 */ /* 0x000fc800078efcff */
[----:B------:R-:W-:-:S13]  /*7f670*/  ISETP.GE.U32.AND P0, PT, R7, 0x3ff6a09f, PT ;  /* 0x3ff6a09f0700780c */ /* 0x000fda0003f06070 */
[----:B------:R-:W-:-:S05]  /*7f680*/  @P0 IADD3 R9, PT, PT, R7, -0x100000, RZ ;  /* 0xfff0000007090810 */ /* 0x000fca0007ffe0ff */
        /* <DEDUP_REMOVED lines=8> */
[----:B-1----:R-:W-:Y:S01]  /*7f710*/  LEA.HI R6, R26, R27, RZ, 0xc ;  /* 0x0000001b1a067211 */ /* 0x002fe200078f60ff */
[----:B------:R-:W-:-:S03]  /*7f720*/  IMAD.MOV.U32 R7, RZ, RZ, 0x43300000 ;  /* 0x43300000ff077424 */ /* 0x000fc600078e00ff */
[----:B------:R-:W-:-:S04]  /*7f730*/  @P0 IADD3 R6, PT, PT, R6, 0x1, RZ ;  /* 0x0000000106060810 */ /* 0x000fc80007ffe0ff */
[----:B------:R-:W-:-:S15]  /*7f740*/  LOP3.LUT R6, R6, 0x80000000, RZ, 0x3c, !PT ;  /* 0x8000000006067812 */ /* 0x000fde00078e3cff */
[----:B------:R-:W-:-:S15]  /*7f750*/  NOP ;  /* 0x0000000000007918 */ /* 0x000fde0000000000 */
[----:B------:R-:W-:-:S15]  /*7f760*/  NOP ;  /* 0x0000000000007918 */ /* 0x000fde0000000000 */
[----:B------:R-:W-:-:S09]  /*7f770*/  NOP ;  /* 0x0000000000007918 */ /* 0x000fd20000000000 */
        /* <DEDUP_REMOVED lines=149> */
.L_x_6811:
[----:B------:R-:W-:Y:S01]  /*800d0*/  IMAD.MOV.U32 R6, RZ, RZ, 0x0 ;  /* 0x00000000ff067424 */ /* 0x000fe200078e00ff */
[----:B------:R-:W-:Y:S02]  /*800e0*/  MOV R7, 0x7ff00000 ;  /* 0x7ff0000000077802 */ /* 0x000fe40000000f00 */
[----:B------:R-:W-:-:S04]  /*800f0*/  LOP3.LUT P0, RZ, R9, 0x7fffffff, RZ, 0xc0, !PT ;  /* 0x7fffffff09ff7812 */ /* 0x000fc8000780c0ff */
[----:B------:R-:W0:Y:S02]  /*80100*/  DFMA R8, R8, R6, +INF ;  /* 0x7ff000000808742b */ /* 0x000e240000000006 */
[----:B0-----:R-:W-:Y:S02]  /*80110*/  FSEL R12, R8, RZ, P0 ;  /* 0x000000ff080c7208 */ /* 0x001fe40000000000 */
[----:B------:R-:W-:-:S07]  /*80120*/  FSEL R13, R9, -QNAN , P0 ;  /* 0xfff00000090d7808 */ /* 0x000fce0000000000 */
.L_x_6810:
[----:B------:R-:W-:Y:S05]  /*80130*/  BSYNC.RECONVERGENT B1 ;  /* 0x0000000000017941 */ /* 0x000fea0003800200 */
.L_x_6806:
        /* <DEDUP_REMOVED lines=56> */
[----:B------:R-:W-:-:S07]  /*804c0*/  MOV R8, 0x804e0 ;  /* 0x000804e000087802 */ /* 0x000fce0000000f00 */
[----:B------:R-:W-:Y:S05]  /*804d0*/  CALL.REL.NOINC `($__internal_19_$__cuda_sm20_div_rn_f64_full) ;  /* 0x000001f000fc7944 */ /* 0x000fea0003c00000 */
[----:B------:R-:W-:-:S07]  /*804e0*/  MOV R8, R10 ;  /* 0x0000000a00087202 */ /* 0x000fce0000000f00 */
.L_x_6813:
[----:B------:R-:W-:Y:S05]  /*804f0*/  BSYNC.RECONVERGENT B1 ;  /* 0x0000000000017941 */ /* 0x000fea0003800200 */
.L_x_6812:
        /* <DEDUP_REMOVED lines=122> */
.L_x_6815:
[----:B------:R-:W-:Y:S05]  /*80ca0*/  BSYNC.RECONVERGENT B0 ;  /* 0x0000000000007941 */ /* 0x000fea0003800200 */
.L_x_6814:
[----:B-1----:R3:W4:Y:S02]  /*80cb0*/  DMUL R16, R16, R24 ;  /* 0x0000001810107228 */ /* 0x0027240000000000 */
.L_x_6783:
[----:B------:R-:W-:Y:S05]  /*80cc0*/  BSYNC.RECONVERGENT B2 ;  /* 0x0000000000027941 */ /* 0x000fea0003800200 */
.L_x_6767:
[----:B----4-:R-:W4:Y:S02]  /*80cd0*/  DSETP.NEU.AND P0, PT, R16, RZ, PT ;  /* 0x000000ff1000722a */ /* 0x010f240003f0d000 */
[----:B----4-:R-:W-:Y:S05]  /*80ce0*/  @!P0 BRA `(.L_x_6431) ;  /* 0x000001e400608947 */ /* 0x010fea0003800000 */
[----:B------:R-:W4:Y:S01]  /*80cf0*/  DADD R50, -R14, 1 ;  /* 0x3ff000000e327429 */ /* 0x000f220000000100 */
[----:B0-----:R-:W-:Y:S01]  /*80d00*/  MOV R6, 0x1 ;  /* 0x0000000100067802 */ /* 0x001fe20000000f00 */
[----:B------:R-:W-:Y:S01]  /*80d10*/  BSSY.RECONVERGENT B1, `(.L_x_6816) ;  /* 0x0000048000017945 */ /* 0x000fe20003800200 */
[----:B------:R-:W-:Y:S01]  /*80d20*/  IMAD.MOV.U32 R52, RZ, RZ, 0x0 ;  /* 0x00000000ff347424 */ /* 0x000fe200078e00ff */
[----:B------:R-:W-:-:S15]  /*80d30*/  MOV R53, 0x3ff00000 ;  /* 0x3ff0000000357802 */ /* 0x000fde0000000f00 */
[----:B------:R-:W-:-:S15]  /*80d40*/  NOP ;  /* 0x0000000000007918 */ /* 0x000fde0000000000 */
[----:B------:R-:W-:-:S15]  /*80d50*/  NOP ;  /* 0x0000000000007918 */ /* 0x000fde0000000000 */
[----:B------:R-:W-:-:S15]  /*80d60*/  NOP ;  /* 0x0000000000007918 */ /* 0x000fde0000000000 */
[----:B----4-:R-:W0:-:S15]  /*80d70*/  DADD R38, R22, R50 ;  /* 0x0000000016267229 */ /* 0x010e1e0000000032 */
        /* <DEDUP_REMOVED lines=9> */
[----:B0-----:R-:W0:Y:S02]  /*80e10*/  DMUL R40, R22, R38 ;  /* 0x0000002616287228 */ /* 0x001e240000000000 */
[----:B0-----:R-:W2:Y:S01]  /*80e20*/  MUFU.RCP64H R7, R41 ;  /* 0x0000002900077308 */ /* 0x001ea20000001800 */
[----:B------:R-:W-:Y:S01]  /*80e30*/  IMAD.MOV.U32 R28, RZ, RZ, R40 ;  /* 0x000000ffff1c7224 */ /* 0x000fe200078e0028 */
[----:B------:R-:W-:-:S15]  /*80e40*/  MOV R29, R41 ;  /* 0x00000029001d7202 */ /* 0x000fde0000000f00 */
[----:B------:R-:W-:-:S15]  /*80e50*/  NOP ;  /* 0x0000000000007918 */ /* 0x000fde0000000000 */
[----:B------:R-:W-:-:S15]  /*80e60*/  NOP ;  /* 0x0000000000007918 */ /* 0x000fde0000000000 */
[----:B------:R-:W-:-:S15]  /*80e70*/  NOP ;  /* 0x0000000000007918 */ /* 0x000fde0000000000 */
        /* <DEDUP_REMOVED lines=21> */
[----:B0-----:R-:W-:Y:S01]  /*80fd0*/  FSETP.GEU.AND P1, PT, |R35|, 6.5827683646048100446e-37, PT ;  /* 0x036000002300780b */ /* 0x001fe20003f2e200 */
[----:B------:R-:W-:Y:S01]  /*80fe0*/  IMAD.MOV.U32 R36, RZ, RZ, R34 ;  /* 0x000000ffff247224 */ /* 0x000fe200078e0022 */
[----:B------:R-:W-:-:S15]  /*80ff0*/  MOV R37, R35 ;  /* 0x0000002300257202 */ /* 0x000fde0000000f00 */
[----:B------:R-:W-:-:S15]  /*81000*/  NOP ;  /* 0x0000000000007918 */ /* 0x000fde0000000000 */
[----:B------:R-:W-:-:S15]  /*81010*/  NOP ;  /* 0x0000000000007918 */ /* 0x000fde0000000000 */
[----:B------:R-:W-:-:S15]  /*81020*/  NOP ;  /* 0x0000000000007918 */ /* 0x000fde0000000000 */
        /* <DEDUP_REMOVED lines=20> */
[----:B-1-3--:R-:W-:Y:S05]  /*81170*/  CALL.REL.NOINC `($__internal_19_$__cuda_sm20_div_rn_f64_full) ;  /* 0x000001e400d47944 */ /* 0x00afea0003c00000 */
[----:B------:R-:W-:-:S07]  /*81180*/  IMAD.MOV.U32 R11, RZ, RZ, R9 ;  /* 0x000000ffff0b7224 */ /* 0x000fce00078e0009 */
.L_x_6817:
[----:B------:R-:W-:Y:S05]  /*81190*/  BSYNC.RECONVERGENT B1 ;  /* 0x0000000000017941 */ /* 0x000fea0003800200 */
.L_x_6816:
[----:B-1----:R-:W-:Y:S01]  /*811a0*/  HFMA2 R14, -RZ, RZ, 0, 0 ;  /* 0x00000000ff0e7431 */ /* 0x002fe200000001ff */
[----:B------:R-:W-:Y:S01]  /*811b0*/  BSSY.RECONVERGENT B2, `(.L_x_6818) ;  /* 0x00000be000027945 */ /* 0x000fe20003800200 */
[----:B------:R-:W-:Y:S01]  /*811c0*/  MOV R26, R10 ;  /* 0x0000000a001a7202 */ /* 0x000fe20000000f00 */
[----:B------:R-:W-:Y:S01]  /*811d0*/  IMAD.MOV.U32 R27, RZ, RZ, R11 ;  /* 0x000000ffff1b7224 */ /* 0x000fe200078e000b */
[----:B---3--:R-:W-:-:S07]  /*811e0*/  CS2R R24, SRZ ;  /* 0x0000000000187805 */ /* 0x008fce000001ff00 */
.L_x_6825:
        /* <DEDUP_REMOVED lines=95> */
.L_x_6822:
[----:B------:R-:W-:Y:S05]  /*817e0*/  BSYNC.RECONVERGENT B3 ;  /* 0x0000000000037941 */ /* 0x000fea0003800200 */
.L_x_6821:
[----:B------:R-:W0:Y:S01]  /*817f0*/  MUFU.RCP64H R7, R23 ;  /* 0x0000001700077308 */ /* 0x000e220000001800 */
[----:B------:R-:W-:Y:S01]  /*81800*/  MOV R6, 0x1 ;  /* 0x0000000100067802 */ /* 0x000fe20000000f00 */
        /* <DEDUP_REMOVED lines=51> */
.L_x_6824:
[----:B------:R-:W-:Y:S05]  /*81b40*/  BSYNC.RECONVERGENT B3 ;  /* 0x0000000000037941 */ /* 0x000fea0003800200 */
.L_x_6823:
[----:B------:R0:W1:Y:S01]  /*81b50*/  DSETP.GTU.AND P0, PT, |R8|, 1.1102230246251565404e-16, PT ;  /* 0x3ca000000800742a */ /* 0x0000620003f0c200 */
[----:B------:R-:W-:Y:S01]  /*81b60*/  MOV R26, R22 ;  /* 0x00000016001a7202 */ /* 0x000fe20000000f00 */
[----:B-1----:R-:W-:-:S07]  /*81b70*/  IMAD.MOV.U32 R27, RZ, RZ, R23 ;  /* 0x000000ffff1b7224 */ /* 0x002fce00078e0017 */
.L_x_6820:
[----:B------:R-:W-:Y:S05]  /*81b80*/  BSYNC.RECONVERGENT B1 ;  /* 0x0000000000017941 */ /* 0x000fea0003800200 */
.L_x_6819:
        /* <DEDUP_REMOVED lines=33> */
.L_x_6818:
[----:B------:R4:W1:Y:S02]  /*81da0*/  DMUL R20, R26, R16 ;  /* 0x000000101a147228 */ /* 0x0008640000000000 */
[----:B-1--4-:R-:W-:Y:S05]  /*81db0*/  BRA `(.L_x_6431) ;  /* 0x000001d4002c7947 */ /* 0x012fea0003800000 */
.L_x_6709:
        /* <DEDUP_REMOVED lines=190> */
.L_x_6828:
[----:B------:R-:W-:Y:S01]  /*829a0*/  IMAD.MOV.U32 R8, RZ, RZ, 0x0 ;  /* 0x00000000ff087424 */ /* 0x000fe200078e00ff */
[----:B------:R-:W-:Y:S02]  /*829b0*/  MOV R9, 0x7ff00000 ;  /* 0x7ff0000000097802 */ /* 0x000fe40000000f00 */
[----:B------:R-:W-:-:S04]  /*829c0*/  LOP3.LUT P0, RZ, R7, 0x7fffffff, RZ, 0xc0, !PT ;  /* 0x7fffffff07ff7812 */ /* 0x000fc8000780c0ff */
[----:B------:R-:W1:Y:S02]  /*829d0*/  DFMA R6, R6, R8, +INF ;  /* 0x7ff000000606742b */ /* 0x000e640000000008 */
[----:B-1----:R-:W-:Y:S02]  /*829e0*/  FSEL R40, R6, RZ, P0 ;  /* 0x000000ff06287208 */ /* 0x002fe40000000000 */
[----:B------:R-:W-:-:S07]  /*829f0*/  FSEL R41, R7, -QNAN , P0 ;  /* 0xfff0000007297808 */ /* 0x000fce0000000000 */
.L_x_6829:
[----:B------:R-:W-:Y:S05]  /*82a00*/  BSYNC.RECONVERGENT B0 ;  /* 0x0000000000007941 */ /* 0x000fea0003800200 */
.L_x_6827:
        /* <DEDUP_REMOVED lines=44> */
[----:B------:R-:W-:Y:S01]  /*82cd0*/  MOV R34, 0x9999999a ;  /* 0x9999999a00227802 */ /* 0x000fe20000000f00 */
[----:B------:R-:W-:Y:S01]  /*82ce0*/  IMAD.MOV.U32 R35, RZ, RZ, -0x40266667 ;  /* 0xbfd99999ff237424 */ /* 0x000fe200078e00ff */
[----:B------:R-:W-:-:S07]  /*82cf0*/  MOV R8, 0x82d10 ;  /* 0x00082d1000087802 */ /* 0x000fce0000000f00 */
[----:B0-----:R-:W-:Y:S05]  /*82d00*/  CALL.REL.NOINC `($__internal_19_$__cuda_sm20_div_rn_f64_full) ;  /* 0x000001c800f07944 */ /* 0x001fea0003c00000 */
[----:B------:R-:W-:-:S07]  /*82d10*/  MOV R11, R9 ;  /* 0x00000009000b7202 */ /* 0x000fce0000000f00 */
.L_x_6831:
[----:B------:R-:W-:Y:S05]  /*82d20*/  BSYNC.RECONVERGENT B1 ;  /* 0x0000000000017941 */ /* 0x000fea0003800200 */
.L_x_6830:
        /* <DEDUP_REMOVED lines=9> */
.L_x_6838:
[----:B------:R-:W1:Y:S01]  /*82dc0*/  I2F.F64.U32 R28, R25 ;  /* 0x00000019001c7312 */ /* 0x000e620000201800 */
[----:B------:R-:W-:Y:S01]  /*82dd0*/  IMAD.MOV.U32 R6, RZ, RZ, 0x1 ;  /* 0x00000001ff067424 */ /* 0x000fe200078e00ff */
[----:B------:R-:W-:Y:S01]  /*82de0*/  FSETP.GEU.AND P1, PT, |R27|, 6.5827683646048100446e-37, PT ;  /* 0x036000001b00780b */ /* 0x000fe20003f2e200 */
[----:B------:R-:W-:-:S15]  /*82df0*/  BSSY.RECONVERGENT B2, `(.L_x_6834) ;  /* 0x0000037000027945 */ /* 0x000fde0003800200 */
[----:B------:R-:W-:-:S15]  /*82e00*/  NOP ;  /* 0x0000000000007918 */ /* 0x000fde0000000000 */
[----:B------:R-:W-:-:S15]  /*82e10*/  NOP ;  /* 0x0000000000007918 */ /* 0x000fde0000000000 */
[----:B------:R-:W-:-:S15]  /*82e20*/  NOP ;  /* 0x0000000000007918 */ /* 0x000fde0000000000 */
[----:B------:R-:W-:-:S01]  /*82e30*/  NOP ;  /* 0x0000000000007918 */ /* 0x000fc20000000000 */
[----:B------:R-:W-:Y:S01]  /*82e40*/  DADD R34, -RZ, -R22 ;  /* 0x00000000ff227229 */ /* 0x000fe20000000916 */
[----:B-1----:R-:W1:-:S15]  /*82e50*/  MUFU.RCP64H R7, R29 ;  /* 0x0000001d00077308 */ /* 0x002e5e0000001800 */
[----:B------:R-:W-:-:S15]  /*82e60*/  NOP ;  /* 0x0000000000007918 */ /* 0x000fde0000000000 */
[----:B------:R-:W-:-:S15]  /*82e70*/  NOP ;  /* 0x0000000000007918 */ /* 0x000fde0000000000 */
[----:B------:R-:W-:-:S15]  /*82e80*/  NOP ;  /* 0x0000000000007918 */ /* 0x000fde0000000000 */
[----:B------:R-:W-:-:S03]  /*82e90*/  NOP ;  /* 0x0000000000007918 */ /* 0x000fc60000000000 */
        /* <DEDUP_REMOVED lines=41> */
[----:B------:R-:W-:-:S07]  /*83130*/  MOV R8, 0x83150 ;  /* 0x0008315000087802 */ /* 0x000fce0000000f00 */
[----:B0-----:R-:W-:Y:S05]  /*83140*/  CALL.REL.NOINC `($__internal_19_$__cuda_sm20_div_rn_f64_full) ;  /* 0x000001c400e07944 */ /* 0x001fea0003c00000 */
[----:B------:R-:W-:-:S07]  /*83150*/  MOV R11, R9 ;  /* 0x00000009000b7202 */ /* 0x000fce0000000f00 */
.L_x_6835:
[----:B------:R-:W-:Y:S05]  /*83160*/  BSYNC.RECONVERGENT B2 ;  /* 0x0000000000027941 */ /* 0x000fea0003800200 */
.L_x_6834:
[----:B------:R-:W1:Y:S01]  /*83170*/  DADD R40, R14, R28 ;  /* 0x000000000e287229 */ /* 0x000e62000000001c */
[----:B------:R-:W-:Y:S01]  /*83180*/  IMAD.MOV.U32 R6, RZ, RZ, 0x1 ;  /* 0x00000001ff067424 */ /* 0x000fe200078e00ff */
[----:B-1----:R-:W1:Y:S01]  /*83190*/  MUFU.RCP64H R7, R41 ;  /* 0x0000002900077308 */ /* 0x002e620000001800 */
[----:B------:R-:W-:-:S15]  /*831a0*/  BSSY.RECONVERGENT B2, `(.L_x_6836) ;  /* 0x0000036000027945 */ /* 0x000fde0003800200 */
[----:B------:R-:W-:-:S15]  /*831b0*/  NOP ;  /* 0x0000000000007918 */ /* 0x000fde0000000000 */
[----:B------:R-:W-:-:S15]  /*831c0*/  NOP ;  /* 0x0000000000007918 */ /* 0x000fde0000000000 */
[----:B------:R-:W-:-:S15]  /*831d0*/  NOP ;  /* 0x0000000000007918 */ /* 0x000fde0000000000 */
[----:B------:R-:W-:-:S01]  /*831e0*/  NOP ;  /* 0x0000000000007918 */ /* 0x000fc20000000000 */
        /* <DEDUP_REMOVED lines=15> */
[----:B-1----:R-:W-:-:S15]  /*832e0*/  DFMA R6, -R40, R8, 1 ;  /* 0x3ff000002806742b */ /* 0x002fde0000000108 */
[----:B------:R-:W-:-:S15]  /*832f0*/  NOP ;  /* 0x0000000000007918 */ /* 0x000fde0000000000 */
[----:B------:R-:W-:-:S15]  /*83300*/  NOP ;  /* 0x0000000000007918 */ /* 0x000fde0000000000 */
[----:B------:R-:W-:-:S15]  /*83310*/  NOP ;  /* 0x0000000000007918 */ /* 0x000fde0000000000 */
[----:B------:R-:W-:-:S04]  /*83320*/  NOP ;  /* 0x0000000000007918 */ /* 0x000fc80000000000 */
[----:B------:R-:W1:Y:S02]  /*83330*/  DMUL R34, R10, R36 ;  /* 0x000000240a227228 */ /* 0x000e640000000000 */
[----:B-1----:R-:W-:Y:S01]  /*83340*/  FSETP.GEU.AND P1, PT, |R35|, 6.5827683646048100446e-37, PT ;  /* 0x036000002300780b */ /* 0x002fe20003f2e200 */
[----:B------:R-:W-:Y:S01]  /*83350*/  IMAD.MOV.U32 R37, RZ, RZ, R35 ;  /* 0x000000ffff257224 */ /* 0x000fe200078e0023 */
[----:B------:R-:W-:-:S15]  /*83360*/  MOV R36, R34 ;  /* 0x0000002200247202 */ /* 0x000fde0000000f00 */
[----:B------:R-:W-:-:S15]  /*83370*/  NOP ;  /* 0x0000000000007918 */ /* 0x000fde0000000000 */
[----:B------:R-:W-:-:S15]  /*83380*/  NOP ;  /* 0x0000000000007918 */ /* 0x000fde0000000000 */
[----:B------:R-:W-:-:S15]  /*83390*/  NOP ;  /* 0x0000000000007918 */ /* 0x000fde0000000000 */
        /* <DEDUP_REMOVED lines=19> */
[----:B------:R-:W-:-:S07]  /*834d0*/  MOV R8, 0x834f0 ;  /* 0x000834f000087802 */ /* 0x000fce0000000f00 */
[----:B0-----:R-:W-:Y:S05]  /*834e0*/  CALL.REL.NOINC `($__internal_19_$__cuda_sm20_div_rn_f64_full) ;  /* 0x000001c000f87944 */ /* 0x001fea0003c00000 */
[----:B------:R-:W-:-:S07]  /*834f0*/  MOV R11, R9 ;  /* 0x00000009000b7202 */ /* 0x000fce0000000f00 */
.L_x_6837:
[----:B------:R-:W-:Y:S05]  /*83500*/  BSYNC.RECONVERGENT B2 ;  /* 0x0000000000027941 */ /* 0x000fea0003800200 */
.L_x_6836:
        /* <DEDUP_REMOVED lines=15> */
.L_x_6833:
[----:B------:R-:W-:Y:S01]  /*83600*/  ISETP.GT.AND P0, PT, R24, 0xfffff, PT ;  /* 0x000fffff1800780c */ /* 0x000fe20003f04270 */
[----:B------:R-:W-:Y:S01]  /*83610*/  BSSY.RECONVERGENT B0, `(.L_x_6839) ;  /* 0x00000bb000007945 */ /* 0x000fe20003800200 */
[----:B------:R-:W-:-:S11]  /*83620*/  MOV R7, 0xfffffc01 ;  /* 0xfffffc0100077802 */ /* 0x000fd60000000f00 */
        /* <DEDUP_REMOVED lines=179> */
.L_x_6840:
[----:B------:R-:W-:Y:S01]  /*84160*/  MOV R6, 0x0 ;  /* 0x0000000000067802 */ /* 0x000fe20000000f00 */
[----:B------:R-:W-:Y:S01]  /*84170*/  IMAD.MOV.U32 R7, RZ, RZ, 0x7ff00000 ;  /* 0x7ff00000ff077424 */ /* 0x000fe200078e00ff */
[----:B------:R-:W-:-:S05]  /*84180*/  LOP3.LUT P0, RZ, R23, 0x7fffffff, RZ, 0xc0, !PT ;  /* 0x7fffffff17ff7812 */ /* 0x000fca000780c0ff */
[----:B------:R-:W1:Y:S02]  /*84190*/  DFMA R22, R22, R6, +INF ;  /* 0x7ff000001616742b */ /* 0x000e640000000006 */
[----:B-1----:R-:W-:Y:S02]  /*841a0*/  FSEL R22, R22, RZ, P0 ;  /* 0x000000ff16167208 */ /* 0x002fe40000000000 */
[----:B------:R-:W-:-:S07]  /*841b0*/  FSEL R23, R23, -QNAN , P0 ;  /* 0xfff0000017177808 */ /* 0x000fce0000000000 */
.L_x_6841:
[----:B------:R-:W-:Y:S05]  /*841c0*/  BSYNC.RECONVERGENT B0 ;  /* 0x0000000000007941 */ /* 0x000fea0003800200 */
.L_x_6839:
        /* <DEDUP_REMOVED lines=18> */
[----:B0-----:R-:W-:Y:S05]  /*842f0*/  CALL.REL.NOINC `($_ZN2at6native18elementwise_kernelILi128ELi2EZNS0_22gpu_kernel_impl_nocastIN48_GLOBAL__N__08322988_15_IGammaKernel_cu_cb51a28d10CalcIgammaIdEEEEvRNS_18TensorIteratorBaseERKT_EUliE_EEviT1_$__internal_lgamma_pos) ;  /* 0x000001e0004c7944 */ /* 0x001fea0003c00000 */
[----:B------:R-:W-:Y:S05]  /*84300*/  BSYNC.RECONVERGENT B2 ;  /* 0x0000000000027941 */ /* 0x000fea0003800200 */
.L_x_6844:
        /* <DEDUP_REMOVED lines=177> */
.L_x_6849:
[----:B------:R-:W-:Y:S05]  /*84e20*/  BSYNC.RECONVERGENT B2 ;  /* 0x0000000000027941 */ /* 0x000fea0003800200 */
.L_x_6848:
[----:B------:R-:W-:Y:S01]  /*84e30*/  IMAD.MOV.U32 R26, RZ, RZ, R10 ;  /* 0x000000ffff1a7224 */ /* 0x000fe200078e000a */
[----:B------:R-:W-:-:S07]  /*84e40*/  MOV R27, R11 ;  /* 0x0000000b001b7202 */ /* 0x000fce0000000f00 */
.L_x_6847:
[----:B------:R-:W-:Y:S05]  /*84e50*/  BSYNC.RECONVERGENT B1 ;  /* 0x0000000000017941 */ /* 0x000fea0003800200 */
.L_x_6846:
        /* <DEDUP_REMOVED lines=183> */
.L_x_6851:
[----:B------:R-:W-:Y:S01]  /*859d0*/  IMAD.MOV.U32 R6, RZ, RZ, 0x0 ;  /* 0x00000000ff067424 */ /* 0x000fe200078e00ff */
[----:B------:R-:W-:Y:S02]  /*859e0*/  MOV R7, 0x7ff00000 ;  /* 0x7ff0000000077802 */ /* 0x000fe40000000f00 */
[----:B------:R-:W-:-:S04]  /*859f0*/  LOP3.LUT P0, RZ, R27, 0x7fffffff, RZ, 0xc0, !PT ;  /* 0x7fffffff1bff7812 */ /* 0x000fc8000780c0ff */
[----:B------:R-:W0:Y:S02]  /*85a00*/  DFMA R6, R26, R6, +INF ;  /* 0x7ff000001a06742b */ /* 0x000e240000000006 */
[----:B0-----:R-:W-:Y:S02]  /*85a10*/  FSEL R8, R6, RZ, P0 ;  /* 0x000000ff06087208 */ /* 0x001fe40000000000 */
[----:B------:R-:W-:-:S07]  /*85a20*/  FSEL R9, R7, -QNAN , P0 ;  /* 0xfff0000007097808 */ /* 0x000fce0000000000 */
.L_x_6852:
[----:B------:R-:W-:Y:S05]  /*85a30*/  BSYNC.RECONVERGENT B0 ;  /* 0x0000000000007941 */ /* 0x000fea0003800200 */
.L_x_6850:
        /* <DEDUP_REMOVED lines=10> */
.L_x_6843:
[----:B------:R1:W2:Y:S02]  /*85ae0*/  DADD R6, R24, R24 ;  /* 0x0000000018067229 */ /* 0x0002a40000000018 */
.L_x_6845:
[----:B------:R-:W-:Y:S05]  /*85af0*/  BSYNC.RECONVERGENT B3 ;  /* 0x0000000000037941 */ /* 0x000fea0003800200 */
.L_x_6842:
[----:B--2---:R-:W2:Y:S01]  /*85b00*/  DADD R6, R22, -R6 ;  /* 0x0000000016067229 */ /* 0x004ea20000000806 */
[----:B------:R-:W-:Y:S01]  /*85b10*/  BSSY.RECONVERGENT B0, `(.L_x_6853) ;  /* 0x0000092000007945 */ /* 0x000fe20003800200 */
[C---:B--2---:R-:W-:Y:S02]  /*85b20*/  FSETP.GEU.FTZ.AND P0, PT, R7.reuse, 4.1931471824645996094, PT ;  /* 0x40862e430700780b */ /* 0x044fe40003f1e000 */
        /* <DEDUP_REMOVED lines=9> */
[----:B-1----:R-:W-:Y:S01]  /*85bc0*/  MOV R24, RZ ;  /* 0x000000ff00187202 */ /* 0x002fe20000000f00 */
        /* <DEDUP_REMOVED lines=123> */
.L_x_6854:
        /* <DEDUP_REMOVED lines=11> */
.L_x_6855:
[----:B------:R-:W-:Y:S05]  /*86430*/  BSYNC.RECONVERGENT B0 ;  /* 0x0000000000007941 */ /* 0x000fea0003800200 */
.L_x_6853:
[----:B------:R-:W1:Y:S01]  /*86440*/  DSETP.NAN.AND P0, PT, R14, R14, PT ;  /* 0x0000000e0e00722a */ /* 0x000e620003f08000 */
[----:B------:R-:W-:Y:S04]  /*86450*/  BSSY.RECONVERGENT B3, `(.L_x_6856) ;  /* 0x0000186000037945 */ /* 0x000fe80003800200 */
[----:B-1----:R-:W-:Y:S05]  /*86460*/  @P0 BRA `(.L_x_6857) ;  /* 0x00000018000c0947 */ /* 0x002fea0003800000 */
[----:B------:R-:W-:Y:S01]  /*86470*/  BSSY.RECONVERGENT B2, `(.L_x_6858) ;  /* 0x0000005000027945 */ /* 0x000fe20003800200 */
[----:B------:R-:W-:Y:S01]  /*86480*/  MOV R38, R16 ;  /* 0x0000001000267202 */ /* 0x000fe20000000f00 */
[----:B------:R-:W-:Y:S01]  /*86490*/  IMAD.MOV.U32 R39, RZ, RZ, R17 ;  /* 0x000000ffff277224 */ /* 0x000fe200078e0011 */
[----:B------:R-:W-:-:S07]  /*864a0*/  MOV R50, 0x864c0 ;  /* 0x000864c000327802 */ /* 0x000fce0000000f00 */
[----:B0-----:R-:W-:Y:S05]  /*864b0*/  CALL.REL.NOINC `($_ZN2at6native18elementwise_kernelILi128ELi2EZNS0_22gpu_kernel_impl_nocastIN48_GLOBAL__N__08322988_15_IGammaKernel_cu_cb51a28d10CalcIgammaIdEEEEvRNS_18TensorIteratorBaseERKT_EUliE_EEviT1_$__internal_lgamma_pos) ;  /* 0x000001bc00dc7944 */ /* 0x001fea0003c00000 */
[----:B------:R-:W-:Y:S05]  /*864c0*/  BSYNC.RECONVERGENT B2 ;  /* 0x0000000000027941 */ /* 0x000fea0003800200 */
.L_x_6858:
        /* <DEDUP_REMOVED lines=177> */
.L_x_6863:
[----:B------:R-:W-:Y:S05]  /*86fe0*/  BSYNC.RECONVERGENT B2 ;  /* 0x0000000000027941 */ /* 0x000fea0003800200 */
.L_x_6862:
[----:B------:R-:W-:Y:S01]  /*86ff0*/  IMAD.MOV.U32 R16, RZ, RZ, R10 ;  /* 0x000000ffff107224 */ /* 0x000fe200078e000a */
[----:B------:R-:W-:-:S07]  /*87000*/  MOV R17, R11 ;  /* 0x0000000b00117202 */ /* 0x000fce0000000f00 */
.L_x_6861:
[----:B------:R-:W-:Y:S05]  /*87010*/  BSYNC.RECONVERGENT B1 ;  /* 0x0000000000017941 */ /* 0x000fea0003800200 */
.L_x_6860:
        /* <DEDUP_REMOVED lines=183> */
.L_x_6865:
[----:B------:R-:W-:Y:S01]  /*87b90*/  IMAD.MOV.U32 R6, RZ, RZ, 0x0 ;  /* 0x00000000ff067424 */ /* 0x000fe200078e00ff */
[----:B------:R-:W-:Y:S02]  /*87ba0*/  MOV R7, 0x7ff00000 ;  /* 0x7ff0000000077802 */ /* 0x000fe40000000f00 */
[----:B------:R-:W-:-:S04]  /*87bb0*/  LOP3.LUT P0, RZ, R17, 0x7fffffff, RZ, 0xc0, !PT ;  /* 0x7fffffff11ff7812 */ /* 0x000fc8000780c0ff */
[----:B------:R-:W0:Y:S02]  /*87bc0*/  DFMA R6, R16, R6, +INF ;  /* 0x7ff000001006742b */ /* 0x000e240000000006 */
[----:B0-----:R-:W-:Y:S02]  /*87bd0*/  FSEL R8, R6, RZ, P0 ;  /* 0x000000ff06087208 */ /* 0x001fe40000000000 */
[----:B------:R-:W-:-:S07]  /*87be0*/  FSEL R9, R7, -QNAN , P0 ;  /* 0xfff0000007097808 */ /* 0x000fce0000000000 */
.L_x_6866:
[----:B------:R-:W-:Y:S05]  /*87bf0*/  BSYNC.RECONVERGENT B0 ;  /* 0x0000000000007941 */ /* 0x000fea0003800200 */
.L_x_6864:
        /* <DEDUP_REMOVED lines=10> */
.L_x_6857:
[----:B------:R1:W2:Y:S02]  /*87ca0*/  DADD R6, R14, R14 ;  /* 0x000000000e067229 */ /* 0x0002a4000000000e */
.L_x_6859:
[----:B------:R-:W-:Y:S05]  /*87cb0*/  BSYNC.RECONVERGENT B3 ;  /* 0x0000000000037941 */ /* 0x000fea0003800200 */
.L_x_6856:
        /* <DEDUP_REMOVED lines=122> */
.L_x_6868:
[----:B------:R-:W-:Y:S05]  /*88460*/  BSYNC.RECONVERGENT B0 ;  /* 0x0000000000007941 */ /* 0x000fea0003800200 */
.L_x_6867:
[----:B---3--:R3:W4:Y:S02]  /*88470*/  DFMA R20, -R20, R6, -R24 ;  /* 0x000000061414722b */ /* 0x0087240000000918 */
[----:B---34-:R-:W-:Y:S05]  /*88480*/  BRA `(.L_x_6431) ;  /* 0x0000016c00787947 */ /* 0x018fea0003800000 */
.L_x_6832:
        /* <DEDUP_REMOVED lines=31> */
[----:B------:R-:W-:Y:S02]  /*88680*/  LOP3.LUT R27, R6, 0x3ff00000, RZ, 0xfc, !PT ;  /* 0x3ff00000061b7812 */ /* 0x000fe400078efcff */
[----:B------:R-:W-:Y:S02]  /*88690*/  LEA.HI R6, R24, R11, RZ, 0xc ;  /* 0x0000000b18067211 */ /* 0x000fe400078f60ff */
        /* <DEDUP_REMOVED lines=166> */
.L_x_6872:
[----:B------:R-:W-:Y:S01]  /*89100*/  MOV R8, 0x0 ;  /* 0x0000000000087802 */ /* 0x000fe20000000f00 */
[----:B------:R-:W-:Y:S01]  /*89110*/  IMAD.MOV.U32 R9, RZ, RZ, 0x7ff00000 ;  /* 0x7ff00000ff097424 */ /* 0x000fe200078e00ff */
[----:B------:R-:W-:-:S05]  /*89120*/  LOP3.LUT P0, RZ, R7, 0x7fffffff, RZ, 0xc0, !PT ;  /* 0x7fffffff07ff7812 */ /* 0x000fca000780c0ff */
[----:B------:R-:W1:Y:S02]  /*89130*/  DFMA R6, R6, R8, +INF ;  /* 0x7ff000000606742b */ /* 0x000e640000000008 */
[----:B-1----:R-:W-:Y:S02]  /*89140*/  FSEL R24, R6, RZ, P0 ;  /* 0x000000ff06187208 */ /* 0x002fe40000000000 */
[----:B------:R-:W-:-:S07]  /*89150*/  FSEL R25, R7, -QNAN , P0 ;  /* 0xfff0000007197808 */ /* 0x000fce0000000000 */
.L_x_6873:
[----:B------:R-:W-:Y:S05]  /*89160*/  BSYNC.RECONVERGENT B0 ;  /* 0x0000000000007941 */ /* 0x000fea0003800200 */
.L_x_6871:
        /* <DEDUP_REMOVED lines=14> */
.L_x_6876:
        /* <DEDUP_REMOVED lines=177> */
.L_x_6881:
[----:B------:R-:W-:Y:S05]  /*89d60*/  BSYNC.RECONVERGENT B4 ;  /* 0x0000000000047941 */ /* 0x000fea0003800200 */
.L_x_6880:
[----:B------:R-:W-:Y:S01]  /*89d70*/  IMAD.MOV.U32 R16, RZ, RZ, R10 ;  /* 0x000000ffff107224 */ /* 0x000fe200078e000a */
[----:B------:R-:W-:-:S07]  /*89d80*/  MOV R17, R11 ;  /* 0x0000000b00117202 */ /* 0x000fce0000000f00 */
.L_x_6879:
[----:B------:R-:W-:Y:S05]  /*89d90*/  BSYNC.RECONVERGENT B1 ;  /* 0x0000000000017941 */ /* 0x000fea0003800200 */
.L_x_6878:
        /* <DEDUP_REMOVED lines=183> */
.L_x_6883:
[----:B------:R-:W-:Y:S01]  /*8a910*/  IMAD.MOV.U32 R6, RZ, RZ, 0x0 ;  /* 0x00000000ff067424 */ /* 0x000fe200078e00ff */
[----:B------:R-:W-:Y:S02]  /*8a920*/  MOV R7, 0x7ff00000 ;  /* 0x7ff0000000077802 */ /* 0x000fe40000000f00 */
[----:B------:R-:W-:-:S04]  /*8a930*/  LOP3.LUT P0, RZ, R17, 0x7fffffff, RZ, 0xc0, !PT ;  /* 0x7fffffff11ff7812 */ /* 0x000fc8000780c0ff */
[----:B------:R-:W0:Y:S02]  /*8a940*/  DFMA R6, R16, R6, +INF ;  /* 0x7ff000001006742b */ /* 0x000e240000000006 */
[----:B0-----:R-:W-:Y:S02]  /*8a950*/  FSEL R8, R6, RZ, P0 ;  /* 0x000000ff06087208 */ /* 0x001fe40000000000 */
[----:B------:R-:W-:-:S07]  /*8a960*/  FSEL R9, R7, -QNAN , P0 ;  /* 0xfff0000007097808 */ /* 0x000fce0000000000 */
.L_x_6884:
[----:B------:R-:W-:Y:S05]  /*8a970*/  BSYNC.RECONVERGENT B0 ;  /* 0x0000000000007941 */ /* 0x000fea0003800200 */
.L_x_6882:
        /* <DEDUP_REMOVED lines=10> */
.L_x_6875:
[----:B------:R1:W2:Y:S02]  /*8aa20*/  DADD R6, R14, R14 ;  /* 0x000000000e067229 */ /* 0x0002a4000000000e */
.L_x_6877:
[----:B------:R-:W-:Y:S05]  /*8aa30*/  BSYNC.RECONVERGENT B3 ;  /* 0x0000000000037941 */ /* 0x000fea0003800200 */
.L_x_6874:
        /* <DEDUP_REMOVED lines=134> */
.L_x_6870:
        /* <DEDUP_REMOVED lines=64> */
.L_x_6887:
[----:B------:R-:W-:Y:S05]  /*8b6a0*/  BSYNC.RECONVERGENT B1 ;  /* 0x0000000000017941 */ /* 0x000fea0003800200 */
.L_x_6886:
        /* <DEDUP_REMOVED lines=54> */
[----:B------:R-:W-:Y:S01]  /*8ba10*/  IMAD.MOV.U32 R26, RZ, RZ, R36 ;  /* 0x000000ffff1a7224 */ /* 0x000fe200078e0024 */
[----:B------:R-:W-:-:S07]  /*8ba20*/  MOV R27, R37 ;  /* 0x00000025001b7202 */ /* 0x000fce0000000f00 */
.L_x_6889:
[----:B------:R-:W-:Y:S05]  /*8ba30*/  BSYNC.RECONVERGENT B1 ;  /* 0x0000000000017941 */ /* 0x000fea0003800200 */
.L_x_6888:
        /* <DEDUP_REMOVED lines=107> */
.L_x_6891:
[----:B------:R-:W-:Y:S05]  /*8c0f0*/  BSYNC.RECONVERGENT B1 ;  /* 0x0000000000017941 */ /* 0x000fea0003800200 */
.L_x_6890:
        /* <DEDUP_REMOVED lines=226> */
.L_x_6893:
[----:B------:R-:W-:Y:S05]  /*8cf20*/  BSYNC.RECONVERGENT B1 ;  /* 0x0000000000017941 */ /* 0x000fea0003800200 */
.L_x_6892:
        /* <DEDUP_REMOVED lines=49> */
.L_x_6895:
[----:B------:R-:W-:Y:S05]  /*8d240*/  BSYNC.RECONVERGENT B1 ;  /* 0x0000000000017941 */ /* 0x000fea0003800200 */
.L_x_6894:
        /* <DEDUP_REMOVED lines=170> */
.L_x_6898:
[----:B------:R-:W-:Y:S05]  /*8dcf0*/  BSYNC.RECONVERGENT B0 ;  /* 0x0000000000007941 */ /* 0x000fea0003800200 */
.L_x_6897:
        /* <DEDUP_REMOVED lines=9> */
.L_x_6900:
[----:B------:R-:W-:Y:S05]  /*8dd90*/  BSYNC.RECONVERGENT B1 ;  /* 0x0000000000017941 */ /* 0x000fea0003800200 */
.L_x_6899:
        /* <DEDUP_REMOVED lines=27> */
.L_x_6903:
        /* <DEDUP_REMOVED lines=19> */
.L_x_6902:
[----:B------:R-:W-:Y:S05]  /*8e080*/  BSYNC.RECONVERGENT B0 ;  /* 0x0000000000007941 */ /* 0x000fea0003800200 */
.L_x_6901:
        /* <DEDUP_REMOVED lines=23> */
.L_x_6905:
[----:B------:R-:W-:Y:S05]  /*8e200*/  BSYNC.RECONVERGENT B0 ;  /* 0x0000000000007941 */ /* 0x000fea0003800200 */
.L_x_6904:
        /* <DEDUP_REMOVED lines=13> */
.L_x_6896:
        /* <DEDUP_REMOVED lines=61> */
.L_x_6907:
[----:B------:R-:W-:Y:S05]  /*8e6b0*/  BSYNC.RECONVERGENT B1 ;  /* 0x0000000000017941 */ /* 0x000fea0003800200 */
.L_x_6906:
        /* <DEDUP_REMOVED lines=57> */
.L_x_6911:
[----:B------:R-:W-:Y:S05]  /*8ea50*/  BSYNC.RECONVERGENT B3 ;  /* 0x0000000000037941 */ /* 0x000fea0003800200 */
.L_x_6910:
        /* <DEDUP_REMOVED lines=78> */
.L_x_6909:
        /* <DEDUP_REMOVED lines=187> */
.L_x_6913:
[----:B------:R-:W-:Y:S01]  /*8faf0*/  IMAD.MOV.U32 R6, RZ, RZ, 0x0 ;  /* 0x00000000ff067424 */ /* 0x000fe200078e00ff */
[----:B------:R-:W-:Y:S02]  /*8fb00*/  MOV R7, 0x7ff00000 ;  /* 0x7ff0000000077802 */ /* 0x000fe40000000f00 */
[----:B------:R-:W-:-:S04]  /*8fb10*/  LOP3.LUT P0, RZ, R9, 0x7fffffff, RZ, 0xc0, !PT ;  /* 0x7fffffff09ff7812 */ /* 0x000fc8000780c0ff */
[----:B------:R-:W0:Y:S02]  /*8fb20*/  DFMA R8, R8, R6, +INF ;  /* 0x7ff000000808742b */ /* 0x000e240000000006 */
[----:B0-----:R-:W-:Y:S02]  /*8fb30*/  FSEL R12, R8, RZ, P0 ;  /* 0x000000ff080c7208 */ /* 0x001fe40000000000 */
[----:B------:R-:W-:-:S07]  /*8fb40*/  FSEL R13, R9, -QNAN , P0 ;  /* 0xfff00000090d7808 */ /* 0x000fce0000000000 */
.L_x_6912:
[----:B------:R-:W-:Y:S05]  /*8fb50*/  BSYNC.RECONVERGENT B1 ;  /* 0x0000000000017941 */ /* 0x000fea0003800200 */
.L_x_6908:
        /* <DEDUP_REMOVED lines=59> */
.L_x_6915:
[----:B------:R-:W-:Y:S05]  /*8ff10*/  BSYNC.RECONVERGENT B1 ;  /* 0x0000000000017941 */ /* 0x000fea0003800200 */
.L_x_6914:
        /* <DEDUP_REMOVED lines=122> */
.L_x_6917:
[----:B------:R-:W-:Y:S05]  /*906c0*/  BSYNC.RECONVERGENT B0 ;  /* 0x0000000000007941 */ /* 0x000fea0003800200 */
.L_x_6916:
[----:B-1----:R1:W2:Y:S02]  /*906d0*/  DMUL R26, R26, R24 ;  /* 0x000000181a1a7228 */ /* 0x0022a40000000000 */
.L_x_6885:
[----:B------:R-:W-:Y:S05]  /*906e0*/  BSYNC.RECONVERGENT B2 ;  /* 0x0000000000027941 */ /* 0x000fea0003800200 */
.L_x_6869:
[----:B--2---:R-:W2:Y:S01]  /*906f0*/  DSETP.NEU.AND P0, PT, R26, RZ, PT ;  /* 0x000000ff1a00722a */ /* 0x004ea20003f0d000 */
[----:B------:R-:W-:Y:S01]  /*90700*/  BSSY.RECONVERGENT B1, `(.L_x_6918) ;  /* 0x000008c000017945 */ /* 0x000fe20003800200 */
[----:B------:R-:W-:-:S03]  /*90710*/  CS2R R10, SRZ ;  /* 0x00000000000a7805 */ /* 0x000fc6000001ff00 */
[----:B--2---:R-:W-:Y:S05]  /*90720*/  @!P0 BRA `(.L_x_6919) ;  /* 0x0000000800248947 */ /* 0x004fea0003800000 */
[----:B------:R-:W-:Y:S01]  /*90730*/  BSSY.RECONVERGENT B2, `(.L_x_6920) ;  /* 0x0000052000027945 */ /* 0x000fe20003800200 */
[----:B------:R-:W-:Y:S01]  /*90740*/  MOV R16, RZ ;  /* 0x000000ff00107202 */ /* 0x000fe20000000f00 */
[----:B-1----:R-:W-:Y:S01]  /*90750*/  IMAD.MOV.U32 R24, RZ, RZ, 0x0 ;  /* 0x00000000ff187424 */ /* 0x002fe200078e00ff */
[----:B------:R-:W-:Y:S01]  /*90760*/  MOV R25, 0x3ff00000 ;  /* 0x3ff0000000197802 */ /* 0x000fe20000000f00 */
[----:B------:R-:W-:Y:S01]  /*90770*/  IMAD.MOV.U32 R20, RZ, RZ, R14 ;  /* 0x000000ffff147224 */ /* 0x000fe200078e000e */
[----:B------:R-:W-:Y:S01]  /*90780*/  MOV R21, R15 ;  /* 0x0000000f00157202 */ /* 0x000fe20000000f00 */
[----:B0-----:R-:W-:Y:S01]  /*90790*/  IMAD.MOV.U32 R18, RZ, RZ, 0x0 ;  /* 0x00000000ff127424 */ /* 0x001fe200078e00ff */
[----:B------:R-:W-:-:S07]  /*907a0*/  MOV R19, 0x3ff00000 ;  /* 0x3ff0000000137802 */ /* 0x000fce0000000f00 */
.L_x_6923:
[----:B------:R-:W0:Y:S01]  /*907b0*/  DADD R40, R20, 1 ;  /* 0x3ff0000014287429 */ /* 0x000e220000000000 */
[----:B------:R-:W-:Y:S01]  /*907c0*/  IMAD.MOV.U32 R6, RZ, RZ, 0x1 ;  /* 0x00000001ff067424 */ /* 0x000fe200078e00ff */
[----:B0-----:R-:W0:Y:S01]  /*907d0*/  MUFU.RCP64H R7, R41 ;  /* 0x0000002900077308 */ /* 0x001e220000001800 */
[----:B------:R-:W-:Y:S01]  /*907e0*/  FSETP.GEU.AND P1, PT, |R23|, 6.5827683646048100446e-37, PT ;  /* 0x036000001700780b */ /* 0x000fe20003f2e200 */
[----:B------:R-:W-:Y:S01]  /*907f0*/  BSSY.RECONVERGENT B3, `(.L_x_6921) ;  /* 0x0000032000037945 */ /* 0x000fe20003800200 */
[----:B------:R-:W-:Y:S01]  /*90800*/  MOV R20, R40 ;  /* 0x0000002800147202 */ /* 0x000fe20000000f00 */
[----:B------:R-:W-:-:S15]  /*90810*/  IMAD.MOV.U32 R21, RZ, RZ, R41 ;  /* 0x000000ffff157224 */ /* 0x000fde00078e0029 */
[----:B------:R-:W-:-:S15]  /*90820*/  NOP ;  /* 0x0000000000007918 */ /* 0x000fde0000000000 */
        /* <DEDUP_REMOVED lines=46> */
.L_x_6922:
[----:B------:R-:W-:Y:S05]  /*90b10*/  BSYNC.RECONVERGENT B3 ;  /* 0x0000000000037941 */ /* 0x000fea0003800200 */
.L_x_6921:
        /* <DEDUP_REMOVED lines=20> */
.L_x_6920:
[----:B------:R-:W0:Y:S01]  /*90c60*/  MUFU.RCP64H R7, R15 ;  /* 0x0000000f00077308 */ /* 0x000e220000001800 */
[----:B------:R-:W-:Y:S01]  /*90c70*/  MOV R6, 0x1 ;  /* 0x0000000100067802 */ /* 0x000fe20000000f00 */
[----:B------:R-:W1:Y:S01]  /*90c80*/  DMUL R34, R18, R26 ;  /* 0x0000001a12227228 */ /* 0x000e620000000000 */
[----:B------:R-:W-:Y:S01]  /*90c90*/  BSSY.RECONVERGENT B2, `(.L_x_6919) ;  /* 0x0000032000027945 */ /* 0x000fe20003800200 */
        /* <DEDUP_REMOVED lines=49> */
.L_x_6924:
[----:B------:R-:W-:Y:S05]  /*90fb0*/  BSYNC.RECONVERGENT B2 ;  /* 0x0000000000027941 */ /* 0x000fea0003800200 */
.L_x_6919:
[----:B------:R-:W-:Y:S05]  /*90fc0*/  BSYNC.RECONVERGENT B1 ;  /* 0x0000000000017941 */ /* 0x000fea0003800200 */
.L_x_6918:
[----:B------:R2:W3:Y:S02]  /*90fd0*/  DADD R20, -R10, 1 ;  /* 0x3ff000000a147429 */ /* 0x0004e40000000100 */
[----:B--23--:R-:W-:Y:S05]  /*90fe0*/  BRA `(.L_x_6431) ;  /* 0x000000e000a07947 */ /* 0x00cfea0003800000 */
.L_x_6826:
        /* <DEDUP_REMOVED lines=14> */
.L_x_6931:
[----:B------:R-:W1:Y:S01]  /*910d0*/  I2F.F64.U32 R26, R24 ;  /* 0x00000018001a7312 */ /* 0x000e620000201800 */
[----:B------:R-:W-:Y:S01]  /*910e0*/  MOV R6, 0x1 ;  /* 0x0000000100067802 */ /* 0x000fe20000000f00 */
[----:B------:R-:W-:Y:S01]  /*910f0*/  BSSY.RECONVERGENT B2, `(.L_x_6927) ;  /* 0x0000038000027945 */ /* 0x000fe20003800200 */
[----:B------:R-:W-:-:S15]  /*91100*/  FSETP.GEU.AND P1, PT, |R25|, 6.5827683646048100446e-37, PT ;  /* 0x036000001900780b */ /* 0x000fde0003f2e200 */
        /* <DEDUP_REMOVED lines=51> */
[----:B------:R-:W-:-:S07]  /*91440*/  MOV R8, 0x91460 ;  /* 0x0009146000087802 */ /* 0x000fce0000000f00 */
[----:B0-----:R-:W-:Y:S05]  /*91450*/  CALL.REL.NOINC `($__internal_19_$__cuda_sm20_div_rn_f64_full) ;  /* 0x000000e4001c7944 */ /* 0x001fea0003c00000 */
[----:B------:R-:W-:-:S07]  /*91460*/  IMAD.MOV.U32 R11, RZ, RZ, R9 ;  /* 0x000000ffff0b7224 */ /* 0x000fce00078e0009 */
.L_x_6928:
[----:B------:R-:W-:Y:S05]  /*91470*/  BSYNC.RECONVERGENT B2 ;  /* 0x0000000000027941 */ /* 0x000fea0003800200 */
.L_x_6927:
[----:B------:R-:W1:Y:S01]  /*91480*/  DADD R40, R14, R26 ;  /* 0x000000000e287229 */ /* 0x000e62000000001a */
[----:B------:R-:W-:Y:S01]  /*91490*/  MOV R6, 0x1 ;  /* 0x0000000100067802 */ /* 0x000fe20000000f00 */
        /* <DEDUP_REMOVED lines=54> */
[----:B------:R-:W-:-:S07]  /*91800*/  IMAD.MOV.U32 R11, RZ, RZ, R9 ;  /* 0x000000ffff0b7224 */ /* 0x000fce00078e0009 */
.L_x_6930:
[----:B------:R-:W-:Y:S05]  /*91810*/  BSYNC.RECONVERGENT B2 ;  /* 0x0000000000027941 */ /* 0x000fea0003800200 */
.L_x_6929:
        /* <DEDUP_REMOVED lines=15> */
.L_x_6926:
[----:B------:R-:W-:Y:S01]  /*91910*/  ISETP.GT.AND P1, PT, R23, 0xfffff, PT ;  /* 0x000fffff1700780c */ /* 0x000fe20003f24270 */
[----:B------:R-:W-:Y:S01]  /*91920*/  IMAD.MOV.U32 R12, RZ, RZ, R23 ;  /* 0x000000ffff0c7224 */ /* 0x000fe200078e0017 */
[----:B------:R-:W-:Y:S01]  /*91930*/  MOV R6, R22 ;  /* 0x0000001600067202 */ /* 0x000fe20000000f00 */
[----:B------:R-:W-:Y:S01]  /*91940*/  BSSY.RECONVERGENT B0, `(.L_x_6932) ;  /* 0x00000ba000007945 */ /* 0x000fe20003800200 */
[----:B------:R-:W-:-:S09]  /*91950*/  IMAD.MOV.U32 R13, RZ, RZ, -0x3ff ;  /* 0xfffffc01ff0d7424 */ /* 0x000fd200078e00ff */
[----:B------:R-:W1:Y:S01]  /*91960*/  @!P1 DMUL R22, R22, 1.80143985094819840000e+16 ;  /* 0x4350000016169828 */ /* 0x000e620000000000 */
[----:B------:R-:W-:Y:S01]  /*91970*/  @!P1 MOV R13, 0xfffffbcb ;  /* 0xfffffbcb000d9802 */ /* 0x000fe20000000f00 */
[----:B-1----:R-:W-:Y:S02]  /*91980*/  @!P1 IMAD.MOV.U32 R12, RZ, RZ, R23 ;  /* 0x000000ffff0c9224 */ /* 0x002fe400078e0017 */
        /* <DEDUP_REMOVED lines=175> */
.L_x_6933:
[----:B------:R-:W-:Y:S01]  /*92480*/  IMAD.MOV.U32 R6, RZ, RZ, 0x0 ;  /* 0x00000000ff067424 */ /* 0x000fe200078e00ff */
[----:B------:R-:W-:Y:S02]  /*92490*/  MOV R7, 0x7ff00000 ;  /* 0x7ff0000000077802 */ /* 0x000fe40000000f00 */
[----:B------:R-:W-:-:S04]  /*924a0*/  LOP3.LUT P0, RZ, R23, 0x7fffffff, RZ, 0xc0, !PT ;  /* 0x7fffffff17ff7812 */ /* 0x000fc8000780c0ff */
[----:B------:R-:W1:Y:S02]  /*924b0*/  DFMA R22, R22, R6, +INF ;  /* 0x7ff000001616742b */ /* 0x000e640000000006 */
[----:B-1----:R-:W-:Y:S02]  /*924c0*/  FSEL R22, R22, RZ, P0 ;  /* 0x000000ff16167208 */ /* 0x002fe40000000000 */
[----:B------:R-:W-:-:S07]  /*924d0*/  FSEL R23, R23, -QNAN , P0 ;  /* 0xfff0000017177808 */ /* 0x000fce0000000000 */
.L_x_6934:
[----:B------:R-:W-:Y:S05]  /*924e0*/  BSYNC.RECONVERGENT B0 ;  /* 0x0000000000007941 */ /* 0x000fea0003800200 */
.L_x_6932:
        /* <DEDUP_REMOVED lines=18> */
[----:B0-----:R-:W-:Y:S05]  /*92610*/  CALL.REL.NOINC `($_ZN2at6native18elementwise_kernelILi128ELi2EZNS0_22gpu_kernel_impl_nocastIN48_GLOBAL__N__08322988_15_IGammaKernel_cu_cb51a28d10CalcIgammaIdEEEEvRNS_18TensorIteratorBaseERKT_EUliE_EEviT1_$__internal_lgamma_pos) ;  /* 0x000000fc00847944 */ /* 0x001fea0003c00000 */
[----:B------:R-:W-:Y:S05]  /*92620*/  BSYNC.RECONVERGENT B2 ;  /* 0x0000000000027941 */ /* 0x000fea0003800200 */
.L_x_6937:
        /* <DEDUP_REMOVED lines=175> */
.L_x_6942:
[----:B------:R-:W-:Y:S05]  /*93120*/  BSYNC.RECONVERGENT B2 ;  /* 0x0000000000027941 */ /* 0x000fea0003800200 */
.L_x_6941:
[----:B------:R-:W-:Y:S01]  /*93130*/  MOV R36, R10 ;  /* 0x0000000a00247202 */ /* 0x000fe20000000f00 */
[----:B------:R-:W-:-:S07]  /*93140*/  IMAD.MOV.U32 R37, RZ, RZ, R11 ;  /* 0x000000ffff257224 */ /* 0x000fce00078e000b */
.L_x_6940:
[----:B------:R-:W-:Y:S05]  /*93150*/  BSYNC.RECONVERGENT B1 ;  /* 0x0000000000017941 */ /* 0x000fea0003800200 */
.L_x_6939:
        /* <DEDUP_REMOVED lines=183> */
.L_x_6944:
[----:B------:R-:W-:Y:S01]  /*93cd0*/  MOV R6, 0x0 ;  /* 0x0000000000067802 */ /* 0x000fe20000000f00 */
[----:B------:R-:W-:Y:S01]  /*93ce0*/  IMAD.MOV.U32 R7, RZ, RZ, 0x7ff00000 ;  /* 0x7ff00000ff077424 */ /* 0x000fe200078e00ff */
[----:B------:R-:W-:-:S05]  /*93cf0*/  LOP3.LUT P0, RZ, R37, 0x7fffffff, RZ, 0xc0, !PT ;  /* 0x7fffffff25ff7812 */ /* 0x000fca000780c0ff */
[----:B------:R-:W0:Y:S02]  /*93d00*/  DFMA R6, R36, R6, +INF ;  /* 0x7ff000002406742b */ /* 0x000e240000000006 */
[----:B0-----:R-:W-:Y:S02]  /*93d10*/  FSEL R8, R6, RZ, P0 ;  /* 0x000000ff06087208 */ /* 0x001fe40000000000 */
[----:B------:R-:W-:-:S07]  /*93d20*/  FSEL R9, R7, -QNAN , P0 ;  /* 0xfff0000007097808 */ /* 0x000fce0000000000 */
.L_x_6945:
[----:B------:R-:W-:Y:S05]  /*93d30*/  BSYNC.RECONVERGENT B0 ;  /* 0x0000000000007941 */ /* 0x000fea0003800200 */
.L_x_6943:
        /* <DEDUP_REMOVED lines=10> */
.L_x_6936:
[----:B------:R1:W2:Y:S02]  /*93de0*/  DADD R6, R28, R28 ;  /* 0x000000001c067229 */ /* 0x0002a4000000001c */
.L_x_6938:
[----:B------:R-:W-:Y:S05]  /*93df0*/  BSYNC.RECONVERGENT B3 ;  /* 0x0000000000037941 */ /* 0x000fea0003800200 */
.L_x_6935:
[----:B--2---:R-:W2:Y:S01]  /*93e00*/  DADD R6, R22, -R6 ;  /* 0x0000000016067229 */ /* 0x004ea20000000806 */
[----:B------:R-:W-:Y:S01]  /*93e10*/  BSSY.RECONVERGENT B0, `(.L_x_6946) ;  /* 0x0000091000007945 */ /* 0x000fe20003800200 */
[C---:B--2---:R-:W-:Y:S02]  /*93e20*/  FSETP.GEU.FTZ.AND P0, PT, R7.reuse, 4.1931471824645996094, PT ;  /* 0x40862e430700780b */ /* 0x044fe40003f1e000 */
[----:B------:R-:W-:-:S04]  /*93e30*/  FSETP.GT.FTZ.AND P1, PT, R7, -3.1640625, PT ;  /* 0xc04a80000700780b */ /* 0x000fc80003f34000 */
[----:B------:R-:W-:-:S13]  /*93e40*/  PLOP3.LUT P0, PT, P0, P1, PT, 0xf2, 0x2f ;  /* 0x00000000002f781c */ /* 0x000fda0000703e72 */
[----:B------:R-:W-:Y:S05]  /*93e50*/  @P0 BRA `(.L_x_6947) ;  /* 0x0000000800080947 */ /* 0x000fea0003800000 */
[----:B------:R-:W-:Y:S01]  /*93e60*/  MOV R8, 0x652b82fe ;  /* 0x652b82fe00087802 */ /* 0x000fe20000000f00 */
[----:B------:R-:W-:Y:S01]  /*93e70*/  IMAD.MOV.U32 R9, RZ, RZ, 0x3ff71547 ;  /* 0x3ff71547ff097424 */ /* 0x000fe200078e00ff */
[----:B-1----:R-:W-:Y:S01]  /*93e80*/  SHF.L.U32 R28, R7, 0x1, RZ ;  /* 0x00000001071c7819 */ /* 0x002fe200000006ff */
        /* <DEDUP_REMOVED lines=127> */
.L_x_6947:
[----:B------:R-:W-:Y:S01]  /*94680*/  ISETP.GE.AND P1, PT, R7, RZ, PT ;  /* 0x000000ff0700720c */ /* 0x000fe20003f26270 */
[----:B------:R-:W-:Y:S01]  /*94690*/  DSETP.NAN.AND P0, PT, R6, R6, PT ;  /* 0x000000060600722a */ /* 0x000fe20003f08000 */
[----:B------:R-:W-:-:S04]  /*946a0*/  MOV R9, 0x3ff00000 ;  /* 0x3ff0000000097802 */ /* 0x000fc80000000f00 */
[----:B------:R-:W-:-:S15]  /*946b0*/  FSEL R9, -R9, +QNAN , !P1 ;  /* 0x7ff0000009097808 */ /* 0x000fde0004800100 */
[----:B------:R-:W-:-:S15]  /*946c0*/  NOP ;  /* 0x0000000000007918 */ /* 0x000fde0000000000 */
[----:B------:R-:W-:-:S15]  /*946d0*/  NOP ;  /* 0x0000000000007918 */ /* 0x000fde0000000000 */
[----:B------:R-:W-:-:S14]  /*946e0*/  NOP ;  /* 0x0000000000007918 */ /* 0x000fdc0000000000 */
[----:B------:R-:W2:Y:S02]  /*946f0*/  DADD R6, R6, R6 ;  /* 0x0000000006067229 */ /* 0x000ea40000000006 */
[----:B--2---:R-:W-:Y:S02]  /*94700*/  FSEL R24, R6, RZ, P0 ;  /* 0x000000ff06187208 */ /* 0x004fe40000000000 */
[----:B------:R-:W-:-:S07]  /*94710*/  FSEL R25, R7, R9, P0 ;  /* 0x0000000907197208 */ /* 0x000fce0000000000 */
.L_x_6948:
[----:B------:R-:W-:Y:S05]  /*94720*/  BSYNC.RECONVERGENT B0 ;  /* 0x0000000000007941 */ /* 0x000fea0003800200 */
.L_x_6946:
[----:B------:R-:W2:Y:S01]  /*94730*/  DSETP.NAN.AND P0, PT, R14, R14, PT ;  /* 0x0000000e0e00722a */ /* 0x000ea20003f08000 */
[----:B------:R-:W-:Y:S04]  /*94740*/  BSSY.RECONVERGENT B3, `(.L_x_6949) ;  /* 0x0000186000037945 */ /* 0x000fe80003800200 */
[----:B--2---:R-:W-:Y:S05]  /*94750*/  @P0 BRA `(.L_x_6950) ;  /* 0x00000018000c0947 */ /* 0x004fea0003800000 */
[----:B------:R-:W-:Y:S01]  /*94760*/  BSSY.RECONVERGENT B2, `(.L_x_6951) ;  /* 0x0000005000027945 */ /* 0x000fe20003800200 */
[----:B------:R-:W-:Y:S01]  /*94770*/  IMAD.MOV.U32 R38, RZ, RZ, R16 ;  /* 0x000000ffff267224 */ /* 0x000fe200078e0010 */
[----:B------:R-:W-:Y:S02]  /*94780*/  MOV R39, R17 ;  /* 0x0000001100277202 */ /* 0x000fe40000000f00 */
[----:B------:R-:W-:-:S07]  /*94790*/  MOV R50, 0x947b0 ;  /* 0x000947b000327802 */ /* 0x000fce0000000f00 */
[----:B01----:R-:W-:Y:S05]  /*947a0*/  CALL.REL.NOINC `($_ZN2at6native18elementwise_kernelILi128ELi2EZNS0_22gpu_kernel_impl_nocastIN48_GLOBAL__N__08322988_15_IGammaKernel_cu_cb51a28d10CalcIgammaIdEEEEvRNS_18TensorIteratorBaseERKT_EUliE_EEviT1_$__internal_lgamma_pos) ;  /* 0x000000dc00207944 */ /* 0x003fea0003c00000 */
[----:B------:R-:W-:Y:S05]  /*947b0*/  BSYNC.RECONVERGENT B2 ;  /* 0x0000000000027941 */ /* 0x000fea0003800200 */
.L_x_6951:
        /* <DEDUP_REMOVED lines=177> */
.L_x_6956:
[----:B------:R-:W-:Y:S05]  /*952d0*/  BSYNC.RECONVERGENT B2 ;  /* 0x0000000000027941 */ /* 0x000fea0003800200 */
.L_x_6955:
[----:B------:R-:W-:Y:S01]  /*952e0*/  MOV R16, R10 ;  /* 0x0000000a00107202 */ /* 0x000fe20000000f00 */
[----:B------:R-:W-:-:S07]  /*952f0*/  IMAD.MOV.U32 R17, RZ, RZ, R11 ;  /* 0x000000ffff117224 */ /* 0x000fce00078e000b */
.L_x_6954:
[----:B------:R-:W-:Y:S05]  /*95300*/  BSYNC.RECONVERGENT B1 ;  /* 0x0000000000017941 */ /* 0x000fea0003800200 */
.L_x_6953:
        /* <DEDUP_REMOVED lines=183> */
.L_x_6958:
[----:B------:R-:W-:Y:S01]  /*95e80*/  MOV R6, 0x0 ;  /* 0x0000000000067802 */ /* 0x000fe20000000f00 */
[----:B------:R-:W-:Y:S01]  /*95e90*/  IMAD.MOV.U32 R7, RZ, RZ, 0x7ff00000 ;  /* 0x7ff00000ff077424 */ /* 0x000fe200078e00ff */
[----:B------:R-:W-:-:S05]  /*95ea0*/  LOP3.LUT P0, RZ, R17, 0x7fffffff, RZ, 0xc0, !PT ;  /* 0x7fffffff11ff7812 */ /* 0x000fca000780c0ff */
[----:B------:R-:W0:Y:S02]  /*95eb0*/  DFMA R6, R16, R6, +INF ;  /* 0x7ff000001006742b */ /* 0x000e240000000006 */
[----:B0-----:R-:W-:Y:S02]  /*95ec0*/  FSEL R8, R6, RZ, P0 ;  /* 0x000000ff06087208 */ /* 0x001fe40000000000 */
[----:B------:R-:W-:-:S07]  /*95ed0*/  FSEL R9, R7, -QNAN , P0 ;  /* 0xfff0000007097808 */ /* 0x000fce0000000000 */
.L_x_6959:
[----:B------:R-:W-:Y:S05]  /*95ee0*/  BSYNC.RECONVERGENT B0 ;  /* 0x0000000000007941 */ /* 0x000fea0003800200 */
.L_x_6957:
        /* <DEDUP_REMOVED lines=10> */
.L_x_6950:
[----:B------:R2:W3:Y:S02]  /*95f90*/  DADD R6, R14, R14 ;  /* 0x000000000e067229 */ /* 0x0004e4000000000e */
.L_x_6952:
[----:B------:R-:W-:Y:S05]  /*95fa0*/  BSYNC.RECONVERGENT B3 ;  /* 0x0000000000037941 */ /* 0x000fea0003800200 */
.L_x_6949:
[----:B------:R-:W-:Y:S01]  /*95fb0*/  MOV R10, 0x652b82fe ;  /* 0x652b82fe000a7802 */ /* 0x000fe20000000f00 */
[----:B------:R-:W-:Y:S01]  /*95fc0*/  IMAD.MOV.U32 R11, RZ, RZ, 0x3ff71547 ;  /* 0x3ff71547ff0b7424 */ /* 0x000fe200078e00ff */
[----:B---3--:R-:W3:Y:S01]  /*95fd0*/  DADD R22, R22, -R6 ;  /* 0x0000000016167229 */ /* 0x008ee20000000806 */
[----:B------:R-:W-:Y:S01]  /*95fe0*/  UMOV UR4, 0xfefa39ef ;  /* 0xfefa39ef00047882 */ /* 0x000fe20000000000 */
[----:B------:R-:W-:Y:S01]  /*95ff0*/  UMOV UR5, 0x3fe62e42 ;  /* 0x3fe62e4200057882 */ /* 0x000fe20000000000 */
[----:B---3--:R-:W-:Y:S01]  /*96000*/  FSETP.GEU.FTZ.AND P0, PT, |R23|, 4.1917929649353027344, PT ;  /* 0x4086232b1700780b */ /* 0x008fe20003f1e200 */
[----:B------:R-:W-:-:S15]  /*96010*/  BSSY.RECONVERGENT B0, `(.L_x_6960) ;  /* 0x0000074000007945 */ /* 0x000fde0003800200 */
[----:B------:R-:W-:-:S15]  /*96020*/  NOP ;  /* 0x0000000000007918 */ /* 0x000fde0000000000 */
[----:B------:R-:W-:-:S15]  /*96030*/  NOP ;  /* 0x0000000000007918 */ /* 0x000fde0000000000 */
[----:B------:R-:W-:-:S15]  /*96040*/  NOP ;  /* 0x0000000000007918 */ /* 0x000fde0000000000 */
[----:B------:R-:W3:-:S15]  /*96050*/  DFMA R10, R22, R10, 6.75539944105574400000e+15 ;  /* 0x43380000160a742b */ /* 0x000ede000000000a */
[----:B------:R-:W-:-:S15]  /*96060*/  NOP ;  /* 0x0000000000007918 */ /* 0x000fde0000000000 */
[----:B------:R-:W-:-:S15]  /*96070*/  NOP ;  /* 0x0000000000007918 */ /* 0x000fde0000000000 */
[----:B------:R-:W-:-:S15]  /*96080*/  NOP ;  /* 0x0000000000007918 */ /* 0x000fde0000000000 */
[----:B------:R-:W-:-:S04]  /*96090*/  NOP ;  /* 0x0000000000007918 */ /* 0x000fc80000000000 */
[----:B---3--:R-:W3:-:S15]  /*960a0*/  DADD R6, R10, -6.75539944105574400000e+15 ;  /* 0xc33800000a067429 */ /* 0x008ede0000000000 */
[----:B------:R-:W-:-:S15]  /*960b0*/  NOP ;  /* 0x0000000000007918 */ /* 0x000fde0000000000 */
[----:B------:R-:W-:-:S15]  /*960c0*/  NOP ;  /* 0x0000000000007918 */ /* 0x000fde0000000000 */
[----:B------:R-:W-:-:S15]  /*960d0*/  NOP ;  /* 0x0000000000007918 */ /* 0x000fde0000000000 */
[----:B------:R-:W-:-:S04]  /*960e0*/  NOP ;  /* 0x0000000000007918 */ /* 0x000fc80000000000 */
[----:B---3--:R-:W3:Y:S01]  /*960f0*/  DFMA R8, R6, -UR4, R22 ;  /* 0x8000000406087c2b */ /* 0x008ee20008000016 */
[----:B------:R-:W-:Y:S01]  /*96100*/  UMOV UR4, 0x3b39803f ;  /* 0x3b39803f00047882 */ /* 0x000fe20000000000 */
[----:B------:R-:W-:-:S15]  /*96110*/  UMOV UR5, 0x3c7abc9e ;  /* 0x3c7abc9e00057882 */ /* 0x000fde0000000000 */
[----:B------:R-:W-:-:S15]  /*96120*/  NOP ;  /* 0x0000000000007918 */ /* 0x000fde0000000000 */
[----:B------:R-:W-:-:S15]  /*96130*/  NOP ;  /* 0x0000000000007918 */ /* 0x000fde0000000000 */
[----:B------:R-:W-:-:S15]  /*96140*/  NOP ;  /* 0x0000000000007918 */ /* 0x000fde0000000000 */
[----:B------:R-:W-:-:S02]  /*96150*/  NOP ;  /* 0x0000000000007918 */ /* 0x000fc40000000000 */
[----:B---3--:R3:W4:Y:S01]  /*96160*/  DFMA R8, R6, -UR4, R8 ;  /* 0x8000000406087c2b */ /* 0x0087220008000008 */
[----:B------:R-:W-:Y:S01]  /*96170*/  UMOV UR4, 0x69ce2bdf ;  /* 0x69ce2bdf00047882 */ /* 0x000fe20000000000 */
[----:B---3--:R-:W-:Y:S01]  /*96180*/  MOV R6, 0xfca213ea ;  /* 0xfca213ea00067802 */ /* 0x008fe20000000f00 */
[----:B------:R-:W-:Y:S01]  /*96190*/  IMAD.MOV.U32 R7, RZ, RZ, 0x3e928af3 ;  /* 0x3e928af3ff077424 */ /* 0x000fe200078e00ff */
[----:B------:R-:W-:-:S15]  /*961a0*/  UMOV UR5, 0x3e5ade15 ;  /* 0x3e5ade1500057882 */ /* 0x000fde0000000000 */
[----:B------:R-:W-:-:S15]  /*961b0*/  NOP ;  /* 0x0000000000007918 */ /* 0x000fde0000000000 */
[----:B------:R-:W-:-:S15]  /*961c0*/  NOP ;  /* 0x0000000000007918 */ /* 0x000fde0000000000 */
[----:B------:R-:W-:-:S15]  /*961d0*/  NOP ;  /* 0x0000000000007918 */ /* 0x000fde0000000000 */
[----:B----4-:R-:W3:Y:S01]  /*961e0*/  DFMA R6, R8, UR4, R6 ;  /* 0x0000000408067c2b */ /* 0x010ee20008000006 */
[----:B------:R-:W-:Y:S01]  /*961f0*/  UMOV UR4, 0x62401315 ;  /* 0x6240131500047882 */ /* 0x000fe20000000000 */
[----:B------:R-:W-:-:S15]  /*96200*/  UMOV UR5, 0x3ec71dee ;  /* 0x3ec71dee00057882 */ /* 0x000fde0000000000 */
[----:B------:R-:W-:-:S15]  /*96210*/  NOP ;  /* 0x0000000000007918 */ /* 0x000fde0000000000 */
[----:B------:R-:W-:-:S15]  /*96220*/  NOP ;  /* 0x0000000000007918 */ /* 0x000fde0000000000 */
[----:B------:R-:W-:-:S15]  /*96230*/  NOP ;  /* 0x0000000000007918 */ /* 0x000fde0000000000 */
[----:B------:R-:W-:-:S02]  /*96240*/  NOP ;  /* 0x0000000000007918 */ /* 0x000fc40000000000 */
[----:B---3--:R-:W3:Y:S01]  /*96250*/  DFMA R6, R8, R6, UR4 ;  /* 0x0000000408067e2b */ /* 0x008ee20008000006 */
        /* <DEDUP_REMOVED lines=48> */
[----:B---3--:R-:W3:-:S15]  /*96560*/  DFMA R6, R8, R6, UR4 ;  /* 0x0000000408067e2b */ /* 0x008ede0008000006 */
[----:B------:R-:W-:-:S15]  /*96570*/  NOP ;  /* 0x0000000000007918 */ /* 0x000fde0000000000 */
[----:B------:R-:W-:-:S15]  /*96580*/  NOP ;  /* 0x0000000000007918 */ /* 0x000fde0000000000 */
[----:B------:R-:W-:-:S15]  /*96590*/  NOP ;  /* 0x0000000000007918 */ /* 0x000fde0000000000 */
[----:B------:R-:W-:-:S04]  /*965a0*/  NOP ;  /* 0x0000000000007918 */ /* 0x000fc80000000000 */
[----:B---3--:R-:W3:-:S15]  /*965b0*/  DFMA R6, R8, R6, 1 ;  /* 0x3ff000000806742b */ /* 0x008ede0000000006 */
[----:B------:R-:W-:-:S15]  /*965c0*/  NOP ;  /* 0x0000000000007918 */ /* 0x000fde0000000000 */
[----:B------:R-:W-:-:S15]  /*965d0*/  NOP ;  /* 0x0000000000007918 */ /* 0x000fde0000000000 */
[----:B------:R-:W-:-:S15]  /*965e0*/  NOP ;  /* 0x0000000000007918 */ /* 0x000fde0000000000 */
[----:B------:R-:W-:-:S04]  /*965f0*/  NOP ;  /* 0x0000000000007918 */ /* 0x000fc80000000000 */
[----:B---3--:R-:W3:Y:S02]  /*96600*/  DFMA R8, R8, R6, 1 ;  /* 0x3ff000000808742b */ /* 0x008ee40000000006 */
[----:B---3--:R-:W-:Y:S01]  /*96610*/  LEA R7, R10, R9, 0x14 ;  /* 0x000000090a077211 */ /* 0x008fe200078ea0ff */
        /* <DEDUP_REMOVED lines=12> */
[----:B------:R-:W3:Y:S02]  /*966e0*/  DADD R12, R22, +INF ;  /* 0x7ff00000160c7429 */ /* 0x000ee40000000000 */
[----:B---3--:R-:W-:Y:S02]  /*966f0*/  FSEL R6, R12, RZ, P1 ;  /* 0x000000ff0c067208 */ /* 0x008fe40000800000 */
[----:B------:R-:W-:-:S15]  /*96700*/  FSEL R7, R13, RZ, P1 ;  /* 0x000000ff0d077208 */ /* 0x000fde0000800000 */
[----:B------:R-:W-:-:S15]  /*96710*/  NOP ;  /* 0x0000000000007918 */ /* 0x000fde0000000000 */
[----:B------:R-:W-:-:S15]  /*96720*/  NOP ;  /* 0x0000000000007918 */ /* 0x000fde0000000000 */
[----:B------:R-:W-:-:S15]  /*96730*/  NOP ;  /* 0x0000000000007918 */ /* 0x000fde0000000000 */
[----:B------:R3:W4:Y:S02]  /*96740*/  @!P0 DMUL R6, R8, R10 ;  /* 0x0000000a08068228 */ /* 0x0007240000000000 */
.L_x_6961:
[----:B------:R-:W-:Y:S05]  /*96750*/  BSYNC.RECONVERGENT B0 ;  /* 0x0000000000007941 */ /* 0x000fea0003800200 */
.L_x_6960:
[----:B----4-:R4:W0:Y:S02]  /*96760*/  DFMA R20, -R20, R6, -R24 ;  /* 0x000000061414722b */ /* 0x0108240000000918 */
[----:B0---4-:R-:W-:Y:S05]  /*96770*/  BRA `(.L_x_6431) ;  /* 0x0000008800bc7947 */ /* 0x011fea0003800000 */
.L_x_6925:
        /* <DEDUP_REMOVED lines=43> */
[----:B-1----:R-:W-:Y:S01]  /*96a30*/  LEA.HI R6, R12, R13, RZ, 0xc ;  /* 0x0000000d0c067211 */ /* 0x002fe200078f60ff */
[----:B------:R-:W-:Y:S01]  /*96a40*/  IMAD.MOV.U32 R12, RZ, RZ, RZ ;  /* 0x000000ffff0c7224 */ /* 0x000fe200078e00ff */
        /* <DEDUP_REMOVED lines=156> */
.L_x_6965:
[----:B------:R-:W-:Y:S01]  /*97410*/  MOV R8, 0x0 ;  /* 0x0000000000087802 */ /* 0x000fe20000000f00 */
[----:B------:R-:W-:Y:S01]  /*97420*/  IMAD.MOV.U32 R9, RZ, RZ, 0x7ff00000 ;  /* 0x7ff00000ff097424 */ /* 0x000fe200078e00ff */
[----:B------:R-:W-:-:S05]  /*97430*/  LOP3.LUT P0, RZ, R7, 0x7fffffff, RZ, 0xc0, !PT ;  /* 0x7fffffff07ff7812 */ /* 0x000fca000780c0ff */
[----:B------:R-:W1:Y:S02]  /*97440*/  DFMA R6, R6, R8, +INF ;  /* 0x7ff000000606742b */ /* 0x000e640000000008 */
[----:B-1----:R-:W-:Y:S02]  /*97450*/  FSEL R24, R6, RZ, P0 ;  /* 0x000000ff06187208 */ /* 0x002fe40000000000 */
[----:B------:R-:W-:-:S07]  /*97460*/  FSEL R25, R7, -QNAN , P0 ;  /* 0xfff0000007197808 */ /* 0x000fce0000000000 */
.L_x_6966:
[----:B------:R-:W-:Y:S05]  /*97470*/  BSYNC.RECONVERGENT B0 ;  /* 0x0000000000007941 */ /* 0x000fea0003800200 */
.L_x_6964:
        /* <DEDUP_REMOVED lines=14> */
.L_x_6969:
        /* <DEDUP_REMOVED lines=177> */
.L_x_6974:
[----:B------:R-:W-:Y:S05]  /*98070*/  BSYNC.RECONVERGENT B4 ;  /* 0x0000000000047941 */ /* 0x000fea0003800200 */
.L_x_6973:
[----:B------:R-:W-:Y:S01]  /*98080*/  IMAD.MOV.U32 R16, RZ, RZ, R10 ;  /* 0x000000ffff107224 */ /* 0x000fe200078e000a */
[----:B------:R-:W-:-:S07]  /*98090*/  MOV R17, R11 ;  /* 0x0000000b00117202 */ /* 0x000fce0000000f00 */
.L_x_6972:
[----:B------:R-:W-:Y:S05]  /*980a0*/  BSYNC.RECONVERGENT B1 ;  /* 0x0000000000017941 */ /* 0x000fea0003800200 */
.L_x_6971:
        /* <DEDUP_REMOVED lines=183> */
.L_x_6976:
[----:B------:R-:W-:Y:S01]  /*98c20*/  IMAD.MOV.U32 R6, RZ, RZ, 0x0 ;  /* 0x00000000ff067424 */ /* 0x000fe200078e00ff */
[----:B------:R-:W-:Y:S02]  /*98c30*/  MOV R7, 0x7ff00000 ;  /* 0x7ff0000000077802 */ /* 0x000fe40000000f00 */
[----:B------:R-:W-:-:S04]  /*98c40*/  LOP3.LUT P0, RZ, R17, 0x7fffffff, RZ, 0xc0, !PT ;  /* 0x7fffffff11ff7812 */ /* 0x000fc8000780c0ff */
[----:B------:R-:W0:Y:S02]  /*98c50*/  DFMA R6, R16, R6, +INF ;  /* 0x7ff000001006742b */ /* 0x000e240000000006 */
[----:B0-----:R-:W-:Y:S02]  /*98c60*/  FSEL R8, R6, RZ, P0 ;  /* 0x000000ff06087208 */ /* 0x001fe40000000000 */
[----:B------:R-:W-:-:S07]  /*98c70*/  FSEL R9, R7, -QNAN , P0 ;  /* 0xfff0000007097808 */ /* 0x000fce0000000000 */
.L_x_6977:
[----:B------:R-:W-:Y:S05]  /*98c80*/  BSYNC.RECONVERGENT B0 ;  /* 0x0000000000007941 */ /* 0x000fea0003800200 */
.L_x_6975:
        /* <DEDUP_REMOVED lines=10> */
.L_x_6968:
[----:B------:R1:W2:Y:S02]  /*98d30*/  DADD R6, R14, R14 ;  /* 0x000000000e067229 */ /* 0x0002a4000000000e */
.L_x_6970:
[----:B------:R-:W-:Y:S05]  /*98d40*/  BSYNC.RECONVERGENT B3 ;  /* 0x0000000000037941 */ /* 0x000fea0003800200 */
.L_x_6967:
        /* <DEDUP_REMOVED lines=134> */
.L_x_6963:
        /* <DEDUP_REMOVED lines=64> */
.L_x_6980:
[----:B------:R-:W-:Y:S05]  /*999b0*/  BSYNC.RECONVERGENT B1 ;  /* 0x0000000000017941 */ /* 0x000fea0003800200 */
.L_x_6979:
        /* <DEDUP_REMOVED lines=56> */
.L_x_6982:
[----:B------:R-:W-:Y:S05]  /*99d40*/  BSYNC.RECONVERGENT B1 ;  /* 0x0000000000017941 */ /* 0x000fea0003800200 */
.L_x_6981:
        /* <DEDUP_REMOVED lines=107> */
.L_x_6984:
[----:B------:R-:W-:Y:S05]  /*9a400*/  BSYNC.RECONVERGENT B1 ;  /* 0x0000000000017941 */ /* 0x000fea0003800200 */
.L_x_6983:
        /* <DEDUP_REMOVED lines=226> */
.L_x_6986:
[----:B------:R-:W-:Y:S05]  /*9b230*/  BSYNC.RECONVERGENT B1 ;  /* 0x0000000000017941 */ /* 0x000fea0003800200 */
.L_x_6985:
        /* <DEDUP_REMOVED lines=49> */
.L_x_6988:
[----:B------:R-:W-:Y:S05]  /*9b550*/  BSYNC.RECONVERGENT B1 ;  /* 0x0000000000017941 */ /* 0x000fea0003800200 */
.L_x_6987:
        /* <DEDUP_REMOVED lines=170> */
.L_x_6991:
[----:B------:R-:W-:Y:S05]  /*9c000*/  BSYNC.RECONVERGENT B0 ;  /* 0x0000000000007941 */ /* 0x000fea0003800200 */
.L_x_6990:
        /* <DEDUP_REMOVED lines=9> */
.L_x_6993:
[----:B------:R-:W-:Y:S05]  /*9c0a0*/  BSYNC.RECONVERGENT B1 ;  /* 0x0000000000017941 */ /* 0x000fea0003800200 */
.L_x_6992:
        /* <DEDUP_REMOVED lines=27> */
.L_x_6996:
        /* <DEDUP_REMOVED lines=19> */
.L_x_6995:
[----:B------:R-:W-:Y:S05]  /*9c390*/  BSYNC.RECONVERGENT B0 ;  /* 0x0000000000007941 */ /* 0x000fea0003800200 */
.L_x_6994:
        /* <DEDUP_REMOVED lines=23> */
.L_x_6998:
[----:B------:R-:W-:Y:S05]  /*9c510*/  BSYNC.RECONVERGENT B0 ;  /* 0x0000000000007941 */ /* 0x000fea0003800200 */
.L_x_6997:
        /* <DEDUP_REMOVED lines=9> */
.L_x_6989:
        /* <DEDUP_REMOVED lines=61> */
.L_x_7000:
[----:B------:R-:W-:Y:S05]  /*9c980*/  BSYNC.RECONVERGENT B1 ;  /* 0x0000000000017941 */ /* 0x000fea0003800200 */
.L_x_6999:
        /* <DEDUP_REMOVED lines=57> */
.L_x_7004:
[----:B------:R-:W-:Y:S05]  /*9cd20*/  BSYNC.RECONVERGENT B3 ;  /* 0x0000000000037941 */ /* 0x000fea0003800200 */
.L_x_7003:
        /* <DEDUP_REMOVED lines=78> */
.L_x_7002:
        /* <DEDUP_REMOVED lines=187> */
.L_x_7006:
[----:B------:R-:W-:Y:S01]  /*9ddc0*/  IMAD.MOV.U32 R6, RZ, RZ, 0x0 ;  /* 0x00000000ff067424 */ /* 0x000fe200078e00ff */
[----:B------:R-:W-:Y:S02]  /*9ddd0*/  MOV R7, 0x7ff00000 ;  /* 0x7ff0000000077802 */ /* 0x000fe40000000f00 */
[----:B------:R-:W-:-:S04]  /*9dde0*/  LOP3.LUT P0, RZ, R9, 0x7fffffff, RZ, 0xc0, !PT ;  /* 0x7fffffff09ff7812 */ /* 0x000fc8000780c0ff */
[----:B------:R-:W0:Y:S02]  /*9ddf0*/  DFMA R8, R8, R6, +INF ;  /* 0x7ff000000808742b */ /* 0x000e240000000006 */
[----:B0-----:R-:W-:Y:S02]  /*9de00*/  FSEL R12, R8, RZ, P0 ;  /* 0x000000ff080c7208 */ /* 0x001fe40000000000 */
[----:B------:R-:W-:-:S07]  /*9de10*/  FSEL R13, R9, -QNAN , P0 ;  /* 0xfff00000090d7808 */ /* 0x000fce0000000000 */
.L_x_7005:
[----:B------:R-:W-:Y:S05]  /*9de20*/  BSYNC.RECONVERGENT B1 ;  /* 0x0000000000017941 */ /* 0x000fea0003800200 */
.L_x_7001:
        /* <DEDUP_REMOVED lines=59> */
.L_x_7008:
[----:B------:R-:W-:Y:S05]  /*9e1e0*/  BSYNC.RECONVERGENT B1 ;  /* 0x0000000000017941 */ /* 0x000fea0003800200 */
.L_x_7007:
        /* <DEDUP_REMOVED lines=122> */
.L_x_7010:
[----:B------:R-:W-:Y:S05]  /*9e990*/  BSYNC.RECONVERGENT B0 ;  /* 0x0000000000007941 */ /* 0x000fea0003800200 */
.L_x_7009:
[----:B-1----:R2:W3:Y:S02]  /*9e9a0*/  DMUL R26, R26, R24 ;  /* 0x000000181a1a7228 */ /* 0x0024e40000000000 */
.L_x_6978:
[----:B------:R-:W-:Y:S05]  /*9e9b0*/  BSYNC.RECONVERGENT B2 ;  /* 0x0000000000027941 */ /* 0x000fea0003800200 */
.L_x_6962:
[----:B---3--:R-:W3:Y:S01]  /*9e9c0*/  DSETP.NEU.AND P0, PT, R26, RZ, PT ;  /* 0x000000ff1a00722a */ /* 0x008ee20003f0d000 */
[----:B------:R-:W-:Y:S01]  /*9e9d0*/  CS2R R10, SRZ ;  /* 0x00000000000a7805 */ /* 0x000fe2000001ff00 */
[----:B---3--:R-:W-:Y:S06]  /*9e9e0*/  @!P0 BRA `(.L_x_7011) ;  /* 0x00000008001c8947 */ /* 0x008fec0003800000 */
[----:B------:R-:W-:Y:S01]  /*9e9f0*/  BSSY.RECONVERGENT B1, `(.L_x_7012) ;  /* 0x0000052000017945 */ /* 0x000fe20003800200 */
[----:B------:R-:W-:Y:S01]  /*9ea00*/  MOV R16, RZ ;  /* 0x000000ff00107202 */ /* 0x000fe20000000f00 */
[----:B--2---:R-:W-:Y:S01]  /*9ea10*/  IMAD.MOV.U32 R24, RZ, RZ, 0x0 ;  /* 0x00000000ff187424 */ /* 0x004fe200078e00ff */
[----:B------:R-:W-:Y:S01]  /*9ea20*/  MOV R25, 0x3ff00000 ;  /* 0x3ff0000000197802 */ /* 0x000fe20000000f00 */
[----:B------:R-:W-:Y:S01]  /*9ea30*/  IMAD.MOV.U32 R20, RZ, RZ, R14 ;  /* 0x000000ffff147224 */ /* 0x000fe200078e000e */
[----:B------:R-:W-:Y:S01]  /*9ea40*/  MOV R21, R15 ;  /* 0x0000000f00157202 */ /* 0x000fe20000000f00 */
[----:B0-----:R-:W-:Y:S01]  /*9ea50*/  IMAD.MOV.U32 R18, RZ, RZ, 0x0 ;  /* 0x00000000ff127424 */ /* 0x001fe200078e00ff */
[----:B------:R-:W-:-:S07]  /*9ea60*/  MOV R19, 0x3ff00000 ;  /* 0x3ff0000000137802 */ /* 0x000fce0000000f00 */
.L_x_7015:
        /* <DEDUP_REMOVED lines=54> */
.L_x_7014:
[----:B------:R-:W-:Y:S05]  /*9edd0*/  BSYNC.RECONVERGENT B2 ;  /* 0x0000000000027941 */ /* 0x000fea0003800200 */
.L_x_7013:
        /* <DEDUP_REMOVED lines=20> */
.L_x_7012:
        /* <DEDUP_REMOVED lines=52> */
.L_x_7011:
[----:B------:R4:W3:Y:S02]  /*9f260*/  DADD R20, -R10, 1 ;  /* 0x3ff000000a147429 */ /* 0x0008e40000000100 */
.L_x_6431:
[----:B------:R-:W-:Y:S05]  /*9f270*/  BSYNC.RECONVERGENT B8 ;  /* 0x0000000000087941 */ /* 0x000fea0003800200 */
.L_x_6430:
[----:B0-----:R-:W-:Y:S01]  /*9f280*/  MOV R6, R0 ;  /* 0x0000000000067202 */ /* 0x001fe20000000f00 */
[----:B------:R-:W-:Y:S01]  /*9f290*/  IMAD.MOV.U32 R7, RZ, RZ, 0x0 ;  /* 0x00000000ff077424 */ /* 0x000fe200078e00ff */
[----:B--234-:R-:W-:Y:S01]  /*9f2a0*/  MOV R10, R20 ;  /* 0x00000014000a7202 */ /* 0x01cfe20000000f00 */
[----:B------:R-:W-:Y:S02]  /*9f2b0*/  IMAD.MOV.U32 R11, RZ, RZ, R21 ;  /* 0x000000ffff0b7224 */ /* 0x000fe400078e0015 */
[----:B-1----:R-:W-:Y:S05]  /*9f2c0*/  RET.REL.NODEC R6 `(_ZN2at6native18elementwise_kernelILi128ELi2EZNS0_22gpu_kernel_impl_nocastIN48_GLOBAL__N__08322988_15_IGammaKernel_cu_cb51a28d10CalcIgammaIdEEEEvRNS_18TensorIteratorBaseERKT_EUliE_EEviT1_) ;  /* 0xfffff60c064c7950 */ /* 0x002fea0003c3ffff */
        .weak           $__internal_18_$__cuda_sm20_dblrcp_rn_slowpath_v3
        .type           $__internal_18_$__cuda_sm20_dblrcp_rn_slowpath_v3,@function
        .size           $__internal_18_$__cuda_sm20_dblrcp_rn_slowpath_v3,($__internal_19_$__cuda_sm20_div_rn_f64_full - $__internal_18_$__cuda_sm20_dblrcp_rn_slowpath_v3)
$__internal_18_$__cuda_sm20_dblrcp_rn_slowpath_v3:
[----:B------:R-:W0:Y:S01]  /*9f2d0*/  DSETP.GTU.AND P0, PT, |R10|, +INF , PT ;  /* 0x7ff000000a00742a */ /* 0x000e220003f0c200 */
[----:B------:R-:W-:Y:S04]  /*9f2e0*/  BSSY.RECONVERGENT B0, `(.L_x_7016) ;  /* 0x000005a000007945 */ /* 0x000fe80003800200 */
[----:B0-----:R-:W-:Y:S05]  /*9f2f0*/  @P0 BRA `(.L_x_7017) ;  /* 0x0000000400580947 */ /* 0x001fea0003800000 */
[----:B------:R-:W-:-:S04]  /*9f300*/  LOP3.LUT R7, R11, 0x7fffffff, RZ, 0xc0, !PT ;  /* 0x7fffffff0b077812 */ /* 0x000fc800078ec0ff */
[----:B------:R-:W-:-:S04]  /*9f310*/  IADD3 R9, PT, PT, R7, -0x1, RZ ;  /* 0xffffffff07097810 */ /* 0x000fc80007ffe0ff */
[----:B------:R-:W-:-:S13]  /*9f320*/  ISETP.GE.U32.AND P0, PT, R9, 0x7fefffff, PT ;  /* 0x7fefffff0900780c */ /* 0x000fda0003f06070 */
[----:B------:R-:W-:Y:S01]  /*9f330*/  @P0 LOP3.LUT R13, R11, 0x7ff00000, RZ, 0x3c, !PT ;  /* 0x7ff000000b0d0812 */ /* 0x000fe200078e3cff */
[----:B------:R-:W-:Y:S01]  /*9f340*/  @P0 IMAD.MOV.U32 R12, RZ, RZ, RZ ;  /* 0x000000ffff0c0224 */ /* 0x000fe200078e00ff */
[----:B------:R-:W-:Y:S06]  /*9f350*/  @P0 BRA `(.L_x_7018) ;  /* 0x0000000400480947 */ /* 0x000fec0003800000 */
[----:B------:R-:W-:-:S13]  /*9f360*/  ISETP.GE.U32.AND P0, PT, R7, 0x1000001, PT ;  /* 0x010000010700780c */ /* 0x000fda0003f06070 */
[----:B------:R-:W-:Y:S05]  /*9f370*/  @!P0 BRA `(.L_x_7019) ;  /* 0x0000000000b48947 */ /* 0x000fea0003800000 */
[----:B------:R-:W-:Y:S01]  /*9f380*/  IADD3 R13, PT, PT, R11, -0x3fe00000, RZ ;  /* 0xc02000000b0d7810 */ /* 0x000fe20007ffe0ff */
[----:B------:R-:W-:-:S03]  /*9f390*/  IMAD.MOV.U32 R12, RZ, RZ, R10 ;  /* 0x000000ffff0c7224 */ /* 0x000fc600078e000a */
[----:B------:R-:W0:Y:S03]  /*9f3a0*/  MUFU.RCP64H R9, R13 ;  /* 0x0000000d00097308 */ /* 0x000e260000001800 */
        /* <DEDUP_REMOVED lines=42> */
.L_x_7019:
[----:B------:R-:W0:Y:S02]  /*9f650*/  DMUL R10, R10, 8.11296384146066816958e+31 ;  /* 0x469000000a0a7828 */ /* 0x000e240000000000 */
        /* <DEDUP_REMOVED lines=32> */
.L_x_7017:
[----:B------:R-:W-:Y:S02]  /*9f860*/  LOP3.LUT R13, R11, 0x80000, RZ, 0xfc, !PT ;  /* 0x000800000b0d7812 */ /* 0x000fe400078efcff */
[----:B------:R-:W-:-:S07]  /*9f870*/  MOV R12, R10 ;  /* 0x0000000a000c7202 */ /* 0x000fce0000000f00 */
.L_x_7018:
[----:B------:R-:W-:Y:S05]  /*9f880*/  BSYNC.RECONVERGENT B0 ;  /* 0x0000000000007941 */ /* 0x000fea0003800200 */
.L_x_7016:
[----:B------:R-:W-:Y:S01]  /*9f890*/  IMAD.MOV.U32 R7, RZ, RZ, 0x0 ;  /* 0x00000000ff077424 */ /* 0x000fe200078e00ff */
[----:B------:R-:W-:Y:S01]  /*9f8a0*/  MOV R9, R13 ;  /* 0x0000000d00097202 */ /* 0x000fe20000000f00 */
[----:B------:R-:W-:Y:S02]  /*9f8b0*/  IMAD.MOV.U32 R8, RZ, RZ, R12 ;  /* 0x000000ffff087224 */ /* 0x000fe400078e000c */
[----:B------:R-:W-:Y:S05]  /*9f8c0*/  RET.REL.NODEC R6 `(_ZN2at6native18elementwise_kernelILi128ELi2EZNS0_22gpu_kernel_impl_nocastIN48_GLOBAL__N__08322988_15_IGammaKernel_cu_cb51a28d10CalcIgammaIdEEEEvRNS_18TensorIteratorBaseERKT_EUliE_EEviT1_) ;  /* 0xfffff60406cc7950 */ /* 0x000fea0003c3ffff */
        .weak           $__internal_19_$__cuda_sm20_div_rn_f64_full
        .type           $__internal_19_$__cuda_sm20_div_rn_f64_full,@function
        .size           $__internal_19_$__cuda_sm20_div_rn_f64_full,($__internal_20_$__cuda_sm20_dsqrt_rn_f64_mediumpath_v1 - $__internal_19_$__cuda_sm20_div_rn_f64_full)
$__internal_19_$__cuda_sm20_div_rn_f64_full:
[----:B------:R-:W-:Y:S01]  /*9f8d0*/  FSETP.GEU.AND P2, PT, |R35|, 1.469367938527859385e-39, PT ;  /* 0x001000002300780b */ /* 0x000fe20003f4e200 */
[----:B------:R-:W-:Y:S01]  /*9f8e0*/  IMAD.MOV.U32 R32, RZ, RZ, R34 ;  /* 0x000000ffff207224 */ /* 0x000fe200078e0022 */
[C---:B------:R-:W-:Y:S01]  /*9f8f0*/  FSETP.GEU.AND P0, PT, |R41|.reuse, 1.469367938527859385e-39, PT ;  /* 0x001000002900780b */ /* 0x040fe20003f0e200 */
[----:B------:R-:W-:Y:S01]  /*9f900*/  IMAD.MOV.U32 R12, RZ, RZ, 0x1 ;  /* 0x00000001ff0c7424 */ /* 0x000fe200078e00ff */
[----:B------:R-:W-:Y:S01]  /*9f910*/  LOP3.LUT R42, R41, 0x800fffff, RZ, 0xc0, !PT ;  /* 0x800fffff292a7812 */ /* 0x000fe200078ec0ff */
[----:B------:R-:W-:Y:S01]  /*9f920*/  BSSY.RECONVERGENT B0, `(.L_x_7020) ;  /* 0x0000076000007945 */ /* 0x000fe20003800200 */
[----:B------:R-:W-:Y:S02]  /*9f930*/  LOP3.LUT R7, R35, 0x7ff00000, RZ, 0xc0, !PT ;  /* 0x7ff0000023077812 */ /* 0x000fe400078ec0ff */
[----:B------:R-:W-:Y:S02]  /*9f940*/  LOP3.LUT R43, R42, 0x3ff00000, RZ, 0xfc, !PT ;  /* 0x3ff000002a2b7812 */ /* 0x000fe400078efcff */
[----:B------:R-:W-:-:S02]  /*9f950*/  MOV R42, R40 ;  /* 0x00000028002a7202 */ /* 0x000fc40000000f00 */
[C---:B------:R-:W-:Y:S02]  /*9f960*/  LOP3.LUT R10, R41.reuse, 0x7ff00000, RZ, 0xc0, !PT ;  /* 0x7ff00000290a7812 */ /* 0x040fe400078ec0ff */
[----:B------:R-:W-:Y:S02]  /*9f970*/  @!P2 LOP3.LUT R6, R41, 0x7ff00000, RZ, 0xc0, !PT ;  /* 0x7ff000002906a812 */ /* 0x000fe400078ec0ff */
[----:B------:R-:W0:Y:S01]  /*9f980*/  @!P0 DMUL R42, R40, 8.98846567431157953865e+307 ;  /* 0x7fe00000282a8828 */ /* 0x000e220000000000 */
[C---:B------:R-:W-:Y:S01]  /*9f990*/  ISETP.GE.U32.AND P1, PT, R7.reuse, R10, PT ;  /* 0x0000000a0700720c */ /* 0x040fe20003f26070 */
[----:B0-----:R-:W0:Y:S01]  /*9f9a0*/  MUFU.RCP64H R13, R43 ;  /* 0x0000002b000d7308 */ /* 0x001e220000001800 */
[----:B------:R-:W-:Y:S02]  /*9f9b0*/  @!P2 ISETP.GE.U32.AND P3, PT, R7, R6, PT ;  /* 0x000000060700a20c */ /* 0x000fe40003f66070 */
[----:B------:R-:W-:Y:S02]  /*9f9c0*/  MOV R6, 0x1ca00000 ;  /* 0x1ca0000000067802 */ /* 0x000fe40000000f00 */
[----:B------:R-:W-:-:S02]  /*9f9d0*/  @!P2 MOV R46, RZ ;  /* 0x000000ff002ea202 */ /* 0x000fc40000000f00 */
[C---:B------:R-:W-:Y:S02]  /*9f9e0*/  @!P2 SEL R9, R6.reuse, 0x63400000, !P3 ;  /* 0x634000000609a807 */ /* 0x040fe40005800000 */
[----:B------:R-:W-:Y:S02]  /*9f9f0*/  SEL R33, R6, 0x63400000, !P1 ;  /* 0x6340000006217807 */ /* 0x000fe40004800000 */
[--C-:B------:R-:W-:Y:S02]  /*9fa00*/  @!P2 LOP3.LUT R9, R9, 0x80000000, R35.reuse, 0xf8, !PT ;  /* 0x800000000909a812 */ /* 0x100fe400078ef823 */
[----:B------:R-:W-:Y:S02]  /*9fa10*/  LOP3.LUT R33, R33, 0x800fffff, R35, 0xf8, !PT ;  /* 0x800fffff21217812 */ /* 0x000fe400078ef823 */
[----:B------:R-:W-:Y:S01]  /*9fa20*/  @!P2 LOP3.LUT R47, R9, 0x100000, RZ, 0xfc, !PT ;  /* 0x00100000092fa812 */ /* 0x000fe200078efcff */
[----:B------:R-:W-:Y:S01]  /*9fa30*/  IMAD.MOV.U32 R9, RZ, RZ, R7 ;  /* 0x000000ffff097224 */ /* 0x000fe200078e0007 */
[----:B------:R-:W-:-:S15]  /*9fa40*/  @!P0 LOP3.LUT R10, R43, 0x7ff00000, RZ, 0xc0, !PT ;  /* 0x7ff000002b0a8812 */ /* 0x000fde00078ec0ff */
[----:B------:R-:W-:-:S15]  /*9fa50*/  NOP ;  /* 0x0000000000007918 */ /* 0x000fde0000000000 */
[----:B------:R-:W-:-:S15]  /*9fa60*/  NOP ;  /* 0x0000000000007918 */ /* 0x000fde0000000000 */
[----:B------:R-:W1:Y:S02]  /*9fa70*/  @!P2 DFMA R32, R32, 2, -R46 ;  /* 0x400000002020a82b */ /* 0x000e64000000082e */
[----:B-1----:R-:W-:-:S04]  /*9fa80*/  @!P2 LOP3.LUT R9, R33, 0x7ff00000, RZ, 0xc0, !PT ;  /* 0x7ff000002109a812 */ /* 0x002fc800078ec0ff */
[----:B------:R-:W-:-:S04]  /*9fa90*/  IADD3 R11, PT, PT, R9, -0x1, RZ ;  /* 0xffffffff090b7810 */ /* 0x000fc80007ffe0ff */
[----:B------:R-:W-:-:S15]  /*9faa0*/  ISETP.GT.U32.AND P0, PT, R11, 0x7feffffe, PT ;  /* 0x7feffffe0b00780c */ /* 0x000fde0003f04070 */
[----:B------:R-:W-:-:S15]  /*9fab0*/  NOP ;  /* 0x0000000000007918 */ /* 0x000fde0000000000 */
[----:B------:R-:W-:-:S15]  /*9fac0*/  NOP ;  /* 0x0000000000007918 */ /* 0x000fde0000000000 */
[----:B------:R-:W-:-:S09]  /*9fad0*/  NOP ;  /* 0x0000000000007918 */ /* 0x000fd20000000000 */
        /* <DEDUP_REMOVED lines=20> */
[----:B0-----:R0:W1:Y:S02]  /*9fc20*/  DFMA R44, R12, R44, R12 ;  /* 0x0000002c0c2c722b */ /* 0x001064000000000c */
[----:B0-----:R-:W-:-:S05]  /*9fc30*/  VIADD R12, R10, 0xffffffff ;  /* 0xffffffff0a0c7836 */ /* 0x001fca0000000000 */
[----:B------:R-:W-:-:S15]  /*9fc40*/  ISETP.GT.U32.OR P0, PT, R12, 0x7feffffe, P0 ;  /* 0x7feffffe0c00780c */ /* 0x000fde0000704470 */
[----:B------:R-:W-:-:S15]  /*9fc50*/  NOP ;  /* 0x0000000000007918 */ /* 0x000fde0000000000 */
[----:B------:R-:W-:-:S15]  /*9fc60*/  NOP ;  /* 0x0000000000007918 */ /* 0x000fde0000000000 */
[----:B------:R-:W-:-:S12]  /*9fc70*/  NOP ;  /* 0x0000000000007918 */ /* 0x000fd80000000000 */
        /* <DEDUP_REMOVED lines=32> */
[----:B------:R-:W-:-:S15]  /*9fe80*/  DMUL.RP R12, R48, R12 ;  /* 0x0000000c300c7228 */ /* 0x000fde0000008000 */
[----:B------:R-:W-:-:S15]  /*9fe90*/  NOP ;  /* 0x0000000000007918 */ /* 0x000fde0000000000 */
[----:B------:R-:W-:-:S15]  /*9fea0*/  NOP ;  /* 0x0000000000007918 */ /* 0x000fde0000000000 */
[----:B------:R-:W-:-:S15]  /*9feb0*/  NOP ;  /* 0x0000000000007918 */ /* 0x000fde0000000000 */
[----:B------:R-:W-:-:S04]  /*9fec0*/  NOP ;  /* 0x0000000000007918 */ /* 0x000fc80000000000 */
[----:B------:R-:W0:Y:S02]  /*9fed0*/  DFMA R10, R6, -R10, R48 ;  /* 0x8000000a060a722b */ /* 0x000e240000000030 */
[----:B0-----:R-:W-:Y:S02]  /*9fee0*/  FSETP.NEU.AND P0, PT, |R11|, R9, PT ;  /* 0x000000090b00720b */ /* 0x001fe40003f0d200 */
[----:B------:R-:W-:Y:S02]  /*9fef0*/  LOP3.LUT R9, R13, R40, RZ, 0x3c, !PT ;  /* 0x000000280d097212 */ /* 0x000fe400078e3cff */
[----:B------:R-:W-:Y:S02]  /*9ff00*/  FSEL R6, R12, R6, !P0 ;  /* 0x000000060c067208 */ /* 0x000fe40004000000 */
[----:B------:R-:W-:Y:S01]  /*9ff10*/  FSEL R7, R9, R7, !P0 ;  /* 0x0000000709077208 */ /* 0x000fe20004000000 */
[----:B------:R-:W-:Y:S06]  /*9ff20*/  BRA `(.L_x_7022) ;  /* 0x0000000000547947 */ /* 0x000fec0003800000 */
.L_x_7021:
        /* <DEDUP_REMOVED lines=16> */
.L_x_7024:
[----:B------:R-:W-:Y:S01]  /*a0030*/  LOP3.LUT R7, R41, 0x80000, RZ, 0xfc, !PT ;  /* 0x0008000029077812 */ /* 0x000fe200078efcff */
[----:B------:R-:W-:Y:S01]  /*a0040*/  IMAD.MOV.U32 R6, RZ, RZ, R40 ;  /* 0x000000ffff067224 */ /* 0x000fe200078e0028 */
[----:B------:R-:W-:Y:S06]  /*a0050*/  BRA `(.L_x_7022) ;  /* 0x0000000000087947 */ /* 0x000fec0003800000 */
.L_x_7023:
[----:B------:R-:W-:Y:S02]  /*a0060*/  LOP3.LUT R7, R35, 0x80000, RZ, 0xfc, !PT ;  /* 0x0008000023077812 */ /* 0x000fe400078efcff */
[----:B------:R-:W-:-:S07]  /*a0070*/  MOV R6, R34 ;  /* 0x0000002200067202 */ /* 0x000fce0000000f00 */
.L_x_7022:
[----:B------:R-:W-:Y:S05]  /*a0080*/  BSYNC.RECONVERGENT B0 ;  /* 0x0000000000007941 */ /* 0x000fea0003800200 */
.L_x_7020:
[----:B------:R-:W-:Y:S02]  /*a0090*/  IMAD.MOV.U32 R12, RZ, RZ, R8 ;  /* 0x000000ffff0c7224 */ /* 0x000fe400078e0008 */
[----:B------:R-:W-:Y:S02]  /*a00a0*/  HFMA2 R13, -RZ, RZ, 0, 0 ;  /* 0x00000000ff0d7431 */ /* 0x000fe400000001ff */
[----:B------:R-:W-:Y:S01]  /*a00b0*/  IMAD.MOV.U32 R10, RZ, RZ, R6 ;  /* 0x000000ffff0a7224 */ /* 0x000fe200078e0006 */
[----:B------:R-:W-:Y:S01]  /*a00c0*/  MOV R9, R7 ;  /* 0x0000000700097202 */ /* 0x000fe20000000f00 */
[----:B------:R-:W-:Y:S06]  /*a00d0*/  RET.REL.NODEC R12 `(_ZN2at6native18elementwise_kernelILi128ELi2EZNS0_22gpu_kernel_impl_nocastIN48_GLOBAL__N__08322988_15_IGammaKernel_cu_cb51a28d10CalcIgammaIdEEEEvRNS_18TensorIteratorBaseERKT_EUliE_EEviT1_) ;  /* 0xfffff5fc0cc87950 */ /* 0x000fec0003c3ffff */
        .weak           $__internal_20_$__cuda_sm20_dsqrt_rn_f64_mediumpath_v1
        .type           $__internal_20_$__cuda_sm20_dsqrt_rn_f64_mediumpath_v1,@function
        .size           $__internal_20_$__cuda_sm20_dsqrt_rn_f64_mediumpath_v1,($_ZN2at6native18elementwise_kernelILi128ELi2EZNS0_22gpu_kernel_impl_nocastIN48_GLOBAL__N__08322988_15_IGammaKernel_cu_cb51a28d10CalcIgammaIdEEEEvRNS_18TensorIteratorBaseERKT_EUliE_EEviT1_$__internal_accurate_pow - $__internal_20_$__cuda_sm20_dsqrt_rn_f64_mediumpath_v1)
$__internal_20_$__cuda_sm20_dsqrt_rn_f64_mediumpath_v1:
[----:B------:R-:W-:Y:S01]  /*a00e0*/  ISETP.GE.U32.AND P0, PT, R32, -0x3400000, PT ;  /* 0xfcc000002000780c */ /* 0x000fe20003f06070 */
[----:B------:R-:W-:Y:S01]  /*a00f0*/  BSSY.RECONVERGENT B0, `(.L_x_7025) ;  /* 0x000004a000007945 */ /* 0x000fe20003800200 */
[----:B------:R-:W-:-:S11]  /*a0100*/  IMAD.MOV.U32 R35, RZ, RZ, R13 ;  /* 0x000000ffff237224 */ /* 0x000fd600078e000d */
        /* <DEDUP_REMOVED lines=16> */
.L_x_7026:
        /* <DEDUP_REMOVED lines=9> */
[----:B------:R-:W-:Y:S01]  /*a02a0*/  IMAD.MOV.U32 R10, RZ, RZ, RZ ;  /* 0x000000ffff0a7224 */ /* 0x000fe200078e00ff */
        /* <DEDUP_REMOVED lines=45> */
.L_x_7028:
[----:B------:R0:W1:Y:S02]  /*a0580*/  DADD R36, R34, R34 ;  /* 0x0000000022247229 */ /* 0x0000640000000022 */
.L_x_7027:
[----:B------:R-:W-:Y:S05]  /*a0590*/  BSYNC.RECONVERGENT B0 ;  /* 0x0000000000007941 */ /* 0x000fea0003800200 */
.L_x_7025:
[----:B------:R-:W-:-:S04]  /*a05a0*/  MOV R13, 0x0 ;  /* 0x00000000000d7802 */ /* 0x000fc80000000f00 */
[----:B01----:R-:W-:Y:S05]  /*a05b0*/  RET.REL.NODEC R12 `(_ZN2at6native18elementwise_kernelILi128ELi2EZNS0_22gpu_kernel_impl_nocastIN48_GLOBAL__N__08322988_15_IGammaKernel_cu_cb51a28d10CalcIgammaIdEEEEvRNS_18TensorIteratorBaseERKT_EUliE_EEviT1_) ;  /* 0xfffff5f80c907950 */ /* 0x003fea0003c3ffff */
        .type           $_ZN2at6native18elementwise_kernelILi128ELi2EZNS0_22gpu_kernel_impl_nocastIN48_GLOBAL__N__08322988_15_IGammaKernel_cu_cb51a28d10CalcIgammaIdEEEEvRNS_18TensorIteratorBaseERKT_EUliE_EEviT1_$__internal_accurate_pow,@function
        .size           $_ZN2at6native18elementwise_kernelILi128ELi2EZNS0_22gpu_kernel_impl_nocastIN48_GLOBAL__N__08322988_15_IGammaKernel_cu_cb51a28d10CalcIgammaIdEEEEvRNS_18TensorIteratorBaseERKT_EUliE_EEviT1_$__internal_accurate_pow,($_ZN2at6native18elementwise_kernelILi128ELi2EZNS0_22gpu_kernel_impl_nocastIN48_GLOBAL__N__08322988_15_IGammaKernel_cu_cb51a28d10CalcIgammaIdEEEEvRNS_18TensorIteratorBaseERKT_EUliE_EEviT1_$__internal_lgamma_pos - $_ZN2at6native18elementwise_kernelILi128ELi2EZNS0_22gpu_kernel_impl_nocastIN48_GLOBAL__N__08322988_15_IGammaKernel_cu_cb51a28d10CalcIgammaIdEEEEvRNS_18TensorIteratorBaseERKT_EUliE_EEviT1_$__internal_accurate_pow)
$_ZN2at6native18elementwise_kernelILi128ELi2EZNS0_22gpu_kernel_impl_nocastIN48_GLOBAL__N__08322988_15_IGammaKernel_cu_cb51a28d10CalcIgammaIdEEEEvRNS_18TensorIteratorBaseERKT_EUliE_EEviT1_$__internal_accurate_pow:
[----:B------:R-:W-:Y:S01]  /*a05c0*/  ISETP.GT.U32.AND P0, PT, R33, 0xfffff, PT ;  /* 0x000fffff2100780c */ /* 0x000fe20003f04070 */
[----:B------:R-:W-:Y:S01]  /*a05d0*/  IMAD.MOV.U32 R10, RZ, RZ, R42 ;  /* 0x000000ffff0a7224 */ /* 0x000fe200078e002a */
[----:B------:R-:W-:Y:S01]  /*a05e0*/  MOV R11, R33 ;  /* 0x00000021000b7202 */ /* 0x000fe20000000f00 */
[----:B------:R-:W-:Y:S01]  /*a05f0*/  IMAD.MOV.U32 R32, RZ, RZ, RZ ;  /* 0x000000ffff207224 */ /* 0x000fe200078e00ff */
[----:B------:R-:W-:Y:S01]  /*a0600*/  UMOV UR4, 0x80000000 ;  /* 0x8000000000047882 */ /* 0x000fe20000000000 */
[----:B------:R-:W-:Y:S01]  /*a0610*/  UMOV UR5, 0x43300000 ;  /* 0x4330000000057882 */ /* 0x000fe20000000000 */
[----:B------:R-:W-:Y:S01]  /*a0620*/  MOV R47, R7 ;  /* 0x00000007002f7202 */ /* 0x000fe20000000f00 */
[----:B------:R-:W-:Y:S01]  /*a0630*/  UMOV UR8, 0x3b39803f ;  /* 0x3b39803f00087882 */ /* 0x000fe20000000000 */
[----:B------:R-:W-:-:S03]  /*a0640*/  UMOV UR9, 0x3c7abc9e ;  /* 0x3c7abc9e00097882 */ /* 0x000fc60000000000 */
[----:B------:R-:W-:Y:S02]  /*a0650*/  IMAD.SHL.U32 R7, R47, 0x2, RZ ;  /* 0x000000022f077824 */ /* 0x000fe400078e00ff */
[----:B------:R0:W1:Y:S02]  /*a0660*/  @!P0 DMUL R12, R10, 1.80143985094819840000e+16 ;  /* 0x435000000a0c8828 */ /* 0x0000640000000000 */
[----:B0-----:R-:W-:Y:S01]  /*a0670*/  IMAD.MOV.U32 R10, RZ, RZ, R33 ;  /* 0x000000ffff0a7224 */ /* 0x001fe200078e0021 */
[----:B-1----:R-:W-:Y:S01]  /*a0680*/  @!P0 MOV R10, R13 ;  /* 0x0000000d000a8202 */ /* 0x002fe20000000f00 */
[----:B------:R-:W-:-:S03]  /*a0690*/  @!P0 IMAD.MOV.U32 R42, RZ, RZ, R12 ;  /* 0x000000ffff2a8224 */ /* 0x000fc600078e000c */
[----:B------:R-:W-:-:S04]  /*a06a0*/  LOP3.LUT R10, R10, 0x800fffff, RZ, 0xc0, !PT ;  /* 0x800fffff0a0a7812 */ /* 0x000fc800078ec0ff */
[----:B------:R-:W-:Y:S02]  /*a06b0*/  LOP3.LUT R43, R10, 0x3ff00000, RZ, 0xfc, !PT ;  /* 0x3ff000000a2b7812 */ /* 0x000fe400078efcff */
[----:B------:R-:W-:Y:S02]  /*a06c0*/  SHF.R.U32.HI R10, RZ, 0x14, R33 ;  /* 0x00000014ff0a7819 */ /* 0x000fe40000011621 */
[----:B------:R-:W-:Y:S02]  /*a06d0*/  ISETP.GE.U32.AND P2, PT, R43, 0x3ff6a09f, PT ;  /* 0x3ff6a09f2b00780c */ /* 0x000fe40003f46070 */
[----:B------:R-:W-:Y:S01]  /*a06e0*/  @!P0 LEA.HI R10, R13, 0xffffffca, RZ, 0xc ;  /* 0xffffffca0d0a8811 */ /* 0x000fe200078f60ff */
[----:B------:R-:W-:Y:S01]  /*a06f0*/  HFMA2 R13, -RZ, RZ, 3.59375, 0 ;  /* 0x43300000ff0d7431 */ /* 0x000fe200000001ff */
[----:B------:R-:W-:Y:S02]  /*a0700*/  ISETP.GT.U32.AND P0, PT, R7, -0x2000001, PT ;  /* 0xfdffffff0700780c */ /* 0x000fe40003f04070 */
[----:B------:R-:W-:-:S07]  /*a0710*/  IADD3 R12, PT, PT, R10, -0x3ff, RZ ;  /* 0xfffffc010a0c7810 */ /* 0x000fce0007ffe0ff */
[----:B------:R-:W-:Y:S01]  /*a0720*/  @P2 IADD3 R11, PT, PT, R43, -0x100000, RZ ;  /* 0xfff000002b0b2810 */ /* 0x000fe20007ffe0ff */
[----:B------:R-:W-:-:S04]  /*a0730*/  @P2 VIADD R12, R10, 0xfffffc02 ;  /* 0xfffffc020a0c2836 */ /* 0x000fc80000000000 */
[----:B------:R-:W-:Y:S01]  /*a0740*/  @P2 IMAD.MOV.U32 R43, RZ, RZ, R11 ;  /* 0x000000ffff2b2224 */ /* 0x000fe200078e000b */
[----:B------:R-:W-:-:S15]  /*a0750*/  LOP3.LUT R12, R12, 0x80000000, RZ, 0x3c, !PT ;  /* 0x800000000c0c7812 */ /* 0x000fde00078e3cff */
        /* <DEDUP_REMOVED lines=279> */
[----:B0-----:R0:W1:Y:S02]  /*a18d0*/  DADD R34, R34, -R36 ;  /* 0x0000000022227229 */ /* 0x0010640000000824 */
[----:B0-----:R-:W-:Y:S02]  /*a18e0*/  LOP3.LUT R37, R47, 0xff0fffff, RZ, 0xc0, !PT ;  /* 0xff0fffff2f257812 */ /* 0x001fe400078ec0ff */
[----:B------:R-:W-:Y:S02]  /*a18f0*/  MOV R36, R46 ;  /* 0x0000002e00247202 */ /* 0x000fe40000000f00 */
[----:B------:R-:W-:-:S15]  /*a1900*/  SEL R37, R37, R47, P0 ;  /* 0x0000002f25257207 */ /* 0x000fde0000000000 */
[----:B------:R-:W-:-:S15]  /*a1910*/  NOP ;  /* 0x0000000000007918 */ /* 0x000fde0000000000 */
[----:B------:R-:W-:-:S15]  /*a1920*/  NOP ;  /* 0x0000000000007918 */ /* 0x000fde0000000000 */
[----:B------:R-:W-:-:S13]  /*a1930*/  NOP ;  /* 0x0000000000007918 */ /* 0x000fda0000000000 */
[----:B-1----:R-:W0:-:S15]  /*a1940*/  DFMA R12, R12, UR8, R34 ;  /* 0x000000080c0c7c2b */ /* 0x002e1e0008000022 */
        /* <DEDUP_REMOVED lines=14> */
[----:B0-----:R0:W-:Y:S02]  /*a1a30*/  DADD R34, R12, R34 ;  /* 0x000000000c227229 */ /* 0x0011e40000000022 */
[----:B0-----:R-:W-:Y:S01]  /*a1a40*/  IMAD.MOV.U32 R12, RZ, RZ, 0x652b82fe ;  /* 0x652b82feff0c7424 */ /* 0x001fe200078e00ff */
[----:B------:R-:W-:-:S15]  /*a1a50*/  MOV R13, 0x3ff71547 ;  /* 0x3ff71547000d7802 */ /* 0x000fde0000000f00 */
        /* <DEDUP_REMOVED lines=134> */
[----:B------:R-:W-:-:S15]  /*a22c0*/  @!P0 LEA R37, R7, R37, 0x14 ;  /* 0x0000002507258211 */ /* 0x000fde00078ea0ff */
[----:B------:R-:W-:-:S15]  /*a22d0*/  NOP ;  /* 0x0000000000007918 */ /* 0x000fde0000000000 */
[----:B------:R-:W-:-:S14]  /*a22e0*/  NOP ;  /* 0x0000000000007918 */ /* 0x000fdc0000000000 */
[----:B------:R0:W1:Y:S02]  /*a22f0*/  DADD R34, R10, +INF ;  /* 0x7ff000000a227429 */ /* 0x0000640000000000 */
[----:B0-----:R-:W-:Y:S01]  /*a2300*/  @!P0 IMAD.IADD R10, R12, 0x1, -R7 ;  /* 0x000000010c0a8824 */ /* 0x001fe200078e0a07 */
[----:B-1----:R-:W-:Y:S02]  /*a2310*/  FSEL R34, R34, RZ, P2 ;  /* 0x000000ff22227208 */ /* 0x002fe40001000000 */
[----:B------:R-:W-:Y:S02]  /*a2320*/  FSEL R35, R35, RZ, P2 ;  /* 0x000000ff23237208 */ /* 0x000fe40001000000 */
[----:B------:R-:W-:Y:S01]  /*a2330*/  @!P0 LEA R11, R10, 0x3ff00000, 0x14 ;  /* 0x3ff000000a0b8811 */ /* 0x000fe200078ea0ff */
[----:B------:R-:W-:-:S15]  /*a2340*/  @!P0 IMAD.MOV.U32 R10, RZ, RZ, RZ ;  /* 0x000000ffff0a8224 */ /* 0x000fde00078e00ff */
[----:B------:R-:W-:-:S15]  /*a2350*/  NOP ;  /* 0x0000000000007918 */ /* 0x000fde0000000000 */
[----:B------:R-:W-:-:S15]  /*a2360*/  NOP ;  /* 0x0000000000007918 */ /* 0x000fde0000000000 */
[----:B------:R-:W-:-:S11]  /*a2370*/  NOP ;  /* 0x0000000000007918 */ /* 0x000fd60000000000 */
[----:B------:R0:W1:Y:S02]  /*a2380*/  @!P0 DMUL R34, R36, R10 ;  /* 0x0000000a24228228 */ /* 0x0000640000000000 */
.L_x_7029:
[----:B------:R-:W-:Y:S01]  /*a2390*/  MOV R7, 0x0 ;  /* 0x0000000000077802 */ /* 0x000fe20000000f00 */
[----:B-1----:R-:W-:-:S15]  /*a23a0*/  DSETP.NEU.AND P0, PT, |R34|, +INF , PT ;  /* 0x7ff000002200742a */ /* 0x002fde0003f0d200 */
[----:B------:R-:W-:-:S15]  /*a23b0*/  NOP ;  /* 0x0000000000007918 */ /* 0x000fde0000000000 */
[----:B------:R-:W-:-:S15]  /*a23c0*/  NOP ;  /* 0x0000000000007918 */ /* 0x000fde0000000000 */
[----:B------:R-:W-:-:S15]  /*a23d0*/  NOP ;  /* 0x0000000000007918 */ /* 0x000fde0000000000 */
[----:B------:R-:W-:-:S04]  /*a23e0*/  NOP ;  /* 0x0000000000007918 */ /* 0x000fc80000000000 */
[----:B------:R-:W0:Y:S02]  /*a23f0*/  DFMA R32, R32, R34, R34 ;  /* 0x000000222020722b */ /* 0x000e240000000022 */
[----:B0-----:R-:W-:Y:S02]  /*a2400*/  FSEL R10, R34, R32, !P0 ;  /* 0x00000020220a7208 */ /* 0x001fe40004000000 */
[----:B------:R-:W-:Y:S01]  /*a2410*/  FSEL R11, R35, R33, !P0 ;  /* 0x00000021230b7208 */ /* 0x000fe20004000000 */
[----:B------:R-:W-:Y:S06]  /*a2420*/  RET.REL.NODEC R6 `(_ZN2at6native18elementwise_kernelILi128ELi2EZNS0_22gpu_kernel_impl_nocastIN48_GLOBAL__N__08322988_15_IGammaKernel_cu_cb51a28d10CalcIgammaIdEEEEvRNS_18TensorIteratorBaseERKT_EUliE_EEviT1_) ;  /* 0xfffff5d806f47950 */ /* 0x000fec0003c3ffff */
        .type           $_ZN2at6native18elementwise_kernelILi128ELi2EZNS0_22gpu_kernel_impl_nocastIN48_GLOBAL__N__08322988_15_IGammaKernel_cu_cb51a28d10CalcIgammaIdEEEEvRNS_18TensorIteratorBaseERKT_EUliE_EEviT1_$__internal_lgamma_pos,@function
        .size           $_ZN2at6native18elementwise_kernelILi128ELi2EZNS0_22gpu_kernel_impl_nocastIN48_GLOBAL__N__08322988_15_IGammaKernel_cu_cb51a28d10CalcIgammaIdEEEEvRNS_18TensorIteratorBaseERKT_EUliE_EEviT1_$__internal_lgamma_pos,(.L_x_10080 - $_ZN2at6native18elementwise_kernelILi128ELi2EZNS0_22gpu_kernel_impl_nocastIN48_GLOBAL__N__08322988_15_IGammaKernel_cu_cb51a28d10CalcIgammaIdEEEEvRNS_18TensorIteratorBaseERKT_EUliE_EEviT1_$__internal_lgamma_pos)
$_ZN2at6native18elementwise_kernelILi128ELi2EZNS0_22gpu_kernel_impl_nocastIN48_GLOBAL__N__08322988_15_IGammaKernel_cu_cb51a28d10CalcIgammaIdEEEEvRNS_18TensorIteratorBaseERKT_EUliE_EEviT1_$__internal_lgamma_pos:
        /* <DEDUP_REMOVED lines=9> */
[----:B------:R-:W-:Y:S01]  /*a24c0*/  IMAD.MOV.U32 R10, RZ, RZ, R38 ;  /* 0x000000ffff0a7224 */ /* 0x000fe200078e0026 */
[----:B------:R-:W-:Y:S01]  /*a24d0*/  LEA.HI R8, R39, 0xfffffc01, RZ, 0xc ;  /* 0xfffffc0127087811 */ /* 0x000fe200078f60ff */
[----:B------:R-:W-:Y:S01]  /*a24e0*/  HFMA2 R9, -RZ, RZ, 3.59375, 0 ;  /* 0x43300000ff097431 */ /* 0x000fe200000001ff */
[----:B------:R-:W-:Y:S01]  /*a24f0*/  LOP3.LUT R11, R6, 0x3ff00000, RZ, 0xfc, !PT ;  /* 0x3ff00000060b7812 */ /* 0x000fe200078efcff */
[----:B------:R-:W-:Y:S01]  /*a2500*/  IMAD.MOV.U32 R6, RZ, RZ, RZ ;  /* 0x000000ffff067224 */ /* 0x000fe200078e00ff */
[----:B------:R-:W-:Y:S01]  /*a2510*/  UMOV UR4, 0x80000000 ;  /* 0x8000000000047882 */ /* 0x000fe20000000000 */
[----:B------:R-:W-:Y:S01]  /*a2520*/  UMOV UR5, 0x43300000 ;  /* 0x4330000000057882 */ /* 0x000fe20000000000 */
[----:B------:R-:W-:Y:S01]  /*a2530*/  ISETP.GE.U32.AND P0, PT, R11, 0x3ff6a09f, PT ;  /* 0x3ff6a09f0b00780c */ /* 0x000fe20003f06070 */
[----:B------:R-:W-:Y:S01]  /*a2540*/  IMAD.MOV.U32 R33, RZ, RZ, 0x3ed0ee25 ;  /* 0x3ed0ee25ff217424 */ /* 0x000fe200078e00ff */
[----:B------:R-:W-:-:S11]  /*a2550*/  MOV R32, 0x8b7a8b04 ;  /* 0x8b7a8b0400207802 */ /* 0x000fd60000000f00 */
        /* <DEDUP_REMOVED lines=162> */
.L_x_7034:
[----:B------:R-:W-:Y:S01]  /*a2f80*/  MOV R6, 0x0 ;  /* 0x0000000000067802 */ /* 0x000fe20000000f00 */
[----:B------:R-:W-:-:S06]  /*a2f90*/  IMAD.MOV.U32 R7, RZ, RZ, 0x7ff00000 ;  /* 0x7ff00000ff077424 */ /* 0x000fcc00078e00ff */
[----:B------:R0:W1:Y:S02]  /*a2fa0*/  DFMA R6, R38, R6, +INF ;  /* 0x7ff000002606742b */ /* 0x0000640000000006 */
.L_x_7035:
[----:B------:R-:W-:Y:S05]  /*a2fb0*/  BSYNC.RECONVERGENT B0 ;  /* 0x0000000000007941 */ /* 0x000fea0003800200 */
.L_x_7033:
[----:B------:R-:W2:Y:S01]  /*a2fc0*/  MUFU.RCP64H R35, R39 ;  /* 0x0000002700237308 */ /* 0x000ea20000001800 */
[----:B------:R-:W-:Y:S01]  /*a2fd0*/  MOV R34, RZ ;  /* 0x000000ff00227202 */ /* 0x000fe20000000f00 */
[----:B------:R-:W-:Y:S01]  /*a2fe0*/  UMOV UR4, 0x34783f9 ;  /* 0x034783f900047882 */ /* 0x000fe20000000000 */
[----:B------:R-:W-:Y:S01]  /*a2ff0*/  UMOV UR5, 0x3f5ac321 ;  /* 0x3f5ac32100057882 */ /* 0x000fe20000000000 */
[----:B-1----:R-:W-:Y:S01]  /*a3000*/  VIADD R7, R7, 0xfff00000 ;  /* 0xfff0000007077836 */ /* 0x002fe20000000000 */
        /* <DEDUP_REMOVED lines=82> */
[----:B-1----:R-:W0:Y:S02]  /*a3530*/  DADD R10, R12, R10 ;  /* 0x000000000c0a7229 */ /* 0x002e24000000000a */
[----:B0-----:R-:W-:Y:S02]  /*a3540*/  FSEL R38, R10, RZ, P0 ;  /* 0x000000ff0a267208 */ /* 0x001fe40000000000 */
[----:B------:R-:W-:Y:S01]  /*a3550*/  FSEL R39, R11, +QNAN , P0 ;  /* 0x7ff000000b277808 */ /* 0x000fe20000000000 */
[----:B------:R-:W-:Y:S06]  /*a3560*/  BRA `(.L_x_7036) ;  /* 0x0000002c00ac7947 */ /* 0x000fec0003800000 */
.L_x_7032:
        /* <DEDUP_REMOVED lines=97> */
[----:B------:R-:W-:Y:S01]  /*a3b80*/  MOV R8, 0x1 ;  /* 0x0000000100087802 */ /* 0x000fe20000000f00 */
[----:B------:R-:W-:-:S15]  /*a3b90*/  UMOV UR5, 0x41ccf33b ;  /* 0x41ccf33b00057882 */ /* 0x000fde0000000000 */
[----:B------:R-:W-:-:S15]  /*a3ba0*/  NOP ;  /* 0x0000000000007918 */ /* 0x000fde0000000000 */
[----:B------:R-:W-:-:S15]  /*a3bb0*/  NOP ;  /* 0x0000000000007918 */ /* 0x000fde0000000000 */
[----:B------:R-:W-:-:S15]  /*a3bc0*/  NOP ;  /* 0x0000000000007918 */ /* 0x000fde0000000000 */
[----:B------:R-:W1:Y:S02]  /*a3bd0*/  DFMA R34, R38, R6, -UR4 ;  /* 0x8000000426227e2b */ /* 0x000e640008000006 */
        /* <DEDUP_REMOVED lines=45> */
[----:B------:R-:W-:Y:S05]  /*a3eb0*/  CALL.REL.NOINC `($__internal_19_$__cuda_sm20_div_rn_f64_full) ;  /* 0xffffffb800847944 */ /* 0x000fea0003c3ffff */
.L_x_7038:
[----:B------:R-:W-:Y:S05]  /*a3ec0*/  BSYNC.RECONVERGENT B6 ;  /* 0x0000000000067941 */ /* 0x000fea0003800200 */
.L_x_7037:
[----:B------:R0:W1:Y:S02]  /*a3ed0*/  DADD R38, R38, R6 ;  /* 0x0000000026267229 */ /* 0x0000640000000006 */
[----:B01----:R-:W-:Y:S05]  /*a3ee0*/  BRA `(.L_x_7036) ;  /* 0x00000024004c7947 */ /* 0x003fea0003800000 */
.L_x_7031:
        /* <DEDUP_REMOVED lines=142> */
[----:B0-----:R2:W3:Y:S02]  /*a47d0*/  DMUL R38, R38, R6 ;  /* 0x0000000626267228 */ /* 0x0014e40000000000 */
[----:B--23--:R-:W-:Y:S05]  /*a47e0*/  BRA `(.L_x_7036) ;  /* 0x0000001c000c7947 */ /* 0x00cfea0003800000 */
.L_x_7039:
        /* <DEDUP_REMOVED lines=158> */
.L_x_7040:
[----:B------:R-:W-:Y:S01]  /*a51d0*/  IMAD.MOV.U32 R6, RZ, RZ, -0x14f9da18 ;  /* 0xeb0625e8ff067424 */ /* 0x000fe200078e00ff */
[----:B------:R-:W-:Y:S01]  /*a51e0*/  MOV R7, 0x3ea7b77c ;  /* 0x3ea7b77c00077802 */ /* 0x000fe20000000f00 */
        /* <DEDUP_REMOVED lines=284> */
.L_x_7041:
[----:B------:R-:W-:Y:S01]  /*a63b0*/  MOV R8, 0x0 ;  /* 0x0000000000087802 */ /* 0x000fe20000000f00 */
[----:B------:R-:W-:Y:S01]  /*a63c0*/  IMAD.MOV.U32 R9, RZ, RZ, 0x7ff00000 ;  /* 0x7ff00000ff097424 */ /* 0x000fe200078e00ff */
[----:B------:R-:W-:-:S05]  /*a63d0*/  LOP3.LUT P0, RZ, R7, 0x7fffffff, RZ, 0xc0, !PT ;  /* 0x7fffffff07ff7812 */ /* 0x000fca000780c0ff */
[----:B------:R-:W0:Y:S02]  /*a63e0*/  DFMA R6, R6, R8, +INF ;  /* 0x7ff000000606742b */ /* 0x000e240000000008 */
[----:B0-----:R-:W-:Y:S02]  /*a63f0*/  FSEL R6, R6, RZ, P0 ;  /* 0x000000ff06067208 */ /* 0x001fe40000000000 */
[----:B------:R-:W-:-:S07]  /*a6400*/  FSEL R7, R7, -QNAN , P0 ;  /* 0xfff0000007077808 */ /* 0x000fce0000000000 */
.L_x_7042:
[----:B------:R0:W1:Y:S02]  /*a6410*/  DADD R38, -RZ, -R6 ;  /* 0x00000000ff267229 */ /* 0x0000640000000906 */
.L_x_7036:
[----:B------:R-:W-:Y:S05]  /*a6420*/  BSYNC.RECONVERGENT B1 ;  /* 0x0000000000017941 */ /* 0x000fea0003800200 */
.L_x_7030:
[----:B------:R-:W-:-:S04]  /*a6430*/  MOV R51, 0x0 ;  /* 0x0000000000337802 */ /* 0x000fc80000000f00 */
[----:B01----:R-:W-:Y:S05]  /*a6440*/  RET.REL.NODEC R50 `(_ZN2at6native18elementwise_kernelILi128ELi2EZNS0_22gpu_kernel_impl_nocastIN48_GLOBAL__N__08322988_15_IGammaKernel_cu_cb51a28d10CalcIgammaIdEEEEvRNS_18TensorIteratorBaseERKT_EUliE_EEviT1_) ;  /* 0xfffff59832ec7950 */ /* 0x003fea0003c3ffff */
.L_x_7043:
        /* <DEDUP_REMOVED lines=11> */
.L_x_10080:


//--------------------- .text._ZN2at6native27unrolled_elementwise_kernelIN48_GLOBAL__N__08322988_15_IGammaKernel_cu_cb51a28d10CalcIgammaIdEESt5arrayIPcLm3EELi4E23TrivialOffsetCalculatorILi2EjES8_ILi1EjENS0_6memory15LoadWithoutCastENSB_16StoreWithoutCastEEEviT_T0_T2_T3_T4_T5_ --------------------------
	.section	.text._ZN2at6native27unrolled_elementwise_kernelIN48_GLOBAL__N__08322988_15_IGammaKernel_cu_cb51a28d10CalcIgammaIdEESt5arrayIPcLm3EELi4E23TrivialOffsetCalculatorILi2EjES8_ILi1EjENS0_6memory15LoadWithoutCastENSB_16StoreWithoutCastEEEviT_T0_T2_T3_T4_T5_,"ax",@progbits
	.align	128
.text._ZN2at6native27unrolled_elementwise_kernelIN48_GLOBAL__N__08322988_15_IGammaKernel_cu_cb51a28d10CalcIgammaIdEESt5arrayIPcLm3EELi4E23TrivialOffsetCalculatorILi2EjES8_ILi1EjENS0_6memory15LoadWithoutCastENSB_16StoreWithoutCastEEEviT_T0_T2_T3_T4_T5_:
        .type           _ZN2at6native27unrolled_elementwise_kernelIN48_GLOBAL__N__08322988_15_IGammaKernel_cu_cb51a28d10CalcIgammaIdEESt5arrayIPcLm3EELi4E23TrivialOffsetCalculatorILi2EjES8_ILi1EjENS0_6memory15LoadWithoutCastENSB_16StoreWithoutCastEEEviT_T0_T2_T3_T4_T5_,@function
        .size           _ZN2at6native27unrolled_elementwise_kernelIN48_GLOBAL__N__08322988_15_IGammaKernel_cu_cb51a28d10CalcIgammaIdEESt5arrayIPcLm3EELi4E23TrivialOffsetCalculatorILi2EjES8_ILi1EjENS0_6memory15LoadWithoutCastENSB_16StoreWithoutCastEEEviT_T0_T2_T3_T4_T5_,(.L_x_10081 - _ZN2at6native27unrolled_elementwise_kernelIN48_GLOBAL__N__08322988_15_IGammaKernel_cu_cb51a28d10CalcIgammaIdEESt5arrayIPcLm3EELi4E23TrivialOffsetCalculatorILi2EjES8_ILi1EjENS0_6memory15LoadWithoutCastENSB_16StoreWithoutCastEEEviT_T0_T2_T3_T4_T5_)
        .other          _ZN2at6native27unrolled_elementwise_kernelIN48_GLOBAL__N__08322988_15_IGammaKernel_cu_cb51a28d10CalcIgammaIdEESt5arrayIPcLm3EELi4E23TrivialOffsetCalculatorILi2EjES8_ILi1EjENS0_6memory15LoadWithoutCastENSB_16StoreWithoutCastEEEviT_T0_T2_T3_T4_T5_,@"STO_CUDA_ENTRY STV_DEFAULT"
_ZN2at6native27unrolled_elementwise_kernelIN48_GLOBAL__N__08322988_15_IGammaKernel_cu_cb51a28d10CalcIgammaIdEESt5arrayIPcLm3EELi4E23TrivialOffsetCalculatorILi2EjES8_ILi1EjENS0_6memory15LoadWithoutCastENSB_16StoreWithoutCastEEEviT_T0_T2_T3_T4_T5_:
[----:B------:R-:W0:Y:S01]  /*0000*/  LDC R1, c[0x0][0x37c] ;  /* 0x0000df00ff017b82 */ /* 0x000e220000000800 */
[----:B------:R-:W1:Y:S07]  /*0010*/  S2R R18, SR_CTAID.X ;  /* 0x0000000000127919 */ /* 0x000e6e0000002500 */
[----:B------:R-:W1:Y:S01]  /*0020*/  LDC R61, c[0x0][0x380] ;  /* 0x0000e000ff3d7b82 */ /* 0x000e620000000800 */
[----:B------:R-:W2:Y:S01]  /*0030*/  LDCU.64 UR4, c[0x0][0x358] ;  /* 0x00006b00ff0477ac */ /* 0x000ea20008000a00 */
[----:B------:R-:W-:Y:S01]  /*0040*/  CS2R R4, SRZ ;  /* 0x0000000000047805 */ /* 0x000fe2000001ff00 */
[----:B------:R-:W3:Y:S01]  /*0050*/  S2R R0, SR_TID.X ;  /* 0x0000000000007919 */ /* 0x000ee20000002100 */
[----:B------:R-:W-:Y:S01]  /*0060*/  CS2R R54, SRZ ;  /* 0x0000000000367805 */ /* 0x000fe2000001ff00 */
[----:B0-----:R-:W-:-:S03]  /*0070*/  VIADD R1, R1, 0xffffd760 ;  /* 0xffffd76001017836 */ /* 0x001fc60000000000 */
[----:B------:R-:W0:Y:S08]  /*0080*/  LDC.64 R10, c[0x0][0x390] ;  /* 0x0000e400ff0a7b82 */ /* 0x000e300000000a00 */
[----:B------:R-:W4:Y:S08]  /*0090*/  LDC.64 R12, c[0x0][0x398] ;  /* 0x0000e600ff0c7b82 */ /* 0x000f300000000a00 */
[----:B------:R-:W2:Y:S08]  /*00a0*/  LDC.64 R6, c[0x0][0x390] ;  /* 0x0000e400ff067b82 */ /* 0x000eb00000000a00 */
[----:B------:R-:W0:Y:S01]  /*00b0*/  LDC.64 R8, c[0x0][0x398] ;  /* 0x0000e600ff087b82 */ /* 0x000e220000000a00 */
[----:B-1----:R-:W-:-:S07]  /*00c0*/  IMAD R61, R18, -0x200, R61 ;  /* 0xfffffe00123d7824 */ /* 0x002fce00078e023d */
[----:B------:R-:W1:Y:S01]  /*00d0*/  LDC.64 R14, c[0x0][0x390] ;  /* 0x0000e400ff0e7b82 */ /* 0x000e620000000a00 */
[----:B---3--:R-:W-:Y:S01]  /*00e0*/  ISETP.GE.AND P0, PT, R0, R61, PT ;  /* 0x0000003d0000720c */ /* 0x008fe20003f06270 */
[----:B------:R-:W-:-:S06]  /*00f0*/  IMAD.MOV.U32 R43, RZ, RZ, R0 ;  /* 0x000000ffff2b7224 */ /* 0x000fcc00078e0000 */
[----:B------:R-:W3:Y:S08]  /*0100*/  LDC.64 R16, c[0x0][0x398] ;  /* 0x0000e600ff107b82 */ /* 0x000ef00000000a00 */
[----:B------:R-:W3:Y:S01]  /*0110*/  LDC.64 R22, c[0x0][0x390] ;  /* 0x0000e400ff167b82 */ /* 0x000ee20000000a00 */
[----:B------:R-:W-:Y:S01]  /*0120*/  @!P0 IADD3 R0, PT, PT, R43, 0x80, RZ ;  /* 0x000000802b008810 */ /* 0x000fe20007ffe0ff */
[----:B------:R-:W-:-:S06]  /*0130*/  @!P0 IMAD R3, R18, 0x200, R43 ;  /* 0x0000020012038824 */ /* 0x000fcc00078e022b */
[----:B------:R-:W3:Y:S01]  /*0140*/  LDC.64 R24, c[0x0][0x398] ;  /* 0x0000e600ff187b82 */ /* 0x000ee20000000a00 */
[----:B------:R-:W-:Y:S01]  /*0150*/  ISETP.GE.AND P1, PT, R0, R61, PT ;  /* 0x0000003d0000720c */ /* 0x000fe20003f26270 */
[C---:B--2---:R-:W-:Y:S01]  /*0160*/  @!P0 IMAD.WIDE.U32 R6, R3.reuse, 0x8, R6 ;  /* 0x0000000803068825 */ /* 0x044fe200078e0006 */
[----:B------:R-:W-:Y:S02]  /*0170*/  CS2R R52, SRZ ;  /* 0x0000000000347805 */ /* 0x000fe4000001ff00 */
[----:B------:R-:W-:Y:S02]  /*0180*/  CS2R R50, SRZ ;  /* 0x0000000000327805 */ /* 0x000fe4000001ff00 */
[----:B------:R-:W-:Y:S01]  /*0190*/  CS2R R48, SRZ ;  /* 0x0000000000307805 */ /* 0x000fe2000001ff00 */
[----:B0-----:R-:W-:Y:S01]  /*01a0*/  @!P0 IMAD.WIDE.U32 R8, R3, 0x8, R8 ;  /* 0x0000000803088825 */ /* 0x001fe200078e0008 */
[----:B------:R-:W-:Y:S02]  /*01b0*/  CS2R R2, SRZ ;  /* 0x0000000000027805 */ /* 0x000fe4000001ff00 */
[----:B------:R-:W-:-:S02]  /*01c0*/  CS2R R46, SRZ ;  /* 0x00000000002e7805 */ /* 0x000fc4000001ff00 */
[----:B------:R-:W-:Y:S01]  /*01d0*/  CS2R R44, SRZ ;  /* 0x00000000002c7805 */ /* 0x000fe2000001ff00 */
[----:B------:R0:W5:Y:S01]  /*01e0*/  @!P0 LDG.E.64 R4, desc[UR4][R6.64] ;  /* 0x0000000406048981 */ /* 0x000162000c1e1b00 */
[----:B------:R-:W2:Y:S01]  /*01f0*/  LDCU.U8 UR6, c[0x0][0x384] ;  /* 0x00007080ff0677ac */ /* 0x000ea20008000000 */
[----:B------:R-:W-:Y:S02]  /*0200*/  @!P1 IMAD R19, R18, 0x200, R0 ;  /* 0x0000020012139824 */ /* 0x000fe400078e0200 */
[----:B------:R0:W5:Y:S01]  /*0210*/  @!P0 LDG.E.64 R2, desc[UR4][R8.64] ;  /* 0x0000000408028981 */ /* 0x000162000c1e1b00 */
[----:B------:R-:W-:Y:S02]  /*0220*/  @!P1 VIADD R0, R0, 0x80 ;  /* 0x0000008000009836 */ /* 0x000fe40000000000 */
[----:B------:R-:W-:-:S03]  /*0230*/  @!P1 IMAD.WIDE.U32 R10, R19, 0x8, R10 ;  /* 0x00000008130a9825 */ /* 0x000fc600078e000a */
[----:B------:R-:W-:Y:S01]  /*0240*/  ISETP.GE.AND P3, PT, R0, R61, PT ;  /* 0x0000003d0000720c */ /* 0x000fe20003f66270 */
[----:B----4-:R-:W-:Y:S01]  /*0250*/  @!P1 IMAD.WIDE.U32 R12, R19, 0x8, R12 ;  /* 0x00000008130c9825 */ /* 0x010fe200078e000c */
[----:B------:R0:W5:Y:S04]  /*0260*/  @!P1 LDG.E.64 R54, desc[UR4][R10.64] ;  /* 0x000000040a369981 */ /* 0x000168000c1e1b00 */
[----:B------:R0:W5:Y:S07]  /*0270*/  @!P1 LDG.E.64 R52, desc[UR4][R12.64] ;  /* 0x000000040c349981 */ /* 0x00016e000c1e1b00 */
[----:B------:R-:W-:Y:S01]  /*0280*/  @!P3 LEA R21, R18, R0, 0x9 ;  /* 0x000000001215b211 */ /* 0x000fe200078e48ff */
[----:B------:R-:W-:-:S05]  /*0290*/  @!P3 VIADD R0, R0, 0x80 ;  /* 0x000000800000b836 */ /* 0x000fca0000000000 */
[----:B------:R-:W-:-:S13]  /*02a0*/  ISETP.GE.AND P2, PT, R0, R61, PT ;  /* 0x0000003d0000720c */ /* 0x000fda0003f46270 */
[----:B------:R-:W-:Y:S01]  /*02b0*/  @!P2 LEA R27, R18, R0, 0x9 ;  /* 0x00000000121ba211 */ /* 0x000fe200078e48ff */
[----:B-1----:R-:W-:-:S04]  /*02c0*/  @!P3 IMAD.WIDE.U32 R18, R21, 0x8, R14 ;  /* 0x000000081512b825 */ /* 0x002fc800078e000e */
[----:B---3--:R-:W-:Y:S01]  /*02d0*/  @!P3 IMAD.WIDE.U32 R20, R21, 0x8, R16 ;  /* 0x000000081514b825 */ /* 0x008fe200078e0010 */
[----:B------:R0:W5:Y:S03]  /*02e0*/  @!P3 LDG.E.64 R50, desc[UR4][R18.64] ;  /* 0x000000041232b981 */ /* 0x000166000c1e1b00 */
[C---:B------:R-:W-:Y:S01]  /*02f0*/  @!P2 IMAD.WIDE.U32 R14, R27.reuse, 0x8, R22 ;  /* 0x000000081b0ea825 */ /* 0x040fe200078e0016 */
[----:B------:R0:W5:Y:S03]  /*0300*/  @!P3 LDG.E.64 R48, desc[UR4][R20.64] ;  /* 0x000000041430b981 */ /* 0x000166000c1e1b00 */
[----:B------:R-:W-:Y:S01]  /*0310*/  @!P2 IMAD.WIDE.U32 R16, R27, 0x8, R24 ;  /* 0x000000081b10a825 */ /* 0x000fe200078e0018 */
[----:B------:R0:W5:Y:S04]  /*0320*/  @!P2 LDG.E.64 R46, desc[UR4][R14.64] ;  /* 0x000000040e2ea981 */ /* 0x000168000c1e1b00 */
[----:B------:R0:W5:Y:S01]  /*0330*/  @!P2 LDG.E.64 R44, desc[UR4][R16.64] ;  /* 0x00000004102ca981 */ /* 0x000162000c1e1b00 */
[----:B--2---:R-:W-:Y:S01]  /*0340*/  UISETP.NE.AND UP0, UPT, UR6, URZ, UPT ;  /* 0x000000ff0600728c */ /* 0x004fe2000bf05270 */
[----:B------:R-:W-:Y:S08]  /*0350*/  BSSY.RECONVERGENT B2, `(.L_x_7044) ;  /* 0x000005f000027945 */ /* 0x000ff00003800200 */
[----:B0-----:R-:W-:Y:S05]  /*0360*/  BRA.U UP0, `(.L_x_7045) ;  /* 0x0000000100c07547 */ /* 0x001fea000b800000 */
[----:B------:R-:W-:Y:S01]  /*0370*/  ISETP.GE.AND P0, PT, R43, R61, PT ;  /* 0x0000003d2b00720c */ /* 0x000fe20003f06270 */
[----:B------:R-:W-:-:S12]  /*0380*/  BSSY.RECONVERGENT B6, `(.L_x_7046) ;  /* 0x0000006000067945 */ /* 0x000fd80003800200 */
[----:B------:R-:W-:Y:S05]  /*0390*/  @P0 BRA `(.L_x_7047) ;  /* 0x0000000000100947 */ /* 0x000fea0003800000 */
[----:B------:R-:W-:-:S07]  /*03a0*/  MOV R57, 0x3c0 ;  /* 0x000003c000397802 */ /* 0x000fce0000000f00 */
[----:B-----5:R-:W-:Y:S05]  /*03b0*/  CALL.REL.NOINC `($_ZN2at6native27unrolled_elementwise_kernelIN48_GLOBAL__N__08322988_15_IGammaKernel_cu_cb51a28d10CalcIgammaIdEESt5arrayIPcLm3EELi4E23TrivialOffsetCalculatorILi2EjES8_ILi1EjENS0_6memory15LoadWithoutCastENSB_16StoreWithoutCastEEEviT_T0_T2_T3_T4_T5_$_ZN46_INTERNAL_08322988_15_IGammaKernel_cu_cb51a28d48_GLOBAL__N__08322988_15_IGammaKernel_cu_cb51a28d11calc_igammaIdEET_S2_S2_) ;  /* 0x0000000400f07944 */ /* 0x020fea0003c00000 */
[----:B------:R-:W-:Y:S02]  /*03c0*/  IMAD.MOV.U32 R58, RZ, RZ, R16 ;  /* 0x000000ffff3a7224 */ /* 0x000fe400078e0010 */
[----:B------:R-:W-:-:S07]  /*03d0*/  IMAD.MOV.U32 R59, RZ, RZ, R17 ;  /* 0x000000ffff3b7224 */ /* 0x000fce00078e0011 */
.L_x_7047:
[----:B------:R-:W-:Y:S05]  /*03e0*/  BSYNC.RECONVERGENT B6 ;  /* 0x0000000000067941 */ /* 0x000fea0003800200 */
.L_x_7046:
[----:B------:R-:W-:Y:S01]  /*03f0*/  IADD3 R0, PT, PT, R43, 0x80, RZ ;  /* 0x000000802b007810 */ /* 0x000fe20007ffe0ff */
[----:B------:R-:W-:Y:S03]  /*0400*/  BSSY.RECONVERGENT B6, `(.L_x_7048) ;  /* 0x000000b000067945 */ /* 0x000fe60003800200 */
[----:B------:R-:W-:-:S13]  /*0410*/  ISETP.GE.AND P0, PT, R0, R61, PT ;  /* 0x0000003d0000720c */ /* 0x000fda0003f06270 */
[----:B------:R-:W-:Y:S05]  /*0420*/  @P0 BRA `(.L_x_7049) ;  /* 0x0000000000200947 */ /* 0x000fea0003800000 */
[----:B-----5:R-:W-:Y:S01]  /*0430*/  IMAD.MOV.U32 R4, RZ, RZ, R54 ;  /* 0x000000ffff047224 */ /* 0x020fe200078e0036 */
[----:B------:R-:W-:Y:S01]  /*0440*/  MOV R2, R52 ;  /* 0x0000003400027202 */ /* 0x000fe20000000f00 */
[----:B------:R-:W-:Y:S01]  /*0450*/  IMAD.MOV.U32 R5, RZ, RZ, R55 ;  /* 0x000000ffff057224 */ /* 0x000fe200078e0037 */
[----:B------:R-:W-:Y:S01]  /*0460*/  MOV R57, 0x490 ;  /* 0x0000049000397802 */ /* 0x000fe20000000f00 */
[----:B------:R-:W-:-:S07]  /*0470*/  IMAD.MOV.U32 R3, RZ, RZ, R53 ;  /* 0x000000ffff037224 */ /* 0x000fce00078e0035 */
[----:B------:R-:W-:Y:S05]  /*0480*/  CALL.REL.NOINC `($_ZN2at6native27unrolled_elementwise_kernelIN48_GLOBAL__N__08322988_15_IGammaKernel_cu_cb51a28d10CalcIgammaIdEESt5arrayIPcLm3EELi4E23TrivialOffsetCalculatorILi2EjES8_ILi1EjENS0_6memory15LoadWithoutCastENSB_16StoreWithoutCastEEEviT_T0_T2_T3_T4_T5_$_ZN46_INTERNAL_08322988_15_IGammaKernel_cu_cb51a28d48_GLOBAL__N__08322988_15_IGammaKernel_cu_cb51a28d11calc_igammaIdEET_S2_S2_) ;  /* 0x0000000400bc7944 */ /* 0x000fea0003c00000 */
[----:B------:R-:W-:Y:S01]  /*0490*/  IMAD.MOV.U32 R52, RZ, RZ, R16 ;  /* 0x000000ffff347224 */ /* 0x000fe200078e0010 */
[----:B------:R-:W-:-:S07]  /*04a0*/  MOV R53, R17 ;  /* 0x0000001100357202 */ /* 0x000fce0000000f00 */
.L_x_7049:
[----:B------:R-:W-:Y:S05]  /*04b0*/  BSYNC.RECONVERGENT B6 ;  /* 0x0000000000067941 */ /* 0x000fea0003800200 */
.L_x_7048:
[----:B------:R-:W-:Y:S01]  /*04c0*/  VIADD R0, R43, 0x100 ;  /* 0x000001002b007836 */ /* 0x000fe20000000000 */
[----:B------:R-:W-:Y:S04]  /*04d0*/  BSSY.RECONVERGENT B6, `(.L_x_7050) ;  /* 0x000000b000067945 */ /* 0x000fe80003800200 */
        /* <DEDUP_REMOVED lines=8> */
[----:B------:R-:W-:Y:S01]  /*0560*/  MOV R48, R16 ;  /* 0x0000001000307202 */ /* 0x000fe20000000f00 */
[----:B------:R-:W-:-:S07]  /*0570*/  IMAD.MOV.U32 R49, RZ, RZ, R17 ;  /* 0x000000ffff317224 */ /* 0x000fce00078e0011 */
.L_x_7051:
[----:B------:R-:W-:Y:S05]  /*0580*/  BSYNC.RECONVERGENT B6 ;  /* 0x0000000000067941 */ /* 0x000fea0003800200 */
.L_x_7050:
[----:B------:R-:W-:-:S05]  /*0590*/  VIADD R0, R43, 0x180 ;  /* 0x000001802b007836 */ /* 0x000fca0000000000 */
[----:B------:R-:W-:-:S13]  /*05a0*/  ISETP.GE.AND P0, PT, R0, R61, PT ;  /* 0x0000003d0000720c */ /* 0x000fda0003f06270 */
[----:B------:R-:W-:Y:S05]  /*05b0*/  @P0 BRA `(.L_x_7052) ;  /* 0x0000000000e00947 */ /* 0x000fea0003800000 */
[----:B------:R-:W-:Y:S01]  /*05c0*/  BSSY.RECONVERGENT B6, `(.L_x_7053) ;  /* 0x0000007000067945 */ /* 0x000fe20003800200 */
[----:B-----5:R-:W-:Y:S01]  /*05d0*/  MOV R4, R46 ;  /* 0x0000002e00047202 */ /* 0x020fe20000000f00 */
[----:B------:R-:W-:Y:S01]  /*05e0*/  IMAD.MOV.U32 R5, RZ, RZ, R47 ;  /* 0x000000ffff057224 */ /* 0x000fe200078e002f */
[----:B------:R-:W-:Y:S01]  /*05f0*/  MOV R3, R45 ;  /* 0x0000002d00037202 */ /* 0x000fe20000000f00 */
[----:B------:R-:W-:Y:S01]  /*0600*/  IMAD.MOV.U32 R2, RZ, RZ, R44 ;  /* 0x000000ffff027224 */ /* 0x000fe200078e002c */
[----:B------:R-:W-:-:S07]  /*0610*/  MOV R57, 0x630 ;  /* 0x0000063000397802 */ /* 0x000fce0000000f00 */
[----:B------:R-:W-:Y:S05]  /*0620*/  CALL.REL.NOINC `($_ZN2at6native27unrolled_elementwise_kernelIN48_GLOBAL__N__08322988_15_IGammaKernel_cu_cb51a28d10CalcIgammaIdEESt5arrayIPcLm3EELi4E23TrivialOffsetCalculatorILi2EjES8_ILi1EjENS0_6memory15LoadWithoutCastENSB_16StoreWithoutCastEEEviT_T0_T2_T3_T4_T5_$_ZN46_INTERNAL_08322988_15_IGammaKernel_cu_cb51a28d48_GLOBAL__N__08322988_15_IGammaKernel_cu_cb51a28d11calc_igammaIdEET_S2_S2_) ;  /* 0x0000000400547944 */ /* 0x000fea0003c00000 */
[----:B------:R-:W-:Y:S05]  /*0630*/  BSYNC.RECONVERGENT B6 ;  /* 0x0000000000067941 */ /* 0x000fea0003800200 */
.L_x_7053:
[----:B------:R-:W-:Y:S02]  /*0640*/  IMAD.MOV.U32 R2, RZ, RZ, R16 ;  /* 0x000000ffff027224 */ /* 0x000fe400078e0010 */
[----:B------:R-:W-:Y:S01]  /*0650*/  IMAD.MOV.U32 R3, RZ, RZ, R17 ;  /* 0x000000ffff037224 */ /* 0x000fe200078e0011 */
[----:B------:R-:W-:Y:S06]  /*0660*/  BRA `(.L_x_7052) ;  /* 0x0000000000b47947 */ /* 0x000fec0003800000 */
.L_x_7045:
[----:B------:R-:W-:Y:S01]  /*0670*/  ISETP.GE.AND P0, PT, R43, R61, PT ;  /* 0x0000003d2b00720c */ /* 0x000fe20003f06270 */
[----:B------:R-:W-:-:S12]  /*0680*/  BSSY.RECONVERGENT B1, `(.L_x_7054) ;  /* 0x0000006000017945 */ /* 0x000fd80003800200 */
[----:B------:R-:W-:Y:S05]  /*0690*/  @P0 BRA `(.L_x_7055) ;  /* 0x0000000000100947 */ /* 0x000fea0003800000 */
[----:B------:R-:W-:-:S07]  /*06a0*/  MOV R56, 0x6c0 ;  /* 0x000006c000387802 */ /* 0x000fce0000000f00 */
[----:B-----5:R-:W-:Y:S05]  /*06b0*/  CALL.REL.NOINC `($_ZN2at6native27unrolled_elementwise_kernelIN48_GLOBAL__N__08322988_15_IGammaKernel_cu_cb51a28d10CalcIgammaIdEESt5arrayIPcLm3EELi4E23TrivialOffsetCalculatorILi2EjES8_ILi1EjENS0_6memory15LoadWithoutCastENSB_16StoreWithoutCastEEEviT_T0_T2_T3_T4_T5_$_ZN46_INTERNAL_08322988_15_IGammaKernel_cu_cb51a28d48_GLOBAL__N__08322988_15_IGammaKernel_cu_cb51a28d12calc_igammacIdEET_S2_S2_) ;  /* 0x0000039400f47944 */ /* 0x020fea0003c00000 */
[----:B------:R-:W-:Y:S01]  /*06c0*/  MOV R58, R16 ;  /* 0x00000010003a7202 */ /* 0x000fe20000000f00 */
[----:B------:R-:W-:-:S07]  /*06d0*/  IMAD.MOV.U32 R59, RZ, RZ, R17 ;  /* 0x000000ffff3b7224 */ /* 0x000fce00078e0011 */
.L_x_7055:
[----:B------:R-:W-:Y:S05]  /*06e0*/  BSYNC.RECONVERGENT B1 ;  /* 0x0000000000017941 */ /* 0x000fea0003800200 */
.L_x_7054:
[----:B------:R-:W-:Y:S01]  /*06f0*/  VIADD R0, R43, 0x80 ;  /* 0x000000802b007836 */ /* 0x000fe20000000000 */
[----:B------:R-:W-:Y:S04]  /*0700*/  BSSY.RECONVERGENT B1, `(.L_x_7056) ;  /* 0x000000b000017945 */ /* 0x000fe80003800200 */
[----:B------:R-:W-:-:S13]  /*0710*/  ISETP.GE.AND P0, PT, R0, R61, PT ;  /* 0x0000003d0000720c */ /* 0x000fda0003f06270 */
[----:B------:R-:W-:Y:S05]  /*0720*/  @P0 BRA `(.L_x_7057) ;  /* 0x0000000000200947 */ /* 0x000fea0003800000 */
[----:B-----5:R-:W-:Y:S01]  /*0730*/  MOV R4, R54 ;  /* 0x0000003600047202 */ /* 0x020fe20000000f00 */
[----:B------:R-:W-:Y:S01]  /*0740*/  IMAD.MOV.U32 R5, RZ, RZ, R55 ;  /* 0x000000ffff057224 */ /* 0x000fe200078e0037 */
[----:B------:R-:W-:Y:S01]  /*0750*/  MOV R3, R53 ;  /* 0x0000003500037202 */ /* 0x000fe20000000f00 */
[----:B------:R-:W-:Y:S01]  /*0760*/  IMAD.MOV.U32 R2, RZ, RZ, R52 ;  /* 0x000000ffff027224 */ /* 0x000fe200078e0034 */
[----:B------:R-:W-:-:S07]  /*0770*/  MOV R56, 0x790 ;  /* 0x0000079000387802 */ /* 0x000fce0000000f00 */
[----:B------:R-:W-:Y:S05]  /*0780*/  CALL.REL.NOINC `($_ZN2at6native27unrolled_elementwise_kernelIN48_GLOBAL__N__08322988_15_IGammaKernel_cu_cb51a28d10CalcIgammaIdEESt5arrayIPcLm3EELi4E23TrivialOffsetCalculatorILi2EjES8_ILi1EjENS0_6memory15LoadWithoutCastENSB_16StoreWithoutCastEEEviT_T0_T2_T3_T4_T5_$_ZN46_INTERNAL_08322988_15_IGammaKernel_cu_cb51a28d48_GLOBAL__N__08322988_15_IGammaKernel_cu_cb51a28d12calc_igammacIdEET_S2_S2_) ;  /* 0x0000039400c07944 */ /* 0x000fea0003c00000 */
[----:B------:R-:W-:Y:S02]  /*0790*/  IMAD.MOV.U32 R52, RZ, RZ, R16 ;  /* 0x000000ffff347224 */ /* 0x000fe400078e0010 */
[----:B------:R-:W-:-:S07]  /*07a0*/  IMAD.MOV.U32 R53, RZ, RZ, R17 ;  /* 0x000000ffff357224 */ /* 0x000fce00078e0011 */
.L_x_7057:
[----:B------:R-:W-:Y:S05]  /*07b0*/  BSYNC.RECONVERGENT B1 ;  /* 0x0000000000017941 */ /* 0x000fea0003800200 */
.L_x_7056:
        /* <DEDUP_REMOVED lines=9> */
[----:B------:R-:W-:Y:S05]  /*0850*/  CALL.REL.NOINC `($_ZN2at6native27unrolled_elementwise_kernelIN48_GLOBAL__N__08322988_15_IGammaKernel_cu_cb51a28d10CalcIgammaIdEESt5arrayIPcLm3EELi4E23TrivialOffsetCalculatorILi2EjES8_ILi1EjENS0_6memory15LoadWithoutCastENSB_16StoreWithoutCastEEEviT_T0_T2_T3_T4_T5_$_ZN46_INTERNAL_08322988_15_IGammaKernel_cu_cb51a28d48_GLOBAL__N__08322988_15_IGammaKernel_cu_cb51a28d12calc_igammacIdEET_S2_S2_) ;  /* 0x00000394008c7944 */ /* 0x000fea0003c00000 */
[----:B------:R-:W-:Y:S01]  /*0860*/  IMAD.MOV.U32 R48, RZ, RZ, R16 ;  /* 0x000000ffff307224 */ /* 0x000fe200078e0010 */
[----:B------:R-:W-:-:S07]  /*0870*/  MOV R49, R17 ;  /* 0x0000001100317202 */ /* 0x000fce0000000f00 */
.L_x_7059:
[----:B------:R-:W-:Y:S05]  /*0880*/  BSYNC.RECONVERGENT B1 ;  /* 0x0000000000017941 */ /* 0x000fea0003800200 */
.L_x_7058:
[----:B------:R-:W-:-:S05]  /*0890*/  VIADD R0, R43, 0x180 ;  /* 0x000001802b007836 */ /* 0x000fca0000000000 */
        /* <DEDUP_REMOVED lines=8> */
[----:B------:R-:W-:Y:S01]  /*0920*/  MOV R2, R16 ;  /* 0x0000001000027202 */ /* 0x000fe20000000f00 */
[----:B------:R-:W-:-:S07]  /*0930*/  IMAD.MOV.U32 R3, RZ, RZ, R17 ;  /* 0x000000ffff037224 */ /* 0x000fce00078e0011 */
.L_x_7052:
[----:B------:R-:W-:Y:S05]  /*0940*/  BSYNC.RECONVERGENT B2 ;  /* 0x0000000000027941 */ /* 0x000fea0003800200 */
.L_x_7044:
[----:B------:R-:W0:Y:S01]  /*0950*/  S2R R0, SR_CTAID.X ;  /* 0x0000000000007919 */ /* 0x000e220000002500 */
[----:B------:R-:W-:Y:S01]  /*0960*/  ISETP.GE.AND P0, PT, R43, R61, PT ;  /* 0x0000003d2b00720c */ /* 0x000fe20003f06270 */
[----:B------:R-:W-:Y:S04]  /*0970*/  BSSY.RECONVERGENT B0, `(.L_x_7060) ;  /* 0x0000017000007945 */ /* 0x000fe80003800200 */
[----:B------:R-:W-:Y:S08]  /*0980*/  BSSY.RELIABLE B1, `(.L_x_7061) ;  /* 0x000000f000017945 */ /* 0x000ff00003800100 */
[----:B------:R-:W-:Y:S05]  /*0990*/  @P0 BRA `(.L_x_7062) ;  /* 0x0000000000340947 */ /* 0x000fea0003800000 */
[----:B-----5:R-:W1:Y:S01]  /*09a0*/  LDC.64 R4, c[0x0][0x388] ;  /* 0x0000e200ff047b82 */ /* 0x020e620000000a00 */
[----:B0-----:R-:W-:Y:S01]  /*09b0*/  IMAD R7, R0, 0x200, R43 ;  /* 0x0000020000077824 */ /* 0x001fe200078e022b */
[----:B------:R-:W-:-:S04]  /*09c0*/  IADD3 R43, PT, PT, R43, 0x80, RZ ;  /* 0x000000802b2b7810 */ /* 0x000fc80007ffe0ff */
[----:B------:R-:W-:-:S13]  /*09d0*/  ISETP.GE.AND P0, PT, R43, R61, PT ;  /* 0x0000003d2b00720c */ /* 0x000fda0003f06270 */
[----:B------:R-:W-:Y:S05]  /*09e0*/  @P0 BREAK.RELIABLE B1 ;  /* 0x0000000000010942 */ /* 0x000fea0003800100 */
[----:B-1----:R-:W-:-:S05]  /*09f0*/  IMAD.WIDE.U32 R4, R7, 0x8, R4 ;  /* 0x0000000807047825 */ /* 0x002fca00078e0004 */
[----:B------:R0:W-:Y:S01]  /*0a00*/  STG.E.64 desc[UR4][R4.64], R58 ;  /* 0x0000003a04007986 */ /* 0x0001e2000c101b04 */
[----:B------:R-:W-:Y:S05]  /*0a10*/  @P0 BRA `(.L_x_7063) ;  /* 0x0000000000300947 */ /* 0x000fea0003800000 */
[----:B0-----:R-:W0:Y:S01]  /*0a20*/  LDC.64 R4, c[0x0][0x388] ;  /* 0x0000e200ff047b82 */ /* 0x001e220000000a00 */
[----:B------:R-:W-:Y:S02]  /*0a30*/  IMAD R7, R0, 0x200, R43 ;  /* 0x0000020000077824 */ /* 0x000fe400078e022b */
[----:B------:R-:W-:Y:S02]  /*0a40*/  VIADD R43, R43, 0x80 ;  /* 0x000000802b2b7836 */ /* 0x000fe40000000000 */
[----:B0-----:R-:W-:-:S05]  /*0a50*/  IMAD.WIDE.U32 R4, R7, 0x8, R4 ;  /* 0x0000000807047825 */ /* 0x001fca00078e0004 */
[----:B------:R1:W-:Y:S02]  /*0a60*/  STG.E.64 desc[UR4][R4.64], R52 ;  /* 0x0000003404007986 */ /* 0x0003e4000c101b04 */
.L_x_7062:
[----:B------:R-:W-:Y:S05]  /*0a70*/  BSYNC.RELIABLE B1 ;  /* 0x0000000000017941 */ /* 0x000fea0003800100 */
.L_x_7061:
[----:B------:R-:W-:-:S13]  /*0a80*/  ISETP.GE.AND P0, PT, R43, R61, PT ;  /* 0x0000003d2b00720c */ /* 0x000fda0003f06270 */
[----:B-1---5:R-:W1:Y:S01]  /*0a90*/  @!P0 LDC.64 R4, c[0x0][0x388] ;  /* 0x0000e200ff048b82 */ /* 0x022e620000000a00 */
[----:B0-----:R-:W-:Y:S01]  /*0aa0*/  @!P0 LEA R7, R0, R43, 0x9 ;  /* 0x0000002b00078211 */ /* 0x001fe200078e48ff */
[----:B------:R-:W-:-:S04]  /*0ab0*/  @!P0 VIADD R43, R43, 0x80 ;  /* 0x000000802b2b8836 */ /* 0x000fc80000000000 */
[----:B-1----:R-:W-:-:S05]  /*0ac0*/  @!P0 IMAD.WIDE.U32 R4, R7, 0x8, R4 ;  /* 0x0000000807048825 */ /* 0x002fca00078e0004 */
[----:B------:R1:W-:Y:S02]  /*0ad0*/  @!P0 STG.E.64 desc[UR4][R4.64], R48 ;  /* 0x0000003004008986 */ /* 0x0003e4000c101b04 */
.L_x_7063:
[----:B------:R-:W-:Y:S05]  /*0ae0*/  BSYNC.RECONVERGENT B0 ;  /* 0x0000000000007941 */ /* 0x000fea0003800200 */
.L_x_7060:
[----:B------:R-:W-:Y:S05]  /*0af0*/  WARPSYNC.ALL ;  /* 0x0000000000007948 */ /* 0x000fea0003800000 */
[----:B------:R-:W-:-:S13]  /*0b00*/  ISETP.GE.AND P0, PT, R43, R61, PT ;  /* 0x0000003d2b00720c */ /* 0x000fda0003f06270 */
[----:B------:R-:W-:Y:S05]  /*0b10*/  @P0 EXIT ;  /* 0x000000000000094d */ /* 0x000fea0003800000 */
[----:B------:R-:W2:Y:S01]  /*0b20*/  S2R R0, SR_CTAID.X ;  /* 0x0000000000007919 */ /* 0x000ea20000002500 */
[----:B01----:R-:W0:Y:S01]  /*0b30*/  LDC.64 R4, c[0x0][0x388] ;  /* 0x0000e200ff047b82 */ /* 0x003e220000000a00 */
[----:B--2---:R-:W-:-:S04]  /*0b40*/  IMAD R43, R0, 0x200, R43 ;  /* 0x00000200002b7824 */ /* 0x004fc800078e022b */
[----:B0-----:R-:W-:-:S05]  /*0b50*/  IMAD.WIDE.U32 R4, R43, 0x8, R4 ;  /* 0x000000082b047825 */ /* 0x001fca00078e0004 */
[----:B------:R-:W-:Y:S01]  /*0b60*/  STG.E.64 desc[UR4][R4.64], R2 ;  /* 0x0000000204007986 */ /* 0x000fe2000c101b04 */
[----:B------:R-:W-:Y:S05]  /*0b70*/  EXIT ;  /* 0x000000000000794d */ /* 0x000fea0003800000 */
        .type           $_ZN2at6native27unrolled_elementwise_kernelIN48_GLOBAL__N__08322988_15_IGammaKernel_cu_cb51a28d10CalcIgammaIdEESt5arrayIPcLm3EELi4E23TrivialOffsetCalculatorILi2EjES8_ILi1EjENS0_6memory15LoadWithoutCastENSB_16StoreWithoutCastEEEviT_T0_T2_T3_T4_T5_$_ZN46_INTERNAL_08322988_15_IGammaKernel_cu_cb51a28d48_GLOBAL__N__08322988_15_IGammaKernel_cu_cb51a28d11calc_igammaIdEET_S2_S2_,@function
        .size           $_ZN2at6native27unrolled_elementwise_kernelIN48_GLOBAL__N__08322988_15_IGammaKernel_cu_cb51a28d10CalcIgammaIdEESt5arrayIPcLm3EELi4E23TrivialOffsetCalculatorILi2EjES8_ILi1EjENS0_6memory15LoadWithoutCastENSB_16StoreWithoutCastEEEviT_T0_T2_T3_T4_T5_$_ZN46_INTERNAL_08322988_15_IGammaKernel_cu_cb51a28d48_GLOBAL__N__08322988_15_IGammaKernel_cu_cb51a28d11calc_igammaIdEET_S2_S2_,($_ZN2at6native27unrolled_elementwise_kernelIN48_GLOBAL__N__08322988_15_IGammaKernel_cu_cb51a28d10CalcIgammaIdEESt5arrayIPcLm3EELi4E23TrivialOffsetCalculatorILi2EjES8_ILi1EjENS0_6memory15LoadWithoutCastENSB_16StoreWithoutCastEEEviT_T0_T2_T3_T4_T5_$_ZN46_INTERNAL_08322988_15_IGammaKernel_cu_cb51a28d48_GLOBAL__N__08322988_15_IGammaKernel_cu_cb51a28d12calc_igammacIdEET_S2_S2_ - $_ZN2at6native27unrolled_elementwise_kernelIN48_GLOBAL__N__08322988_15_IGammaKernel_cu_cb51a28d10CalcIgammaIdEESt5arrayIPcLm3EELi4E23TrivialOffsetCalculatorILi2EjES8_ILi1EjENS0_6memory15LoadWithoutCastENSB_16StoreWithoutCastEEEviT_T0_T2_T3_T4_T5_$_ZN46_INTERNAL_08322988_15_IGammaKernel_cu_cb51a28d48_GLOBAL__N__08322988_15_IGammaKernel_cu_cb51a28d11calc_igammaIdEET_S2_S2_)
$_ZN2at6native27unrolled_elementwise_kernelIN48_GLOBAL__N__08322988_15_IGammaKernel_cu_cb51a28d10CalcIgammaIdEESt5arrayIPcLm3EELi4E23TrivialOffsetCalculatorILi2EjES8_ILi1EjENS0_6memory15LoadWithoutCastENSB_16StoreWithoutCastEEEviT_T0_T2_T3_T4_T5_$_ZN46_INTERNAL_08322988_15_IGammaKernel_cu_cb51a28d48_GLOBAL__N__08322988_15_IGammaKernel_cu_cb51a28d11calc_igammaIdEET_S2_S2_:
[----:B------:R-:W-:Y:S01]  /*0b80*/  MOV R19, R3 ;  /* 0x0000000300137202 */ /* 0x000fe20000000f00 */
[----:B------:R-:W-:Y:S01]  /*0b90*/  IMAD.MOV.U32 R21, RZ, RZ, R5 ;  /* 0x000000ffff157224 */ /* 0x000fe200078e0005 */
[----:B------:R-:W-:Y:S01]  /*0ba0*/  MOV R20, R4 ;  /* 0x0000000400147202 */ /* 0x000fe20000000f00 */
[----:B------:R-:W-:Y:S01]  /*0bb0*/  IMAD.MOV.U32 R18, RZ, RZ, R2 ;  /* 0x000000ffff127224 */ /* 0x000fe200078e0002 */
[----:B------:R-:W-:Y:S01]  /*0bc0*/  BSSY.RECONVERGENT B1, `(.L_x_7064) ;  /* 0x0003929000017945 */ /* 0x000fe20003800200 */
[----:B------:R-:W-:Y:S01]  /*0bd0*/  IMAD.MOV.U32 R0, RZ, RZ, R21 ;  /* 0x000000ffff007224 */ /* 0x000fe200078e0015 */
[----:B------:R-:W-:Y:S01]  /*0be0*/  MOV R17, 0x7ff80000 ;  /* 0x7ff8000000117802 */ /* 0x000fe20000000f00 */
[----:B------:R-:W-:Y:S02]  /*0bf0*/  IMAD.MOV.U32 R5, RZ, RZ, R19 ;  /* 0x000000ffff057224 */ /* 0x000fe400078e0013 */
[----:B------:R-:W0:Y:S01]  /*0c00*/  DSETP.MIN.AND P0, P1, R20, R18, PT ;  /* 0x000000121400722a */ /* 0x000e220003900000 */
[----:B------:R-:W-:-:S02]  /*0c10*/  IMAD.MOV.U32 R3, RZ, RZ, R18 ;  /* 0x000000ffff037224 */ /* 0x000fc400078e0012 */
[----:B0-----:R-:W-:Y:S01]  /*0c20*/  FSEL R7, R0, R5, P0 ;  /* 0x0000000500077208 */ /* 0x001fe20000000000 */
[----:B------:R-:W-:Y:S01]  /*0c30*/  IMAD.MOV.U32 R16, RZ, RZ, 0x0 ;  /* 0x00000000ff107424 */ /* 0x000fe200078e00ff */
[----:B------:R-:W-:Y:S02]  /*0c40*/  MOV R0, R20 ;  /* 0x0000001400007202 */ /* 0x000fe40000000f00 */
[----:B------:R-:W-:Y:S02]  /*0c50*/  @P1 LOP3.LUT R7, R5, 0x80000, RZ, 0xfc, !PT ;  /* 0x0008000005071812 */ /* 0x000fe400078efcff */
[----:B------:R-:W-:-:S03]  /*0c60*/  SEL R2, R0, R3, P0 ;  /* 0x0000000300027207 */ /* 0x000fc60000000000 */
[----:B------:R-:W-:-:S15]  /*0c70*/  IMAD.MOV.U32 R3, RZ, RZ, R7 ;  /* 0x000000ffff037224 */ /* 0x000fde00078e0007 */
[----:B------:R-:W-:-:S15]  /*0c80*/  NOP ;  /* 0x0000000000007918 */ /* 0x000fde0000000000 */
[----:B------:R-:W-:-:S15]  /*0c90*/  NOP ;  /* 0x0000000000007918 */ /* 0x000fde0000000000 */
[----:B------:R-:W-:-:S07]  /*0ca0*/  NOP ;  /* 0x0000000000007918 */ /* 0x000fce0000000000 */
        /* <DEDUP_REMOVED lines=88> */
[----:B------:R-:W-:Y:S05]  /*1230*/  CALL.REL.NOINC `($__internal_22_$__cuda_sm20_div_rn_f64_full) ;  /* 0x0000098800247944 */ /* 0x000fea0003c00000 */
[----:B------:R-:W-:Y:S02]  /*1240*/  IMAD.MOV.U32 R14, RZ, RZ, R2 ;  /* 0x000000ffff0e7224 */ /* 0x000fe400078e0002 */
[----:B------:R-:W-:-:S07]  /*1250*/  IMAD.MOV.U32 R15, RZ, RZ, R3 ;  /* 0x000000ffff0f7224 */ /* 0x000fce00078e0003 */
.L_x_7067:
[----:B------:R-:W-:Y:S05]  /*1260*/  BSYNC.RECONVERGENT B0 ;  /* 0x0000000000007941 */ /* 0x000fea0003800200 */
.L_x_7066:
        /* <DEDUP_REMOVED lines=1262> */
[----:B------:R2:W-:Y:S01]  /*6150*/  STL.64 [R1+0xd00], R10 ;  /* 0x000d000a01007387 */ /* 0x0005e20000100a00 */
[----:B---3--:R-:W-:-:S02]  /*6160*/  IMAD.MOV.U32 R12, RZ, RZ, 0x7c4544c3 ;  /* 0x7c4544c3ff0c7424 */ /* 0x008fc400078e00ff */
[----:B------:R-:W-:Y:S01]  /*6170*/  IMAD.MOV.U32 R13, RZ, RZ, 0x3f10af03 ;  /* 0x3f10af03ff0d7424 */ /* 0x000fe200078e00ff */
[----:B0-----:R-:W-:Y:S01]  /*6180*/  MOV R6, 0xfc6f6d3d ;  /* 0xfc6f6d3d00067802 */ /* 0x001fe20000000f00 */
[----:B------:R-:W-:Y:S01]  /*6190*/  IMAD.MOV.U32 R7, RZ, RZ, -0x4139f83b ;  /* 0xbec607c5ff077424 */ /* 0x000fe200078e00ff */
[----:B------:R0:W-:Y:S01]  /*61a0*/  STL.64 [R1+0xca8], R24 ;  /* 0x000ca81801007387 */ /* 0x0001e20000100a00 */
[----:B----4-:R-:W-:Y:S01]  /*61b0*/  IMAD.MOV.U32 R8, RZ, RZ, -0x458bb1e4 ;  /* 0xba744e1cff087424 */ /* 0x010fe200078e00ff */
[----:B------:R-:W-:Y:S02]  /*61c0*/  MOV R9, 0x3eab1a24 ;  /* 0x3eab1a2400097802 */ /* 0x000fe40000000f00 */
[----:B------:R3:W-:Y:S01]  /*61d0*/  STL.64 [R1+0xd08], R12 ;  /* 0x000d080c01007387 */ /* 0x0007e20000100a00 */
[----:B--2---:R-:W-:Y:S02]  /*61e0*/  IMAD.MOV.U32 R10, RZ, RZ, -0xa078040 ;  /* 0xf5f87fc0ff0a7424 */ /* 0x004fe400078e00ff */
[----:B------:R-:W-:Y:S01]  /*61f0*/  IMAD.MOV.U32 R11, RZ, RZ, 0x3cc5a9a2 ;  /* 0x3cc5a9a2ff0b7424 */ /* 0x000fe200078e00ff */
[----:B------:R2:W-:Y:S01]  /*6200*/  STL.64 [R1+0xd28], R6 ;  /* 0x000d280601007387 */ /* 0x0005e20000100a00 */
[----:B0-----:R-:W-:-:S03]  /*6210*/  MOV R24, 0x6a382e07 ;  /* 0x6a382e0700187802 */ /* 0x001fc60000000f00 */
[----:B------:R0:W-:Y:S01]  /*6220*/  STL.64 [R1+0xd30], R8 ;  /* 0x000d300801007387 */ /* 0x0001e20000100a00 */
[----:B------:R-:W-:Y:S02]  /*6230*/  IMAD.MOV.U32 R25, RZ, RZ, 0x3db43183 ;  /* 0x3db43183ff197424 */ /* 0x000fe400078e00ff */
[----:B---3--:R-:W-:Y:S01]  /*6240*/  IMAD.MOV.U32 R12, RZ, RZ, 0x48e4f389 ;  /* 0x48e4f389ff0c7424 */ /* 0x008fe200078e00ff */
[----:B------:R3:W-:Y:S01]  /*6250*/  STL.64 [R1+0xd38], R10 ;  /* 0x000d380a01007387 */ /* 0x0007e20000100a00 */
[----:B------:R-:W-:Y:S02]  /*6260*/  IMAD.MOV.U32 R13, RZ, RZ, -0x40712a43 ;  /* 0xbf8ed5bdff0d7424 */ /* 0x000fe400078e00ff */
[----:B--2---:R-:W-:Y:S01]  /*6270*/  IMAD.MOV.U32 R6, RZ, RZ, 0x20e7ea15 ;  /* 0x20e7ea15ff067424 */ /* 0x004fe200078e00ff */
[----:B------:R-:W-:Y:S01]  /*6280*/  MOV R7, 0xbfddb7f1 ;  /* 0xbfddb7f100077802 */ /* 0x000fe20000000f00 */
[----:B------:R2:W-:Y:S01]  /*6290*/  STL.64 [R1+0xcd0], R26 ;  /* 0x000cd01a01007387 */ /* 0x0005e20000100a00 */
[----:B0-----:R-:W-:Y:S01]  /*62a0*/  IMAD.MOV.U32 R8, RZ, RZ, 0x23c48dc0 ;  /* 0x23c48dc0ff087424 */ /* 0x001fe200078e00ff */
[----:B------:R-:W-:-:S02]  /*62b0*/  MOV R9, 0xbfc1a4da ;  /* 0xbfc1a4da00097802 */ /* 0x000fc40000000f00 */
[----:B------:R0:W-:Y:S02]  /*62c0*/  STL.64 [R1+0xd50], R12 ;  /* 0x000d500c01007387 */ /* 0x0001e40000100a00 */
[----:B-1----:R-:W1:Y:S01]  /*62d0*/  DFMA R4, R4, R4, R4 ;  /* 0x000000040404722b */ /* 0x002e620000000004 */
[----:B---3--:R-:W-:Y:S02]  /*62e0*/  IMAD.MOV.U32 R10, RZ, RZ, 0x4744ccfb ;  /* 0x4744ccfbff0a7424 */ /* 0x008fe400078e00ff */
[----:B------:R-:W-:Y:S01]  /*62f0*/  IMAD.MOV.U32 R11, RZ, RZ, 0x3fc056ba ;  /* 0x3fc056baff0b7424 */ /* 0x000fe200078e00ff */
        /* <DEDUP_REMOVED lines=8> */
[----:B---3--:R-:W-:Y:S01]  /*6380*/  IMAD.MOV.U32 R6, RZ, RZ, 0x4c284396 ;  /* 0x4c284396ff067424 */ /* 0x008fe200078e00ff */
[----:B------:R-:W-:Y:S01]  /*6390*/  MOV R7, 0x3f778305 ;  /* 0x3f77830500077802 */ /* 0x000fe20000000f00 */
[----:B--2---:R-:W-:Y:S01]  /*63a0*/  IMAD.MOV.U32 R8, RZ, RZ, -0x793f6ca ;  /* 0xf86c0936ff087424 */ /* 0x004fe200078e00ff */
[----:B------:R2:W-:Y:S01]  /*63b0*/  STL.64 [R1+0xcf8], R24 ;  /* 0x000cf81801007387 */ /* 0x0005e20000100a00 */
[----:B------:R-:W-:Y:S02]  /*63c0*/  IMAD.MOV.U32 R9, RZ, RZ, 0x3e123fc5 ;  /* 0x3e123fc5ff097424 */ /* 0x000fe400078e00ff */
[----:B0-----:R-:W-:Y:S01]  /*63d0*/  IMAD.MOV.U32 R10, RZ, RZ, 0x172c9899 ;  /* 0x172c9899ff0a7424 */ /* 0x001fe200078e00ff */
[----:B------:R0:W-:Y:S01]  /*63e0*/  STL.64 [R1+0xd20], R26 ;  /* 0x000d201a01007387 */ /* 0x0001e20000100a00 */
[----:B------:R-:W-:Y:S01]  /*63f0*/  IMAD.MOV.U32 R11, RZ, RZ, -0x40c781ef ;  /* 0xbf387e11ff0b7424 */ /* 0x000fe200078e00ff */
[----:B----4-:R-:W-:Y:S01]  /*6400*/  MOV R14, 0x66be9669 ;  /* 0x66be9669000e7802 */ /* 0x010fe20000000f00 */
[----:B------:R-:W-:Y:S01]  /*6410*/  IMAD.MOV.U32 R15, RZ, RZ, -0x417c3ae7 ;  /* 0xbe83c519ff0f7424 */ /* 0x000fe200078e00ff */
[----:B------:R3:W-:Y:S01]  /*6420*/  STL.64 [R1+0xd88], R12 ;  /* 0x000d880c01007387 */ /* 0x0007e20000100a00 */
[----:B--2---:R-:W-:Y:S01]  /*6430*/  IMAD.MOV.U32 R24, RZ, RZ, -0x3bccff5e ;  /* 0xc43300a2ff187424 */ /* 0x004fe200078e00ff */
[----:B------:R-:W-:-:S02]  /*6440*/  MOV R25, 0xbfc997cf ;  /* 0xbfc997cf00197802 */ /* 0x000fc40000000f00 */
[----:B------:R2:W-:Y:S01]  /*6450*/  STL.64 [R1+0xda8], R6 ;  /* 0x000da80601007387 */ /* 0x0005e20000100a00 */
[----:B0-----:R-:W-:Y:S01]  /*6460*/  MOV R26, 0xea4a1955 ;  /* 0xea4a1955001a7802 */ /* 0x001fe20000000f00 */
[----:B------:R-:W-:Y:S02]  /*6470*/  IMAD.MOV.U32 R27, RZ, RZ, 0x3f01d889 ;  /* 0x3f01d889ff1b7424 */ /* 0x000fe400078e00ff */
[----:B------:R0:W-:Y:S01]  /*6480*/  STL.64 [R1+0xdb0], R8 ;  /* 0x000db00801007387 */ /* 0x0001e20000100a00 */
[----:B---3--:R-:W-:-:S03]  /*6490*/  MOV R12, 0x9ec22641 ;  /* 0x9ec22641000c7802 */ /* 0x008fc60000000f00 */
[----:B------:R3:W-:Y:S01]  /*64a0*/  STL.64 [R1+0xdc8], R10 ;  /* 0x000dc80a01007387 */ /* 0x0007e20000100a00 */
[----:B------:R-:W-:-:S03]  /*64b0*/  IMAD.MOV.U32 R13, RZ, RZ, -0x4262e5d2 ;  /* 0xbd9d1a2eff0d7424 */ /* 0x000fc600078e00ff */
        /* <DEDUP_REMOVED lines=9> */
[----:B----4-:R-:W-:Y:S01]  /*6550*/  IMAD.MOV.U32 R14, RZ, RZ, -0x2c454e17 ;  /* 0xd3bab1e9ff0e7424 */ /* 0x010fe200078e00ff */
[----:B------:R-:W-:-:S02]  /*6560*/  MOV R15, 0xbe8787c7 ;  /* 0xbe8787c7000f7802 */ /* 0x000fc40000000f00 */
[----:B------:R3:W-:Y:S08]  /*6570*/  STL.64 [R1+0xdd0], R12 ;  /* 0x000dd00c01007387 */ /* 0x0007f00000100a00 */
[----:B-1----:R1:W4:Y:S01]  /*6580*/  DFMA R4, R2, R4, R2 ;  /* 0x000000040204722b */ /* 0x0023220000000002 */
[----:B0-----:R-:W-:Y:S01]  /*6590*/  IMAD.MOV.U32 R24, RZ, RZ, -0x35537826 ;  /* 0xcaac87daff187424 */ /* 0x001fe200078e00ff */
[----:B------:R0:W-:Y:S01]  /*65a0*/  STL.64 [R1+0xdf0], R6 ;  /* 0x000df00601007387 */ /* 0x0001e20000100a00 */
[----:B-1----:R-:W-:-:S02]  /*65b0*/  IMAD.MOV.U32 R2, RZ, RZ, 0x29064247 ;  /* 0x29064247ff027424 */ /* 0x002fc400078e00ff */
[----:B------:R-:W-:Y:S01]  /*65c0*/  IMAD.MOV.U32 R3, RZ, RZ, -0x403f5f91 ;  /* 0xbfc0a06fff037424 */ /* 0x000fe200078e00ff */
[----:B------:R1:W-:Y:S01]  /*65d0*/  STL.64 [R1+0xdf8], R8 ;  /* 0x000df80801007387 */ /* 0x0003e20000100a00 */
[----:B------:R-:W-:Y:S01]  /*65e0*/  IMAD.MOV.U32 R25, RZ, RZ, 0x3f93b27e ;  /* 0x3f93b27eff197424 */ /* 0x000fe200078e00ff */
[----:B--2---:R-:W-:Y:S01]  /*65f0*/  MOV R27, 0x3f51b9f3 ;  /* 0x3f51b9f3001b7802 */ /* 0x004fe20000000f00 */
[----:B------:R-:W-:Y:S01]  /*6600*/  IMAD.MOV.U32 R26, RZ, RZ, -0x4ab40e33 ;  /* 0xb54bf1cdff1a7424 */ /* 0x000fe200078e00ff */
[----:B------:R2:W-:Y:S01]  /*6610*/  STL.64 [R1+0xc90], R2 ;  /* 0x000c900201007387 */ /* 0x0005e20000100a00 */
[----:B---3--:R-:W-:Y:S01]  /*6620*/  MOV R12, 0x3921c967 ;  /* 0x3921c967000c7802 */ /* 0x008fe20000000f00 */
[----:B------:R-:W-:Y:S02]  /*6630*/  IMAD.MOV.U32 R13, RZ, RZ, -0x4009bb2f ;  /* 0xbff644d1ff0d7424 */ /* 0x000fe400078e00ff */
[----:B------:R3:W-:Y:S01]  /*6640*/  STL.64 [R1+0xe00], R10 ;  /* 0x000e000a01007387 */ /* 0x0007e20000100a00 */
[----:B0-----:R-:W-:-:S02]  /*6650*/  IMAD.MOV.U32 R6, RZ, RZ, 0x14ed9543 ;  /* 0x14ed9543ff067424 */ /* 0x001fc400078e00ff */
[----:B------:R-:W-:Y:S01]  /*6660*/  IMAD.MOV.U32 R7, RZ, RZ, 0x3f289765 ;  /* 0x3f289765ff077424 */ /* 0x000fe200078e00ff */
[----:B------:R0:W-:Y:S01]  /*6670*/  STL.64 [R1+0xd90], R14 ;  /* 0x000d900e01007387 */ /* 0x0001e20000100a00 */
[----:B-1----:R-:W-:Y:S02]  /*6680*/  IMAD.MOV.U32 R8, RZ, RZ, -0x616e0a62 ;  /* 0x9e91f59eff087424 */ /* 0x002fe400078e00ff */
[----:B------:R-:W-:Y:S01]  /*6690*/  IMAD.MOV.U32 R9, RZ, RZ, -0x402337f4 ;  /* 0xbfdcc80cff097424 */ /* 0x000fe200078e00ff */
[----:B------:R1:W-:Y:S01]  /*66a0*/  STL.64 [R1+0xd98], R24 ;  /* 0x000d981801007387 */ /* 0x0003e20000100a00 */
[----:B--2---:R-:W-:Y:S02]  /*66b0*/  IMAD.MOV.U32 R2, RZ, RZ, -0x4ddbedfe ;  /* 0xb2241202ff027424 */ /* 0x004fe400078e00ff */
[----:B------:R-:W-:Y:S01]  /*66c0*/  IMAD.MOV.U32 R3, RZ, RZ, -0x41db6b2d ;  /* 0xbe2494d3ff037424 */ /* 0x000fe200078e00ff */
[----:B---3--:R-:W-:Y:S01]  /*66d0*/  MOV R10, 0x881c041d ;  /* 0x881c041d000a7802 */ /* 0x008fe20000000f00 */
        /* <DEDUP_REMOVED lines=17> */
[----:B--2---:R-:W-:-:S03]  /*67f0*/  IMAD.MOV.U32 R6, RZ, RZ, -0xa3c9470 ;  /* 0xf5c36b90ff067424 */ /* 0x004fc600078e00ff */
[----:B------:R2:W-:Y:S01]  /*6800*/  STL.64 [R1+0xde0], R14 ;  /* 0x000de00e01007387 */ /* 0x0005e20000100a00 */
        /* <DEDUP_REMOVED lines=18> */
[----:B------:R2:W-:Y:S04]  /*6930*/  STL.64 [R1+0xe78], R8 ;  /* 0x000e780801007387 */ /* 0x0005e80000100a00 */
[----:B------:R3:W-:Y:S01]  /*6940*/  STL.64 [R1+0xe90], R10 ;  /* 0x000e900a01007387 */ /* 0x0007e20000100a00 */
[----:B0-----:R-:W-:Y:S01]  /*6950*/  IMAD.MOV.U32 R12, RZ, RZ, -0x35c68f95 ;  /* 0xca39706bff0c7424 */ /* 0x001fe200078e00ff */
[----:B------:R-:W-:Y:S02]  /*6960*/  MOV R13, 0xbf512b0e ;  /* 0xbf512b0e000d7802 */ /* 0x000fe40000000f00 */
[----:B------:R0:W-:Y:S01]  /*6970*/  STL.64 [R1+0xe30], R14 ;  /* 0x000e300e01007387 */ /* 0x0001e20000100a00 */
[----:B-1----:R-:W-:Y:S02]  /*6980*/  IMAD.MOV.U32 R6, RZ, RZ, -0x2d24c015 ;  /* 0xd2db3febff067424 */ /* 0x002fe400078e00ff */
[----:B------:R-:W-:Y:S01]  /*6990*/  IMAD.MOV.U32 R7, RZ, RZ, 0x3f0a5dff ;  /* 0x3f0a5dffff077424 */ /* 0x000fe200078e00ff */
[----:B--2---:R-:W-:Y:S01]  /*69a0*/  MOV R8, 0x92a04737 ;  /* 0x92a0473700087802 */ /* 0x004fe20000000f00 */
[----:B------:R-:W-:Y:S01]  /*69b0*/  IMAD.MOV.U32 R9, RZ, RZ, -0x410f2f9e ;  /* 0xbef0d062ff097424 */ /* 0x000fe200078e00ff */
[----:B------:R1:W-:Y:S01]  /*69c0*/  STL.64 [R1+0xe38], R24 ;  /* 0x000e381801007387 */ /* 0x0003e20000100a00 */
[----:B---3--:R-:W-:Y:S01]  /*69d0*/  IMAD.MOV.U32 R10, RZ, RZ, -0x18f0abe5 ;  /* 0xe70f541bff0a7424 */ /* 0x008fe200078e00ff */
[----:B------:R-:W-:-:S02]  /*69e0*/  MOV R11, 0x3d0c1417 ;  /* 0x3d0c1417000b7802 */ /* 0x000fc40000000f00 */
[----:B------:R2:W-:Y:S01]  /*69f0*/  STL.64 [R1+0xd58], R2 ;  /* 0x000d580201007387 */ /* 0x0005e20000100a00 */
[----:B0-----:R-:W-:Y:S01]  /*6a00*/  IMAD.MOV.U32 R14, RZ, RZ, 0x163a4d10 ;  /* 0x163a4d10ff0e7424 */ /* 0x001fe200078e00ff */
[----:B------:R-:W-:Y:S02]  /*6a10*/  MOV R15, 0xbf787e11 ;  /* 0xbf787e11000f7802 */ /* 0x000fe40000000f00 */
[----:B------:R0:W-:Y:S01]  /*6a20*/  STL.64 [R1+0xcc8], R22 ;  /* 0x000cc81601007387 */ /* 0x0001e20000100a00 */
[----:B-1----:R-:W-:-:S03]  /*6a30*/  IMAD.MOV.U32 R24, RZ, RZ, -0x5516e6ca ;  /* 0xaae91936ff187424 */ /* 0x002fc600078e00ff */
[----:B------:R1:W-:Y:S01]  /*6a40*/  STL.64 [R1+0xe60], R26 ;  /* 0x000e601a01007387 */ /* 0x0003e20000100a00 */
[----:B------:R-:W-:Y:S01]  /*6a50*/  IMAD.MOV.U32 R25, RZ, RZ, -0x4220f927 ;  /* 0xbddf06d9ff197424 */ /* 0x000fe200078e00ff */
        /* <DEDUP_REMOVED lines=8> */
[----:B------:R-:W-:-:S03]  /*6ae0*/  MOV R27, 0xbf146342 ;  /* 0xbf146342001b7802 */ /* 0x000fc60000000f00 */
[----:B------:R3:W-:Y:S01]  /*6af0*/  STL.64 [R1+0xec8], R10 ;  /* 0x000ec80a01007387 */ /* 0x0007e20000100a00 */
[----:B--2---:R-:W-:Y:S01]  /*6b00*/  IMAD.MOV.U32 R12, RZ, RZ, 0xe771b94 ;  /* 0x0e771b94ff0c7424 */ /* 0x004fe200078e00ff */
[----:B------:R-:W-:Y:S02]  /*6b10*/  MOV R13, 0x3fbdd5fa ;  /* 0x3fbdd5fa000d7802 */ /* 0x000fe40000000f00 */
[----:B------:R2:W-:Y:S01]  /*6b20*/  STL.64 [R1+0xe80], R14 ;  /* 0x000e800e01007387 */ /* 0x0005e20000100a00 */
[----:B0-----:R-:W-:Y:S01]  /*6b30*/  MOV R6, 0x7f446f75 ;  /* 0x7f446f7500067802 */ /* 0x001fe20000000f00 */
[----:B------:R-:W-:Y:S01]  /*6b40*/  IMAD.MOV.U32 R7, RZ, RZ, 0x4011e07e ;  /* 0x4011e07eff077424 */ /* 0x000fe200078e00ff */
[----:B-1----:R-:W-:Y:S01]  /*6b50*/  MOV R8, 0x741b2958 ;  /* 0x741b295800087802 */ /* 0x002fe20000000f00 */
[----:B------:R-:W-:Y:S01]  /*6b60*/  IMAD.MOV.U32 R9, RZ, RZ, 0x3ff89f57 ;  /* 0x3ff89f57ff097424 */ /* 0x000fe200078e00ff */
[----:B------:R0:W-:Y:S01]  /*6b70*/  STL.64 [R1+0xe88], R24 ;  /* 0x000e881801007387 */ /* 0x0001e20000100a00 */
[----:B---3--:R-:W-:Y:S01]  /*6b80*/  IMAD.MOV.U32 R10, RZ, RZ, -0x1e30139f ;  /* 0xe1cfec61ff0a7424 */ /* 0x008fe200078e00ff */
[----:B------:R-:W-:-:S02]  /*6b90*/  MOV R11, 0xbff7e696 ;  /* 0xbff7e696000b7802 */ /* 0x000fc40000000f00 */
[----:B------:R1:W-:Y:S01]  /*6ba0*/  STL.64 [R1+0xda0], R2 ;  /* 0x000da00201007387 */ /* 0x0003e20000100a00 */
[----:B--2---:R-:W-:Y:S02]  /*6bb0*/  IMAD.MOV.U32 R14, RZ, RZ, -0x2584fef8 ;  /* 0xda7b0108ff0e7424 */ /* 0x004fe400078e00ff */
[----:B------:R-:W-:Y:S01]  /*6bc0*/  IMAD.MOV.U32 R15, RZ, RZ, 0x3eca5076 ;  /* 0x3eca5076ff0f7424 */ /* 0x000fe200078e00ff */
[----:B------:R2:W-:Y:S01]  /*6bd0*/  STL.64 [R1+0xd18], R22 ;  /* 0x000d181601007387 */ /* 0x0005e20000100a00 */
[----:B0-----:R-:W-:Y:S01]  /*6be0*/  MOV R24, 0x101bb71a ;  /* 0x101bb71a00187802 */ /* 0x001fe20000000f00 */
[----:B------:R-:W-:Y:S02]  /*6bf0*/  IMAD.MOV.U32 R25, RZ, RZ, 0x3ffaab9a ;  /* 0x3ffaab9aff197424 */ /* 0x000fe400078e00ff */
[----:B------:R0:W-:Y:S01]  /*6c00*/  STL.64 [R1+0xeb0], R26 ;  /* 0x000eb01a01007387 */ /* 0x0001e20000100a00 */
[----:B-1----:R-:W-:Y:S01]  /*6c10*/  IMAD.MOV.U32 R2, RZ, RZ, -0x13909c81 ;  /* 0xec6f637fff027424 */ /* 0x002fe200078e00ff */
[----:B------:R-:W-:-:S02]  /*6c20*/  MOV R3, 0x3f1616d5 ;  /* 0x3f1616d500037802 */ /* 0x000fc40000000f00 */
[----:B------:R1:W-:Y:S01]  /*6c30*/  STL.64 [R1+0xee0], R12 ;  /* 0x000ee00c01007387 */ /* 0x0003e20000100a00 */
[----:B--2---:R-:W-:-:S03]  /*6c40*/  IMAD.MOV.U32 R22, RZ, RZ, -0x359d8d2a ;  /* 0xca6272d6ff167424 */ /* 0x004fc600078e00ff */
[----:B------:R2:W-:Y:S01]  /*6c50*/  STL.64 [R1+0xef0], R6 ;  /* 0x000ef00601007387 */ /* 0x0005e20000100a00 */
[----:B------:R-:W-:-:S03]  /*6c60*/  IMAD.MOV.U32 R23, RZ, RZ, 0x3fd10cd9 ;  /* 0x3fd10cd9ff177424 */ /* 0x000fc600078e00ff */
[----:B------:R3:W-:Y:S01]  /*6c70*/  STL.64 [R1+0xf08], R8 ;  /* 0x000f080801007387 */ /* 0x0007e20000100a00 */
[----:B0-----:R-:W-:Y:S02]  /*6c80*/  IMAD.MOV.U32 R26, RZ, RZ, 0x57317fb1 ;  /* 0x57317fb1ff1a7424 */ /* 0x001fe400078e00ff */
[----:B------:R-:W-:Y:S01]  /*6c90*/  IMAD.MOV.U32 R27, RZ, RZ, -0x40cef4ce ;  /* 0xbf310b32ff1b7424 */ /* 0x000fe200078e00ff */
[----:B------:R0:W-:Y:S01]  /*6ca0*/  STL.64 [R1+0xf10], R10 ;  /* 0x000f100a01007387 */ /* 0x0001e20000100a00 */
[----:B-1----:R-:W-:Y:S02]  /*6cb0*/  IMAD.MOV.U32 R12, RZ, RZ, 0x7fbade6a ;  /* 0x7fbade6aff0c7424 */ /* 0x002fe400078e00ff */
[----:B------:R-:W-:Y:S01]  /*6cc0*/  IMAD.MOV.U32 R13, RZ, RZ, 0x3fe60acf ;  /* 0x3fe60acfff0d7424 */ /* 0x000fe200078e00ff */
[----:B------:R1:W-:Y:S01]  /*6cd0*/  STL.64 [R1+0xed0], R14 ;  /* 0x000ed00e01007387 */ /* 0x0003e20000100a00 */
[----:B--2---:R-:W-:Y:S01]  /*6ce0*/  MOV R6, 0xb61b59c3 ;  /* 0xb61b59c300067802 */ /* 0x004fe20000000f00 */
[----:B------:R-:W-:-:S02]  /*6cf0*/  IMAD.MOV.U32 R7, RZ, RZ, -0x404a91b2 ;  /* 0xbfb56e4eff077424 */ /* 0x000fc400078e00ff */
[----:B---3--:R-:W-:Y:S01]  /*6d00*/  IMAD.MOV.U32 R8, RZ, RZ, -0x746b991f ;  /* 0x8b9466e1ff087424 */ /* 0x008fe200078e00ff */
[----:B------:R-:W-:Y:S01]  /*6d10*/  MOV R9, 0xbe40bbb8 ;  /* 0xbe40bbb800097802 */ /* 0x000fe20000000f00 */
[----:B------:R2:W-:Y:S01]  /*6d20*/  STL.64 [R1+0xed8], R24 ;  /* 0x000ed81801007387 */ /* 0x0005e20000100a00 */
[----:B0-----:R-:W-:Y:S01]  /*6d30*/  IMAD.MOV.U32 R10, RZ, RZ, 0x7b186dc8 ;  /* 0x7b186dc8ff0a7424 */ /* 0x001fe200078e00ff */
        /* <DEDUP_REMOVED lines=18> */
[----:B0-----:R-:W-:Y:S02]  /*6e60*/  IMAD.MOV.U32 R12, RZ, RZ, -0x7c1f5c1b ;  /* 0x83e0a3e5ff0c7424 */ /* 0x001fe400078e00ff */
[----:B------:R-:W-:Y:S01]  /*6e70*/  IMAD.MOV.U32 R13, RZ, RZ, 0x3dcb2cc4 ;  /* 0x3dcb2cc4ff0d7424 */ /* 0x000fe200078e00ff */
[----:B------:R0:W-:Y:S01]  /*6e80*/  STL.64 [R1+0xf20], R14 ;  /* 0x000f200e01007387 */ /* 0x0001e20000100a00 */
[----:B-1----:R-:W-:Y:S01]  /*6e90*/  MOV R6, 0x43f4cecc ;  /* 0x43f4cecc00067802 */ /* 0x002fe20000000f00 */
[----:B------:R-:W-:Y:S02]  /*6ea0*/  IMAD.MOV.U32 R7, RZ, RZ, 0x3d3a2d86 ;  /* 0x3d3a2d86ff077424 */ /* 0x000fe400078e00ff */
[----:B---3--:R-:W-:Y:S01]  /*6eb0*/  IMAD.MOV.U32 R8, RZ, RZ, 0x2408f7d0 ;  /* 0x2408f7d0ff087424 */ /* 0x008fe200078e00ff */
        /* <DEDUP_REMOVED lines=16> */
[----:B------:R0:W-:Y:S01]  /*6fc0*/  STL.64 [R1+0xf80], R6 ;  /* 0x000f800601007387 */ /* 0x0001e20000100a00 */
[----:B-1----:R-:W-:-:S03]  /*6fd0*/  IMAD.MOV.U32 R26, RZ, RZ, -0x755502fe ;  /* 0x8aaafd02ff1a7424 */ /* 0x002fc600078e00ff */
[----:B------:R1:W-:Y:S01]  /*6fe0*/  STL.64 [R1+0xf88], R8 ;  /* 0x000f880801007387 */ /* 0x0003e20000100a00 */
[----:B------:R-:W-:-:S03]  /*6ff0*/  MOV R27, 0xc01a79ae ;  /* 0xc01a79ae001b7802 */ /* 0x000fc60000000f00 */
[----:B------:R3:W-:Y:S01]  /*7000*/  STL.64 [R1+0xf90], R10 ;  /* 0x000f900a01007387 */ /* 0x0007e20000100a00 */
[----:B--2---:R-:W-:Y:S02]  /*7010*/  IMAD.MOV.U32 R12, RZ, RZ, -0x401bc200 ;  /* 0xbfe43e00ff0c7424 */ /* 0x004fe400078e00ff */
[----:B------:R-:W-:Y:S01]  /*7020*/  IMAD.MOV.U32 R13, RZ, RZ, 0x402acbc4 ;  /* 0x402acbc4ff0d7424 */ /* 0x000fe200078e00ff */
[----:B------:R2:W-:Y:S01]  /*7030*/  STL.64 [R1+0xf68], R14 ;  /* 0x000f680e01007387 */ /* 0x0005e20000100a00 */
[----:B0-----:R-:W-:Y:S01]  /*7040*/  IMAD.MOV.U32 R6, RZ, RZ, -0x674527d3 ;  /* 0x98bad82dff067424 */ /* 0x001fe200078e00ff */
[----:B------:R-:W-:Y:S01]  /*7050*/  MOV R7, 0xbf5783c5 ;  /* 0xbf5783c500077802 */ /* 0x000fe20000000f00 */
[----:B-1----:R-:W-:Y:S01]  /*7060*/  IMAD.MOV.U32 R8, RZ, RZ, 0x4d316e22 ;  /* 0x4d316e22ff087424 */ /* 0x002fe200078e00ff */
[----:B------:R-:W-:Y:S01]  /*7070*/  MOV R9, 0x40160ace ;  /* 0x40160ace00097802 */ /* 0x000fe20000000f00 */
[----:B------:R0:W-:Y:S01]  /*7080*/  STL.64 [R1+0xf70], R24 ;  /* 0x000f701801007387 */ /* 0x0001e20000100a00 */
[----:B---3--:R-:W-:-:S02]  /*7090*/  IMAD.MOV.U32 R10, RZ, RZ, 0x683ce6df ;  /* 0x683ce6dfff0a7424 */ /* 0x008fc400078e00ff */
        /* <DEDUP_REMOVED lines=9> */
[----:B------:R1:W-:Y:S01]  /*7130*/  STL.64 [R1+0xfa0], R26 ;  /* 0x000fa01a01007387 */ /* 0x0003e20000100a00 */
[----:B------:R-:W-:Y:S02]  /*7140*/  IMAD.MOV.U32 R3, RZ, RZ, 0x3f374a77 ;  /* 0x3f374a77ff037424 */ /* 0x000fe400078e00ff */
[----:B--2---:R-:W-:Y:S01]  /*7150*/  IMAD.MOV.U32 R22, RZ, RZ, 0x2bd4a5fe ;  /* 0x2bd4a5feff167424 */ /* 0x004fe200078e00ff */
[----:B------:R2:W-:Y:S01]  /*7160*/  STL.64 [R1+0xfa8], R12 ;  /* 0x000fa80c01007387 */ /* 0x0005e20000100a00 */
[----:B------:R-:W-:Y:S01]  /*7170*/  IMAD.MOV.U32 R23, RZ, RZ, -0x403ac144 ;  /* 0xbfc53ebcff177424 */ /* 0x000fe200078e00ff */
[----:B0-----:R-:W-:-:S02]  /*7180*/  MOV R28, 0x4a89b561 ;  /* 0x4a89b561001c7802 */ /* 0x001fc40000000f00 */
[----:B------:R0:W-:Y:S01]  /*7190*/  STL.64 [R1+0xfb8], R6 ;  /* 0x000fb80601007387 */ /* 0x0001e20000100a00 */
[----:B------:R-:W-:-:S03]  /*71a0*/  IMAD.MOV.U32 R29, RZ, RZ, -0x3fdb163f ;  /* 0xc024e9c1ff1d7424 */ /* 0x000fc600078e00ff */
        /* <DEDUP_REMOVED lines=9> */
[----:B---3--:R-:W-:Y:S01]  /*7240*/  IMAD.MOV.U32 R8, RZ, RZ, 0x18f65fc2 ;  /* 0x18f65fc2ff087424 */ /* 0x008fe200078e00ff */
        /* <DEDUP_REMOVED lines=21> */
[----:B-1----:R-:W-:Y:S02]  /*73a0*/  IMAD.MOV.U32 R26, RZ, RZ, -0x1e36eb88 ;  /* 0xe1c91478ff1a7424 */ /* 0x002fe400078e00ff */
[----:B------:R-:W-:Y:S01]  /*73b0*/  IMAD.MOV.U32 R27, RZ, RZ, 0x3d8110fe ;  /* 0x3d8110feff1b7424 */ /* 0x000fe200078e00ff */
[----:B------:R1:W-:Y:S01]  /*73c0*/  STL.64 [R1+0x1028], R10 ;  /* 0x0010280a01007387 */ /* 0x0003e20000100a00 */
[----:B---3--:R-:W-:Y:S01]  /*73d0*/  IMAD.MOV.U32 R6, RZ, RZ, 0x2c7988e6 ;  /* 0x2c7988e6ff067424 */ /* 0x008fe200078e00ff */
[----:B------:R-:W-:-:S02]  /*73e0*/  MOV R7, 0xbf522881 ;  /* 0xbf52288100077802 */ /* 0x000fc40000000f00 */
[----:B------:R3:W-:Y:S01]  /*73f0*/  STL.64 [R1+0x1008], R14 ;  /* 0x0010080e01007387 */ /* 0x0007e20000100a00 */
[----:B--2---:R-:W-:Y:S02]  /*7400*/  IMAD.MOV.U32 R12, RZ, RZ, 0x31e8c834 ;  /* 0x31e8c834ff0c7424 */ /* 0x004fe400078e00ff */
[----:B------:R-:W-:Y:S01]  /*7410*/  IMAD.MOV.U32 R13, RZ, RZ, 0x3f37f34f ;  /* 0x3f37f34fff0d7424 */ /* 0x000fe200078e00ff */
[----:B0-----:R-:W-:Y:S01]  /*7420*/  MOV R8, 0xa9756022 ;  /* 0xa975602200087802 */ /* 0x001fe20000000f00 */
[----:B------:R-:W-:Y:S01]  /*7430*/  IMAD.MOV.U32 R9, RZ, RZ, -0x400e1130 ;  /* 0xbff1eed0ff097424 */ /* 0x000fe200078e00ff */
[----:B------:R0:W-:Y:S01]  /*7440*/  STL.64 [R1+0x1010], R24 ;  /* 0x0010101801007387 */ /* 0x0001e20000100a00 */
[----:B-1----:R-:W-:Y:S01]  /*7450*/  IMAD.MOV.U32 R10, RZ, RZ, 0x47565b8b ;  /* 0x47565b8bff0a7424 */ /* 0x002fe200078e00ff */
        /* <DEDUP_REMOVED lines=8> */
[----:B-1----:R-:W-:Y:S02]  /*74e0*/  IMAD.MOV.U32 R2, RZ, RZ, 0x5866b19f ;  /* 0x5866b19fff027424 */ /* 0x002fe400078e00ff */
[----:B------:R-:W-:Y:S01]  /*74f0*/  IMAD.MOV.U32 R3, RZ, RZ, 0x3fcb0149 ;  /* 0x3fcb0149ff037424 */ /* 0x000fe200078e00ff */
        /* <DEDUP_REMOVED lines=11> */
[----:B--2---:R-:W-:Y:S01]  /*75b0*/  MOV R6, 0x9704f557 ;  /* 0x9704f55700067802 */ /* 0x004fe20000000f00 */
[----:B------:R-:W-:Y:S02]  /*75c0*/  IMAD.MOV.U32 R7, RZ, RZ, 0x4034e300 ;  /* 0x4034e300ff077424 */ /* 0x000fe400078e00ff */
[----:B------:R2:W-:Y:S01]  /*75d0*/  STL.64 [R1+0x1058], R14 ;  /* 0x0010580e01007387 */ /* 0x0005e20000100a00 */
[----:B0-----:R-:W-:Y:S01]  /*75e0*/  IMAD.MOV.U32 R12, RZ, RZ, -0x7db2eaba ;  /* 0x824d1546ff0c7424 */ /* 0x001fe200078e00ff */
[----:B------:R-:W-:Y:S01]  /*75f0*/  MOV R13, 0xc0241766 ;  /* 0xc0241766000d7802 */ /* 0x000fe20000000f00 */
[----:B---3--:R-:W-:Y:S01]  /*7600*/  IMAD.MOV.U32 R8, RZ, RZ, 0x1cae7f61 ;  /* 0x1cae7f61ff087424 */ /* 0x008fe200078e00ff */
[----:B------:R-:W-:Y:S01]  /*7610*/  MOV R9, 0xc00bca12 ;  /* 0xc00bca1200097802 */ /* 0x000fe20000000f00 */
        /* <DEDUP_REMOVED lines=25> */
[----:B----4-:R-:W-:Y:S02]  /*77b0*/  IMAD.MOV.U32 R12, RZ, RZ, -0x6475e4cf ;  /* 0x9b8a1b31ff0c7424 */ /* 0x010fe400078e00ff */
[----:B------:R-:W-:Y:S01]  /*77c0*/  IMAD.MOV.U32 R13, RZ, RZ, 0x3fa0f5dc ;  /* 0x3fa0f5dcff0d7424 */ /* 0x000fe200078e00ff */
[----:B------:R4:W-:Y:S01]  /*77d0*/  STL.64 [R1+0x10b8], R24 ;  /* 0x0010b81801007387 */ /* 0x0009e20000100a00 */
[----:B0-----:R-:W-:Y:S02]  /*77e0*/  IMAD.MOV.U32 R8, RZ, RZ, -0x377db633 ;  /* 0xc88249cdff087424 */ /* 0x001fe400078e00ff */
[----:B------:R-:W-:Y:S01]  /*77f0*/  IMAD.MOV.U32 R9, RZ, RZ, -0x41ebc3f6 ;  /* 0xbe143c0aff097424 */ /* 0x000fe200078e00ff */
[----:B---3--:R-:W-:Y:S01]  /*7800*/  MOV R10, 0x7e2fe4f3 ;  /* 0x7e2fe4f3000a7802 */ /* 0x008fe20000000f00 */
[----:B------:R-:W-:Y:S01]  /*7810*/  IMAD.MOV.U32 R11, RZ, RZ, -0x40a1fb5b ;  /* 0xbf5e04a5ff0b7424 */ /* 0x000fe200078e00ff */
[----:B------:R0:W-:Y:S01]  /*7820*/  STL.64 [R1+0xf48], R22 ;  /* 0x000f481601007387 */ /* 0x0001e20000100a00 */
[----:B-1----:R-:W-:Y:S01]  /*7830*/  MOV R14, 0x8a65ffac ;  /* 0x8a65ffac000e7802 */ /* 0x002fe20000000f00 */
[----:B------:R-:W-:-:S02]  /*7840*/  IMAD.MOV.U32 R15, RZ, RZ, -0x40682ad7 ;  /* 0xbf97d529ff0f7424 */ /* 0x000fc400078e00ff */
[----:B------:R1:W-:Y:S01]  /*7850*/  STL.64 [R1+0x10d8], R26 ;  /* 0x0010d81a01007387 */ /* 0x0003e20000100a00 */
[----:B----4-:R-:W-:Y:S01]  /*7860*/  IMAD.MOV.U32 R24, RZ, RZ, 0x72284d2c ;  /* 0x72284d2cff187424 */ /* 0x010fe200078e00ff */
[----:B------:R-:W-:Y:S02]  /*7870*/  MOV R25, 0x3f807746 ;  /* 0x3f80774600197802 */ /* 0x000fe40000000f00 */
[----:B------:R3:W-:Y:S04]  /*7880*/  STL.64 [R1+0x10e0], R28 ;  /* 0x0010e01c01007387 */ /* 0x0007e80000100a00 */
[----:B------:R4:W-:Y:S01]  /*7890*/  STL.64 [R1+0x10f0], R6 ;  /* 0x0010f00601007387 */ /* 0x0009e20000100a00 */
[----:B0-----:R-:W-:Y:S01]  /*78a0*/  MOV R22, 0x428cf51e ;  /* 0x428cf51e00167802 */ /* 0x001fe20000000f00 */
[----:B------:R-:W-:-:S02]  /*78b0*/  IMAD.MOV.U32 R23, RZ, RZ, 0x3eefef14 ;  /* 0x3eefef14ff177424 */ /* 0x000fc400078e00ff */
[----:B------:R0:W-:Y:S01]  /*78c0*/  STL.64 [R1+0x10f8], R12 ;  /* 0x0010f80c01007387 */ /* 0x0001e20000100a00 */
[----:B-1----:R-:W-:Y:S02]  /*78d0*/  IMAD.MOV.U32 R26, RZ, RZ, -0x6f5a202a ;  /* 0x90a5dfd6ff1a7424 */ /* 0x002fe400078e00ff */
[----:B------:R-:W-:Y:S01]  /*78e0*/  IMAD.MOV.U32 R27, RZ, RZ, -0x40c6205e ;  /* 0xbf39dfa2ff1b7424 */ /* 0x000fe200078e00ff */
[----:B------:R1:W-:Y:S01]  /*78f0*/  STL.64 [R1+0x1110], R8 ;  /* 0x0011100801007387 */ /* 0x0003e20000100a00 */
[----:B---3--:R-:W-:Y:S01]  /*7900*/  MOV R28, 0x311f1460 ;  /* 0x311f1460001c7802 */ /* 0x008fe20000000f00 */
[----:B------:R-:W-:Y:S02]  /*7910*/  IMAD.MOV.U32 R29, RZ, RZ, 0x405278fb ;  /* 0x405278fbff1d7424 */ /* 0x000fe400078e00ff */
[----:B------:R3:W-:Y:S01]  /*7920*/  STL.64 [R1+0x1118], R10 ;  /* 0x0011180a01007387 */ /* 0x0007e20000100a00 */
[----:B----4-:R-:W-:Y:S02]  /*7930*/  IMAD.MOV.U32 R6, RZ, RZ, -0x282f4bff ;  /* 0xd7d0b401ff067424 */ /* 0x010fe400078e00ff */
[----:B------:R-:W-:Y:S01]  /*7940*/  IMAD.MOV.U32 R7, RZ, RZ, 0x406086f7 ;  /* 0x406086f7ff077424 */ /* 0x000fe200078e00ff */
[----:B------:R4:W-:Y:S01]  /*7950*/  STL.64 [R1+0x1100], R14 ;  /* 0x0011000e01007387 */ /* 0x0009e20000100a00 */
[----:B0-----:R-:W-:Y:S01]  /*7960*/  MOV R12, 0xd3029674 ;  /* 0xd3029674000c7802 */ /* 0x001fe20000000f00 */
[----:B------:R-:W-:Y:S01]  /*7970*/  IMAD.MOV.U32 R13, RZ, RZ, 0x3f8c0b02 ;  /* 0x3f8c0b02ff0d7424 */ /* 0x000fe200078e00ff */
[----:B-1----:R-:W-:Y:S01]  /*7980*/  MOV R8, 0xca0e8768 ;  /* 0xca0e876800087802 */ /* 0x002fe20000000f00 */
[----:B--2---:R0:W1:Y:S01]  /*7990*/  DFMA R2, R4, R2, R4 ;  /* 0x000000020402722b */ /* 0x0040620000000004 */
[----:B------:R-:W-:Y:S01]  /*79a0*/  IMAD.MOV.U32 R9, RZ, RZ, -0x3fabe89b ;  /* 0xc0541765ff097424 */ /* 0x000fe200078e00ff */
[----:B------:R2:W-:Y:S01]  /*79b0*/  STL.64 [R1+0x1108], R24 ;  /* 0x0011081801007387 */ /* 0x0005e20000100a00 */
[----:B0-----:R-:W-:Y:S01]  /*79c0*/  IMAD.MOV.U32 R4, RZ, RZ, -0x72d62748 ;  /* 0x8d29d8b8ff047424 */ /* 0x001fe200078e00ff */
[----:B---3--:R-:W-:Y:S01]  /*79d0*/  MOV R11, 0xbf1d845b ;  /* 0xbf1d845b000b7802 */ /* 0x008fe20000000f00 */
[----:B------:R-:W-:Y:S01]  /*79e0*/  IMAD.MOV.U32 R5, RZ, RZ, -0x3fcb639d ;  /* 0xc0349c63ff057424 */ /* 0x000fe200078e00ff */
[----:B------:R0:W-:Y:S01]  /*79f0*/  STL.64 [R1+0xf98], R22 ;  /* 0x000f981601007387 */ /* 0x0001e20000100a00 */
[----:B------:R-:W-:Y:S01]  /*7a00*/  IMAD.MOV.U32 R10, RZ, RZ, -0x4d642099 ;  /* 0xb29bdf67ff0a7424 */ /* 0x000fe200078e00ff */
[----:B----4-:R-:W-:Y:S01]  /*7a10*/  MOV R15, 0xc05eea8e ;  /* 0xc05eea8e000f7802 */ /* 0x010fe20000000f00 */
[----:B------:R-:W-:Y:S01]  /*7a20*/  IMAD.MOV.U32 R14, RZ, RZ, -0x267437c0 ;  /* 0xd98bc840ff0e7424 */ /* 0x000fe200078e00ff */
[----:B------:R3:W-:Y:S01]  /*7a30*/  STL.64 [R1+0x1098], R4 ;  /* 0x0010980401007387 */ /* 0x0007e20000100a00 */
[----:B--2---:R-:W-:-:S03]  /*7a40*/  IMAD.MOV.U32 R24, RZ, RZ, -0x200583a8 ;  /* 0xdffa7c58ff187424 */ /* 0x004fc600078e00ff */
[----:B------:R2:W-:Y:S01]  /*7a50*/  STL.64 [R1+0x1128], R26 ;  /* 0x0011281a01007387 */ /* 0x0005e20000100a00 */
[----:B------:R-:W-:Y:S01]  /*7a60*/  IMAD.MOV.U32 R25, RZ, RZ, 0x4062469e ;  /* 0x4062469eff197424 */ /* 0x000fe200078e00ff */
[----:B0-----:R-:W-:Y:S02]  /*7a70*/  MOV R22, 0x2368986f ;  /* 0x2368986f00167802 */ /* 0x001fe40000000f00 */
[----:B------:R0:W-:Y:S01]  /*7a80*/  STL.64 [R1+0x1130], R28 ;  /* 0x0011301c01007387 */ /* 0x0001e20000100a00 */
[----:B------:R-:W-:Y:S01]  /*7a90*/  IMAD.MOV.U32 R23, RZ, RZ, -0x3ffb63bf ;  /* 0xc0049c41ff177424 */ /* 0x000fe200078e00ff */
[----:B---3--:R-:W-:Y:S01]  /*7aa0*/  MOV R4, 0x4ab1cf11 ;  /* 0x4ab1cf1100047802 */ /* 0x008fe20000000f00 */
[----:B------:R-:W-:Y:S01]  /*7ab0*/  IMAD.MOV.U32 R5, RZ, RZ, -0x403fbe89 ;  /* 0xbfc04177ff057424 */ /* 0x000fe200078e00ff */
        /* <DEDUP_REMOVED lines=8> */
[----:B---3--:R-:W-:Y:S01]  /*7b40*/  MOV R6, 0x8095cabe ;  /* 0x8095cabe00067802 */ /* 0x008fe20000000f00 */
[----:B------:R-:W-:Y:S02]  /*7b50*/  IMAD.MOV.U32 R7, RZ, RZ, -0x3fe6e9de ;  /* 0xc0191622ff077424 */ /* 0x000fe400078e00ff */
[----:B------:R3:W-:Y:S01]  /*7b60*/  STL.64 [R1+0x1168], R10 ;  /* 0x0011680a01007387 */ /* 0x0007e20000100a00 */
[----:B--2---:R-:W-:Y:S01]  /*7b70*/  IMAD.MOV.U32 R4, RZ, RZ, 0x2c414c0d ;  /* 0x2c414c0dff047424 */ /* 0x004fe200078e00ff */
        /* <DEDUP_REMOVED lines=10> */
[----:B--2---:R-:W-:Y:S02]  /*7c20*/  IMAD.MOV.U32 R14, RZ, RZ, 0x4a8e94a0 ;  /* 0x4a8e94a0ff0e7424 */ /* 0x004fe400078e00ff */
[----:B------:R-:W-:Y:S01]  /*7c30*/  IMAD.MOV.U32 R15, RZ, RZ, -0x3fffbe89 ;  /* 0xc0004177ff0f7424 */ /* 0x000fe200078e00ff */
[----:B------:R2:W-:Y:S01]  /*7c40*/  STL.64 [R1+0xff0], R30 ;  /* 0x000ff01e01007387 */ /* 0x0005e20000100a00 */
[----:B0-----:R-:W-:-:S03]  /*7c50*/  IMAD.MOV.U32 R24, RZ, RZ, 0x54519e31 ;  /* 0x54519e31ff187424 */ /* 0x001fc600078e00ff */
[----:B------:R0:W-:Y:S01]  /*7c60*/  STL.64 [R1+0x1138], R4 ;  /* 0x0011380401007387 */ /* 0x0001e20000100a00 */
[----:B------:R-:W-:Y:S02]  /*7c70*/  IMAD.MOV.U32 R25, RZ, RZ, -0x4023b2df ;  /* 0xbfdc4d21ff197424 */ /* 0x000fe400078e00ff */
[----:B---3--:R-:W-:Y:S01]  /*7c80*/  IMAD.MOV.U32 R22, RZ, RZ, 0x6b540e4a ;  /* 0x6b540e4aff167424 */ /* 0x008fe200078e00ff */
[----:B------:R3:W-:Y:S01]  /*7c90*/  STL.64 [R1+0x1170], R26 ;  /* 0x0011701a01007387 */ /* 0x0007e20000100a00 */
[----:B------:R-:W-:-:S03]  /*7ca0*/  MOV R23, 0xbf7ce629 ;  /* 0xbf7ce62900177802 */ /* 0x000fc60000000f00 */
[----:B------:R4:W-:Y:S01]  /*7cb0*/  STL.64 [R1+0x1178], R28 ;  /* 0x0011781c01007387 */ /* 0x0009e20000100a00 */
[----:B--2---:R-:W-:Y:S01]  /*7cc0*/  MOV R30, 0x918990d6 ;  /* 0x918990d6001e7802 */ /* 0x004fe20000000f00 */
[----:B------:R-:W-:Y:S02]  /*7cd0*/  IMAD.MOV.U32 R31, RZ, RZ, 0x3f5b22fa ;  /* 0x3f5b22faff1f7424 */ /* 0x000fe400078e00ff */
[----:B------:R2:W-:Y:S01]  /*7ce0*/  STL.64 [R1+0x1190], R6 ;  /* 0x0011900601007387 */ /* 0x0005e20000100a00 */
[----:B0-----:R-:W-:Y:S02]  /*7cf0*/  IMAD.MOV.U32 R4, RZ, RZ, 0x205f94ff ;  /* 0x205f94ffff047424 */ /* 0x001fe400078e00ff */
[----:B------:R-:W-:Y:S01]  /*7d00*/  IMAD.MOV.U32 R5, RZ, RZ, 0x3eaf6148 ;  /* 0x3eaf6148ff057424 */ /* 0x000fe200078e00ff */
[----:B------:R0:W-:Y:S01]  /*7d10*/  STL.64 [R1+0x1198], R12 ;  /* 0x0011980c01007387 */ /* 0x0001e20000100a00 */
[----:B---3--:R-:W-:Y:S01]  /*7d20*/  MOV R26, 0xeaf4767 ;  /* 0x0eaf4767001a7802 */ /* 0x008fe20000000f00 */
[----:B------:R-:W-:-:S02]  /*7d30*/  IMAD.MOV.U32 R27, RZ, RZ, 0x3fc49518 ;  /* 0x3fc49518ff1b7424 */ /* 0x000fc400078e00ff */
[----:B------:R3:W-:Y:S01]  /*7d40*/  STL.64 [R1+0x11a8], R8 ;  /* 0x0011a80801007387 */ /* 0x0007e20000100a00 */
[----:B----4-:R-:W-:Y:S01]  /*7d50*/  IMAD.MOV.U32 R28, RZ, RZ, 0x79502d77 ;  /* 0x79502d77ff1c7424 */ /* 0x010fe200078e00ff */
[----:B------:R-:W-:Y:S02]  /*7d60*/  MOV R29, 0xbe5a8ec5 ;  /* 0xbe5a8ec5001d7802 */ /* 0x000fe40000000f00 */
[----:B------:R4:W-:Y:S01]  /*7d70*/  STL.64 [R1+0x11b0], R10 ;  /* 0x0011b00a01007387 */ /* 0x0009e20000100a00 */
[----:B--2---:R-:W-:Y:S01]  /*7d80*/  MOV R6, 0x28bbd500 ;  /* 0x28bbd50000067802 */ /* 0x004fe20000000f00 */
[----:B------:R-:W-:Y:S02]  /*7d90*/  IMAD.MOV.U32 R7, RZ, RZ, 0x3f9c8476 ;  /* 0x3f9c8476ff077424 */ /* 0x000fe400078e00ff */
[----:B------:R2:W-:Y:S01]  /*7da0*/  STL.64 [R1+0x11a0], R14 ;  /* 0x0011a00e01007387 */ /* 0x0005e20000100a00 */
[----:B0-----:R-:W-:Y:S01]  /*7db0*/  IMAD.MOV.U32 R12, RZ, RZ, -0x1383e024 ;  /* 0xec7c1fdcff0c7424 */ /* 0x001fe200078e00ff */
[----:B------:R-:W-:-:S02]  /*7dc0*/  MOV R13, 0xbf8367b9 ;  /* 0xbf8367b9000d7802 */ /* 0x000fc40000000f00 */
[----:B---3--:R-:W-:Y:S01]  /*7dd0*/  MOV R8, 0x64ad326f ;  /* 0x64ad326f00087802 */ /* 0x008fe20000000f00 */
[----:B------:R-:W-:Y:S01]  /*7de0*/  IMAD.MOV.U32 R9, RZ, RZ, 0x3f61687c ;  /* 0x3f61687cff097424 */ /* 0x000fe200078e00ff */
[----:B------:R0:W-:Y:S01]  /*7df0*/  STL.64 [R1+0x11b8], R24 ;  /* 0x0011b81801007387 */ /* 0x0001e20000100a00 */
[----:B----4-:R-:W-:Y:S01]  /*7e00*/  IMAD.MOV.U32 R10, RZ, RZ, 0x4b8ba3fd ;  /* 0x4b8ba3fdff0a7424 */ /* 0x010fe200078e00ff */
[----:B------:R-:W-:Y:S02]  /*7e10*/  MOV R11, 0x406a8563 ;  /* 0x406a8563000b7802 */ /* 0x000fe40000000f00 */
[----:B------:R3:W-:Y:S01]  /*7e20*/  STL.64 [R1+0x1030], R22 ;  /* 0x0010301601007387 */ /* 0x0007e20000100a00 */
[----:B--2---:R-:W-:Y:S02]  /*7e30*/  IMAD.MOV.U32 R14, RZ, RZ, -0x368a72c3 ;  /* 0xc9758d3dff0e7424 */ /* 0x004fe400078e00ff */
[----:B------:R-:W-:Y:S01]  /*7e40*/  IMAD.MOV.U32 R15, RZ, RZ, 0x3edaed56 ;  /* 0x3edaed56ff0f7424 */ /* 0x000fe200078e00ff */
[----:B------:R2:W-:Y:S01]  /*7e50*/  STL.64 [R1+0x1040], R30 ;  /* 0x0010401e01007387 */ /* 0x0005e20000100a00 */
[----:B0-----:R-:W-:-:S03]  /*7e60*/  IMAD.MOV.U32 R24, RZ, RZ, -0x2d8aadfe ;  /* 0xd2755202ff187424 */ /* 0x001fc600078e00ff */
[----:B------:R0:W-:Y:S01]  /*7e70*/  STL.64 [R1+0x1188], R4 ;  /* 0x0011880401007387 */ /* 0x0001e20000100a00 */
[----:B------:R-:W-:Y:S02]  /*7e80*/  IMAD.MOV.U32 R25, RZ, RZ, 0x402a3739 ;  /* 0x402a3739ff197424 */ /* 0x000fe400078e00ff */
[----:B---3--:R-:W-:Y:S01]  /*7e90*/  IMAD.MOV.U32 R22, RZ, RZ, -0x414a6413 ;  /* 0xbeb59bedff167424 */ /* 0x008fe200078e00ff */
        /* <DEDUP_REMOVED lines=11> */
[----:B------:R3:W-:Y:S01]  /*7f50*/  STL.64 [R1+0x11f0], R8 ;  /* 0x0011f00801007387 */ /* 0x0007e20000100a00 */
[----:B----4-:R-:W-:Y:S01]  /*7f60*/  IMAD.MOV.U32 R28, RZ, RZ, 0x4564ae7d ;  /* 0x4564ae7dff1c7424 */ /* 0x010fe200078e00ff */
[----:B------:R-:W-:Y:S02]  /*7f70*/  MOV R29, 0x4086d9ba ;  /* 0x4086d9ba001d7802 */ /* 0x000fe40000000f00 */
[----:B------:R4:W-:Y:S01]  /*7f80*/  STL.64 [R1+0x11f8], R10 ;  /* 0x0011f80a01007387 */ /* 0x0009e20000100a00 */
[----:B--2---:R-:W-:Y:S01]  /*7f90*/  MOV R6, 0xd2c96715 ;  /* 0xd2c9671500067802 */ /* 0x004fe20000000f00 */
[----:B------:R-:W-:Y:S02]  /*7fa0*/  IMAD.MOV.U32 R7, RZ, RZ, -0x40627dbc ;  /* 0xbf9d8244ff077424 */ /* 0x000fe400078e00ff */
[----:B------:R2:W-:Y:S01]  /*7fb0*/  STL.64 [R1+0x11e8], R14 ;  /* 0x0011e80e01007387 */ /* 0x0005e20000100a00 */
[----:B0-----:R-:W-:Y:S02]  /*7fc0*/  IMAD.MOV.U32 R12, RZ, RZ, 0x60bc3e58 ;  /* 0x60bc3e58ff0c7424 */ /* 0x001fe400078e00ff */
[----:B------:R-:W-:Y:S01]  /*7fd0*/  IMAD.MOV.U32 R13, RZ, RZ, -0x3f8a81b5 ;  /* 0xc0757e4bff0d7424 */ /* 0x000fe200078e00ff */
[----:B---3--:R-:W-:Y:S01]  /*7fe0*/  MOV R9, 0x407462ac ;  /* 0x407462ac00097802 */ /* 0x008fe20000000f00 */
[----:B------:R-:W-:Y:S01]  /*7ff0*/  IMAD.MOV.U32 R8, RZ, RZ, -0x22ea8a14 ;  /* 0xdd1575ecff087424 */ /* 0x000fe200078e00ff */
[----:B------:R0:W-:Y:S01]  /*8000*/  STL.64 [R1+0x1200], R24 ;  /* 0x0012001801007387 */ /* 0x0001e20000100a00 */
[----:B----4-:R-:W-:Y:S01]  /*8010*/  IMAD.MOV.U32 R10, RZ, RZ, -0x55d2c28c ;  /* 0xaa2d3d74ff0a7424 */ /* 0x010fe200078e00ff */
[----:B------:R-:W-:-:S02]  /*8020*/  MOV R11, 0x3f226665 ;  /* 0x3f226665000b7802 */ /* 0x000fc40000000f00 */
[----:B------:R3:W-:Y:S01]  /*8030*/  STL.64 [R1+0x1080], R22 ;  /* 0x0010801601007387 */ /* 0x0007e20000100a00 */
[----:B--2---:R-:W-:Y:S01]  /*8040*/  MOV R14, 0x482a6b51 ;  /* 0x482a6b51000e7802 */ /* 0x004fe20000000f00 */
[----:B------:R-:W-:Y:S02]  /*8050*/  IMAD.MOV.U32 R15, RZ, RZ, 0x40657e76 ;  /* 0x40657e76ff0f7424 */ /* 0x000fe400078e00ff */
[----:B------:R2:W-:Y:S01]  /*8060*/  STL.64 [R1+0x1090], R30 ;  /* 0x0010901e01007387 */ /* 0x0005e20000100a00 */
[----:B0-----:R-:W-:-:S03]  /*8070*/  IMAD.MOV.U32 R24, RZ, RZ, 0x549f7d79 ;  /* 0x549f7d79ff187424 */ /* 0x001fc600078e00ff */
[----:B------:R0:W-:Y:S01]  /*8080*/  STL.64 [R1+0x11d0], R4 ;  /* 0x0011d00401007387 */ /* 0x0001e20000100a00 */
[----:B------:R-:W-:Y:S01]  /*8090*/  IMAD.MOV.U32 R25, RZ, RZ, -0x3fad2f66 ;  /* 0xc052d09aff197424 */ /* 0x000fe200078e00ff */
[----:B---3--:R-:W-:Y:S02]  /*80a0*/  MOV R22, 0xe3f45c35 ;  /* 0xe3f45c3500167802 */ /* 0x008fe40000000f00 */
[----:B------:R3:W-:Y:S01]  /*80b0*/  STL.64 [R1+0x1208], R26 ;  /* 0x0012081a01007387 */ /* 0x0007e20000100a00 */
[----:B------:R-:W-:Y:S02]  /*80c0*/  IMAD.MOV.U32 R23, RZ, RZ, 0x3e7327d0 ;  /* 0x3e7327d0ff177424 */ /* 0x000fe400078e00ff */
[----:B--2---:R-:W-:Y:S01]  /*80d0*/  IMAD.MOV.U32 R30, RZ, RZ, 0x217aa43e ;  /* 0x217aa43eff1e7424 */ /* 0x004fe200078e00ff */
[----:B------:R2:W-:Y:S01]  /*80e0*/  STL.64 [R1+0x1210], R28 ;  /* 0x0012101c01007387 */ /* 0x0005e20000100a00 */
[----:B------:R-:W-:-:S03]  /*80f0*/  MOV R31, 0x403131fa ;  /* 0x403131fa001f7802 */ /* 0x000fc60000000f00 */
[----:B------:R4:W-:Y:S01]  /*8100*/  STL.64 [R1+0x1220], R6 ;  /* 0x0012200601007387 */ /* 0x0009e20000100a00 */
[----:B0-----:R-:W-:Y:S02]  /*8110*/  IMAD.MOV.U32 R4, RZ, RZ, 0x233f801a ;  /* 0x233f801aff047424 */ /* 0x001fe400078e00ff */
[----:B------:R-:W-:Y:S01]  /*8120*/  IMAD.MOV.U32 R5, RZ, RZ, -0x3f81ddca ;  /* 0xc07e2236ff057424 */ /* 0x000fe200078e00ff */
[----:B------:R0:W-:Y:S01]  /*8130*/  STL.64 [R1+0x1228], R8 ;  /* 0x0012280801007387 */ /* 0x0001e20000100a00 */
[----:B---3--:R-:W-:Y:S01]  /*8140*/  IMAD.MOV.U32 R26, RZ, RZ, -0x58855efb ;  /* 0xa77aa105ff1a7424 */ /* 0x008fe200078e00ff */
[----:B------:R-:W-:Y:S02]  /*8150*/  MOV R27, 0xc03c7290 ;  /* 0xc03c7290001b7802 */ /* 0x000fe40000000f00 */
[----:B------:R3:W-:Y:S01]  /*8160*/  STL.64 [R1+0x1230], R12 ;  /* 0x0012300c01007387 */ /* 0x0007e20000100a00 */
[----:B--2---:R-:W-:Y:S02]  /*8170*/  IMAD.MOV.U32 R28, RZ, RZ, -0x16b3f2be ;  /* 0xe94c0d42ff1c7424 */ /* 0x004fe400078e00ff */
[----:B------:R-:W-:Y:S01]  /*8180*/  IMAD.MOV.U32 R29, RZ, RZ, -0x415673e2 ;  /* 0xbea98c1eff1d7424 */ /* 0x000fe200078e00ff */
[----:B------:R2:W-:Y:S01]  /*8190*/  STL.64 [R1+0x1240], R10 ;  /* 0x0012400a01007387 */ /* 0x0005e20000100a00 */
[----:B----4-:R-:W-:Y:S01]  /*81a0*/  MOV R6, 0x33c28106 ;  /* 0x33c2810600067802 */ /* 0x010fe20000000f00 */
[----:B------:R-:W-:-:S02]  /*81b0*/  IMAD.MOV.U32 R7, RZ, RZ, 0x40231498 ;  /* 0x40231498ff077424 */ /* 0x000fc400078e00ff */
[----:B------:R4:W-:Y:S01]  /*81c0*/  STL.64 [R1+0x1238], R14 ;  /* 0x0012380e01007387 */ /* 0x0009e20000100a00 */
[----:B0-----:R-:W-:Y:S01]  /*81d0*/  IMAD.MOV.U32 R8, RZ, RZ, 0x69db732d ;  /* 0x69db732dff087424 */ /* 0x001fe200078e00ff */
[----:B------:R-:W-:Y:S02]  /*81e0*/  MOV R9, 0xc01e11f3 ;  /* 0xc01e11f300097802 */ /* 0x000fe40000000f00 */
[----:B---3--:R-:W-:Y:S01]  /*81f0*/  MOV R12, 0x413bd03 ;  /* 0x0413bd03000c7802 */ /* 0x008fe20000000f00 */
[----:B------:R-:W-:Y:S01]  /*8200*/  IMAD.MOV.U32 R13, RZ, RZ, -0x4160b816 ;  /* 0xbe9f47eaff0d7424 */ /* 0x000fe200078e00ff */
[----:B------:R0:W-:Y:S01]  /*8210*/  STL.64 [R1+0x1248], R24 ;  /* 0x0012481801007387 */ /* 0x0001e20000100a00 */
[----:B--2---:R-:W-:Y:S02]  /*8220*/  IMAD.MOV.U32 R10, RZ, RZ, 0xf4b0bff ;  /* 0x0f4b0bffff0a7424 */ /* 0x004fe400078e00ff */
[----:B------:R-:W-:Y:S01]  /*8230*/  IMAD.MOV.U32 R11, RZ, RZ, 0x400727bb ;  /* 0x400727bbff0b7424 */ /* 0x000fe200078e00ff */
[----:B------:R2:W-:Y:S01]  /*8240*/  STL.64 [R1+0x10d0], R22 ;  /* 0x0010d01601007387 */ /* 0x0005e20000100a00 */
[----:B----4-:R-:W-:Y:S01]  /*8250*/  IMAD.MOV.U32 R14, RZ, RZ, 0x38dc7845 ;  /* 0x38dc7845ff0e7424 */ /* 0x010fe200078e00ff */
[----:B------:R-:W-:-:S02]  /*8260*/  MOV R15, 0xbfe9cbfe ;  /* 0xbfe9cbfe000f7802 */ /* 0x000fc40000000f00 */
        /* <DEDUP_REMOVED lines=8> */
[----:B---3--:R-:W-:Y:S01]  /*82f0*/  MOV R30, 0x4f19f2c4 ;  /* 0x4f19f2c4001e7802 */ /* 0x008fe20000000f00 */
[----:B------:R-:W-:Y:S02]  /*8300*/  IMAD.MOV.U32 R31, RZ, RZ, -0x405f11f1 ;  /* 0xbfa0ee0fff1f7424 */ /* 0x000fe400078e00ff */
[----:B------:R3:W-:Y:S01]  /*8310*/  STL.64 [R1+0x1268], R6 ;  /* 0x0012680601007387 */ /* 0x0007e20000100a00 */
[----:B0-----:R-:W-:Y:S01]  /*8320*/  MOV R4, 0xc323ba44 ;  /* 0xc323ba4400047802 */ /* 0x001fe20000000f00 */
[----:B------:R-:W-:-:S02]  /*8330*/  IMAD.MOV.U32 R5, RZ, RZ, 0x4050a142 ;  /* 0x4050a142ff057424 */ /* 0x000fc400078e00ff */
[----:B------:R0:W-:Y:S01]  /*8340*/  STL.64 [R1+0x1270], R8 ;  /* 0x0012700801007387 */ /* 0x0001e20000100a00 */
[----:B----4-:R-:W-:Y:S01]  /*8350*/  IMAD.MOV.U32 R26, RZ, RZ, 0x30c9aff6 ;  /* 0x30c9aff6ff1a7424 */ /* 0x010fe200078e00ff */
[----:B------:R-:W-:Y:S02]  /*8360*/  MOV R27, 0x3f235a96 ;  /* 0x3f235a96001b7802 */ /* 0x000fe40000000f00 */
[----:B------:R4:W-:Y:S01]  /*8370*/  STL.64 [R1+0x1278], R10 ;  /* 0x0012780a01007387 */ /* 0x0009e20000100a00 */
[----:B--2---:R-:W-:Y:S02]  /*8380*/  IMAD.MOV.U32 R28, RZ, RZ, -0x68f25d89 ;  /* 0x970da277ff1c7424 */ /* 0x004fe400078e00ff */
[----:B------:R-:W-:Y:S01]  /*8390*/  IMAD.MOV.U32 R29, RZ, RZ, 0x3faa1cba ;  /* 0x3faa1cbaff1d7424 */ /* 0x000fe200078e00ff */
[----:B------:R2:W-:Y:S01]  /*83a0*/  STL.64 [R1+0x1280], R12 ;  /* 0x0012800c01007387 */ /* 0x0005e20000100a00 */
[----:B---3--:R-:W-:Y:S01]  /*83b0*/  MOV R6, 0xa50d9b0e ;  /* 0xa50d9b0e00067802 */ /* 0x008fe20000000f00 */
[----:B------:R-:W-:-:S02]  /*83c0*/  IMAD.MOV.U32 R7, RZ, RZ, -0x40355161 ;  /* 0xbfcaae9fff077424 */ /* 0x000fc400078e00ff */
[----:B------:R3:W-:Y:S01]  /*83d0*/  STL.64 [R1+0x1288], R14 ;  /* 0x0012880e01007387 */ /* 0x0007e20000100a00 */
[----:B0-----:R-:W-:Y:S01]  /*83e0*/  IMAD.MOV.U32 R8, RZ, RZ, 0x3f907c55 ;  /* 0x3f907c55ff087424 */ /* 0x001fe200078e00ff */
[----:B------:R-:W-:Y:S01]  /*83f0*/  MOV R9, 0x3f8ef19b ;  /* 0x3f8ef19b00097802 */ /* 0x000fe20000000f00 */
[----:B----4-:R-:W-:Y:S01]  /*8400*/  IMAD.MOV.U32 R10, RZ, RZ, 0x7d9b7a22 ;  /* 0x7d9b7a22ff0a7424 */ /* 0x010fe200078e00ff */
[----:B------:R0:W-:Y:S01]  /*8410*/  STL.64 [R1+0x1290], R24 ;  /* 0x0012901801007387 */ /* 0x0001e20000100a00 */
[----:B------:R-:W-:Y:S01]  /*8420*/  IMAD.MOV.U32 R11, RZ, RZ, -0x3f71133b ;  /* 0xc08eecc5ff0b7424 */ /* 0x000fe200078e00ff */
[----:B--2---:R-:W-:Y:S01]  /*8430*/  MOV R12, 0x6f39f917 ;  /* 0x6f39f917000c7802 */ /* 0x004fe20000000f00 */
[----:B------:R-:W-:Y:S01]  /*8440*/  IMAD.MOV.U32 R13, RZ, RZ, 0x40a1211c ;  /* 0x40a1211cff0d7424 */ /* 0x000fe200078e00ff */
[----:B------:R1:W-:Y:S01]  /*8450*/  STL.64 [R1+0x1120], R22 ;  /* 0x0011201601007387 */ /* 0x0003e20000100a00 */
[----:B---3--:R-:W-:Y:S01]  /*8460*/  IMAD.MOV.U32 R14, RZ, RZ, 0x495b65de ;  /* 0x495b65deff0e7424 */ /* 0x008fe200078e00ff */
[----:B------:R-:W-:-:S02]  /*8470*/  MOV R15, 0xc09e216f ;  /* 0xc09e216f000f7802 */ /* 0x000fc40000000f00 */
[----:B------:R-:W-:Y:S01]  /*8480*/  STL.64 [R1+0x1250], R4 ;  /* 0x0012500401007387 */ /* 0x000fe20000100a00 */
[----:B0-----:R-:W-:-:S03]  /*8490*/  IMAD.MOV.U32 R24, RZ, RZ, -0x42008b47 ;  /* 0xbdff74b9ff187424 */ /* 0x001fc600078e00ff */
[----:B------:R0:W-:Y:S01]  /*84a0*/  STL.64 [R1+0x1298], R6 ;  /* 0x0012980601007387 */ /* 0x0001e20000100a00 */
[----:B------:R-:W-:-:S03]  /*84b0*/  IMAD.MOV.U32 R25, RZ, RZ, -0x403b9d75 ;  /* 0xbfc4628bff197424 */ /* 0x000fc600078e00ff */
[----:B------:R2:W-:Y:S01]  /*84c0*/  STL.64 [R1+0x12a0], R26 ;  /* 0x0012a01a01007387 */ /* 0x0005e20000100a00 */
[----:B-1----:R-:W1:Y:S03]  /*84d0*/  DMUL R22, R18, R2 ;  /* 0x0000000212167228 */ /* 0x002e660000000000 */
[----:B------:R3:W-:Y:S04]  /*84e0*/  STL.64 [R1+0x12a8], R28 ;  /* 0x0012a81c01007387 */ /* 0x0007e80000100a00 */
[----:B------:R4:W-:Y:S01]  /*84f0*/  STL.64 [R1+0x12b0], R30 ;  /* 0x0012b01e01007387 */ /* 0x0009e20000100a00 */
[----:B0-----:R-:W-:Y:S01]  /*8500*/  IMAD.MOV.U32 R6, RZ, RZ, -0x3e789b85 ;  /* 0xc187647bff067424 */ /* 0x001fe200078e00ff */
[----:B------:R-:W-:-:S02]  /*8510*/  MOV R7, 0xc0a2ce80 ;  /* 0xc0a2ce8000077802 */ /* 0x000fc40000000f00 */
[----:B------:R0:W-:Y:S01]  /*8520*/  STL.64 [R1+0x12b8], R8 ;  /* 0x0012b80801007387 */ /* 0x0001e20000100a00 */
[----:B--2---:R-:W-:Y:S01]  /*8530*/  MOV R26, 0x61d37922 ;  /* 0x61d37922001a7802 */ /* 0x004fe20000000f00 */
        /* <DEDUP_REMOVED lines=11> */
[----:B--2---:R-:W-:Y:S01]  /*85f0*/  MOV R10, 0x7b2e5ff5 ;  /* 0x7b2e5ff5000a7802 */ /* 0x004fe20000000f00 */
        /* <DEDUP_REMOVED lines=27> */
[----:B------:R-:W-:Y:S01]  /*87b0*/  IMAD.MOV.U32 R31, RZ, RZ, 0x3f6966e5 ;  /* 0x3f6966e5ff1f7424 */ /* 0x000fe200078e00ff */
[----:B-1----:R-:W1:Y:S01]  /*87c0*/  DFMA R4, -R20, R22, R18 ;  /* 0x000000161404722b */ /* 0x002e620000000112 */
[----:B------:R4:W-:Y:S01]  /*87d0*/  STL.64 [R1+0x1328], R24 ;  /* 0x0013281801007387 */ /* 0x0009e20000100a00 */
[----:B0-----:R-:W-:Y:S01]  /*87e0*/  IMAD.MOV.U32 R10, RZ, RZ, 0x47d911f2 ;  /* 0x47d911f2ff0a7424 */ /* 0x001fe200078e00ff */
[----:B------:R-:W-:-:S02]  /*87f0*/  MOV R11, 0x3ff1f3c0 ;  /* 0x3ff1f3c0000b7802 */ /* 0x000fc40000000f00 */
[----:B------:R0:W-:Y:S01]  /*8800*/  STL.64 [R1+0x1330], R32 ;  /* 0x0013302001007387 */ /* 0x0001e20000100a00 */
[----:B--2---:R-:W-:Y:S02]  /*8810*/  IMAD.MOV.U32 R12, RZ, RZ, 0x1b50cc3 ;  /* 0x01b50cc3ff0c7424 */ /* 0x004fe400078e00ff */
        /* <DEDUP_REMOVED lines=27> */
[----:B------:R-:W-:Y:S05]  /*89d0*/  CALL.REL.NOINC `($__internal_22_$__cuda_sm20_div_rn_f64_full) ;  /* 0x00000910003c7944 */ /* 0x000fea0003c00000 */
[----:B------:R-:W-:Y:S02]  /*89e0*/  IMAD.MOV.U32 R22, RZ, RZ, R2 ;  /* 0x000000ffff167224 */ /* 0x000fe400078e0002 */
[----:B------:R-:W-:-:S07]  /*89f0*/  IMAD.MOV.U32 R23, RZ, RZ, R3 ;  /* 0x000000ffff177224 */ /* 0x000fce00078e0003 */
.L_x_7070:
[----:B------:R-:W-:Y:S05]  /*8a00*/  BSYNC.RECONVERGENT B0 ;  /* 0x0000000000007941 */ /* 0x000fea0003800200 */
.L_x_7069:
        /* <DEDUP_REMOVED lines=49> */
[----:B------:R-:W-:Y:S05]  /*8d20*/  CALL.REL.NOINC `($__internal_22_$__cuda_sm20_div_rn_f64_full) ;  /* 0x0000090c00687944 */ /* 0x000fea0003c00000 */
[----:B------:R-:W-:Y:S01]  /*8d30*/  MOV R14, R2 ;  /* 0x00000002000e7202 */ /* 0x000fe20000000f00 */
[----:B------:R-:W-:-:S07]  /*8d40*/  IMAD.MOV.U32 R15, RZ, RZ, R3 ;  /* 0x000000ffff0f7224 */ /* 0x000fce00078e0003 */
.L_x_7072:
[----:B------:R-:W-:Y:S05]  /*8d50*/  BSYNC.RECONVERGENT B0 ;  /* 0x0000000000007941 */ /* 0x000fea0003800200 */
.L_x_7071:
        /* <DEDUP_REMOVED lines=88> */
.L_x_7078:
[----:B------:R-:W-:Y:S05]  /*92e0*/  BSYNC.RECONVERGENT B5 ;  /* 0x0000000000057941 */ /* 0x000fea0003800200 */
.L_x_7077:
        /* <DEDUP_REMOVED lines=78> */
.L_x_7076:
        /* <DEDUP_REMOVED lines=188> */
.L_x_7080:
[----:B------:R-:W-:Y:S01]  /*a390*/  IMAD.MOV.U32 R2, RZ, RZ, 0x0 ;  /* 0x00000000ff027424 */ /* 0x000fe200078e00ff */
[----:B------:R-:W-:Y:S02]  /*a3a0*/  MOV R3, 0x7ff00000 ;  /* 0x7ff0000000037802 */ /* 0x000fe40000000f00 */
[----:B------:R-:W-:-:S04]  /*a3b0*/  LOP3.LUT P0, RZ, R5, 0x7fffffff, RZ, 0xc0, !PT ;  /* 0x7fffffff05ff7812 */ /* 0x000fc8000780c0ff */
[----:B------:R-:W0:Y:S02]  /*a3c0*/  DFMA R4, R4, R2, +INF ;  /* 0x7ff000000404742b */ /* 0x000e240000000002 */
[----:B0-----:R-:W-:Y:S02]  /*a3d0*/  FSEL R4, R4, RZ, P0 ;  /* 0x000000ff04047208 */ /* 0x001fe40000000000 */
[----:B------:R-:W-:-:S07]  /*a3e0*/  FSEL R5, R5, -QNAN , P0 ;  /* 0xfff0000005057808 */ /* 0x000fce0000000000 */
.L_x_7079:
[----:B------:R-:W-:Y:S05]  /*a3f0*/  BSYNC.RECONVERGENT B4 ;  /* 0x0000000000047941 */ /* 0x000fea0003800200 */
.L_x_7075:
        /* <DEDUP_REMOVED lines=59> */
[----:B------:R-:W-:-:S07]  /*a7b0*/  IMAD.MOV.U32 R8, RZ, RZ, R11 ;  /* 0x000000ffff087224 */ /* 0x000fce00078e000b */
[----:B------:R-:W-:Y:S05]  /*a7c0*/  CALL.REL.NOINC `($__internal_23_$__cuda_sm20_dsqrt_rn_f64_mediumpath_v1) ;  /* 0x000008f800e87944 */ /* 0x000fea0003c00000 */
.L_x_7082:
[----:B------:R-:W-:Y:S05]  /*a7d0*/  BSYNC.RECONVERGENT B4 ;  /* 0x0000000000047941 */ /* 0x000fea0003800200 */
.L_x_7081:
[----:B------:R-:W-:Y:S01]  /*a7e0*/  MOV R10, R4 ;  /* 0x00000004000a7202 */ /* 0x000fe20000000f00 */
[----:B------:R-:W-:Y:S01]  /*a7f0*/  IMAD.MOV.U32 R11, RZ, RZ, R5 ;  /* 0x000000ffff0b7224 */ /* 0x000fe200078e0005 */
[----:B------:R-:W-:Y:S06]  /*a800*/  BRA `(.L_x_7083) ;  /* 0x0000001800387947 */ /* 0x000fec0003800000 */
.L_x_7074:
        /* <DEDUP_REMOVED lines=60> */
[----:B------:R-:W-:Y:S05]  /*abd0*/  CALL.REL.NOINC `($__internal_22_$__cuda_sm20_div_rn_f64_full) ;  /* 0x000008ec00bc7944 */ /* 0x000fea0003c00000 */
.L_x_7087:
[----:B------:R-:W-:Y:S05]  /*abe0*/  BSYNC.RECONVERGENT B5 ;  /* 0x0000000000057941 */ /* 0x000fea0003800200 */
.L_x_7086:
        /* <DEDUP_REMOVED lines=78> */
.L_x_7085:
        /* <DEDUP_REMOVED lines=187> */
.L_x_7089:
[----:B------:R-:W-:Y:S01]  /*bc80*/  MOV R4, 0x0 ;  /* 0x0000000000047802 */ /* 0x000fe20000000f00 */
[----:B------:R-:W-:Y:S01]  /*bc90*/  IMAD.MOV.U32 R5, RZ, RZ, 0x7ff00000 ;  /* 0x7ff00000ff057424 */ /* 0x000fe200078e00ff */
[----:B------:R-:W-:-:S05]  /*bca0*/  LOP3.LUT P0, RZ, R3, 0x7fffffff, RZ, 0xc0, !PT ;  /* 0x7fffffff03ff7812 */ /* 0x000fca000780c0ff */
[----:B------:R-:W0:Y:S02]  /*bcb0*/  DFMA R2, R2, R4, +INF ;  /* 0x7ff000000202742b */ /* 0x000e240000000004 */
[----:B0-----:R-:W-:Y:S02]  /*bcc0*/  FSEL R4, R2, RZ, P0 ;  /* 0x000000ff02047208 */ /* 0x001fe40000000000 */
[----:B------:R-:W-:-:S07]  /*bcd0*/  FSEL R5, R3, -QNAN , P0 ;  /* 0xfff0000003057808 */ /* 0x000fce0000000000 */
.L_x_7088:
[----:B------:R-:W-:Y:S05]  /*bce0*/  BSYNC.RECONVERGENT B4 ;  /* 0x0000000000047941 */ /* 0x000fea0003800200 */
.L_x_7084:
        /* <DEDUP_REMOVED lines=61> */
[----:B------:R-:W-:Y:S05]  /*c0c0*/  CALL.REL.NOINC `($__internal_23_$__cuda_sm20_dsqrt_rn_f64_mediumpath_v1) ;  /* 0x000008e000a87944 */ /* 0x000fea0003c00000 */
.L_x_7091:
[----:B------:R-:W-:Y:S05]  /*c0d0*/  BSYNC.RECONVERGENT B4 ;  /* 0x0000000000047941 */ /* 0x000fea0003800200 */
.L_x_7090:
[----:B------:R1:W2:Y:S02]  /*c0e0*/  DADD R10, -RZ, -R4 ;  /* 0x00000000ff0a7229 */ /* 0x0002a40000000904 */
.L_x_7083:
[----:B------:R-:W-:Y:S05]  /*c0f0*/  BSYNC.RECONVERGENT B0 ;  /* 0x0000000000007941 */ /* 0x000fea0003800200 */
.L_x_7073:
[----:B------:R-:W0:Y:S01]  /*c100*/  DMUL R12, R20, 0.5 ;  /* 0x3fe00000140c7828 */ /* 0x000e220000000000 */
[----:B------:R-:W-:Y:S01]  /*c110*/  IMAD.MOV.U32 R6, RZ, RZ, 0x0 ;  /* 0x00000000ff067424 */ /* 0x000fe200078e00ff */
[----:B0-----:R-:W1:Y:S01]  /*c120*/  MUFU.RSQ64H R3, R13 ;  /* 0x0000000d00037308 */ /* 0x001e620000001c00 */
[----:B------:R-:W-:Y:S01]  /*c130*/  VIADD R2, R13, 0xfcb00000 ;  /* 0xfcb000000d027836 */ /* 0x000fe20000000000 */
[----:B------:R-:W-:Y:S01]  /*c140*/  MOV R7, 0x3fd80000 ;  /* 0x3fd8000000077802 */ /* 0x000fe20000000f00 */
[----:B------:R-:W-:Y:S03]  /*c150*/  BSSY.RECONVERGENT B0, `(.L_x_7092) ;  /* 0x0000033000007945 */ /* 0x000fe60003800200 */
[----:B------:R-:W-:-:S15]  /*c160*/  ISETP.GE.U32.AND P0, PT, R2, 0x7ca00000, PT ;  /* 0x7ca000000200780c */ /* 0x000fde0003f06070 */
[----:B------:R-:W-:-:S15]  /*c170*/  NOP ;  /* 0x0000000000007918 */ /* 0x000fde0000000000 */
[----:B------:R-:W-:-:S15]  /*c180*/  NOP ;  /* 0x0000000000007918 */ /* 0x000fde0000000000 */
[----:B------:R-:W-:-:S11]  /*c190*/  NOP ;  /* 0x0000000000007918 */ /* 0x000fd60000000000 */
        /* <DEDUP_REMOVED lines=45> */
[----:B--2---:R-:W-:Y:S05]  /*c470*/  CALL.REL.NOINC `($__internal_23_$__cuda_sm20_dsqrt_rn_f64_mediumpath_v1) ;  /* 0x000008dc00bc7944 */ /* 0x004fea0003c00000 */
.L_x_7093:
[----:B------:R-:W-:Y:S05]  /*c480*/  BSYNC.RECONVERGENT B0 ;  /* 0x0000000000007941 */ /* 0x000fea0003800200 */
.L_x_7092:
[----:B------:R-:W-:Y:S01]  /*c490*/  HFMA2 R13, -RZ, RZ, -1.9580078125, 85.3125 ;  /* 0xbfd55555ff0d7431 */ /* 0x000fe200000001ff */
[----:B--2---:R0:W1:Y:S01]  /*c4a0*/  DMUL R26, R4, -R10 ;  /* 0x8000000a041a7228 */ /* 0x0040620000000000 */
[----:B------:R-:W-:Y:S01]  /*c4b0*/  BSSY.RECONVERGENT B0, `(.L_x_7094) ;  /* 0x0000025000007945 */ /* 0x000fe20003800200 */
[----:B------:R-:W-:Y:S01]  /*c4c0*/  MOV R19, RZ ;  /* 0x000000ff00137202 */ /* 0x000fe20000000f00 */
[----:B------:R-:W-:Y:S02]  /*c4d0*/  IMAD.MOV.U32 R0, RZ, RZ, 0x1 ;  /* 0x00000001ff007424 */ /* 0x000fe400078e00ff */
[----:B01----:R-:W-:-:S07]  /*c4e0*/  IMAD.MOV.U32 R12, RZ, RZ, 0x55555555 ;  /* 0x55555555ff0c7424 */ /* 0x003fce00078e00ff */
.L_x_7095:
        /* <DEDUP_REMOVED lines=34> */
.L_x_7094:
        /* <DEDUP_REMOVED lines=44> */
[----:B------:R-:W-:Y:S05]  /*c9d0*/  CALL.REL.NOINC `($__internal_21_$__cuda_sm20_dblrcp_rn_slowpath_v3) ;  /* 0x000008c800b47944 */ /* 0x000fea0003c00000 */
[----:B------:R-:W-:Y:S01]  /*c9e0*/  IMAD.MOV.U32 R6, RZ, RZ, R4 ;  /* 0x000000ffff067224 */ /* 0x000fe200078e0004 */
[----:B------:R-:W-:-:S07]  /*c9f0*/  MOV R7, R0 ;  /* 0x0000000000077202 */ /* 0x000fce0000000f00 */
.L_x_7099:
[----:B------:R-:W-:Y:S05]  /*ca00*/  BSYNC.RECONVERGENT B4 ;  /* 0x0000000000047941 */ /* 0x000fea0003800200 */
.L_x_7098:
[----:B------:R-:W-:Y:S01]  /*ca10*/  HFMA2 R17, -RZ, RZ, -1.841796875, 115.625 ;  /* 0xbf5e573aff117431 */ /* 0x000fe200000001ff */
[----:B------:R-:W-:Y:S01]  /*ca20*/  BSSY.RECONVERGENT B3, `(.L_x_7100) ;  /* 0x0000024000037945 */ /* 0x000fe20003800200 */
[----:B------:R-:W-:Y:S02]  /*ca30*/  IMAD.MOV.U32 R0, RZ, RZ, 0x1 ;  /* 0x00000001ff007424 */ /* 0x000fe400078e00ff */
[----:B------:R-:W-:-:S07]  /*ca40*/  IMAD.MOV.U32 R16, RZ, RZ, -0x36fe1a8c ;  /* 0xc901e574ff107424 */ /* 0x000fce00078e00ff */
.L_x_7101:
        /* <DEDUP_REMOVED lines=34> */
.L_x_7100:
        /* <DEDUP_REMOVED lines=65> */
[----:B------:R-:W-:Y:S05]  /*d080*/  CALL.REL.NOINC `($__internal_22_$__cuda_sm20_div_rn_f64_full) ;  /* 0x000008c800907944 */ /* 0x000fea0003c00000 */
.L_x_7103:
[----:B------:R-:W-:Y:S05]  /*d090*/  BSYNC.RECONVERGENT B4 ;  /* 0x0000000000047941 */ /* 0x000fea0003800200 */
.L_x_7102:
[----:B------:R-:W-:Y:S01]  /*d0a0*/  BSSY.RECONVERGENT B3, `(.L_x_7104) ;  /* 0x0000025000037945 */ /* 0x000fe20003800200 */
[----:B------:R-:W-:Y:S01]  /*d0b0*/  IMAD.MOV.U32 R0, RZ, RZ, 0x1 ;  /* 0x00000001ff007424 */ /* 0x000fe200078e00ff */
[----:B------:R-:W-:Y:S01]  /*d0c0*/  MOV R23, 0x3f70ee64 ;  /* 0x3f70ee6400177802 */ /* 0x000fe20000000f00 */
[----:B------:R-:W-:-:S07]  /*d0d0*/  IMAD.MOV.U32 R22, RZ, RZ, 0x3b990ee6 ;  /* 0x3b990ee6ff167424 */ /* 0x000fce00078e00ff */
.L_x_7105:
        /* <DEDUP_REMOVED lines=34> */
.L_x_7104:
        /* <DEDUP_REMOVED lines=70> */
.L_x_7107:
[----:B------:R-:W-:Y:S05]  /*d760*/  BSYNC.RECONVERGENT B4 ;  /* 0x0000000000047941 */ /* 0x000fea0003800200 */
.L_x_7106:
[----:B------:R-:W-:Y:S01]  /*d770*/  HFMA2 R16, -RZ, RZ, 0.900390625, -859 ;  /* 0x3b34e2b6ff107431 */ /* 0x000fe200000001ff */
[----:B------:R-:W-:Y:S01]  /*d780*/  BSSY.RECONVERGENT B3, `(.L_x_7108) ;  /* 0x0000024000037945 */ /* 0x000fe20003800200 */
[----:B------:R-:W-:Y:S02]  /*d790*/  IMAD.MOV.U32 R0, RZ, RZ, 0x1 ;  /* 0x00000001ff007424 */ /* 0x000fe400078e00ff */
[----:B------:R-:W-:-:S07]  /*d7a0*/  IMAD.MOV.U32 R17, RZ, RZ, 0x3f4547d9 ;  /* 0x3f4547d9ff117424 */ /* 0x000fce00078e00ff */
.L_x_7109:
        /* <DEDUP_REMOVED lines=34> */
.L_x_7108:
        /* <DEDUP_REMOVED lines=65> */
[----:B------:R-:W-:Y:S05]  /*dde0*/  CALL.REL.NOINC `($__internal_22_$__cuda_sm20_div_rn_f64_full) ;  /* 0x000008bc00387944 */ /* 0x000fea0003c00000 */
.L_x_7111:
[----:B------:R-:W-:Y:S05]  /*ddf0*/  BSYNC.RECONVERGENT B4 ;  /* 0x0000000000047941 */ /* 0x000fea0003800200 */
.L_x_7110:
[----:B------:R-:W-:Y:S01]  /*de00*/  BSSY.RECONVERGENT B3, `(.L_x_7112) ;  /* 0x0000025000037945 */ /* 0x000fe20003800200 */
[----:B------:R-:W-:Y:S01]  /*de10*/  IMAD.MOV.U32 R0, RZ, RZ, 0x1 ;  /* 0x00000001ff007424 */ /* 0x000fe200078e00ff */
[----:B------:R-:W-:Y:S01]  /*de20*/  MOV R22, 0x2da7bf9 ;  /* 0x02da7bf900167802 */ /* 0x000fe20000000f00 */
[----:B------:R-:W-:-:S07]  /*de30*/  IMAD.MOV.U32 R23, RZ, RZ, -0x40b3c1f5 ;  /* 0xbf4c3e0bff177424 */ /* 0x000fce00078e00ff */
.L_x_7113:
        /* <DEDUP_REMOVED lines=34> */
.L_x_7112:
        /* <DEDUP_REMOVED lines=70> */
.L_x_7115:
[----:B------:R-:W-:Y:S05]  /*e4c0*/  BSYNC.RECONVERGENT B4 ;  /* 0x0000000000047941 */ /* 0x000fea0003800200 */
.L_x_7114:
[----:B------:R-:W-:Y:S01]  /*e4d0*/  BSSY.RECONVERGENT B3, `(.L_x_7116) ;  /* 0x0000025000037945 */ /* 0x000fe20003800200 */
[----:B------:R-:W-:Y:S01]  /*e4e0*/  MOV R0, 0x1 ;  /* 0x0000000100007802 */ /* 0x000fe20000000f00 */
[----:B------:R-:W-:Y:S02]  /*e4f0*/  IMAD.MOV.U32 R16, RZ, RZ, -0x3a5b058f ;  /* 0xc5a4fa71ff107424 */ /* 0x000fe400078e00ff */
[----:B------:R-:W-:-:S07]  /*e500*/  IMAD.MOV.U32 R17, RZ, RZ, -0x40c9ed76 ;  /* 0xbf36128aff117424 */ /* 0x000fce00078e00ff */
.L_x_7117:
        /* <DEDUP_REMOVED lines=34> */
.L_x_7116:
        /* <DEDUP_REMOVED lines=65> */
[----:B------:R-:W-:Y:S05]  /*eb40*/  CALL.REL.NOINC `($__internal_22_$__cuda_sm20_div_rn_f64_full) ;  /* 0x000008ac00e07944 */ /* 0x000fea0003c00000 */
.L_x_7119:
[----:B------:R-:W-:Y:S05]  /*eb50*/  BSYNC.RECONVERGENT B4 ;  /* 0x0000000000047941 */ /* 0x000fea0003800200 */
.L_x_7118:
[----:B------:R-:W-:Y:S01]  /*eb60*/  BSSY.RECONVERGENT B3, `(.L_x_7120) ;  /* 0x0000025000037945 */ /* 0x000fe20003800200 */
[----:B------:R-:W-:Y:S01]  /*eb70*/  MOV R0, 0x1 ;  /* 0x0000000100007802 */ /* 0x000fe20000000f00 */
[----:B------:R-:W-:Y:S02]  /*eb80*/  IMAD.MOV.U32 R22, RZ, RZ, 0x1b0931c8 ;  /* 0x1b0931c8ff167424 */ /* 0x000fe400078e00ff */
[----:B------:R-:W-:-:S07]  /*eb90*/  IMAD.MOV.U32 R23, RZ, RZ, 0x3f4168ef ;  /* 0x3f4168efff177424 */ /* 0x000fce00078e00ff */
.L_x_7121:
        /* <DEDUP_REMOVED lines=34> */
.L_x_7120:
        /* <DEDUP_REMOVED lines=68> */
[----:B------:R-:W-:Y:S01]  /*f200*/  IMAD.MOV.U32 R6, RZ, RZ, R2 ;  /* 0x000000ffff067224 */ /* 0x000fe200078e0002 */
[----:B------:R-:W-:-:S07]  /*f210*/  MOV R7, R3 ;  /* 0x0000000300077202 */ /* 0x000fce0000000f00 */
.L_x_7123:
[----:B------:R-:W-:Y:S05]  /*f220*/  BSYNC.RECONVERGENT B4 ;  /* 0x0000000000047941 */ /* 0x000fea0003800200 */
.L_x_7122:
[----:B------:R-:W-:Y:S01]  /*f230*/  HFMA2 R17, -RZ, RZ, 1.802734375, -0.000674724578857421875 ;  /* 0x3f369187ff117431 */ /* 0x000fe200000001ff */
[----:B------:R-:W-:Y:S01]  /*f240*/  BSSY.RECONVERGENT B3, `(.L_x_7124) ;  /* 0x0000024000037945 */ /* 0x000fe20003800200 */
[----:B------:R-:W-:Y:S02]  /*f250*/  IMAD.MOV.U32 R0, RZ, RZ, 0x1 ;  /* 0x00000001ff007424 */ /* 0x000fe400078e00ff */
[----:B------:R-:W-:-:S07]  /*f260*/  IMAD.MOV.U32 R16, RZ, RZ, -0x63fe104c ;  /* 0x9c01efb4ff107424 */ /* 0x000fce00078e00ff */
.L_x_7125:
        /* <DEDUP_REMOVED lines=34> */
.L_x_7124:
        /* <DEDUP_REMOVED lines=66> */
.L_x_7127:
[----:B------:R-:W-:Y:S05]  /*f8b0*/  BSYNC.RECONVERGENT B4 ;  /* 0x0000000000047941 */ /* 0x000fea0003800200 */
.L_x_7126:
[----:B------:R-:W-:Y:S01]  /*f8c0*/  BSSY.RECONVERGENT B3, `(.L_x_7128) ;  /* 0x0000025000037945 */ /* 0x000fe20003800200 */
[----:B------:R-:W-:Y:S01]  /*f8d0*/  IMAD.MOV.U32 R0, RZ, RZ, 0x1 ;  /* 0x00000001ff007424 */ /* 0x000fe200078e00ff */
[----:B------:R-:W-:Y:S01]  /*f8e0*/  MOV R23, 0xbf45629b ;  /* 0xbf45629b00177802 */ /* 0x000fe20000000f00 */
[----:B------:R-:W-:-:S07]  /*f8f0*/  IMAD.MOV.U32 R22, RZ, RZ, 0x3187b744 ;  /* 0x3187b744ff167424 */ /* 0x000fce00078e00ff */
.L_x_7129:
        /* <DEDUP_REMOVED lines=34> */
.L_x_7128:
        /* <DEDUP_REMOVED lines=70> */
.L_x_7131:
[----:B------:R-:W-:Y:S05]  /*ff80*/  BSYNC.RECONVERGENT B4 ;  /* 0x0000000000047941 */ /* 0x000fea0003800200 */
.L_x_7130:
[----:B------:R-:W-:Y:S01]  /*ff90*/  HFMA2 R16, -RZ, RZ, 0.004673004150390625, 2820 ;  /* 0x1cc96982ff107431 */ /* 0x000fe200000001ff */
[----:B------:R-:W-:Y:S01]  /*ffa0*/  BSSY.RECONVERGENT B3, `(.L_x_7132) ;  /* 0x0000024000037945 */ /* 0x000fe20003800200 */
[----:B------:R-:W-:Y:S02]  /*ffb0*/  IMAD.MOV.U32 R0, RZ, RZ, 0x1 ;  /* 0x00000001ff007424 */ /* 0x000fe400078e00ff */
[----:B------:R-:W-:-:S07]  /*ffc0*/  IMAD.MOV.U32 R17, RZ, RZ, -0x40bc7201 ;  /* 0xbf438dffff117424 */ /* 0x000fce00078e00ff */
.L_x_7133:
        /* <DEDUP_REMOVED lines=34> */
.L_x_7132:
        /* <DEDUP_REMOVED lines=66> */
.L_x_7135:
[----:B------:R-:W-:Y:S05]  /*10610*/  BSYNC.RECONVERGENT B4 ;  /* 0x0000000000047941 */ /* 0x000fea0003800200 */
.L_x_7134:
[----:B------:R-:W-:Y:S01]  /*10620*/  BSSY.RECONVERGENT B3, `(.L_x_7136) ;  /* 0x0000025000037945 */ /* 0x000fe20003800200 */
[----:B------:R-:W-:Y:S01]  /*10630*/  IMAD.MOV.U32 R0, RZ, RZ, 0x1 ;  /* 0x00000001ff007424 */ /* 0x000fe200078e00ff */
[----:B------:R-:W-:Y:S01]  /*10640*/  MOV R22, 0x684527bf ;  /* 0x684527bf00167802 */ /* 0x000fe20000000f00 */
[----:B------:R-:W-:-:S07]  /*10650*/  IMAD.MOV.U32 R23, RZ, RZ, 0x3f55d4ae ;  /* 0x3f55d4aeff177424 */ /* 0x000fce00078e00ff */
.L_x_7137:
        /* <DEDUP_REMOVED lines=34> */
.L_x_7136:
        /* <DEDUP_REMOVED lines=70> */
.L_x_7139:
[----:B------:R-:W-:Y:S05]  /*10ce0*/  BSYNC.RECONVERGENT B4 ;  /* 0x0000000000047941 */ /* 0x000fea0003800200 */
.L_x_7138:
[----:B------:R-:W-:Y:S01]  /*10cf0*/  BSSY.RECONVERGENT B3, `(.L_x_7140) ;  /* 0x0000025000037945 */ /* 0x000fe20003800200 */
[----:B------:R-:W-:Y:S01]  /*10d00*/  MOV R0, 0x1 ;  /* 0x0000000100007802 */ /* 0x000fe20000000f00 */
[----:B------:R-:W-:Y:S02]  /*10d10*/  IMAD.MOV.U32 R16, RZ, RZ, -0x5713a6fc ;  /* 0xa8ec5904ff107424 */ /* 0x000fe400078e00ff */
[----:B------:R-:W-:-:S07]  /*10d20*/  IMAD.MOV.U32 R17, RZ, RZ, 0x3f59e1db ;  /* 0x3f59e1dbff117424 */ /* 0x000fce00078e00ff */
.L_x_7141:
        /* <DEDUP_REMOVED lines=34> */
.L_x_7140:
        /* <DEDUP_REMOVED lines=66> */
.L_x_7143:
[----:B------:R-:W-:Y:S05]  /*11370*/  BSYNC.RECONVERGENT B4 ;  /* 0x0000000000047941 */ /* 0x000fea0003800200 */
.L_x_7142:
[----:B------:R-:W-:Y:S01]  /*11380*/  BSSY.RECONVERGENT B3, `(.L_x_7144) ;  /* 0x0000025000037945 */ /* 0x000fe20003800200 */
[----:B------:R-:W-:Y:S01]  /*11390*/  MOV R0, 0x1 ;  /* 0x0000000100007802 */ /* 0x000fe20000000f00 */
[----:B------:R-:W-:Y:S02]  /*113a0*/  IMAD.MOV.U32 R22, RZ, RZ, -0x5a255ed9 ;  /* 0xa5daa127ff167424 */ /* 0x000fe400078e00ff */
[----:B------:R-:W-:-:S07]  /*113b0*/  IMAD.MOV.U32 R23, RZ, RZ, -0x408f51aa ;  /* 0xbf70ae56ff177424 */ /* 0x000fce00078e00ff */
.L_x_7145:
        /* <DEDUP_REMOVED lines=34> */
.L_x_7144:
        /* <DEDUP_REMOVED lines=70> */
.L_x_7147:
[----:B------:R-:W-:Y:S05]  /*11a40*/  BSYNC.RECONVERGENT B4 ;  /* 0x0000000000047941 */ /* 0x000fea0003800200 */
.L_x_7146:
[----:B------:R-:W-:Y:S01]  /*11a50*/  HFMA2 R17, -RZ, RZ, -1.8671875, 287 ;  /* 0xbf785c7cff117431 */ /* 0x000fe200000001ff */
[----:B------:R-:W-:Y:S01]  /*11a60*/  BSSY.RECONVERGENT B3, `(.L_x_7148) ;  /* 0x0000024000037945 */ /* 0x000fe20003800200 */
[----:B------:R-:W-:Y:S02]  /*11a70*/  IMAD.MOV.U32 R0, RZ, RZ, 0x1 ;  /* 0x00000001ff007424 */ /* 0x000fe400078e00ff */
[----:B------:R-:W-:-:S07]  /*11a80*/  IMAD.MOV.U32 R16, RZ, RZ, -0x343a03ee ;  /* 0xcbc5fc12ff107424 */ /* 0x000fce00078e00ff */
.L_x_7149:
        /* <DEDUP_REMOVED lines=34> */
.L_x_7148:
        /* <DEDUP_REMOVED lines=66> */
.L_x_7151:
[----:B------:R-:W-:Y:S05]  /*120d0*/  BSYNC.RECONVERGENT B4 ;  /* 0x0000000000047941 */ /* 0x000fea0003800200 */
.L_x_7150:
[----:B------:R-:W-:Y:S01]  /*120e0*/  BSSY.RECONVERGENT B3, `(.L_x_7152) ;  /* 0x0000025000037945 */ /* 0x000fe20003800200 */
[----:B------:R-:W-:Y:S01]  /*120f0*/  IMAD.MOV.U32 R0, RZ, RZ, 0x1 ;  /* 0x00000001ff007424 */ /* 0x000fe200078e00ff */
[----:B------:R-:W-:Y:S01]  /*12100*/  MOV R23, 0x3f91d1d6 ;  /* 0x3f91d1d600177802 */ /* 0x000fe20000000f00 */
[----:B------:R-:W-:-:S07]  /*12110*/  IMAD.MOV.U32 R22, RZ, RZ, 0x50ed0c93 ;  /* 0x50ed0c93ff167424 */ /* 0x000fce00078e00ff */
.L_x_7153:
        /* <DEDUP_REMOVED lines=34> */
.L_x_7152:
        /* <DEDUP_REMOVED lines=70> */
.L_x_7155:
[----:B------:R-:W-:Y:S05]  /*127a0*/  BSYNC.RECONVERGENT B4 ;  /* 0x0000000000047941 */ /* 0x000fea0003800200 */
.L_x_7154:
[----:B------:R-:W-:Y:S01]  /*127b0*/  HFMA2 R16, -RZ, RZ, 256.75, -55.28125 ;  /* 0x5c03d2e9ff107431 */ /* 0x000fe200000001ff */
[----:B------:R-:W-:Y:S01]  /*127c0*/  BSSY.RECONVERGENT B3, `(.L_x_7156) ;  /* 0x0000024000037945 */ /* 0x000fe20003800200 */
[----:B------:R-:W-:Y:S02]  /*127d0*/  IMAD.MOV.U32 R0, RZ, RZ, 0x1 ;  /* 0x00000001ff007424 */ /* 0x000fe400078e00ff */
[----:B------:R-:W-:-:S07]  /*127e0*/  IMAD.MOV.U32 R17, RZ, RZ, 0x3f9ef9a0 ;  /* 0x3f9ef9a0ff117424 */ /* 0x000fce00078e00ff */
.L_x_7157:
        /* <DEDUP_REMOVED lines=34> */
.L_x_7156:
        /* <DEDUP_REMOVED lines=66> */
.L_x_7159:
[----:B------:R-:W-:Y:S05]  /*12e30*/  BSYNC.RECONVERGENT B4 ;  /* 0x0000000000047941 */ /* 0x000fea0003800200 */
.L_x_7158:
[----:B------:R-:W-:Y:S01]  /*12e40*/  BSSY.RECONVERGENT B3, `(.L_x_7160) ;  /* 0x0000025000037945 */ /* 0x000fe20003800200 */
[----:B------:R-:W-:Y:S01]  /*12e50*/  IMAD.MOV.U32 R0, RZ, RZ, 0x1 ;  /* 0x00000001ff007424 */ /* 0x000fe200078e00ff */
[----:B------:R-:W-:Y:S01]  /*12e60*/  MOV R22, 0x5f50d178 ;  /* 0x5f50d17800167802 */ /* 0x000fe20000000f00 */
[----:B------:R-:W-:-:S07]  /*12e70*/  IMAD.MOV.U32 R23, RZ, RZ, -0x4046a498 ;  /* 0xbfb95b68ff177424 */ /* 0x000fce00078e00ff */
.L_x_7161:
        /* <DEDUP_REMOVED lines=34> */
.L_x_7160:
        /* <DEDUP_REMOVED lines=70> */
.L_x_7163:
[----:B------:R-:W-:Y:S05]  /*13500*/  BSYNC.RECONVERGENT B4 ;  /* 0x0000000000047941 */ /* 0x000fea0003800200 */
.L_x_7162:
[----:B------:R-:W-:Y:S01]  /*13510*/  BSSY.RECONVERGENT B3, `(.L_x_7164) ;  /* 0x0000025000037945 */ /* 0x000fe20003800200 */
[----:B------:R-:W-:Y:S01]  /*13520*/  MOV R0, 0x1 ;  /* 0x0000000100007802 */ /* 0x000fe20000000f00 */
[----:B------:R-:W-:Y:S02]  /*13530*/  IMAD.MOV.U32 R16, RZ, RZ, -0x3bccff5e ;  /* 0xc43300a2ff107424 */ /* 0x000fe400078e00ff */
[----:B------:R-:W-:-:S07]  /*13540*/  IMAD.MOV.U32 R17, RZ, RZ, -0x40366831 ;  /* 0xbfc997cfff117424 */ /* 0x000fce00078e00ff */
.L_x_7165:
        /* <DEDUP_REMOVED lines=34> */
.L_x_7164:
        /* <DEDUP_REMOVED lines=66> */
.L_x_7167:
[----:B------:R-:W-:Y:S05]  /*13b90*/  BSYNC.RECONVERGENT B4 ;  /* 0x0000000000047941 */ /* 0x000fea0003800200 */
.L_x_7166:
[----:B------:R-:W-:Y:S01]  /*13ba0*/  BSSY.RECONVERGENT B3, `(.L_x_7168) ;  /* 0x0000025000037945 */ /* 0x000fe20003800200 */
[----:B------:R-:W-:Y:S01]  /*13bb0*/  MOV R0, 0x1 ;  /* 0x0000000100007802 */ /* 0x000fe20000000f00 */
[----:B------:R-:W-:Y:S02]  /*13bc0*/  IMAD.MOV.U32 R22, RZ, RZ, -0x45e261fc ;  /* 0xba1d9e04ff167424 */ /* 0x000fe400078e00ff */
[----:B------:R-:W-:-:S07]  /*13bd0*/  IMAD.MOV.U32 R23, RZ, RZ, 0x3fe72e2b ;  /* 0x3fe72e2bff177424 */ /* 0x000fce00078e00ff */
.L_x_7169:
        /* <DEDUP_REMOVED lines=34> */
.L_x_7168:
        /* <DEDUP_REMOVED lines=70> */
.L_x_7171:
[----:B------:R-:W-:Y:S05]  /*14260*/  BSYNC.RECONVERGENT B4 ;  /* 0x0000000000047941 */ /* 0x000fea0003800200 */
.L_x_7170:
[----:B------:R-:W-:Y:S01]  /*14270*/  HFMA2 R17, -RZ, RZ, 1.994140625, -0.05938720703125 ;  /* 0x3ffaab9aff117431 */ /* 0x000fe200000001ff */
[----:B------:R-:W-:Y:S01]  /*14280*/  BSSY.RECONVERGENT B3, `(.L_x_7172) ;  /* 0x0000024000037945 */ /* 0x000fe20003800200 */
[----:B------:R-:W-:Y:S02]  /*14290*/  IMAD.MOV.U32 R0, RZ, RZ, 0x1 ;  /* 0x00000001ff007424 */ /* 0x000fe400078e00ff */
[----:B------:R-:W-:-:S07]  /*142a0*/  IMAD.MOV.U32 R16, RZ, RZ, 0x101bb71a ;  /* 0x101bb71aff107424 */ /* 0x000fce00078e00ff */
.L_x_7173:
        /* <DEDUP_REMOVED lines=34> */
.L_x_7172:
        /* <DEDUP_REMOVED lines=66> */
.L_x_7175:
[----:B------:R-:W-:Y:S05]  /*148f0*/  BSYNC.RECONVERGENT B4 ;  /* 0x0000000000047941 */ /* 0x000fea0003800200 */
.L_x_7174:
[----:B------:R-:W-:Y:S01]  /*14900*/  BSSY.RECONVERGENT B3, `(.L_x_7176) ;  /* 0x0000025000037945 */ /* 0x000fe20003800200 */
[----:B------:R-:W-:Y:S01]  /*14910*/  IMAD.MOV.U32 R0, RZ, RZ, 0x1 ;  /* 0x00000001ff007424 */ /* 0x000fe200078e00ff */
[----:B------:R-:W-:Y:S01]  /*14920*/  MOV R23, 0xc01a79ae ;  /* 0xc01a79ae00177802 */ /* 0x000fe20000000f00 */
[----:B------:R-:W-:-:S07]  /*14930*/  IMAD.MOV.U32 R22, RZ, RZ, -0x755502fe ;  /* 0x8aaafd02ff167424 */ /* 0x000fce00078e00ff */
.L_x_7177:
        /* <DEDUP_REMOVED lines=34> */
.L_x_7176:
        /* <DEDUP_REMOVED lines=70> */
.L_x_7179:
[----:B------:R-:W-:Y:S05]  /*14fc0*/  BSYNC.RECONVERGENT B4 ;  /* 0x0000000000047941 */ /* 0x000fea0003800200 */
.L_x_7178:
[----:B------:R-:W-:Y:S01]  /*14fd0*/  HFMA2 R16, -RZ, RZ, 23.78125, 1.8896484375 ;  /* 0x4df23f8fff107431 */ /* 0x000fe200000001ff */
[----:B------:R-:W-:Y:S01]  /*14fe0*/  BSSY.RECONVERGENT B3, `(.L_x_7180) ;  /* 0x0000024000037945 */ /* 0x000fe20003800200 */
[----:B------:R-:W-:Y:S02]  /*14ff0*/  IMAD.MOV.U32 R0, RZ, RZ, 0x1 ;  /* 0x00000001ff007424 */ /* 0x000fe400078e00ff */
[----:B------:R-:W-:-:S07]  /*15000*/  IMAD.MOV.U32 R17, RZ, RZ, -0x3fcee326 ;  /* 0xc0311cdaff117424 */ /* 0x000fce00078e00ff */
.L_x_7181:
        /* <DEDUP_REMOVED lines=34> */
.L_x_7180:
        /* <DEDUP_REMOVED lines=66> */
.L_x_7183:
[----:B------:R-:W-:Y:S05]  /*15650*/  BSYNC.RECONVERGENT B4 ;  /* 0x0000000000047941 */ /* 0x000fea0003800200 */
.L_x_7182:
[----:B------:R-:W-:Y:S01]  /*15660*/  BSSY.RECONVERGENT B3, `(.L_x_7184) ;  /* 0x0000025000037945 */ /* 0x000fe20003800200 */
[----:B------:R-:W-:Y:S01]  /*15670*/  IMAD.MOV.U32 R0, RZ, RZ, 0x1 ;  /* 0x00000001ff007424 */ /* 0x000fe200078e00ff */
[----:B------:R-:W-:Y:S01]  /*15680*/  MOV R24, 0x311f1460 ;  /* 0x311f146000187802 */ /* 0x000fe20000000f00 */
[----:B------:R-:W-:-:S07]  /*15690*/  IMAD.MOV.U32 R25, RZ, RZ, 0x405278fb ;  /* 0x405278fbff197424 */ /* 0x000fce00078e00ff */
.L_x_7185:
        /* <DEDUP_REMOVED lines=34> */
.L_x_7184:
        /* <DEDUP_REMOVED lines=70> */
.L_x_7187:
[----:B------:R-:W-:Y:S05]  /*15d20*/  BSYNC.RECONVERGENT B4 ;  /* 0x0000000000047941 */ /* 0x000fea0003800200 */
.L_x_7186:
[----:B------:R-:W-:Y:S01]  /*15d30*/  BSSY.RECONVERGENT B3, `(.L_x_7188) ;  /* 0x0000025000037945 */ /* 0x000fe20003800200 */
[----:B------:R-:W-:Y:S01]  /*15d40*/  MOV R0, 0x1 ;  /* 0x0000000100007802 */ /* 0x000fe20000000f00 */
[----:B------:R-:W-:Y:S02]  /*15d50*/  IMAD.MOV.U32 R22, RZ, RZ, 0x4b8ba3fd ;  /* 0x4b8ba3fdff167424 */ /* 0x000fe400078e00ff */
[----:B------:R-:W-:-:S07]  /*15d60*/  IMAD.MOV.U32 R23, RZ, RZ, 0x406a8563 ;  /* 0x406a8563ff177424 */ /* 0x000fce00078e00ff */
.L_x_7189:
        /* <DEDUP_REMOVED lines=34> */
.L_x_7188:
        /* <DEDUP_REMOVED lines=23> */
.L_x_7191:
        /* <DEDUP_REMOVED lines=34> */
.L_x_7190:
        /* <DEDUP_REMOVED lines=47> */
.L_x_7193:
[----:B------:R-:W-:Y:S05]  /*16610*/  BSYNC.RECONVERGENT B4 ;  /* 0x0000000000047941 */ /* 0x000fea0003800200 */
.L_x_7192:
        /* <DEDUP_REMOVED lines=11> */
.L_x_7097:
[----:B------:R-:W-:Y:S05]  /*166d0*/  BSYNC.RECONVERGENT B0 ;  /* 0x0000000000007941 */ /* 0x000fea0003800200 */
.L_x_7096:
[----:B0-----:R-:W-:Y:S01]  /*166e0*/  LOP3.LUT R3, R27, 0x7fffffff, RZ, 0xc0, !PT ;  /* 0x7fffffff1b037812 */ /* 0x001fe200078ec0ff */
[----:B------:R-:W-:Y:S03]  /*166f0*/  BSSY.RECONVERGENT B0, `(.L_x_7194) ;  /* 0x0000195000007945 */ /* 0x000fe60003800200 */
[----:B------:R-:W-:-:S13]  /*16700*/  ISETP.GT.U32.AND P0, PT, R3, 0x7fefffff, PT ;  /* 0x7fefffff0300780c */ /* 0x000fda0003f04070 */
[----:B------:R-:W-:Y:S05]  /*16710*/  @P0 BRA `(.L_x_7195) ;  /* 0x0000001800240947 */ /* 0x000fea0003800000 */
[----:B------:R-:W-:Y:S01]  /*16720*/  IMAD.MOV.U32 R2, RZ, RZ, R26 ;  /* 0x000000ffff027224 */ /* 0x000fe200078e001a */
[----:B------:R-:W-:Y:S01]  /*16730*/  MOV R24, 0x0 ;  /* 0x0000000000187802 */ /* 0x000fe20000000f00 */
[----:B------:R-:W-:Y:S01]  /*16740*/  IMAD.MOV.U32 R25, RZ, RZ, 0x3ff00000 ;  /* 0x3ff00000ff197424 */ /* 0x000fe200078e00ff */
[----:B------:R-:W-:Y:S01]  /*16750*/  MOV R6, 0x652b82fe ;  /* 0x652b82fe00067802 */ /* 0x000fe20000000f00 */
[----:B------:R-:W-:Y:S01]  /*16760*/  IMAD.MOV.U32 R16, RZ, RZ, RZ ;  /* 0x000000ffff107224 */ /* 0x000fe200078e00ff */
[----:B------:R-:W-:Y:S01]  /*16770*/  UMOV UR6, 0xfefa39ef ;  /* 0xfefa39ef00067882 */ /* 0x000fe20000000000 */
[----:B------:R-:W0:Y:S01]  /*16780*/  DADD R18, R2, 4 ;  /* 0x4010000002127429 */ /* 0x000e220000000000 */
[----:B------:R-:W-:Y:S01]  /*16790*/  IMAD.MOV.U32 R7, RZ, RZ, 0x3ff71547 ;  /* 0x3ff71547ff077424 */ /* 0x000fe200078e00ff */
[----:B0-----:R-:W0:Y:S01]  /*167a0*/  MUFU.RCP64H R17, R19 ;  /* 0x0000001300117308 */ /* 0x001e220000001800 */
[----:B------:R-:W-:Y:S01]  /*167b0*/  UMOV UR7, 0x3fe62e42 ;  /* 0x3fe62e4200077882 */ /* 0x000fe20000000000 */
[----:B------:R-:W-:-:S02]  /*167c0*/  MOV R12, RZ ;  /* 0x000000ff000c7202 */ /* 0x000fc40000000f00 */
[----:B------:R-:W-:-:S15]  /*167d0*/  ISETP.GT.U32.AND P0, PT, R3, 0x403b4000, PT ;  /* 0x403b40000300780c */ /* 0x000fde0003f04070 */
[----:B------:R-:W-:-:S15]  /*167e0*/  NOP ;  /* 0x0000000000007918 */ /* 0x000fde0000000000 */
[----:B------:R-:W-:-:S15]  /*167f0*/  NOP ;  /* 0x0000000000007918 */ /* 0x000fde0000000000 */
[----:B------:R-:W-:-:S13]  /*16800*/  NOP ;  /* 0x0000000000007918 */ /* 0x000fda0000000000 */
[----:B------:R-:W2:Y:S02]  /*16810*/  DFMA R24, R2, 2, R24 ;  /* 0x400000000218782b */ /* 0x000ea40000000018 */
        /* <DEDUP_REMOVED lines=15> */
[----:B---3--:R-:W0:Y:S02]  /*16910*/  DFMA R6, R4, R6, 6.75539944105574400000e+15 ;  /* 0x433800000406742b */ /* 0x008e240000000006 */
[----:B0-----:R-:W-:-:S15]  /*16920*/  LEA.HI R0, R6, R6, RZ, 0x1 ;  /* 0x0000000606007211 */ /* 0x001fde00078f08ff */
        /* <DEDUP_REMOVED lines=9> */
[----:B------:R3:W4:Y:S02]  /*169c0*/  DADD R8, R6, -6.75539944105574400000e+15 ;  /* 0xc338000006087429 */ /* 0x0007240000000000 */
[----:B---3--:R-:W-:-:S04]  /*169d0*/  SHF.R.S32.HI R7, RZ, 0x1, R0 ;  /* 0x00000001ff077819 */ /* 0x008fc80000011400 */
[----:B------:R-:W-:-:S15]  /*169e0*/  IADD3 R6, PT, PT, R6, -R7, RZ ;  /* 0x8000000706067210 */ /* 0x000fde0007ffe0ff */
[----:B------:R-:W-:-:S15]  /*169f0*/  NOP ;  /* 0x0000000000007918 */ /* 0x000fde0000000000 */
[----:B------:R-:W-:-:S15]  /*16a00*/  NOP ;  /* 0x0000000000007918 */ /* 0x000fde0000000000 */
[----:B------:R-:W-:-:S13]  /*16a10*/  NOP ;  /* 0x0000000000007918 */ /* 0x000fda0000000000 */
[----:B0-----:R0:W-:Y:S02]  /*16a20*/  DFMA R16, R16, R22, R16 ;  /* 0x000000161010722b */ /* 0x0011e40000000010 */
[----:B0-----:R-:W-:Y:S02]  /*16a30*/  IMAD.MOV.U32 R22, RZ, RZ, -0x35dec16 ;  /* 0xfca213eaff167424 */ /* 0x001fe400078e00ff */
[----:B------:R-:W-:-:S15]  /*16a40*/  IMAD.MOV.U32 R23, RZ, RZ, 0x3e928af3 ;  /* 0x3e928af3ff177424 */ /* 0x000fde00078e00ff */
[----:B------:R-:W-:-:S15]  /*16a50*/  NOP ;  /* 0x0000000000007918 */ /* 0x000fde0000000000 */
[----:B------:R-:W-:-:S15]  /*16a60*/  NOP ;  /* 0x0000000000007918 */ /* 0x000fde0000000000 */
[----:B------:R-:W-:-:S15]  /*16a70*/  NOP ;  /* 0x0000000000007918 */ /* 0x000fde0000000000 */
        /* <DEDUP_REMOVED lines=87> */
[----:B0-----:R0:W2:Y:S02]  /*16ff0*/  DFMA R24, R8, R24, 1 ;  /* 0x3ff000000818742b */ /* 0x0010a40000000018 */
[----:B0-----:R-:W-:Y:S01]  /*17000*/  MOV R8, 0xfd03d328 ;  /* 0xfd03d32800087802 */ /* 0x001fe20000000f00 */
[----:B------:R-:W-:Y:S02]  /*17010*/  IMAD.MOV.U32 R9, RZ, RZ, 0x3e44e1c6 ;  /* 0x3e44e1c6ff097424 */ /* 0x000fe400078e00ff */
[----:B--2---:R-:W-:Y:S01]  /*17020*/  IMAD R25, R7, 0x100000, R25 ;  /* 0x0010000007197824 */ /* 0x004fe200078e0219 */
[----:B------:R-:W-:Y:S01]  /*17030*/  LEA R7, R6, 0x3ff00000, 0x14 ;  /* 0x3ff0000006077811 */ /* 0x000fe200078ea0ff */
[----:B------:R-:W-:-:S15]  /*17040*/  IMAD.MOV.U32 R6, RZ, RZ, RZ ;  /* 0x000000ffff067224 */ /* 0x000fde00078e00ff */
[----:B------:R-:W-:-:S15]  /*17050*/  NOP ;  /* 0x0000000000007918 */ /* 0x000fde0000000000 */
[----:B------:R-:W-:-:S15]  /*17060*/  NOP ;  /* 0x0000000000007918 */ /* 0x000fde0000000000 */
[----:B------:R-:W-:-:S12]  /*17070*/  NOP ;  /* 0x0000000000007918 */ /* 0x000fd80000000000 */
        /* <DEDUP_REMOVED lines=170> */
[----:B0-----:R-:W-:Y:S01]  /*17b20*/  DFMA R8, R16, R8, -UR6 ;  /* 0x8000000610087e2b */ /* 0x001fe20008000008 */
        /* <DEDUP_REMOVED lines=31> */
[----:B------:R-:W0:-:S15]  /*17d20*/  DFMA R8, R16, R8, UR6 ;  /* 0x0000000610087e2b */ /* 0x000e1e0008000008 */
        /* <DEDUP_REMOVED lines=40> */
.L_x_7195:
        /* <DEDUP_REMOVED lines=9> */
.L_x_7196:
[----:B------:R-:W-:Y:S05]  /*18040*/  BSYNC.RECONVERGENT B0 ;  /* 0x0000000000007941 */ /* 0x000fea0003800200 */
.L_x_7194:
        /* <DEDUP_REMOVED lines=15> */
[----:B------:R-:W-:Y:S02]  /*18140*/  MOV R3, 0x3ff71547 ;  /* 0x3ff7154700037802 */ /* 0x000fe40000000f00 */
[----:B--2---:R-:W-:-:S15]  /*18150*/  FSETP.GEU.FTZ.AND P0, PT, |R11|, 4.1917929649353027344, PT ;  /* 0x4086232b0b00780b */ /* 0x004fde0003f1e200 */
        /* <DEDUP_REMOVED lines=105> */
[----:B------:R-:W-:Y:S02]  /*187f0*/  @!P0 IMAD.MOV.U32 R2, RZ, RZ, R6 ;  /* 0x000000ffff028224 */ /* 0x000fe400078e0006 */
        /* <DEDUP_REMOVED lines=9> */
[----:B------:R0:W2:Y:S02]  /*18890*/  @!P0 DMUL R4, R2, R6 ;  /* 0x0000000602048228 */ /* 0x0000a40000000000 */
.L_x_7198:
[----:B------:R-:W-:Y:S05]  /*188a0*/  BSYNC.RECONVERGENT B0 ;  /* 0x0000000000007941 */ /* 0x000fea0003800200 */
.L_x_7197:
        /* <DEDUP_REMOVED lines=64> */
.L_x_7200:
[----:B------:R-:W-:Y:S05]  /*18cb0*/  BSYNC.RECONVERGENT B0 ;  /* 0x0000000000007941 */ /* 0x000fea0003800200 */
.L_x_7199:
        /* <DEDUP_REMOVED lines=47> */
.L_x_7202:
[----:B------:R-:W-:Y:S05]  /*18fb0*/  BSYNC.RECONVERGENT B0 ;  /* 0x0000000000007941 */ /* 0x000fea0003800200 */
.L_x_7201:
[----:B------:R2:W3:Y:S02]  /*18fc0*/  DFMA R16, R16, 0.5, -R2 ;  /* 0x3fe000001010782b */ /* 0x0004e40000000802 */
[----:B--23--:R-:W-:Y:S05]  /*18fd0*/  BRA `(.L_x_7065) ;  /* 0x0000020c009c7947 */ /* 0x00cfea0003800000 */
.L_x_7068:
        /* <DEDUP_REMOVED lines=57> */
.L_x_7206:
[----:B------:R-:W-:Y:S05]  /*19370*/  BSYNC.RECONVERGENT B4 ;  /* 0x0000000000047941 */ /* 0x000fea0003800200 */
.L_x_7205:
        /* <DEDUP_REMOVED lines=42> */
[----:B------:R-:W-:Y:S01]  /*19620*/  MOV R6, RZ ;  /* 0x000000ff00067202 */ /* 0x000fe20000000f00 */
[----:B------:R-:W-:Y:S01]  /*19630*/  IMAD.MOV.U32 R7, RZ, RZ, 0x40120000 ;  /* 0x40120000ff077424 */ /* 0x000fe200078e00ff */
[----:B------:R-:W-:-:S07]  /*19640*/  MOV R0, 0x19660 ;  /* 0x0001966000007802 */ /* 0x000fce0000000f00 */
[----:B------:R-:W-:Y:S05]  /*19650*/  CALL.REL.NOINC `($__internal_22_$__cuda_sm20_div_rn_f64_full) ;  /* 0x00000804001c7944 */ /* 0x000fea0003c00000 */
.L_x_7208:
[----:B------:R-:W-:Y:S05]  /*19660*/  BSYNC.RECONVERGENT B4 ;  /* 0x0000000000047941 */ /* 0x000fea0003800200 */
.L_x_7207:
        /* <DEDUP_REMOVED lines=1250> */
[----:B------:R-:W-:-:S03]  /*1e490*/  IMAD.MOV.U32 R15, RZ, RZ, 0x3f3adee2 ;  /* 0x3f3adee2ff0f7424 */ /* 0x000fc600078e00ff */
[----:B------:R4:W-:Y:S01]  /*1e4a0*/  STL.64 [R1+0xd00], R10 ;  /* 0x000d000a01007387 */ /* 0x0009e20000100a00 */
[----:B---3--:R-:W-:Y:S01]  /*1e4b0*/  MOV R12, 0x7c4544c3 ;  /* 0x7c4544c3000c7802 */ /* 0x008fe20000000f00 */
[----:B------:R-:W-:Y:S02]  /*1e4c0*/  IMAD.MOV.U32 R13, RZ, RZ, 0x3f10af03 ;  /* 0x3f10af03ff0d7424 */ /* 0x000fe400078e00ff */
[----:B-1----:R-:W-:Y:S01]  /*1e4d0*/  IMAD.MOV.U32 R6, RZ, RZ, -0x39092c3 ;  /* 0xfc6f6d3dff067424 */ /* 0x002fe200078e00ff */
[----:B------:R-:W-:Y:S01]  /*1e4e0*/  MOV R7, 0xbec607c5 ;  /* 0xbec607c500077802 */ /* 0x000fe20000000f00 */
[----:B------:R1:W-:Y:S01]  /*1e4f0*/  STL.64 [R1+0xca8], R24 ;  /* 0x000ca81801007387 */ /* 0x0003e20000100a00 */
[----:B--2---:R-:W-:Y:S02]  /*1e500*/  IMAD.MOV.U32 R8, RZ, RZ, -0x458bb1e4 ;  /* 0xba744e1cff087424 */ /* 0x004fe400078e00ff */
[----:B------:R-:W-:Y:S01]  /*1e510*/  IMAD.MOV.U32 R9, RZ, RZ, 0x3eab1a24 ;  /* 0x3eab1a24ff097424 */ /* 0x000fe200078e00ff */
[----:B------:R2:W-:Y:S01]  /*1e520*/  STL.64 [R1+0xd08], R12 ;  /* 0x000d080c01007387 */ /* 0x0005e20000100a00 */
[----:B----4-:R-:W-:Y:S01]  /*1e530*/  MOV R10, 0xf5f87fc0 ;  /* 0xf5f87fc0000a7802 */ /* 0x010fe20000000f00 */
        /* <DEDUP_REMOVED lines=8> */
[----:B---3--:R-:W-:Y:S01]  /*1e5c0*/  IMAD.MOV.U32 R6, RZ, RZ, 0x20e7ea15 ;  /* 0x20e7ea15ff067424 */ /* 0x008fe200078e00ff */
[----:B------:R2:W-:Y:S01]  /*1e5d0*/  STL.64 [R1+0xcd0], R26 ;  /* 0x000cd01a01007387 */ /* 0x0005e20000100a00 */
[----:B------:R-:W-:Y:S02]  /*1e5e0*/  IMAD.MOV.U32 R7, RZ, RZ, -0x4022480f ;  /* 0xbfddb7f1ff077424 */ /* 0x000fe400078e00ff */
[----:B-1----:R-:W-:Y:S01]  /*1e5f0*/  IMAD.MOV.U32 R8, RZ, RZ, 0x23c48dc0 ;  /* 0x23c48dc0ff087424 */ /* 0x002fe200078e00ff */
[----:B------:R1:W-:Y:S01]  /*1e600*/  STL.64 [R1+0xd50], R12 ;  /* 0x000d500c01007387 */ /* 0x0003e20000100a00 */
[----:B------:R-:W-:Y:S01]  /*1e610*/  IMAD.MOV.U32 R9, RZ, RZ, -0x403e5b26 ;  /* 0xbfc1a4daff097424 */ /* 0x000fe200078e00ff */
[----:B0-----:R-:W0:Y:S01]  /*1e620*/  DFMA R4, R4, R4, R4 ;  /* 0x000000040404722b */ /* 0x001e220000000004 */
[----:B----4-:R-:W-:Y:S01]  /*1e630*/  MOV R10, 0x4744ccfb ;  /* 0x4744ccfb000a7802 */ /* 0x010fe20000000f00 */
[----:B------:R-:W-:Y:S01]  /*1e640*/  IMAD.MOV.U32 R11, RZ, RZ, 0x3fc056ba ;  /* 0x3fc056baff0b7424 */ /* 0x000fe200078e00ff */
[----:B------:R3:W-:Y:S01]  /*1e650*/  STL.64 [R1+0xd60], R6 ;  /* 0x000d600601007387 */ /* 0x0007e20000100a00 */
[----:B--2---:R-:W-:-:S03]  /*1e660*/  MOV R26, 0x539275a7 ;  /* 0x539275a7001a7802 */ /* 0x004fc60000000f00 */
[----:B------:R2:W-:Y:S01]  /*1e670*/  STL.64 [R1+0xd78], R8 ;  /* 0x000d780801007387 */ /* 0x0005e20000100a00 */
[----:B------:R-:W-:Y:S02]  /*1e680*/  IMAD.MOV.U32 R27, RZ, RZ, 0x3ed1abde ;  /* 0x3ed1abdeff1b7424 */ /* 0x000fe400078e00ff */
[----:B-1----:R-:W-:Y:S01]  /*1e690*/  IMAD.MOV.U32 R12, RZ, RZ, 0x182c4e01 ;  /* 0x182c4e01ff0c7424 */ /* 0x002fe200078e00ff */
[----:B------:R1:W-:Y:S01]  /*1e6a0*/  STL.64 [R1+0xd80], R10 ;  /* 0x000d800a01007387 */ /* 0x0003e20000100a00 */
[----:B------:R-:W-:-:S03]  /*1e6b0*/  MOV R13, 0xbfacc80f ;  /* 0xbfacc80f000d7802 */ /* 0x000fc60000000f00 */
[----:B------:R4:W-:Y:S01]  /*1e6c0*/  STL.64 [R1+0xcf0], R14 ;  /* 0x000cf00e01007387 */ /* 0x0009e20000100a00 */
[----:B---3--:R-:W-:Y:S02]  /*1e6d0*/  IMAD.MOV.U32 R6, RZ, RZ, 0x4c284396 ;  /* 0x4c284396ff067424 */ /* 0x008fe400078e00ff */
[----:B------:R-:W-:Y:S01]  /*1e6e0*/  IMAD.MOV.U32 R7, RZ, RZ, 0x3f778305 ;  /* 0x3f778305ff077424 */ /* 0x000fe200078e00ff */
[----:B--2---:R-:W-:Y:S01]  /*1e6f0*/  MOV R8, 0xf86c0936 ;  /* 0xf86c093600087802 */ /* 0x004fe20000000f00 */
[----:B------:R-:W-:Y:S01]  /*1e700*/  IMAD.MOV.U32 R9, RZ, RZ, 0x3e123fc5 ;  /* 0x3e123fc5ff097424 */ /* 0x000fe200078e00ff */
[----:B------:R2:W-:Y:S01]  /*1e710*/  STL.64 [R1+0xcf8], R24 ;  /* 0x000cf81801007387 */ /* 0x0005e20000100a00 */
[----:B-1----:R-:W-:Y:S01]  /*1e720*/  MOV R10, 0x172c9899 ;  /* 0x172c9899000a7802 */ /* 0x002fe20000000f00 */
[----:B------:R-:W-:Y:S02]  /*1e730*/  IMAD.MOV.U32 R11, RZ, RZ, -0x40c781ef ;  /* 0xbf387e11ff0b7424 */ /* 0x000fe400078e00ff */
[----:B------:R1:W-:Y:S01]  /*1e740*/  STL.64 [R1+0xd20], R26 ;  /* 0x000d201a01007387 */ /* 0x0003e20000100a00 */
[----:B----4-:R-:W-:Y:S01]  /*1e750*/  IMAD.MOV.U32 R14, RZ, RZ, 0x66be9669 ;  /* 0x66be9669ff0e7424 */ /* 0x010fe200078e00ff */
[----:B------:R-:W-:-:S02]  /*1e760*/  MOV R15, 0xbe83c519 ;  /* 0xbe83c519000f7802 */ /* 0x000fc40000000f00 */
[----:B------:R3:W-:Y:S01]  /*1e770*/  STL.64 [R1+0xd88], R12 ;  /* 0x000d880c01007387 */ /* 0x0007e20000100a00 */
[----:B--2---:R-:W-:-:S03]  /*1e780*/  IMAD.MOV.U32 R24, RZ, RZ, -0x3bccff5e ;  /* 0xc43300a2ff187424 */ /* 0x004fc600078e00ff */
[----:B------:R2:W-:Y:S01]  /*1e790*/  STL.64 [R1+0xda8], R6 ;  /* 0x000da80601007387 */ /* 0x0005e20000100a00 */
[----:B------:R-:W-:Y:S02]  /*1e7a0*/  IMAD.MOV.U32 R25, RZ, RZ, -0x40366831 ;  /* 0xbfc997cfff197424 */ /* 0x000fe400078e00ff */
[----:B-1----:R-:W-:Y:S01]  /*1e7b0*/  IMAD.MOV.U32 R26, RZ, RZ, -0x15b5e6ab ;  /* 0xea4a1955ff1a7424 */ /* 0x002fe200078e00ff */
[----:B------:R1:W-:Y:S01]  /*1e7c0*/  STL.64 [R1+0xdb0], R8 ;  /* 0x000db00801007387 */ /* 0x0003e20000100a00 */
[----:B------:R-:W-:Y:S01]  /*1e7d0*/  MOV R27, 0x3f01d889 ;  /* 0x3f01d889001b7802 */ /* 0x000fe20000000f00 */
[----:B---3--:R-:W-:Y:S02]  /*1e7e0*/  IMAD.MOV.U32 R12, RZ, RZ, -0x613dd9bf ;  /* 0x9ec22641ff0c7424 */ /* 0x008fe400078e00ff */
[----:B------:R3:W-:Y:S01]  /*1e7f0*/  STL.64 [R1+0xdc8], R10 ;  /* 0x000dc80a01007387 */ /* 0x0007e20000100a00 */
[----:B------:R-:W-:-:S03]  /*1e800*/  MOV R13, 0xbd9d1a2e ;  /* 0xbd9d1a2e000d7802 */ /* 0x000fc60000000f00 */
[----:B------:R4:W-:Y:S01]  /*1e810*/  STL.64 [R1+0xd40], R14 ;  /* 0x000d400e01007387 */ /* 0x0009e20000100a00 */
[----:B--2---:R-:W-:Y:S02]  /*1e820*/  IMAD.MOV.U32 R6, RZ, RZ, -0x79aa5638 ;  /* 0x8655a9c8ff067424 */ /* 0x004fe400078e00ff */
[----:B------:R-:W-:Y:S01]  /*1e830*/  IMAD.MOV.U32 R7, RZ, RZ, 0x3d25dbb1 ;  /* 0x3d25dbb1ff077424 */ /* 0x000fe200078e00ff */
[----:B-1----:R-:W-:Y:S01]  /*1e840*/  MOV R8, 0x1ad67669 ;  /* 0x1ad6766900087802 */ /* 0x002fe20000000f00 */
[----:B------:R-:W-:Y:S01]  /*1e850*/  IMAD.MOV.U32 R9, RZ, RZ, -0x4132585a ;  /* 0xbecda7a6ff097424 */ /* 0x000fe200078e00ff */
[----:B------:R1:W-:Y:S01]  /*1e860*/  STL.64 [R1+0xd48], R24 ;  /* 0x000d481801007387 */ /* 0x0003e20000100a00 */
[----:B---3--:R-:W-:Y:S01]  /*1e870*/  IMAD.MOV.U32 R10, RZ, RZ, -0x2a8595fa ;  /* 0xd57a6a06ff0a7424 */ /* 0x008fe200078e00ff */
[----:B------:R-:W-:Y:S02]  /*1e880*/  MOV R11, 0x3ec257a6 ;  /* 0x3ec257a6000b7802 */ /* 0x000fe40000000f00 */
[----:B------:R2:W-:Y:S01]  /*1e890*/  STL.64 [R1+0xd70], R26 ;  /* 0x000d701a01007387 */ /* 0x0005e20000100a00 */
[----:B----4-:R-:W-:-:S02]  /*1e8a0*/  IMAD.MOV.U32 R14, RZ, RZ, -0x2c454e17 ;  /* 0xd3bab1e9ff0e7424 */ /* 0x010fc400078e00ff */
[----:B------:R-:W-:Y:S01]  /*1e8b0*/  IMAD.MOV.U32 R15, RZ, RZ, -0x41787839 ;  /* 0xbe8787c7ff0f7424 */ /* 0x000fe200078e00ff */
        /* <DEDUP_REMOVED lines=10> */
[----:B---3--:R-:W-:Y:S01]  /*1e960*/  IMAD.MOV.U32 R12, RZ, RZ, 0x3921c967 ;  /* 0x3921c967ff0c7424 */ /* 0x008fe200078e00ff */
[----:B------:R-:W-:Y:S02]  /*1e970*/  MOV R13, 0xbff644d1 ;  /* 0xbff644d1000d7802 */ /* 0x000fe40000000f00 */
        /* <DEDUP_REMOVED lines=26> */
[----:B-1----:R-:W-:Y:S02]  /*1eb20*/  IMAD.MOV.U32 R12, RZ, RZ, 0x41653f05 ;  /* 0x41653f05ff0c7424 */ /* 0x002fe400078e00ff */
[----:B------:R-:W-:Y:S01]  /*1eb30*/  IMAD.MOV.U32 R13, RZ, RZ, 0x3fc89f1e ;  /* 0x3fc89f1eff0d7424 */ /* 0x000fe200078e00ff */
[----:B------:R1:W-:Y:S01]  /*1eb40*/  STL.64 [R1+0xde0], R14 ;  /* 0x000de00e01007387 */ /* 0x0003e20000100a00 */
[----:B--2---:R-:W-:Y:S01]  /*1eb50*/  MOV R6, 0xf5c36b90 ;  /* 0xf5c36b9000067802 */ /* 0x004fe20000000f00 */
[----:B------:R-:W-:Y:S02]  /*1eb60*/  IMAD.MOV.U32 R7, RZ, RZ, -0x406a0401 ;  /* 0xbf95fbffff077424 */ /* 0x000fe400078e00ff */
[----:B---3--:R-:W-:Y:S01]  /*1eb70*/  IMAD.MOV.U32 R8, RZ, RZ, 0x78d507d5 ;  /* 0x78d507d5ff087424 */ /* 0x008fe200078e00ff */
        /* <DEDUP_REMOVED lines=21> */
[----:B0-----:R-:W-:Y:S01]  /*1ecd0*/  MOV R6, 0xd2db3feb ;  /* 0xd2db3feb00067802 */ /* 0x001fe20000000f00 */
[----:B------:R-:W-:Y:S02]  /*1ece0*/  IMAD.MOV.U32 R7, RZ, RZ, 0x3f0a5dff ;  /* 0x3f0a5dffff077424 */ /* 0x000fe400078e00ff */
[----:B-1----:R-:W-:Y:S01]  /*1ecf0*/  IMAD.MOV.U32 R8, RZ, RZ, -0x6d5fb8c9 ;  /* 0x92a04737ff087424 */ /* 0x002fe200078e00ff */
[----:B------:R-:W-:Y:S01]  /*1ed00*/  MOV R9, 0xbef0d062 ;  /* 0xbef0d06200097802 */ /* 0x000fe20000000f00 */
[----:B------:R0:W-:Y:S01]  /*1ed10*/  STL.64 [R1+0xe38], R24 ;  /* 0x000e381801007387 */ /* 0x0001e20000100a00 */
[----:B--2---:R-:W-:Y:S02]  /*1ed20*/  IMAD.MOV.U32 R10, RZ, RZ, -0x18f0abe5 ;  /* 0xe70f541bff0a7424 */ /* 0x004fe400078e00ff */
[----:B------:R-:W-:Y:S01]  /*1ed30*/  IMAD.MOV.U32 R11, RZ, RZ, 0x3d0c1417 ;  /* 0x3d0c1417ff0b7424 */ /* 0x000fe200078e00ff */
[----:B------:R1:W-:Y:S01]  /*1ed40*/  STL.64 [R1+0xd58], R2 ;  /* 0x000d580201007387 */ /* 0x0003e20000100a00 */
[----:B---3--:R-:W-:-:S02]  /*1ed50*/  IMAD.MOV.U32 R14, RZ, RZ, 0x163a4d10 ;  /* 0x163a4d10ff0e7424 */ /* 0x008fc400078e00ff */
        /* <DEDUP_REMOVED lines=12> */
[----:B------:R0:W-:Y:S01]  /*1ee20*/  STL.64 [R1+0xec0], R8 ;  /* 0x000ec00801007387 */ /* 0x0001e20000100a00 */
[----:B------:R-:W-:-:S03]  /*1ee30*/  IMAD.MOV.U32 R27, RZ, RZ, -0x40eb9cbe ;  /* 0xbf146342ff1b7424 */ /* 0x000fc600078e00ff */
[----:B------:R3:W-:Y:S01]  /*1ee40*/  STL.64 [R1+0xec8], R10 ;  /* 0x000ec80a01007387 */ /* 0x0007e20000100a00 */
[----:B-1----:R-:W-:Y:S02]  /*1ee50*/  IMAD.MOV.U32 R12, RZ, RZ, 0xe771b94 ;  /* 0x0e771b94ff0c7424 */ /* 0x002fe400078e00ff */
[----:B------:R-:W-:Y:S01]  /*1ee60*/  IMAD.MOV.U32 R13, RZ, RZ, 0x3fbdd5fa ;  /* 0x3fbdd5faff0d7424 */ /* 0x000fe200078e00ff */
[----:B------:R1:W-:Y:S01]  /*1ee70*/  STL.64 [R1+0xe80], R14 ;  /* 0x000e800e01007387 */ /* 0x0003e20000100a00 */
[----:B--2---:R-:W-:Y:S01]  /*1ee80*/  IMAD.MOV.U32 R6, RZ, RZ, 0x7f446f75 ;  /* 0x7f446f75ff067424 */ /* 0x004fe200078e00ff */
[----:B------:R-:W-:Y:S01]  /*1ee90*/  MOV R7, 0x4011e07e ;  /* 0x4011e07e00077802 */ /* 0x000fe20000000f00 */
[----:B0-----:R-:W-:Y:S01]  /*1eea0*/  IMAD.MOV.U32 R8, RZ, RZ, 0x741b2958 ;  /* 0x741b2958ff087424 */ /* 0x001fe200078e00ff */
[----:B------:R-:W-:Y:S01]  /*1eeb0*/  MOV R9, 0x3ff89f57 ;  /* 0x3ff89f5700097802 */ /* 0x000fe20000000f00 */
        /* <DEDUP_REMOVED lines=10> */
[----:B--2---:R-:W-:-:S03]  /*1ef60*/  IMAD.MOV.U32 R2, RZ, RZ, -0x13909c81 ;  /* 0xec6f637fff027424 */ /* 0x004fc600078e00ff */
        /* <DEDUP_REMOVED lines=11> */
[----:B------:R2:W-:Y:S01]  /*1f020*/  STL.64 [R1+0xed0], R14 ;  /* 0x000ed00e01007387 */ /* 0x0005e20000100a00 */
[----:B-1----:R-:W-:Y:S01]  /*1f030*/  IMAD.MOV.U32 R6, RZ, RZ, -0x49e4a63d ;  /* 0xb61b59c3ff067424 */ /* 0x002fe200078e00ff */
[----:B------:R-:W-:Y:S01]  /*1f040*/  MOV R7, 0xbfb56e4e ;  /* 0xbfb56e4e00077802 */ /* 0x000fe20000000f00 */
[----:B---3--:R-:W-:Y:S01]  /*1f050*/  IMAD.MOV.U32 R8, RZ, RZ, -0x746b991f ;  /* 0x8b9466e1ff087424 */ /* 0x008fe200078e00ff */
[----:B------:R1:W-:Y:S01]  /*1f060*/  STL.64 [R1+0xed8], R24 ;  /* 0x000ed81801007387 */ /* 0x0003e20000100a00 */
[----:B------:R-:W-:-:S02]  /*1f070*/  IMAD.MOV.U32 R9, RZ, RZ, -0x41bf4448 ;  /* 0xbe40bbb8ff097424 */ /* 0x000fc400078e00ff */
[----:B0-----:R-:W-:Y:S01]  /*1f080*/  IMAD.MOV.U32 R10, RZ, RZ, 0x7b186dc8 ;  /* 0x7b186dc8ff0a7424 */ /* 0x001fe200078e00ff */
[----:B------:R0:W-:Y:S01]  /*1f090*/  STL.64 [R1+0xdd8], R2 ;  /* 0x000dd80201007387 */ /* 0x0001e20000100a00 */
[----:B------:R-:W-:Y:S02]  /*1f0a0*/  IMAD.MOV.U32 R11, RZ, RZ, 0x3f7a33c6 ;  /* 0x3f7a33c6ff0b7424 */ /* 0x000fe400078e00ff */
[----:B--2---:R-:W-:Y:S01]  /*1f0b0*/  IMAD.MOV.U32 R14, RZ, RZ, 0x5a443c00 ;  /* 0x5a443c00ff0e7424 */ /* 0x004fe200078e00ff */
[----:B------:R-:W-:Y:S01]  /*1f0c0*/  MOV R15, 0x3eb5f0bc ;  /* 0x3eb5f0bc000f7802 */ /* 0x000fe20000000f00 */
[----:B------:R2:W-:Y:S01]  /*1f0d0*/  STL.64 [R1+0xd68], R22 ;  /* 0x000d681601007387 */ /* 0x0005e20000100a00 */
[----:B-1----:R-:W-:-:S03]  /*1f0e0*/  IMAD.MOV.U32 R24, RZ, RZ, 0x542640 ;  /* 0x00542640ff187424 */ /* 0x002fc600078e00ff */
[----:B------:R1:W-:Y:S01]  /*1f0f0*/  STL.64 [R1+0xf00], R26 ;  /* 0x000f001a01007387 */ /* 0x0003e20000100a00 */
[----:B------:R-:W-:Y:S02]  /*1f100*/  IMAD.MOV.U32 R25, RZ, RZ, -0x402f82ff ;  /* 0xbfd07d01ff197424 */ /* 0x000fe400078e00ff */
[----:B0-----:R-:W-:Y:S01]  /*1f110*/  IMAD.MOV.U32 R2, RZ, RZ, -0x19172d8d ;  /* 0xe6e8d273ff027424 */ /* 0x001fe200078e00ff */
[----:B------:R0:W-:Y:S01]  /*1f120*/  STL.64 [R1+0xf18], R12 ;  /* 0x000f180c01007387 */ /* 0x0001e20000100a00 */
[----:B------:R-:W-:-:S03]  /*1f130*/  IMAD.MOV.U32 R3, RZ, RZ, 0x3ff10bef ;  /* 0x3ff10befff037424 */ /* 0x000fc600078e00ff */
[----:B------:R3:W-:Y:S01]  /*1f140*/  STL.64 [R1+0xf38], R6 ;  /* 0x000f380601007387 */ /* 0x0007e20000100a00 */
[----:B--2---:R-:W-:Y:S01]  /*1f150*/  IMAD.MOV.U32 R22, RZ, RZ, -0x8aa5d37 ;  /* 0xf755a2c9ff167424 */ /* 0x004fe200078e00ff */
[----:B------:R-:W-:Y:S02]  /*1f160*/  MOV R23, 0xbf591fff ;  /* 0xbf591fff00177802 */ /* 0x000fe40000000f00 */
[----:B------:R2:W-:Y:S01]  /*1f170*/  STL.64 [R1+0xf40], R8 ;  /* 0x000f400801007387 */ /* 0x0005e20000100a00 */
[----:B-1----:R-:W-:Y:S01]  /*1f180*/  IMAD.MOV.U32 R26, RZ, RZ, -0x4886cb15 ;  /* 0xb77934ebff1a7424 */ /* 0x002fe200078e00ff */
[----:B------:R-:W-:Y:S02]  /*1f190*/  MOV R27, 0xbf923dbf ;  /* 0xbf923dbf001b7802 */ /* 0x000fe40000000f00 */
        /* <DEDUP_REMOVED lines=19> */
[----:B------:R1:W-:Y:S01]  /*1f2d0*/  STL.64 [R1+0xf60], R12 ;  /* 0x000f600c01007387 */ /* 0x0003e20000100a00 */
[----:B------:R-:W-:Y:S02]  /*1f2e0*/  IMAD.MOV.U32 R3, RZ, RZ, 0x3e4ddf27 ;  /* 0x3e4ddf27ff037424 */ /* 0x000fe400078e00ff */
[----:B0-----:R-:W-:Y:S01]  /*1f2f0*/  IMAD.MOV.U32 R22, RZ, RZ, 0x18d848b8 ;  /* 0x18d848b8ff167424 */ /* 0x001fe200078e00ff */
[----:B------:R0:W-:Y:S01]  /*1f300*/  STL.64 [R1+0xf80], R6 ;  /* 0x000f800601007387 */ /* 0x0001e20000100a00 */
[----:B------:R-:W-:Y:S02]  /*1f310*/  IMAD.MOV.U32 R23, RZ, RZ, -0x415994d2 ;  /* 0xbea66b2eff177424 */ /* 0x000fe400078e00ff */
[----:B--2---:R-:W-:Y:S01]  /*1f320*/  IMAD.MOV.U32 R26, RZ, RZ, -0x755502fe ;  /* 0x8aaafd02ff1a7424 */ /* 0x004fe200078e00ff */
[----:B------:R2:W-:Y:S01]  /*1f330*/  STL.64 [R1+0xf88], R8 ;  /* 0x000f880801007387 */ /* 0x0005e20000100a00 */
[----:B------:R-:W-:-:S03]  /*1f340*/  IMAD.MOV.U32 R27, RZ, RZ, -0x3fe58652 ;  /* 0xc01a79aeff1b7424 */ /* 0x000fc600078e00ff */
[----:B------:R3:W-:Y:S01]  /*1f350*/  STL.64 [R1+0xf90], R10 ;  /* 0x000f900a01007387 */ /* 0x0007e20000100a00 */
[----:B-1----:R-:W-:Y:S01]  /*1f360*/  MOV R12, 0xbfe43e00 ;  /* 0xbfe43e00000c7802 */ /* 0x002fe20000000f00 */
[----:B------:R-:W-:Y:S02]  /*1f370*/  IMAD.MOV.U32 R13, RZ, RZ, 0x402acbc4 ;  /* 0x402acbc4ff0d7424 */ /* 0x000fe400078e00ff */
[----:B------:R1:W-:Y:S01]  /*1f380*/  STL.64 [R1+0xf68], R14 ;  /* 0x000f680e01007387 */ /* 0x0003e20000100a00 */
[----:B0-----:R-:W-:Y:S02]  /*1f390*/  IMAD.MOV.U32 R6, RZ, RZ, -0x674527d3 ;  /* 0x98bad82dff067424 */ /* 0x001fe400078e00ff */
[----:B------:R-:W-:Y:S01]  /*1f3a0*/  IMAD.MOV.U32 R7, RZ, RZ, -0x40a87c3b ;  /* 0xbf5783c5ff077424 */ /* 0x000fe200078e00ff */
[----:B------:R0:W-:Y:S01]  /*1f3b0*/  STL.64 [R1+0xf70], R24 ;  /* 0x000f701801007387 */ /* 0x0001e20000100a00 */
[----:B--2---:R-:W-:Y:S02]  /*1f3c0*/  IMAD.MOV.U32 R8, RZ, RZ, 0x4d316e22 ;  /* 0x4d316e22ff087424 */ /* 0x004fe400078e00ff */
[----:B------:R-:W-:Y:S01]  /*1f3d0*/  IMAD.MOV.U32 R9, RZ, RZ, 0x40160ace ;  /* 0x40160aceff097424 */ /* 0x000fe200078e00ff */
[----:B---3--:R-:W-:Y:S01]  /*1f3e0*/  MOV R10, 0x683ce6df ;  /* 0x683ce6df000a7802 */ /* 0x008fe20000000f00 */
[----:B------:R-:W-:Y:S01]  /*1f3f0*/  IMAD.MOV.U32 R11, RZ, RZ, 0x3ee93792 ;  /* 0x3ee93792ff0b7424 */ /* 0x000fe200078e00ff */
[----:B------:R2:W-:Y:S01]  /*1f400*/  STL.64 [R1+0xe68], R2 ;  /* 0x000e680201007387 */ /* 0x0005e20000100a00 */
[----:B-1----:R-:W-:Y:S01]  /*1f410*/  IMAD.MOV.U32 R14, RZ, RZ, -0x3cbd0b71 ;  /* 0xc342f48fff0e7424 */ /* 0x002fe200078e00ff */
        /* <DEDUP_REMOVED lines=9> */
[----:B------:R-:W-:-:S02]  /*1f4b0*/  IMAD.MOV.U32 R23, RZ, RZ, -0x403ac144 ;  /* 0xbfc53ebcff177424 */ /* 0x000fc400078e00ff */
[----:B------:R1:W-:Y:S01]  /*1f4c0*/  STL.64 [R1+0xfa8], R12 ;  /* 0x000fa80c01007387 */ /* 0x0003e20000100a00 */
[----:B0-----:R-:W-:Y:S01]  /*1f4d0*/  IMAD.MOV.U32 R28, RZ, RZ, 0x4a89b561 ;  /* 0x4a89b561ff1c7424 */ /* 0x001fe200078e00ff */
[----:B------:R-:W-:Y:S02]  /*1f4e0*/  MOV R29, 0xc024e9c1 ;  /* 0xc024e9c1001d7802 */ /* 0x000fe40000000f00 */
[----:B------:R0:W-:Y:S04]  /*1f4f0*/  STL.64 [R1+0xfb8], R6 ;  /* 0x000fb80601007387 */ /* 0x0001e80000100a00 */
[----:B------:R3:W-:Y:S01]  /*1f500*/  STL.64 [R1+0xfd0], R8 ;  /* 0x000fd00801007387 */ /* 0x0007e20000100a00 */
[----:B--2---:R-:W-:Y:S02]  /*1f510*/  IMAD.MOV.U32 R26, RZ, RZ, 0x5fcc2f2f ;  /* 0x5fcc2f2fff1a7424 */ /* 0x004fe400078e00ff */
[----:B------:R-:W-:Y:S01]  /*1f520*/  IMAD.MOV.U32 R27, RZ, RZ, 0x400290e2 ;  /* 0x400290e2ff1b7424 */ /* 0x000fe200078e00ff */
[----:B------:R2:W-:Y:S01]  /*1f530*/  STL.64 [R1+0xfd8], R10 ;  /* 0x000fd80a01007387 */ /* 0x0005e20000100a00 */
[----:B-1----:R-:W-:-:S02]  /*1f540*/  IMAD.MOV.U32 R12, RZ, RZ, -0x599d9835 ;  /* 0xa66267cbff0c7424 */ /* 0x002fc400078e00ff */
[----:B------:R-:W-:Y:S01]  /*1f550*/  IMAD.MOV.U32 R13, RZ, RZ, 0x3fd5be7a ;  /* 0x3fd5be7aff0d7424 */ /* 0x000fe200078e00ff */
[----:B------:R1:W-:Y:S01]  /*1f560*/  STL.64 [R1+0xfb0], R14 ;  /* 0x000fb00e01007387 */ /* 0x0003e20000100a00 */
[----:B0-----:R-:W-:Y:S01]  /*1f570*/  IMAD.MOV.U32 R6, RZ, RZ, 0x603144a ;  /* 0x0603144aff067424 */ /* 0x001fe200078e00ff */
[----:B------:R-:W-:Y:S02]  /*1f580*/  MOV R7, 0xbe7b66c5 ;  /* 0xbe7b66c500077802 */ /* 0x000fe40000000f00 */
[----:B---3--:R-:W-:Y:S01]  /*1f590*/  MOV R8, 0x18f65fc2 ;  /* 0x18f65fc200087802 */ /* 0x008fe20000000f00 */
[----:B------:R-:W-:Y:S01]  /*1f5a0*/  IMAD.MOV.U32 R9, RZ, RZ, -0x4063546b ;  /* 0xbf9cab95ff097424 */ /* 0x000fe200078e00ff */
[----:B------:R0:W-:Y:S01]  /*1f5b0*/  STL.64 [R1+0xfc0], R24 ;  /* 0x000fc01801007387 */ /* 0x0001e20000100a00 */
[----:B--2---:R-:W-:Y:S01]  /*1f5c0*/  IMAD.MOV.U32 R10, RZ, RZ, -0x232dd40d ;  /* 0xdcd22bf3ff0a7424 */ /* 0x004fe200078e00ff */
[----:B------:R-:W-:Y:S02]  /*1f5d0*/  MOV R11, 0x3f948c40 ;  /* 0x3f948c40000b7802 */ /* 0x000fe40000000f00 */
[----:B------:R2:W-:Y:S01]  /*1f5e0*/  STL.64 [R1+0xea0], R2 ;  /* 0x000ea00201007387 */ /* 0x0005e20000100a00 */
[----:B-1----:R-:W-:Y:S01]  /*1f5f0*/  MOV R14, 0xbb753f97 ;  /* 0xbb753f97000e7802 */ /* 0x002fe20000000f00 */
[----:B------:R-:W-:-:S02]  /*1f600*/  IMAD.MOV.U32 R15, RZ, RZ, -0x402ee61d ;  /* 0xbfd119e3ff0f7424 */ /* 0x000fc400078e00ff */
[----:B------:R1:W-:Y:S01]  /*1f610*/  STL.64 [R1+0xe58], R22 ;  /* 0x000e581601007387 */ /* 0x0003e20000100a00 */
[----:B0-----:R-:W-:Y:S01]  /*1f620*/  IMAD.MOV.U32 R24, RZ, RZ, 0x7aa334e1 ;  /* 0x7aa334e1ff187424 */ /* 0x001fe200078e00ff */
[----:B------:R-:W-:Y:S02]  /*1f630*/  MOV R25, 0x3fba33c6 ;  /* 0x3fba33c600197802 */ /* 0x000fe40000000f00 */
[----:B------:R0:W-:Y:S01]  /*1f640*/  STL.64 [R1+0xfc8], R28 ;  /* 0x000fc81c01007387 */ /* 0x0001e20000100a00 */
[----:B--2---:R-:W-:Y:S01]  /*1f650*/  MOV R2, 0x82be467c ;  /* 0x82be467c00027802 */ /* 0x004fe20000000f00 */
[----:B------:R-:W-:Y:S02]  /*1f660*/  IMAD.MOV.U32 R3, RZ, RZ, -0x3ff55e8a ;  /* 0xc00aa176ff037424 */ /* 0x000fe400078e00ff */
[----:B------:R2:W-:Y:S01]  /*1f670*/  STL.64 [R1+0xfe8], R26 ;  /* 0x000fe81a01007387 */ /* 0x0005e20000100a00 */
[----:B-1----:R-:W-:Y:S01]  /*1f680*/  IMAD.MOV.U32 R22, RZ, RZ, 0x664ed58b ;  /* 0x664ed58bff167424 */ /* 0x002fe200078e00ff */
[----:B------:R-:W-:-:S02]  /*1f690*/  MOV R23, 0x3d6cbf45 ;  /* 0x3d6cbf4500177802 */ /* 0x000fc40000000f00 */
[----:B------:R1:W-:Y:S04]  /*1f6a0*/  STL.64 [R1+0xff8], R6 ;  /* 0x000ff80601007387 */ /* 0x0003e80000100a00 */
[----:B------:R3:W-:Y:S01]  /*1f6b0*/  STL.64 [R1+0x1000], R12 ;  /* 0x0010000c01007387 */ /* 0x0007e20000100a00 */
[----:B0-----:R-:W-:Y:S02]  /*1f6c0*/  IMAD.MOV.U32 R28, RZ, RZ, -0x493b40ef ;  /* 0xb6c4bf11ff1c7424 */ /* 0x001fe400078e00ff */
[----:B------:R-:W-:Y:S01]  /*1f6d0*/  IMAD.MOV.U32 R29, RZ, RZ, 0x3e0cf9b8 ;  /* 0x3e0cf9b8ff1d7424 */ /* 0x000fe200078e00ff */
[----:B------:R0:W-:Y:S01]  /*1f6e0*/  STL.64 [R1+0x1020], R8 ;  /* 0x0010200801007387 */ /* 0x0001e20000100a00 */
[----:B--2---:R-:W-:Y:S01]  /*1f6f0*/  MOV R26, 0xe1c91478 ;  /* 0xe1c91478001a7802 */ /* 0x004fe20000000f00 */
[----:B------:R-:W-:-:S02]  /*1f700*/  IMAD.MOV.U32 R27, RZ, RZ, 0x3d8110fe ;  /* 0x3d8110feff1b7424 */ /* 0x000fc400078e00ff */
[----:B------:R2:W-:Y:S01]  /*1f710*/  STL.64 [R1+0x1028], R10 ;  /* 0x0010280a01007387 */ /* 0x0005e20000100a00 */
[----:B-1----:R-:W-:Y:S02]  /*1f720*/  IMAD.MOV.U32 R6, RZ, RZ, 0x2c7988e6 ;  /* 0x2c7988e6ff067424 */ /* 0x002fe400078e00ff */
[----:B------:R-:W-:Y:S01]  /*1f730*/  IMAD.MOV.U32 R7, RZ, RZ, -0x40add77f ;  /* 0xbf522881ff077424 */ /* 0x000fe200078e00ff */
[----:B------:R1:W-:Y:S01]  /*1f740*/  STL.64 [R1+0x1008], R14 ;  /* 0x0010080e01007387 */ /* 0x0003e20000100a00 */
[----:B---3--:R-:W-:Y:S01]  /*1f750*/  MOV R12, 0x31e8c834 ;  /* 0x31e8c834000c7802 */ /* 0x008fe20000000f00 */
[----:B------:R-:W-:Y:S02]  /*1f760*/  IMAD.MOV.U32 R13, RZ, RZ, 0x3f37f34f ;  /* 0x3f37f34fff0d7424 */ /* 0x000fe400078e00ff */
[----:B0-----:R-:W-:Y:S01]  /*1f770*/  IMAD.MOV.U32 R8, RZ, RZ, -0x568a9fde ;  /* 0xa9756022ff087424 */ /* 0x001fe200078e00ff */
[----:B------:R-:W-:Y:S01]  /*1f780*/  MOV R9, 0xbff1eed0 ;  /* 0xbff1eed000097802 */ /* 0x000fe20000000f00 */
[----:B------:R0:W-:Y:S01]  /*1f790*/  STL.64 [R1+0x1010], R24 ;  /* 0x0010101801007387 */ /* 0x0001e20000100a00 */
[----:B--2---:R-:W-:-:S02]  /*1f7a0*/  IMAD.MOV.U32 R10, RZ, RZ, 0x47565b8b ;  /* 0x47565b8bff0a7424 */ /* 0x004fc400078e00ff */
[----:B------:R-:W-:Y:S01]  /*1f7b0*/  IMAD.MOV.U32 R11, RZ, RZ, 0x404290e4 ;  /* 0x404290e4ff0b7424 */ /* 0x000fe200078e00ff */
        /* <DEDUP_REMOVED lines=12> */
[----:B------:R-:W-:Y:S01]  /*1f880*/  IMAD.MOV.U32 R23, RZ, RZ, -0x3ffa6af8 ;  /* 0xc0059508ff177424 */ /* 0x000fe200078e00ff */
[----:B0-----:R-:W-:Y:S01]  /*1f890*/  MOV R28, 0x4df23f8f ;  /* 0x4df23f8f001c7802 */ /* 0x001fe20000000f00 */
[----:B------:R-:W-:Y:S01]  /*1f8a0*/  IMAD.MOV.U32 R29, RZ, RZ, -0x3fcee326 ;  /* 0xc0311cdaff1d7424 */ /* 0x000fe200078e00ff */
[----:B------:R0:W-:Y:S04]  /*1f8b0*/  STL.64 [R1+0x1050], R12 ;  /* 0x0010500c01007387 */ /* 0x0001e80000100a00 */
[----:B------:R3:W-:Y:S01]  /*1f8c0*/  STL.64 [R1+0x1070], R8 ;  /* 0x0010700801007387 */ /* 0x0007e20000100a00 */
[----:B--2---:R-:W-:Y:S01]  /*1f8d0*/  IMAD.MOV.U32 R26, RZ, RZ, -0x22008eaf ;  /* 0xddff7151ff1a7424 */ /* 0x004fe200078e00ff */
[----:B------:R-:W-:-:S02]  /*1f8e0*/  MOV R27, 0x4040877f ;  /* 0x4040877f001b7802 */ /* 0x000fc40000000f00 */
[----:B------:R2:W-:Y:S01]  /*1f8f0*/  STL.64 [R1+0x1078], R10 ;  /* 0x0010780a01007387 */ /* 0x0005e20000100a00 */
[----:B-1----:R-:W-:Y:S01]  /*1f900*/  IMAD.MOV.U32 R6, RZ, RZ, -0x68fb0aa9 ;  /* 0x9704f557ff067424 */ /* 0x002fe200078e00ff */
[----:B------:R-:W-:Y:S02]  /*1f910*/  MOV R7, 0x4034e300 ;  /* 0x4034e30000077802 */ /* 0x000fe40000000f00 */
[----:B------:R1:W-:Y:S01]  /*1f920*/  STL.64 [R1+0x1058], R14 ;  /* 0x0010580e01007387 */ /* 0x0003e20000100a00 */
[----:B0-----:R-:W-:Y:S02]  /*1f930*/  IMAD.MOV.U32 R12, RZ, RZ, -0x7db2eaba ;  /* 0x824d1546ff0c7424 */ /* 0x001fe400078e00ff */
[----:B------:R-:W-:Y:S01]  /*1f940*/  IMAD.MOV.U32 R13, RZ, RZ, -0x3fdbe89a ;  /* 0xc0241766ff0d7424 */ /* 0x000fe200078e00ff */
[----:B------:R0:W-:Y:S01]  /*1f950*/  STL.64 [R1+0x1060], R24 ;  /* 0x0010601801007387 */ /* 0x0001e20000100a00 */
[----:B---3--:R-:W-:Y:S02]  /*1f960*/  IMAD.MOV.U32 R8, RZ, RZ, 0x1cae7f61 ;  /* 0x1cae7f61ff087424 */ /* 0x008fe400078e00ff */
[----:B------:R-:W-:Y:S01]  /*1f970*/  IMAD.MOV.U32 R9, RZ, RZ, -0x3ff435ee ;  /* 0xc00bca12ff097424 */ /* 0x000fe200078e00ff */
[----:B--2---:R-:W-:Y:S01]  /*1f980*/  MOV R10, 0x8666bb37 ;  /* 0x8666bb37000a7802 */ /* 0x004fe20000000f00 */
[----:B------:R-:W-:Y:S01]  /*1f990*/  IMAD.MOV.U32 R11, RZ, RZ, 0x3ff6ed4d ;  /* 0x3ff6ed4dff0b7424 */ /* 0x000fe200078e00ff */
[----:B------:R4:W-:Y:S01]  /*1f9a0*/  STL.64 [R1+0xf30], R2 ;  /* 0x000f300201007387 */ /* 0x0009e20000100a00 */
[----:B-1----:R-:W-:Y:S01]  /*1f9b0*/  MOV R14, 0x96c95635 ;  /* 0x96c95635000e7802 */ /* 0x002fe20000000f00 */
[----:B------:R-:W-:-:S02]  /*1f9c0*/  IMAD.MOV.U32 R15, RZ, RZ, -0x4116555b ;  /* 0xbee9aaa5ff0f7424 */ /* 0x000fc400078e00ff */
        /* <DEDUP_REMOVED lines=13> */
[----:B---3--:R-:W-:Y:S02]  /*1faa0*/  IMAD.MOV.U32 R26, RZ, RZ, 0x261f4c56 ;  /* 0x261f4c56ff1a7424 */ /* 0x008fe400078e00ff */
[----:B------:R-:W-:Y:S01]  /*1fab0*/  IMAD.MOV.U32 R27, RZ, RZ, -0x4023546b ;  /* 0xbfdcab95ff1b7424 */ /* 0x000fe200078e00ff */
[----:B------:R3:W-:Y:S01]  /*1fac0*/  STL.64 [R1+0x10c8], R10 ;  /* 0x0010c80a01007387 */ /* 0x0007e20000100a00 */
[----:B-1----:R-:W-:Y:S02]  /*1fad0*/  IMAD.MOV.U32 R6, RZ, RZ, -0x4c63ea59 ;  /* 0xb39c15a7ff067424 */ /* 0x002fe400078e00ff */
[----:B------:R-:W-:Y:S01]  /*1fae0*/  IMAD.MOV.U32 R7, RZ, RZ, -0x420c1a6b ;  /* 0xbdf3e595ff077424 */ /* 0x000fe200078e00ff */
[----:B------:R1:W-:Y:S01]  /*1faf0*/  STL.64 [R1+0x10b0], R14 ;  /* 0x0010b00e01007387 */ /* 0x0003e20000100a00 */
[----:B0-----:R-:W-:Y:S01]  /*1fb00*/  MOV R12, 0x9b8a1b31 ;  /* 0x9b8a1b31000c7802 */ /* 0x001fe20000000f00 */
[----:B------:R-:W-:Y:S01]  /*1fb10*/  IMAD.MOV.U32 R13, RZ, RZ, 0x3fa0f5dc ;  /* 0x3fa0f5dcff0d7424 */ /* 0x000fe200078e00ff */
[----:B----4-:R-:W-:Y:S01]  /*1fb20*/  MOV R8, 0xc88249cd ;  /* 0xc88249cd00087802 */ /* 0x010fe20000000f00 */
[----:B------:R-:W-:Y:S01]  /*1fb30*/  IMAD.MOV.U32 R9, RZ, RZ, -0x41ebc3f6 ;  /* 0xbe143c0aff097424 */ /* 0x000fe200078e00ff */
[----:B------:R0:W-:Y:S01]  /*1fb40*/  STL.64 [R1+0x10b8], R24 ;  /* 0x0010b81801007387 */ /* 0x0001e20000100a00 */
[----:B---3--:R-:W-:Y:S01]  /*1fb50*/  IMAD.MOV.U32 R10, RZ, RZ, 0x7e2fe4f3 ;  /* 0x7e2fe4f3ff0a7424 */ /* 0x008fe200078e00ff */
[----:B------:R-:W-:-:S02]  /*1fb60*/  MOV R11, 0xbf5e04a5 ;  /* 0xbf5e04a5000b7802 */ /* 0x000fc40000000f00 */
[----:B------:R3:W-:Y:S01]  /*1fb70*/  STL.64 [R1+0xf48], R22 ;  /* 0x000f481601007387 */ /* 0x0007e20000100a00 */
[----:B-1----:R-:W-:Y:S01]  /*1fb80*/  IMAD.MOV.U32 R14, RZ, RZ, -0x759a0054 ;  /* 0x8a65ffacff0e7424 */ /* 0x002fe200078e00ff */
[----:B------:R-:W-:Y:S02]  /*1fb90*/  MOV R15, 0xbf97d529 ;  /* 0xbf97d529000f7802 */ /* 0x000fe40000000f00 */
[----:B------:R1:W-:Y:S01]  /*1fba0*/  STL.64 [R1+0x10d8], R26 ;  /* 0x0010d81a01007387 */ /* 0x0003e20000100a00 */
[----:B0-----:R-:W-:-:S03]  /*1fbb0*/  IMAD.MOV.U32 R24, RZ, RZ, 0x72284d2c ;  /* 0x72284d2cff187424 */ /* 0x001fc600078e00ff */
[----:B------:R0:W-:Y:S01]  /*1fbc0*/  STL.64 [R1+0x10e0], R28 ;  /* 0x0010e01c01007387 */ /* 0x0001e20000100a00 */
[----:B------:R-:W-:Y:S02]  /*1fbd0*/  IMAD.MOV.U32 R25, RZ, RZ, 0x3f807746 ;  /* 0x3f807746ff197424 */ /* 0x000fe400078e00ff */
[----:B---3--:R-:W-:Y:S01]  /*1fbe0*/  IMAD.MOV.U32 R22, RZ, RZ, 0x428cf51e ;  /* 0x428cf51eff167424 */ /* 0x008fe200078e00ff */
[----:B------:R3:W-:Y:S01]  /*1fbf0*/  STL.64 [R1+0x10f0], R6 ;  /* 0x0010f00601007387 */ /* 0x0007e20000100a00 */
[----:B------:R-:W-:Y:S02]  /*1fc00*/  MOV R23, 0x3eefef14 ;  /* 0x3eefef1400177802 */ /* 0x000fe40000000f00 */
[----:B-1----:R-:W-:Y:S01]  /*1fc10*/  MOV R26, 0x90a5dfd6 ;  /* 0x90a5dfd6001a7802 */ /* 0x002fe20000000f00 */
[----:B------:R1:W-:Y:S01]  /*1fc20*/  STL.64 [R1+0x10f8], R12 ;  /* 0x0010f80c01007387 */ /* 0x0003e20000100a00 */
[----:B------:R-:W-:-:S03]  /*1fc30*/  IMAD.MOV.U32 R27, RZ, RZ, -0x40c6205e ;  /* 0xbf39dfa2ff1b7424 */ /* 0x000fc600078e00ff */
[----:B------:R4:W-:Y:S01]  /*1fc40*/  STL.64 [R1+0x1110], R8 ;  /* 0x0011100801007387 */ /* 0x0009e20000100a00 */
[----:B0-----:R-:W-:Y:S01]  /*1fc50*/  IMAD.MOV.U32 R28, RZ, RZ, 0x311f1460 ;  /* 0x311f1460ff1c7424 */ /* 0x001fe200078e00ff */
[----:B------:R-:W-:Y:S02]  /*1fc60*/  MOV R29, 0x405278fb ;  /* 0x405278fb001d7802 */ /* 0x000fe40000000f00 */
[----:B------:R0:W-:Y:S01]  /*1fc70*/  STL.64 [R1+0x1118], R10 ;  /* 0x0011180a01007387 */ /* 0x0001e20000100a00 */
[----:B---3--:R-:W-:Y:S01]  /*1fc80*/  MOV R6, 0xd7d0b401 ;  /* 0xd7d0b40100067802 */ /* 0x008fe20000000f00 */
[----:B------:R-:W-:Y:S02]  /*1fc90*/  IMAD.MOV.U32 R7, RZ, RZ, 0x406086f7 ;  /* 0x406086f7ff077424 */ /* 0x000fe400078e00ff */
[----:B------:R3:W-:Y:S01]  /*1fca0*/  STL.64 [R1+0x1100], R14 ;  /* 0x0011000e01007387 */ /* 0x0007e20000100a00 */
[----:B-1----:R-:W-:Y:S01]  /*1fcb0*/  IMAD.MOV.U32 R12, RZ, RZ, -0x2cfd698c ;  /* 0xd3029674ff0c7424 */ /* 0x002fe200078e00ff */
[----:B------:R-:W-:-:S02]  /*1fcc0*/  MOV R13, 0x3f8c0b02 ;  /* 0x3f8c0b02000d7802 */ /* 0x000fc40000000f00 */
[----:B--2---:R1:W2:Y:S01]  /*1fcd0*/  DFMA R2, R4, R2, R4 ;  /* 0x000000020402722b */ /* 0x0042a20000000004 */
[----:B----4-:R-:W-:Y:S01]  /*1fce0*/  IMAD.MOV.U32 R8, RZ, RZ, -0x35f17898 ;  /* 0xca0e8768ff087424 */ /* 0x010fe200078e00ff */
[----:B-1----:R-:W-:Y:S01]  /*1fcf0*/  MOV R4, 0x8d29d8b8 ;  /* 0x8d29d8b800047802 */ /* 0x002fe20000000f00 */
[----:B------:R-:W-:Y:S01]  /*1fd00*/  IMAD.MOV.U32 R5, RZ, RZ, -0x3fcb639d ;  /* 0xc0349c63ff057424 */ /* 0x000fe200078e00ff */
[----:B------:R-:W-:Y:S01]  /*1fd10*/  MOV R9, 0xc0541765 ;  /* 0xc054176500097802 */ /* 0x000fe20000000f00 */
[----:B0-----:R-:W-:Y:S01]  /*1fd20*/  IMAD.MOV.U32 R10, RZ, RZ, -0x4d642099 ;  /* 0xb29bdf67ff0a7424 */ /* 0x001fe200078e00ff */
[----:B------:R0:W-:Y:S01]  /*1fd30*/  STL.64 [R1+0x1108], R24 ;  /* 0x0011081801007387 */ /* 0x0001e20000100a00 */
[----:B------:R-:W-:Y:S02]  /*1fd40*/  IMAD.MOV.U32 R11, RZ, RZ, -0x40e27ba5 ;  /* 0xbf1d845bff0b7424 */ /* 0x000fe400078e00ff */
[----:B---3--:R-:W-:Y:S01]  /*1fd50*/  IMAD.MOV.U32 R14, RZ, RZ, -0x267437c0 ;  /* 0xd98bc840ff0e7424 */ /* 0x008fe200078e00ff */
        /* <DEDUP_REMOVED lines=13> */
[----:B0-----:R-:W-:Y:S01]  /*1fe30*/  MOV R26, 0xb11a1841 ;  /* 0xb11a1841001a7802 */ /* 0x001fe20000000f00 */
[----:B------:R-:W-:Y:S02]  /*1fe40*/  IMAD.MOV.U32 R27, RZ, RZ, 0x40446293 ;  /* 0x40446293ff1b7424 */ /* 0x000fe400078e00ff */
[----:B------:R0:W-:Y:S01]  /*1fe50*/  STL.64 [R1+0x1148], R12 ;  /* 0x0011480c01007387 */ /* 0x0001e20000100a00 */
[----:B-1----:R-:W-:Y:S01]  /*1fe60*/  IMAD.MOV.U32 R28, RZ, RZ, 0x6beb0621 ;  /* 0x6beb0621ff1c7424 */ /* 0x002fe200078e00ff */
[----:B------:R-:W-:-:S02]  /*1fe70*/  MOV R29, 0xc0431aec ;  /* 0xc0431aec001d7802 */ /* 0x000fc40000000f00 */
[----:B------:R1:W-:Y:S01]  /*1fe80*/  STL.64 [R1+0x1160], R8 ;  /* 0x0011600801007387 */ /* 0x0003e20000100a00 */
[----:B---3--:R-:W-:Y:S02]  /*1fe90*/  IMAD.MOV.U32 R4, RZ, RZ, 0x2c414c0d ;  /* 0x2c414c0dff047424 */ /* 0x008fe400078e00ff */
[----:B------:R-:W-:Y:S01]  /*1fea0*/  IMAD.MOV.U32 R5, RZ, RZ, -0x3f9c665b ;  /* 0xc06399a5ff057424 */ /* 0x000fe200078e00ff */
[----:B------:R3:W-:Y:S01]  /*1feb0*/  STL.64 [R1+0x1168], R10 ;  /* 0x0011680a01007387 */ /* 0x0007e20000100a00 */
[----:B----4-:R-:W-:Y:S01]  /*1fec0*/  IMAD.MOV.U32 R6, RZ, RZ, -0x7f6a3542 ;  /* 0x8095cabeff067424 */ /* 0x010fe200078e00ff */
[----:B------:R-:W-:Y:S02]  /*1fed0*/  MOV R7, 0xc0191622 ;  /* 0xc019162200077802 */ /* 0x000fe40000000f00 */
[----:B------:R4:W-:Y:S01]  /*1fee0*/  STL.64 [R1+0x1150], R14 ;  /* 0x0011500e01007387 */ /* 0x0009e20000100a00 */
[----:B0-----:R-:W-:Y:S02]  /*1fef0*/  IMAD.MOV.U32 R12, RZ, RZ, -0x6406ef78 ;  /* 0x9bf91088ff0c7424 */ /* 0x001fe400078e00ff */
[----:B------:R-:W-:Y:S01]  /*1ff00*/  IMAD.MOV.U32 R13, RZ, RZ, 0x401477b4 ;  /* 0x401477b4ff0d7424 */ /* 0x000fe200078e00ff */
[----:B-1----:R-:W-:Y:S01]  /*1ff10*/  MOV R9, 0xbe354360 ;  /* 0xbe35436000097802 */ /* 0x002fe20000000f00 */
[----:B------:R-:W-:Y:S01]  /*1ff20*/  IMAD.MOV.U32 R8, RZ, RZ, 0x3c3db77e ;  /* 0x3c3db77eff087424 */ /* 0x000fe200078e00ff */
[----:B------:R0:W-:Y:S01]  /*1ff30*/  STL.64 [R1+0x1158], R24 ;  /* 0x0011581801007387 */ /* 0x0001e20000100a00 */
[----:B---3--:R-:W-:-:S02]  /*1ff40*/  IMAD.MOV.U32 R10, RZ, RZ, 0x2ef2633d ;  /* 0x2ef2633dff0a7424 */ /* 0x008fc400078e00ff */
[----:B------:R-:W-:Y:S01]  /*1ff50*/  IMAD.MOV.U32 R11, RZ, RZ, 0x3fe31498 ;  /* 0x3fe31498ff0b7424 */ /* 0x000fe200078e00ff */
[----:B------:R1:W-:Y:S01]  /*1ff60*/  STL.64 [R1+0xfe0], R22 ;  /* 0x000fe01601007387 */ /* 0x0003e20000100a00 */
[----:B----4-:R-:W-:Y:S01]  /*1ff70*/  MOV R14, 0x4a8e94a0 ;  /* 0x4a8e94a0000e7802 */ /* 0x010fe20000000f00 */
[----:B------:R-:W-:Y:S02]  /*1ff80*/  IMAD.MOV.U32 R15, RZ, RZ, -0x3fffbe89 ;  /* 0xc0004177ff0f7424 */ /* 0x000fe400078e00ff */
[----:B------:R3:W-:Y:S01]  /*1ff90*/  STL.64 [R1+0xff0], R30 ;  /* 0x000ff01e01007387 */ /* 0x0007e20000100a00 */
[----:B0-----:R-:W-:Y:S01]  /*1ffa0*/  MOV R24, 0x54519e31 ;  /* 0x54519e3100187802 */ /* 0x001fe20000000f00 */
[----:B------:R-:W-:Y:S02]  /*1ffb0*/  IMAD.MOV.U32 R25, RZ, RZ, -0x4023b2df ;  /* 0xbfdc4d21ff197424 */ /* 0x000fe400078e00ff */
[----:B------:R0:W-:Y:S01]  /*1ffc0*/  STL.64 [R1+0x1138], R4 ;  /* 0x0011380401007387 */ /* 0x0001e20000100a00 */
[----:B-1----:R-:W-:-:S03]  /*1ffd0*/  IMAD.MOV.U32 R22, RZ, RZ, 0x6b540e4a ;  /* 0x6b540e4aff167424 */ /* 0x002fc600078e00ff */
        /* <DEDUP_REMOVED lines=12> */
[----:B---3--:R-:W-:Y:S02]  /*200a0*/  IMAD.MOV.U32 R28, RZ, RZ, 0x79502d77 ;  /* 0x79502d77ff1c7424 */ /* 0x008fe400078e00ff */
[----:B------:R-:W-:Y:S01]  /*200b0*/  IMAD.MOV.U32 R29, RZ, RZ, -0x41a5713b ;  /* 0xbe5a8ec5ff1d7424 */ /* 0x000fe200078e00ff */
[----:B------:R3:W-:Y:S01]  /*200c0*/  STL.64 [R1+0x11b0], R10 ;  /* 0x0011b00a01007387 */ /* 0x0007e20000100a00 */
[----:B----4-:R-:W-:Y:S01]  /*200d0*/  IMAD.MOV.U32 R6, RZ, RZ, 0x28bbd500 ;  /* 0x28bbd500ff067424 */ /* 0x010fe200078e00ff */
[----:B------:R-:W-:-:S02]  /*200e0*/  MOV R7, 0x3f9c8476 ;  /* 0x3f9c847600077802 */ /* 0x000fc40000000f00 */
[----:B------:R4:W-:Y:S01]  /*200f0*/  STL.64 [R1+0x11a0], R14 ;  /* 0x0011a00e01007387 */ /* 0x0009e20000100a00 */
[----:B0-----:R-:W-:Y:S02]  /*20100*/  IMAD.MOV.U32 R12, RZ, RZ, -0x1383e024 ;  /* 0xec7c1fdcff0c7424 */ /* 0x001fe400078e00ff */
[----:B------:R-:W-:Y:S01]  /*20110*/  IMAD.MOV.U32 R13, RZ, RZ, -0x407c9847 ;  /* 0xbf8367b9ff0d7424 */ /* 0x000fe200078e00ff */
[----:B-1----:R-:W-:Y:S01]  /*20120*/  MOV R9, 0x3f61687c ;  /* 0x3f61687c00097802 */ /* 0x002fe20000000f00 */
[----:B------:R-:W-:Y:S01]  /*20130*/  IMAD.MOV.U32 R8, RZ, RZ, 0x64ad326f ;  /* 0x64ad326fff087424 */ /* 0x000fe200078e00ff */
[----:B------:R0:W-:Y:S01]  /*20140*/  STL.64 [R1+0x11b8], R24 ;  /* 0x0011b81801007387 */ /* 0x0001e20000100a00 */
[----:B---3--:R-:W-:Y:S02]  /*20150*/  IMAD.MOV.U32 R10, RZ, RZ, 0x4b8ba3fd ;  /* 0x4b8ba3fdff0a7424 */ /* 0x008fe400078e00ff */
[----:B------:R-:W-:Y:S01]  /*20160*/  IMAD.MOV.U32 R11, RZ, RZ, 0x406a8563 ;  /* 0x406a8563ff0b7424 */ /* 0x000fe200078e00ff */
[----:B------:R1:W-:Y:S01]  /*20170*/  STL.64 [R1+0x1030], R22 ;  /* 0x0010301601007387 */ /* 0x0003e20000100a00 */
[----:B----4-:R-:W-:Y:S01]  /*20180*/  MOV R14, 0xc9758d3d ;  /* 0xc9758d3d000e7802 */ /* 0x010fe20000000f00 */
[----:B------:R-:W-:-:S02]  /*20190*/  IMAD.MOV.U32 R15, RZ, RZ, 0x3edaed56 ;  /* 0x3edaed56ff0f7424 */ /* 0x000fc400078e00ff */
[----:B------:R3:W-:Y:S01]  /*201a0*/  STL.64 [R1+0x1040], R30 ;  /* 0x0010401e01007387 */ /* 0x0007e20000100a00 */
[----:B0-----:R-:W-:Y:S01]  /*201b0*/  MOV R24, 0xd2755202 ;  /* 0xd275520200187802 */ /* 0x001fe20000000f00 */
[----:B------:R-:W-:Y:S02]  /*201c0*/  IMAD.MOV.U32 R25, RZ, RZ, 0x402a3739 ;  /* 0x402a3739ff197424 */ /* 0x000fe400078e00ff */
[----:B------:R0:W-:Y:S01]  /*201d0*/  STL.64 [R1+0x1188], R4 ;  /* 0x0011880401007387 */ /* 0x0001e20000100a00 */
[----:B-1----:R-:W-:-:S03]  /*201e0*/  MOV R22, 0xbeb59bed ;  /* 0xbeb59bed00167802 */ /* 0x002fc60000000f00 */
[----:B------:R1:W-:Y:S01]  /*201f0*/  STL.64 [R1+0x11c0], R26 ;  /* 0x0011c01a01007387 */ /* 0x0003e20000100a00 */
[----:B------:R-:W-:Y:S02]  /*20200*/  IMAD.MOV.U32 R23, RZ, RZ, -0x3fb5d9d3 ;  /* 0xc04a262dff177424 */ /* 0x000fe400078e00ff */
[----:B---3--:R-:W-:Y:S01]  /*20210*/  IMAD.MOV.U32 R30, RZ, RZ, -0x455996d3 ;  /* 0xbaa6692dff1e7424 */ /* 0x008fe200078e00ff */
        /* <DEDUP_REMOVED lines=9> */
[----:B---3--:R-:W-:Y:S02]  /*202b0*/  IMAD.MOV.U32 R28, RZ, RZ, 0x4564ae7d ;  /* 0x4564ae7dff1c7424 */ /* 0x008fe400078e00ff */
[----:B------:R-:W-:Y:S01]  /*202c0*/  IMAD.MOV.U32 R29, RZ, RZ, 0x4086d9ba ;  /* 0x4086d9baff1d7424 */ /* 0x000fe200078e00ff */
[----:B------:R3:W-:Y:S01]  /*202d0*/  STL.64 [R1+0x11f8], R10 ;  /* 0x0011f80a01007387 */ /* 0x0007e20000100a00 */
[----:B----4-:R-:W-:Y:S01]  /*202e0*/  IMAD.MOV.U32 R6, RZ, RZ, -0x2d3698eb ;  /* 0xd2c96715ff067424 */ /* 0x010fe200078e00ff */
[----:B------:R-:W-:-:S02]  /*202f0*/  MOV R7, 0xbf9d8244 ;  /* 0xbf9d824400077802 */ /* 0x000fc40000000f00 */
[----:B------:R4:W-:Y:S01]  /*20300*/  STL.64 [R1+0x11e8], R14 ;  /* 0x0011e80e01007387 */ /* 0x0009e20000100a00 */
[----:B0-----:R-:W-:Y:S01]  /*20310*/  MOV R12, 0x60bc3e58 ;  /* 0x60bc3e58000c7802 */ /* 0x001fe20000000f00 */
[----:B------:R-:W-:Y:S02]  /*20320*/  IMAD.MOV.U32 R13, RZ, RZ, -0x3f8a81b5 ;  /* 0xc0757e4bff0d7424 */ /* 0x000fe400078e00ff */
[----:B-1----:R-:W-:Y:S01]  /*20330*/  IMAD.MOV.U32 R8, RZ, RZ, -0x22ea8a14 ;  /* 0xdd1575ecff087424 */ /* 0x002fe200078e00ff */
[----:B------:R0:W-:Y:S01]  /*20340*/  STL.64 [R1+0x1200], R24 ;  /* 0x0012001801007387 */ /* 0x0001e20000100a00 */
[----:B------:R-:W-:Y:S02]  /*20350*/  IMAD.MOV.U32 R9, RZ, RZ, 0x407462ac ;  /* 0x407462acff097424 */ /* 0x000fe400078e00ff */
[----:B---3--:R-:W-:Y:S01]  /*20360*/  IMAD.MOV.U32 R10, RZ, RZ, -0x55d2c28c ;  /* 0xaa2d3d74ff0a7424 */ /* 0x008fe200078e00ff */
[----:B------:R1:W-:Y:S01]  /*20370*/  STL.64 [R1+0x1080], R22 ;  /* 0x0010801601007387 */ /* 0x0003e20000100a00 */
[----:B------:R-:W-:-:S02]  /*20380*/  IMAD.MOV.U32 R11, RZ, RZ, 0x3f226665 ;  /* 0x3f226665ff0b7424 */ /* 0x000fc400078e00ff */
[----:B----4-:R-:W-:Y:S01]  /*20390*/  IMAD.MOV.U32 R14, RZ, RZ, 0x482a6b51 ;  /* 0x482a6b51ff0e7424 */ /* 0x010fe200078e00ff */
[----:B------:R-:W-:Y:S01]  /*203a0*/  MOV R15, 0x40657e76 ;  /* 0x40657e76000f7802 */ /* 0x000fe20000000f00 */
[----:B------:R3:W-:Y:S01]  /*203b0*/  STL.64 [R1+0x1090], R30 ;  /* 0x0010901e01007387 */ /* 0x0007e20000100a00 */
[----:B0-----:R-:W-:Y:S01]  /*203c0*/  MOV R24, 0x549f7d79 ;  /* 0x549f7d7900187802 */ /* 0x001fe20000000f00 */
[----:B------:R-:W-:Y:S02]  /*203d0*/  IMAD.MOV.U32 R25, RZ, RZ, -0x3fad2f66 ;  /* 0xc052d09aff197424 */ /* 0x000fe400078e00ff */
[----:B------:R0:W-:Y:S01]  /*203e0*/  STL.64 [R1+0x11d0], R4 ;  /* 0x0011d00401007387 */ /* 0x0001e20000100a00 */
[----:B-1----:R-:W-:Y:S01]  /*203f0*/  IMAD.MOV.U32 R22, RZ, RZ, -0x1c0ba3cb ;  /* 0xe3f45c35ff167424 */ /* 0x002fe200078e00ff */
[----:B------:R-:W-:Y:S02]  /*20400*/  MOV R23, 0x3e7327d0 ;  /* 0x3e7327d000177802 */ /* 0x000fe40000000f00 */
[----:B------:R1:W-:Y:S01]  /*20410*/  STL.64 [R1+0x1208], R26 ;  /* 0x0012081a01007387 */ /* 0x0003e20000100a00 */
[----:B---3--:R-:W-:-:S03]  /*20420*/  IMAD.MOV.U32 R30, RZ, RZ, 0x217aa43e ;  /* 0x217aa43eff1e7424 */ /* 0x008fc600078e00ff */
        /* <DEDUP_REMOVED lines=15> */
[----:B0-----:R-:W-:Y:S02]  /*20520*/  IMAD.MOV.U32 R8, RZ, RZ, 0x69db732d ;  /* 0x69db732dff087424 */ /* 0x001fe400078e00ff */
[----:B------:R-:W-:Y:S01]  /*20530*/  IMAD.MOV.U32 R9, RZ, RZ, -0x3fe1ee0d ;  /* 0xc01e11f3ff097424 */ /* 0x000fe200078e00ff */
[----:B-1----:R-:W-:Y:S01]  /*20540*/  MOV R13, 0xbe9f47ea ;  /* 0xbe9f47ea000d7802 */ /* 0x002fe20000000f00 */
[----:B------:R-:W-:Y:S01]  /*20550*/  IMAD.MOV.U32 R12, RZ, RZ, 0x413bd03 ;  /* 0x0413bd03ff0c7424 */ /* 0x000fe200078e00ff */
[----:B------:R0:W-:Y:S01]  /*20560*/  STL.64 [R1+0x1248], R24 ;  /* 0x0012481801007387 */ /* 0x0001e20000100a00 */
[----:B---3--:R-:W-:Y:S01]  /*20570*/  MOV R10, 0xf4b0bff ;  /* 0x0f4b0bff000a7802 */ /* 0x008fe20000000f00 */
[----:B------:R-:W-:-:S02]  /*20580*/  IMAD.MOV.U32 R11, RZ, RZ, 0x400727bb ;  /* 0x400727bbff0b7424 */ /* 0x000fc400078e00ff */
[----:B------:R1:W-:Y:S01]  /*20590*/  STL.64 [R1+0x10d0], R22 ;  /* 0x0010d01601007387 */ /* 0x0003e20000100a00 */
[----:B----4-:R-:W-:Y:S02]  /*205a0*/  IMAD.MOV.U32 R14, RZ, RZ, 0x38dc7845 ;  /* 0x38dc7845ff0e7424 */ /* 0x010fe400078e00ff */
[----:B------:R-:W-:Y:S01]  /*205b0*/  IMAD.MOV.U32 R15, RZ, RZ, -0x40163402 ;  /* 0xbfe9cbfeff0f7424 */ /* 0x000fe200078e00ff */
[----:B------:R3:W-:Y:S01]  /*205c0*/  STL.64 [R1+0x1180], R30 ;  /* 0x0011801e01007387 */ /* 0x0007e20000100a00 */
[----:B0-----:R-:W-:Y:S01]  /*205d0*/  MOV R24, 0x8abda2e3 ;  /* 0x8abda2e300187802 */ /* 0x001fe20000000f00 */
[----:B------:R-:W-:Y:S02]  /*205e0*/  IMAD.MOV.U32 R25, RZ, RZ, 0x3fe2b6ed ;  /* 0x3fe2b6edff197424 */ /* 0x000fe400078e00ff */
[----:B------:R0:W-:Y:S01]  /*205f0*/  STL.64 [R1+0x1218], R4 ;  /* 0x0012180401007387 */ /* 0x0001e20000100a00 */
[----:B-1----:R-:W-:-:S03]  /*20600*/  IMAD.MOV.U32 R22, RZ, RZ, -0x50d8d6c ;  /* 0xfaf27294ff167424 */ /* 0x002fc600078e00ff */
[----:B------:R1:W-:Y:S01]  /*20610*/  STL.64 [R1+0x1258], R26 ;  /* 0x0012581a01007387 */ /* 0x0003e20000100a00 */
[----:B------:R-:W-:Y:S02]  /*20620*/  IMAD.MOV.U32 R23, RZ, RZ, 0x3f53d694 ;  /* 0x3f53d694ff177424 */ /* 0x000fe400078e00ff */
[----:B---3--:R-:W-:Y:S01]  /*20630*/  IMAD.MOV.U32 R30, RZ, RZ, 0x4f19f2c4 ;  /* 0x4f19f2c4ff1e7424 */ /* 0x008fe200078e00ff */
        /* <DEDUP_REMOVED lines=9> */
[----:B---3--:R-:W-:Y:S01]  /*206d0*/  MOV R28, 0x970da277 ;  /* 0x970da277001c7802 */ /* 0x008fe20000000f00 */
[----:B------:R-:W-:-:S02]  /*206e0*/  IMAD.MOV.U32 R29, RZ, RZ, 0x3faa1cba ;  /* 0x3faa1cbaff1d7424 */ /* 0x000fc400078e00ff */
[----:B------:R3:W-:Y:S01]  /*206f0*/  STL.64 [R1+0x1280], R12 ;  /* 0x0012800c01007387 */ /* 0x0007e20000100a00 */
[----:B----4-:R-:W-:Y:S01]  /*20700*/  IMAD.MOV.U32 R6, RZ, RZ, -0x5af264f2 ;  /* 0xa50d9b0eff067424 */ /* 0x010fe200078e00ff */
        /* <DEDUP_REMOVED lines=10> */
[----:B----4-:R-:W-:Y:S02]  /*207b0*/  IMAD.MOV.U32 R14, RZ, RZ, 0x495b65de ;  /* 0x495b65deff0e7424 */ /* 0x010fe400078e00ff */
[----:B------:R-:W-:Y:S01]  /*207c0*/  IMAD.MOV.U32 R15, RZ, RZ, -0x3f61de91 ;  /* 0xc09e216fff0f7424 */ /* 0x000fe200078e00ff */
        /* <DEDUP_REMOVED lines=87> */
.L_x_7210:
[----:B------:R-:W-:Y:S05]  /*20d40*/  BSYNC.RECONVERGENT B4 ;  /* 0x0000000000047941 */ /* 0x000fea0003800200 */
.L_x_7209:
        /* <DEDUP_REMOVED lines=52> */
.L_x_7212:
[----:B------:R-:W-:Y:S05]  /*21090*/  BSYNC.RECONVERGENT B4 ;  /* 0x0000000000047941 */ /* 0x000fea0003800200 */
.L_x_7211:
        /* <DEDUP_REMOVED lines=88> */
.L_x_7218:
[----:B------:R-:W-:Y:S05]  /*21620*/  BSYNC.RECONVERGENT B7 ;  /* 0x0000000000077941 */ /* 0x000fea0003800200 */
.L_x_7217:
        /* <DEDUP_REMOVED lines=78> */
.L_x_7216:
        /* <DEDUP_REMOVED lines=187> */
.L_x_7220:
[----:B------:R-:W-:Y:S01]  /*226c0*/  IMAD.MOV.U32 R2, RZ, RZ, 0x0 ;  /* 0x00000000ff027424 */ /* 0x000fe200078e00ff */
[----:B------:R-:W-:Y:S01]  /*226d0*/  LOP3.LUT P0, RZ, R5, 0x7fffffff, RZ, 0xc0, !PT ;  /* 0x7fffffff05ff7812 */ /* 0x000fe2000780c0ff */
[----:B------:R-:W-:-:S06]  /*226e0*/  IMAD.MOV.U32 R3, RZ, RZ, 0x7ff00000 ;  /* 0x7ff00000ff037424 */ /* 0x000fcc00078e00ff */
[----:B------:R-:W0:Y:S02]  /*226f0*/  DFMA R4, R4, R2, +INF ;  /* 0x7ff000000404742b */ /* 0x000e240000000002 */
[----:B0-----:R-:W-:Y:S02]  /*22700*/  FSEL R4, R4, RZ, P0 ;  /* 0x000000ff04047208 */ /* 0x001fe40000000000 */
[----:B------:R-:W-:-:S07]  /*22710*/  FSEL R5, R5, -QNAN , P0 ;  /* 0xfff0000005057808 */ /* 0x000fce0000000000 */
.L_x_7219:
[----:B------:R-:W-:Y:S05]  /*22720*/  BSYNC.RECONVERGENT B5 ;  /* 0x0000000000057941 */ /* 0x000fea0003800200 */
.L_x_7215:
        /* <DEDUP_REMOVED lines=62> */
.L_x_7222:
[----:B------:R-:W-:Y:S05]  /*22b10*/  BSYNC.RECONVERGENT B5 ;  /* 0x0000000000057941 */ /* 0x000fea0003800200 */
.L_x_7221:
[----:B------:R-:W-:Y:S01]  /*22b20*/  IMAD.MOV.U32 R10, RZ, RZ, R4 ;  /* 0x000000ffff0a7224 */ /* 0x000fe200078e0004 */
[----:B------:R-:W-:Y:S01]  /*22b30*/  MOV R11, R5 ;  /* 0x00000005000b7202 */ /* 0x000fe20000000f00 */
[----:B------:R-:W-:Y:S06]  /*22b40*/  BRA `(.L_x_7223) ;  /* 0x0000001800387947 */ /* 0x000fec0003800000 */
.L_x_7214:
        /* <DEDUP_REMOVED lines=61> */
.L_x_7227:
[----:B------:R-:W-:Y:S05]  /*22f20*/  BSYNC.RECONVERGENT B7 ;  /* 0x0000000000077941 */ /* 0x000fea0003800200 */
.L_x_7226:
        /* <DEDUP_REMOVED lines=78> */
.L_x_7225:
        /* <DEDUP_REMOVED lines=21> */
[----:B------:R-:W-:Y:S02]  /*23560*/  MOV R2, R4 ;  /* 0x0000000400027202 */ /* 0x000fe40000000f00 */
        /* <DEDUP_REMOVED lines=166> */
.L_x_7229:
[----:B------:R-:W-:Y:S01]  /*23fd0*/  IMAD.MOV.U32 R4, RZ, RZ, 0x0 ;  /* 0x00000000ff047424 */ /* 0x000fe200078e00ff */
[----:B------:R-:W-:Y:S02]  /*23fe0*/  MOV R5, 0x7ff00000 ;  /* 0x7ff0000000057802 */ /* 0x000fe40000000f00 */
[----:B------:R-:W-:-:S04]  /*23ff0*/  LOP3.LUT P0, RZ, R3, 0x7fffffff, RZ, 0xc0, !PT ;  /* 0x7fffffff03ff7812 */ /* 0x000fc8000780c0ff */
[----:B------:R-:W0:Y:S02]  /*24000*/  DFMA R2, R2, R4, +INF ;  /* 0x7ff000000202742b */ /* 0x000e240000000004 */
[----:B0-----:R-:W-:Y:S02]  /*24010*/  FSEL R4, R2, RZ, P0 ;  /* 0x000000ff02047208 */ /* 0x001fe40000000000 */
[----:B------:R-:W-:-:S07]  /*24020*/  FSEL R5, R3, -QNAN , P0 ;  /* 0xfff0000003057808 */ /* 0x000fce0000000000 */
.L_x_7228:
[----:B------:R-:W-:Y:S05]  /*24030*/  BSYNC.RECONVERGENT B5 ;  /* 0x0000000000057941 */ /* 0x000fea0003800200 */
.L_x_7224:
        /* <DEDUP_REMOVED lines=61> */
.L_x_7231:
[----:B------:R-:W-:Y:S05]  /*24410*/  BSYNC.RECONVERGENT B5 ;  /* 0x0000000000057941 */ /* 0x000fea0003800200 */
.L_x_7230:
[----:B------:R1:W2:Y:S02]  /*24420*/  DADD R10, -RZ, -R4 ;  /* 0x00000000ff0a7229 */ /* 0x0002a40000000904 */
.L_x_7223:
[----:B------:R-:W-:Y:S05]  /*24430*/  BSYNC.RECONVERGENT B4 ;  /* 0x0000000000047941 */ /* 0x000fea0003800200 */
.L_x_7213:
[----:B------:R-:W0:Y:S01]  /*24440*/  DMUL R12, R20, 0.5 ;  /* 0x3fe00000140c7828 */ /* 0x000e220000000000 */
[----:B------:R-:W-:Y:S01]  /*24450*/  IMAD.MOV.U32 R6, RZ, RZ, 0x0 ;  /* 0x00000000ff067424 */ /* 0x000fe200078e00ff */
[----:B0-----:R-:W1:Y:S01]  /*24460*/  MUFU.RSQ64H R3, R13 ;  /* 0x0000000d00037308 */ /* 0x001e620000001c00 */
[----:B------:R-:W-:Y:S01]  /*24470*/  IADD3 R2, PT, PT, R13, -0x3500000, RZ ;  /* 0xfcb000000d027810 */ /* 0x000fe20007ffe0ff */
[----:B------:R-:W-:Y:S01]  /*24480*/  IMAD.MOV.U32 R7, RZ, RZ, 0x3fd80000 ;  /* 0x3fd80000ff077424 */ /* 0x000fe200078e00ff */
[----:B------:R-:W-:Y:S02]  /*24490*/  BSSY.RECONVERGENT B4, `(.L_x_7232) ;  /* 0x0000034000047945 */ /* 0x000fe40003800200 */
[----:B------:R-:W-:-:S15]  /*244a0*/  ISETP.GE.U32.AND P0, PT, R2, 0x7ca00000, PT ;  /* 0x7ca000000200780c */ /* 0x000fde0003f06070 */
        /* <DEDUP_REMOVED lines=49> */
[----:B--2---:R-:W-:Y:S05]  /*247c0*/  CALL.REL.NOINC `($__internal_23_$__cuda_sm20_dsqrt_rn_f64_mediumpath_v1) ;  /* 0x0000075800e87944 */ /* 0x004fea0003c00000 */
.L_x_7233:
[----:B------:R-:W-:Y:S05]  /*247d0*/  BSYNC.RECONVERGENT B4 ;  /* 0x0000000000047941 */ /* 0x000fea0003800200 */
.L_x_7232:
[----:B--2---:R0:W1:Y:S01]  /*247e0*/  DMUL R26, R4, -R10 ;  /* 0x8000000a041a7228 */ /* 0x0040620000000000 */
[----:B------:R-:W-:Y:S01]  /*247f0*/  BSSY.RECONVERGENT B3, `(.L_x_7234) ;  /* 0x0000026000037945 */ /* 0x000fe20003800200 */
[----:B------:R-:W-:Y:S01]  /*24800*/  IMAD.MOV.U32 R19, RZ, RZ, RZ ;  /* 0x000000ffff137224 */ /* 0x000fe200078e00ff */
[----:B------:R-:W-:Y:S01]  /*24810*/  MOV R0, 0x1 ;  /* 0x0000000100007802 */ /* 0x000fe20000000f00 */
[----:B------:R-:W-:Y:S02]  /*24820*/  IMAD.MOV.U32 R12, RZ, RZ, 0x55555555 ;  /* 0x55555555ff0c7424 */ /* 0x000fe400078e00ff */
[----:B01----:R-:W-:-:S07]  /*24830*/  IMAD.MOV.U32 R13, RZ, RZ, -0x402aaaab ;  /* 0xbfd55555ff0d7424 */ /* 0x003fce00078e00ff */
.L_x_7235:
        /* <DEDUP_REMOVED lines=34> */
.L_x_7234:
        /* <DEDUP_REMOVED lines=44> */
[----:B------:R-:W-:Y:S05]  /*24d20*/  CALL.REL.NOINC `($__internal_21_$__cuda_sm20_dblrcp_rn_slowpath_v3) ;  /* 0x0000074400e07944 */ /* 0x000fea0003c00000 */
[----:B------:R-:W-:Y:S02]  /*24d30*/  IMAD.MOV.U32 R6, RZ, RZ, R4 ;  /* 0x000000ffff067224 */ /* 0x000fe400078e0004 */
[----:B------:R-:W-:-:S07]  /*24d40*/  IMAD.MOV.U32 R7, RZ, RZ, R0 ;  /* 0x000000ffff077224 */ /* 0x000fce00078e0000 */
.L_x_7239:
[----:B------:R-:W-:Y:S05]  /*24d50*/  BSYNC.RECONVERGENT B5 ;  /* 0x0000000000057941 */ /* 0x000fea0003800200 */
.L_x_7238:
[----:B------:R-:W-:Y:S01]  /*24d60*/  BSSY.RECONVERGENT B3, `(.L_x_7240) ;  /* 0x0000025000037945 */ /* 0x000fe20003800200 */
[----:B------:R-:W-:Y:S01]  /*24d70*/  MOV R0, 0x1 ;  /* 0x0000000100007802 */ /* 0x000fe20000000f00 */
[----:B------:R-:W-:Y:S02]  /*24d80*/  IMAD.MOV.U32 R16, RZ, RZ, -0x36fe1a8c ;  /* 0xc901e574ff107424 */ /* 0x000fe400078e00ff */
[----:B------:R-:W-:-:S07]  /*24d90*/  IMAD.MOV.U32 R17, RZ, RZ, -0x40a1a8c6 ;  /* 0xbf5e573aff117424 */ /* 0x000fce00078e00ff */
.L_x_7241:
        /* <DEDUP_REMOVED lines=34> */
.L_x_7240:
        /* <DEDUP_REMOVED lines=66> */
.L_x_7243:
[----:B------:R-:W-:Y:S05]  /*253e0*/  BSYNC.RECONVERGENT B5 ;  /* 0x0000000000057941 */ /* 0x000fea0003800200 */
.L_x_7242:
[----:B------:R-:W-:Y:S01]  /*253f0*/  BSSY.RECONVERGENT B3, `(.L_x_7244) ;  /* 0x0000025000037945 */ /* 0x000fe20003800200 */
[----:B------:R-:W-:Y:S01]  /*25400*/  MOV R0, 0x1 ;  /* 0x0000000100007802 */ /* 0x000fe20000000f00 */
[----:B------:R-:W-:Y:S02]  /*25410*/  IMAD.MOV.U32 R22, RZ, RZ, 0x3b990ee6 ;  /* 0x3b990ee6ff167424 */ /* 0x000fe400078e00ff */
[----:B------:R-:W-:-:S07]  /*25420*/  IMAD.MOV.U32 R23, RZ, RZ, 0x3f70ee64 ;  /* 0x3f70ee64ff177424 */ /* 0x000fce00078e00ff */
.L_x_7245:
        /* <DEDUP_REMOVED lines=34> */
.L_x_7244:
        /* <DEDUP_REMOVED lines=70> */
.L_x_7247:
[----:B------:R-:W-:Y:S05]  /*25ab0*/  BSYNC.RECONVERGENT B5 ;  /* 0x0000000000057941 */ /* 0x000fea0003800200 */
.L_x_7246:
[----:B------:R-:W-:Y:S01]  /*25ac0*/  HFMA2 R17, -RZ, RZ, 1.8173828125, 7.84765625 ;  /* 0x3f4547d9ff117431 */ /* 0x000fe200000001ff */
[----:B------:R-:W-:Y:S01]  /*25ad0*/  BSSY.RECONVERGENT B3, `(.L_x_7248) ;  /* 0x0000024000037945 */ /* 0x000fe20003800200 */
[----:B------:R-:W-:Y:S02]  /*25ae0*/  IMAD.MOV.U32 R0, RZ, RZ, 0x1 ;  /* 0x00000001ff007424 */ /* 0x000fe400078e00ff */
[----:B------:R-:W-:-:S07]  /*25af0*/  IMAD.MOV.U32 R16, RZ, RZ, 0x3b34e2b6 ;  /* 0x3b34e2b6ff107424 */ /* 0x000fce00078e00ff */
.L_x_7249:
        /* <DEDUP_REMOVED lines=34> */
.L_x_7248:
        /* <DEDUP_REMOVED lines=66> */
.L_x_7251:
[----:B------:R-:W-:Y:S05]  /*26140*/  BSYNC.RECONVERGENT B5 ;  /* 0x0000000000057941 */ /* 0x000fea0003800200 */
.L_x_7250:
[----:B------:R-:W-:Y:S01]  /*26150*/  BSSY.RECONVERGENT B3, `(.L_x_7252) ;  /* 0x0000025000037945 */ /* 0x000fe20003800200 */
[----:B------:R-:W-:Y:S01]  /*26160*/  IMAD.MOV.U32 R0, RZ, RZ, 0x1 ;  /* 0x00000001ff007424 */ /* 0x000fe200078e00ff */
[----:B------:R-:W-:Y:S01]  /*26170*/  MOV R23, 0xbf4c3e0b ;  /* 0xbf4c3e0b00177802 */ /* 0x000fe20000000f00 */
[----:B------:R-:W-:-:S07]  /*26180*/  IMAD.MOV.U32 R22, RZ, RZ, 0x2da7bf9 ;  /* 0x02da7bf9ff167424 */ /* 0x000fce00078e00ff */
.L_x_7253:
        /* <DEDUP_REMOVED lines=34> */
.L_x_7252:
        /* <DEDUP_REMOVED lines=70> */
.L_x_7255:
[----:B------:R-:W-:Y:S05]  /*26810*/  BSYNC.RECONVERGENT B5 ;  /* 0x0000000000057941 */ /* 0x000fea0003800200 */
.L_x_7254:
[----:B------:R-:W-:Y:S01]  /*26820*/  HFMA2 R16, -RZ, RZ, -5.640625, -52768 ;  /* 0xc5a4fa71ff107431 */ /* 0x000fe200000001ff */
[----:B------:R-:W-:Y:S01]  /*26830*/  BSSY.RECONVERGENT B3, `(.L_x_7256) ;  /* 0x0000024000037945 */ /* 0x000fe20003800200 */
[----:B------:R-:W-:Y:S02]  /*26840*/  IMAD.MOV.U32 R0, RZ, RZ, 0x1 ;  /* 0x00000001ff007424 */ /* 0x000fe400078e00ff */
[----:B------:R-:W-:-:S07]  /*26850*/  IMAD.MOV.U32 R17, RZ, RZ, -0x40c9ed76 ;  /* 0xbf36128aff117424 */ /* 0x000fce00078e00ff */
.L_x_7257:
        /* <DEDUP_REMOVED lines=34> */
.L_x_7256:
        /* <DEDUP_REMOVED lines=66> */
.L_x_7259:
[----:B------:R-:W-:Y:S05]  /*26ea0*/  BSYNC.RECONVERGENT B5 ;  /* 0x0000000000057941 */ /* 0x000fea0003800200 */
.L_x_7258:
[----:B------:R-:W-:Y:S01]  /*26eb0*/  BSSY.RECONVERGENT B3, `(.L_x_7260) ;  /* 0x0000025000037945 */ /* 0x000fe20003800200 */
[----:B------:R-:W-:Y:S01]  /*26ec0*/  IMAD.MOV.U32 R0, RZ, RZ, 0x1 ;  /* 0x00000001ff007424 */ /* 0x000fe200078e00ff */
[----:B------:R-:W-:Y:S01]  /*26ed0*/  MOV R22, 0x1b0931c8 ;  /* 0x1b0931c800167802 */ /* 0x000fe20000000f00 */
[----:B------:R-:W-:-:S07]  /*26ee0*/  IMAD.MOV.U32 R23, RZ, RZ, 0x3f4168ef ;  /* 0x3f4168efff177424 */ /* 0x000fce00078e00ff */
.L_x_7261:
        /* <DEDUP_REMOVED lines=34> */
.L_x_7260:
        /* <DEDUP_REMOVED lines=70> */
.L_x_7263:
[----:B------:R-:W-:Y:S05]  /*27570*/  BSYNC.RECONVERGENT B5 ;  /* 0x0000000000057941 */ /* 0x000fea0003800200 */
.L_x_7262:
[----:B------:R-:W-:Y:S01]  /*27580*/  BSSY.RECONVERGENT B3, `(.L_x_7264) ;  /* 0x0000025000037945 */ /* 0x000fe20003800200 */
[----:B------:R-:W-:Y:S01]  /*27590*/  MOV R0, 0x1 ;  /* 0x0000000100007802 */ /* 0x000fe20000000f00 */
[----:B------:R-:W-:Y:S02]  /*275a0*/  IMAD.MOV.U32 R16, RZ, RZ, -0x63fe104c ;  /* 0x9c01efb4ff107424 */ /* 0x000fe400078e00ff */
[----:B------:R-:W-:-:S07]  /*275b0*/  IMAD.MOV.U32 R17, RZ, RZ, 0x3f369187 ;  /* 0x3f369187ff117424 */ /* 0x000fce00078e00ff */
.L_x_7265:
        /* <DEDUP_REMOVED lines=34> */
.L_x_7264:
        /* <DEDUP_REMOVED lines=66> */
.L_x_7267:
[----:B------:R-:W-:Y:S05]  /*27c00*/  BSYNC.RECONVERGENT B5 ;  /* 0x0000000000057941 */ /* 0x000fea0003800200 */
.L_x_7266:
[----:B------:R-:W-:Y:S01]  /*27c10*/  BSSY.RECONVERGENT B3, `(.L_x_7268) ;  /* 0x0000025000037945 */ /* 0x000fe20003800200 */
[----:B------:R-:W-:Y:S01]  /*27c20*/  MOV R0, 0x1 ;  /* 0x0000000100007802 */ /* 0x000fe20000000f00 */
[----:B------:R-:W-:Y:S02]  /*27c30*/  IMAD.MOV.U32 R22, RZ, RZ, 0x3187b744 ;  /* 0x3187b744ff167424 */ /* 0x000fe400078e00ff */
[----:B------:R-:W-:-:S07]  /*27c40*/  IMAD.MOV.U32 R23, RZ, RZ, -0x40ba9d65 ;  /* 0xbf45629bff177424 */ /* 0x000fce00078e00ff */
.L_x_7269:
        /* <DEDUP_REMOVED lines=34> */
.L_x_7268:
        /* <DEDUP_REMOVED lines=70> */
.L_x_7271:
[----:B------:R-:W-:Y:S05]  /*282d0*/  BSYNC.RECONVERGENT B5 ;  /* 0x0000000000057941 */ /* 0x000fea0003800200 */
.L_x_7270:
[----:B------:R-:W-:Y:S01]  /*282e0*/  HFMA2 R17, -RZ, RZ, -1.8154296875, -0.0003659725189208984375 ;  /* 0xbf438dffff117431 */ /* 0x000fe200000001ff */
[----:B------:R-:W-:Y:S01]  /*282f0*/  BSSY.RECONVERGENT B3, `(.L_x_7272) ;  /* 0x0000024000037945 */ /* 0x000fe20003800200 */
[----:B------:R-:W-:Y:S02]  /*28300*/  IMAD.MOV.U32 R0, RZ, RZ, 0x1 ;  /* 0x00000001ff007424 */ /* 0x000fe400078e00ff */
[----:B------:R-:W-:-:S07]  /*28310*/  IMAD.MOV.U32 R16, RZ, RZ, 0x1cc96982 ;  /* 0x1cc96982ff107424 */ /* 0x000fce00078e00ff */
.L_x_7273:
        /* <DEDUP_REMOVED lines=34> */
.L_x_7272:
        /* <DEDUP_REMOVED lines=66> */
.L_x_7275:
[----:B------:R-:W-:Y:S05]  /*28960*/  BSYNC.RECONVERGENT B5 ;  /* 0x0000000000057941 */ /* 0x000fea0003800200 */
.L_x_7274:
[----:B------:R-:W-:Y:S01]  /*28970*/  BSSY.RECONVERGENT B3, `(.L_x_7276) ;  /* 0x0000025000037945 */ /* 0x000fe20003800200 */
[----:B------:R-:W-:Y:S01]  /*28980*/  IMAD.MOV.U32 R0, RZ, RZ, 0x1 ;  /* 0x00000001ff007424 */ /* 0x000fe200078e00ff */
[----:B------:R-:W-:Y:S01]  /*28990*/  MOV R23, 0x3f55d4ae ;  /* 0x3f55d4ae00177802 */ /* 0x000fe20000000f00 */
[----:B------:R-:W-:-:S07]  /*289a0*/  IMAD.MOV.U32 R22, RZ, RZ, 0x684527bf ;  /* 0x684527bfff167424 */ /* 0x000fce00078e00ff */
.L_x_7277:
        /* <DEDUP_REMOVED lines=34> */
.L_x_7276:
        /* <DEDUP_REMOVED lines=70> */
.L_x_7279:
[----:B------:R-:W-:Y:S05]  /*29030*/  BSYNC.RECONVERGENT B5 ;  /* 0x0000000000057941 */ /* 0x000fea0003800200 */
.L_x_7278:
[----:B------:R-:W-:Y:S01]  /*29040*/  HFMA2 R16, -RZ, RZ, -0.0384521484375, 160.5 ;  /* 0xa8ec5904ff107431 */ /* 0x000fe200000001ff */
[----:B------:R-:W-:Y:S01]  /*29050*/  BSSY.RECONVERGENT B3, `(.L_x_7280) ;  /* 0x0000024000037945 */ /* 0x000fe20003800200 */
[----:B------:R-:W-:Y:S02]  /*29060*/  IMAD.MOV.U32 R0, RZ, RZ, 0x1 ;  /* 0x00000001ff007424 */ /* 0x000fe400078e00ff */
[----:B------:R-:W-:-:S07]  /*29070*/  IMAD.MOV.U32 R17, RZ, RZ, 0x3f59e1db ;  /* 0x3f59e1dbff117424 */ /* 0x000fce00078e00ff */
.L_x_7281:
        /* <DEDUP_REMOVED lines=34> */
.L_x_7280:
        /* <DEDUP_REMOVED lines=66> */
.L_x_7283:
[----:B------:R-:W-:Y:S05]  /*296c0*/  BSYNC.RECONVERGENT B5 ;  /* 0x0000000000057941 */ /* 0x000fea0003800200 */
.L_x_7282:
[----:B------:R-:W-:Y:S01]  /*296d0*/  BSSY.RECONVERGENT B3, `(.L_x_7284) ;  /* 0x0000025000037945 */ /* 0x000fe20003800200 */
[----:B------:R-:W-:Y:S01]  /*296e0*/  IMAD.MOV.U32 R0, RZ, RZ, 0x1 ;  /* 0x00000001ff007424 */ /* 0x000fe200078e00ff */
[----:B------:R-:W-:Y:S01]  /*296f0*/  MOV R22, 0xa5daa127 ;  /* 0xa5daa12700167802 */ /* 0x000fe20000000f00 */
[----:B------:R-:W-:-:S07]  /*29700*/  IMAD.MOV.U32 R23, RZ, RZ, -0x408f51aa ;  /* 0xbf70ae56ff177424 */ /* 0x000fce00078e00ff */
.L_x_7285:
        /* <DEDUP_REMOVED lines=34> */
.L_x_7284:
        /* <DEDUP_REMOVED lines=70> */
.L_x_7287:
[----:B------:R-:W-:Y:S05]  /*29d90*/  BSYNC.RECONVERGENT B5 ;  /* 0x0000000000057941 */ /* 0x000fea0003800200 */
.L_x_7286:
[----:B------:R-:W-:Y:S01]  /*29da0*/  BSSY.RECONVERGENT B3, `(.L_x_7288) ;  /* 0x0000025000037945 */ /* 0x000fe20003800200 */
[----:B------:R-:W-:Y:S01]  /*29db0*/  MOV R0, 0x1 ;  /* 0x0000000100007802 */ /* 0x000fe20000000f00 */
[----:B------:R-:W-:Y:S02]  /*29dc0*/  IMAD.MOV.U32 R16, RZ, RZ, -0x343a03ee ;  /* 0xcbc5fc12ff107424 */ /* 0x000fe400078e00ff */
[----:B------:R-:W-:-:S07]  /*29dd0*/  IMAD.MOV.U32 R17, RZ, RZ, -0x4087a384 ;  /* 0xbf785c7cff117424 */ /* 0x000fce00078e00ff */
.L_x_7289:
        /* <DEDUP_REMOVED lines=34> */
.L_x_7288:
        /* <DEDUP_REMOVED lines=66> */
.L_x_7291:
[----:B------:R-:W-:Y:S05]  /*2a420*/  BSYNC.RECONVERGENT B5 ;  /* 0x0000000000057941 */ /* 0x000fea0003800200 */
.L_x_7290:
[----:B------:R-:W-:Y:S01]  /*2a430*/  BSSY.RECONVERGENT B3, `(.L_x_7292) ;  /* 0x0000025000037945 */ /* 0x000fe20003800200 */
[----:B------:R-:W-:Y:S01]  /*2a440*/  MOV R0, 0x1 ;  /* 0x0000000100007802 */ /* 0x000fe20000000f00 */
[----:B------:R-:W-:Y:S02]  /*2a450*/  IMAD.MOV.U32 R22, RZ, RZ, 0x50ed0c93 ;  /* 0x50ed0c93ff167424 */ /* 0x000fe400078e00ff */
[----:B------:R-:W-:-:S07]  /*2a460*/  IMAD.MOV.U32 R23, RZ, RZ, 0x3f91d1d6 ;  /* 0x3f91d1d6ff177424 */ /* 0x000fce00078e00ff */
.L_x_7293:
        /* <DEDUP_REMOVED lines=34> */
.L_x_7292:
        /* <DEDUP_REMOVED lines=70> */
.L_x_7295:
[----:B------:R-:W-:Y:S05]  /*2aaf0*/  BSYNC.RECONVERGENT B5 ;  /* 0x0000000000057941 */ /* 0x000fea0003800200 */
.L_x_7294:
[----:B------:R-:W-:Y:S01]  /*2ab00*/  HFMA2 R17, -RZ, RZ, 1.904296875, -46080 ;  /* 0x3f9ef9a0ff117431 */ /* 0x000fe200000001ff */
[----:B------:R-:W-:Y:S01]  /*2ab10*/  BSSY.RECONVERGENT B3, `(.L_x_7296) ;  /* 0x0000024000037945 */ /* 0x000fe20003800200 */
[----:B------:R-:W-:Y:S02]  /*2ab20*/  IMAD.MOV.U32 R0, RZ, RZ, 0x1 ;  /* 0x00000001ff007424 */ /* 0x000fe400078e00ff */
[----:B------:R-:W-:-:S07]  /*2ab30*/  IMAD.MOV.U32 R16, RZ, RZ, 0x5c03d2e9 ;  /* 0x5c03d2e9ff107424 */ /* 0x000fce00078e00ff */
.L_x_7297:
        /* <DEDUP_REMOVED lines=34> */
.L_x_7296:
        /* <DEDUP_REMOVED lines=66> */
.L_x_7299:
[----:B------:R-:W-:Y:S05]  /*2b180*/  BSYNC.RECONVERGENT B5 ;  /* 0x0000000000057941 */ /* 0x000fea0003800200 */
.L_x_7298:
[----:B------:R-:W-:Y:S01]  /*2b190*/  BSSY.RECONVERGENT B3, `(.L_x_7300) ;  /* 0x0000025000037945 */ /* 0x000fe20003800200 */
[----:B------:R-:W-:Y:S01]  /*2b1a0*/  IMAD.MOV.U32 R0, RZ, RZ, 0x1 ;  /* 0x00000001ff007424 */ /* 0x000fe200078e00ff */
[----:B------:R-:W-:Y:S01]  /*2b1b0*/  MOV R23, 0xbfb95b68 ;  /* 0xbfb95b6800177802 */ /* 0x000fe20000000f00 */
[----:B------:R-:W-:-:S07]  /*2b1c0*/  IMAD.MOV.U32 R22, RZ, RZ, 0x5f50d178 ;  /* 0x5f50d178ff167424 */ /* 0x000fce00078e00ff */
.L_x_7301:
        /* <DEDUP_REMOVED lines=34> */
.L_x_7300:
        /* <DEDUP_REMOVED lines=70> */
.L_x_7303:
[----:B------:R-:W-:Y:S05]  /*2b850*/  BSYNC.RECONVERGENT B5 ;  /* 0x0000000000057941 */ /* 0x000fea0003800200 */
.L_x_7302:
[----:B------:R-:W-:Y:S01]  /*2b860*/  HFMA2 R16, -RZ, RZ, -4.19921875, 9.65595245361328125e-06 ;  /* 0xc43300a2ff107431 */ /* 0x000fe200000001ff */
[----:B------:R-:W-:Y:S01]  /*2b870*/  BSSY.RECONVERGENT B3, `(.L_x_7304) ;  /* 0x0000024000037945 */ /* 0x000fe20003800200 */
[----:B------:R-:W-:Y:S02]  /*2b880*/  IMAD.MOV.U32 R0, RZ, RZ, 0x1 ;  /* 0x00000001ff007424 */ /* 0x000fe400078e00ff */
[----:B------:R-:W-:-:S07]  /*2b890*/  IMAD.MOV.U32 R17, RZ, RZ, -0x40366831 ;  /* 0xbfc997cfff117424 */ /* 0x000fce00078e00ff */
.L_x_7305:
        /* <DEDUP_REMOVED lines=34> */
.L_x_7304:
        /* <DEDUP_REMOVED lines=66> */
.L_x_7307:
[----:B------:R-:W-:Y:S05]  /*2bee0*/  BSYNC.RECONVERGENT B5 ;  /* 0x0000000000057941 */ /* 0x000fea0003800200 */
.L_x_7306:
[----:B------:R-:W-:Y:S01]  /*2bef0*/  BSSY.RECONVERGENT B3, `(.L_x_7308) ;  /* 0x0000025000037945 */ /* 0x000fe20003800200 */
[----:B------:R-:W-:Y:S01]  /*2bf00*/  IMAD.MOV.U32 R0, RZ, RZ, 0x1 ;  /* 0x00000001ff007424 */ /* 0x000fe200078e00ff */
[----:B------:R-:W-:Y:S01]  /*2bf10*/  MOV R22, 0xba1d9e04 ;  /* 0xba1d9e0400167802 */ /* 0x000fe20000000f00 */
[----:B------:R-:W-:-:S07]  /*2bf20*/  IMAD.MOV.U32 R23, RZ, RZ, 0x3fe72e2b ;  /* 0x3fe72e2bff177424 */ /* 0x000fce00078e00ff */
.L_x_7309:
        /* <DEDUP_REMOVED lines=34> */
.L_x_7308:
        /* <DEDUP_REMOVED lines=70> */
.L_x_7311:
[----:B------:R-:W-:Y:S05]  /*2c5b0*/  BSYNC.RECONVERGENT B5 ;  /* 0x0000000000057941 */ /* 0x000fea0003800200 */
.L_x_7310:
[----:B------:R-:W-:Y:S01]  /*2c5c0*/  BSSY.RECONVERGENT B3, `(.L_x_7312) ;  /* 0x0000025000037945 */ /* 0x000fe20003800200 */
[----:B------:R-:W-:Y:S01]  /*2c5d0*/  MOV R0, 0x1 ;  /* 0x0000000100007802 */ /* 0x000fe20000000f00 */
[----:B------:R-:W-:Y:S02]  /*2c5e0*/  IMAD.MOV.U32 R16, RZ, RZ, 0x101bb71a ;  /* 0x101bb71aff107424 */ /* 0x000fe400078e00ff */
[----:B------:R-:W-:-:S07]  /*2c5f0*/  IMAD.MOV.U32 R17, RZ, RZ, 0x3ffaab9a ;  /* 0x3ffaab9aff117424 */ /* 0x000fce00078e00ff */
.L_x_7313:
        /* <DEDUP_REMOVED lines=34> */
.L_x_7312:
        /* <DEDUP_REMOVED lines=66> */
.L_x_7315:
[----:B------:R-:W-:Y:S05]  /*2cc40*/  BSYNC.RECONVERGENT B5 ;  /* 0x0000000000057941 */ /* 0x000fea0003800200 */
.L_x_7314:
[----:B------:R-:W-:Y:S01]  /*2cc50*/  BSSY.RECONVERGENT B3, `(.L_x_7316) ;  /* 0x0000025000037945 */ /* 0x000fe20003800200 */
[----:B------:R-:W-:Y:S01]  /*2cc60*/  MOV R0, 0x1 ;  /* 0x0000000100007802 */ /* 0x000fe20000000f00 */
[----:B------:R-:W-:Y:S02]  /*2cc70*/  IMAD.MOV.U32 R22, RZ, RZ, -0x755502fe ;  /* 0x8aaafd02ff167424 */ /* 0x000fe400078e00ff */
[----:B------:R-:W-:-:S07]  /*2cc80*/  IMAD.MOV.U32 R23, RZ, RZ, -0x3fe58652 ;  /* 0xc01a79aeff177424 */ /* 0x000fce00078e00ff */
.L_x_7317:
        /* <DEDUP_REMOVED lines=34> */
.L_x_7316:
        /* <DEDUP_REMOVED lines=70> */
.L_x_7319:
[----:B------:R-:W-:Y:S05]  /*2d310*/  BSYNC.RECONVERGENT B5 ;  /* 0x0000000000057941 */ /* 0x000fea0003800200 */
.L_x_7318:
[----:B------:R-:W-:Y:S01]  /*2d320*/  HFMA2 R17, -RZ, RZ, -2.095703125, 0.00473785400390625 ;  /* 0xc0311cdaff117431 */ /* 0x000fe200000001ff */
[----:B------:R-:W-:Y:S01]  /*2d330*/  BSSY.RECONVERGENT B3, `(.L_x_7320) ;  /* 0x0000024000037945 */ /* 0x000fe20003800200 */
[----:B------:R-:W-:Y:S02]  /*2d340*/  IMAD.MOV.U32 R0, RZ, RZ, 0x1 ;  /* 0x00000001ff007424 */ /* 0x000fe400078e00ff */
[----:B------:R-:W-:-:S07]  /*2d350*/  IMAD.MOV.U32 R16, RZ, RZ, 0x4df23f8f ;  /* 0x4df23f8fff107424 */ /* 0x000fce00078e00ff */
.L_x_7321:
        /* <DEDUP_REMOVED lines=34> */
.L_x_7320:
        /* <DEDUP_REMOVED lines=66> */
.L_x_7323:
[----:B------:R-:W-:Y:S05]  /*2d9a0*/  BSYNC.RECONVERGENT B5 ;  /* 0x0000000000057941 */ /* 0x000fea0003800200 */
.L_x_7322:
[----:B------:R-:W-:Y:S01]  /*2d9b0*/  BSSY.RECONVERGENT B3, `(.L_x_7324) ;  /* 0x0000025000037945 */ /* 0x000fe20003800200 */
[----:B------:R-:W-:Y:S01]  /*2d9c0*/  IMAD.MOV.U32 R0, RZ, RZ, 0x1 ;  /* 0x00000001ff007424 */ /* 0x000fe200078e00ff */
[----:B------:R-:W-:Y:S01]  /*2d9d0*/  MOV R25, 0x405278fb ;  /* 0x405278fb00197802 */ /* 0x000fe20000000f00 */
[----:B------:R-:W-:-:S07]  /*2d9e0*/  IMAD.MOV.U32 R24, RZ, RZ, 0x311f1460 ;  /* 0x311f1460ff187424 */ /* 0x000fce00078e00ff */
.L_x_7325:
        /* <DEDUP_REMOVED lines=34> */
.L_x_7324:
        /* <DEDUP_REMOVED lines=70> */
.L_x_7327:
[----:B------:R-:W-:Y:S05]  /*2e070*/  BSYNC.RECONVERGENT B5 ;  /* 0x0000000000057941 */ /* 0x000fea0003800200 */
.L_x_7326:
[----:B------:R-:W-:Y:S01]  /*2e080*/  HFMA2 R22, -RZ, RZ, 15.0859375, -0.01560211181640625 ;  /* 0x4b8ba3fdff167431 */ /* 0x000fe200000001ff */
[----:B------:R-:W-:Y:S01]  /*2e090*/  BSSY.RECONVERGENT B3, `(.L_x_7328) ;  /* 0x0000024000037945 */ /* 0x000fe20003800200 */
[----:B------:R-:W-:Y:S02]  /*2e0a0*/  IMAD.MOV.U32 R0, RZ, RZ, 0x1 ;  /* 0x00000001ff007424 */ /* 0x000fe400078e00ff */
[----:B------:R-:W-:-:S07]  /*2e0b0*/  IMAD.MOV.U32 R23, RZ, RZ, 0x406a8563 ;  /* 0x406a8563ff177424 */ /* 0x000fce00078e00ff */
.L_x_7329:
        /* <DEDUP_REMOVED lines=34> */
.L_x_7328:
        /* <DEDUP_REMOVED lines=23> */
.L_x_7331:
        /* <DEDUP_REMOVED lines=34> */
.L_x_7330:
        /* <DEDUP_REMOVED lines=47> */
.L_x_7333:
[----:B------:R-:W-:Y:S05]  /*2e960*/  BSYNC.RECONVERGENT B5 ;  /* 0x0000000000057941 */ /* 0x000fea0003800200 */
.L_x_7332:
        /* <DEDUP_REMOVED lines=11> */
.L_x_7237:
[----:B------:R-:W-:Y:S05]  /*2ea20*/  BSYNC.RECONVERGENT B4 ;  /* 0x0000000000047941 */ /* 0x000fea0003800200 */
.L_x_7236:
        /* <DEDUP_REMOVED lines=14> */
[----:B------:R-:W-:Y:S01]  /*2eb10*/  IMAD.MOV.U32 R12, RZ, RZ, RZ ;  /* 0x000000ffff0c7224 */ /* 0x000fe200078e00ff */
[----:B------:R-:W-:-:S15]  /*2eb20*/  ISETP.GT.U32.AND P0, PT, R3, 0x403b4000, PT ;  /* 0x403b40000300780c */ /* 0x000fde0003f04070 */
[----:B------:R-:W-:-:S15]  /*2eb30*/  NOP ;  /* 0x0000000000007918 */ /* 0x000fde0000000000 */
[----:B------:R-:W-:-:S15]  /*2eb40*/  NOP ;  /* 0x0000000000007918 */ /* 0x000fde0000000000 */
[----:B------:R-:W-:-:S14]  /*2eb50*/  NOP ;  /* 0x0000000000007918 */ /* 0x000fdc0000000000 */
        /* <DEDUP_REMOVED lines=28> */
[----:B---3--:R-:W-:-:S05]  /*2ed20*/  SHF.R.S32.HI R7, RZ, 0x1, R0 ;  /* 0x00000001ff077819 */ /* 0x008fca0000011400 */
[----:B------:R-:W-:-:S15]  /*2ed30*/  IMAD.IADD R6, R6, 0x1, -R7 ;  /* 0x0000000106067824 */ /* 0x000fde00078e0a07 */
[----:B------:R-:W-:-:S15]  /*2ed40*/  NOP ;  /* 0x0000000000007918 */ /* 0x000fde0000000000 */
[----:B------:R-:W-:-:S15]  /*2ed50*/  NOP ;  /* 0x0000000000007918 */ /* 0x000fde0000000000 */
[----:B------:R-:W-:-:S12]  /*2ed60*/  NOP ;  /* 0x0000000000007918 */ /* 0x000fd80000000000 */
[----:B0-----:R0:W-:Y:S02]  /*2ed70*/  DFMA R16, R16, R22, R16 ;  /* 0x000000161010722b */ /* 0x0011e40000000010 */
        /* <DEDUP_REMOVED lines=94> */
[----:B0-----:R-:W-:Y:S01]  /*2f360*/  IMAD.MOV.U32 R8, RZ, RZ, -0x2fc2cd8 ;  /* 0xfd03d328ff087424 */ /* 0x001fe200078e00ff */
[----:B------:R-:W-:Y:S02]  /*2f370*/  MOV R9, 0x3e44e1c6 ;  /* 0x3e44e1c600097802 */ /* 0x000fe40000000f00 */
[----:B--2---:R-:W-:Y:S02]  /*2f380*/  LEA R25, R7, R25, 0x14 ;  /* 0x0000001907197211 */ /* 0x004fe400078ea0ff */
[----:B------:R-:W-:Y:S01]  /*2f390*/  LEA R7, R6, 0x3ff00000, 0x14 ;  /* 0x3ff0000006077811 */ /* 0x000fe200078ea0ff */
[----:B------:R-:W-:-:S15]  /*2f3a0*/  IMAD.MOV.U32 R6, RZ, RZ, RZ ;  /* 0x000000ffff067224 */ /* 0x000fde00078e00ff */
[----:B------:R-:W-:-:S15]  /*2f3b0*/  NOP ;  /* 0x0000000000007918 */ /* 0x000fde0000000000 */
[----:B------:R-:W-:-:S15]  /*2f3c0*/  NOP ;  /* 0x0000000000007918 */ /* 0x000fde0000000000 */
[----:B------:R-:W-:-:S11]  /*2f3d0*/  NOP ;  /* 0x0000000000007918 */ /* 0x000fd60000000000 */
        /* <DEDUP_REMOVED lines=243> */
.L_x_7335:
        /* <DEDUP_REMOVED lines=9> */
.L_x_7336:
[----:B------:R-:W-:Y:S05]  /*303a0*/  BSYNC.RECONVERGENT B3 ;  /* 0x0000000000037941 */ /* 0x000fea0003800200 */
.L_x_7334:
        /* <DEDUP_REMOVED lines=133> */
.L_x_7338:
[----:B------:R-:W-:Y:S05]  /*30c00*/  BSYNC.RECONVERGENT B3 ;  /* 0x0000000000037941 */ /* 0x000fea0003800200 */
.L_x_7337:
        /* <DEDUP_REMOVED lines=64> */
.L_x_7340:
[----:B------:R-:W-:Y:S05]  /*31010*/  BSYNC.RECONVERGENT B4 ;  /* 0x0000000000047941 */ /* 0x000fea0003800200 */
.L_x_7339:
        /* <DEDUP_REMOVED lines=47> */
.L_x_7342:
[----:B------:R-:W-:Y:S05]  /*31310*/  BSYNC.RECONVERGENT B4 ;  /* 0x0000000000047941 */ /* 0x000fea0003800200 */
.L_x_7341:
[----:B------:R0:W1:Y:S02]  /*31320*/  DFMA R16, R16, 0.5, -R2 ;  /* 0x3fe000001010782b */ /* 0x0000640000000802 */
[----:B01----:R-:W-:Y:S05]  /*31330*/  BRA `(.L_x_7065) ;  /* 0x0000008800c47947 */ /* 0x003fea0003800000 */
.L_x_7204:
[----:B------:R-:W-:Y:S05]  /*31340*/  BSYNC.RELIABLE B0 ;  /* 0x0000000000007941 */ /* 0x000fea0003800100 */
.L_x_7203:
        /* <DEDUP_REMOVED lines=8> */
[----:B------:R-:W-:Y:S01]  /*313d0*/  IMAD.MOV.U32 R2, RZ, RZ, R18 ;  /* 0x000000ffff027224 */ /* 0x000fe200078e0012 */
[----:B------:R-:W-:Y:S01]  /*313e0*/  MOV R5, R21 ;  /* 0x0000001500057202 */ /* 0x000fe20000000f00 */
[----:B------:R-:W-:Y:S01]  /*313f0*/  IMAD.MOV.U32 R3, RZ, RZ, R19 ;  /* 0x000000ffff037224 */ /* 0x000fe200078e0013 */
[----:B------:R-:W-:Y:S01]  /*31400*/  MOV R56, 0x31430 ;  /* 0x0003143000387802 */ /* 0x000fe20000000f00 */
[----:B------:R-:W-:-:S07]  /*31410*/  IMAD.MOV.U32 R4, RZ, RZ, R20 ;  /* 0x000000ffff047224 */ /* 0x000fce00078e0014 */
[----:B------:R-:W-:Y:S05]  /*31420*/  CALL.REL.NOINC `($_ZN2at6native27unrolled_elementwise_kernelIN48_GLOBAL__N__08322988_15_IGammaKernel_cu_cb51a28d10CalcIgammaIdEESt5arrayIPcLm3EELi4E23TrivialOffsetCalculatorILi2EjES8_ILi1EjENS0_6memory15LoadWithoutCastENSB_16StoreWithoutCastEEEviT_T0_T2_T3_T4_T5_$_ZN46_INTERNAL_08322988_15_IGammaKernel_cu_cb51a28d48_GLOBAL__N__08322988_15_IGammaKernel_cu_cb51a28d12calc_igammacIdEET_S2_S2_) ;  /* 0x0000008800987944 */ /* 0x000fea0003c00000 */
[----:B------:R-:W-:Y:S05]  /*31430*/  BSYNC.RECONVERGENT B10 ;  /* 0x00000000000a7941 */ /* 0x000fea0003800200 */
.L_x_7344:
[----:B------:R-:W2:Y:S02]  /*31440*/  DADD R16, -R16, 1 ;  /* 0x3ff0000010107429 */ /* 0x000ea40000000100 */
[----:B--2---:R-:W-:Y:S05]  /*31450*/  BRA `(.L_x_7065) ;  /* 0x00000088007c7947 */ /* 0x004fea0003800000 */
.L_x_7343:
        /* <DEDUP_REMOVED lines=30> */
[----:B------:R-:W-:Y:S01]  /*31640*/  IMAD.MOV.U32 R14, RZ, RZ, RZ ;  /* 0x000000ffff0e7224 */ /* 0x000fe200078e00ff */
[----:B------:R-:W-:Y:S01]  /*31650*/  UMOV UR6, 0x80000000 ;  /* 0x8000000000067882 */ /* 0x000fe20000000000 */
[----:B------:R-:W-:Y:S01]  /*31660*/  UMOV UR7, 0x43300000 ;  /* 0x4330000000077882 */ /* 0x000fe20000000000 */
[----:B------:R-:W-:Y:S01]  /*31670*/  LOP3.LUT R3, R2, 0x3ff00000, RZ, 0xfc, !PT ;  /* 0x3ff0000002037812 */ /* 0x000fe200078efcff */
[----:B------:R-:W-:-:S03]  /*31680*/  IMAD.MOV.U32 R2, RZ, RZ, R4 ;  /* 0x000000ffff027224 */ /* 0x000fc600078e0004 */
        /* <DEDUP_REMOVED lines=166> */
.L_x_7348:
[----:B------:R-:W-:Y:S01]  /*320f0*/  IMAD.MOV.U32 R4, RZ, RZ, 0x0 ;  /* 0x00000000ff047424 */ /* 0x000fe200078e00ff */
[----:B------:R-:W-:Y:S01]  /*32100*/  LOP3.LUT P0, RZ, R3, 0x7fffffff, RZ, 0xc0, !PT ;  /* 0x7fffffff03ff7812 */ /* 0x000fe2000780c0ff */
[----:B------:R-:W-:-:S06]  /*32110*/  IMAD.MOV.U32 R5, RZ, RZ, 0x7ff00000 ;  /* 0x7ff00000ff057424 */ /* 0x000fcc00078e00ff */
[----:B------:R-:W0:Y:S02]  /*32120*/  DFMA R2, R2, R4, +INF ;  /* 0x7ff000000202742b */ /* 0x000e240000000004 */
[----:B0-----:R-:W-:Y:S02]  /*32130*/  FSEL R40, R2, RZ, P0 ;  /* 0x000000ff02287208 */ /* 0x001fe40000000000 */
[----:B------:R-:W-:-:S07]  /*32140*/  FSEL R41, R3, -QNAN , P0 ;  /* 0xfff0000003297808 */ /* 0x000fce0000000000 */
.L_x_7349:
[----:B------:R-:W-:Y:S05]  /*32150*/  BSYNC.RECONVERGENT B3 ;  /* 0x0000000000037941 */ /* 0x000fea0003800200 */
.L_x_7347:
        /* <DEDUP_REMOVED lines=12> */
[----:B------:R-:W-:Y:S05]  /*32220*/  CALL.REL.NOINC `($_ZN2at6native27unrolled_elementwise_kernelIN48_GLOBAL__N__08322988_15_IGammaKernel_cu_cb51a28d10CalcIgammaIdEESt5arrayIPcLm3EELi4E23TrivialOffsetCalculatorILi2EjES8_ILi1EjENS0_6memory15LoadWithoutCastENSB_16StoreWithoutCastEEEviT_T0_T2_T3_T4_T5_$__internal_lgamma_pos) ;  /* 0x000006a400587944 */ /* 0x000fea0003c00000 */
[----:B------:R-:W-:Y:S05]  /*32230*/  BSYNC.RECONVERGENT B7 ;  /* 0x0000000000077941 */ /* 0x000fea0003800200 */
.L_x_7352:
        /* <DEDUP_REMOVED lines=39> */
[----:B------:R-:W0:-:S15]  /*324b0*/  FRND.F64 R2, R12 ;  /* 0x0000000c00027313 */ /* 0x000e1e0000301800 */
[----:B------:R-:W-:-:S15]  /*324c0*/  NOP ;  /* 0x0000000000007918 */ /* 0x000fde0000000000 */
[----:B------:R-:W-:-:S15]  /*324d0*/  NOP ;  /* 0x0000000000007918 */ /* 0x000fde0000000000 */
[----:B------:R-:W-:-:S15]  /*324e0*/  NOP ;  /* 0x0000000000007918 */ /* 0x000fde0000000000 */
[----:B------:R-:W-:-:S04]  /*324f0*/  NOP ;  /* 0x0000000000007918 */ /* 0x000fc80000000000 */
[----:B0-----:R0:W1:Y:S02]  /*32500*/  DFMA R2, R2, -0.5, R10 ;  /* 0xbfe000000202782b */ /* 0x001064000000000a */
[----:B0-----:R-:W-:Y:S01]  /*32510*/  IMAD.MOV.U32 R10, RZ, RZ, 0x20fd8164 ;  /* 0x20fd8164ff0a7424 */ /* 0x001fe200078e00ff */
[----:B------:R-:W-:-:S04]  /*32520*/  FSEL R11, -R0, 0.11223486810922622681, !P0 ;  /* 0x3de5db65000b7808 */ /* 0x000fc80004000100 */
[----:B------:R-:W-:-:S15]  /*32530*/  FSEL R10, R10, -8.06006814911005101289e+34, !P0 ;  /* 0xf9785eba0a0a7808 */ /* 0x000fde0004000000 */
        /* <DEDUP_REMOVED lines=120> */
[----:B------:R-:W-:Y:S01]  /*32cc0*/  MOV R0, 0x32cf0 ;  /* 0x00032cf000007802 */ /* 0x000fe20000000f00 */
[----:B------:R-:W-:-:S07]  /*32cd0*/  IMAD.MOV.U32 R7, RZ, RZ, 0x400921fb ;  /* 0x400921fbff077424 */ /* 0x000fce00078e00ff */
[----:B------:R-:W-:Y:S05]  /*32ce0*/  CALL.REL.NOINC `($__internal_22_$__cuda_sm20_div_rn_f64_full) ;  /* 0x0000066c00787944 */ /* 0x000fea0003c00000 */
.L_x_7357:
[----:B------:R-:W-:Y:S05]  /*32cf0*/  BSYNC.RECONVERGENT B7 ;  /* 0x0000000000077941 */ /* 0x000fea0003800200 */
.L_x_7356:
[----:B------:R-:W-:Y:S01]  /*32d00*/  MOV R10, R2 ;  /* 0x00000002000a7202 */ /* 0x000fe20000000f00 */
[----:B------:R-:W-:-:S07]  /*32d10*/  IMAD.MOV.U32 R11, RZ, RZ, R3 ;  /* 0x000000ffff0b7224 */ /* 0x000fce00078e0003 */
.L_x_7355:
[----:B------:R-:W-:Y:S05]  /*32d20*/  BSYNC.RECONVERGENT B4 ;  /* 0x0000000000047941 */ /* 0x000fea0003800200 */
.L_x_7354:
        /* <DEDUP_REMOVED lines=183> */
.L_x_7359:
[----:B------:R-:W-:Y:S01]  /*338a0*/  IMAD.MOV.U32 R2, RZ, RZ, 0x0 ;  /* 0x00000000ff027424 */ /* 0x000fe200078e00ff */
[----:B------:R-:W-:Y:S01]  /*338b0*/  LOP3.LUT P0, RZ, R11, 0x7fffffff, RZ, 0xc0, !PT ;  /* 0x7fffffff0bff7812 */ /* 0x000fe2000780c0ff */
[----:B------:R-:W-:-:S06]  /*338c0*/  IMAD.MOV.U32 R3, RZ, RZ, 0x7ff00000 ;  /* 0x7ff00000ff037424 */ /* 0x000fcc00078e00ff */
[----:B------:R-:W0:Y:S02]  /*338d0*/  DFMA R2, R10, R2, +INF ;  /* 0x7ff000000a02742b */ /* 0x000e240000000002 */
[----:B0-----:R-:W-:Y:S02]  /*338e0*/  FSEL R4, R2, RZ, P0 ;  /* 0x000000ff02047208 */ /* 0x001fe40000000000 */
[----:B------:R-:W-:-:S07]  /*338f0*/  FSEL R5, R3, -QNAN , P0 ;  /* 0xfff0000003057808 */ /* 0x000fce0000000000 */
.L_x_7360:
[----:B------:R-:W-:Y:S05]  /*33900*/  BSYNC.RECONVERGENT B3 ;  /* 0x0000000000037941 */ /* 0x000fea0003800200 */
.L_x_7358:
        /* <DEDUP_REMOVED lines=10> */
.L_x_7351:
[----:B------:R0:W1:Y:S02]  /*339b0*/  DADD R2, R20, R20 ;  /* 0x0000000014027229 */ /* 0x0000640000000014 */
.L_x_7353:
[----:B------:R-:W-:Y:S05]  /*339c0*/  BSYNC.RECONVERGENT B5 ;  /* 0x0000000000057941 */ /* 0x000fea0003800200 */
.L_x_7350:
        /* <DEDUP_REMOVED lines=132> */
[----:B------:R3:W4:Y:S02]  /*34210*/  DMUL R24, R24, R2 ;  /* 0x0000000218187228 */ /* 0x0007240000000000 */
[----:B---34-:R-:W-:Y:S05]  /*34220*/  BRA `(.L_x_7361) ;  /* 0x0000005000dc7947 */ /* 0x018fea0003800000 */
.L_x_7346:
        /* <DEDUP_REMOVED lines=62> */
[----:B------:R-:W-:Y:S05]  /*34610*/  CALL.REL.NOINC `($__internal_22_$__cuda_sm20_div_rn_f64_full) ;  /* 0x00000654002c7944 */ /* 0x000fea0003c00000 */
.L_x_7363:
[----:B------:R-:W-:Y:S05]  /*34620*/  BSYNC.RECONVERGENT B4 ;  /* 0x0000000000047941 */ /* 0x000fea0003800200 */
.L_x_7362:
        /* <DEDUP_REMOVED lines=53> */
[----:B------:R-:W-:Y:S02]  /*34980*/  IMAD.MOV.U32 R24, RZ, RZ, R4 ;  /* 0x000000ffff187224 */ /* 0x000fe400078e0004 */
[----:B------:R-:W-:-:S07]  /*34990*/  IMAD.MOV.U32 R25, RZ, RZ, R5 ;  /* 0x000000ffff197224 */ /* 0x000fce00078e0005 */
.L_x_7365:
[----:B------:R-:W-:Y:S05]  /*349a0*/  BSYNC.RECONVERGENT B4 ;  /* 0x0000000000047941 */ /* 0x000fea0003800200 */
.L_x_7364:
        /* <DEDUP_REMOVED lines=21> */
[----:B------:R4:W-:Y:S01]  /*34b00*/  STL.64 [R1+0x20], R26 ;  /* 0x0000201a01007387 */ /* 0x0009e20000100a00 */
[----:B-1----:R-:W-:-:S02]  /*34b10*/  HFMA2 R6, -RZ, RZ, -5276, 0.000354290008544921875 ;  /* 0xed270dceff067431 */ /* 0x002fc400000001ff */
[----:B------:R-:W-:Y:S01]  /*34b20*/  IMAD.MOV.U32 R7, RZ, RZ, 0x4194972f ;  /* 0x4194972fff077424 */ /* 0x000fe200078e00ff */
[----:B------:R-:W-:Y:S01]  /*34b30*/  BSSY.RECONVERGENT B4, `(.L_x_7366) ;  /* 0x0000053000047945 */ /* 0x000fe20003800200 */
[----:B--2---:R-:W-:Y:S01]  /*34b40*/  IMAD.MOV.U32 R8, RZ, RZ, -0x1388dcfa ;  /* 0xec772306ff087424 */ /* 0x004fe200078e00ff */
[----:B------:R-:W-:Y:S01]  /*34b50*/  MOV R9, 0x4198bf15 ;  /* 0x4198bf1500097802 */ /* 0x000fe20000000f00 */
[----:B------:R1:W-:Y:S01]  /*34b60*/  STL.64 [R1+0x48], R36 ;  /* 0x0000482401007387 */ /* 0x0003e20000100a00 */
[----:B------:R-:W-:Y:S02]  /*34b70*/  IMAD.MOV.U32 R31, RZ, RZ, 0x41225e07 ;  /* 0x41225e07ff1f7424 */ /* 0x000fe400078e00ff */
[----:B---3--:R-:W-:Y:S01]  /*34b80*/  IMAD.MOV.U32 R12, RZ, RZ, -0x30b135d2 ;  /* 0xcf4eca2eff0c7424 */ /* 0x008fe200078e00ff */
[----:B------:R2:W-:Y:S01]  /*34b90*/  STL.64 [R1+0x50], R6 ;  /* 0x0000500601007387 */ /* 0x0005e20000100a00 */
[----:B------:R-:W-:Y:S01]  /*34ba0*/  IMAD.MOV.U32 R13, RZ, RZ, 0x418b2298 ;  /* 0x418b2298ff0d7424 */ /* 0x000fe200078e00ff */
[----:B----4-:R-:W-:Y:S01]  /*34bb0*/  MOV R27, 0x40508000 ;  /* 0x40508000001b7802 */ /* 0x010fe20000000f00 */
[----:B------:R-:W-:Y:S01]  /*34bc0*/  IMAD.MOV.U32 R26, RZ, RZ, 0x0 ;  /* 0x00000000ff1a7424 */ /* 0x000fe200078e00ff */
[----:B------:R3:W-:Y:S01]  /*34bd0*/  STL.64 [R1+0x58], R8 ;  /* 0x0000580801007387 */ /* 0x0007e20000100a00 */
[----:B------:R-:W-:-:S03]  /*34be0*/  IMAD.MOV.U32 R34, RZ, RZ, 0x42ce50ea ;  /* 0x42ce50eaff227424 */ /* 0x000fc600078e00ff */
[----:B------:R4:W-:Y:S01]  /*34bf0*/  STL.64 [R1+0x60], R12 ;  /* 0x0000600c01007387 */ /* 0x0009e20000100a00 */
[----:B-1----:R-:W-:Y:S02]  /*34c00*/  HFMA2 R36, -RZ, RZ, -512, 0 ;  /* 0xe0000000ff247431 */ /* 0x002fe400000001ff */
[----:B------:R-:W-:Y:S01]  /*34c10*/  IMAD.MOV.U32 R37, RZ, RZ, 0x41697171 ;  /* 0x41697171ff257424 */ /* 0x000fe200078e00ff */
[----:B------:R1:W-:Y:S01]  /*34c20*/  STL.64 [R1+0x1388], R38 ;  /* 0x0013882601007387 */ /* 0x0003e20000100a00 */
[----:B--2---:R-:W-:Y:S01]  /*34c30*/  IMAD.MOV.U32 R6, RZ, RZ, -0x70000000 ;  /* 0x90000000ff067424 */ /* 0x004fe200078e00ff */
[----:B------:R-:W-:Y:S02]  /*34c40*/  MOV R7, 0x4185eeb6 ;  /* 0x4185eeb600077802 */ /* 0x000fe40000000f00 */
[----:B------:R2:W-:Y:S01]  /*34c50*/  STL.64 [R1+0x1390], R26 ;  /* 0x0013901a01007387 */ /* 0x0005e20000100a00 */
[----:B---3--:R-:W-:Y:S02]  /*34c60*/  IMAD.MOV.U32 R8, RZ, RZ, 0x70000000 ;  /* 0x70000000ff087424 */ /* 0x008fe400078e00ff */
[----:B------:R-:W-:-:S02]  /*34c70*/  IMAD.MOV.U32 R9, RZ, RZ, 0x41991871 ;  /* 0x41991871ff097424 */ /* 0x000fc400078e00ff */
[----:B----4-:R-:W-:Y:S02]  /*34c80*/  HFMA2 R12, -RZ, RZ, -0.125, 0 ;  /* 0xb0000000ff0c7431 */ /* 0x010fe400000001ff */
[----:B------:R-:W-:Y:S01]  /*34c90*/  IMAD.MOV.U32 R13, RZ, RZ, 0x41a1fda6 ;  /* 0x41a1fda6ff0d7424 */ /* 0x000fe200078e00ff */
[----:B------:R-:W-:Y:S01]  /*34ca0*/  STL.64 [R1+0x13b8], R36 ;  /* 0x0013b82401007387 */ /* 0x000fe20000100a00 */
[----:B-1----:R-:W-:-:S03]  /*34cb0*/  IMAD.MOV.U32 R39, RZ, RZ, 0x418308a8 ;  /* 0x418308a8ff277424 */ /* 0x002fc600078e00ff */
[----:B------:R-:W-:Y:S01]  /*34cc0*/  STL.64 [R1+0x13c0], R6 ;  /* 0x0013c00601007387 */ /* 0x000fe20000100a00 */
[----:B--2---:R-:W-:Y:S01]  /*34cd0*/  IMAD.MOV.U32 R26, RZ, RZ, -0x80000000 ;  /* 0x80000000ff1a7424 */ /* 0x004fe200078e00ff */
[----:B------:R-:W-:Y:S02]  /*34ce0*/  MOV R27, 0x419cbd69 ;  /* 0x419cbd69001b7802 */ /* 0x000fe40000000f00 */
[----:B------:R-:W-:Y:S04]  /*34cf0*/  STL.64 [R1+0x13c8], R8 ;  /* 0x0013c80801007387 */ /* 0x000fe80000100a00 */
[----:B------:R-:W-:Y:S04]  /*34d00*/  STL.64 [R1+0x13d0], R12 ;  /* 0x0013d00c01007387 */ /* 0x000fe80000100a00 */
[----:B------:R-:W-:Y:S04]  /*34d10*/  STL.64 [R1+0x13d8], R26 ;  /* 0x0013d81a01007387 */ /* 0x000fe80000100a00 */
[----:B------:R-:W-:Y:S04]  /*34d20*/  STL.64 [R1+0x13e0], R38 ;  /* 0x0013e02601007387 */ /* 0x000fe80000100a00 */
[----:B------:R-:W-:Y:S04]  /*34d30*/  STL.64 [R1+0x13e8], RZ ;  /* 0x0013e8ff01007387 */ /* 0x000fe80000100a00 */
[----:B------:R1:W-:Y:S01]  /*34d40*/  STL.64 [R1+0x30], R30 ;  /* 0x0000301e01007387 */ /* 0x0003e20000100a00 */
[----:B0-----:R-:W0:Y:S03]  /*34d50*/  DFMA R2, R2, R2, R2 ;  /* 0x000000020202722b */ /* 0x001e260000000002 */
[----:B------:R2:W-:Y:S01]  /*34d60*/  STL.64 [R1+0x40], R34 ;  /* 0x0000402201007387 */ /* 0x0005e20000100a00 */
[----:B-1----:R-:W-:Y:S01]  /*34d70*/  IMAD.MOV.U32 R30, RZ, RZ, 0x0 ;  /* 0x00000000ff1e7424 */ /* 0x002fe200078e00ff */
[----:B------:R-:W-:Y:S01]  /*34d80*/  MOV R31, 0x4115d0bc ;  /* 0x4115d0bc001f7802 */ /* 0x000fe20000000f00 */
[----:B--2---:R-:W-:-:S02]  /*34d90*/  IMAD.MOV.U32 R34, RZ, RZ, 0x0 ;  /* 0x00000000ff227424 */ /* 0x004fc400078e00ff */
[----:B------:R-:W-:Y:S02]  /*34da0*/  IMAD.MOV.U32 R35, RZ, RZ, 0x41441f7b ;  /* 0x41441f7bff237424 */ /* 0x000fe400078e00ff */
[----:B------:R1:W-:Y:S04]  /*34db0*/  STL.64 [R1+0x13a8], R30 ;  /* 0x0013a81e01007387 */ /* 0x0003e80000100a00 */
[----:B------:R2:W-:Y:S01]  /*34dc0*/  STL.64 [R1+0x13b0], R34 ;  /* 0x0013b02201007387 */ /* 0x0005e20000100a00 */
[C---:B-1----:R-:W-:Y:S01]  /*34dd0*/  VIADD R31, R1.reuse, 0x1388 ;  /* 0x00001388011f7836 */ /* 0x042fe20000000000 */
[----:B--2---:R-:W-:-:S15]  /*34de0*/  IADD3 R34, PT, PT, R1, 0x13e8, RZ ;  /* 0x000013e801227810 */ /* 0x004fde0007ffe0ff */
[----:B------:R-:W-:-:S15]  /*34df0*/  NOP ;  /* 0x0000000000007918 */ /* 0x000fde0000000000 */
[----:B------:R-:W-:-:S15]  /*34e00*/  NOP ;  /* 0x0000000000007918 */ /* 0x000fde0000000000 */
[----:B------:R-:W-:-:S03]  /*34e10*/  NOP ;  /* 0x0000000000007918 */ /* 0x000fc60000000000 */
        /* <DEDUP_REMOVED lines=31> */
[----:B------:R-:W-:Y:S01]  /*35010*/  MOV R6, 0x35050 ;  /* 0x0003505000067802 */ /* 0x000fe20000000f00 */
[----:B------:R-:W-:Y:S01]  /*35020*/  IMAD.MOV.U32 R5, RZ, RZ, R21 ;  /* 0x000000ffff057224 */ /* 0x000fe200078e0015 */
[----:B------:R-:W-:-:S07]  /*35030*/  IADD3 R0, PT, PT, R0, -0x100000, RZ ;  /* 0xfff0000000007810 */ /* 0x000fce0007ffe0ff */
[----:B0-----:R-:W-:Y:S05]  /*35040*/  CALL.REL.NOINC `($__internal_21_$__cuda_sm20_dblrcp_rn_slowpath_v3) ;  /* 0x0000064400187944 */ /* 0x001fea0003c00000 */
[----:B------:R-:W-:-:S07]  /*35050*/  IMAD.MOV.U32 R5, RZ, RZ, R0 ;  /* 0x000000ffff057224 */ /* 0x000fce00078e0000 */
.L_x_7367:
[----:B------:R-:W-:Y:S05]  /*35060*/  BSYNC.RECONVERGENT B4 ;  /* 0x0000000000047941 */ /* 0x000fea0003800200 */
.L_x_7366:
[----:B------:R-:W-:Y:S01]  /*35070*/  IMAD.MOV.U32 R0, RZ, RZ, -0x8 ;  /* 0xfffffff8ff007424 */ /* 0x000fe200078e00ff */
[----:B------:R-:W-:-:S04]  /*35080*/  SEL R32, RZ, 0x60, !P1 ;  /* 0x00000060ff207807 */ /* 0x000fc80004800000 */
[----:B------:R-:W-:Y:S02]  /*35090*/  SEL R0, R0, 0x8, P1 ;  /* 0x0000000800007807 */ /* 0x000fe40000800000 */
[----:B------:R-:W-:-:S05]  /*350a0*/  IADD3 R32, PT, PT, R1, R32, RZ ;  /* 0x0000002001207210 */ /* 0x000fca0007ffe0ff */
[----:B------:R-:W-:Y:S01]  /*350b0*/  IMAD.IADD R7, R0, 0x1, R32 ;  /* 0x0000000100077824 */ /* 0x000fe200078e0220 */
[----:B------:R-:W2:Y:S03]  /*350c0*/  LDL.64 R2, [R32] ;  /* 0x0000000020027983 */ /* 0x000ea60000100a00 */
[--C-:B------:R-:W-:Y:S02]  /*350d0*/  IMAD.IADD R9, R7, 0x1, R0.reuse ;  /* 0x0000000107097824 */ /* 0x100fe400078e0200 */
[----:B------:R-:W2:Y:S03]  /*350e0*/  LDL.64 R6, [R7] ;  /* 0x0000000007067983 */ /* 0x000ea60000100a00 */
[----:B------:R-:W-:Y:S02]  /*350f0*/  IADD3 R13, PT, PT, R9, R0, RZ ;  /* 0x00000000090d7210 */ /* 0x000fe40007ffe0ff */
[----:B------:R-:W3:Y:S03]  /*35100*/  LDL.64 R8, [R9] ;  /* 0x0000000009087983 */ /* 0x000ee60000100a00 */
[----:B------:R-:W-:-:S02]  /*35110*/  IMAD.IADD R27, R13, 0x1, R0 ;  /* 0x000000010d1b7824 */ /* 0x000fc400078e0200 */
[----:B------:R-:W4:Y:S02]  /*35120*/  LDL.64 R12, [R13] ;  /* 0x000000000d0c7983 */ /* 0x000f240000100a00 */
[--C-:B0-----:R-:W-:Y:S02]  /*35130*/  IMAD.IADD R29, R27, 0x1, R0.reuse ;  /* 0x000000011b1d7824 */ /* 0x101fe400078e0200 */
[----:B------:R-:W5:Y:S03]  /*35140*/  LDL.64 R26, [R27] ;  /* 0x000000001b1a7983 */ /* 0x000f660000100a00 */
[----:B------:R-:W-:Y:S02]  /*35150*/  IADD3 R33, PT, PT, R29, R0, RZ ;  /* 0x000000001d217210 */ /* 0x000fe40007ffe0ff */
[----:B------:R-:W5:Y:S04]  /*35160*/  LDL.64 R28, [R29] ;  /* 0x000000001d1c7983 */ /* 0x000f680000100a00 */
[----:B------:R-:W5:Y:S01]  /*35170*/  LDL.64 R38, [R33] ;  /* 0x0000000021267983 */ /* 0x000f620000100a00 */
[----:B------:R-:W-:-:S05]  /*35180*/  IMAD.IADD R30, R33, 0x1, R0 ;  /* 0x00000001211e7824 */ /* 0x000fca00078e0200 */
[----:B------:R-:W5:Y:S01]  /*35190*/  LDL.64 R36, [R30] ;  /* 0x000000001e247983 */ /* 0x000f620000100a00 */
[----:B------:R-:W-:Y:S02]  /*351a0*/  SEL R31, R34, R31, P1 ;  /* 0x0000001f221f7207 */ /* 0x000fe40000800000 */
[----:B------:R-:W-:Y:S01]  /*351b0*/  FSEL R4, R4, R20, P1 ;  /* 0x0000001404047208 */ /* 0x000fe20000800000 */
[----:B------:R-:W5:Y:S01]  /*351c0*/  LDL.64 R32, [R32+0x1388] ;  /* 0x0013880020207983 */ /* 0x000f620000100a00 */
[----:B------:R-:W-:Y:S01]  /*351d0*/  FSEL R5, R5, R21, P1 ;  /* 0x0000001505057208 */ /* 0x000fe20000800000 */
[----:B------:R-:W-:-:S05]  /*351e0*/  IMAD.IADD R41, R31, 0x1, R0 ;  /* 0x000000011f297824 */ /* 0x000fca00078e0200 */
[----:B------:R-:W-:Y:S01]  /*351f0*/  IADD3 R31, PT, PT, R41, R0, RZ ;  /* 0x00000000291f7210 */ /* 0x000fe20007ffe0ff */
[----:B--2---:R0:W3:Y:S02]  /*35200*/  DFMA R2, R4, R2, R6 ;  /* 0x000000020402722b */ /* 0x0040e40000000006 */
[----:B0-----:R-:W-:-:S05]  /*35210*/  IMAD.IADD R7, R30, 0x1, R0 ;  /* 0x000000011e077824 */ /* 0x001fca00078e0200 */
[----:B------:R-:W-:Y:S02]  /*35220*/  IADD3 R35, PT, PT, R7, R0, RZ ;  /* 0x0000000007237210 */ /* 0x000fe40007ffe0ff */
[----:B------:R-:W2:-:S15]  /*35230*/  LDL.64 R6, [R7] ;  /* 0x0000000007067983 */ /* 0x000e9e0000100a00 */
[----:B------:R-:W-:-:S15]  /*35240*/  NOP ;  /* 0x0000000000007918 */ /* 0x000fde0000000000 */
[----:B------:R-:W-:-:S15]  /*35250*/  NOP ;  /* 0x0000000000007918 */ /* 0x000fde0000000000 */
[----:B------:R-:W-:-:S10]  /*35260*/  NOP ;  /* 0x0000000000007918 */ /* 0x000fd40000000000 */
[----:B---3--:R-:W4:-:S15]  /*35270*/  DFMA R2, R4, R2, R8 ;  /* 0x000000020402722b */ /* 0x008f1e0000000008 */
[----:B------:R-:W-:-:S15]  /*35280*/  NOP ;  /* 0x0000000000007918 */ /* 0x000fde0000000000 */
[----:B------:R-:W-:-:S15]  /*35290*/  NOP ;  /* 0x0000000000007918 */ /* 0x000fde0000000000 */
[----:B------:R-:W-:-:S15]  /*352a0*/  NOP ;  /* 0x0000000000007918 */ /* 0x000fde0000000000 */
[----:B------:R-:W-:-:S04]  /*352b0*/  NOP ;  /* 0x0000000000007918 */ /* 0x000fc80000000000 */
[----:B----4-:R0:W5:Y:S02]  /*352c0*/  DFMA R2, R4, R2, R12 ;  /* 0x000000020402722b */ /* 0x010164000000000c */
[----:B0-----:R-:W3:-:S15]  /*352d0*/  LDL.64 R12, [R41] ;  /* 0x00000000290c7983 */ /* 0x001ede0000100a00 */
[----:B------:R-:W-:-:S15]  /*352e0*/  NOP ;  /* 0x0000000000007918 */ /* 0x000fde0000000000 */
[----:B------:R-:W-:-:S15]  /*352f0*/  NOP ;  /* 0x0000000000007918 */ /* 0x000fde0000000000 */
[----:B------:R-:W-:-:S15]  /*35300*/  NOP ;  /* 0x0000000000007918 */ /* 0x000fde0000000000 */
[----:B------:R-:W-:-:S02]  /*35310*/  NOP ;  /* 0x0000000000007918 */ /* 0x000fc40000000000 */
[----:B-----5:R-:W0:-:S15]  /*35320*/  DFMA R2, R4, R2, R26 ;  /* 0x000000020402722b */ /* 0x020e1e000000001a */
[----:B------:R-:W-:-:S15]  /*35330*/  NOP ;  /* 0x0000000000007918 */ /* 0x000fde0000000000 */
[----:B------:R-:W-:-:S15]  /*35340*/  NOP ;  /* 0x0000000000007918 */ /* 0x000fde0000000000 */
[----:B------:R-:W-:-:S15]  /*35350*/  NOP ;  /* 0x0000000000007918 */ /* 0x000fde0000000000 */
[----:B------:R-:W-:-:S04]  /*35360*/  NOP ;  /* 0x0000000000007918 */ /* 0x000fc80000000000 */
[----:B0-----:R0:W1:Y:S02]  /*35370*/  DFMA R2, R4, R2, R28 ;  /* 0x000000020402722b */ /* 0x001064000000001c */
[----:B0-----:R-:W-:Y:S02]  /*35380*/  IMAD.IADD R29, R31, 0x1, R0 ;  /* 0x000000011f1d7824 */ /* 0x001fe400078e0200 */
[----:B------:R-:W4:-:S15]  /*35390*/  LDL.64 R30, [R31] ;  /* 0x000000001f1e7983 */ /* 0x000f1e0000100a00 */
[----:B------:R-:W-:-:S15]  /*353a0*/  NOP ;  /* 0x0000000000007918 */ /* 0x000fde0000000000 */
[----:B------:R-:W-:-:S15]  /*353b0*/  NOP ;  /* 0x0000000000007918 */ /* 0x000fde0000000000 */
[----:B------:R-:W-:-:S15]  /*353c0*/  NOP ;  /* 0x0000000000007918 */ /* 0x000fde0000000000 */
[----:B-1----:R0:W1:Y:S02]  /*353d0*/  DFMA R38, R4, R2, R38 ;  /* 0x000000020426722b */ /* 0x0020640000000026 */
[--C-:B0-----:R-:W-:Y:S02]  /*353e0*/  IMAD.IADD R2, R29, 0x1, R0.reuse ;  /* 0x000000011d027824 */ /* 0x101fe400078e0200 */
[----:B------:R-:W5:Y:S01]  /*353f0*/  LDL.64 R28, [R29] ;  /* 0x000000001d1c7983 */ /* 0x000f620000100a00 */
[----:B------:R-:W-:-:S03]  /*35400*/  IMAD.IADD R3, R35, 0x1, R0 ;  /* 0x0000000123037824 */ /* 0x000fc600078e0200 */
[----:B------:R-:W5:Y:S04]  /*35410*/  LDL.64 R26, [R2] ;  /* 0x00000000021a7983 */ /* 0x000f680000100a00 */
[----:B------:R-:W5:Y:S04]  /*35420*/  LDL.64 R34, [R35] ;  /* 0x0000000023227983 */ /* 0x000f680000100a00 */
[----:B------:R0:W5:Y:S02]  /*35430*/  LDL.64 R8, [R3] ;  /* 0x0000000003087983 */ /* 0x0001640000100a00 */
[----:B0-----:R-:W-:-:S15]  /*35440*/  IADD3 R3, PT, PT, R3, R0, RZ ;  /* 0x0000000003037210 */ /* 0x001fde0007ffe0ff */
[----:B------:R-:W-:-:S15]  /*35450*/  NOP ;  /* 0x0000000000007918 */ /* 0x000fde0000000000 */
[----:B------:R-:W-:-:S15]  /*35460*/  NOP ;  /* 0x0000000000007918 */ /* 0x000fde0000000000 */
[----:B------:R-:W-:-:S01]  /*35470*/  NOP ;  /* 0x0000000000007918 */ /* 0x000fc20000000000 */
[----:B-1----:R0:W2:Y:S02]  /*35480*/  DFMA R36, R4, R38, R36 ;  /* 0x000000260424722b */ /* 0x0020a40000000024 */
[----:B0-----:R-:W5:-:S15]  /*35490*/  LDL.64 R38, [R3] ;  /* 0x0000000003267983 */ /* 0x001f5e0000100a00 */
[----:B------:R-:W-:-:S15]  /*354a0*/  NOP ;  /* 0x0000000000007918 */ /* 0x000fde0000000000 */
[----:B------:R-:W-:-:S15]  /*354b0*/  NOP ;  /* 0x0000000000007918 */ /* 0x000fde0000000000 */
[----:B------:R-:W-:-:S15]  /*354c0*/  NOP ;  /* 0x0000000000007918 */ /* 0x000fde0000000000 */
[----:B------:R-:W-:-:S02]  /*354d0*/  NOP ;  /* 0x0000000000007918 */ /* 0x000fc40000000000 */
[----:B--2---:R0:W-:Y:S02]  /*354e0*/  DFMA R6, R4, R36, R6 ;  /* 0x000000240406722b */ /* 0x0041e40000000006 */
[----:B0-----:R-:W-:-:S15]  /*354f0*/  IMAD.IADD R37, R2, 0x1, R0 ;  /* 0x0000000102257824 */ /* 0x001fde00078e0200 */
        /* <DEDUP_REMOVED lines=15> */
[----:B0-----:R-:W-:-:S15]  /*355f0*/  IMAD.IADD R29, R37, 0x1, R0 ;  /* 0x00000001251d7824 */ /* 0x001fde00078e0200 */
[----:B------:R-:W-:-:S15]  /*35600*/  NOP ;  /* 0x0000000000007918 */ /* 0x000fde0000000000 */
[----:B------:R-:W-:-:S15]  /*35610*/  NOP ;  /* 0x0000000000007918 */ /* 0x000fde0000000000 */
[----:B------:R-:W-:-:S15]  /*35620*/  NOP ;  /* 0x0000000000007918 */ /* 0x000fde0000000000 */
[----:B------:R-:W-:-:S02]  /*35630*/  NOP ;  /* 0x0000000000007918 */ /* 0x000fc40000000000 */
[----:B-1----:R0:W-:Y:S02]  /*35640*/  DFMA R26, R4, R12, R26 ;  /* 0x0000000c041a722b */ /* 0x0021e4000000001a */
[----:B0-----:R-:W-:Y:S02]  /*35650*/  IADD3 R13, PT, PT, R29, R0, RZ ;  /* 0x000000001d0d7210 */ /* 0x001fe40007ffe0ff */
[----:B------:R-:W2:-:S15]  /*35660*/  LDL.64 R28, [R29] ;  /* 0x000000001d1c7983 */ /* 0x000e9e0000100a00 */
[----:B------:R-:W-:-:S15]  /*35670*/  NOP ;  /* 0x0000000000007918 */ /* 0x000fde0000000000 */
[----:B------:R-:W-:-:S15]  /*35680*/  NOP ;  /* 0x0000000000007918 */ /* 0x000fde0000000000 */
[----:B------:R-:W-:-:S15]  /*35690*/  NOP ;  /* 0x0000000000007918 */ /* 0x000fde0000000000 */
[----:B------:R0:W1:Y:S02]  /*356a0*/  DFMA R6, R4, R6, R34 ;  /* 0x000000060406722b */ /* 0x0000640000000022 */
[----:B0-----:R-:W-:-:S06]  /*356b0*/  IMAD.IADD R34, R3, 0x1, R0 ;  /* 0x0000000103227824 */ /* 0x001fcc00078e0200 */
[----:B------:R-:W3:-:S15]  /*356c0*/  LDL.64 R34, [R34] ;  /* 0x0000000022227983 */ /* 0x000ede0000100a00 */
[----:B------:R-:W-:-:S15]  /*356d0*/  NOP ;  /* 0x0000000000007918 */ /* 0x000fde0000000000 */
[----:B------:R-:W-:-:S15]  /*356e0*/  NOP ;  /* 0x0000000000007918 */ /* 0x000fde0000000000 */
[----:B------:R-:W-:-:S11]  /*356f0*/  NOP ;  /* 0x0000000000007918 */ /* 0x000fd60000000000 */
[----:B-1----:R0:W1:Y:S02]  /*35700*/  DFMA R6, R4, R6, R8 ;  /* 0x000000060406722b */ /* 0x0020640000000008 */
[--C-:B0-----:R-:W-:Y:S02]  /*35710*/  IMAD.IADD R9, R13, 0x1, R0.reuse ;  /* 0x000000010d097824 */ /* 0x101fe400078e0200 */
[----:B------:R-:W4:Y:S02]  /*35720*/  LDL.64 R12, [R13] ;  /* 0x000000000d0c7983 */ /* 0x000f240000100a00 */
[--C-:B------:R-:W-:Y:S02]  /*35730*/  IMAD.IADD R41, R9, 0x1, R0.reuse ;  /* 0x0000000109297824 */ /* 0x100fe400078e0200 */
[----:B------:R-:W5:Y:S03]  /*35740*/  LDL.64 R8, [R9] ;  /* 0x0000000009087983 */ /* 0x000f660000100a00 */
[----:B------:R-:W-:Y:S01]  /*35750*/  IADD3 R31, PT, PT, R41, R0, RZ ;  /* 0x00000000291f7210 */ /* 0x000fe20007ffe0ff */
[----:B------:R-:W3:Y:S04]  /*35760*/  LDL.64 R2, [R41] ;  /* 0x0000000029027983 */ /* 0x000ee80000100a00 */
[----:B------:R-:W-:-:S02]  /*35770*/  IMAD.IADD R33, R31, 0x1, R0 ;  /* 0x000000011f217824 */ /* 0x000fc400078e0200 */
[----:B------:R-:W3:Y:S03]  /*35780*/  LDL.64 R30, [R31] ;  /* 0x000000001f1e7983 */ /* 0x000ee60000100a00 */
[----:B------:R-:W-:Y:S02]  /*35790*/  IADD3 R36, PT, PT, R33, R0, RZ ;  /* 0x0000000021247210 */ /* 0x000fe40007ffe0ff */
[----:B------:R-:W3:-:S15]  /*357a0*/  LDL.64 R32, [R33] ;  /* 0x0000000021207983 */ /* 0x000ede0000100a00 */
[----:B------:R-:W-:-:S15]  /*357b0*/  NOP ;  /* 0x0000000000007918 */ /* 0x000fde0000000000 */
[----:B------:R-:W-:-:S11]  /*357c0*/  NOP ;  /* 0x0000000000007918 */ /* 0x000fd60000000000 */
[----:B-1----:R0:W-:Y:S02]  /*357d0*/  DFMA R38, R4, R6, R38 ;  /* 0x000000060426722b */ /* 0x0021e40000000026 */
[----:B0-----:R-:W2:Y:S04]  /*357e0*/  LDL.64 R6, [R37] ;  /* 0x0000000025067983 */ /* 0x001ea80000100a00 */
[----:B------:R-:W3:Y:S01]  /*357f0*/  LDL.64 R36, [R36] ;  /* 0x0000000024247983 */ /* 0x000ee20000100a00 */
[----:B------:R-:W-:-:S15]  /*35800*/  BSSY.RECONVERGENT B4, `(.L_x_7368) ;  /* 0x000005d000047945 */ /* 0x000fde0003800200 */
[----:B------:R-:W-:-:S15]  /*35810*/  NOP ;  /* 0x0000000000007918 */ /* 0x000fde0000000000 */
[----:B------:R-:W-:-:S15]  /*35820*/  NOP ;  /* 0x0000000000007918 */ /* 0x000fde0000000000 */
[----:B------:R-:W-:-:S12]  /*35830*/  NOP ;  /* 0x0000000000007918 */ /* 0x000fd80000000000 */
[----:B--2---:R-:W0:-:S15]  /*35840*/  DFMA R6, R4, R26, R6 ;  /* 0x0000001a0406722b */ /* 0x004e1e0000000006 */
        /* <DEDUP_REMOVED lines=14> */
[----:B-----5:R-:W3:-:S15]  /*35930*/  DFMA R6, R4, R6, R8 ;  /* 0x000000060406722b */ /* 0x020ede0000000008 */
        /* <DEDUP_REMOVED lines=25> */
[----:B------:R-:W0:Y:S02]  /*35ad0*/  DFMA R4, R4, R2, R36 ;  /* 0x000000020404722b */ /* 0x000e240000000024 */
        /* <DEDUP_REMOVED lines=46> */
[----:B------:R-:W-:Y:S05]  /*35dc0*/  CALL.REL.NOINC `($__internal_22_$__cuda_sm20_div_rn_f64_full) ;  /* 0x0000063c00407944 */ /* 0x000fea0003c00000 */
.L_x_7369:
[----:B------:R-:W-:Y:S05]  /*35dd0*/  BSYNC.RECONVERGENT B4 ;  /* 0x0000000000047941 */ /* 0x000fea0003800200 */
.L_x_7368:
        /* <DEDUP_REMOVED lines=51> */
.L_x_7371:
[----:B------:R-:W-:Y:S05]  /*36110*/  BSYNC.RECONVERGENT B4 ;  /* 0x0000000000047941 */ /* 0x000fea0003800200 */
.L_x_7370:
        /* <DEDUP_REMOVED lines=157> */
[----:B------:R-:W-:-:S15]  /*36af0*/  @!P0 IMAD R5, R5, 0x100000, R9 ;  /* 0x0010000005058824 */ /* 0x000fde00078e0209 */
[----:B------:R-:W-:-:S15]  /*36b00*/  NOP ;  /* 0x0000000000007918 */ /* 0x000fde0000000000 */
[----:B------:R-:W-:-:S11]  /*36b10*/  NOP ;  /* 0x0000000000007918 */ /* 0x000fd60000000000 */
        /* <DEDUP_REMOVED lines=10> */
.L_x_7374:
[----:B------:R-:W-:Y:S05]  /*36bc0*/  BSYNC.RECONVERGENT B3 ;  /* 0x0000000000037941 */ /* 0x000fea0003800200 */
.L_x_7373:
[----:B------:R-:W-:Y:S04]  /*36bd0*/  BSSY.RECONVERGENT B4, `(.L_x_7375) ;  /* 0x0000008000047945 */ /* 0x000fe80003800200 */
[----:B------:R-:W-:Y:S05]  /*36be0*/  @P2 BRA P3, `(.L_x_7376) ;  /* 0x0000000000182947 */ /* 0x000fea0001800000 */
[----:B0-----:R-:W-:Y:S01]  /*36bf0*/  IMAD.MOV.U32 R4, RZ, RZ, R14 ;  /* 0x000000ffff047224 */ /* 0x001fe200078e000e */
[----:B------:R-:W-:Y:S01]  /*36c00*/  MOV R5, R15 ;  /* 0x0000000f00057202 */ /* 0x000fe20000000f00 */
[----:B------:R-:W-:Y:S01]  /*36c10*/  IMAD.MOV.U32 R6, RZ, RZ, R18 ;  /* 0x000000ffff067224 */ /* 0x000fe200078e0012 */
[----:B------:R-:W-:Y:S01]  /*36c20*/  MOV R0, 0x36c50 ;  /* 0x00036c5000007802 */ /* 0x000fe20000000f00 */
[----:B------:R-:W-:-:S07]  /*36c30*/  IMAD.MOV.U32 R7, RZ, RZ, R19 ;  /* 0x000000ffff077224 */ /* 0x000fce00078e0013 */
[----:B-1----:R-:W-:Y:S05]  /*36c40*/  CALL.REL.NOINC `($__internal_22_$__cuda_sm20_div_rn_f64_full) ;  /* 0x0000062c00a07944 */ /* 0x002fea0003c00000 */
.L_x_7376:
[----:B------:R-:W-:Y:S05]  /*36c50*/  BSYNC.RECONVERGENT B4 ;  /* 0x0000000000047941 */ /* 0x000fea0003800200 */
.L_x_7375:
        /* <DEDUP_REMOVED lines=24> */
[----:B-1----:R-:W-:Y:S05]  /*36de0*/  CALL.REL.NOINC `($_ZN2at6native27unrolled_elementwise_kernelIN48_GLOBAL__N__08322988_15_IGammaKernel_cu_cb51a28d10CalcIgammaIdEESt5arrayIPcLm3EELi4E23TrivialOffsetCalculatorILi2EjES8_ILi1EjENS0_6memory15LoadWithoutCastENSB_16StoreWithoutCastEEEviT_T0_T2_T3_T4_T5_$__internal_accurate_pow) ;  /* 0x0000063800b47944 */ /* 0x002fea0003c00000 */
[----:B------:R-:W-:Y:S05]  /*36df0*/  BSYNC.RECONVERGENT B4 ;  /* 0x0000000000047941 */ /* 0x000fea0003800200 */
.L_x_7379:
        /* <DEDUP_REMOVED lines=16> */
[----:B0-----:R-:W-:Y:S02]  /*36f00*/  @!P2 FSEL R4, R4, RZ, !P0 ;  /* 0x000000ff0404a208 */ /* 0x001fe40004000000 */
[----:B------:R-:W-:-:S07]  /*36f10*/  @!P2 FSEL R5, R5, -QNAN , !P0 ;  /* 0xfff800000505a808 */ /* 0x000fce0004000000 */
.L_x_7378:
[----:B------:R-:W-:Y:S05]  /*36f20*/  BSYNC.RECONVERGENT B3 ;  /* 0x0000000000037941 */ /* 0x000fea0003800200 */
.L_x_7377:
        /* <DEDUP_REMOVED lines=23> */
.L_x_7381:
[----:B------:R-:W-:Y:S05]  /*370a0*/  BSYNC.RECONVERGENT B3 ;  /* 0x0000000000037941 */ /* 0x000fea0003800200 */
.L_x_7380:
        /* <DEDUP_REMOVED lines=13> */
.L_x_7372:
        /* <DEDUP_REMOVED lines=59> */
[----:B------:R-:W-:Y:S01]  /*37530*/  IMAD.MOV.U32 R10, RZ, RZ, R2 ;  /* 0x000000ffff0a7224 */ /* 0x000fe200078e0002 */
[----:B------:R-:W-:-:S07]  /*37540*/  MOV R11, R3 ;  /* 0x00000003000b7202 */ /* 0x000fce0000000f00 */
.L_x_7383:
[----:B------:R-:W-:Y:S05]  /*37550*/  BSYNC.RECONVERGENT B4 ;  /* 0x0000000000047941 */ /* 0x000fea0003800200 */
.L_x_7382:
        /* <DEDUP_REMOVED lines=58> */
.L_x_7387:
[----:B------:R-:W-:Y:S05]  /*37900*/  BSYNC.RECONVERGENT B5 ;  /* 0x0000000000057941 */ /* 0x000fea0003800200 */
.L_x_7386:
        /* <DEDUP_REMOVED lines=78> */
.L_x_7385:
        /* <DEDUP_REMOVED lines=188> */
.L_x_7389:
[----:B------:R-:W-:Y:S01]  /*389b0*/  IMAD.MOV.U32 R2, RZ, RZ, 0x0 ;  /* 0x00000000ff027424 */ /* 0x000fe200078e00ff */
[----:B------:R-:W-:Y:S02]  /*389c0*/  MOV R3, 0x7ff00000 ;  /* 0x7ff0000000037802 */ /* 0x000fe40000000f00 */
[----:B------:R-:W-:-:S04]  /*389d0*/  LOP3.LUT P0, RZ, R5, 0x7fffffff, RZ, 0xc0, !PT ;  /* 0x7fffffff05ff7812 */ /* 0x000fc8000780c0ff */
[----:B------:R-:W0:Y:S02]  /*389e0*/  DFMA R4, R4, R2, +INF ;  /* 0x7ff000000404742b */ /* 0x000e240000000002 */
[----:B0-----:R-:W-:Y:S02]  /*389f0*/  FSEL R8, R4, RZ, P0 ;  /* 0x000000ff04087208 */ /* 0x001fe40000000000 */
[----:B------:R-:W-:-:S07]  /*38a00*/  FSEL R9, R5, -QNAN , P0 ;  /* 0xfff0000005097808 */ /* 0x000fce0000000000 */
.L_x_7388:
[----:B------:R-:W-:Y:S05]  /*38a10*/  BSYNC.RECONVERGENT B4 ;  /* 0x0000000000047941 */ /* 0x000fea0003800200 */
.L_x_7384:
        /* <DEDUP_REMOVED lines=57> */
[----:B------:R-:W-:Y:S05]  /*38db0*/  CALL.REL.NOINC `($__internal_22_$__cuda_sm20_div_rn_f64_full) ;  /* 0x0000060c00447944 */ /* 0x000fea0003c00000 */
.L_x_7391:
[----:B------:R-:W-:Y:S05]  /*38dc0*/  BSYNC.RECONVERGENT B4 ;  /* 0x0000000000047941 */ /* 0x000fea0003800200 */
.L_x_7390:
        /* <DEDUP_REMOVED lines=123> */
.L_x_7393:
[----:B------:R-:W-:Y:S05]  /*39580*/  BSYNC.RECONVERGENT B3 ;  /* 0x0000000000037941 */ /* 0x000fea0003800200 */
.L_x_7392:
[----:B-1----:R1:W2:Y:S02]  /*39590*/  DMUL R24, R24, R26 ;  /* 0x0000001a18187228 */ /* 0x0022a40000000000 */
.L_x_7361:
[----:B------:R-:W-:Y:S05]  /*395a0*/  BSYNC.RECONVERGENT B0 ;  /* 0x0000000000007941 */ /* 0x000fea0003800200 */
.L_x_7345:
[----:B--2---:R-:W2:Y:S01]  /*395b0*/  DSETP.NEU.AND P0, PT, R24, RZ, PT ;  /* 0x000000ff1800722a */ /* 0x004ea20003f0d000 */
[----:B------:R-:W-:Y:S01]  /*395c0*/  CS2R R16, SRZ ;  /* 0x0000000000107805 */ /* 0x000fe2000001ff00 */
        /* <DEDUP_REMOVED lines=9> */
.L_x_7397:
[----:B0-----:R-:W0:Y:S01]  /*39660*/  DADD R4, R14, 1 ;  /* 0x3ff000000e047429 */ /* 0x001e220000000000 */
[----:B------:R-:W-:Y:S01]  /*39670*/  MOV R2, 0x1 ;  /* 0x0000000100027802 */ /* 0x000fe20000000f00 */
        /* <DEDUP_REMOVED lines=50> */
[----:B-1----:R-:W-:Y:S05]  /*399a0*/  CALL.REL.NOINC `($__internal_22_$__cuda_sm20_div_rn_f64_full) ;  /* 0x0000060000487944 */ /* 0x002fea0003c00000 */
.L_x_7396:
[----:B------:R-:W-:Y:S05]  /*399b0*/  BSYNC.RECONVERGENT B4 ;  /* 0x0000000000047941 */ /* 0x000fea0003800200 */
.L_x_7395:
        /* <DEDUP_REMOVED lines=20> */
.L_x_7394:
        /* <DEDUP_REMOVED lines=50> */
[----:B-1----:R-:W-:Y:S05]  /*39e20*/  CALL.REL.NOINC `($__internal_22_$__cuda_sm20_div_rn_f64_full) ;  /* 0x000005fc00287944 */ /* 0x002fea0003c00000 */
.L_x_7398:
[----:B------:R-:W-:Y:S01]  /*39e30*/  MOV R16, R2 ;  /* 0x0000000200107202 */ /* 0x000fe20000000f00 */
[----:B------:R-:W-:-:S07]  /*39e40*/  IMAD.MOV.U32 R17, RZ, RZ, R3 ;  /* 0x000000ffff117224 */ /* 0x000fce00078e0003 */
.L_x_7065:
[----:B------:R-:W-:Y:S05]  /*39e50*/  BSYNC.RECONVERGENT B1 ;  /* 0x0000000000017941 */ /* 0x000fea0003800200 */
.L_x_7064:
[----:B0-----:R-:W-:Y:S01]  /*39e60*/  IMAD.MOV.U32 R2, RZ, RZ, R57 ;  /* 0x000000ffff027224 */ /* 0x001fe200078e0039 */
[----:B------:R-:W-:-:S04]  /*39e70*/  MOV R3, 0x0 ;  /* 0x0000000000037802 */ /* 0x000fc80000000f00 */
[----:B-1----:R-:W-:Y:S05]  /*39e80*/  RET.REL.NODEC R2 `(_ZN2at6native27unrolled_elementwise_kernelIN48_GLOBAL__N__08322988_15_IGammaKernel_cu_cb51a28d10CalcIgammaIdEESt5arrayIPcLm3EELi4E23TrivialOffsetCalculatorILi2EjES8_ILi1EjENS0_6memory15LoadWithoutCastENSB_16StoreWithoutCastEEEviT_T0_T2_T3_T4_T5_) ;  /* 0xfffffc60025c7950 */ /* 0x002fea0003c3ffff */
        .type           $_ZN2at6native27unrolled_elementwise_kernelIN48_GLOBAL__N__08322988_15_IGammaKernel_cu_cb51a28d10CalcIgammaIdEESt5arrayIPcLm3EELi4E23TrivialOffsetCalculatorILi2EjES8_ILi1EjENS0_6memory15LoadWithoutCastENSB_16StoreWithoutCastEEEviT_T0_T2_T3_T4_T5_$_ZN46_INTERNAL_08322988_15_IGammaKernel_cu_cb51a28d48_GLOBAL__N__08322988_15_IGammaKernel_cu_cb51a28d12calc_igammacIdEET_S2_S2_,@function
        .size           $_ZN2at6native27unrolled_elementwise_kernelIN48_GLOBAL__N__08322988_15_IGammaKernel_cu_cb51a28d10CalcIgammaIdEESt5arrayIPcLm3EELi4E23TrivialOffsetCalculatorILi2EjES8_ILi1EjENS0_6memory15LoadWithoutCastENSB_16StoreWithoutCastEEEviT_T0_T2_T3_T4_T5_$_ZN46_INTERNAL_08322988_15_IGammaKernel_cu_cb51a28d48_GLOBAL__N__08322988_15_IGammaKernel_cu_cb51a28d12calc_igammacIdEET_S2_S2_,($__internal_21_$__cuda_sm20_dblrcp_rn_slowpath_v3 - $_ZN2at6native27unrolled_elementwise_kernelIN48_GLOBAL__N__08322988_15_IGammaKernel_cu_cb51a28d10CalcIgammaIdEESt5arrayIPcLm3EELi4E23TrivialOffsetCalculatorILi2EjES8_ILi1EjENS0_6memory15LoadWithoutCastENSB_16StoreWithoutCastEEEviT_T0_T2_T3_T4_T5_$_ZN46_INTERNAL_08322988_15_IGammaKernel_cu_cb51a28d48_GLOBAL__N__08322988_15_IGammaKernel_cu_cb51a28d12calc_igammacIdEET_S2_S2_)
$_ZN2at6native27unrolled_elementwise_kernelIN48_GLOBAL__N__08322988_15_IGammaKernel_cu_cb51a28d10CalcIgammaIdEESt5arrayIPcLm3EELi4E23TrivialOffsetCalculatorILi2EjES8_ILi1EjENS0_6memory15LoadWithoutCastENSB_16StoreWithoutCastEEEviT_T0_T2_T3_T4_T5_$_ZN46_INTERNAL_08322988_15_IGammaKernel_cu_cb51a28d48_GLOBAL__N__08322988_15_IGammaKernel_cu_cb51a28d12calc_igammacIdEET_S2_S2_:
        /* <DEDUP_REMOVED lines=106> */
[----:B------:R-:W-:Y:S05]  /*3a530*/  CALL.REL.NOINC `($__internal_22_$__cuda_sm20_div_rn_f64_full) ;  /* 0x000005f400647944 */ /* 0x000fea0003c00000 */
[----:B------:R-:W-:Y:S01]  /*3a540*/  IMAD.MOV.U32 R16, RZ, RZ, R2 ;  /* 0x000000ffff107224 */ /* 0x000fe200078e0002 */
[----:B------:R-:W-:-:S07]  /*3a550*/  MOV R17, R3 ;  /* 0x0000000300117202 */ /* 0x000fce0000000f00 */
.L_x_7402:
[----:B------:R-:W-:Y:S05]  /*3a560*/  BSYNC.RECONVERGENT B4 ;  /* 0x0000000000047941 */ /* 0x000fea0003800200 */
.L_x_7401:
        /* <DEDUP_REMOVED lines=1260> */
[----:B--2---:R-:W-:-:S03]  /*3f430*/  IMAD.MOV.U32 R18, RZ, RZ, 0x3b45ff81 ;  /* 0x3b45ff81ff127424 */ /* 0x004fc600078e00ff */
[----:B------:R2:W-:Y:S01]  /*3f440*/  STL.64 [R1+0x2138], R8 ;  /* 0x0021380801007387 */ /* 0x0005e20000100a00 */
[----:B------:R-:W-:-:S03]  /*3f450*/  IMAD.MOV.U32 R19, RZ, RZ, -0x42bf626f ;  /* 0xbd409d91ff137424 */ /* 0x000fc600078e00ff */
        /* <DEDUP_REMOVED lines=43> */
[----:B----4-:R-:W-:Y:S01]  /*3f710*/  MOV R18, 0xca6272d6 ;  /* 0xca6272d600127802 */ /* 0x010fe20000000f00 */
[----:B------:R-:W-:-:S02]  /*3f720*/  IMAD.MOV.U32 R19, RZ, RZ, 0x3fd10cd9 ;  /* 0x3fd10cd9ff137424 */ /* 0x000fc400078e00ff */
        /* <DEDUP_REMOVED lines=64> */
[----:B0-----:R-:W-:Y:S01]  /*3fb30*/  IMAD.MOV.U32 R8, RZ, RZ, 0x78d507d5 ;  /* 0x78d507d5ff087424 */ /* 0x001fe200078e00ff */
[----:B------:R-:W-:Y:S01]  /*3fb40*/  MOV R9, 0x3f909e54 ;  /* 0x3f909e5400097802 */ /* 0x000fe20000000f00 */
[----:B------:R0:W-:Y:S01]  /*3fb50*/  STL.64 [R1+0x2238], R24 ;  /* 0x0022381801007387 */ /* 0x0001e20000100a00 */
[----:B---3--:R-:W-:Y:S01]  /*3fb60*/  IMAD.MOV.U32 R12, RZ, RZ, -0x564076af ;  /* 0xa9bf8951ff0c7424 */ /* 0x008fe200078e00ff */
[----:B------:R-:W-:-:S02]  /*3fb70*/  MOV R13, 0x3f58d9b0 ;  /* 0x3f58d9b0000d7802 */ /* 0x000fc40000000f00 */
        /* <DEDUP_REMOVED lines=8> */
[----:B------:R-:W-:Y:S01]  /*3fc00*/  MOV R3, 0x3fd75748 ;  /* 0x3fd7574800037802 */ /* 0x000fe20000000f00 */
[----:B------:R2:W-:Y:S01]  /*3fc10*/  STL.64 [R1+0x22a0], R14 ;  /* 0x0022a00e01007387 */ /* 0x0005e20000100a00 */
[----:B-1----:R-:W-:Y:S01]  /*3fc20*/  MOV R16, 0xc4df7f1 ;  /* 0x0c4df7f100107802 */ /* 0x002fe20000000f00 */
[----:B------:R-:W-:Y:S02]  /*3fc30*/  IMAD.MOV.U32 R17, RZ, RZ, 0x3f3adee2 ;  /* 0x3f3adee2ff117424 */ /* 0x000fe400078e00ff */
        /* <DEDUP_REMOVED lines=8> */
[----:B-1----:R-:W-:Y:S01]  /*3fcc0*/  MOV R6, 0xd2db3feb ;  /* 0xd2db3feb00067802 */ /* 0x002fe20000000f00 */
[----:B------:R-:W-:Y:S02]  /*3fcd0*/  IMAD.MOV.U32 R7, RZ, RZ, 0x3f0a5dff ;  /* 0x3f0a5dffff077424 */ /* 0x000fe400078e00ff */
[----:B0-----:R-:W-:Y:S01]  /*3fce0*/  IMAD.MOV.U32 R8, RZ, RZ, -0x6d5fb8c9 ;  /* 0x92a04737ff087424 */ /* 0x001fe200078e00ff */
        /* <DEDUP_REMOVED lines=32> */
[----:B-1----:R-:W-:Y:S02]  /*3fef0*/  IMAD.MOV.U32 R18, RZ, RZ, 0x12bad9bf ;  /* 0x12bad9bfff127424 */ /* 0x002fe400078e00ff */
[----:B------:R-:W-:Y:S01]  /*3ff00*/  IMAD.MOV.U32 R19, RZ, RZ, -0x3ffa6af8 ;  /* 0xc0059508ff137424 */ /* 0x000fe200078e00ff */
[----:B------:R1:W-:Y:S01]  /*3ff10*/  STL.64 [R1+0x2190], R16 ;  /* 0x0021901001007387 */ /* 0x0003e20000100a00 */
[----:B0-----:R-:W-:Y:S01]  /*3ff20*/  IMAD.MOV.U32 R24, RZ, RZ, 0x101bb71a ;  /* 0x101bb71aff187424 */ /* 0x001fe200078e00ff */
[----:B------:R-:W-:Y:S02]  /*3ff30*/  MOV R25, 0x3ffaab9a ;  /* 0x3ffaab9a00197802 */ /* 0x000fe40000000f00 */
[----:B------:R0:W-:Y:S01]  /*3ff40*/  STL.64 [R1+0x2300], R28 ;  /* 0x0023001c01007387 */ /* 0x0001e20000100a00 */
[----:B--2---:R-:W-:-:S03]  /*3ff50*/  IMAD.MOV.U32 R2, RZ, RZ, -0x13909c81 ;  /* 0xec6f637fff027424 */ /* 0x004fc600078e00ff */
[----:B------:R2:W-:Y:S01]  /*3ff60*/  STL.64 [R1+0x2330], R14 ;  /* 0x0023300e01007387 */ /* 0x0005e20000100a00 */
[----:B------:R-:W-:Y:S02]  /*3ff70*/  IMAD.MOV.U32 R3, RZ, RZ, 0x3f1616d5 ;  /* 0x3f1616d5ff037424 */ /* 0x000fe400078e00ff */
[----:B-1----:R-:W-:Y:S01]  /*3ff80*/  IMAD.MOV.U32 R16, RZ, RZ, -0x2c454e17 ;  /* 0xd3bab1e9ff107424 */ /* 0x002fe200078e00ff */
[----:B------:R1:W-:Y:S01]  /*3ff90*/  STL.64 [R1+0x2340], R6 ;  /* 0x0023400601007387 */ /* 0x0003e20000100a00 */
[----:B------:R-:W-:-:S03]  /*3ffa0*/  IMAD.MOV.U32 R17, RZ, RZ, -0x41787839 ;  /* 0xbe8787c7ff117424 */ /* 0x000fc600078e00ff */
        /* <DEDUP_REMOVED lines=14> */
[----:B------:R-:W-:Y:S01]  /*40090*/  IMAD.MOV.U32 R13, RZ, RZ, 0x3f7a33c6 ;  /* 0x3f7a33c6ff0d7424 */ /* 0x000fe200078e00ff */
[----:B--2---:R-:W-:Y:S01]  /*400a0*/  MOV R18, 0xbf9f081e ;  /* 0xbf9f081e00127802 */ /* 0x004fe20000000f00 */
[----:B------:R-:W-:Y:S01]  /*400b0*/  IMAD.MOV.U32 R19, RZ, RZ, 0x3f98d9b0 ;  /* 0x3f98d9b0ff137424 */ /* 0x000fe200078e00ff */
        /* <DEDUP_REMOVED lines=36> */
[----:B------:R-:W-:Y:S01]  /*40300*/  MOV R17, 0xbfea773c ;  /* 0xbfea773c00117802 */ /* 0x000fe20000000f00 */
[----:B--2---:R-:W-:-:S02]  /*40310*/  IMAD.MOV.U32 R28, RZ, RZ, -0x755502fe ;  /* 0x8aaafd02ff1c7424 */ /* 0x004fc400078e00ff */
        /* <DEDUP_REMOVED lines=23> */
[----:B-1----:R-:W-:-:S03]  /*40490*/  IMAD.MOV.U32 R16, RZ, RZ, 0x163a4d10 ;  /* 0x163a4d10ff107424 */ /* 0x002fc600078e00ff */
[----:B------:R1:W-:Y:S01]  /*404a0*/  STL.64 [R1+0x23f8], R14 ;  /* 0x0023f80e01007387 */ /* 0x0003e20000100a00 */
[----:B------:R-:W-:Y:S01]  /*404b0*/  IMAD.MOV.U32 R17, RZ, RZ, -0x408781ef ;  /* 0xbf787e11ff117424 */ /* 0x000fe200078e00ff */
[----:B0-----:R-:W-:Y:S01]  /*404c0*/  MOV R31, 0xc024e9c1 ;  /* 0xc024e9c1001f7802 */ /* 0x001fe20000000f00 */
[----:B------:R-:W-:Y:S01]  /*404d0*/  IMAD.MOV.U32 R30, RZ, RZ, 0x4a89b561 ;  /* 0x4a89b561ff1e7424 */ /* 0x000fe200078e00ff */
        /* <DEDUP_REMOVED lines=16> */
[----:B-1----:R-:W-:-:S02]  /*405e0*/  IMAD.MOV.U32 R18, RZ, RZ, 0x6b540e4a ;  /* 0x6b540e4aff127424 */ /* 0x002fc400078e00ff */
[----:B------:R-:W-:Y:S01]  /*405f0*/  IMAD.MOV.U32 R19, RZ, RZ, -0x408319d7 ;  /* 0xbf7ce629ff137424 */ /* 0x000fe200078e00ff */
[----:B------:R1:W-:Y:S01]  /*40600*/  STL.64 [R1+0x22d0], R16 ;  /* 0x0022d01001007387 */ /* 0x0003e20000100a00 */
[----:B0-----:R-:W-:Y:S01]  /*40610*/  IMAD.MOV.U32 R24, RZ, RZ, 0x7aa334e1 ;  /* 0x7aa334e1ff187424 */ /* 0x001fe200078e00ff */
[----:B------:R-:W-:Y:S02]  /*40620*/  MOV R25, 0x3fba33c6 ;  /* 0x3fba33c600197802 */ /* 0x000fe40000000f00 */
[----:B------:R0:W-:Y:S01]  /*40630*/  STL.64 [R1+0x2418], R30 ;  /* 0x0024181e01007387 */ /* 0x0001e20000100a00 */
[----:B--2---:R-:W-:Y:S01]  /*40640*/  MOV R2, 0x82be467c ;  /* 0x82be467c00027802 */ /* 0x004fe20000000f00 */
[----:B------:R-:W-:Y:S02]  /*40650*/  IMAD.MOV.U32 R3, RZ, RZ, -0x3ff55e8a ;  /* 0xc00aa176ff037424 */ /* 0x000fe400078e00ff */
[----:B------:R2:W-:Y:S01]  /*40660*/  STL.64 [R1+0x2438], R28 ;  /* 0x0024381c01007387 */ /* 0x0005e20000100a00 */
[----:B-1----:R-:W-:-:S03]  /*40670*/  MOV R16, 0xda7b0108 ;  /* 0xda7b010800107802 */ /* 0x002fc60000000f00 */
[----:B------:R1:W-:Y:S01]  /*40680*/  STL.64 [R1+0x2448], R6 ;  /* 0x0024480601007387 */ /* 0x0003e20000100a00 */
[----:B------:R-:W-:-:S03]  /*40690*/  IMAD.MOV.U32 R17, RZ, RZ, 0x3eca5076 ;  /* 0x3eca5076ff117424 */ /* 0x000fc600078e00ff */
[----:B------:R3:W-:Y:S01]  /*406a0*/  STL.64 [R1+0x2450], R14 ;  /* 0x0024500e01007387 */ /* 0x0007e20000100a00 */
[----:B0-----:R-:W-:Y:S02]  /*406b0*/  IMAD.MOV.U32 R30, RZ, RZ, -0x493b40ef ;  /* 0xb6c4bf11ff1e7424 */ /* 0x001fe400078e00ff */
[----:B------:R-:W-:Y:S01]  /*406c0*/  IMAD.MOV.U32 R31, RZ, RZ, 0x3e0cf9b8 ;  /* 0x3e0cf9b8ff1f7424 */ /* 0x000fe200078e00ff */
[----:B------:R0:W-:Y:S01]  /*406d0*/  STL.64 [R1+0x2470], R8 ;  /* 0x0024700801007387 */ /* 0x0001e20000100a00 */
[----:B--2---:R-:W-:Y:S01]  /*406e0*/  MOV R28, 0xe1c91478 ;  /* 0xe1c91478001c7802 */ /* 0x004fe20000000f00 */
[----:B------:R-:W-:Y:S02]  /*406f0*/  IMAD.MOV.U32 R29, RZ, RZ, 0x3d8110fe ;  /* 0x3d8110feff1d7424 */ /* 0x000fe400078e00ff */
[----:B------:R2:W-:Y:S01]  /*40700*/  STL.64 [R1+0x2478], R12 ;  /* 0x0024780c01007387 */ /* 0x0005e20000100a00 */
[----:B-1----:R-:W-:Y:S02]  /*40710*/  IMAD.MOV.U32 R6, RZ, RZ, 0x2c7988e6 ;  /* 0x2c7988e6ff067424 */ /* 0x002fe400078e00ff */
[----:B------:R-:W-:Y:S01]  /*40720*/  IMAD.MOV.U32 R7, RZ, RZ, -0x40add77f ;  /* 0xbf522881ff077424 */ /* 0x000fe200078e00ff */
[----:B------:R1:W-:Y:S01]  /*40730*/  STL.64 [R1+0x2480], R18 ;  /* 0x0024801201007387 */ /* 0x0003e20000100a00 */
[----:B---3--:R-:W-:Y:S01]  /*40740*/  MOV R14, 0x31e8c834 ;  /* 0x31e8c834000e7802 */ /* 0x008fe20000000f00 */
[----:B------:R-:W-:-:S02]  /*40750*/  IMAD.MOV.U32 R15, RZ, RZ, 0x3f37f34f ;  /* 0x3f37f34fff0f7424 */ /* 0x000fc400078e00ff */
[----:B0-----:R-:W-:Y:S01]  /*40760*/  IMAD.MOV.U32 R8, RZ, RZ, -0x568a9fde ;  /* 0xa9756022ff087424 */ /* 0x001fe200078e00ff */
[----:B------:R-:W-:Y:S01]  /*40770*/  MOV R9, 0xbff1eed0 ;  /* 0xbff1eed000097802 */ /* 0x000fe20000000f00 */
[----:B------:R0:W-:Y:S01]  /*40780*/  STL.64 [R1+0x2460], R24 ;  /* 0x0024601801007387 */ /* 0x0001e20000100a00 */
[----:B--2---:R-:W-:Y:S02]  /*40790*/  IMAD.MOV.U32 R12, RZ, RZ, 0x47565b8b ;  /* 0x47565b8bff0c7424 */ /* 0x004fe400078e00ff */
[----:B------:R-:W-:Y:S01]  /*407a0*/  IMAD.MOV.U32 R13, RZ, RZ, 0x404290e4 ;  /* 0x404290e4ff0d7424 */ /* 0x000fe200078e00ff */
        /* <DEDUP_REMOVED lines=31> */
[----:B-1----:R-:W-:Y:S01]  /*409a0*/  IMAD.MOV.U32 R18, RZ, RZ, -0x1c0ba3cb ;  /* 0xe3f45c35ff127424 */ /* 0x002fe200078e00ff */
[----:B------:R-:W-:-:S02]  /*409b0*/  MOV R19, 0x3e7327d0 ;  /* 0x3e7327d000137802 */ /* 0x000fc40000000f00 */
[----:B------:R1:W-:Y:S01]  /*409c0*/  STL.64 [R1+0x2370], R16 ;  /* 0x0023701001007387 */ /* 0x0003e20000100a00 */
[----:B0-----:R-:W-:Y:S01]  /*409d0*/  IMAD.MOV.U32 R24, RZ, RZ, -0x645f7a03 ;  /* 0x9ba085fdff187424 */ /* 0x001fe200078e00ff */
[----:B------:R-:W-:Y:S02]  /*409e0*/  MOV R25, 0x40104edc ;  /* 0x40104edc00197802 */ /* 0x000fe40000000f00 */
[----:B------:R0:W-:Y:S01]  /*409f0*/  STL.64 [R1+0x24b8], R30 ;  /* 0x0024b81e01007387 */ /* 0x0001e20000100a00 */
[----:B----4-:R-:W2:Y:S03]  /*40a00*/  DFMA R2, -R26, R4, 1 ;  /* 0x3ff000001a02742b */ /* 0x010ea60000000104 */
[----:B------:R3:W-:Y:S01]  /*40a10*/  STL.64 [R1+0x24d8], R28 ;  /* 0x0024d81c01007387 */ /* 0x0007e20000100a00 */
[----:B-1----:R-:W-:-:S03]  /*40a20*/  IMAD.MOV.U32 R16, RZ, RZ, -0x3f0a6f3b ;  /* 0xc0f590c5ff107424 */ /* 0x002fc600078e00ff */
[----:B------:R1:W-:Y:S01]  /*40a30*/  STL.64 [R1+0x24f0], R6 ;  /* 0x0024f00601007387 */ /* 0x0003e20000100a00 */
[----:B------:R-:W-:Y:S02]  /*40a40*/  MOV R17, 0xbf597c12 ;  /* 0xbf597c1200117802 */ /* 0x000fe40000000f00 */
[----:B0-----:R-:W-:Y:S01]  /*40a50*/  MOV R30, 0xeafd4576 ;  /* 0xeafd4576001e7802 */ /* 0x001fe20000000f00 */
        /* <DEDUP_REMOVED lines=17> */
[----:B-1----:R-:W-:Y:S02]  /*40b70*/  IMAD.MOV.U32 R18, RZ, RZ, -0x50d8d6c ;  /* 0xfaf27294ff127424 */ /* 0x002fe400078e00ff */
[----:B------:R-:W-:Y:S01]  /*40b80*/  IMAD.MOV.U32 R19, RZ, RZ, 0x3f53d694 ;  /* 0x3f53d694ff137424 */ /* 0x000fe200078e00ff */
[----:B------:R1:W-:Y:S01]  /*40b90*/  STL.64 [R1+0x2528], R28 ;  /* 0x0025281c01007387 */ /* 0x0003e20000100a00 */
[----:B0-----:R-:W-:-:S03]  /*40ba0*/  IMAD.MOV.U32 R24, RZ, RZ, 0x72284d2c ;  /* 0x72284d2cff187424 */ /* 0x001fc600078e00ff */
[----:B------:R0:W-:Y:S01]  /*40bb0*/  STL.64 [R1+0x2530], R30 ;  /* 0x0025301e01007387 */ /* 0x0001e20000100a00 */
[----:B------:R-:W-:Y:S02]  /*40bc0*/  IMAD.MOV.U32 R25, RZ, RZ, 0x3f807746 ;  /* 0x3f807746ff197424 */ /* 0x000fe400078e00ff */
[----:B---3--:R-:W-:Y:S01]  /*40bd0*/  IMAD.MOV.U32 R16, RZ, RZ, -0x3cbd0b71 ;  /* 0xc342f48fff107424 */ /* 0x008fe200078e00ff */
        /* <DEDUP_REMOVED lines=13> */
[----:B------:R-:W-:Y:S02]  /*40cb0*/  MOV R15, 0x3f8c0b02 ;  /* 0x3f8c0b02000f7802 */ /* 0x000fe40000000f00 */
        /* <DEDUP_REMOVED lines=18> */
[----:B--2---:R-:W-:Y:S01]  /*40de0*/  MOV R16, 0xbb753f97 ;  /* 0xbb753f9700107802 */ /* 0x004fe20000000f00 */
[----:B------:R-:W-:Y:S02]  /*40df0*/  IMAD.MOV.U32 R17, RZ, RZ, -0x402ee61d ;  /* 0xbfd119e3ff117424 */ /* 0x000fe400078e00ff */
[----:B------:R2:W-:Y:S04]  /*40e00*/  STL.64 [R1+0x2538], R4 ;  /* 0x0025380401007387 */ /* 0x0005e80000100a00 */
[----:B------:R3:W-:Y:S01]  /*40e10*/  STL.64 [R1+0x2590], R6 ;  /* 0x0025900601007387 */ /* 0x0007e20000100a00 */
[----:B0-----:R-:W-:Y:S01]  /*40e20*/  IMAD.MOV.U32 R28, RZ, RZ, 0x6beb0621 ;  /* 0x6beb0621ff1c7424 */ /* 0x001fe200078e00ff */
[----:B------:R-:W-:-:S02]  /*40e30*/  MOV R29, 0xc0431aec ;  /* 0xc0431aec001d7802 */ /* 0x000fc40000000f00 */
        /* <DEDUP_REMOVED lines=24> */
[----:B-1----:R-:W-:-:S03]  /*40fc0*/  IMAD.MOV.U32 R16, RZ, RZ, 0x272abdba ;  /* 0x272abdbaff107424 */ /* 0x002fc600078e00ff */
        /* <DEDUP_REMOVED lines=211> */
.L_x_7405:
[----:B------:R-:W-:Y:S05]  /*41d00*/  BSYNC.RECONVERGENT B4 ;  /* 0x0000000000047941 */ /* 0x000fea0003800200 */
.L_x_7404:
        /* <DEDUP_REMOVED lines=52> */
.L_x_7407:
[----:B------:R-:W-:Y:S05]  /*42050*/  BSYNC.RECONVERGENT B4 ;  /* 0x0000000000047941 */ /* 0x000fea0003800200 */
.L_x_7406:
        /* <DEDUP_REMOVED lines=88> */
.L_x_7413:
[----:B------:R-:W-:Y:S05]  /*425e0*/  BSYNC.RECONVERGENT B7 ;  /* 0x0000000000077941 */ /* 0x000fea0003800200 */
.L_x_7412:
        /* <DEDUP_REMOVED lines=78> */
.L_x_7411:
        /* <DEDUP_REMOVED lines=187> */
.L_x_7415:
[----:B------:R-:W-:Y:S01]  /*43680*/  IMAD.MOV.U32 R2, RZ, RZ, 0x0 ;  /* 0x00000000ff027424 */ /* 0x000fe200078e00ff */
[----:B------:R-:W-:Y:S01]  /*43690*/  LOP3.LUT P0, RZ, R5, 0x7fffffff, RZ, 0xc0, !PT ;  /* 0x7fffffff05ff7812 */ /* 0x000fe2000780c0ff */
[----:B------:R-:W-:-:S06]  /*436a0*/  IMAD.MOV.U32 R3, RZ, RZ, 0x7ff00000 ;  /* 0x7ff00000ff037424 */ /* 0x000fcc00078e00ff */
[----:B------:R-:W0:Y:S02]  /*436b0*/  DFMA R4, R4, R2, +INF ;  /* 0x7ff000000404742b */ /* 0x000e240000000002 */
[----:B0-----:R-:W-:Y:S02]  /*436c0*/  FSEL R6, R4, RZ, P0 ;  /* 0x000000ff04067208 */ /* 0x001fe40000000000 */
[----:B------:R-:W-:-:S07]  /*436d0*/  FSEL R7, R5, -QNAN , P0 ;  /* 0xfff0000005077808 */ /* 0x000fce0000000000 */
.L_x_7414:
[----:B------:R-:W-:Y:S05]  /*436e0*/  BSYNC.RECONVERGENT B5 ;  /* 0x0000000000057941 */ /* 0x000fea0003800200 */
.L_x_7410:
        /* <DEDUP_REMOVED lines=62> */
.L_x_7417:
[----:B------:R-:W-:Y:S05]  /*43ad0*/  BSYNC.RECONVERGENT B5 ;  /* 0x0000000000057941 */ /* 0x000fea0003800200 */
.L_x_7416:
[----:B------:R-:W-:Y:S01]  /*43ae0*/  IMAD.MOV.U32 R14, RZ, RZ, R4 ;  /* 0x000000ffff0e7224 */ /* 0x000fe200078e0004 */
[----:B------:R-:W-:Y:S01]  /*43af0*/  MOV R15, R5 ;  /* 0x00000005000f7202 */ /* 0x000fe20000000f00 */
[----:B------:R-:W-:Y:S06]  /*43b00*/  BRA `(.L_x_7418) ;  /* 0x00000018003c7947 */ /* 0x000fec0003800000 */
.L_x_7409:
        /* <DEDUP_REMOVED lines=61> */
.L_x_7422:
[----:B------:R-:W-:Y:S05]  /*43ee0*/  BSYNC.RECONVERGENT B7 ;  /* 0x0000000000077941 */ /* 0x000fea0003800200 */
.L_x_7421:
        /* <DEDUP_REMOVED lines=78> */
.L_x_7420:
        /* <DEDUP_REMOVED lines=188> */
.L_x_7424:
[----:B------:R-:W-:Y:S01]  /*44f90*/  MOV R4, 0x0 ;  /* 0x0000000000047802 */ /* 0x000fe20000000f00 */
[----:B------:R-:W-:Y:S01]  /*44fa0*/  IMAD.MOV.U32 R5, RZ, RZ, 0x7ff00000 ;  /* 0x7ff00000ff057424 */ /* 0x000fe200078e00ff */
[----:B------:R-:W-:-:S05]  /*44fb0*/  LOP3.LUT P0, RZ, R3, 0x7fffffff, RZ, 0xc0, !PT ;  /* 0x7fffffff03ff7812 */ /* 0x000fca000780c0ff */
[----:B------:R-:W0:Y:S02]  /*44fc0*/  DFMA R2, R2, R4, +INF ;  /* 0x7ff000000202742b */ /* 0x000e240000000004 */
[----:B0-----:R-:W-:Y:S02]  /*44fd0*/  FSEL R6, R2, RZ, P0 ;  /* 0x000000ff02067208 */ /* 0x001fe40000000000 */
[----:B------:R-:W-:-:S07]  /*44fe0*/  FSEL R7, R3, -QNAN , P0 ;  /* 0xfff0000003077808 */ /* 0x000fce0000000000 */
.L_x_7423:
[----:B------:R-:W-:Y:S05]  /*44ff0*/  BSYNC.RECONVERGENT B5 ;  /* 0x0000000000057941 */ /* 0x000fea0003800200 */
.L_x_7419:
        /* <DEDUP_REMOVED lines=62> */
.L_x_7426:
[----:B------:R-:W-:Y:S05]  /*453e0*/  BSYNC.RECONVERGENT B5 ;  /* 0x0000000000057941 */ /* 0x000fea0003800200 */
.L_x_7425:
[----:B------:R1:W2:Y:S02]  /*453f0*/  DADD R14, -RZ, -R4 ;  /* 0x00000000ff0e7229 */ /* 0x0002a40000000904 */
.L_x_7418:
[----:B------:R-:W-:Y:S05]  /*45400*/  BSYNC.RECONVERGENT B4 ;  /* 0x0000000000047941 */ /* 0x000fea0003800200 */
.L_x_7408:
        /* <DEDUP_REMOVED lines=56> */
.L_x_7428:
[----:B------:R-:W-:Y:S05]  /*45790*/  BSYNC.RECONVERGENT B4 ;  /* 0x0000000000047941 */ /* 0x000fea0003800200 */
.L_x_7427:
[----:B------:R-:W-:Y:S01]  /*457a0*/  HFMA2 R13, -RZ, RZ, -1.9580078125, 85.3125 ;  /* 0xbfd55555ff0d7431 */ /* 0x000fe200000001ff */
[----:B--2---:R0:W1:Y:S01]  /*457b0*/  DMUL R32, R4, R14 ;  /* 0x0000000e04207228 */ /* 0x0040620000000000 */
[----:B------:R-:W-:Y:S01]  /*457c0*/  BSSY.RECONVERGENT B3, `(.L_x_7429) ;  /* 0x0000025000037945 */ /* 0x000fe20003800200 */
[----:B------:R-:W-:Y:S01]  /*457d0*/  MOV R19, RZ ;  /* 0x000000ff00137202 */ /* 0x000fe20000000f00 */
[----:B------:R-:W-:Y:S02]  /*457e0*/  IMAD.MOV.U32 R9, RZ, RZ, 0x1 ;  /* 0x00000001ff097424 */ /* 0x000fe400078e00ff */
[----:B01----:R-:W-:-:S07]  /*457f0*/  IMAD.MOV.U32 R12, RZ, RZ, 0x55555555 ;  /* 0x55555555ff0c7424 */ /* 0x003fce00078e00ff */
.L_x_7430:
        /* <DEDUP_REMOVED lines=34> */
.L_x_7429:
        /* <DEDUP_REMOVED lines=47> */
.L_x_7434:
[----:B------:R-:W-:Y:S05]  /*45d10*/  BSYNC.RECONVERGENT B5 ;  /* 0x0000000000057941 */ /* 0x000fea0003800200 */
.L_x_7433:
[----:B------:R-:W-:Y:S01]  /*45d20*/  HFMA2 R17, -RZ, RZ, -1.841796875, 115.625 ;  /* 0xbf5e573aff117431 */ /* 0x000fe200000001ff */
[----:B------:R-:W-:Y:S01]  /*45d30*/  BSSY.RECONVERGENT B3, `(.L_x_7435) ;  /* 0x0000024000037945 */ /* 0x000fe20003800200 */
[----:B------:R-:W-:Y:S02]  /*45d40*/  IMAD.MOV.U32 R21, RZ, RZ, 0x1 ;  /* 0x00000001ff157424 */ /* 0x000fe400078e00ff */
[----:B------:R-:W-:-:S07]  /*45d50*/  IMAD.MOV.U32 R16, RZ, RZ, -0x36fe1a8c ;  /* 0xc901e574ff107424 */ /* 0x000fce00078e00ff */
.L_x_7436:
        /* <DEDUP_REMOVED lines=34> */
.L_x_7435:
        /* <DEDUP_REMOVED lines=66> */
.L_x_7438:
[----:B------:R-:W-:Y:S05]  /*463a0*/  BSYNC.RECONVERGENT B5 ;  /* 0x0000000000057941 */ /* 0x000fea0003800200 */
.L_x_7437:
[----:B------:R-:W-:Y:S01]  /*463b0*/  BSSY.RECONVERGENT B3, `(.L_x_7439) ;  /* 0x0000025000037945 */ /* 0x000fe20003800200 */
[----:B------:R-:W-:Y:S01]  /*463c0*/  IMAD.MOV.U32 R13, RZ, RZ, 0x1 ;  /* 0x00000001ff0d7424 */ /* 0x000fe200078e00ff */
[----:B------:R-:W-:Y:S01]  /*463d0*/  MOV R20, 0x3b990ee6 ;  /* 0x3b990ee600147802 */ /* 0x000fe20000000f00 */
[----:B------:R-:W-:-:S07]  /*463e0*/  IMAD.MOV.U32 R21, RZ, RZ, 0x3f70ee64 ;  /* 0x3f70ee64ff157424 */ /* 0x000fce00078e00ff */
.L_x_7440:
        /* <DEDUP_REMOVED lines=34> */
.L_x_7439:
        /* <DEDUP_REMOVED lines=67> */
[----:B------:R-:W-:Y:S05]  /*46a40*/  CALL.REL.NOINC `($__internal_22_$__cuda_sm20_div_rn_f64_full) ;  /* 0x0000053000207944 */ /* 0x000fea0003c00000 */
[----:B------:R-:W-:Y:S01]  /*46a50*/  IMAD.MOV.U32 R6, RZ, RZ, R2 ;  /* 0x000000ffff067224 */ /* 0x000fe200078e0002 */
[----:B------:R-:W-:-:S07]  /*46a60*/  MOV R7, R3 ;  /* 0x0000000300077202 */ /* 0x000fce0000000f00 */
.L_x_7442:
[----:B------:R-:W-:Y:S05]  /*46a70*/  BSYNC.RECONVERGENT B5 ;  /* 0x0000000000057941 */ /* 0x000fea0003800200 */
.L_x_7441:
[----:B------:R-:W-:Y:S01]  /*46a80*/  HFMA2 R16, -RZ, RZ, 0.900390625, -859 ;  /* 0x3b34e2b6ff107431 */ /* 0x000fe200000001ff */
[----:B------:R-:W-:Y:S01]  /*46a90*/  BSSY.RECONVERGENT B3, `(.L_x_7443) ;  /* 0x0000024000037945 */ /* 0x000fe20003800200 */
[----:B------:R-:W-:Y:S02]  /*46aa0*/  IMAD.MOV.U32 R13, RZ, RZ, 0x1 ;  /* 0x00000001ff0d7424 */ /* 0x000fe400078e00ff */
[----:B------:R-:W-:-:S07]  /*46ab0*/  IMAD.MOV.U32 R17, RZ, RZ, 0x3f4547d9 ;  /* 0x3f4547d9ff117424 */ /* 0x000fce00078e00ff */
.L_x_7444:
        /* <DEDUP_REMOVED lines=34> */
.L_x_7443:
        /* <DEDUP_REMOVED lines=66> */
.L_x_7446:
[----:B------:R-:W-:Y:S05]  /*47100*/  BSYNC.RECONVERGENT B5 ;  /* 0x0000000000057941 */ /* 0x000fea0003800200 */
.L_x_7445:
[----:B------:R-:W-:Y:S01]  /*47110*/  BSSY.RECONVERGENT B3, `(.L_x_7447) ;  /* 0x0000025000037945 */ /* 0x000fe20003800200 */
[----:B------:R-:W-:Y:S01]  /*47120*/  IMAD.MOV.U32 R13, RZ, RZ, 0x1 ;  /* 0x00000001ff0d7424 */ /* 0x000fe200078e00ff */
[----:B------:R-:W-:Y:S01]  /*47130*/  MOV R20, 0x2da7bf9 ;  /* 0x02da7bf900147802 */ /* 0x000fe20000000f00 */
[----:B------:R-:W-:-:S07]  /*47140*/  IMAD.MOV.U32 R21, RZ, RZ, -0x40b3c1f5 ;  /* 0xbf4c3e0bff157424 */ /* 0x000fce00078e00ff */
.L_x_7448:
        /* <DEDUP_REMOVED lines=34> */
.L_x_7447:
        /* <DEDUP_REMOVED lines=70> */
.L_x_7450:
[----:B------:R-:W-:Y:S05]  /*477d0*/  BSYNC.RECONVERGENT B5 ;  /* 0x0000000000057941 */ /* 0x000fea0003800200 */
.L_x_7449:
[----:B------:R-:W-:Y:S01]  /*477e0*/  HFMA2 R16, -RZ, RZ, -5.640625, -52768 ;  /* 0xc5a4fa71ff107431 */ /* 0x000fe200000001ff */
[----:B------:R-:W-:Y:S01]  /*477f0*/  BSSY.RECONVERGENT B3, `(.L_x_7451) ;  /* 0x0000024000037945 */ /* 0x000fe20003800200 */
[----:B------:R-:W-:Y:S02]  /*47800*/  IMAD.MOV.U32 R13, RZ, RZ, 0x1 ;  /* 0x00000001ff0d7424 */ /* 0x000fe400078e00ff */
[----:B------:R-:W-:-:S07]  /*47810*/  IMAD.MOV.U32 R17, RZ, RZ, -0x40c9ed76 ;  /* 0xbf36128aff117424 */ /* 0x000fce00078e00ff */
.L_x_7452:
        /* <DEDUP_REMOVED lines=34> */
.L_x_7451:
        /* <DEDUP_REMOVED lines=66> */
.L_x_7454:
[----:B------:R-:W-:Y:S05]  /*47e60*/  BSYNC.RECONVERGENT B5 ;  /* 0x0000000000057941 */ /* 0x000fea0003800200 */
.L_x_7453:
[----:B------:R-:W-:Y:S01]  /*47e70*/  BSSY.RECONVERGENT B3, `(.L_x_7455) ;  /* 0x0000025000037945 */ /* 0x000fe20003800200 */
[----:B------:R-:W-:Y:S01]  /*47e80*/  IMAD.MOV.U32 R13, RZ, RZ, 0x1 ;  /* 0x00000001ff0d7424 */ /* 0x000fe200078e00ff */
[----:B------:R-:W-:Y:S01]  /*47e90*/  MOV R20, 0x1b0931c8 ;  /* 0x1b0931c800147802 */ /* 0x000fe20000000f00 */
[----:B------:R-:W-:-:S07]  /*47ea0*/  IMAD.MOV.U32 R21, RZ, RZ, 0x3f4168ef ;  /* 0x3f4168efff157424 */ /* 0x000fce00078e00ff */
.L_x_7456:
        /* <DEDUP_REMOVED lines=34> */
.L_x_7455:
        /* <DEDUP_REMOVED lines=70> */
.L_x_7458:
[----:B------:R-:W-:Y:S05]  /*48530*/  BSYNC.RECONVERGENT B5 ;  /* 0x0000000000057941 */ /* 0x000fea0003800200 */
.L_x_7457:
[----:B------:R-:W-:Y:S01]  /*48540*/  HFMA2 R16, -RZ, RZ, -0.003910064697265625, -7888 ;  /* 0x9c01efb4ff107431 */ /* 0x000fe200000001ff */
[----:B------:R-:W-:Y:S01]  /*48550*/  BSSY.RECONVERGENT B3, `(.L_x_7459) ;  /* 0x0000024000037945 */ /* 0x000fe20003800200 */
[----:B------:R-:W-:Y:S02]  /*48560*/  IMAD.MOV.U32 R13, RZ, RZ, 0x1 ;  /* 0x00000001ff0d7424 */ /* 0x000fe400078e00ff */
[----:B------:R-:W-:-:S07]  /*48570*/  IMAD.MOV.U32 R17, RZ, RZ, 0x3f369187 ;  /* 0x3f369187ff117424 */ /* 0x000fce00078e00ff */
.L_x_7460:
        /* <DEDUP_REMOVED lines=34> */
.L_x_7459:
        /* <DEDUP_REMOVED lines=66> */
.L_x_7462:
[----:B------:R-:W-:Y:S05]  /*48bc0*/  BSYNC.RECONVERGENT B5 ;  /* 0x0000000000057941 */ /* 0x000fea0003800200 */
.L_x_7461:
[----:B------:R-:W-:Y:S01]  /*48bd0*/  BSSY.RECONVERGENT B3, `(.L_x_7463) ;  /* 0x0000025000037945 */ /* 0x000fe20003800200 */
[----:B------:R-:W-:Y:S01]  /*48be0*/  IMAD.MOV.U32 R13, RZ, RZ, 0x1 ;  /* 0x00000001ff0d7424 */ /* 0x000fe200078e00ff */
[----:B------:R-:W-:Y:S01]  /*48bf0*/  MOV R20, 0x3187b744 ;  /* 0x3187b74400147802 */ /* 0x000fe20000000f00 */
[----:B------:R-:W-:-:S07]  /*48c00*/  IMAD.MOV.U32 R21, RZ, RZ, -0x40ba9d65 ;  /* 0xbf45629bff157424 */ /* 0x000fce00078e00ff */
.L_x_7464:
        /* <DEDUP_REMOVED lines=34> */
.L_x_7463:
        /* <DEDUP_REMOVED lines=70> */
.L_x_7466:
[----:B------:R-:W-:Y:S05]  /*49290*/  BSYNC.RECONVERGENT B5 ;  /* 0x0000000000057941 */ /* 0x000fea0003800200 */
.L_x_7465:
[----:B------:R-:W-:Y:S01]  /*492a0*/  HFMA2 R16, -RZ, RZ, 0.004673004150390625, 2820 ;  /* 0x1cc96982ff107431 */ /* 0x000fe200000001ff */
[----:B------:R-:W-:Y:S01]  /*492b0*/  BSSY.RECONVERGENT B3, `(.L_x_7467) ;  /* 0x0000024000037945 */ /* 0x000fe20003800200 */
[----:B------:R-:W-:Y:S02]  /*492c0*/  IMAD.MOV.U32 R13, RZ, RZ, 0x1 ;  /* 0x00000001ff0d7424 */ /* 0x000fe400078e00ff */
[----:B------:R-:W-:-:S07]  /*492d0*/  IMAD.MOV.U32 R17, RZ, RZ, -0x40bc7201 ;  /* 0xbf438dffff117424 */ /* 0x000fce00078e00ff */
.L_x_7468:
        /* <DEDUP_REMOVED lines=34> */
.L_x_7467:
        /* <DEDUP_REMOVED lines=66> */
.L_x_7470:
[----:B------:R-:W-:Y:S05]  /*49920*/  BSYNC.RECONVERGENT B5 ;  /* 0x0000000000057941 */ /* 0x000fea0003800200 */
.L_x_7469:
[----:B------:R-:W-:Y:S01]  /*49930*/  BSSY.RECONVERGENT B3, `(.L_x_7471) ;  /* 0x0000025000037945 */ /* 0x000fe20003800200 */
[----:B------:R-:W-:Y:S01]  /*49940*/  IMAD.MOV.U32 R13, RZ, RZ, 0x1 ;  /* 0x00000001ff0d7424 */ /* 0x000fe200078e00ff */
[----:B------:R-:W-:Y:S01]  /*49950*/  MOV R20, 0x684527bf ;  /* 0x684527bf00147802 */ /* 0x000fe20000000f00 */
[----:B------:R-:W-:-:S07]  /*49960*/  IMAD.MOV.U32 R21, RZ, RZ, 0x3f55d4ae ;  /* 0x3f55d4aeff157424 */ /* 0x000fce00078e00ff */
.L_x_7472:
        /* <DEDUP_REMOVED lines=34> */
.L_x_7471:
        /* <DEDUP_REMOVED lines=70> */
.L_x_7474:
[----:B------:R-:W-:Y:S05]  /*49ff0*/  BSYNC.RECONVERGENT B5 ;  /* 0x0000000000057941 */ /* 0x000fea0003800200 */
.L_x_7473:
[----:B------:R-:W-:Y:S01]  /*4a000*/  HFMA2 R16, -RZ, RZ, -0.0384521484375, 160.5 ;  /* 0xa8ec5904ff107431 */ /* 0x000fe200000001ff */
[----:B------:R-:W-:Y:S01]  /*4a010*/  BSSY.RECONVERGENT B3, `(.L_x_7475) ;  /* 0x0000024000037945 */ /* 0x000fe20003800200 */
[----:B------:R-:W-:Y:S02]  /*4a020*/  IMAD.MOV.U32 R13, RZ, RZ, 0x1 ;  /* 0x00000001ff0d7424 */ /* 0x000fe400078e00ff */
[----:B------:R-:W-:-:S07]  /*4a030*/  IMAD.MOV.U32 R17, RZ, RZ, 0x3f59e1db ;  /* 0x3f59e1dbff117424 */ /* 0x000fce00078e00ff */
.L_x_7476:
        /* <DEDUP_REMOVED lines=34> */
.L_x_7475:
        /* <DEDUP_REMOVED lines=66> */
.L_x_7478:
[----:B------:R-:W-:Y:S05]  /*4a680*/  BSYNC.RECONVERGENT B5 ;  /* 0x0000000000057941 */ /* 0x000fea0003800200 */
.L_x_7477:
[----:B------:R-:W-:Y:S01]  /*4a690*/  BSSY.RECONVERGENT B3, `(.L_x_7479) ;  /* 0x0000025000037945 */ /* 0x000fe20003800200 */
[----:B------:R-:W-:Y:S01]  /*4a6a0*/  IMAD.MOV.U32 R13, RZ, RZ, 0x1 ;  /* 0x00000001ff0d7424 */ /* 0x000fe200078e00ff */
[----:B------:R-:W-:Y:S01]  /*4a6b0*/  MOV R20, 0xa5daa127 ;  /* 0xa5daa12700147802 */ /* 0x000fe20000000f00 */
[----:B------:R-:W-:-:S07]  /*4a6c0*/  IMAD.MOV.U32 R21, RZ, RZ, -0x408f51aa ;  /* 0xbf70ae56ff157424 */ /* 0x000fce00078e00ff */
.L_x_7480:
        /* <DEDUP_REMOVED lines=34> */
.L_x_7479:
        /* <DEDUP_REMOVED lines=70> */
.L_x_7482:
[----:B------:R-:W-:Y:S05]  /*4ad50*/  BSYNC.RECONVERGENT B5 ;  /* 0x0000000000057941 */ /* 0x000fea0003800200 */
.L_x_7481:
[----:B------:R-:W-:Y:S01]  /*4ad60*/  BSSY.RECONVERGENT B3, `(.L_x_7483) ;  /* 0x0000025000037945 */ /* 0x000fe20003800200 */
[----:B------:R-:W-:Y:S01]  /*4ad70*/  IMAD.MOV.U32 R13, RZ, RZ, 0x1 ;  /* 0x00000001ff0d7424 */ /* 0x000fe200078e00ff */
[----:B------:R-:W-:Y:S01]  /*4ad80*/  MOV R16, 0xcbc5fc12 ;  /* 0xcbc5fc1200107802 */ /* 0x000fe20000000f00 */
[----:B------:R-:W-:-:S07]  /*4ad90*/  IMAD.MOV.U32 R17, RZ, RZ, -0x4087a384 ;  /* 0xbf785c7cff117424 */ /* 0x000fce00078e00ff */
.L_x_7484:
        /* <DEDUP_REMOVED lines=34> */
.L_x_7483:
        /* <DEDUP_REMOVED lines=66> */
.L_x_7486:
[----:B------:R-:W-:Y:S05]  /*4b3e0*/  BSYNC.RECONVERGENT B5 ;  /* 0x0000000000057941 */ /* 0x000fea0003800200 */
.L_x_7485:
[----:B------:R-:W-:Y:S01]  /*4b3f0*/  BSSY.RECONVERGENT B3, `(.L_x_7487) ;  /* 0x0000025000037945 */ /* 0x000fe20003800200 */
[----:B------:R-:W-:Y:S01]  /*4b400*/  IMAD.MOV.U32 R13, RZ, RZ, 0x1 ;  /* 0x00000001ff0d7424 */ /* 0x000fe200078e00ff */
[----:B------:R-:W-:Y:S01]  /*4b410*/  MOV R20, 0x50ed0c93 ;  /* 0x50ed0c9300147802 */ /* 0x000fe20000000f00 */
[----:B------:R-:W-:-:S07]  /*4b420*/  IMAD.MOV.U32 R21, RZ, RZ, 0x3f91d1d6 ;  /* 0x3f91d1d6ff157424 */ /* 0x000fce00078e00ff */
.L_x_7488:
        /* <DEDUP_REMOVED lines=34> */
.L_x_7487:
        /* <DEDUP_REMOVED lines=70> */
.L_x_7490:
[----:B------:R-:W-:Y:S05]  /*4bab0*/  BSYNC.RECONVERGENT B5 ;  /* 0x0000000000057941 */ /* 0x000fea0003800200 */
.L_x_7489:
[----:B------:R-:W-:Y:S01]  /*4bac0*/  HFMA2 R16, -RZ, RZ, 256.75, -55.28125 ;  /* 0x5c03d2e9ff107431 */ /* 0x000fe200000001ff */
[----:B------:R-:W-:Y:S01]  /*4bad0*/  BSSY.RECONVERGENT B3, `(.L_x_7491) ;  /* 0x0000024000037945 */ /* 0x000fe20003800200 */
[----:B------:R-:W-:Y:S02]  /*4bae0*/  IMAD.MOV.U32 R13, RZ, RZ, 0x1 ;  /* 0x00000001ff0d7424 */ /* 0x000fe400078e00ff */
[----:B------:R-:W-:-:S07]  /*4baf0*/  IMAD.MOV.U32 R17, RZ, RZ, 0x3f9ef9a0 ;  /* 0x3f9ef9a0ff117424 */ /* 0x000fce00078e00ff */
.L_x_7492:
        /* <DEDUP_REMOVED lines=34> */
.L_x_7491:
        /* <DEDUP_REMOVED lines=66> */
.L_x_7494:
[----:B------:R-:W-:Y:S05]  /*4c140*/  BSYNC.RECONVERGENT B5 ;  /* 0x0000000000057941 */ /* 0x000fea0003800200 */
.L_x_7493:
[----:B------:R-:W-:Y:S01]  /*4c150*/  BSSY.RECONVERGENT B3, `(.L_x_7495) ;  /* 0x0000025000037945 */ /* 0x000fe20003800200 */
[----:B------:R-:W-:Y:S01]  /*4c160*/  IMAD.MOV.U32 R13, RZ, RZ, 0x1 ;  /* 0x00000001ff0d7424 */ /* 0x000fe200078e00ff */
[----:B------:R-:W-:Y:S01]  /*4c170*/  MOV R20, 0x5f50d178 ;  /* 0x5f50d17800147802 */ /* 0x000fe20000000f00 */
[----:B------:R-:W-:-:S07]  /*4c180*/  IMAD.MOV.U32 R21, RZ, RZ, -0x4046a498 ;  /* 0xbfb95b68ff157424 */ /* 0x000fce00078e00ff */
.L_x_7496:
        /* <DEDUP_REMOVED lines=34> */
.L_x_7495:
        /* <DEDUP_REMOVED lines=70> */
.L_x_7498:
[----:B------:R-:W-:Y:S05]  /*4c810*/  BSYNC.RECONVERGENT B5 ;  /* 0x0000000000057941 */ /* 0x000fea0003800200 */
.L_x_7497:
[----:B------:R-:W-:Y:S01]  /*4c820*/  HFMA2 R16, -RZ, RZ, -4.19921875, 9.65595245361328125e-06 ;  /* 0xc43300a2ff107431 */ /* 0x000fe200000001ff */
[----:B------:R-:W-:Y:S01]  /*4c830*/  BSSY.RECONVERGENT B3, `(.L_x_7499) ;  /* 0x0000024000037945 */ /* 0x000fe20003800200 */
[----:B------:R-:W-:Y:S02]  /*4c840*/  IMAD.MOV.U32 R13, RZ, RZ, 0x1 ;  /* 0x00000001ff0d7424 */ /* 0x000fe400078e00ff */
[----:B------:R-:W-:-:S07]  /*4c850*/  IMAD.MOV.U32 R17, RZ, RZ, -0x40366831 ;  /* 0xbfc997cfff117424 */ /* 0x000fce00078e00ff */
.L_x_7500:
        /* <DEDUP_REMOVED lines=34> */
.L_x_7499:
        /* <DEDUP_REMOVED lines=66> */
.L_x_7502:
[----:B------:R-:W-:Y:S05]  /*4cea0*/  BSYNC.RECONVERGENT B5 ;  /* 0x0000000000057941 */ /* 0x000fea0003800200 */
.L_x_7501:
[----:B------:R-:W-:Y:S01]  /*4ceb0*/  BSSY.RECONVERGENT B3, `(.L_x_7503) ;  /* 0x0000025000037945 */ /* 0x000fe20003800200 */
[----:B------:R-:W-:Y:S01]  /*4cec0*/  IMAD.MOV.U32 R13, RZ, RZ, 0x1 ;  /* 0x00000001ff0d7424 */ /* 0x000fe200078e00ff */
[----:B------:R-:W-:Y:S01]  /*4ced0*/  MOV R20, 0xba1d9e04 ;  /* 0xba1d9e0400147802 */ /* 0x000fe20000000f00 */
[----:B------:R-:W-:-:S07]  /*4cee0*/  IMAD.MOV.U32 R21, RZ, RZ, 0x3fe72e2b ;  /* 0x3fe72e2bff157424 */ /* 0x000fce00078e00ff */
.L_x_7504:
        /* <DEDUP_REMOVED lines=34> */
.L_x_7503:
        /* <DEDUP_REMOVED lines=70> */
.L_x_7506:
[----:B------:R-:W-:Y:S05]  /*4d570*/  BSYNC.RECONVERGENT B5 ;  /* 0x0000000000057941 */ /* 0x000fea0003800200 */
.L_x_7505:
[----:B------:R-:W-:Y:S01]  /*4d580*/  HFMA2 R16, -RZ, RZ, 0.000501155853271484375, -0.44384765625 ;  /* 0x101bb71aff107431 */ /* 0x000fe200000001ff */
[----:B------:R-:W-:Y:S01]  /*4d590*/  BSSY.RECONVERGENT B3, `(.L_x_7507) ;  /* 0x0000024000037945 */ /* 0x000fe20003800200 */
[----:B------:R-:W-:Y:S02]  /*4d5a0*/  IMAD.MOV.U32 R13, RZ, RZ, 0x1 ;  /* 0x00000001ff0d7424 */ /* 0x000fe400078e00ff */
[----:B------:R-:W-:-:S07]  /*4d5b0*/  IMAD.MOV.U32 R17, RZ, RZ, 0x3ffaab9a ;  /* 0x3ffaab9aff117424 */ /* 0x000fce00078e00ff */
.L_x_7508:
        /* <DEDUP_REMOVED lines=34> */
.L_x_7507:
        /* <DEDUP_REMOVED lines=66> */
.L_x_7510:
[----:B------:R-:W-:Y:S05]  /*4dc00*/  BSYNC.RECONVERGENT B5 ;  /* 0x0000000000057941 */ /* 0x000fea0003800200 */
.L_x_7509:
[----:B------:R-:W-:Y:S01]  /*4dc10*/  BSSY.RECONVERGENT B3, `(.L_x_7511) ;  /* 0x0000025000037945 */ /* 0x000fe20003800200 */
[----:B------:R-:W-:Y:S01]  /*4dc20*/  IMAD.MOV.U32 R13, RZ, RZ, 0x1 ;  /* 0x00000001ff0d7424 */ /* 0x000fe200078e00ff */
[----:B------:R-:W-:Y:S01]  /*4dc30*/  MOV R20, 0x8aaafd02 ;  /* 0x8aaafd0200147802 */ /* 0x000fe20000000f00 */
[----:B------:R-:W-:-:S07]  /*4dc40*/  IMAD.MOV.U32 R21, RZ, RZ, -0x3fe58652 ;  /* 0xc01a79aeff157424 */ /* 0x000fce00078e00ff */
.L_x_7512:
        /* <DEDUP_REMOVED lines=34> */
.L_x_7511:
        /* <DEDUP_REMOVED lines=70> */
.L_x_7514:
[----:B------:R-:W-:Y:S05]  /*4e2d0*/  BSYNC.RECONVERGENT B5 ;  /* 0x0000000000057941 */ /* 0x000fea0003800200 */
.L_x_7513:
[----:B------:R-:W-:Y:S01]  /*4e2e0*/  HFMA2 R16, -RZ, RZ, 23.78125, 1.8896484375 ;  /* 0x4df23f8fff107431 */ /* 0x000fe200000001ff */
[----:B------:R-:W-:Y:S01]  /*4e2f0*/  BSSY.RECONVERGENT B3, `(.L_x_7515) ;  /* 0x0000024000037945 */ /* 0x000fe20003800200 */
[----:B------:R-:W-:Y:S02]  /*4e300*/  IMAD.MOV.U32 R13, RZ, RZ, 0x1 ;  /* 0x00000001ff0d7424 */ /* 0x000fe400078e00ff */
[----:B------:R-:W-:-:S07]  /*4e310*/  IMAD.MOV.U32 R17, RZ, RZ, -0x3fcee326 ;  /* 0xc0311cdaff117424 */ /* 0x000fce00078e00ff */
.L_x_7516:
        /* <DEDUP_REMOVED lines=34> */
.L_x_7515:
        /* <DEDUP_REMOVED lines=66> */
.L_x_7518:
[----:B------:R-:W-:Y:S05]  /*4e960*/  BSYNC.RECONVERGENT B5 ;  /* 0x0000000000057941 */ /* 0x000fea0003800200 */
.L_x_7517:
[----:B------:R-:W-:Y:S01]  /*4e970*/  BSSY.RECONVERGENT B3, `(.L_x_7519) ;  /* 0x0000025000037945 */ /* 0x000fe20003800200 */
[----:B------:R-:W-:Y:S01]  /*4e980*/  IMAD.MOV.U32 R13, RZ, RZ, 0x1 ;  /* 0x00000001ff0d7424 */ /* 0x000fe200078e00ff */
[----:B------:R-:W-:Y:S01]  /*4e990*/  MOV R24, 0x311f1460 ;  /* 0x311f146000187802 */ /* 0x000fe20000000f00 */
[----:B------:R-:W-:-:S07]  /*4e9a0*/  IMAD.MOV.U32 R25, RZ, RZ, 0x405278fb ;  /* 0x405278fbff197424 */ /* 0x000fce00078e00ff */
.L_x_7520:
        /* <DEDUP_REMOVED lines=34> */
.L_x_7519:
        /* <DEDUP_REMOVED lines=70> */
.L_x_7522:
[----:B------:R-:W-:Y:S05]  /*4f030*/  BSYNC.RECONVERGENT B5 ;  /* 0x0000000000057941 */ /* 0x000fea0003800200 */
.L_x_7521:
[----:B------:R-:W-:Y:S01]  /*4f040*/  HFMA2 R20, -RZ, RZ, 15.0859375, -0.01560211181640625 ;  /* 0x4b8ba3fdff147431 */ /* 0x000fe200000001ff */
[----:B------:R-:W-:Y:S01]  /*4f050*/  BSSY.RECONVERGENT B3, `(.L_x_7523) ;  /* 0x0000024000037945 */ /* 0x000fe20003800200 */
[----:B------:R-:W-:Y:S02]  /*4f060*/  IMAD.MOV.U32 R13, RZ, RZ, 0x1 ;  /* 0x00000001ff0d7424 */ /* 0x000fe400078e00ff */
[----:B------:R-:W-:-:S07]  /*4f070*/  IMAD.MOV.U32 R21, RZ, RZ, 0x406a8563 ;  /* 0x406a8563ff157424 */ /* 0x000fce00078e00ff */
.L_x_7524:
        /* <DEDUP_REMOVED lines=34> */
.L_x_7523:
        /* <DEDUP_REMOVED lines=23> */
.L_x_7526:
        /* <DEDUP_REMOVED lines=34> */
.L_x_7525:
        /* <DEDUP_REMOVED lines=47> */
.L_x_7528:
[----:B------:R-:W-:Y:S05]  /*4f920*/  BSYNC.RECONVERGENT B5 ;  /* 0x0000000000057941 */ /* 0x000fea0003800200 */
.L_x_7527:
        /* <DEDUP_REMOVED lines=11> */
.L_x_7432:
[----:B------:R-:W-:Y:S05]  /*4f9e0*/  BSYNC.RECONVERGENT B4 ;  /* 0x0000000000047941 */ /* 0x000fea0003800200 */
.L_x_7431:
[----:B0-----:R-:W-:Y:S01]  /*4f9f0*/  LOP3.LUT R3, R33, 0x7fffffff, RZ, 0xc0, !PT ;  /* 0x7fffffff21037812 */ /* 0x001fe200078ec0ff */
[----:B------:R-:W-:Y:S03]  /*4fa00*/  BSSY.RECONVERGENT B3, `(.L_x_7529) ;  /* 0x0000196000037945 */ /* 0x000fe60003800200 */
[----:B------:R-:W-:-:S13]  /*4fa10*/  ISETP.GT.U32.AND P0, PT, R3, 0x7fefffff, PT ;  /* 0x7fefffff0300780c */ /* 0x000fda0003f04070 */
[----:B------:R-:W-:Y:S05]  /*4fa20*/  @P0 BRA `(.L_x_7530) ;  /* 0x0000001800280947 */ /* 0x000fea0003800000 */
[----:B------:R-:W-:Y:S01]  /*4fa30*/  MOV R2, R32 ;  /* 0x0000002000027202 */ /* 0x000fe20000000f00 */
[----:B------:R-:W-:Y:S01]  /*4fa40*/  IMAD.MOV.U32 R23, RZ, RZ, 0x3ff00000 ;  /* 0x3ff00000ff177424 */ /* 0x000fe200078e00ff */
[----:B------:R-:W-:Y:S01]  /*4fa50*/  MOV R22, 0x0 ;  /* 0x0000000000167802 */ /* 0x000fe20000000f00 */
[----:B------:R-:W-:Y:S01]  /*4fa60*/  IMAD.MOV.U32 R16, RZ, RZ, RZ ;  /* 0x000000ffff107224 */ /* 0x000fe200078e00ff */
[----:B------:R-:W-:Y:S01]  /*4fa70*/  MOV R7, 0x3ff71547 ;  /* 0x3ff7154700077802 */ /* 0x000fe20000000f00 */
[----:B------:R-:W-:Y:S01]  /*4fa80*/  IMAD.MOV.U32 R6, RZ, RZ, 0x652b82fe ;  /* 0x652b82feff067424 */ /* 0x000fe200078e00ff */
[----:B------:R-:W0:Y:S01]  /*4fa90*/  DADD R18, R2, 4 ;  /* 0x4010000002127429 */ /* 0x000e220000000000 */
[----:B------:R-:W-:Y:S01]  /*4faa0*/  UMOV UR6, 0xfefa39ef ;  /* 0xfefa39ef00067882 */ /* 0x000fe20000000000 */
        /* <DEDUP_REMOVED lines=136> */
[----:B------:R-:W-:Y:S01]  /*50330*/  IMAD.MOV.U32 R9, RZ, RZ, 0x3e44e1c6 ;  /* 0x3e44e1c6ff097424 */ /* 0x000fe200078e00ff */
[----:B--2---:R-:W-:Y:S02]  /*50340*/  LEA R23, R7, R23, 0x14 ;  /* 0x0000001707177211 */ /* 0x004fe400078ea0ff */
        /* <DEDUP_REMOVED lines=248> */
.L_x_7530:
        /* <DEDUP_REMOVED lines=9> */
.L_x_7531:
[----:B------:R-:W-:Y:S05]  /*51360*/  BSYNC.RECONVERGENT B3 ;  /* 0x0000000000037941 */ /* 0x000fea0003800200 */
.L_x_7529:
        /* <DEDUP_REMOVED lines=133> */
.L_x_7533:
[----:B------:R-:W-:Y:S05]  /*51bc0*/  BSYNC.RECONVERGENT B3 ;  /* 0x0000000000037941 */ /* 0x000fea0003800200 */
.L_x_7532:
        /* <DEDUP_REMOVED lines=63> */
[----:B------:R-:W-:Y:S05]  /*51fc0*/  CALL.REL.NOINC `($__internal_23_$__cuda_sm20_dsqrt_rn_f64_mediumpath_v1) ;  /* 0x0000048000e87944 */ /* 0x000fea0003c00000 */
.L_x_7535:
[----:B------:R-:W-:Y:S05]  /*51fd0*/  BSYNC.RECONVERGENT B4 ;  /* 0x0000000000047941 */ /* 0x000fea0003800200 */
.L_x_7534:
        /* <DEDUP_REMOVED lines=47> */
.L_x_7537:
[----:B------:R-:W-:Y:S05]  /*522d0*/  BSYNC.RECONVERGENT B4 ;  /* 0x0000000000047941 */ /* 0x000fea0003800200 */
.L_x_7536:
[----:B------:R4:W0:Y:S02]  /*522e0*/  DFMA R18, R18, 0.5, R2 ;  /* 0x3fe000001212782b */ /* 0x0008240000000002 */
[----:B0---4-:R-:W-:Y:S05]  /*522f0*/  BRA `(.L_x_7400) ;  /* 0x0000047000547947 */ /* 0x011fea0003800000 */
.L_x_7403:
[----:B------:R-:W0:Y:S01]  /*52300*/  DSETP.GT.AND P0, PT, R26, 200, PT ;  /* 0x406900001a00742a */ /* 0x000e220003f04000 */
[----:B------:R-:W-:Y:S04]  /*52310*/  BSSY.RELIABLE B4, `(.L_x_7538) ;  /* 0x0001836000047945 */ /* 0x000fe80003800100 */
[----:B0-----:R-:W-:Y:S05]  /*52320*/  @!P0 BRA `(.L_x_7539) ;  /* 0x0000018000d08947 */ /* 0x001fea0003800000 */
        /* <DEDUP_REMOVED lines=53> */
[----:B------:R-:W-:Y:S05]  /*52680*/  CALL.REL.NOINC `($__internal_23_$__cuda_sm20_dsqrt_rn_f64_mediumpath_v1) ;  /* 0x0000047c00387944 */ /* 0x000fea0003c00000 */
.L_x_7541:
[----:B------:R-:W-:Y:S05]  /*52690*/  BSYNC.RECONVERGENT B5 ;  /* 0x0000000000057941 */ /* 0x000fea0003800200 */
.L_x_7540:
[----:B------:R-:W0:Y:S01]  /*526a0*/  MUFU.RCP64H R3, R5 ;  /* 0x0000000500037308 */ /* 0x000e220000001800 */
[----:B------:R-:W-:Y:S01]  /*526b0*/  MOV R2, 0x1 ;  /* 0x0000000100027802 */ /* 0x000fe20000000f00 */
        /* <DEDUP_REMOVED lines=40> */
[----:B------:R-:W-:Y:S01]  /*52940*/  IMAD.MOV.U32 R6, RZ, RZ, RZ ;  /* 0x000000ffff067224 */ /* 0x000fe200078e00ff */
[----:B------:R-:W-:Y:S02]  /*52950*/  MOV R7, 0x40120000 ;  /* 0x4012000000077802 */ /* 0x000fe40000000f00 */
[----:B------:R-:W-:-:S07]  /*52960*/  MOV R0, 0x52980 ;  /* 0x0005298000007802 */ /* 0x000fce0000000f00 */
[----:B------:R-:W-:Y:S05]  /*52970*/  CALL.REL.NOINC `($__internal_22_$__cuda_sm20_div_rn_f64_full) ;  /* 0x0000047000547944 */ /* 0x000fea0003c00000 */
.L_x_7543:
[----:B------:R-:W-:Y:S05]  /*52980*/  BSYNC.RECONVERGENT B5 ;  /* 0x0000000000057941 */ /* 0x000fea0003800200 */
.L_x_7542:
        /* <DEDUP_REMOVED lines=1252> */
[----:B---3--:R-:W-:Y:S01]  /*577d0*/  MOV R14, 0x7c4544c3 ;  /* 0x7c4544c3000e7802 */ /* 0x008fe20000000f00 */
[----:B------:R-:W-:Y:S01]  /*577e0*/  IMAD.MOV.U32 R15, RZ, RZ, 0x3f10af03 ;  /* 0x3f10af03ff0f7424 */ /* 0x000fe200078e00ff */
[----:B0-----:R-:W-:Y:S01]  /*577f0*/  MOV R6, 0xfc6f6d3d ;  /* 0xfc6f6d3d00067802 */ /* 0x001fe20000000f00 */
[----:B------:R-:W-:Y:S01]  /*57800*/  IMAD.MOV.U32 R7, RZ, RZ, -0x4139f83b ;  /* 0xbec607c5ff077424 */ /* 0x000fe200078e00ff */
[----:B------:R0:W-:Y:S01]  /*57810*/  STL.64 [R1+0x20f8], R24 ;  /* 0x0020f81801007387 */ /* 0x0001e20000100a00 */
[----:B----4-:R-:W-:Y:S01]  /*57820*/  MOV R8, 0xba744e1c ;  /* 0xba744e1c00087802 */ /* 0x010fe20000000f00 */
[----:B------:R-:W-:Y:S02]  /*57830*/  IMAD.MOV.U32 R9, RZ, RZ, 0x3eab1a24 ;  /* 0x3eab1a24ff097424 */ /* 0x000fe400078e00ff */
[----:B------:R3:W-:Y:S01]  /*57840*/  STL.64 [R1+0x2158], R14 ;  /* 0x0021580e01007387 */ /* 0x0007e20000100a00 */
[----:B--2---:R-:W-:Y:S01]  /*57850*/  MOV R12, 0xf5f87fc0 ;  /* 0xf5f87fc0000c7802 */ /* 0x004fe20000000f00 */
[----:B------:R-:W-:-:S02]  /*57860*/  IMAD.MOV.U32 R13, RZ, RZ, 0x3cc5a9a2 ;  /* 0x3cc5a9a2ff0d7424 */ /* 0x000fc400078e00ff */
[----:B------:R2:W-:Y:S04]  /*57870*/  STL.64 [R1+0x2178], R6 ;  /* 0x0021780601007387 */ /* 0x0005e80000100a00 */
[----:B------:R4:W-:Y:S01]  /*57880*/  STL.64 [R1+0x2180], R8 ;  /* 0x0021800801007387 */ /* 0x0009e20000100a00 */
[----:B0-----:R-:W-:Y:S01]  /*57890*/  MOV R24, 0x6a382e07 ;  /* 0x6a382e0700187802 */ /* 0x001fe20000000f00 */
[----:B------:R-:W-:Y:S02]  /*578a0*/  IMAD.MOV.U32 R25, RZ, RZ, 0x3db43183 ;  /* 0x3db43183ff197424 */ /* 0x000fe400078e00ff */
[----:B------:R0:W-:Y:S01]  /*578b0*/  STL.64 [R1+0x2188], R12 ;  /* 0x0021880c01007387 */ /* 0x0001e20000100a00 */
[----:B---3--:R-:W-:Y:S01]  /*578c0*/  MOV R14, 0x48e4f389 ;  /* 0x48e4f389000e7802 */ /* 0x008fe20000000f00 */
[----:B------:R-:W-:Y:S01]  /*578d0*/  IMAD.MOV.U32 R15, RZ, RZ, -0x40712a43 ;  /* 0xbf8ed5bdff0f7424 */ /* 0x000fe200078e00ff */
[----:B--2---:R-:W-:Y:S01]  /*578e0*/  MOV R6, 0x20e7ea15 ;  /* 0x20e7ea1500067802 */ /* 0x004fe20000000f00 */
[----:B------:R-:W-:Y:S01]  /*578f0*/  IMAD.MOV.U32 R7, RZ, RZ, -0x4022480f ;  /* 0xbfddb7f1ff077424 */ /* 0x000fe200078e00ff */
[----:B------:R2:W-:Y:S01]  /*57900*/  STL.64 [R1+0x2120], R28 ;  /* 0x0021201c01007387 */ /* 0x0005e20000100a00 */
[----:B----4-:R-:W-:Y:S01]  /*57910*/  MOV R8, 0x23c48dc0 ;  /* 0x23c48dc000087802 */ /* 0x010fe20000000f00 */
[----:B------:R-:W-:-:S02]  /*57920*/  IMAD.MOV.U32 R9, RZ, RZ, -0x403e5b26 ;  /* 0xbfc1a4daff097424 */ /* 0x000fc400078e00ff */
[----:B------:R3:W-:Y:S04]  /*57930*/  STL.64 [R1+0x21a0], R14 ;  /* 0x0021a00e01007387 */ /* 0x0007e80000100a00 */
[----:B-1----:R-:W1:Y:S01]  /*57940*/  DFMA R4, R4, R4, R4 ;  /* 0x000000040404722b */ /* 0x002e620000000004 */
[----:B0-----:R-:W-:Y:S01]  /*57950*/  MOV R12, 0x4744ccfb ;  /* 0x4744ccfb000c7802 */ /* 0x001fe20000000f00 */
[----:B------:R-:W-:Y:S01]  /*57960*/  IMAD.MOV.U32 R13, RZ, RZ, 0x3fc056ba ;  /* 0x3fc056baff0d7424 */ /* 0x000fe200078e00ff */
[----:B------:R0:W-:Y:S04]  /*57970*/  STL.64 [R1+0x21b0], R6 ;  /* 0x0021b00601007387 */ /* 0x0001e80000100a00 */
        /* <DEDUP_REMOVED lines=8> */
[----:B------:R-:W-:Y:S01]  /*57a00*/  IMAD.MOV.U32 R7, RZ, RZ, 0x3f778305 ;  /* 0x3f778305ff077424 */ /* 0x000fe200078e00ff */
[----:B----4-:R-:W-:Y:S01]  /*57a10*/  MOV R8, 0xf86c0936 ;  /* 0xf86c093600087802 */ /* 0x010fe20000000f00 */
        /* <DEDUP_REMOVED lines=28> */
[----:B------:R3:W-:Y:S07]  /*57be0*/  STL.64 [R1+0x2220], R14 ;  /* 0x0022200e01007387 */ /* 0x0007ee0000100a00 */
[----:B-1----:R1:W4:Y:S01]  /*57bf0*/  DFMA R4, R2, R4, R2 ;  /* 0x000000040204722b */ /* 0x0023220000000002 */
[----:B0-----:R-:W-:Y:S01]  /*57c00*/  MOV R24, 0xcaac87da ;  /* 0xcaac87da00187802 */ /* 0x001fe20000000f00 */
[----:B-1----:R-:W-:Y:S01]  /*57c10*/  IMAD.MOV.U32 R3, RZ, RZ, -0x403f5f91 ;  /* 0xbfc0a06fff037424 */ /* 0x002fe200078e00ff */
[----:B------:R-:W-:Y:S01]  /*57c20*/  MOV R2, 0x29064247 ;  /* 0x2906424700027802 */ /* 0x000fe20000000f00 */
[----:B------:R-:W-:Y:S01]  /*57c30*/  IMAD.MOV.U32 R25, RZ, RZ, 0x3f93b27e ;  /* 0x3f93b27eff197424 */ /* 0x000fe200078e00ff */
        /* <DEDUP_REMOVED lines=36> */
[----:B------:R-:W-:Y:S01]  /*57e80*/  IMAD.MOV.U32 R7, RZ, RZ, -0x406a0401 ;  /* 0xbf95fbffff077424 */ /* 0x000fe200078e00ff */
[----:B---3--:R-:W-:Y:S01]  /*57e90*/  MOV R8, 0x78d507d5 ;  /* 0x78d507d500087802 */ /* 0x008fe20000000f00 */
        /* <DEDUP_REMOVED lines=11> */
[----:B0-----:R-:W-:Y:S01]  /*57f50*/  MOV R2, 0xb67ecf48 ;  /* 0xb67ecf4800027802 */ /* 0x001fe20000000f00 */
[----:B------:R-:W-:-:S02]  /*57f60*/  IMAD.MOV.U32 R3, RZ, RZ, 0x3fd75748 ;  /* 0x3fd75748ff037424 */ /* 0x000fc400078e00ff */
[----:B------:R0:W-:Y:S01]  /*57f70*/  STL.64 [R1+0x22a0], R14 ;  /* 0x0022a00e01007387 */ /* 0x0001e20000100a00 */
[----:B-1----:R-:W-:Y:S01]  /*57f80*/  MOV R16, 0xc4df7f1 ;  /* 0x0c4df7f100107802 */ /* 0x002fe20000000f00 */
[----:B------:R-:W-:Y:S02]  /*57f90*/  IMAD.MOV.U32 R17, RZ, RZ, 0x3f3adee2 ;  /* 0x3f3adee2ff117424 */ /* 0x000fe400078e00ff */
[----:B------:R1:W-:Y:S04]  /*57fa0*/  STL.64 [R1+0x22c0], R6 ;  /* 0x0022c00601007387 */ /* 0x0003e80000100a00 */
        /* <DEDUP_REMOVED lines=8> */
[----:B------:R-:W-:Y:S01]  /*58030*/  IMAD.MOV.U32 R7, RZ, RZ, 0x3f0a5dff ;  /* 0x3f0a5dffff077424 */ /* 0x000fe200078e00ff */
[----:B---3--:R-:W-:Y:S01]  /*58040*/  MOV R8, 0x92a04737 ;  /* 0x92a0473700087802 */ /* 0x008fe20000000f00 */
[----:B------:R-:W-:Y:S01]  /*58050*/  IMAD.MOV.U32 R9, RZ, RZ, -0x410f2f9e ;  /* 0xbef0d062ff097424 */ /* 0x000fe200078e00ff */
[----:B------:R1:W-:Y:S01]  /*58060*/  STL.64 [R1+0x2288], R24 ;  /* 0x0022881801007387 */ /* 0x0003e20000100a00 */
[----:B--2---:R-:W-:Y:S01]  /*58070*/  MOV R12, 0xe70f541b ;  /* 0xe70f541b000c7802 */ /* 0x004fe20000000f00 */
[----:B------:R-:W-:-:S02]  /*58080*/  IMAD.MOV.U32 R13, RZ, RZ, 0x3d0c1417 ;  /* 0x3d0c1417ff0d7424 */ /* 0x000fc400078e00ff */
        /* <DEDUP_REMOVED lines=21> */
[----:B------:R-:W-:Y:S01]  /*581e0*/  IMAD.MOV.U32 R7, RZ, RZ, 0x4011e07e ;  /* 0x4011e07eff077424 */ /* 0x000fe200078e00ff */
[----:B---3--:R-:W-:Y:S01]  /*581f0*/  MOV R8, 0x741b2958 ;  /* 0x741b295800087802 */ /* 0x008fe20000000f00 */
        /* <DEDUP_REMOVED lines=66> */
[----:B------:R-:W-:-:S02]  /*58620*/  IMAD.MOV.U32 R3, RZ, RZ, 0x3e4ddf27 ;  /* 0x3e4ddf27ff037424 */ /* 0x000fc400078e00ff */
        /* <DEDUP_REMOVED lines=12> */
[----:B------:R-:W-:Y:S01]  /*586f0*/  IMAD.MOV.U32 R7, RZ, RZ, -0x40a87c3b ;  /* 0xbf5783c5ff077424 */ /* 0x000fe200078e00ff */
[----:B---3--:R-:W-:Y:S01]  /*58700*/  MOV R8, 0x4d316e22 ;  /* 0x4d316e2200087802 */ /* 0x008fe20000000f00 */
        /* <DEDUP_REMOVED lines=101> */
[----:B----4-:R-:W2:Y:S03]  /*58d60*/  DFMA R2, -R26, R4, 1 ;  /* 0x3ff000001a02742b */ /* 0x010ea60000000104 */
        /* <DEDUP_REMOVED lines=12> */
[----:B------:R-:W-:Y:S02]  /*58e30*/  IMAD.MOV.U32 R7, RZ, RZ, -0x420c1a6b ;  /* 0xbdf3e595ff077424 */ /* 0x000fe400078e00ff */
[----:B------:R1:W-:Y:S01]  /*58e40*/  STL.64 [R1+0x2520], R18 ;  /* 0x0025201201007387 */ /* 0x0003e20000100a00 */
[----:B----4-:R-:W-:Y:S01]  /*58e50*/  MOV R14, 0x9b8a1b31 ;  /* 0x9b8a1b31000e7802 */ /* 0x010fe20000000f00 */
        /* <DEDUP_REMOVED lines=26> */
[----:B-1----:R-:W-:-:S03]  /*59000*/  MOV R14, 0xd3029674 ;  /* 0xd3029674000e7802 */ /* 0x002fc60000000f00 */
[----:B--2---:R1:W2:Y:S01]  /*59010*/  DFMA R2, R4, R2, R4 ;  /* 0x000000020402722b */ /* 0x0042a20000000004 */
[----:B------:R-:W-:Y:S01]  /*59020*/  IMAD.MOV.U32 R15, RZ, RZ, 0x3f8c0b02 ;  /* 0x3f8c0b02ff0f7424 */ /* 0x000fe200078e00ff */
[----:B-1----:R-:W-:Y:S01]  /*59030*/  MOV R4, 0x8d29d8b8 ;  /* 0x8d29d8b800047802 */ /* 0x002fe20000000f00 */
[----:B------:R-:W-:Y:S01]  /*59040*/  IMAD.MOV.U32 R5, RZ, RZ, -0x3fcb639d ;  /* 0xc0349c63ff057424 */ /* 0x000fe200078e00ff */
[----:B----4-:R-:W-:Y:S01]  /*59050*/  MOV R8, 0xca0e8768 ;  /* 0xca0e876800087802 */ /* 0x010fe20000000f00 */
[----:B------:R-:W-:Y:S01]  /*59060*/  IMAD.MOV.U32 R9, RZ, RZ, -0x3fabe89b ;  /* 0xc0541765ff097424 */ /* 0x000fe200078e00ff */
[----:B0-----:R-:W-:Y:S01]  /*59070*/  MOV R12, 0xb29bdf67 ;  /* 0xb29bdf67000c7802 */ /* 0x001fe20000000f00 */
        /* <DEDUP_REMOVED lines=43> */
[----:B------:R-:W-:Y:S02]  /*59330*/  IMAD.MOV.U32 R17, RZ, RZ, -0x4233cd92 ;  /* 0xbdcc326eff117424 */ /* 0x000fe400078e00ff */
        /* <DEDUP_REMOVED lines=208> */
[----:B------:R-:W-:Y:S01]  /*5a040*/  MOV R16, R2 ;  /* 0x0000000200107202 */ /* 0x000fe20000000f00 */
[----:B------:R-:W-:-:S07]  /*5a050*/  IMAD.MOV.U32 R17, RZ, RZ, R3 ;  /* 0x000000ffff117224 */ /* 0x000fce00078e0003 */
.L_x_7545:
[----:B------:R-:W-:Y:S05]  /*5a060*/  BSYNC.RECONVERGENT B5 ;  /* 0x0000000000057941 */ /* 0x000fea0003800200 */
.L_x_7544:
[----:B------:R-:W0:Y:S01]  /*5a070*/  MUFU.RCP64H R3, R27 ;  /* 0x0000001b00037308 */ /* 0x000e220000001800 */
[----:B------:R-:W-:Y:S01]  /*5a080*/  HFMA2 R2, -RZ, RZ, 0, 5.9604644775390625e-08 ;  /* 0x00000001ff027431 */ /* 0x000fe200000001ff */
        /* <DEDUP_REMOVED lines=50> */
.L_x_7547:
[----:B------:R-:W-:Y:S05]  /*5a3b0*/  BSYNC.RECONVERGENT B5 ;  /* 0x0000000000057941 */ /* 0x000fea0003800200 */
.L_x_7546:
        /* <DEDUP_REMOVED lines=88> */
.L_x_7553:
[----:B------:R-:W-:Y:S05]  /*5a940*/  BSYNC.RECONVERGENT B8 ;  /* 0x0000000000087941 */ /* 0x000fea0003800200 */
.L_x_7552:
        /* <DEDUP_REMOVED lines=78> */
.L_x_7551:
        /* <DEDUP_REMOVED lines=187> */
.L_x_7555:
[----:B------:R-:W-:Y:S01]  /*5b9e0*/  MOV R2, 0x0 ;  /* 0x0000000000027802 */ /* 0x000fe20000000f00 */
[----:B------:R-:W-:Y:S01]  /*5b9f0*/  IMAD.MOV.U32 R3, RZ, RZ, 0x7ff00000 ;  /* 0x7ff00000ff037424 */ /* 0x000fe200078e00ff */
[----:B------:R-:W-:-:S05]  /*5ba00*/  LOP3.LUT P0, RZ, R5, 0x7fffffff, RZ, 0xc0, !PT ;  /* 0x7fffffff05ff7812 */ /* 0x000fca000780c0ff */
[----:B------:R-:W0:Y:S02]  /*5ba10*/  DFMA R4, R4, R2, +INF ;  /* 0x7ff000000404742b */ /* 0x000e240000000002 */
[----:B0-----:R-:W-:Y:S02]  /*5ba20*/  FSEL R6, R4, RZ, P0 ;  /* 0x000000ff04067208 */ /* 0x001fe40000000000 */
[----:B------:R-:W-:-:S07]  /*5ba30*/  FSEL R7, R5, -QNAN , P0 ;  /* 0xfff0000005077808 */ /* 0x000fce0000000000 */
.L_x_7554:
[----:B------:R-:W-:Y:S05]  /*5ba40*/  BSYNC.RECONVERGENT B7 ;  /* 0x0000000000077941 */ /* 0x000fea0003800200 */
.L_x_7550:
        /* <DEDUP_REMOVED lines=62> */
.L_x_7557:
[----:B------:R-:W-:Y:S05]  /*5be30*/  BSYNC.RECONVERGENT B7 ;  /* 0x0000000000077941 */ /* 0x000fea0003800200 */
.L_x_7556:
[----:B------:R-:W-:Y:S01]  /*5be40*/  IMAD.MOV.U32 R14, RZ, RZ, R4 ;  /* 0x000000ffff0e7224 */ /* 0x000fe200078e0004 */
[----:B------:R-:W-:Y:S01]  /*5be50*/  MOV R15, R5 ;  /* 0x00000005000f7202 */ /* 0x000fe20000000f00 */
[----:B------:R-:W-:Y:S06]  /*5be60*/  BRA `(.L_x_7558) ;  /* 0x00000018003c7947 */ /* 0x000fec0003800000 */
.L_x_7549:
        /* <DEDUP_REMOVED lines=61> */
.L_x_7562:
[----:B------:R-:W-:Y:S05]  /*5c240*/  BSYNC.RECONVERGENT B8 ;  /* 0x0000000000087941 */ /* 0x000fea0003800200 */
.L_x_7561:
        /* <DEDUP_REMOVED lines=78> */
.L_x_7560:
        /* <DEDUP_REMOVED lines=188> */
.L_x_7564:
[----:B------:R-:W-:Y:S01]  /*5d2f0*/  MOV R4, 0x0 ;  /* 0x0000000000047802 */ /* 0x000fe20000000f00 */
[----:B------:R-:W-:Y:S01]  /*5d300*/  IMAD.MOV.U32 R5, RZ, RZ, 0x7ff00000 ;  /* 0x7ff00000ff057424 */ /* 0x000fe200078e00ff */
[----:B------:R-:W-:-:S05]  /*5d310*/  LOP3.LUT P0, RZ, R3, 0x7fffffff, RZ, 0xc0, !PT ;  /* 0x7fffffff03ff7812 */ /* 0x000fca000780c0ff */
[----:B------:R-:W0:Y:S02]  /*5d320*/  DFMA R2, R2, R4, +INF ;  /* 0x7ff000000202742b */ /* 0x000e240000000004 */
[----:B0-----:R-:W-:Y:S02]  /*5d330*/  FSEL R6, R2, RZ, P0 ;  /* 0x000000ff02067208 */ /* 0x001fe40000000000 */
[----:B------:R-:W-:-:S07]  /*5d340*/  FSEL R7, R3, -QNAN , P0 ;  /* 0xfff0000003077808 */ /* 0x000fce0000000000 */
.L_x_7563:
[----:B------:R-:W-:Y:S05]  /*5d350*/  BSYNC.RECONVERGENT B7 ;  /* 0x0000000000077941 */ /* 0x000fea0003800200 */
.L_x_7559:
        /* <DEDUP_REMOVED lines=62> */
.L_x_7566:
[----:B------:R-:W-:Y:S05]  /*5d740*/  BSYNC.RECONVERGENT B7 ;  /* 0x0000000000077941 */ /* 0x000fea0003800200 */
.L_x_7565:
[----:B------:R1:W2:Y:S02]  /*5d750*/  DADD R14, -RZ, -R4 ;  /* 0x00000000ff0e7229 */ /* 0x0002a40000000904 */
.L_x_7558:
[----:B------:R-:W-:Y:S05]  /*5d760*/  BSYNC.RECONVERGENT B5 ;  /* 0x0000000000057941 */ /* 0x000fea0003800200 */
.L_x_7548:
[----:B------:R-:W0:Y:S01]  /*5d770*/  DMUL R12, R26, 0.5 ;  /* 0x3fe000001a0c7828 */ /* 0x000e220000000000 */
[----:B------:R-:W-:Y:S01]  /*5d780*/  MOV R6, 0x0 ;  /* 0x0000000000067802 */ /* 0x000fe20000000f00 */
[----:B0-----:R-:W1:Y:S01]  /*5d790*/  MUFU.RSQ64H R3, R13 ;  /* 0x0000000d00037308 */ /* 0x001e620000001c00 */
[----:B------:R-:W-:Y:S01]  /*5d7a0*/  VIADD R2, R13, 0xfcb00000 ;  /* 0xfcb000000d027836 */ /* 0x000fe20000000000 */
[----:B------:R-:W-:Y:S01]  /*5d7b0*/  BSSY.RECONVERGENT B5, `(.L_x_7567) ;  /* 0x0000035000057945 */ /* 0x000fe20003800200 */
[----:B------:R-:W-:-:S03]  /*5d7c0*/  IMAD.MOV.U32 R7, RZ, RZ, 0x3fd80000 ;  /* 0x3fd80000ff077424 */ /* 0x000fc600078e00ff */
        /* <DEDUP_REMOVED lines=50> */
[----:B--2---:R-:W-:Y:S05]  /*5daf0*/  CALL.REL.NOINC `($__internal_23_$__cuda_sm20_dsqrt_rn_f64_mediumpath_v1) ;  /* 0x000003c8001c7944 */ /* 0x004fea0003c00000 */
.L_x_7568:
[----:B------:R-:W-:Y:S05]  /*5db00*/  BSYNC.RECONVERGENT B5 ;  /* 0x0000000000057941 */ /* 0x000fea0003800200 */
.L_x_7567:
[----:B------:R-:W-:Y:S01]  /*5db10*/  HFMA2 R12, -RZ, RZ, 85.3125, 85.3125 ;  /* 0x55555555ff0c7431 */ /* 0x000fe200000001ff */
[----:B--2---:R0:W1:Y:S01]  /*5db20*/  DMUL R32, R4, R14 ;  /* 0x0000000e04207228 */ /* 0x0040620000000000 */
[----:B------:R-:W-:Y:S01]  /*5db30*/  BSSY.RECONVERGENT B3, `(.L_x_7569) ;  /* 0x0000025000037945 */ /* 0x000fe20003800200 */
[----:B------:R-:W-:Y:S01]  /*5db40*/  MOV R19, RZ ;  /* 0x000000ff00137202 */ /* 0x000fe20000000f00 */
[----:B------:R-:W-:Y:S02]  /*5db50*/  IMAD.MOV.U32 R9, RZ, RZ, 0x1 ;  /* 0x00000001ff097424 */ /* 0x000fe400078e00ff */
[----:B01----:R-:W-:-:S07]  /*5db60*/  IMAD.MOV.U32 R13, RZ, RZ, -0x402aaaab ;  /* 0xbfd55555ff0d7424 */ /* 0x003fce00078e00ff */
.L_x_7570:
        /* <DEDUP_REMOVED lines=34> */
.L_x_7569:
        /* <DEDUP_REMOVED lines=45> */
[----:B------:R-:W-:Y:S01]  /*5e060*/  MOV R6, R4 ;  /* 0x0000000400067202 */ /* 0x000fe20000000f00 */
[----:B------:R-:W-:-:S07]  /*5e070*/  IMAD.MOV.U32 R7, RZ, RZ, R0 ;  /* 0x000000ffff077224 */ /* 0x000fce00078e0000 */
.L_x_7574:
[----:B------:R-:W-:Y:S05]  /*5e080*/  BSYNC.RECONVERGENT B7 ;  /* 0x0000000000077941 */ /* 0x000fea0003800200 */
.L_x_7573:
[----:B------:R-:W-:Y:S01]  /*5e090*/  HFMA2 R21, -RZ, RZ, 0, 5.9604644775390625e-08 ;  /* 0x00000001ff157431 */ /* 0x000fe200000001ff */
[----:B------:R-:W-:Y:S01]  /*5e0a0*/  BSSY.RECONVERGENT B3, `(.L_x_7575) ;  /* 0x0000024000037945 */ /* 0x000fe20003800200 */
[----:B------:R-:W-:Y:S01]  /*5e0b0*/  IMAD.MOV.U32 R16, RZ, RZ, -0x36fe1a8c ;  /* 0xc901e574ff107424 */ /* 0x000fe200078e00ff */
[----:B------:R-:W-:-:S07]  /*5e0c0*/  MOV R17, 0xbf5e573a ;  /* 0xbf5e573a00117802 */ /* 0x000fce0000000f00 */
.L_x_7576:
        /* <DEDUP_REMOVED lines=34> */
.L_x_7575:
        /* <DEDUP_REMOVED lines=66> */
.L_x_7578:
[----:B------:R-:W-:Y:S05]  /*5e710*/  BSYNC.RECONVERGENT B7 ;  /* 0x0000000000077941 */ /* 0x000fea0003800200 */
.L_x_7577:
[----:B------:R-:W-:Y:S01]  /*5e720*/  HFMA2 R21, -RZ, RZ, 1.859375, -6544 ;  /* 0x3f70ee64ff157431 */ /* 0x000fe200000001ff */
[----:B------:R-:W-:Y:S01]  /*5e730*/  BSSY.RECONVERGENT B3, `(.L_x_7579) ;  /* 0x0000024000037945 */ /* 0x000fe20003800200 */
[----:B------:R-:W-:Y:S01]  /*5e740*/  MOV R13, 0x1 ;  /* 0x00000001000d7802 */ /* 0x000fe20000000f00 */
[----:B------:R-:W-:-:S07]  /*5e750*/  IMAD.MOV.U32 R20, RZ, RZ, 0x3b990ee6 ;  /* 0x3b990ee6ff147424 */ /* 0x000fce00078e00ff */
.L_x_7580:
        /* <DEDUP_REMOVED lines=34> */
.L_x_7579:
        /* <DEDUP_REMOVED lines=70> */
.L_x_7582:
[----:B------:R-:W-:Y:S05]  /*5ede0*/  BSYNC.RECONVERGENT B7 ;  /* 0x0000000000077941 */ /* 0x000fea0003800200 */
.L_x_7581:
[----:B------:R-:W-:Y:S01]  /*5edf0*/  HFMA2 R13, -RZ, RZ, 0, 5.9604644775390625e-08 ;  /* 0x00000001ff0d7431 */ /* 0x000fe200000001ff */
[----:B------:R-:W-:Y:S01]  /*5ee00*/  BSSY.RECONVERGENT B3, `(.L_x_7583) ;  /* 0x0000024000037945 */ /* 0x000fe20003800200 */
[----:B------:R-:W-:Y:S01]  /*5ee10*/  IMAD.MOV.U32 R16, RZ, RZ, 0x3b34e2b6 ;  /* 0x3b34e2b6ff107424 */ /* 0x000fe200078e00ff */
[----:B------:R-:W-:-:S07]  /*5ee20*/  MOV R17, 0x3f4547d9 ;  /* 0x3f4547d900117802 */ /* 0x000fce0000000f00 */
.L_x_7584:
        /* <DEDUP_REMOVED lines=34> */
.L_x_7583:
        /* <DEDUP_REMOVED lines=66> */
.L_x_7586:
[----:B------:R-:W-:Y:S05]  /*5f470*/  BSYNC.RECONVERGENT B7 ;  /* 0x0000000000077941 */ /* 0x000fea0003800200 */
.L_x_7585:
[----:B------:R-:W-:Y:S01]  /*5f480*/  HFMA2 R21, -RZ, RZ, -1.82421875, 1.5107421875 ;  /* 0xbf4c3e0bff157431 */ /* 0x000fe200000001ff */
[----:B------:R-:W-:Y:S01]  /*5f490*/  BSSY.RECONVERGENT B3, `(.L_x_7587) ;  /* 0x0000024000037945 */ /* 0x000fe20003800200 */
[----:B------:R-:W-:Y:S01]  /*5f4a0*/  MOV R13, 0x1 ;  /* 0x00000001000d7802 */ /* 0x000fe20000000f00 */
[----:B------:R-:W-:-:S07]  /*5f4b0*/  IMAD.MOV.U32 R20, RZ, RZ, 0x2da7bf9 ;  /* 0x02da7bf9ff147424 */ /* 0x000fce00078e00ff */
.L_x_7588:
        /* <DEDUP_REMOVED lines=34> */
.L_x_7587:
        /* <DEDUP_REMOVED lines=70> */
.L_x_7590:
[----:B------:R-:W-:Y:S05]  /*5fb40*/  BSYNC.RECONVERGENT B7 ;  /* 0x0000000000077941 */ /* 0x000fea0003800200 */
.L_x_7589:
[----:B------:R-:W-:Y:S01]  /*5fb50*/  HFMA2 R13, -RZ, RZ, 0, 5.9604644775390625e-08 ;  /* 0x00000001ff0d7431 */ /* 0x000fe200000001ff */
[----:B------:R-:W-:Y:S01]  /*5fb60*/  BSSY.RECONVERGENT B3, `(.L_x_7591) ;  /* 0x0000024000037945 */ /* 0x000fe20003800200 */
[----:B------:R-:W-:Y:S01]  /*5fb70*/  IMAD.MOV.U32 R16, RZ, RZ, -0x3a5b058f ;  /* 0xc5a4fa71ff107424 */ /* 0x000fe200078e00ff */
[----:B------:R-:W-:-:S07]  /*5fb80*/  MOV R17, 0xbf36128a ;  /* 0xbf36128a00117802 */ /* 0x000fce0000000f00 */
.L_x_7592:
        /* <DEDUP_REMOVED lines=34> */
.L_x_7591:
        /* <DEDUP_REMOVED lines=66> */
.L_x_7594:
[----:B------:R-:W-:Y:S05]  /*601d0*/  BSYNC.RECONVERGENT B7 ;  /* 0x0000000000077941 */ /* 0x000fea0003800200 */
.L_x_7593:
[----:B------:R-:W-:Y:S01]  /*601e0*/  HFMA2 R21, -RZ, RZ, 1.8134765625, 2526 ;  /* 0x3f4168efff157431 */ /* 0x000fe200000001ff */
[----:B------:R-:W-:Y:S01]  /*601f0*/  BSSY.RECONVERGENT B3, `(.L_x_7595) ;  /* 0x0000024000037945 */ /* 0x000fe20003800200 */
[----:B------:R-:W-:Y:S01]  /*60200*/  MOV R13, 0x1 ;  /* 0x00000001000d7802 */ /* 0x000fe20000000f00 */
[----:B------:R-:W-:-:S07]  /*60210*/  IMAD.MOV.U32 R20, RZ, RZ, 0x1b0931c8 ;  /* 0x1b0931c8ff147424 */ /* 0x000fce00078e00ff */
.L_x_7596:
        /* <DEDUP_REMOVED lines=34> */
.L_x_7595:
        /* <DEDUP_REMOVED lines=70> */
.L_x_7598:
[----:B------:R-:W-:Y:S05]  /*608a0*/  BSYNC.RECONVERGENT B7 ;  /* 0x0000000000077941 */ /* 0x000fea0003800200 */
.L_x_7597:
[----:B------:R-:W-:Y:S01]  /*608b0*/  HFMA2 R13, -RZ, RZ, 0, 5.9604644775390625e-08 ;  /* 0x00000001ff0d7431 */ /* 0x000fe200000001ff */
[----:B------:R-:W-:Y:S01]  /*608c0*/  BSSY.RECONVERGENT B3, `(.L_x_7599) ;  /* 0x0000024000037945 */ /* 0x000fe20003800200 */
[----:B------:R-:W-:Y:S01]  /*608d0*/  IMAD.MOV.U32 R16, RZ, RZ, -0x63fe104c ;  /* 0x9c01efb4ff107424 */ /* 0x000fe200078e00ff */
[----:B------:R-:W-:-:S07]  /*608e0*/  MOV R17, 0x3f369187 ;  /* 0x3f36918700117802 */ /* 0x000fce0000000f00 */
.L_x_7600:
        /* <DEDUP_REMOVED lines=34> */
.L_x_7599:
        /* <DEDUP_REMOVED lines=66> */
.L_x_7602:
[----:B------:R-:W-:Y:S05]  /*60f30*/  BSYNC.RECONVERGENT B7 ;  /* 0x0000000000077941 */ /* 0x000fea0003800200 */
.L_x_7601:
[----:B------:R-:W-:Y:S01]  /*60f40*/  HFMA2 R21, -RZ, RZ, -1.8173828125, 845.5 ;  /* 0xbf45629bff157431 */ /* 0x000fe200000001ff */
[----:B------:R-:W-:Y:S01]  /*60f50*/  BSSY.RECONVERGENT B3, `(.L_x_7603) ;  /* 0x0000024000037945 */ /* 0x000fe20003800200 */
[----:B------:R-:W-:Y:S01]  /*60f60*/  MOV R13, 0x1 ;  /* 0x00000001000d7802 */ /* 0x000fe20000000f00 */
[----:B------:R-:W-:-:S07]  /*60f70*/  IMAD.MOV.U32 R20, RZ, RZ, 0x3187b744 ;  /* 0x3187b744ff147424 */ /* 0x000fce00078e00ff */
.L_x_7604:
        /* <DEDUP_REMOVED lines=34> */
.L_x_7603:
        /* <DEDUP_REMOVED lines=70> */
.L_x_7606:
[----:B------:R-:W-:Y:S05]  /*61600*/  BSYNC.RECONVERGENT B7 ;  /* 0x0000000000077941 */ /* 0x000fea0003800200 */
.L_x_7605:
[----:B------:R-:W-:Y:S01]  /*61610*/  HFMA2 R13, -RZ, RZ, 0, 5.9604644775390625e-08 ;  /* 0x00000001ff0d7431 */ /* 0x000fe200000001ff */
[----:B------:R-:W-:Y:S01]  /*61620*/  BSSY.RECONVERGENT B3, `(.L_x_7607) ;  /* 0x0000024000037945 */ /* 0x000fe20003800200 */
[----:B------:R-:W-:Y:S01]  /*61630*/  IMAD.MOV.U32 R16, RZ, RZ, 0x1cc96982 ;  /* 0x1cc96982ff107424 */ /* 0x000fe200078e00ff */
[----:B------:R-:W-:-:S07]  /*61640*/  MOV R17, 0xbf438dff ;  /* 0xbf438dff00117802 */ /* 0x000fce0000000f00 */
.L_x_7608:
        /* <DEDUP_REMOVED lines=34> */
.L_x_7607:
        /* <DEDUP_REMOVED lines=66> */
.L_x_7610:
[----:B------:R-:W-:Y:S05]  /*61c90*/  BSYNC.RECONVERGENT B7 ;  /* 0x0000000000077941 */ /* 0x000fea0003800200 */
.L_x_7609:
[----:B------:R-:W-:Y:S01]  /*61ca0*/  HFMA2 R21, -RZ, RZ, 1.8330078125, -74.875 ;  /* 0x3f55d4aeff157431 */ /* 0x000fe200000001ff */
[----:B------:R-:W-:Y:S01]  /*61cb0*/  BSSY.RECONVERGENT B3, `(.L_x_7611) ;  /* 0x0000024000037945 */ /* 0x000fe20003800200 */
[----:B------:R-:W-:Y:S01]  /*61cc0*/  MOV R13, 0x1 ;  /* 0x00000001000d7802 */ /* 0x000fe20000000f00 */
[----:B------:R-:W-:-:S07]  /*61cd0*/  IMAD.MOV.U32 R20, RZ, RZ, 0x684527bf ;  /* 0x684527bfff147424 */ /* 0x000fce00078e00ff */
.L_x_7612:
        /* <DEDUP_REMOVED lines=34> */
.L_x_7611:
        /* <DEDUP_REMOVED lines=70> */
.L_x_7614:
[----:B------:R-:W-:Y:S05]  /*62360*/  BSYNC.RECONVERGENT B7 ;  /* 0x0000000000077941 */ /* 0x000fea0003800200 */
.L_x_7613:
[----:B------:R-:W-:Y:S01]  /*62370*/  HFMA2 R13, -RZ, RZ, 0, 5.9604644775390625e-08 ;  /* 0x00000001ff0d7431 */ /* 0x000fe200000001ff */
[----:B------:R-:W-:Y:S01]  /*62380*/  BSSY.RECONVERGENT B3, `(.L_x_7615) ;  /* 0x0000024000037945 */ /* 0x000fe20003800200 */
[----:B------:R-:W-:Y:S01]  /*62390*/  IMAD.MOV.U32 R16, RZ, RZ, -0x5713a6fc ;  /* 0xa8ec5904ff107424 */ /* 0x000fe200078e00ff */
[----:B------:R-:W-:-:S07]  /*623a0*/  MOV R17, 0x3f59e1db ;  /* 0x3f59e1db00117802 */ /* 0x000fce0000000f00 */
.L_x_7616:
        /* <DEDUP_REMOVED lines=34> */
.L_x_7615:
        /* <DEDUP_REMOVED lines=66> */
.L_x_7618:
[----:B------:R-:W-:Y:S05]  /*629f0*/  BSYNC.RECONVERGENT B7 ;  /* 0x0000000000077941 */ /* 0x000fea0003800200 */
.L_x_7617:
[----:B------:R-:W-:Y:S01]  /*62a00*/  HFMA2 R21, -RZ, RZ, -1.859375, -0.0989990234375 ;  /* 0xbf70ae56ff157431 */ /* 0x000fe200000001ff */
[----:B------:R-:W-:Y:S01]  /*62a10*/  BSSY.RECONVERGENT B3, `(.L_x_7619) ;  /* 0x0000024000037945 */ /* 0x000fe20003800200 */
[----:B------:R-:W-:Y:S01]  /*62a20*/  MOV R13, 0x1 ;  /* 0x00000001000d7802 */ /* 0x000fe20000000f00 */
[----:B------:R-:W-:-:S07]  /*62a30*/  IMAD.MOV.U32 R20, RZ, RZ, -0x5a255ed9 ;  /* 0xa5daa127ff147424 */ /* 0x000fce00078e00ff */
.L_x_7620:
        /* <DEDUP_REMOVED lines=34> */
.L_x_7619:
        /* <DEDUP_REMOVED lines=70> */
.L_x_7622:
[----:B------:R-:W-:Y:S05]  /*630c0*/  BSYNC.RECONVERGENT B7 ;  /* 0x0000000000077941 */ /* 0x000fea0003800200 */
.L_x_7621:
[----:B------:R-:W-:Y:S01]  /*630d0*/  HFMA2 R13, -RZ, RZ, 0, 5.9604644775390625e-08 ;  /* 0x00000001ff0d7431 */ /* 0x000fe200000001ff */
[----:B------:R-:W-:Y:S01]  /*630e0*/  BSSY.RECONVERGENT B3, `(.L_x_7623) ;  /* 0x0000024000037945 */ /* 0x000fe20003800200 */
[----:B------:R-:W-:Y:S01]  /*630f0*/  IMAD.MOV.U32 R16, RZ, RZ, -0x343a03ee ;  /* 0xcbc5fc12ff107424 */ /* 0x000fe200078e00ff */
[----:B------:R-:W-:-:S07]  /*63100*/  MOV R17, 0xbf785c7c ;  /* 0xbf785c7c00117802 */ /* 0x000fce0000000f00 */
.L_x_7624:
        /* <DEDUP_REMOVED lines=34> */
.L_x_7623:
        /* <DEDUP_REMOVED lines=66> */
.L_x_7626:
[----:B------:R-:W-:Y:S05]  /*63750*/  BSYNC.RECONVERGENT B7 ;  /* 0x0000000000077941 */ /* 0x000fea0003800200 */
.L_x_7625:
[----:B------:R-:W-:Y:S01]  /*63760*/  HFMA2 R21, -RZ, RZ, 1.8916015625, -46.6875 ;  /* 0x3f91d1d6ff157431 */ /* 0x000fe200000001ff */
[----:B------:R-:W-:Y:S01]  /*63770*/  BSSY.RECONVERGENT B3, `(.L_x_7627) ;  /* 0x0000024000037945 */ /* 0x000fe20003800200 */
[----:B------:R-:W-:Y:S01]  /*63780*/  MOV R13, 0x1 ;  /* 0x00000001000d7802 */ /* 0x000fe20000000f00 */
[----:B------:R-:W-:-:S07]  /*63790*/  IMAD.MOV.U32 R20, RZ, RZ, 0x50ed0c93 ;  /* 0x50ed0c93ff147424 */ /* 0x000fce00078e00ff */
.L_x_7628:
        /* <DEDUP_REMOVED lines=34> */
.L_x_7627:
        /* <DEDUP_REMOVED lines=70> */
.L_x_7630:
[----:B------:R-:W-:Y:S05]  /*63e20*/  BSYNC.RECONVERGENT B7 ;  /* 0x0000000000077941 */ /* 0x000fea0003800200 */
.L_x_7629:
[----:B------:R-:W-:Y:S01]  /*63e30*/  HFMA2 R13, -RZ, RZ, 0, 5.9604644775390625e-08 ;  /* 0x00000001ff0d7431 */ /* 0x000fe200000001ff */
[----:B------:R-:W-:Y:S01]  /*63e40*/  BSSY.RECONVERGENT B3, `(.L_x_7631) ;  /* 0x0000024000037945 */ /* 0x000fe20003800200 */
[----:B------:R-:W-:Y:S01]  /*63e50*/  IMAD.MOV.U32 R16, RZ, RZ, 0x5c03d2e9 ;  /* 0x5c03d2e9ff107424 */ /* 0x000fe200078e00ff */
[----:B------:R-:W-:-:S07]  /*63e60*/  MOV R17, 0x3f9ef9a0 ;  /* 0x3f9ef9a000117802 */ /* 0x000fce0000000f00 */
.L_x_7632:
        /* <DEDUP_REMOVED lines=34> */
.L_x_7631:
        /* <DEDUP_REMOVED lines=66> */
.L_x_7634:
[----:B------:R-:W-:Y:S05]  /*644b0*/  BSYNC.RECONVERGENT B7 ;  /* 0x0000000000077941 */ /* 0x000fea0003800200 */
.L_x_7633:
[----:B------:R-:W-:Y:S01]  /*644c0*/  HFMA2 R21, -RZ, RZ, -1.9306640625, 237 ;  /* 0xbfb95b68ff157431 */ /* 0x000fe200000001ff */
[----:B------:R-:W-:Y:S01]  /*644d0*/  BSSY.RECONVERGENT B3, `(.L_x_7635) ;  /* 0x0000024000037945 */ /* 0x000fe20003800200 */
[----:B------:R-:W-:Y:S01]  /*644e0*/  MOV R13, 0x1 ;  /* 0x00000001000d7802 */ /* 0x000fe20000000f00 */
[----:B------:R-:W-:-:S07]  /*644f0*/  IMAD.MOV.U32 R20, RZ, RZ, 0x5f50d178 ;  /* 0x5f50d178ff147424 */ /* 0x000fce00078e00ff */
.L_x_7636:
        /* <DEDUP_REMOVED lines=34> */
.L_x_7635:
        /* <DEDUP_REMOVED lines=70> */
.L_x_7638:
[----:B------:R-:W-:Y:S05]  /*64b80*/  BSYNC.RECONVERGENT B7 ;  /* 0x0000000000077941 */ /* 0x000fea0003800200 */
.L_x_7637:
[----:B------:R-:W-:Y:S01]  /*64b90*/  HFMA2 R13, -RZ, RZ, 0, 5.9604644775390625e-08 ;  /* 0x00000001ff0d7431 */ /* 0x000fe200000001ff */
[----:B------:R-:W-:Y:S01]  /*64ba0*/  BSSY.RECONVERGENT B3, `(.L_x_7639) ;  /* 0x0000024000037945 */ /* 0x000fe20003800200 */
[----:B------:R-:W-:Y:S01]  /*64bb0*/  IMAD.MOV.U32 R16, RZ, RZ, -0x3bccff5e ;  /* 0xc43300a2ff107424 */ /* 0x000fe200078e00ff */
[----:B------:R-:W-:-:S07]  /*64bc0*/  MOV R17, 0xbfc997cf ;  /* 0xbfc997cf00117802 */ /* 0x000fce0000000f00 */
.L_x_7640:
        /* <DEDUP_REMOVED lines=34> */
.L_x_7639:
        /* <DEDUP_REMOVED lines=66> */
.L_x_7642:
[----:B------:R-:W-:Y:S05]  /*65210*/  BSYNC.RECONVERGENT B7 ;  /* 0x0000000000077941 */ /* 0x000fea0003800200 */
.L_x_7641:
[----:B------:R-:W-:Y:S01]  /*65220*/  HFMA2 R21, -RZ, RZ, 1.9755859375, 0.09637451171875 ;  /* 0x3fe72e2bff157431 */ /* 0x000fe200000001ff */
[----:B------:R-:W-:Y:S01]  /*65230*/  BSSY.RECONVERGENT B3, `(.L_x_7643) ;  /* 0x0000024000037945 */ /* 0x000fe20003800200 */
[----:B------:R-:W-:Y:S01]  /*65240*/  MOV R13, 0x1 ;  /* 0x00000001000d7802 */ /* 0x000fe20000000f00 */
[----:B------:R-:W-:-:S07]  /*65250*/  IMAD.MOV.U32 R20, RZ, RZ, -0x45e261fc ;  /* 0xba1d9e04ff147424 */ /* 0x000fce00078e00ff */
.L_x_7644:
        /* <DEDUP_REMOVED lines=34> */
.L_x_7643:
        /* <DEDUP_REMOVED lines=70> */
.L_x_7646:
[----:B------:R-:W-:Y:S05]  /*658e0*/  BSYNC.RECONVERGENT B7 ;  /* 0x0000000000077941 */ /* 0x000fea0003800200 */
.L_x_7645:
[----:B------:R-:W-:Y:S01]  /*658f0*/  HFMA2 R13, -RZ, RZ, 0, 5.9604644775390625e-08 ;  /* 0x00000001ff0d7431 */ /* 0x000fe200000001ff */
[----:B------:R-:W-:Y:S01]  /*65900*/  BSSY.RECONVERGENT B3, `(.L_x_7647) ;  /* 0x0000024000037945 */ /* 0x000fe20003800200 */
[----:B------:R-:W-:Y:S01]  /*65910*/  IMAD.MOV.U32 R16, RZ, RZ, 0x101bb71a ;  /* 0x101bb71aff107424 */ /* 0x000fe200078e00ff */
[----:B------:R-:W-:-:S07]  /*65920*/  MOV R17, 0x3ffaab9a ;  /* 0x3ffaab9a00117802 */ /* 0x000fce0000000f00 */
.L_x_7648:
        /* <DEDUP_REMOVED lines=34> */
.L_x_7647:
        /* <DEDUP_REMOVED lines=66> */
.L_x_7650:
[----:B------:R-:W-:Y:S05]  /*65f70*/  BSYNC.RECONVERGENT B7 ;  /* 0x0000000000077941 */ /* 0x000fea0003800200 */
.L_x_7649:
[----:B------:R-:W-:Y:S01]  /*65f80*/  HFMA2 R21, -RZ, RZ, -2.05078125, 46528 ;  /* 0xc01a79aeff157431 */ /* 0x000fe200000001ff */
[----:B------:R-:W-:Y:S01]  /*65f90*/  BSSY.RECONVERGENT B3, `(.L_x_7651) ;  /* 0x0000024000037945 */ /* 0x000fe20003800200 */
[----:B------:R-:W-:Y:S01]  /*65fa0*/  MOV R13, 0x1 ;  /* 0x00000001000d7802 */ /* 0x000fe20000000f00 */
[----:B------:R-:W-:-:S07]  /*65fb0*/  IMAD.MOV.U32 R20, RZ, RZ, -0x755502fe ;  /* 0x8aaafd02ff147424 */ /* 0x000fce00078e00ff */
.L_x_7652:
        /* <DEDUP_REMOVED lines=34> */
.L_x_7651:
        /* <DEDUP_REMOVED lines=70> */
.L_x_7654:
[----:B------:R-:W-:Y:S05]  /*66640*/  BSYNC.RECONVERGENT B7 ;  /* 0x0000000000077941 */ /* 0x000fea0003800200 */
.L_x_7653:
[----:B------:R-:W-:Y:S01]  /*66650*/  HFMA2 R13, -RZ, RZ, 0, 5.9604644775390625e-08 ;  /* 0x00000001ff0d7431 */ /* 0x000fe200000001ff */
[----:B------:R-:W-:Y:S01]  /*66660*/  BSSY.RECONVERGENT B3, `(.L_x_7655) ;  /* 0x0000024000037945 */ /* 0x000fe20003800200 */
[----:B------:R-:W-:Y:S01]  /*66670*/  IMAD.MOV.U32 R16, RZ, RZ, 0x4df23f8f ;  /* 0x4df23f8fff107424 */ /* 0x000fe200078e00ff */
[----:B------:R-:W-:-:S07]  /*66680*/  MOV R17, 0xc0311cda ;  /* 0xc0311cda00117802 */ /* 0x000fce0000000f00 */
.L_x_7656:
        /* <DEDUP_REMOVED lines=34> */
.L_x_7655:
        /* <DEDUP_REMOVED lines=66> */
.L_x_7658:
[----:B------:R-:W-:Y:S05]  /*66cd0*/  BSYNC.RECONVERGENT B7 ;  /* 0x0000000000077941 */ /* 0x000fea0003800200 */
.L_x_7657:
[----:B------:R-:W-:Y:S01]  /*66ce0*/  HFMA2 R25, -RZ, RZ, 2.16015625, 40800 ;  /* 0x405278fbff197431 */ /* 0x000fe200000001ff */
[----:B------:R-:W-:Y:S01]  /*66cf0*/  BSSY.RECONVERGENT B3, `(.L_x_7659) ;  /* 0x0000024000037945 */ /* 0x000fe20003800200 */
[----:B------:R-:W-:Y:S01]  /*66d00*/  MOV R13, 0x1 ;  /* 0x00000001000d7802 */ /* 0x000fe20000000f00 */
[----:B------:R-:W-:-:S07]  /*66d10*/  IMAD.MOV.U32 R24, RZ, RZ, 0x311f1460 ;  /* 0x311f1460ff187424 */ /* 0x000fce00078e00ff */
.L_x_7660:
        /* <DEDUP_REMOVED lines=34> */
.L_x_7659:
        /* <DEDUP_REMOVED lines=70> */
.L_x_7662:
[----:B------:R-:W-:Y:S05]  /*673a0*/  BSYNC.RECONVERGENT B7 ;  /* 0x0000000000077941 */ /* 0x000fea0003800200 */
.L_x_7661:
[----:B------:R-:W-:Y:S01]  /*673b0*/  HFMA2 R13, -RZ, RZ, 0, 5.9604644775390625e-08 ;  /* 0x00000001ff0d7431 */ /* 0x000fe200000001ff */
[----:B------:R-:W-:Y:S01]  /*673c0*/  BSSY.RECONVERGENT B3, `(.L_x_7663) ;  /* 0x0000024000037945 */ /* 0x000fe20003800200 */
[----:B------:R-:W-:Y:S01]  /*673d0*/  IMAD.MOV.U32 R20, RZ, RZ, 0x4b8ba3fd ;  /* 0x4b8ba3fdff147424 */ /* 0x000fe200078e00ff */
[----:B------:R-:W-:-:S07]  /*673e0*/  MOV R21, 0x406a8563 ;  /* 0x406a856300157802 */ /* 0x000fce0000000f00 */
.L_x_7664:
        /* <DEDUP_REMOVED lines=34> */
.L_x_7663:
        /* <DEDUP_REMOVED lines=23> */
.L_x_7666:
        /* <DEDUP_REMOVED lines=34> */
.L_x_7665:
        /* <DEDUP_REMOVED lines=47> */
.L_x_7668:
[----:B------:R-:W-:Y:S05]  /*67c90*/  BSYNC.RECONVERGENT B7 ;  /* 0x0000000000077941 */ /* 0x000fea0003800200 */
.L_x_7667:
        /* <DEDUP_REMOVED lines=11> */
.L_x_7572:
[----:B------:R-:W-:Y:S05]  /*67d50*/  BSYNC.RECONVERGENT B5 ;  /* 0x0000000000057941 */ /* 0x000fea0003800200 */
.L_x_7571:
[----:B0-----:R-:W-:Y:S01]  /*67d60*/  LOP3.LUT R3, R33, 0x7fffffff, RZ, 0xc0, !PT ;  /* 0x7fffffff21037812 */ /* 0x001fe200078ec0ff */
[----:B------:R-:W-:Y:S03]  /*67d70*/  BSSY.RECONVERGENT B3, `(.L_x_7669) ;  /* 0x0000196000037945 */ /* 0x000fe60003800200 */
[----:B------:R-:W-:-:S13]  /*67d80*/  ISETP.GT.U32.AND P0, PT, R3, 0x7fefffff, PT ;  /* 0x7fefffff0300780c */ /* 0x000fda0003f04070 */
[----:B------:R-:W-:Y:S05]  /*67d90*/  @P0 BRA `(.L_x_7670) ;  /* 0x0000001800280947 */ /* 0x000fea0003800000 */
[----:B------:R-:W-:Y:S01]  /*67da0*/  IMAD.MOV.U32 R2, RZ, RZ, R32 ;  /* 0x000000ffff027224 */ /* 0x000fe200078e0020 */
[----:B------:R-:W-:Y:S01]  /*67db0*/  MOV R23, 0x3ff00000 ;  /* 0x3ff0000000177802 */ /* 0x000fe20000000f00 */
[----:B------:R-:W-:Y:S01]  /*67dc0*/  IMAD.MOV.U32 R22, RZ, RZ, 0x0 ;  /* 0x00000000ff167424 */ /* 0x000fe200078e00ff */
[----:B------:R-:W-:Y:S01]  /*67dd0*/  MOV R16, RZ ;  /* 0x000000ff00107202 */ /* 0x000fe20000000f00 */
[----:B------:R-:W-:Y:S01]  /*67de0*/  IMAD.MOV.U32 R7, RZ, RZ, 0x3ff71547 ;  /* 0x3ff71547ff077424 */ /* 0x000fe200078e00ff */
[----:B------:R-:W-:Y:S01]  /*67df0*/  MOV R6, 0x652b82fe ;  /* 0x652b82fe00067802 */ /* 0x000fe20000000f00 */
[----:B------:R-:W0:Y:S01]  /*67e00*/  DADD R18, R2, 4 ;  /* 0x4010000002127429 */ /* 0x000e220000000000 */
[----:B------:R-:W-:Y:S01]  /*67e10*/  UMOV UR6, 0xfefa39ef ;  /* 0xfefa39ef00067882 */ /* 0x000fe20000000000 */
        /* <DEDUP_REMOVED lines=136> */
[----:B------:R-:W-:Y:S01]  /*686a0*/  MOV R9, 0x3e44e1c6 ;  /* 0x3e44e1c600097802 */ /* 0x000fe20000000f00 */
[----:B--2---:R-:W-:Y:S01]  /*686b0*/  IMAD R23, R7, 0x100000, R23 ;  /* 0x0010000007177824 */ /* 0x004fe200078e0217 */
[----:B------:R-:W-:Y:S02]  /*686c0*/  LEA R7, R6, 0x3ff00000, 0x14 ;  /* 0x3ff0000006077811 */ /* 0x000fe400078ea0ff */
[----:B------:R-:W-:-:S15]  /*686d0*/  MOV R6, RZ ;  /* 0x000000ff00067202 */ /* 0x000fde0000000f00 */
        /* <DEDUP_REMOVED lines=246> */
.L_x_7670:
        /* <DEDUP_REMOVED lines=9> */
.L_x_7671:
[----:B------:R-:W-:Y:S05]  /*696d0*/  BSYNC.RECONVERGENT B3 ;  /* 0x0000000000037941 */ /* 0x000fea0003800200 */
.L_x_7669:
        /* <DEDUP_REMOVED lines=133> */
.L_x_7673:
[----:B------:R-:W-:Y:S05]  /*69f30*/  BSYNC.RECONVERGENT B3 ;  /* 0x0000000000037941 */ /* 0x000fea0003800200 */
.L_x_7672:
        /* <DEDUP_REMOVED lines=64> */
.L_x_7675:
[----:B------:R-:W-:Y:S05]  /*6a340*/  BSYNC.RECONVERGENT B5 ;  /* 0x0000000000057941 */ /* 0x000fea0003800200 */
.L_x_7674:
        /* <DEDUP_REMOVED lines=47> */
.L_x_7677:
[----:B------:R-:W-:Y:S05]  /*6a640*/  BSYNC.RECONVERGENT B5 ;  /* 0x0000000000057941 */ /* 0x000fea0003800200 */
.L_x_7676:
[----:B------:R4:W0:Y:S02]  /*6a650*/  DFMA R18, R18, 0.5, R2 ;  /* 0x3fe000001212782b */ /* 0x0008240000000002 */
[----:B0---4-:R-:W-:Y:S05]  /*6a660*/  BRA `(.L_x_7400) ;  /* 0x000002ec00787947 */ /* 0x011fea0003800000 */
.L_x_7539:
[----:B------:R-:W-:Y:S05]  /*6a670*/  BSYNC.RELIABLE B4 ;  /* 0x0000000000047941 */ /* 0x000fea0003800100 */
.L_x_7538:
[----:B------:R-:W0:Y:S01]  /*6a680*/  LDC.64 R40, c[0x0][0x358] ;  /* 0x0000d600ff287b82 */ /* 0x000e220000000a00 */
[----:B------:R-:W-:Y:S01]  /*6a690*/  IMAD.MOV.U32 R2, RZ, RZ, -0x66666666 ;  /* 0x9999999aff027424 */ /* 0x000fe200078e00ff */
[----:B------:R-:W-:-:S06]  /*6a6a0*/  MOV R3, 0x3ff19999 ;  /* 0x3ff1999900037802 */ /* 0x000fcc0000000f00 */
        /* <DEDUP_REMOVED lines=49> */
[----:B--2---:R-:W-:Y:S02]  /*6a9c0*/  LEA.HI R2, R0, R7, RZ, 0xc ;  /* 0x0000000700027211 */ /* 0x004fe400078f60ff */
        /* <DEDUP_REMOVED lines=155> */
.L_x_7683:
[----:B------:R-:W-:Y:S01]  /*6b380*/  MOV R4, 0x0 ;  /* 0x0000000000047802 */ /* 0x000fe20000000f00 */
[----:B------:R-:W-:Y:S01]  /*6b390*/  IMAD.MOV.U32 R5, RZ, RZ, 0x7ff00000 ;  /* 0x7ff00000ff057424 */ /* 0x000fe200078e00ff */
[----:B------:R-:W-:-:S05]  /*6b3a0*/  LOP3.LUT P0, RZ, R3, 0x7fffffff, RZ, 0xc0, !PT ;  /* 0x7fffffff03ff7812 */ /* 0x000fca000780c0ff */
[----:B------:R-:W1:Y:S02]  /*6b3b0*/  DFMA R2, R2, R4, +INF ;  /* 0x7ff000000202742b */ /* 0x000e640000000004 */
[----:B-1----:R-:W-:Y:S02]  /*6b3c0*/  FSEL R18, R2, RZ, P0 ;  /* 0x000000ff02127208 */ /* 0x002fe40000000000 */
[----:B------:R-:W-:-:S07]  /*6b3d0*/  FSEL R19, R3, -QNAN , P0 ;  /* 0xfff0000003137808 */ /* 0x000fce0000000000 */
.L_x_7684:
[----:B------:R-:W-:Y:S05]  /*6b3e0*/  BSYNC.RECONVERGENT B3 ;  /* 0x0000000000037941 */ /* 0x000fea0003800200 */
.L_x_7682:
        /* <DEDUP_REMOVED lines=12> */
[----:B0-----:R-:W-:Y:S05]  /*6b4b0*/  CALL.REL.NOINC `($_ZN2at6native27unrolled_elementwise_kernelIN48_GLOBAL__N__08322988_15_IGammaKernel_cu_cb51a28d10CalcIgammaIdEESt5arrayIPcLm3EELi4E23TrivialOffsetCalculatorILi2EjES8_ILi1EjENS0_6memory15LoadWithoutCastENSB_16StoreWithoutCastEEEviT_T0_T2_T3_T4_T5_$__internal_lgamma_pos) ;  /* 0x0000031000b47944 */ /* 0x001fea0003c00000 */
[----:B------:R-:W-:Y:S05]  /*6b4c0*/  BSYNC.RECONVERGENT B8 ;  /* 0x0000000000087941 */ /* 0x000fea0003800200 */
.L_x_7687:
        /* <DEDUP_REMOVED lines=173> */
[----:B------:R-:W-:Y:S05]  /*6bfa0*/  CALL.REL.NOINC `($__internal_22_$__cuda_sm20_div_rn_f64_full) ;  /* 0x000002d800c87944 */ /* 0x000fea0003c00000 */
.L_x_7692:
[----:B------:R-:W-:Y:S05]  /*6bfb0*/  BSYNC.RECONVERGENT B8 ;  /* 0x0000000000087941 */ /* 0x000fea0003800200 */
.L_x_7691:
[----:B------:R-:W-:Y:S01]  /*6bfc0*/  MOV R14, R2 ;  /* 0x00000002000e7202 */ /* 0x000fe20000000f00 */
[----:B------:R-:W-:-:S07]  /*6bfd0*/  IMAD.MOV.U32 R15, RZ, RZ, R3 ;  /* 0x000000ffff0f7224 */ /* 0x000fce00078e0003 */
.L_x_7690:
[----:B------:R-:W-:Y:S05]  /*6bfe0*/  BSYNC.RECONVERGENT B4 ;  /* 0x0000000000047941 */ /* 0x000fea0003800200 */
.L_x_7689:
        /* <DEDUP_REMOVED lines=183> */
.L_x_7694:
[----:B------:R-:W-:Y:S01]  /*6cb60*/  MOV R2, 0x0 ;  /* 0x0000000000027802 */ /* 0x000fe20000000f00 */
[----:B------:R-:W-:Y:S01]  /*6cb70*/  IMAD.MOV.U32 R3, RZ, RZ, 0x7ff00000 ;  /* 0x7ff00000ff037424 */ /* 0x000fe200078e00ff */
[----:B------:R-:W-:-:S05]  /*6cb80*/  LOP3.LUT P0, RZ, R15, 0x7fffffff, RZ, 0xc0, !PT ;  /* 0x7fffffff0fff7812 */ /* 0x000fca000780c0ff */
[----:B------:R-:W0:Y:S02]  /*6cb90*/  DFMA R2, R14, R2, +INF ;  /* 0x7ff000000e02742b */ /* 0x000e240000000002 */
[----:B0-----:R-:W-:Y:S02]  /*6cba0*/  FSEL R4, R2, RZ, P0 ;  /* 0x000000ff02047208 */ /* 0x001fe40000000000 */
[----:B------:R-:W-:-:S07]  /*6cbb0*/  FSEL R5, R3, -QNAN , P0 ;  /* 0xfff0000003057808 */ /* 0x000fce0000000000 */
.L_x_7695:
[----:B------:R-:W-:Y:S05]  /*6cbc0*/  BSYNC.RECONVERGENT B3 ;  /* 0x0000000000037941 */ /* 0x000fea0003800200 */
.L_x_7693:
        /* <DEDUP_REMOVED lines=10> */
.L_x_7686:
[----:B------:R1:W2:Y:S02]  /*6cc70*/  DADD R2, R26, R26 ;  /* 0x000000001a027229 */ /* 0x0002a4000000001a */
.L_x_7688:
[----:B------:R-:W-:Y:S05]  /*6cc80*/  BSYNC.RECONVERGENT B7 ;  /* 0x0000000000077941 */ /* 0x000fea0003800200 */
.L_x_7685:
        /* <DEDUP_REMOVED lines=134> */
.L_x_7681:
        /* <DEDUP_REMOVED lines=62> */
[----:B0-----:R-:W-:Y:S05]  /*6d8d0*/  CALL.REL.NOINC `($__internal_22_$__cuda_sm20_div_rn_f64_full) ;  /* 0x000002c0007c7944 */ /* 0x001fea0003c00000 */
[----:B------:R-:W-:Y:S01]  /*6d8e0*/  IMAD.MOV.U32 R12, RZ, RZ, R2 ;  /* 0x000000ffff0c7224 */ /* 0x000fe200078e0002 */
[----:B------:R-:W-:-:S07]  /*6d8f0*/  MOV R13, R3 ;  /* 0x00000003000d7202 */ /* 0x000fce0000000f00 */
.L_x_7698:
[----:B------:R-:W-:Y:S05]  /*6d900*/  BSYNC.RECONVERGENT B4 ;  /* 0x0000000000047941 */ /* 0x000fea0003800200 */
.L_x_7697:
        /* <DEDUP_REMOVED lines=48> */
[----:B------:R-:W-:Y:S02]  /*6dc10*/  MOV R3, R13 ;  /* 0x0000000d00037202 */ /* 0x000fe40000000f00 */
[----:B------:R-:W-:Y:S02]  /*6dc20*/  MOV R8, R29 ;  /* 0x0000001d00087202 */ /* 0x000fe40000000f00 */
[----:B------:R-:W-:-:S07]  /*6dc30*/  MOV R0, 0x6dc50 ;  /* 0x0006dc5000007802 */ /* 0x000fce0000000f00 */
[----:B0-----:R-:W-:Y:S05]  /*6dc40*/  CALL.REL.NOINC `($__internal_23_$__cuda_sm20_dsqrt_rn_f64_mediumpath_v1) ;  /* 0x000002c400c87944 */ /* 0x001fea0003c00000 */
[----:B------:R-:W-:Y:S01]  /*6dc50*/  IMAD.MOV.U32 R18, RZ, RZ, R4 ;  /* 0x000000ffff127224 */ /* 0x000fe200078e0004 */
[----:B------:R-:W-:-:S07]  /*6dc60*/  MOV R19, R5 ;  /* 0x0000000500137202 */ /* 0x000fce0000000f00 */
.L_x_7700:
[----:B------:R-:W-:Y:S05]  /*6dc70*/  BSYNC.RECONVERGENT B4 ;  /* 0x0000000000047941 */ /* 0x000fea0003800200 */
.L_x_7699:
[----:B------:R-:W1:Y:S01]  /*6dc80*/  MUFU.RCP64H R33, R27 ;  /* 0x0000001b00217308 */ /* 0x000e620000001800 */
[----:B------:R-:W-:Y:S01]  /*6dc90*/  VIADD R32, R27, 0x300402 ;  /* 0x003004021b207836 */ /* 0x000fe20000000000 */
[----:B------:R-:W-:Y:S01]  /*6dca0*/  MOV R6, 0x6a172145 ;  /* 0x6a17214500067802 */ /* 0x000fe20000000f00 */
        /* <DEDUP_REMOVED lines=15> */
[----:B-1----:R-:W1:Y:S01]  /*6dda0*/  DFMA R2, -R26, R32, 1 ;  /* 0x3ff000001a02742b */ /* 0x002e620000000120 */
[----:B------:R4:W-:Y:S01]  /*6ddb0*/  STL.64 [R1+0x1468], R12 ;  /* 0x0014680c01007387 */ /* 0x0009e20000100a00 */
[----:B0-----:R-:W-:Y:S01]  /*6ddc0*/  MOV R40, 0x0 ;  /* 0x0000000000287802 */ /* 0x001fe20000000f00 */
[----:B------:R-:W-:Y:S01]  /*6ddd0*/  IMAD.MOV.U32 R41, RZ, RZ, 0x3ff00000 ;  /* 0x3ff00000ff297424 */ /* 0x000fe200078e00ff */
[----:B--2---:R-:W-:Y:S01]  /*6dde0*/  MOV R6, 0x13d667e3 ;  /* 0x13d667e300067802 */ /* 0x004fe20000000f00 */
[----:B------:R0:W-:Y:S01]  /*6ddf0*/  STL.64 [R1+0x1470], R28 ;  /* 0x0014701c01007387 */ /* 0x0001e20000100a00 */
[----:B------:R-:W-:Y:S01]  /*6de00*/  IMAD.MOV.U32 R7, RZ, RZ, 0x414a9038 ;  /* 0x414a9038ff077424 */ /* 0x000fe200078e00ff */
[----:B------:R-:W-:Y:S01]  /*6de10*/  FSETP.GEU.AND P0, PT, |R32|, 5.8789094863358348022e-39, PT ;  /* 0x004004022000780b */ /* 0x000fe20003f0e200 */
[----:B---3--:R-:W-:Y:S01]  /*6de20*/  IMAD.MOV.U32 R9, RZ, RZ, 0x4198bf15 ;  /* 0x4198bf15ff097424 */ /* 0x008fe200078e00ff */
[----:B------:R-:W-:Y:S01]  /*6de30*/  MOV R8, 0xec772306 ;  /* 0xec77230600087802 */ /* 0x000fe20000000f00 */
[----:B------:R2:W-:Y:S01]  /*6de40*/  STL.64 [R1+0x1480], R34 ;  /* 0x0014802201007387 */ /* 0x0005e20000100a00 */
[----:B------:R-:W-:Y:S01]  /*6de50*/  BSSY.RECONVERGENT B4, `(.L_x_7701) ;  /* 0x000004d000047945 */ /* 0x000fe20003800200 */
[----:B----4-:R-:W-:-:S02]  /*6de60*/  HFMA2 R12, -RZ, RZ, -29.21875, -12.359375 ;  /* 0xcf4eca2eff0c7431 */ /* 0x010fc400000001ff */
[----:B------:R-:W-:Y:S01]  /*6de70*/  IMAD.MOV.U32 R13, RZ, RZ, 0x418b2298 ;  /* 0x418b2298ff0d7424 */ /* 0x000fe200078e00ff */
[----:B------:R3:W-:Y:S01]  /*6de80*/  STL.64 [R1+0x1488], R6 ;  /* 0x0014880601007387 */ /* 0x0007e20000100a00 */
[----:B0-----:R-:W-:Y:S02]  /*6de90*/  HFMA2 R28, -RZ, RZ, 0, 0 ;  /* 0x00000000ff1c7431 */ /* 0x001fe400000001ff */
[----:B------:R-:W-:Y:S01]  /*6dea0*/  IMAD.MOV.U32 R29, RZ, RZ, 0x40508000 ;  /* 0x40508000ff1d7424 */ /* 0x000fe200078e00ff */
[----:B------:R0:W-:Y:S01]  /*6deb0*/  STL.64 [R1+0x1490], R36 ;  /* 0x0014902401007387 */ /* 0x0001e20000100a00 */
[----:B--2---:R-:W-:-:S03]  /*6dec0*/  MOV R34, 0x0 ;  /* 0x0000000000227802 */ /* 0x004fc60000000f00 */
[----:B------:R2:W-:Y:S01]  /*6ded0*/  STL.64 [R1+0x1498], R38 ;  /* 0x0014982601007387 */ /* 0x0005e20000100a00 */
[----:B------:R-:W-:-:S03]  /*6dee0*/  IMAD.MOV.U32 R35, RZ, RZ, 0x4115d0bc ;  /* 0x4115d0bcff237424 */ /* 0x000fc600078e00ff */
[----:B------:R4:W-:Y:S01]  /*6def0*/  STL.64 [R1+0x14a8], R8 ;  /* 0x0014a80801007387 */ /* 0x0009e20000100a00 */
[----:B---3--:R-:W-:Y:S01]  /*6df00*/  MOV R6, 0x0 ;  /* 0x0000000000067802 */ /* 0x008fe20000000f00 */
[----:B------:R-:W-:Y:S02]  /*6df10*/  IMAD.MOV.U32 R7, RZ, RZ, 0x409e1400 ;  /* 0x409e1400ff077424 */ /* 0x000fe400078e00ff */
[----:B------:R3:W-:Y:S01]  /*6df20*/  STL.64 [R1+0x14b0], R12 ;  /* 0x0014b00c01007387 */ /* 0x0007e20000100a00 */
[----:B0-----:R-:W-:Y:S02]  /*6df30*/  HFMA2 R36, -RZ, RZ, 0, 0 ;  /* 0x00000000ff247431 */ /* 0x001fe400000001ff */
[----:B------:R-:W-:Y:S01]  /*6df40*/  IMAD.MOV.U32 R37, RZ, RZ, 0x41441f7b ;  /* 0x41441f7bff257424 */ /* 0x000fe200078e00ff */
[----:B------:R0:W-:Y:S01]  /*6df50*/  STL.64 [R1+0x27d8], R40 ;  /* 0x0027d82801007387 */ /* 0x0001e20000100a00 */
[----:B--2---:R-:W-:Y:S01]  /*6df60*/  MOV R38, 0xe0000000 ;  /* 0xe000000000267802 */ /* 0x004fe20000000f00 */
[----:B------:R-:W-:-:S02]  /*6df70*/  IMAD.MOV.U32 R39, RZ, RZ, 0x41697171 ;  /* 0x41697171ff277424 */ /* 0x000fc400078e00ff */
[----:B------:R2:W-:Y:S01]  /*6df80*/  STL.64 [R1+0x27e0], R28 ;  /* 0x0027e01c01007387 */ /* 0x0005e20000100a00 */
[----:B----4-:R-:W-:Y:S01]  /*6df90*/  MOV R8, 0x70000000 ;  /* 0x7000000000087802 */ /* 0x010fe20000000f00 */
[----:B------:R-:W-:Y:S02]  /*6dfa0*/  IMAD.MOV.U32 R9, RZ, RZ, 0x41991871 ;  /* 0x41991871ff097424 */ /* 0x000fe400078e00ff */
[----:B---3--:R-:W-:Y:S02]  /*6dfb0*/  HFMA2 R12, -RZ, RZ, -0.125, 0 ;  /* 0xb0000000ff0c7431 */ /* 0x008fe400000001ff */
[----:B------:R-:W-:Y:S01]  /*6dfc0*/  IMAD.MOV.U32 R13, RZ, RZ, 0x41a1fda6 ;  /* 0x41a1fda6ff0d7424 */ /* 0x000fe200078e00ff */
[----:B------:R-:W-:Y:S01]  /*6dfd0*/  STL.64 [R1+0x27e8], R6 ;  /* 0x0027e80601007387 */ /* 0x000fe20000100a00 */
[----:B0-----:R-:W-:-:S03]  /*6dfe0*/  HFMA2 R41, -RZ, RZ, 2.755859375, 0.00014209747314453125 ;  /* 0x418308a8ff297431 */ /* 0x001fc600000001ff */
[----:B------:R-:W-:Y:S01]  /*6dff0*/  STL.64 [R1+0x27f8], R34 ;  /* 0x0027f82201007387 */ /* 0x000fe20000100a00 */
[----:B--2---:R-:W-:Y:S01]  /*6e000*/  MOV R28, 0x80000000 ;  /* 0x80000000001c7802 */ /* 0x004fe20000000f00 */
[----:B------:R-:W-:Y:S02]  /*6e010*/  IMAD.MOV.U32 R29, RZ, RZ, 0x419cbd69 ;  /* 0x419cbd69ff1d7424 */ /* 0x000fe400078e00ff */
[----:B------:R-:W-:Y:S04]  /*6e020*/  STL.64 [R1+0x2800], R36 ;  /* 0x0028002401007387 */ /* 0x000fe80000100a00 */
[----:B------:R-:W-:Y:S04]  /*6e030*/  STL.64 [R1+0x2808], R38 ;  /* 0x0028082601007387 */ /* 0x000fe80000100a00 */
[----:B------:R-:W-:Y:S02]  /*6e040*/  STL.64 [R1+0x2818], R8 ;  /* 0x0028180801007387 */ /* 0x000fe40000100a00 */
[----:B-1----:R-:W0:Y:S02]  /*6e050*/  DFMA R2, R2, R2, R2 ;  /* 0x000000020202722b */ /* 0x002e240000000002 */
[----:B------:R-:W-:Y:S04]  /*6e060*/  STL.64 [R1+0x2820], R12 ;  /* 0x0028200c01007387 */ /* 0x000fe80000100a00 */
[----:B------:R-:W-:Y:S04]  /*6e070*/  STL.64 [R1+0x2828], R28 ;  /* 0x0028281c01007387 */ /* 0x000fe80000100a00 */
[----:B------:R-:W-:Y:S04]  /*6e080*/  STL.64 [R1+0x2830], R40 ;  /* 0x0028302801007387 */ /* 0x000fe80000100a00 */
[----:B------:R-:W-:-:S15]  /*6e090*/  STL.64 [R1+0x2838], RZ ;  /* 0x002838ff01007387 */ /* 0x000fde0000100a00 */
[----:B------:R-:W-:-:S15]  /*6e0a0*/  NOP ;  /* 0x0000000000007918 */ /* 0x000fde0000000000 */
[----:B------:R-:W-:-:S15]  /*6e0b0*/  NOP ;  /* 0x0000000000007918 */ /* 0x000fde0000000000 */
[----:B------:R-:W-:-:S05]  /*6e0c0*/  NOP ;  /* 0x0000000000007918 */ /* 0x000fca0000000000 */
[----:B0-----:R0:W1:Y:S02]  /*6e0d0*/  DFMA R4, R32, R2, R32 ;  /* 0x000000022004722b */ /* 0x0010640000000020 */
[----:B0-----:R-:W-:Y:S02]  /*6e0e0*/  HFMA2 R2, -RZ, RZ, 32624, -4.29296875 ;  /* 0x77f7c44bff027431 */ /* 0x001fe400000001ff */
[----:B------:R-:W-:Y:S01]  /*6e0f0*/  IMAD.MOV.U32 R3, RZ, RZ, 0x3fe0509f ;  /* 0x3fe0509fff037424 */ /* 0x000fe200078e00ff */
[----:B------:R-:W-:-:S04]  /*6e100*/  IADD3 R33, PT, PT, R22, 0x13e8, RZ ;  /* 0x000013e816217810 */ /* 0x000fc80007ffe0ff */
[----:B------:R0:W-:Y:S02]  /*6e110*/  STL.64 [R1+0x1458], R2 ;  /* 0x0014580201007387 */ /* 0x0001e40000100a00 */
[----:B0-----:R-:W-:Y:S02]  /*6e120*/  HFMA2 R2, -RZ, RZ, -5276, 0.000354290008544921875 ;  /* 0xed270dceff027431 */ /* 0x001fe400000001ff */
[----:B------:R-:W-:-:S05]  /*6e130*/  IMAD.MOV.U32 R3, RZ, RZ, 0x4194972f ;  /* 0x4194972fff037424 */ /* 0x000fca00078e00ff */
[----:B------:R0:W-:Y:S02]  /*6e140*/  STL.64 [R1+0x14a0], R2 ;  /* 0x0014a00201007387 */ /* 0x0001e40000100a00 */
[----:B0-----:R-:W-:Y:S02]  /*6e150*/  HFMA2 R2, -RZ, RZ, -0.00048828125, 0 ;  /* 0x90000000ff027431 */ /* 0x001fe400000001ff */
        /* <DEDUP_REMOVED lines=15> */
[----:B------:R0:W-:Y:S02]  /*6e250*/  STL.64 [R1+0x27f0], R30 ;  /* 0x0027f01e01007387 */ /* 0x0001e40000100a00 */
[----:B0-----:R-:W-:-:S15]  /*6e260*/  VIADD R31, R22, 0x1388 ;  /* 0x00001388161f7836 */ /* 0x001fde0000000000 */
[----:B------:R-:W-:-:S15]  /*6e270*/  NOP ;  /* 0x0000000000007918 */ /* 0x000fde0000000000 */
[----:B------:R-:W-:-:S15]  /*6e280*/  NOP ;  /* 0x0000000000007918 */ /* 0x000fde0000000000 */
[----:B------:R0:W2:Y:S02]  /*6e290*/  DSETP.GT.AND P1, PT, R14, 1, PT ;  /* 0x3ff000000e00742a */ /* 0x0000a40003f24000 */
[----:B-12---:R-:W-:Y:S05]  /*6e2a0*/  @P0 BRA `(.L_x_7702) ;  /* 0x00000000001c0947 */ /* 0x006fea0003800000 */
[----:B------:R-:W-:Y:S01]  /*6e2b0*/  LOP3.LUT R0, R27, 0x7fffffff, RZ, 0xc0, !PT ;  /* 0x7fffffff1b007812 */ /* 0x000fe200078ec0ff */
[----:B------:R-:W-:Y:S01]  /*6e2c0*/  IMAD.MOV.U32 R4, RZ, RZ, R26 ;  /* 0x000000ffff047224 */ /* 0x000fe200078e001a */
[----:B------:R-:W-:Y:S02]  /*6e2d0*/  MOV R5, R27 ;  /* 0x0000001b00057202 */ /* 0x000fe40000000f00 */
[----:B------:R-:W-:Y:S01]  /*6e2e0*/  MOV R6, 0x6e310 ;  /* 0x0006e31000067802 */ /* 0x000fe20000000f00 */
[----:B------:R-:W-:-:S07]  /*6e2f0*/  VIADD R0, R0, 0xfff00000 ;  /* 0xfff0000000007836 */ /* 0x000fce0000000000 */
[----:B0-----:R-:W-:Y:S05]  /*6e300*/  CALL.REL.NOINC `($__internal_21_$__cuda_sm20_dblrcp_rn_slowpath_v3) ;  /* 0x000002b000687944 */ /* 0x001fea0003c00000 */
[----:B------:R-:W-:-:S07]  /*6e310*/  MOV R5, R0 ;  /* 0x0000000000057202 */ /* 0x000fce0000000f00 */
.L_x_7702:
[----:B------:R-:W-:Y:S05]  /*6e320*/  BSYNC.RECONVERGENT B4 ;  /* 0x0000000000047941 */ /* 0x000fea0003800200 */
.L_x_7701:
[----:B------:R-:W-:Y:S01]  /*6e330*/  IMAD.MOV.U32 R0, RZ, RZ, -0x8 ;  /* 0xfffffff8ff007424 */ /* 0x000fe200078e00ff */
[----:B------:R-:W-:-:S04]  /*6e340*/  SEL R3, RZ, 0x60, !P1 ;  /* 0x00000060ff037807 */ /* 0x000fc80004800000 */
        /* <DEDUP_REMOVED lines=8> */
[----:B------:R-:W-:-:S02]  /*6e3d0*/  IADD3 R23, PT, PT, R13, R0, RZ ;  /* 0x000000000d177210 */ /* 0x000fc40007ffe0ff */
[----:B------:R-:W4:Y:S03]  /*6e3e0*/  LDL.64 R12, [R13] ;  /* 0x000000000d0c7983 */ /* 0x000f260000100a00 */
[--C-:B------:R-:W-:Y:S02]  /*6e3f0*/  IMAD.IADD R29, R23, 0x1, R0.reuse ;  /* 0x00000001171d7824 */ /* 0x100fe400078e0200 */
[----:B------:R-:W5:Y:S03]  /*6e400*/  LDL.64 R22, [R23] ;  /* 0x0000000017167983 */ /* 0x000f660000100a00 */
[----:B------:R-:W-:Y:S02]  /*6e410*/  IADD3 R35, PT, PT, R29, R0, RZ ;  /* 0x000000001d237210 */ /* 0x000fe40007ffe0ff */
[----:B------:R-:W5:Y:S04]  /*6e420*/  LDL.64 R28, [R29] ;  /* 0x000000001d1c7983 */ /* 0x000f680000100a00 */
[----:B------:R1:W5:Y:S01]  /*6e430*/  LDL.64 R38, [R35] ;  /* 0x0000000023267983 */ /* 0x0003620000100a00 */
[----:B------:R-:W-:-:S05]  /*6e440*/  IMAD.IADD R30, R35, 0x1, R0 ;  /* 0x00000001231e7824 */ /* 0x000fca00078e0200 */
[----:B------:R-:W5:Y:S01]  /*6e450*/  LDL.64 R36, [R30] ;  /* 0x000000001e247983 */ /* 0x000f620000100a00 */
[----:B------:R-:W-:Y:S02]  /*6e460*/  SEL R31, R33, R31, P1 ;  /* 0x0000001f211f7207 */ /* 0x000fe40000800000 */
[----:B------:R-:W-:Y:S01]  /*6e470*/  FSEL R4, R4, R26, P1 ;  /* 0x0000001a04047208 */ /* 0x000fe20000800000 */
[----:B------:R-:W5:Y:S01]  /*6e480*/  LDL.64 R32, [R32+0x1388] ;  /* 0x0013880020207983 */ /* 0x000f620000100a00 */
[----:B------:R-:W-:Y:S02]  /*6e490*/  FSEL R5, R5, R27, P1 ;  /* 0x0000001b05057208 */ /* 0x000fe40000800000 */
[----:B------:R-:W-:-:S05]  /*6e4a0*/  IADD3 R41, PT, PT, R31, R0, RZ ;  /* 0x000000001f297210 */ /* 0x000fca0007ffe0ff */
[----:B------:R-:W-:Y:S01]  /*6e4b0*/  IMAD.IADD R31, R41, 0x1, R0 ;  /* 0x00000001291f7824 */ /* 0x000fe200078e0200 */
[----:B--2---:R2:W3:Y:S02]  /*6e4c0*/  DFMA R2, R4, R2, R6 ;  /* 0x000000020402722b */ /* 0x0044e40000000006 */
[----:B--2---:R-:W-:-:S04]  /*6e4d0*/  IADD3 R7, PT, PT, R30, R0, RZ ;  /* 0x000000001e077210 */ /* 0x004fc80007ffe0ff */
[----:B-1----:R-:W-:Y:S02]  /*6e4e0*/  IADD3 R35, PT, PT, R7, R0, RZ ;  /* 0x0000000007237210 */ /* 0x002fe40007ffe0ff */
[----:B------:R-:W2:-:S15]  /*6e4f0*/  LDL.64 R6, [R7] ;  /* 0x0000000007067983 */ /* 0x000e9e0000100a00 */
[----:B------:R-:W-:-:S15]  /*6e500*/  NOP ;  /* 0x0000000000007918 */ /* 0x000fde0000000000 */
[----:B------:R-:W-:-:S15]  /*6e510*/  NOP ;  /* 0x0000000000007918 */ /* 0x000fde0000000000 */
[----:B------:R-:W-:-:S11]  /*6e520*/  NOP ;  /* 0x0000000000007918 */ /* 0x000fd60000000000 */
[----:B---3--:R-:W4:-:S15]  /*6e530*/  DFMA R2, R4, R2, R8 ;  /* 0x000000020402722b */ /* 0x008f1e0000000008 */
[----:B------:R-:W-:-:S15]  /*6e540*/  NOP ;  /* 0x0000000000007918 */ /* 0x000fde0000000000 */
[----:B------:R-:W-:-:S15]  /*6e550*/  NOP ;  /* 0x0000000000007918 */ /* 0x000fde0000000000 */
[----:B------:R-:W-:-:S15]  /*6e560*/  NOP ;  /* 0x0000000000007918 */ /* 0x000fde0000000000 */
[----:B------:R-:W-:-:S04]  /*6e570*/  NOP ;  /* 0x0000000000007918 */ /* 0x000fc80000000000 */
[----:B----4-:R1:W5:Y:S02]  /*6e580*/  DFMA R2, R4, R2, R12 ;  /* 0x000000020402722b */ /* 0x010364000000000c */
[----:B-1----:R-:W3:-:S15]  /*6e590*/  LDL.64 R12, [R41] ;  /* 0x00000000290c7983 */ /* 0x002ede0000100a00 */
[----:B------:R-:W-:-:S15]  /*6e5a0*/  NOP ;  /* 0x0000000000007918 */ /* 0x000fde0000000000 */
[----:B------:R-:W-:-:S15]  /*6e5b0*/  NOP ;  /* 0x0000000000007918 */ /* 0x000fde0000000000 */
[----:B------:R-:W-:-:S15]  /*6e5c0*/  NOP ;  /* 0x0000000000007918 */ /* 0x000fde0000000000 */
[----:B------:R-:W-:-:S02]  /*6e5d0*/  NOP ;  /* 0x0000000000007918 */ /* 0x000fc40000000000 */
[----:B-----5:R-:W1:-:S15]  /*6e5e0*/  DFMA R2, R4, R2, R22 ;  /* 0x000000020402722b */ /* 0x020e5e0000000016 */
[----:B------:R-:W-:-:S15]  /*6e5f0*/  NOP ;  /* 0x0000000000007918 */ /* 0x000fde0000000000 */
[----:B------:R-:W-:-:S15]  /*6e600*/  NOP ;  /* 0x0000000000007918 */ /* 0x000fde0000000000 */
[----:B------:R-:W-:-:S15]  /*6e610*/  NOP ;  /* 0x0000000000007918 */ /* 0x000fde0000000000 */
[----:B------:R-:W-:-:S04]  /*6e620*/  NOP ;  /* 0x0000000000007918 */ /* 0x000fc80000000000 */
[----:B-1----:R1:W4:Y:S02]  /*6e630*/  DFMA R2, R4, R2, R28 ;  /* 0x000000020402722b */ /* 0x002324000000001c */
[----:B-1----:R-:W-:Y:S02]  /*6e640*/  IMAD.IADD R29, R31, 0x1, R0 ;  /* 0x000000011f1d7824 */ /* 0x002fe400078e0200 */
[----:B------:R-:W5:-:S15]  /*6e650*/  LDL.64 R30, [R31] ;  /* 0x000000001f1e7983 */ /* 0x000f5e0000100a00 */
[----:B------:R-:W-:-:S15]  /*6e660*/  NOP ;  /* 0x0000000000007918 */ /* 0x000fde0000000000 */
[----:B------:R-:W-:-:S15]  /*6e670*/  NOP ;  /* 0x0000000000007918 */ /* 0x000fde0000000000 */
[----:B------:R-:W-:-:S15]  /*6e680*/  NOP ;  /* 0x0000000000007918 */ /* 0x000fde0000000000 */
[----:B----4-:R1:W4:Y:S02]  /*6e690*/  DFMA R38, R4, R2, R38 ;  /* 0x000000020426722b */ /* 0x0103240000000026 */
[----:B-1----:R-:W-:Y:S02]  /*6e6a0*/  IMAD.IADD R2, R29, 0x1, R0 ;  /* 0x000000011d027824 */ /* 0x002fe400078e0200 */
[----:B------:R-:W5:Y:S01]  /*6e6b0*/  LDL.64 R28, [R29] ;  /* 0x000000001d1c7983 */ /* 0x000f620000100a00 */
[----:B------:R-:W-:-:S03]  /*6e6c0*/  IADD3 R3, PT, PT, R35, R0, RZ ;  /* 0x0000000023037210 */ /* 0x000fc60007ffe0ff */
[----:B------:R-:W5:Y:S04]  /*6e6d0*/  LDL.64 R22, [R2] ;  /* 0x0000000002167983 */ /* 0x000f680000100a00 */
[----:B------:R-:W5:Y:S04]  /*6e6e0*/  LDL.64 R34, [R35] ;  /* 0x0000000023227983 */ /* 0x000f680000100a00 */
[----:B------:R1:W5:Y:S02]  /*6e6f0*/  LDL.64 R8, [R3] ;  /* 0x0000000003087983 */ /* 0x0003640000100a00 */
[----:B-1----:R-:W-:-:S15]  /*6e700*/  IMAD.IADD R3, R3, 0x1, R0 ;  /* 0x0000000103037824 */ /* 0x002fde00078e0200 */
[----:B------:R-:W-:-:S15]  /*6e710*/  NOP ;  /* 0x0000000000007918 */ /* 0x000fde0000000000 */
[----:B------:R-:W-:-:S15]  /*6e720*/  NOP ;  /* 0x0000000000007918 */ /* 0x000fde0000000000 */
[----:B------:R-:W-:-:S01]  /*6e730*/  NOP ;  /* 0x0000000000007918 */ /* 0x000fc20000000000 */
[----:B----4-:R1:W2:Y:S02]  /*6e740*/  DFMA R36, R4, R38, R36 ;  /* 0x000000260424722b */ /* 0x0102a40000000024 */
[----:B-1----:R-:W4:-:S15]  /*6e750*/  LDL.64 R38, [R3] ;  /* 0x0000000003267983 */ /* 0x002f1e0000100a00 */
[----:B------:R-:W-:-:S15]  /*6e760*/  NOP ;  /* 0x0000000000007918 */ /* 0x000fde0000000000 */
[----:B------:R-:W-:-:S15]  /*6e770*/  NOP ;  /* 0x0000000000007918 */ /* 0x000fde0000000000 */
[----:B------:R-:W-:-:S15]  /*6e780*/  NOP ;  /* 0x0000000000007918 */ /* 0x000fde0000000000 */
[----:B------:R-:W-:-:S02]  /*6e790*/  NOP ;  /* 0x0000000000007918 */ /* 0x000fc40000000000 */
[----:B--2---:R1:W-:Y:S02]  /*6e7a0*/  DFMA R6, R4, R36, R6 ;  /* 0x000000240406722b */ /* 0x0043e40000000006 */
[----:B-1----:R-:W-:-:S15]  /*6e7b0*/  IADD3 R37, PT, PT, R2, R0, RZ ;  /* 0x0000000002257210 */ /* 0x002fde0007ffe0ff */
[----:B------:R-:W-:-:S15]  /*6e7c0*/  NOP ;  /* 0x0000000000007918 */ /* 0x000fde0000000000 */
[----:B------:R-:W-:-:S15]  /*6e7d0*/  NOP ;  /* 0x0000000000007918 */ /* 0x000fde0000000000 */
[----:B------:R-:W-:-:S15]  /*6e7e0*/  NOP ;  /* 0x0000000000007918 */ /* 0x000fde0000000000 */
[----:B------:R-:W-:-:S02]  /*6e7f0*/  NOP ;  /* 0x0000000000007918 */ /* 0x000fc40000000000 */
[----:B---3--:R-:W5:-:S15]  /*6e800*/  DFMA R12, R4, R32, R12 ;  /* 0x00000020040c722b */ /* 0x008f5e000000000c */
        /* <DEDUP_REMOVED lines=9> */
[----:B-1----:R1:W2:Y:S02]  /*6e8a0*/  DFMA R12, R4, R12, R28 ;  /* 0x0000000c040c722b */ /* 0x0022a4000000001c */
[----:B-1----:R-:W-:-:S15]  /*6e8b0*/  IMAD.IADD R29, R37, 0x1, R0 ;  /* 0x00000001251d7824 */ /* 0x002fde00078e0200 */
[----:B------:R-:W-:-:S15]  /*6e8c0*/  NOP ;  /* 0x0000000000007918 */ /* 0x000fde0000000000 */
[----:B------:R-:W-:-:S15]  /*6e8d0*/  NOP ;  /* 0x0000000000007918 */ /* 0x000fde0000000000 */
[----:B------:R-:W-:-:S15]  /*6e8e0*/  NOP ;  /* 0x0000000000007918 */ /* 0x000fde0000000000 */
[----:B------:R-:W-:-:S02]  /*6e8f0*/  NOP ;  /* 0x0000000000007918 */ /* 0x000fc40000000000 */
[----:B--2---:R1:W-:Y:S02]  /*6e900*/  DFMA R22, R4, R12, R22 ;  /* 0x0000000c0416722b */ /* 0x0043e40000000016 */
[----:B-1----:R-:W-:Y:S02]  /*6e910*/  IADD3 R13, PT, PT, R29, R0, RZ ;  /* 0x000000001d0d7210 */ /* 0x002fe40007ffe0ff */
[----:B------:R-:W2:-:S15]  /*6e920*/  LDL.64 R28, [R29] ;  /* 0x000000001d1c7983 */ /* 0x000e9e0000100a00 */
[----:B------:R-:W-:-:S15]  /*6e930*/  NOP ;  /* 0x0000000000007918 */ /* 0x000fde0000000000 */
[----:B------:R-:W-:-:S15]  /*6e940*/  NOP ;  /* 0x0000000000007918 */ /* 0x000fde0000000000 */
[----:B------:R-:W-:-:S15]  /*6e950*/  NOP ;  /* 0x0000000000007918 */ /* 0x000fde0000000000 */
[----:B------:R1:W3:Y:S02]  /*6e960*/  DFMA R6, R4, R6, R34 ;  /* 0x000000060406722b */ /* 0x0002e40000000022 */
[----:B-1----:R-:W-:-:S06]  /*6e970*/  IMAD.IADD R34, R3, 0x1, R0 ;  /* 0x0000000103227824 */ /* 0x002fcc00078e0200 */
[----:B------:R-:W5:-:S15]  /*6e980*/  LDL.64 R34, [R34] ;  /* 0x0000000022227983 */ /* 0x000f5e0000100a00 */
[----:B------:R-:W-:-:S15]  /*6e990*/  NOP ;  /* 0x0000000000007918 */ /* 0x000fde0000000000 */
[----:B------:R-:W-:-:S15]  /*6e9a0*/  NOP ;  /* 0x0000000000007918 */ /* 0x000fde0000000000 */
[----:B------:R-:W-:-:S11]  /*6e9b0*/  NOP ;  /* 0x0000000000007918 */ /* 0x000fd60000000000 */
[----:B---3--:R1:W4:Y:S02]  /*6e9c0*/  DFMA R6, R4, R6, R8 ;  /* 0x000000060406722b */ /* 0x0083240000000008 */
[--C-:B-1----:R-:W-:Y:S02]  /*6e9d0*/  IMAD.IADD R9, R13, 0x1, R0.reuse ;  /* 0x000000010d097824 */ /* 0x102fe400078e0200 */
[----:B------:R-:W3:Y:S03]  /*6e9e0*/  LDL.64 R12, [R13] ;  /* 0x000000000d0c7983 */ /* 0x000ee60000100a00 */
[-C--:B------:R-:W-:Y:S02]  /*6e9f0*/  IADD3 R41, PT, PT, R9, R0.reuse, RZ ;  /* 0x0000000009297210 */ /* 0x080fe40007ffe0ff */
[----:B------:R-:W5:Y:S03]  /*6ea00*/  LDL.64 R8, [R9] ;  /* 0x0000000009087983 */ /* 0x000f660000100a00 */
[----:B------:R-:W-:Y:S01]  /*6ea10*/  IMAD.IADD R31, R41, 0x1, R0 ;  /* 0x00000001291f7824 */ /* 0x000fe200078e0200 */
[----:B------:R-:W5:Y:S04]  /*6ea20*/  LDL.64 R2, [R41] ;  /* 0x0000000029027983 */ /* 0x000f680000100a00 */
[----:B------:R-:W-:-:S02]  /*6ea30*/  IADD3 R33, PT, PT, R31, R0, RZ ;  /* 0x000000001f217210 */ /* 0x000fc40007ffe0ff */
[----:B------:R-:W5:Y:S02]  /*6ea40*/  LDL.64 R30, [R31] ;  /* 0x000000001f1e7983 */ /* 0x000f640000100a00 */
[----:B------:R-:W-:Y:S02]  /*6ea50*/  IADD3 R36, PT, PT, R33, R0, RZ ;  /* 0x0000000021247210 */ /* 0x000fe40007ffe0ff */
[----:B------:R-:W5:-:S15]  /*6ea60*/  LDL.64 R32, [R33] ;  /* 0x0000000021207983 */ /* 0x000f5e0000100a00 */
[----:B------:R-:W-:-:S15]  /*6ea70*/  NOP ;  /* 0x0000000000007918 */ /* 0x000fde0000000000 */
[----:B------:R-:W-:-:S11]  /*6ea80*/  NOP ;  /* 0x0000000000007918 */ /* 0x000fd60000000000 */
[----:B----4-:R1:W-:Y:S02]  /*6ea90*/  DFMA R38, R4, R6, R38 ;  /* 0x000000060426722b */ /* 0x0103e40000000026 */
[----:B-1----:R-:W4:Y:S04]  /*6eaa0*/  LDL.64 R6, [R37] ;  /* 0x0000000025067983 */ /* 0x002f280000100a00 */
[----:B------:R-:W5:Y:S01]  /*6eab0*/  LDL.64 R36, [R36] ;  /* 0x0000000024247983 */ /* 0x000f620000100a00 */
[----:B------:R-:W-:-:S15]  /*6eac0*/  BSSY.RECONVERGENT B4, `(.L_x_7703) ;  /* 0x000005d000047945 */ /* 0x000fde0003800200 */
[----:B------:R-:W-:-:S15]  /*6ead0*/  NOP ;  /* 0x0000000000007918 */ /* 0x000fde0000000000 */
[----:B------:R-:W-:-:S15]  /*6eae0*/  NOP ;  /* 0x0000000000007918 */ /* 0x000fde0000000000 */
[----:B------:R-:W-:-:S12]  /*6eaf0*/  NOP ;  /* 0x0000000000007918 */ /* 0x000fd80000000000 */
[----:B----4-:R-:W2:-:S15]  /*6eb00*/  DFMA R6, R4, R22, R6 ;  /* 0x000000160406722b */ /* 0x010e9e0000000006 */
[----:B------:R-:W-:-:S15]  /*6eb10*/  NOP ;  /* 0x0000000000007918 */ /* 0x000fde0000000000 */
[----:B------:R-:W-:-:S15]  /*6eb20*/  NOP ;  /* 0x0000000000007918 */ /* 0x000fde0000000000 */
[----:B------:R-:W-:-:S15]  /*6eb30*/  NOP ;  /* 0x0000000000007918 */ /* 0x000fde0000000000 */
[----:B------:R-:W-:-:S04]  /*6eb40*/  NOP ;  /* 0x0000000000007918 */ /* 0x000fc80000000000 */
[----:B--2---:R-:W3:-:S15]  /*6eb50*/  DFMA R6, R4, R6, R28 ;  /* 0x000000060406722b */ /* 0x004ede000000001c */
        /* <DEDUP_REMOVED lines=29> */
[----:B------:R-:W1:Y:S02]  /*6ed30*/  DFMA R6, R4, R38, R34 ;  /* 0x000000260406722b */ /* 0x000e640000000022 */
[----:B-1----:R-:W-:-:S15]  /*6ed40*/  FSETP.GEU.AND P1, PT, |R7|, 6.5827683646048100446e-37, PT ;  /* 0x036000000700780b */ /* 0x002fde0003f2e200 */
[----:B------:R-:W-:-:S15]  /*6ed50*/  NOP ;  /* 0x0000000000007918 */ /* 0x000fde0000000000 */
[----:B------:R-:W-:-:S15]  /*6ed60*/  NOP ;  /* 0x0000000000007918 */ /* 0x000fde0000000000 */
[----:B------:R-:W-:-:S15]  /*6ed70*/  NOP ;  /* 0x0000000000007918 */ /* 0x000fde0000000000 */
[----:B------:R-:W-:-:S02]  /*6ed80*/  NOP ;  /* 0x0000000000007918 */ /* 0x000fc40000000000 */
[----:B------:R-:W1:Y:S02]  /*6ed90*/  DFMA R4, R4, R2, R36 ;  /* 0x000000020404722b */ /* 0x000e640000000024 */
[----:B-1----:R-:W1:Y:S01]  /*6eda0*/  MUFU.RCP64H R3, R5 ;  /* 0x0000000500037308 */ /* 0x002e620000001800 */
[----:B------:R-:W-:-:S15]  /*6edb0*/  IMAD.MOV.U32 R2, RZ, RZ, 0x1 ;  /* 0x00000001ff027424 */ /* 0x000fde00078e00ff */
        /* <DEDUP_REMOVED lines=44> */
[----:B0-----:R-:W-:Y:S05]  /*6f080*/  CALL.REL.NOINC `($__internal_22_$__cuda_sm20_div_rn_f64_full) ;  /* 0x000002a800907944 */ /* 0x001fea0003c00000 */
.L_x_7704:
[----:B------:R-:W-:Y:S05]  /*6f090*/  BSYNC.RECONVERGENT B4 ;  /* 0x0000000000047941 */ /* 0x000fea0003800200 */
.L_x_7703:
        /* <DEDUP_REMOVED lines=48> */
[----:B0-----:R-:W-:Y:S05]  /*6f3a0*/  CALL.REL.NOINC `($__internal_22_$__cuda_sm20_div_rn_f64_full) ;  /* 0x000002a400c87944 */ /* 0x001fea0003c00000 */
[----:B------:R-:W-:Y:S01]  /*6f3b0*/  IMAD.MOV.U32 R22, RZ, RZ, R2 ;  /* 0x000000ffff167224 */ /* 0x000fe200078e0002 */
[----:B------:R-:W-:-:S07]  /*6f3c0*/  MOV R23, R3 ;  /* 0x0000000300177202 */ /* 0x000fce0000000f00 */
.L_x_7706:
[----:B------:R-:W-:Y:S05]  /*6f3d0*/  BSYNC.RECONVERGENT B4 ;  /* 0x0000000000047941 */ /* 0x000fea0003800200 */
.L_x_7705:
[----:B------:R-:W1:-:S15]  /*6f3e0*/  DSETP.GEU.AND P0, PT, R10, 200, PT ;  /* 0x406900000a00742a */ /* 0x000e5e0003f0e000 */
[----:B------:R-:W-:-:S15]  /*6f3f0*/  NOP ;  /* 0x0000000000007918 */ /* 0x000fde0000000000 */
[----:B------:R-:W-:-:S15]  /*6f400*/  NOP ;  /* 0x0000000000007918 */ /* 0x000fde0000000000 */
[----:B------:R-:W-:-:S15]  /*6f410*/  NOP ;  /* 0x0000000000007918 */ /* 0x000fde0000000000 */
[----:B------:R-:W-:-:S04]  /*6f420*/  NOP ;  /* 0x0000000000007918 */ /* 0x000fc80000000000 */
[----:B-1----:R-:W1:Y:S02]  /*6f430*/  DSETP.GEU.OR P0, PT, R26, 200, P0 ;  /* 0x406900001a00742a */ /* 0x002e64000070e400 */
[----:B-1----:R-:W-:Y:S05]  /*6f440*/  @P0 BRA `(.L_x_7707) ;  /* 0x0000000c00ec0947 */ /* 0x002fea0003800000 */
[----:B------:R-:W1:Y:S01]  /*6f450*/  MUFU.RCP64H R9, R17 ;  /* 0x0000001100097308 */ /* 0x000e620000001800 */
[----:B------:R-:W-:Y:S01]  /*6f460*/  IMAD.MOV.U32 R4, RZ, RZ, 0x652b82fe ;  /* 0x652b82feff047424 */ /* 0x000fe200078e00ff */
[----:B------:R-:W-:Y:S01]  /*6f470*/  MOV R5, 0x3ff71547 ;  /* 0x3ff7154700057802 */ /* 0x000fe20000000f00 */
[----:B------:R-:W-:Y:S01]  /*6f480*/  IMAD.MOV.U32 R8, RZ, RZ, 0x1 ;  /* 0x00000001ff087424 */ /* 0x000fe200078e00ff */
[----:B------:R-:W-:Y:S01]  /*6f490*/  UMOV UR6, 0xfefa39ef ;  /* 0xfefa39ef00067882 */ /* 0x000fe20000000000 */
[----:B------:R-:W-:Y:S01]  /*6f4a0*/  UMOV UR7, 0x3fe62e42 ;  /* 0x3fe62e4200077882 */ /* 0x000fe20000000000 */
[----:B------:R-:W-:Y:S01]  /*6f4b0*/  FSETP.GEU.FTZ.AND P0, PT, |R25|, 4.1917929649353027344, PT ;  /* 0x4086232b1900780b */ /* 0x000fe20003f1e200 */
[----:B------:R-:W-:Y:S01]  /*6f4c0*/  BSSY.RECONVERGENT B3, `(.L_x_7708) ;  /* 0x000009c000037945 */ /* 0x000fe20003800200 */
[----:B------:R-:W2:Y:S01]  /*6f4d0*/  DFMA R4, R24, R4, 6.75539944105574400000e+15 ;  /* 0x433800001804742b */ /* 0x000ea20000000004 */
[----:B------:R-:W-:-:S15]  /*6f4e0*/  FSETP.GEU.AND P3, PT, |R11|, 6.5827683646048100446e-37, PT ;  /* 0x036000000b00780b */ /* 0x000fde0003f6e200 */
        /* <DEDUP_REMOVED lines=19> */
[----:B--2---:R-:W1:Y:S01]  /*6f620*/  DFMA R2, R6, -UR6, R24 ;  /* 0x8000000606027c2b */ /* 0x004e620008000018 */
        /* <DEDUP_REMOVED lines=28> */
[----:B------:R-:W2:-:S15]  /*6f7f0*/  DFMA R12, R8, R12, R8 ;  /* 0x0000000c080c722b */ /* 0x000e9e0000000008 */
[----:B------:R-:W-:-:S15]  /*6f800*/  NOP ;  /* 0x0000000000007918 */ /* 0x000fde0000000000 */
[----:B------:R-:W-:-:S15]  /*6f810*/  NOP ;  /* 0x0000000000007918 */ /* 0x000fde0000000000 */
[----:B------:R-:W-:-:S15]  /*6f820*/  NOP ;  /* 0x0000000000007918 */ /* 0x000fde0000000000 */
[----:B------:R-:W-:-:S04]  /*6f830*/  NOP ;  /* 0x0000000000007918 */ /* 0x000fc80000000000 */
[----:B-1----:R-:W-:Y:S01]  /*6f840*/  DFMA R2, R6, R2, UR6 ;  /* 0x0000000606027e2b */ /* 0x002fe20008000002 */
[----:B------:R-:W-:Y:S01]  /*6f850*/  UMOV UR6, 0x14761f65 ;  /* 0x14761f6500067882 */ /* 0x000fe20000000000 */
[----:B------:R-:W-:-:S15]  /*6f860*/  UMOV UR7, 0x3f2a01a0 ;  /* 0x3f2a01a000077882 */ /* 0x000fde0000000000 */
[----:B------:R-:W-:-:S15]  /*6f870*/  NOP ;  /* 0x0000000000007918 */ /* 0x000fde0000000000 */
[----:B------:R-:W-:-:S15]  /*6f880*/  NOP ;  /* 0x0000000000007918 */ /* 0x000fde0000000000 */
[----:B------:R-:W-:-:S15]  /*6f890*/  NOP ;  /* 0x0000000000007918 */ /* 0x000fde0000000000 */
[----:B------:R-:W-:-:S02]  /*6f8a0*/  NOP ;  /* 0x0000000000007918 */ /* 0x000fc40000000000 */
[----:B--2---:R-:W1:-:S15]  /*6f8b0*/  DFMA R8, -R16, R12, 1 ;  /* 0x3ff000001008742b */ /* 0x004e5e000000010c */
        /* <DEDUP_REMOVED lines=53> */
[----:B------:R-:W1:Y:S01]  /*6fc10*/  DFMA R8, R6, R8, UR6 ;  /* 0x0000000606087e2b */ /* 0x000e620008000008 */
        /* <DEDUP_REMOVED lines=28> */
[----:B------:R-:W1:Y:S02]  /*6fde0*/  DADD R6, R24, +INF ;  /* 0x7ff0000018067429 */ /* 0x000e640000000000 */
[----:B-1----:R-:W-:Y:S02]  /*6fdf0*/  FSEL R19, R7, RZ, P1 ;  /* 0x000000ff07137208 */ /* 0x002fe40000800000 */
[----:B------:R-:W-:Y:S01]  /*6fe00*/  FSEL R18, R6, RZ, P1 ;  /* 0x000000ff06127208 */ /* 0x000fe20000800000 */
[----:B------:R-:W-:Y:S01]  /*6fe10*/  @!P0 IMAD.MOV.U32 R6, RZ, RZ, RZ ;  /* 0x000000ffff068224 */ /* 0x000fe200078e00ff */
[----:B------:R-:W-:Y:S02]  /*6fe20*/  @!P0 LEA R7, R4, 0x3ff00000, 0x14 ;  /* 0x3ff0000004078811 */ /* 0x000fe400078ea0ff */
[----:B------:R-:W-:-:S15]  /*6fe30*/  @!P0 MOV R4, R8 ;  /* 0x0000000800048202 */ /* 0x000fde0000000f00 */
[----:B------:R-:W-:-:S15]  /*6fe40*/  NOP ;  /* 0x0000000000007918 */ /* 0x000fde0000000000 */
[----:B------:R-:W-:-:S15]  /*6fe50*/  NOP ;  /* 0x0000000000007918 */ /* 0x000fde0000000000 */
[----:B------:R-:W-:-:S11]  /*6fe60*/  NOP ;  /* 0x0000000000007918 */ /* 0x000fd60000000000 */
[----:B------:R1:W2:Y:S02]  /*6fe70*/  @!P0 DMUL R18, R4, R6 ;  /* 0x0000000604128228 */ /* 0x0002a40000000000 */
.L_x_7709:
[----:B------:R-:W-:Y:S05]  /*6fe80*/  BSYNC.RECONVERGENT B3 ;  /* 0x0000000000037941 */ /* 0x000fea0003800200 */
.L_x_7708:
[----:B------:R-:W-:Y:S04]  /*6fe90*/  BSSY.RECONVERGENT B4, `(.L_x_7710) ;  /* 0x0000008000047945 */ /* 0x000fe80003800200 */
[----:B------:R-:W-:Y:S05]  /*6fea0*/  @P2 BRA P3, `(.L_x_7711) ;  /* 0x0000000000182947 */ /* 0x000fea0001800000 */
[----:B-1----:R-:W-:Y:S01]  /*6feb0*/  MOV R4, R16 ;  /* 0x0000001000047202 */ /* 0x002fe20000000f00 */
[----:B------:R-:W-:Y:S01]  /*6fec0*/  IMAD.MOV.U32 R5, RZ, RZ, R17 ;  /* 0x000000ffff057224 */ /* 0x000fe200078e0011 */
[----:B------:R-:W-:Y:S01]  /*6fed0*/  MOV R6, R10 ;  /* 0x0000000a00067202 */ /* 0x000fe20000000f00 */
[----:B------:R-:W-:Y:S01]  /*6fee0*/  IMAD.MOV.U32 R7, RZ, RZ, R11 ;  /* 0x000000ffff077224 */ /* 0x000fe200078e000b */
[----:B------:R-:W-:-:S07]  /*6fef0*/  MOV R0, 0x6ff10 ;  /* 0x0006ff1000007802 */ /* 0x000fce0000000f00 */
[----:B0-2---:R-:W-:Y:S05]  /*6ff00*/  CALL.REL.NOINC `($__internal_22_$__cuda_sm20_div_rn_f64_full) ;  /* 0x0000029800f07944 */ /* 0x005fea0003c00000 */
.L_x_7711:
[----:B------:R-:W-:Y:S05]  /*6ff10*/  BSYNC.RECONVERGENT B4 ;  /* 0x0000000000047941 */ /* 0x000fea0003800200 */
.L_x_7710:
[----:B------:R-:W-:Y:S01]  /*6ff20*/  SHF.R.U32.HI R0, RZ, 0x14, R27 ;  /* 0x00000014ff007819 */ /* 0x000fe2000001161b */
[----:B------:R-:W3:Y:S01]  /*6ff30*/  DSETP.NEU.AND P2, PT, R2, RZ, PT ;  /* 0x000000ff0200722a */ /* 0x000ee20003f4d000 */
[----:B------:R-:W-:Y:S01]  /*6ff40*/  BSSY.RECONVERGENT B3, `(.L_x_7712) ;  /* 0x000002a000037945 */ /* 0x000fe20003800200 */
[----:B---3--:R-:W-:Y:S01]  /*6ff50*/  ISETP.GE.OR P3, PT, R27, RZ, P2 ;  /* 0x000000ff1b00720c */ /* 0x008fe20001766670 */
[----:B-1----:R-:W-:Y:S01]  /*6ff60*/  @!P2 IMAD.MOV.U32 R4, RZ, RZ, RZ ;  /* 0x000000ffff04a224 */ /* 0x002fe200078e00ff */
        /* <DEDUP_REMOVED lines=9> */
[----:B------:R-:W1:Y:S02]  /*70000*/  @!P2 DSETP.NEU.AND P1, PT, R14, 0.5, !P0 ;  /* 0x3fe000000e00a42a */ /* 0x000e64000472d000 */
[----:B-1----:R-:W-:-:S04]  /*70010*/  @!P2 SEL R5, R3, RZ, P1 ;  /* 0x000000ff0305a207 */ /* 0x002fc80000800000 */
[----:B------:R-:W-:Y:S01]  /*70020*/  @!P3 LOP3.LUT R5, R5, 0x7ff00000, RZ, 0xfc, !PT ;  /* 0x7ff000000505b812 */ /* 0x000fe200078efcff */
[----:B------:R-:W-:Y:S06]  /*70030*/  @!P2 BRA `(.L_x_7713) ;  /* 0x000000000068a947 */ /* 0x000fec0003800000 */
[----:B------:R-:W1:Y:S01]  /*70040*/  DADD R6, -RZ, |R2| ;  /* 0x00000000ff067229 */ /* 0x000e620000000502 */
[----:B------:R-:W-:Y:S01]  /*70050*/  BSSY.RECONVERGENT B4, `(.L_x_7714) ;  /* 0x0000006000047945 */ /* 0x000fe20003800200 */
[----:B------:R-:W-:Y:S01]  /*70060*/  MOV R29, R26 ;  /* 0x0000001a001d7202 */ /* 0x000fe20000000f00 */
[----:B-1----:R-:W-:Y:S01]  /*70070*/  IMAD.MOV.U32 R12, RZ, RZ, R7 ;  /* 0x000000ffff0c7224 */ /* 0x002fe200078e0007 */
[----:B------:R-:W-:Y:S02]  /*70080*/  MOV R28, R27 ;  /* 0x0000001b001c7202 */ /* 0x000fe40000000f00 */
[----:B------:R-:W-:-:S07]  /*70090*/  MOV R0, 0x700b0 ;  /* 0x000700b000007802 */ /* 0x000fce0000000f00 */
[----:B0-2---:R-:W-:Y:S05]  /*700a0*/  CALL.REL.NOINC `($_ZN2at6native27unrolled_elementwise_kernelIN48_GLOBAL__N__08322988_15_IGammaKernel_cu_cb51a28d10CalcIgammaIdEESt5arrayIPcLm3EELi4E23TrivialOffsetCalculatorILi2EjES8_ILi1EjENS0_6memory15LoadWithoutCastENSB_16StoreWithoutCastEEEviT_T0_T2_T3_T4_T5_$__internal_accurate_pow) ;  /* 0x000002a800047944 */ /* 0x005fea0003c00000 */
[----:B------:R-:W-:Y:S05]  /*700b0*/  BSYNC.RECONVERGENT B4 ;  /* 0x0000000000047941 */ /* 0x000fea0003800200 */
.L_x_7714:
        /* <DEDUP_REMOVED lines=18> */
.L_x_7713:
[----:B------:R-:W-:Y:S05]  /*701e0*/  BSYNC.RECONVERGENT B3 ;  /* 0x0000000000037941 */ /* 0x000fea0003800200 */
.L_x_7712:
[----:B------:R-:W1:Y:S01]  /*701f0*/  DADD R6, R26, R2 ;  /* 0x000000001a067229 */ /* 0x000e620000000002 */
[----:B------:R-:W-:Y:S01]  /*70200*/  BSSY.RECONVERGENT B3, `(.L_x_7715) ;  /* 0x0000016000037945 */ /* 0x000fe20003800200 */
[----:B-1----:R-:W-:-:S04]  /*70210*/  LOP3.LUT R6, R7, 0x7ff00000, RZ, 0xc0, !PT ;  /* 0x7ff0000007067812 */ /* 0x002fc800078ec0ff */
[----:B------:R-:W-:-:S15]  /*70220*/  ISETP.NE.AND P0, PT, R6, 0x7ff00000, PT ;  /* 0x7ff000000600780c */ /* 0x000fde0003f05270 */
[----:B------:R-:W-:-:S15]  /*70230*/  NOP ;  /* 0x0000000000007918 */ /* 0x000fde0000000000 */
[----:B------:R-:W-:-:S15]  /*70240*/  NOP ;  /* 0x0000000000007918 */ /* 0x000fde0000000000 */
[----:B------:R-:W-:-:S13]  /*70250*/  NOP ;  /* 0x0000000000007918 */ /* 0x000fda0000000000 */
[----:B------:R-:W1:-:S15]  /*70260*/  DSETP.NEU.OR P0, PT, |R2|, +INF , P0 ;  /* 0x7ff000000200742a */ /* 0x000e5e000070d600 */
[----:B------:R-:W-:-:S15]  /*70270*/  NOP ;  /* 0x0000000000007918 */ /* 0x000fde0000000000 */
[----:B------:R-:W-:-:S15]  /*70280*/  NOP ;  /* 0x0000000000007918 */ /* 0x000fde0000000000 */
[----:B------:R-:W-:-:S15]  /*70290*/  NOP ;  /* 0x0000000000007918 */ /* 0x000fde0000000000 */
[----:B------:R-:W-:-:S04]  /*702a0*/  NOP ;  /* 0x0000000000007918 */ /* 0x000fc80000000000 */
[----:B------:R3:W4:Y:S02]  /*702b0*/  DSETP.NEU.AND P2, PT, R2, 1, PT ;  /* 0x3ff000000200742a */ /* 0x0007240003f4d000 */
[----:B-1--4-:R-:W-:Y:S05]  /*702c0*/  @P0 BRA `(.L_x_7716) ;  /* 0x0000000000240947 */ /* 0x012fea0003800000 */
        /* <DEDUP_REMOVED lines=9> */
.L_x_7716:
[----:B------:R-:W-:Y:S05]  /*70360*/  BSYNC.RECONVERGENT B3 ;  /* 0x0000000000037941 */ /* 0x000fea0003800200 */
.L_x_7715:
[----:B---3--:R-:W-:Y:S02]  /*70370*/  FSEL R2, R4, RZ, P2 ;  /* 0x000000ff04027208 */ /* 0x008fe40001000000 */
[----:B------:R-:W-:-:S06]  /*70380*/  FSEL R3, R5, 1.875, P2 ;  /* 0x3ff0000005037808 */ /* 0x000fcc0001000000 */
[----:B--2---:R-:W1:-:S15]  /*70390*/  DMUL R18, R18, R2 ;  /* 0x0000000212127228 */ /* 0x004e5e0000000000 */
[----:B------:R-:W-:-:S15]  /*703a0*/  NOP ;  /* 0x0000000000007918 */ /* 0x000fde0000000000 */
[----:B------:R-:W-:-:S15]  /*703b0*/  NOP ;  /* 0x0000000000007918 */ /* 0x000fde0000000000 */
[----:B------:R-:W-:-:S15]  /*703c0*/  NOP ;  /* 0x0000000000007918 */ /* 0x000fde0000000000 */
[----:B------:R-:W-:-:S04]  /*703d0*/  NOP ;  /* 0x0000000000007918 */ /* 0x000fc80000000000 */
[----:B-1----:R3:W4:Y:S02]  /*703e0*/  DMUL R22, R18, R22 ;  /* 0x0000001612167228 */ /* 0x0027240000000000 */
[----:B---34-:R-:W-:Y:S05]  /*703f0*/  BRA `(.L_x_7696) ;  /* 0x0000002400007947 */ /* 0x018fea0003800000 */
.L_x_7707:
[----:B------:R-:W1:Y:S01]  /*70400*/  MUFU.RCP64H R3, R17 ;  /* 0x0000001100037308 */ /* 0x000e620000001800 */
        /* <DEDUP_REMOVED lines=29> */
[----:B------:R-:W1:Y:S02]  /*705e0*/  DADD R6, R20, 0.5 ;  /* 0x3fe0000014067429 */ /* 0x000e640000000000 */
[----:B-1----:R-:W-:-:S15]  /*705f0*/  FSETP.GEU.AND P1, PT, |R7|, 6.5827683646048100446e-37, PT ;  /* 0x036000000700780b */ /* 0x002fde0003f2e200 */
        /* <DEDUP_REMOVED lines=27> */
[----:B------:R-:W-:Y:S01]  /*707b0*/  IMAD.MOV.U32 R14, RZ, RZ, R2 ;  /* 0x000000ffff0e7224 */ /* 0x000fe200078e0002 */
[----:B------:R-:W-:-:S07]  /*707c0*/  MOV R15, R3 ;  /* 0x00000003000f7202 */ /* 0x000fce0000000f00 */
.L_x_7718:
[----:B------:R-:W-:Y:S05]  /*707d0*/  BSYNC.RECONVERGENT B4 ;  /* 0x0000000000047941 */ /* 0x000fea0003800200 */
.L_x_7717:
        /* <DEDUP_REMOVED lines=56> */
.L_x_7722:
[----:B------:R-:W-:Y:S05]  /*70b60*/  BSYNC.RECONVERGENT B7 ;  /* 0x0000000000077941 */ /* 0x000fea0003800200 */
.L_x_7721:
        /* <DEDUP_REMOVED lines=78> */
.L_x_7720:
        /* <DEDUP_REMOVED lines=188> */
.L_x_7724:
[----:B------:R-:W-:Y:S01]  /*71c10*/  IMAD.MOV.U32 R2, RZ, RZ, 0x0 ;  /* 0x00000000ff027424 */ /* 0x000fe200078e00ff */
[----:B------:R-:W-:Y:S02]  /*71c20*/  MOV R3, 0x7ff00000 ;  /* 0x7ff0000000037802 */ /* 0x000fe40000000f00 */
[----:B------:R-:W-:-:S04]  /*71c30*/  LOP3.LUT P0, RZ, R5, 0x7fffffff, RZ, 0xc0, !PT ;  /* 0x7fffffff05ff7812 */ /* 0x000fc8000780c0ff */
[----:B------:R-:W0:Y:S02]  /*71c40*/  DFMA R4, R4, R2, +INF ;  /* 0x7ff000000404742b */ /* 0x000e240000000002 */
[----:B0-----:R-:W-:Y:S02]  /*71c50*/  FSEL R4, R4, RZ, P0 ;  /* 0x000000ff04047208 */ /* 0x001fe40000000000 */
[----:B------:R-:W-:-:S07]  /*71c60*/  FSEL R5, R5, -QNAN , P0 ;  /* 0xfff0000005057808 */ /* 0x000fce0000000000 */
.L_x_7723:
[----:B------:R-:W-:Y:S05]  /*71c70*/  BSYNC.RECONVERGENT B4 ;  /* 0x0000000000047941 */ /* 0x000fea0003800200 */
.L_x_7719:
        /* <DEDUP_REMOVED lines=57> */
[----:B------:R-:W-:Y:S05]  /*72010*/  CALL.REL.NOINC `($__internal_22_$__cuda_sm20_div_rn_f64_full) ;  /* 0x0000027800ac7944 */ /* 0x000fea0003c00000 */
.L_x_7726:
[----:B------:R-:W-:Y:S05]  /*72020*/  BSYNC.RECONVERGENT B4 ;  /* 0x0000000000047941 */ /* 0x000fea0003800200 */
.L_x_7725:
        /* <DEDUP_REMOVED lines=123> */
.L_x_7728:
[----:B------:R-:W-:Y:S05]  /*727e0*/  BSYNC.RECONVERGENT B3 ;  /* 0x0000000000037941 */ /* 0x000fea0003800200 */
.L_x_7727:
[----:B-1----:R1:W2:Y:S02]  /*727f0*/  DMUL R22, R4, R22 ;  /* 0x0000001604167228 */ /* 0x0022a40000000000 */
.L_x_7696:
[----:B------:R-:W-:Y:S05]  /*72800*/  BSYNC.RECONVERGENT B5 ;  /* 0x0000000000057941 */ /* 0x000fea0003800200 */
.L_x_7680:
        /* <DEDUP_REMOVED lines=12> */
.L_x_7734:
[----:B-1----:R-:W0:Y:S01]  /*728d0*/  DADD R4, R16, 1 ;  /* 0x3ff0000010047429 */ /* 0x002e220000000000 */
        /* <DEDUP_REMOVED lines=52> */
.L_x_7733:
[----:B------:R-:W-:Y:S05]  /*72c20*/  BSYNC.RECONVERGENT B7 ;  /* 0x0000000000077941 */ /* 0x000fea0003800200 */
.L_x_7732:
        /* <DEDUP_REMOVED lines=20> */
.L_x_7731:
[----:B------:R-:W0:Y:S01]  /*72d70*/  MUFU.RCP64H R3, R27 ;  /* 0x0000001b00037308 */ /* 0x000e220000001800 */
[----:B------:R-:W-:Y:S01]  /*72d80*/  IMAD.MOV.U32 R2, RZ, RZ, 0x1 ;  /* 0x00000001ff027424 */ /* 0x000fe200078e00ff */
        /* <DEDUP_REMOVED lines=50> */
.L_x_7735:
[----:B------:R-:W-:Y:S05]  /*730b0*/  BSYNC.RECONVERGENT B5 ;  /* 0x0000000000057941 */ /* 0x000fea0003800200 */
.L_x_7730:
[----:B------:R-:W-:Y:S05]  /*730c0*/  BSYNC.RECONVERGENT B4 ;  /* 0x0000000000047941 */ /* 0x000fea0003800200 */
.L_x_7729:
[----:B------:R2:W3:Y:S02]  /*730d0*/  DADD R18, -R2, 1 ;  /* 0x3ff0000002127429 */ /* 0x0004e40000000100 */
[----:B--23--:R-:W-:Y:S05]  /*730e0*/  BRA `(.L_x_7400) ;  /* 0x0000026000d87947 */ /* 0x00cfea0003800000 */
.L_x_7679:
        /* <DEDUP_REMOVED lines=31> */
[----:B------:R-:W-:Y:S01]  /*732e0*/  MOV R16, RZ ;  /* 0x000000ff00107202 */ /* 0x000fe20000000f00 */
[----:B------:R-:W-:Y:S01]  /*732f0*/  UMOV UR7, 0x43300000 ;  /* 0x4330000000077882 */ /* 0x000fe20000000000 */
[----:B------:R-:W-:Y:S01]  /*73300*/  LOP3.LUT R3, R2, 0x3ff00000, RZ, 0xfc, !PT ;  /* 0x3ff0000002037812 */ /* 0x000fe200078efcff */
[----:B------:R-:W-:-:S03]  /*73310*/  IMAD.MOV.U32 R2, RZ, RZ, R4 ;  /* 0x000000ffff027224 */ /* 0x000fc600078e0004 */
[----:B------:R-:W-:-:S13]  /*73320*/  ISETP.GE.U32.AND P0, PT, R3, 0x3ff6a09f, PT ;  /* 0x3ff6a09f0300780c */ /* 0x000fda0003f06070 */
[----:B------:R-:W-:-:S05]  /*73330*/  @P0 IADD3 R5, PT, PT, R3, -0x100000, RZ ;  /* 0xfff0000003050810 */ /* 0x000fca0007ffe0ff */
        /* <DEDUP_REMOVED lines=9> */
[----:B------:R-:W-:-:S03]  /*733d0*/  IMAD.MOV.U32 R3, RZ, RZ, 0x43300000 ;  /* 0x43300000ff037424 */ /* 0x000fc600078e00ff */
        /* <DEDUP_REMOVED lines=154> */
.L_x_7739:
[----:B------:R-:W-:Y:S01]  /*73d80*/  IMAD.MOV.U32 R4, RZ, RZ, 0x0 ;  /* 0x00000000ff047424 */ /* 0x000fe200078e00ff */
[----:B------:R-:W-:Y:S02]  /*73d90*/  MOV R5, 0x7ff00000 ;  /* 0x7ff0000000057802 */ /* 0x000fe40000000f00 */
[----:B------:R-:W-:-:S04]  /*73da0*/  LOP3.LUT P0, RZ, R3, 0x7fffffff, RZ, 0xc0, !PT ;  /* 0x7fffffff03ff7812 */ /* 0x000fc8000780c0ff */
[----:B------:R-:W1:Y:S02]  /*73db0*/  DFMA R2, R2, R4, +INF ;  /* 0x7ff000000202742b */ /* 0x000e640000000004 */
[----:B-1----:R-:W-:Y:S02]  /*73dc0*/  FSEL R24, R2, RZ, P0 ;  /* 0x000000ff02187208 */ /* 0x002fe40000000000 */
[----:B------:R-:W-:-:S07]  /*73dd0*/  FSEL R25, R3, -QNAN , P0 ;  /* 0xfff0000003197808 */ /* 0x000fce0000000000 */
.L_x_7740:
[----:B------:R-:W-:Y:S05]  /*73de0*/  BSYNC.RECONVERGENT B3 ;  /* 0x0000000000037941 */ /* 0x000fea0003800200 */
.L_x_7738:
        /* <DEDUP_REMOVED lines=12> */
[----:B0-----:R-:W-:Y:S05]  /*73eb0*/  CALL.REL.NOINC `($_ZN2at6native27unrolled_elementwise_kernelIN48_GLOBAL__N__08322988_15_IGammaKernel_cu_cb51a28d10CalcIgammaIdEESt5arrayIPcLm3EELi4E23TrivialOffsetCalculatorILi2EjES8_ILi1EjENS0_6memory15LoadWithoutCastENSB_16StoreWithoutCastEEEviT_T0_T2_T3_T4_T5_$__internal_lgamma_pos) ;  /* 0x0000028800347944 */ /* 0x001fea0003c00000 */
[----:B------:R-:W-:Y:S05]  /*73ec0*/  BSYNC.RECONVERGENT B8 ;  /* 0x0000000000087941 */ /* 0x000fea0003800200 */
.L_x_7743:
        /* <DEDUP_REMOVED lines=173> */
[----:B------:R-:W-:Y:S05]  /*749a0*/  CALL.REL.NOINC `($__internal_22_$__cuda_sm20_div_rn_f64_full) ;  /* 0x0000025000487944 */ /* 0x000fea0003c00000 */
.L_x_7748:
[----:B------:R-:W-:Y:S05]  /*749b0*/  BSYNC.RECONVERGENT B8 ;  /* 0x0000000000087941 */ /* 0x000fea0003800200 */
.L_x_7747:
[----:B------:R-:W-:Y:S01]  /*749c0*/  IMAD.MOV.U32 R14, RZ, RZ, R2 ;  /* 0x000000ffff0e7224 */ /* 0x000fe200078e0002 */
[----:B------:R-:W-:-:S07]  /*749d0*/  MOV R15, R3 ;  /* 0x00000003000f7202 */ /* 0x000fce0000000f00 */
.L_x_7746:
[----:B------:R-:W-:Y:S05]  /*749e0*/  BSYNC.RECONVERGENT B4 ;  /* 0x0000000000047941 */ /* 0x000fea0003800200 */
.L_x_7745:
        /* <DEDUP_REMOVED lines=66> */
[----:B0-----:R-:W-:Y:S01]  /*74e10*/  IMAD.MOV.U32 R28, RZ, RZ, -0x748574fc ;  /* 0x8b7a8b04ff1c7424 */ /* 0x001fe200078e00ff */
[----:B------:R-:W-:-:S15]  /*74e20*/  MOV R29, 0x3ed0ee25 ;  /* 0x3ed0ee25001d7802 */ /* 0x000fde0000000f00 */
[----:B------:R-:W-:-:S15]  /*74e30*/  NOP ;  /* 0x0000000000007918 */ /* 0x000fde0000000000 */
[----:B------:R-:W-:-:S15]  /*74e40*/  NOP ;  /* 0x0000000000007918 */ /* 0x000fde0000000000 */
[----:B------:R-:W-:-:S15]  /*74e50*/  NOP ;  /* 0x0000000000007918 */ /* 0x000fde0000000000 */
[----:B------:R-:W-:-:S01]  /*74e60*/  NOP ;  /* 0x0000000000007918 */ /* 0x000fc20000000000 */
[----:B------:R-:W0:Y:S01]  /*74e70*/  DADD R2, R2, -UR6 ;  /* 0x8000000602027e29 */ /* 0x000e220008000000 */
[----:B------:R-:W-:Y:S01]  /*74e80*/  UMOV UR6, 0xfefa39ef ;  /* 0xfefa39ef00067882 */ /* 0x000fe20000000000 */
[----:B------:R-:W-:-:S15]  /*74e90*/  UMOV UR7, 0x3fe62e42 ;  /* 0x3fe62e4200077882 */ /* 0x000fde0000000000 */
[----:B------:R-:W-:-:S15]  /*74ea0*/  NOP ;  /* 0x0000000000007918 */ /* 0x000fde0000000000 */
[----:B------:R-:W-:-:S15]  /*74eb0*/  NOP ;  /* 0x0000000000007918 */ /* 0x000fde0000000000 */
[----:B------:R-:W-:-:S15]  /*74ec0*/  NOP ;  /* 0x0000000000007918 */ /* 0x000fde0000000000 */
[----:B------:R-:W-:-:S02]  /*74ed0*/  NOP ;  /* 0x0000000000007918 */ /* 0x000fc40000000000 */
        /* <DEDUP_REMOVED lines=61> */
[----:B------:R-:W1:-:S15]  /*752b0*/  DFMA R30, R4, -R8, R30 ;  /* 0x80000008041e722b */ /* 0x000e5e000000001e */
        /* <DEDUP_REMOVED lines=43> */
.L_x_7750:
[----:B------:R-:W-:Y:S01]  /*75570*/  IMAD.MOV.U32 R2, RZ, RZ, 0x0 ;  /* 0x00000000ff027424 */ /* 0x000fe200078e00ff */
[----:B------:R-:W-:Y:S02]  /*75580*/  MOV R3, 0x7ff00000 ;  /* 0x7ff0000000037802 */ /* 0x000fe40000000f00 */
[----:B------:R-:W-:-:S04]  /*75590*/  LOP3.LUT P0, RZ, R15, 0x7fffffff, RZ, 0xc0, !PT ;  /* 0x7fffffff0fff7812 */ /* 0x000fc8000780c0ff */
[----:B------:R-:W0:Y:S02]  /*755a0*/  DFMA R2, R14, R2, +INF ;  /* 0x7ff000000e02742b */ /* 0x000e240000000002 */
[----:B0-----:R-:W-:Y:S02]  /*755b0*/  FSEL R4, R2, RZ, P0 ;  /* 0x000000ff02047208 */ /* 0x001fe40000000000 */
[----:B------:R-:W-:-:S07]  /*755c0*/  FSEL R5, R3, -QNAN , P0 ;  /* 0xfff0000003057808 */ /* 0x000fce0000000000 */
.L_x_7751:
[----:B------:R-:W-:Y:S05]  /*755d0*/  BSYNC.RECONVERGENT B3 ;  /* 0x0000000000037941 */ /* 0x000fea0003800200 */
.L_x_7749:
        /* <DEDUP_REMOVED lines=10> */
.L_x_7742:
[----:B------:R1:W2:Y:S02]  /*75680*/  DADD R2, R26, R26 ;  /* 0x000000001a027229 */ /* 0x0002a4000000001a */
.L_x_7744:
[----:B------:R-:W-:Y:S05]  /*75690*/  BSYNC.RECONVERGENT B7 ;  /* 0x0000000000077941 */ /* 0x000fea0003800200 */
.L_x_7741:
[----:B------:R-:W2:Y:S01]  /*756a0*/  DADD R24, -R10, R24 ;  /* 0x000000000a187229 */ /* 0x000ea20000000118 */
[----:B------:R-:W-:Y:S01]  /*756b0*/  UMOV UR6, 0xfefa39ef ;  /* 0xfefa39ef00067882 */ /* 0x000fe20000000000 */
[----:B------:R-:W-:Y:S01]  /*756c0*/  UMOV UR7, 0x40862e42 ;  /* 0x40862e4200077882 */ /* 0x000fe20000000000 */
[----:B0-----:R-:W-:-:S15]  /*756d0*/  CS2R R40, SRZ ;  /* 0x0000000000287805 */ /* 0x001fde000001ff00 */
[----:B------:R-:W-:-:S15]  /*756e0*/  NOP ;  /* 0x0000000000007918 */ /* 0x000fde0000000000 */
[----:B------:R-:W-:-:S15]  /*756f0*/  NOP ;  /* 0x0000000000007918 */ /* 0x000fde0000000000 */
[----:B------:R-:W-:-:S15]  /*75700*/  NOP ;  /* 0x0000000000007918 */ /* 0x000fde0000000000 */
[----:B------:R-:W-:-:S01]  /*75710*/  NOP ;  /* 0x0000000000007918 */ /* 0x000fc20000000000 */
[----:B--2---:R-:W0:-:S15]  /*75720*/  DADD R2, R24, -R2 ;  /* 0x0000000018027229 */ /* 0x004e1e0000000802 */
[----:B------:R-:W-:-:S15]  /*75730*/  NOP ;  /* 0x0000000000007918 */ /* 0x000fde0000000000 */
[----:B------:R-:W-:-:S15]  /*75740*/  NOP ;  /* 0x0000000000007918 */ /* 0x000fde0000000000 */
[----:B------:R-:W-:-:S15]  /*75750*/  NOP ;  /* 0x0000000000007918 */ /* 0x000fde0000000000 */
[----:B------:R-:W-:-:S04]  /*75760*/  NOP ;  /* 0x0000000000007918 */ /* 0x000fc80000000000 */
[----:B0-----:R-:W0:Y:S02]  /*75770*/  DSETP.GEU.AND P0, PT, R2, -UR6, PT ;  /* 0x8000000602007e2a */ /* 0x001e24000bf0e000 */
[----:B0-----:R-:W-:Y:S05]  /*75780*/  @!P0 BRA `(.L_x_7752) ;  /* 0x0000005800a48947 */ /* 0x001fea0003800000 */
[----:B------:R-:W-:Y:S01]  /*75790*/  IMAD.MOV.U32 R4, RZ, RZ, 0x652b82fe ;  /* 0x652b82feff047424 */ /* 0x000fe200078e00ff */
[----:B------:R-:W-:Y:S01]  /*757a0*/  MOV R5, 0x3ff71547 ;  /* 0x3ff7154700057802 */ /* 0x000fe20000000f00 */
[----:B------:R-:W-:Y:S01]  /*757b0*/  UMOV UR6, 0xfefa39ef ;  /* 0xfefa39ef00067882 */ /* 0x000fe20000000000 */
[----:B------:R-:W-:Y:S01]  /*757c0*/  UMOV UR7, 0x3fe62e42 ;  /* 0x3fe62e4200077882 */ /* 0x000fe20000000000 */
[----:B------:R-:W-:-:S03]  /*757d0*/  FSETP.GEU.FTZ.AND P0, PT, |R3|, 4.1917929649353027344, PT ;  /* 0x4086232b0300780b */ /* 0x000fc60003f1e200 */
        /* <DEDUP_REMOVED lines=101> */
[----:B------:R-:W0:Y:S02]  /*75e30*/  DADD R2, R2, +INF ;  /* 0x7ff0000002027429 */ /* 0x000e240000000000 */
[----:B0-----:R-:W-:Y:S02]  /*75e40*/  FSEL R40, R2, RZ, P1 ;  /* 0x000000ff02287208 */ /* 0x001fe40000800000 */
        /* <DEDUP_REMOVED lines=11> */
.L_x_7737:
        /* <DEDUP_REMOVED lines=62> */
[----:B0-----:R-:W-:Y:S05]  /*762e0*/  CALL.REL.NOINC `($__internal_22_$__cuda_sm20_div_rn_f64_full) ;  /* 0x0000023400f87944 */ /* 0x001fea0003c00000 */
[----:B------:R-:W-:Y:S01]  /*762f0*/  MOV R12, R2 ;  /* 0x00000002000c7202 */ /* 0x000fe20000000f00 */
[----:B------:R-:W-:-:S07]  /*76300*/  IMAD.MOV.U32 R13, RZ, RZ, R3 ;  /* 0x000000ffff0d7224 */ /* 0x000fce00078e0003 */
.L_x_7754:
[----:B------:R-:W-:Y:S05]  /*76310*/  BSYNC.RECONVERGENT B4 ;  /* 0x0000000000047941 */ /* 0x000fea0003800200 */
.L_x_7753:
        /* <DEDUP_REMOVED lines=49> */
[----:B------:R-:W-:Y:S01]  /*76630*/  MOV R0, 0x76660 ;  /* 0x0007666000007802 */ /* 0x000fe20000000f00 */
[----:B------:R-:W-:-:S07]  /*76640*/  IMAD.MOV.U32 R8, RZ, RZ, R29 ;  /* 0x000000ffff087224 */ /* 0x000fce00078e001d */
[----:B0-----:R-:W-:Y:S05]  /*76650*/  CALL.REL.NOINC `($__internal_23_$__cuda_sm20_dsqrt_rn_f64_mediumpath_v1) ;  /* 0x0000023c00447944 */ /* 0x001fea0003c00000 */
[----:B------:R-:W-:Y:S01]  /*76660*/  MOV R32, R4 ;  /* 0x0000000400207202 */ /* 0x000fe20000000f00 */
[----:B------:R-:W-:-:S07]  /*76670*/  IMAD.MOV.U32 R33, RZ, RZ, R5 ;  /* 0x000000ffff217224 */ /* 0x000fce00078e0005 */
.L_x_7756:
[----:B------:R-:W-:Y:S05]  /*76680*/  BSYNC.RECONVERGENT B4 ;  /* 0x0000000000047941 */ /* 0x000fea0003800200 */
.L_x_7755:
[----:B------:R-:W1:Y:S01]  /*76690*/  MUFU.RCP64H R29, R27 ;  /* 0x0000001b001d7308 */ /* 0x000e620000001800 */
[----:B------:R-:W-:Y:S01]  /*766a0*/  IADD3 R28, PT, PT, R27, 0x300402, RZ ;  /* 0x003004021b1c7810 */ /* 0x000fe20007ffe0ff */
[----:B------:R-:W-:Y:S01]  /*766b0*/  IMAD.MOV.U32 R34, RZ, RZ, 0x6a172145 ;  /* 0x6a172145ff227424 */ /* 0x000fe200078e00ff */
[----:B------:R-:W-:Y:S01]  /*766c0*/  MOV R35, 0x3f78d44d ;  /* 0x3f78d44d00237802 */ /* 0x000fe20000000f00 */
[----:B------:R-:W-:Y:S01]  /*766d0*/  IMAD.MOV.U32 R6, RZ, RZ, -0x19c7c7e ;  /* 0xfe638382ff067424 */ /* 0x000fe200078e00ff */
[----:B------:R-:W-:Y:S01]  /*766e0*/  MOV R7, 0x40338519 ;  /* 0x4033851900077802 */ /* 0x000fe20000000f00 */
        /* <DEDUP_REMOVED lines=9> */
[----:B------:R-:W-:Y:S01]  /*76780*/  HFMA2 R39, -RZ, RZ, 2.708984375, -244.125 ;  /* 0x416bdba1ff277431 */ /* 0x000fe200000001ff */
[----:B------:R-:W-:Y:S01]  /*76790*/  FSETP.GEU.AND P0, PT, |R28|, 5.8789094863358348022e-39, PT ;  /* 0x004004021c00780b */ /* 0x000fe20003f0e200 */
[----:B0-----:R-:W-:Y:S01]  /*767a0*/  IMAD.MOV.U32 R40, RZ, RZ, 0x4a98efce ;  /* 0x4a98efceff287424 */ /* 0x001fe200078e00ff */
[----:B-1----:R-:W0:Y:S01]  /*767b0*/  DFMA R2, -R26, R28, 1 ;  /* 0x3ff000001a02742b */ /* 0x002e22000000011c */
[----:B------:R1:W-:Y:S01]  /*767c0*/  STL.64 [R1+0x1468], R8 ;  /* 0x0014680801007387 */ /* 0x0003e20000100a00 */
[----:B------:R-:W-:Y:S01]  /*767d0*/  MOV R41, 0x4184aa64 ;  /* 0x4184aa6400297802 */ /* 0x000fe20000000f00 */
[----:B------:R-:W-:Y:S01]  /*767e0*/  BSSY.RECONVERGENT B4, `(.L_x_7757) ;  /* 0x0000056000047945 */ /* 0x000fe20003800200 */
[----:B--2---:R-:W-:Y:S01]  /*767f0*/  IMAD.MOV.U32 R34, RZ, RZ, 0x13d667e3 ;  /* 0x13d667e3ff227424 */ /* 0x004fe200078e00ff */
[----:B------:R2:W-:Y:S01]  /*76800*/  STL.64 [R1+0x1470], R12 ;  /* 0x0014700c01007387 */ /* 0x0005e20000100a00 */
[----:B------:R-:W-:Y:S01]  /*76810*/  MOV R35, 0x414a9038 ;  /* 0x414a903800237802 */ /* 0x000fe20000000f00 */
[----:B---3--:R-:W-:Y:S01]  /*76820*/  IMAD.MOV.U32 R6, RZ, RZ, -0x1388dcfa ;  /* 0xec772306ff067424 */ /* 0x008fe200078e00ff */
[----:B------:R-:W-:Y:S01]  /*76830*/  MOV R7, 0x4198bf15 ;  /* 0x4198bf1500077802 */ /* 0x000fe20000000f00 */
[----:B------:R3:W-:Y:S01]  /*76840*/  STL.64 [R1+0x1480], R36 ;  /* 0x0014802401007387 */ /* 0x0007e20000100a00 */
[----:B-1----:R-:W-:-:S02]  /*76850*/  IMAD.MOV.U32 R8, RZ, RZ, -0x30b135d2 ;  /* 0xcf4eca2eff087424 */ /* 0x002fc400078e00ff */
[----:B------:R-:W-:Y:S01]  /*76860*/  HFMA2 R9, -RZ, RZ, 2.771484375, 0.01287841796875 ;  /* 0x418b2298ff097431 */ /* 0x000fe200000001ff */
[----:B------:R1:W-:Y:S01]  /*76870*/  STL.64 [R1+0x1488], R34 ;  /* 0x0014882201007387 */ /* 0x0003e20000100a00 */
[----:B--2---:R-:W-:Y:S01]  /*76880*/  IMAD.MOV.U32 R12, RZ, RZ, 0x0 ;  /* 0x00000000ff0c7424 */ /* 0x004fe200078e00ff */
[----:B------:R-:W-:Y:S02]  /*76890*/  MOV R13, 0x3ff00000 ;  /* 0x3ff00000000d7802 */ /* 0x000fe40000000f00 */
[----:B------:R2:W-:Y:S01]  /*768a0*/  STL.64 [R1+0x1490], R38 ;  /* 0x0014902601007387 */ /* 0x0005e20000100a00 */
[----:B---3--:R-:W-:-:S03]  /*768b0*/  IMAD.MOV.U32 R36, RZ, RZ, 0x0 ;  /* 0x00000000ff247424 */ /* 0x008fc600078e00ff */
[----:B------:R3:W-:Y:S01]  /*768c0*/  STL.64 [R1+0x14a8], R6 ;  /* 0x0014a80601007387 */ /* 0x0007e20000100a00 */
[----:B------:R-:W-:-:S03]  /*768d0*/  HFMA2 R37, -RZ, RZ, 2.435546875, -1920 ;  /* 0x40dfe780ff257431 */ /* 0x000fc600000001ff */
[----:B------:R4:W-:Y:S01]  /*768e0*/  STL.64 [R1+0x14b0], R8 ;  /* 0x0014b00801007387 */ /* 0x0009e20000100a00 */
[----:B-1----:R-:W-:Y:S01]  /*768f0*/  IMAD.MOV.U32 R34, RZ, RZ, 0x0 ;  /* 0x00000000ff227424 */ /* 0x002fe200078e00ff */
[----:B------:R-:W-:Y:S02]  /*76900*/  MOV R35, 0x409e1400 ;  /* 0x409e140000237802 */ /* 0x000fe40000000f00 */
[----:B------:R1:W-:Y:S01]  /*76910*/  STL.64 [R1+0x27d8], R12 ;  /* 0x0027d80c01007387 */ /* 0x0003e20000100a00 */
[----:B--2---:R-:W-:Y:S01]  /*76920*/  IMAD.MOV.U32 R38, RZ, RZ, 0x0 ;  /* 0x00000000ff267424 */ /* 0x004fe200078e00ff */
[----:B------:R-:W-:Y:S01]  /*76930*/  MOV R39, 0x4115d0bc ;  /* 0x4115d0bc00277802 */ /* 0x000fe20000000f00 */
[----:B---3--:R-:W-:Y:S02]  /*76940*/  IMAD.MOV.U32 R6, RZ, RZ, -0x70000000 ;  /* 0x90000000ff067424 */ /* 0x008fe400078e00ff */
[----:B------:R-:W-:Y:S01]  /*76950*/  HFMA2 R7, -RZ, RZ, 2.759765625, -6872 ;  /* 0x4185eeb6ff077431 */ /* 0x000fe200000001ff */
[----:B------:R-:W-:Y:S01]  /*76960*/  STL.64 [R1+0x27e8], R34 ;  /* 0x0027e82201007387 */ /* 0x000fe20000100a00 */
[----:B----4-:R-:W-:Y:S01]  /*76970*/  IMAD.MOV.U32 R8, RZ, RZ, 0x70000000 ;  /* 0x70000000ff087424 */ /* 0x010fe200078e00ff */
[----:B------:R-:W-:-:S02]  /*76980*/  MOV R9, 0x41991871 ;  /* 0x4199187100097802 */ /* 0x000fc40000000f00 */
[----:B------:R-:W-:Y:S01]  /*76990*/  STL.64 [R1+0x27f0], R36 ;  /* 0x0027f02401007387 */ /* 0x000fe20000100a00 */
[----:B-1----:R-:W-:Y:S01]  /*769a0*/  IMAD.MOV.U32 R12, RZ, RZ, -0x50000000 ;  /* 0xb0000000ff0c7424 */ /* 0x002fe200078e00ff */
[----:B------:R-:W-:Y:S02]  /*769b0*/  MOV R13, 0x41a1fda6 ;  /* 0x41a1fda6000d7802 */ /* 0x000fe40000000f00 */
[----:B------:R-:W-:Y:S04]  /*769c0*/  STL.64 [R1+0x27f8], R38 ;  /* 0x0027f82601007387 */ /* 0x000fe80000100a00 */
[----:B------:R-:W-:Y:S04]  /*769d0*/  STL.64 [R1+0x2810], R6 ;  /* 0x0028100601007387 */ /* 0x000fe80000100a00 */
[----:B------:R-:W-:Y:S04]  /*769e0*/  STL.64 [R1+0x2818], R8 ;  /* 0x0028180801007387 */ /* 0x000fe80000100a00 */
[----:B------:R-:W-:Y:S04]  /*769f0*/  STL.64 [R1+0x2820], R12 ;  /* 0x0028200c01007387 */ /* 0x000fe80000100a00 */
[----:B------:R-:W-:Y:S05]  /*76a00*/  STL.64 [R1+0x2838], RZ ;  /* 0x002838ff01007387 */ /* 0x000fea0000100a00 */
[----:B0-----:R0:W1:Y:S01]  /*76a10*/  DFMA R30, R2, R2, R2 ;  /* 0x00000002021e722b */ /* 0x0010620000000002 */
[----:B------:R2:W-:Y:S01]  /*76a20*/  STL.64 [R1+0x1498], R40 ;  /* 0x0014982801007387 */ /* 0x0005e20000100a00 */
[----:B0-----:R-:W-:-:S02]  /*76a30*/  IMAD.MOV.U32 R2, RZ, RZ, 0x77f7c44b ;  /* 0x77f7c44bff027424 */ /* 0x001fc400078e00ff */
[----:B------:R-:W-:-:S05]  /*76a40*/  HFMA2 R3, -RZ, RZ, 1.96875, 36.96875 ;  /* 0x3fe0509fff037431 */ /* 0x000fca00000001ff */
[----:B------:R0:W-:Y:S01]  /*76a50*/  STL.64 [R1+0x1458], R2 ;  /* 0x0014580201007387 */ /* 0x0001e20000100a00 */
[----:B--2---:R-:W-:Y:S02]  /*76a60*/  IMAD.MOV.U32 R40, RZ, RZ, 0x0 ;  /* 0x00000000ff287424 */ /* 0x004fe400078e00ff */
[----:B------:R-:W-:-:S05]  /*76a70*/  HFMA2 R41, -RZ, RZ, 2.6328125, 0.007305145263671875 ;  /* 0x41441f7bff297431 */ /* 0x000fca00000001ff */
[----:B------:R2:W-:Y:S01]  /*76a80*/  STL.64 [R1+0x2800], R40 ;  /* 0x0028002801007387 */ /* 0x0005e20000100a00 */
[----:B0-----:R-:W-:Y:S02]  /*76a90*/  IMAD.MOV.U32 R2, RZ, RZ, -0x12d8f232 ;  /* 0xed270dceff027424 */ /* 0x001fe400078e00ff */
[----:B------:R-:W-:-:S05]  /*76aa0*/  HFMA2 R3, -RZ, RZ, 2.7890625, -0.00175380706787109375 ;  /* 0x4194972fff037431 */ /* 0x000fca00000001ff */
[----:B------:R0:W-:Y:S01]  /*76ab0*/  STL.64 [R1+0x14a0], R2 ;  /* 0x0014a00201007387 */ /* 0x0001e20000100a00 */
[C---:B--2---:R-:W-:Y:S01]  /*76ac0*/  VIADD R41, R22.reuse, 0x1388 ;  /* 0x0000138816297836 */ /* 0x044fe20000000000 */
[----:B------:R-:W-:Y:S01]  /*76ad0*/  IADD3 R40, PT, PT, R22, 0x13e8, RZ ;  /* 0x000013e816287810 */ /* 0x000fe20007ffe0ff */
[----:B0-----:R-:W-:Y:S01]  /*76ae0*/  IMAD.MOV.U32 R2, RZ, RZ, -0x20000000 ;  /* 0xe0000000ff027424 */ /* 0x001fe200078e00ff */
[----:B------:R-:W-:-:S05]  /*76af0*/  MOV R3, 0x41697171 ;  /* 0x4169717100037802 */ /* 0x000fca0000000f00 */
[----:B------:R0:W-:Y:S02]  /*76b00*/  STL.64 [R1+0x2808], R2 ;  /* 0x0028080201007387 */ /* 0x0001e40000100a00 */
[----:B0-----:R-:W-:Y:S01]  /*76b10*/  IMAD.MOV.U32 R2, RZ, RZ, 0x0 ;  /* 0x00000000ff027424 */ /* 0x001fe200078e00ff */
[----:B------:R-:W-:-:S05]  /*76b20*/  MOV R3, 0x418308a8 ;  /* 0x418308a800037802 */ /* 0x000fca0000000f00 */
[----:B------:R-:W-:-:S15]  /*76b30*/  STL.64 [R1+0x2830], R2 ;  /* 0x0028300201007387 */ /* 0x000fde0000100a00 */
[----:B------:R-:W-:-:S07]  /*76b40*/  NOP ;  /* 0x0000000000007918 */ /* 0x000fce0000000000 */
[----:B-1----:R-:W0:-:S15]  /*76b50*/  DFMA R30, R28, R30, R28 ;  /* 0x0000001e1c1e722b */ /* 0x002e1e000000001c */
        /* <DEDUP_REMOVED lines=14> */
[----:B------:R-:W-:-:S05]  /*76c40*/  HFMA2 R31, -RZ, RZ, 2.15625, -0.0 ;  /* 0x40508000ff1f7431 */ /* 0x000fca00000001ff */
[----:B------:R0:W-:Y:S02]  /*76c50*/  STL.64 [R1+0x27e0], R30 ;  /* 0x0027e01e01007387 */ /* 0x0001e40000100a00 */
[----:B0-----:R-:W-:Y:S02]  /*76c60*/  IMAD.MOV.U32 R30, RZ, RZ, -0x80000000 ;  /* 0x80000000ff1e7424 */ /* 0x001fe400078e00ff */
[----:B------:R-:W-:-:S05]  /*76c70*/  HFMA2 R31, -RZ, RZ, 2.8046875, -1.3525390625 ;  /* 0x419cbd69ff1f7431 */ /* 0x000fca00000001ff */
[----:B------:R0:W-:-:S15]  /*76c80*/  STL.64 [R1+0x2828], R30 ;  /* 0x0028281e01007387 */ /* 0x0001de0000100a00 */
[----:B------:R-:W-:-:S15]  /*76c90*/  NOP ;  /* 0x0000000000007918 */ /* 0x000fde0000000000 */
[----:B------:R-:W-:-:S08]  /*76ca0*/  NOP ;  /* 0x0000000000007918 */ /* 0x000fd00000000000 */
        /* <DEDUP_REMOVED lines=9> */
.L_x_7758:
[----:B------:R-:W-:Y:S05]  /*76d40*/  BSYNC.RECONVERGENT B4 ;  /* 0x0000000000047941 */ /* 0x000fea0003800200 */
.L_x_7757:
[----:B------:R-:W-:Y:S01]  /*76d50*/  IMAD.MOV.U32 R0, RZ, RZ, -0x8 ;  /* 0xfffffff8ff007424 */ /* 0x000fe200078e00ff */
[----:B------:R-:W-:-:S04]  /*76d60*/  SEL R3, RZ, 0x60, !P1 ;  /* 0x00000060ff037807 */ /* 0x000fc80004800000 */
[----:B------:R-:W-:Y:S02]  /*76d70*/  IADD3 R2, PT, PT, R22, R3, RZ ;  /* 0x0000000316027210 */ /* 0x000fe40007ffe0ff */
[----:B------:R-:W-:-:S03]  /*76d80*/  SEL R0, R0, 0x8, P1 ;  /* 0x0000000800007807 */ /* 0x000fc60000800000 */
[----:B------:R-:W2:Y:S02]  /*76d90*/  LDL.64 R34, [R2] ;  /* 0x0000000002227983 */ /* 0x000ea40000100a00 */
[----:B------:R-:W-:-:S05]  /*76da0*/  IMAD.IADD R3, R0, 0x1, R2 ;  /* 0x0000000100037824 */ /* 0x000fca00078e0202 */
[----:B------:R-:W2:Y:S01]  /*76db0*/  LDL.64 R8, [R3] ;  /* 0x0000000003087983 */ /* 0x000ea20000100a00 */
[----:B------:R-:W-:Y:S02]  /*76dc0*/  IADD3 R37, PT, PT, R3, R0, RZ ;  /* 0x0000000003257210 */ /* 0x000fe40007ffe0ff */
[----:B------:R-:W-:Y:S02]  /*76dd0*/  FSEL R6, R4, R26, P1 ;  /* 0x0000001a04067208 */ /* 0x000fe40000800000 */
[----:B------:R-:W-:Y:S01]  /*76de0*/  FSEL R7, R5, R27, P1 ;  /* 0x0000001b05077208 */ /* 0x000fe20000800000 */
[----:B------:R-:W-:Y:S01]  /*76df0*/  IMAD.IADD R42, R37, 0x1, R0 ;  /* 0x00000001252a7824 */ /* 0x000fe200078e0200 */
[----:B0-----:R-:W3:Y:S04]  /*76e00*/  LDL.64 R30, [R37] ;  /* 0x00000000251e7983 */ /* 0x001ee80000100a00 */
[----:B------:R-:W4:Y:S01]  /*76e10*/  LDL.64 R4, [R42] ;  /* 0x000000002a047983 */ /* 0x000f220000100a00 */
[----:B--2---:R0:W3:Y:S02]  /*76e20*/  DFMA R34, R6, R34, R8 ;  /* 0x000000220622722b */ /* 0x0040e40000000008 */
[----:B0-----:R-:W-:-:S05]  /*76e30*/  IADD3 R9, PT, PT, R42, R0, RZ ;  /* 0x000000002a097210 */ /* 0x001fca0007ffe0ff */
[--C-:B------:R-:W-:Y:S02]  /*76e40*/  IMAD.IADD R13, R9, 0x1, R0.reuse ;  /* 0x00000001090d7824 */ /* 0x100fe400078e0200 */
[----:B------:R-:W2:Y:S03]  /*76e50*/  LDL.64 R8, [R9] ;  /* 0x0000000009087983 */ /* 0x000ea60000100a00 */
[----:B------:R-:W-:Y:S02]  /*76e60*/  IADD3 R23, PT, PT, R13, R0, RZ ;  /* 0x000000000d177210 */ /* 0x000fe40007ffe0ff */
[----:B------:R-:W5:Y:S03]  /*76e70*/  LDL.64 R12, [R13] ;  /* 0x000000000d0c7983 */ /* 0x000f660000100a00 */
[----:B------:R-:W-:-:S02]  /*76e80*/  IMAD.IADD R29, R23, 0x1, R0 ;  /* 0x00000001171d7824 */ /* 0x000fc400078e0200 */
[----:B------:R-:W5:Y:S03]  /*76e90*/  LDL.64 R22, [R23] ;  /* 0x0000000017167983 */ /* 0x000f660000100a00 */
[----:B------:R-:W-:Y:S02]  /*76ea0*/  IADD3 R3, PT, PT, R29, R0, RZ ;  /* 0x000000001d037210 */ /* 0x000fe40007ffe0ff */
[----:B------:R-:W5:Y:S04]  /*76eb0*/  LDL.64 R28, [R29] ;  /* 0x000000001d1c7983 */ /* 0x000f680000100a00 */
[----:B------:R0:W5:Y:S02]  /*76ec0*/  LDL.64 R38, [R3] ;  /* 0x0000000003267983 */ /* 0x0001640000100a00 */
[----:B0-----:R-:W-:-:S05]  /*76ed0*/  IMAD.IADD R3, R3, 0x1, R0 ;  /* 0x0000000103037824 */ /* 0x001fca00078e0200 */
[----:B------:R0:W5:-:S15]  /*76ee0*/  LDL.64 R36, [R3] ;  /* 0x0000000003247983 */ /* 0x00015e0000100a00 */
[----:B------:R-:W-:-:S14]  /*76ef0*/  NOP ;  /* 0x0000000000007918 */ /* 0x000fdc0000000000 */
[----:B---3--:R-:W4:Y:S01]  /*76f00*/  DFMA R30, R6, R34, R30 ;  /* 0x00000022061e722b */ /* 0x008f22000000001e */
[----:B0-----:R-:W-:-:S15]  /*76f10*/  IMAD.IADD R3, R3, 0x1, R0 ;  /* 0x0000000103037824 */ /* 0x001fde00078e0200 */
[----:B------:R-:W-:-:S15]  /*76f20*/  NOP ;  /* 0x0000000000007918 */ /* 0x000fde0000000000 */
[----:B------:R-:W-:-:S15]  /*76f30*/  NOP ;  /* 0x0000000000007918 */ /* 0x000fde0000000000 */
[----:B------:R-:W-:-:S15]  /*76f40*/  NOP ;  /* 0x0000000000007918 */ /* 0x000fde0000000000 */
[----:B------:R-:W-:-:S03]  /*76f50*/  NOP ;  /* 0x0000000000007918 */ /* 0x000fc60000000000 */
[----:B----4-:R-:W2:-:S15]  /*76f60*/  DFMA R4, R6, R30, R4 ;  /* 0x0000001e0604722b */ /* 0x010e9e0000000004 */
[----:B------:R-:W-:-:S15]  /*76f70*/  NOP ;  /* 0x0000000000007918 */ /* 0x000fde0000000000 */
[----:B------:R-:W-:-:S15]  /*76f80*/  NOP ;  /* 0x0000000000007918 */ /* 0x000fde0000000000 */
[----:B------:R-:W-:-:S15]  /*76f90*/  NOP ;  /* 0x0000000000007918 */ /* 0x000fde0000000000 */
[----:B------:R-:W-:-:S04]  /*76fa0*/  NOP ;  /* 0x0000000000007918 */ /* 0x000fc80000000000 */
[----:B--2---:R0:W5:Y:S02]  /*76fb0*/  DFMA R4, R6, R4, R8 ;  /* 0x000000040604722b */ /* 0x0041640000000008 */
[----:B0-----:R-:W-:-:S04]  /*76fc0*/  SEL R9, R40, R41, P1 ;  /* 0x0000002928097207 */ /* 0x001fc80000800000 */
[----:B------:R-:W-:-:S05]  /*76fd0*/  IADD3 R9, PT, PT, R9, R0, RZ ;  /* 0x0000000009097210 */ /* 0x000fca0007ffe0ff */
[----:B------:R-:W-:Y:S02]  /*76fe0*/  IMAD.IADD R35, R9, 0x1, R0 ;  /* 0x0000000109237824 */ /* 0x000fe400078e0200 */
[----:B------:R-:W2:Y:S03]  /*76ff0*/  LDL.64 R8, [R9] ;  /* 0x0000000009087983 */ /* 0x000ea60000100a00 */
[----:B------:R-:W-:Y:S02]  /*77000*/  IADD3 R31, PT, PT, R35, R0, RZ ;  /* 0x00000000231f7210 */ /* 0x000fe40007ffe0ff */
[----:B------:R-:W3:-:S15]  /*77010*/  LDL.64 R34, [R35] ;  /* 0x0000000023227983 */ /* 0x000ede0000100a00 */
[----:B------:R-:W-:-:S15]  /*77020*/  NOP ;  /* 0x0000000000007918 */ /* 0x000fde0000000000 */
[----:B------:R-:W-:-:S15]  /*77030*/  NOP ;  /* 0x0000000000007918 */ /* 0x000fde0000000000 */
[----:B------:R-:W-:-:S01]  /*77040*/  NOP ;  /* 0x0000000000007918 */ /* 0x000fc20000000000 */
[----:B-----5:R0:W1:Y:S02]  /*77050*/  DFMA R4, R6, R4, R12 ;  /* 0x000000040604722b */ /* 0x020064000000000c */
[----:B0-----:R0:W2:-:S15]  /*77060*/  LDL.64 R12, [R2+0x1388] ;  /* 0x00138800020c7983 */ /* 0x00109e0000100a00 */
        /* <DEDUP_REMOVED lines=9> */
[----:B-1----:R1:W4:Y:S02]  /*77100*/  DFMA R4, R6, R4, R28 ;  /* 0x000000040604722b */ /* 0x002324000000001c */
[----:B-1----:R-:W-:Y:S02]  /*77110*/  IMAD.IADD R29, R31, 0x1, R0 ;  /* 0x000000011f1d7824 */ /* 0x002fe400078e0200 */
[----:B------:R-:W5:Y:S03]  /*77120*/  LDL.64 R30, [R31] ;  /* 0x000000001f1e7983 */ /* 0x000f660000100a00 */
[----:B0-----:R-:W-:Y:S02]  /*77130*/  IADD3 R2, PT, PT, R29, R0, RZ ;  /* 0x000000001d027210 */ /* 0x001fe40007ffe0ff */
[----:B------:R-:W5:Y:S04]  /*77140*/  LDL.64 R28, [R29] ;  /* 0x000000001d1c7983 */ /* 0x000f680000100a00 */
[----:B------:R-:W5:-:S15]  /*77150*/  LDL.64 R22, [R2] ;  /* 0x0000000002167983 */ /* 0x000f5e0000100a00 */
[----:B------:R-:W-:-:S15]  /*77160*/  NOP ;  /* 0x0000000000007918 */ /* 0x000fde0000000000 */
[----:B------:R-:W-:-:S15]  /*77170*/  NOP ;  /* 0x0000000000007918 */ /* 0x000fde0000000000 */
[----:B------:R-:W-:-:S06]  /*77180*/  NOP ;  /* 0x0000000000007918 */ /* 0x000fcc0000000000 */
[----:B----4-:R0:W1:Y:S02]  /*77190*/  DFMA R38, R6, R4, R38 ;  /* 0x000000040626722b */ /* 0x0100640000000026 */
[----:B0-----:R0:W4:Y:S02]  /*771a0*/  LDL.64 R4, [R3] ;  /* 0x0000000003047983 */ /* 0x0011240000100a00 */
[----:B0-----:R-:W-:-:S15]  /*771b0*/  IADD3 R3, PT, PT, R3, R0, RZ ;  /* 0x0000000003037210 */ /* 0x001fde0007ffe0ff */
[----:B------:R-:W-:-:S15]  /*771c0*/  NOP ;  /* 0x0000000000007918 */ /* 0x000fde0000000000 */
[----:B------:R-:W-:-:S15]  /*771d0*/  NOP ;  /* 0x0000000000007918 */ /* 0x000fde0000000000 */
[----:B------:R-:W-:-:S15]  /*771e0*/  NOP ;  /* 0x0000000000007918 */ /* 0x000fde0000000000 */
[----:B-1----:R0:W-:Y:S02]  /*771f0*/  DFMA R36, R6, R38, R36 ;  /* 0x000000260624722b */ /* 0x0021e40000000024 */
[----:B0-----:R-:W4:Y:S01]  /*77200*/  LDL.64 R38, [R3] ;  /* 0x0000000003267983 */ /* 0x001f220000100a00 */
[----:B------:R-:W-:-:S15]  /*77210*/  IMAD.IADD R41, R2, 0x1, R0 ;  /* 0x0000000102297824 */ /* 0x000fde00078e0200 */
[----:B------:R-:W-:-:S15]  /*77220*/  NOP ;  /* 0x0000000000007918 */ /* 0x000fde0000000000 */
[----:B------:R-:W-:-:S15]  /*77230*/  NOP ;  /* 0x0000000000007918 */ /* 0x000fde0000000000 */
[----:B------:R-:W-:-:S15]  /*77240*/  NOP ;  /* 0x0000000000007918 */ /* 0x000fde0000000000 */
[----:B------:R-:W-:-:S01]  /*77250*/  NOP ;  /* 0x0000000000007918 */ /* 0x000fc20000000000 */
[----:B--2---:R0:W3:Y:S02]  /*77260*/  DFMA R8, R6, R12, R8 ;  /* 0x0000000c0608722b */ /* 0x0040e40000000008 */
[----:B0-----:R-:W-:-:S15]  /*77270*/  IADD3 R13, PT, PT, R41, R0, RZ ;  /* 0x00000000290d7210 */ /* 0x001fde0007ffe0ff */
[----:B------:R-:W-:-:S15]  /*77280*/  NOP ;  /* 0x0000000000007918 */ /* 0x000fde0000000000 */
[----:B------:R-:W-:-:S15]  /*77290*/  NOP ;  /* 0x0000000000007918 */ /* 0x000fde0000000000 */
[----:B------:R-:W-:-:S15]  /*772a0*/  NOP ;  /* 0x0000000000007918 */ /* 0x000fde0000000000 */
[----:B------:R-:W-:-:S02]  /*772b0*/  NOP ;  /* 0x0000000000007918 */ /* 0x000fc40000000000 */
[----:B---3--:R0:W5:Y:S02]  /*772c0*/  DFMA R8, R6, R8, R34 ;  /* 0x000000080608722b */ /* 0x0081640000000022 */
[----:B0-----:R-:W-:-:S06]  /*772d0*/  IMAD.IADD R34, R3, 0x1, R0 ;  /* 0x0000000103227824 */ /* 0x001fcc00078e0200 */
[----:B------:R-:W2:-:S15]  /*772e0*/  LDL.64 R34, [R34] ;  /* 0x0000000022227983 */ /* 0x000e9e0000100a00 */
[----:B------:R-:W-:-:S15]  /*772f0*/  NOP ;  /* 0x0000000000007918 */ /* 0x000fde0000000000 */
[----:B------:R-:W-:-:S15]  /*77300*/  NOP ;  /* 0x0000000000007918 */ /* 0x000fde0000000000 */
[----:B------:R-:W-:-:S11]  /*77310*/  NOP ;  /* 0x0000000000007918 */ /* 0x000fd60000000000 */
        /* <DEDUP_REMOVED lines=10> */
[----:B0-----:R0:W-:Y:S02]  /*773c0*/  DFMA R22, R6, R8, R22 ;  /* 0x000000080616722b */ /* 0x0011e40000000016 */
[--C-:B0-----:R-:W-:Y:S02]  /*773d0*/  IMAD.IADD R9, R13, 0x1, R0.reuse ;  /* 0x000000010d097824 */ /* 0x101fe400078e0200 */
[----:B------:R-:W3:Y:S03]  /*773e0*/  LDL.64 R12, [R13] ;  /* 0x000000000d0c7983 */ /* 0x000ee60000100a00 */
[----:B------:R-:W-:Y:S02]  /*773f0*/  IADD3 R2, PT, PT, R9, R0, RZ ;  /* 0x0000000009027210 */ /* 0x000fe40007ffe0ff */
[----:B------:R-:W5:Y:S03]  /*77400*/  LDL.64 R8, [R9] ;  /* 0x0000000009087983 */ /* 0x000f660000100a00 */
[----:B------:R-:W-:-:S02]  /*77410*/  IMAD.IADD R28, R2, 0x1, R0 ;  /* 0x00000001021c7824 */ /* 0x000fc400078e0200 */
[----:B------:R-:W5:Y:S03]  /*77420*/  LDL.64 R2, [R2] ;  /* 0x0000000002027983 */ /* 0x000f660000100a00 */
[----:B------:R-:W-:Y:S02]  /*77430*/  IADD3 R30, PT, PT, R28, R0, RZ ;  /* 0x000000001c1e7210 */ /* 0x000fe40007ffe0ff */
[----:B------:R-:W5:-:S15]  /*77440*/  LDL.64 R28, [R28] ;  /* 0x000000001c1c7983 */ /* 0x000f5e0000100a00 */
[----:B------:R-:W-:-:S15]  /*77450*/  NOP ;  /* 0x0000000000007918 */ /* 0x000fde0000000000 */
[----:B------:R-:W-:-:S15]  /*77460*/  NOP ;  /* 0x0000000000007918 */ /* 0x000fde0000000000 */
[----:B----4-:R0:W1:Y:S02]  /*77470*/  DFMA R4, R6, R36, R4 ;  /* 0x000000240604722b */ /* 0x0100640000000004 */
[----:B0-----:R-:W-:Y:S02]  /*77480*/  IADD3 R36, PT, PT, R30, R0, RZ ;  /* 0x000000001e247210 */ /* 0x001fe40007ffe0ff */
[----:B------:R-:W4:Y:S04]  /*77490*/  LDL.64 R30, [R30] ;  /* 0x000000001e1e7983 */ /* 0x000f280000100a00 */
[----:B------:R-:W4:-:S15]  /*774a0*/  LDL.64 R36, [R36] ;  /* 0x0000000024247983 */ /* 0x000f1e0000100a00 */
[----:B------:R-:W-:-:S15]  /*774b0*/  NOP ;  /* 0x0000000000007918 */ /* 0x000fde0000000000 */
[----:B------:R-:W-:-:S15]  /*774c0*/  NOP ;  /* 0x0000000000007918 */ /* 0x000fde0000000000 */
[----:B------:R-:W-:-:S11]  /*774d0*/  NOP ;  /* 0x0000000000007918 */ /* 0x000fd60000000000 */
[----:B-1----:R0:W2:Y:S02]  /*774e0*/  DFMA R38, R6, R4, R38 ;  /* 0x000000040626722b */ /* 0x0020a40000000026 */
        /* <DEDUP_REMOVED lines=12> */
[----:B---3--:R-:W0:-:S15]  /*775b0*/  DFMA R4, R6, R22, R4 ;  /* 0x000000160604722b */ /* 0x008e1e0000000004 */
[----:B------:R-:W-:-:S15]  /*775c0*/  NOP ;  /* 0x0000000000007918 */ /* 0x000fde0000000000 */
[----:B------:R-:W-:-:S15]  /*775d0*/  NOP ;  /* 0x0000000000007918 */ /* 0x000fde0000000000 */
[----:B------:R-:W-:-:S15]  /*775e0*/  NOP ;  /* 0x0000000000007918 */ /* 0x000fde0000000000 */
[----:B------:R-:W-:-:S04]  /*775f0*/  NOP ;  /* 0x0000000000007918 */ /* 0x000fc80000000000 */
[----:B0-----:R-:W5:-:S15]  /*77600*/  DFMA R4, R6, R4, R12 ;  /* 0x000000040604722b */ /* 0x001f5e000000000c */
        /* <DEDUP_REMOVED lines=9> */
[----:B0-----:R0:W1:Y:S02]  /*776a0*/  DFMA R4, R6, R4, R2 ;  /* 0x000000040604722b */ /* 0x0010640000000002 */
[----:B0-----:R-:W-:-:S15]  /*776b0*/  IMAD.MOV.U32 R2, RZ, RZ, 0x1 ;  /* 0x00000001ff027424 */ /* 0x001fde00078e00ff */
        /* <DEDUP_REMOVED lines=63> */
.L_x_7760:
[----:B------:R-:W-:Y:S05]  /*77ab0*/  BSYNC.RECONVERGENT B4 ;  /* 0x0000000000047941 */ /* 0x000fea0003800200 */
.L_x_7759:
        /* <DEDUP_REMOVED lines=51> */
.L_x_7762:
[----:B------:R-:W-:Y:S05]  /*77df0*/  BSYNC.RECONVERGENT B4 ;  /* 0x0000000000047941 */ /* 0x000fea0003800200 */
.L_x_7761:
        /* <DEDUP_REMOVED lines=170> */
.L_x_7765:
[----:B------:R-:W-:Y:S05]  /*788a0*/  BSYNC.RECONVERGENT B3 ;  /* 0x0000000000037941 */ /* 0x000fea0003800200 */
.L_x_7764:
[----:B------:R-:W-:Y:S04]  /*788b0*/  BSSY.RECONVERGENT B4, `(.L_x_7766) ;  /* 0x0000008000047945 */ /* 0x000fe80003800200 */
[----:B------:R-:W-:Y:S05]  /*788c0*/  @P2 BRA P3, `(.L_x_7767) ;  /* 0x0000000000182947 */ /* 0x000fea0001800000 */
[----:B0-----:R-:W-:Y:S01]  /*788d0*/  MOV R4, R16 ;  /* 0x0000001000047202 */ /* 0x001fe20000000f00 */
[----:B------:R-:W-:Y:S01]  /*788e0*/  IMAD.MOV.U32 R5, RZ, RZ, R17 ;  /* 0x000000ffff057224 */ /* 0x000fe200078e0011 */
[----:B------:R-:W-:Y:S01]  /*788f0*/  MOV R6, R10 ;  /* 0x0000000a00067202 */ /* 0x000fe20000000f00 */
[----:B------:R-:W-:Y:S01]  /*78900*/  IMAD.MOV.U32 R7, RZ, RZ, R11 ;  /* 0x000000ffff077224 */ /* 0x000fe200078e000b */
[----:B------:R-:W-:-:S07]  /*78910*/  MOV R0, 0x78930 ;  /* 0x0007893000007802 */ /* 0x000fce0000000f00 */
[----:B-1----:R-:W-:Y:S05]  /*78920*/  CALL.REL.NOINC `($__internal_22_$__cuda_sm20_div_rn_f64_full) ;  /* 0x0000021000687944 */ /* 0x002fea0003c00000 */
.L_x_7767:
[----:B------:R-:W-:Y:S05]  /*78930*/  BSYNC.RECONVERGENT B4 ;  /* 0x0000000000047941 */ /* 0x000fea0003800200 */
.L_x_7766:
        /* <DEDUP_REMOVED lines=24> */
[----:B-1----:R-:W-:Y:S05]  /*78ac0*/  CALL.REL.NOINC `($_ZN2at6native27unrolled_elementwise_kernelIN48_GLOBAL__N__08322988_15_IGammaKernel_cu_cb51a28d10CalcIgammaIdEESt5arrayIPcLm3EELi4E23TrivialOffsetCalculatorILi2EjES8_ILi1EjENS0_6memory15LoadWithoutCastENSB_16StoreWithoutCastEEEviT_T0_T2_T3_T4_T5_$__internal_accurate_pow) ;  /* 0x0000021c007c7944 */ /* 0x002fea0003c00000 */
[----:B------:R-:W-:Y:S05]  /*78ad0*/  BSYNC.RECONVERGENT B4 ;  /* 0x0000000000047941 */ /* 0x000fea0003800200 */
.L_x_7770:
        /* <DEDUP_REMOVED lines=18> */
.L_x_7769:
[----:B------:R-:W-:Y:S05]  /*78c00*/  BSYNC.RECONVERGENT B3 ;  /* 0x0000000000037941 */ /* 0x000fea0003800200 */
.L_x_7768:
        /* <DEDUP_REMOVED lines=23> */
.L_x_7772:
[----:B------:R-:W-:Y:S05]  /*78d80*/  BSYNC.RECONVERGENT B3 ;  /* 0x0000000000037941 */ /* 0x000fea0003800200 */
.L_x_7771:
[----:B--2---:R-:W-:Y:S02]  /*78d90*/  FSEL R2, R4, RZ, P2 ;  /* 0x000000ff04027208 */ /* 0x004fe40001000000 */
        /* <DEDUP_REMOVED lines=8> */
.L_x_7763:
        /* <DEDUP_REMOVED lines=61> */
.L_x_7774:
[----:B------:R-:W-:Y:S05]  /*791f0*/  BSYNC.RECONVERGENT B4 ;  /* 0x0000000000047941 */ /* 0x000fea0003800200 */
.L_x_7773:
        /* <DEDUP_REMOVED lines=56> */
.L_x_7778:
[----:B------:R-:W-:Y:S05]  /*79580*/  BSYNC.RECONVERGENT B7 ;  /* 0x0000000000077941 */ /* 0x000fea0003800200 */
.L_x_7777:
        /* <DEDUP_REMOVED lines=78> */
.L_x_7776:
        /* <DEDUP_REMOVED lines=188> */
.L_x_7780:
[----:B------:R-:W-:Y:S01]  /*7a630*/  IMAD.MOV.U32 R2, RZ, RZ, 0x0 ;  /* 0x00000000ff027424 */ /* 0x000fe200078e00ff */
[----:B------:R-:W-:Y:S02]  /*7a640*/  MOV R3, 0x7ff00000 ;  /* 0x7ff0000000037802 */ /* 0x000fe40000000f00 */
[----:B------:R-:W-:-:S04]  /*7a650*/  LOP3.LUT P0, RZ, R5, 0x7fffffff, RZ, 0xc0, !PT ;  /* 0x7fffffff05ff7812 */ /* 0x000fc8000780c0ff */
[----:B------:R-:W0:Y:S02]  /*7a660*/  DFMA R4, R4, R2, +INF ;  /* 0x7ff000000404742b */ /* 0x000e240000000002 */
[----:B0-----:R-:W-:Y:S02]  /*7a670*/  FSEL R4, R4, RZ, P0 ;  /* 0x000000ff04047208 */ /* 0x001fe40000000000 */
[----:B------:R-:W-:-:S07]  /*7a680*/  FSEL R5, R5, -QNAN , P0 ;  /* 0xfff0000005057808 */ /* 0x000fce0000000000 */
.L_x_7779:
[----:B------:R-:W-:Y:S05]  /*7a690*/  BSYNC.RECONVERGENT B4 ;  /* 0x0000000000047941 */ /* 0x000fea0003800200 */
.L_x_7775:
        /* <DEDUP_REMOVED lines=58> */
.L_x_7782:
[----:B------:R-:W-:Y:S05]  /*7aa40*/  BSYNC.RECONVERGENT B4 ;  /* 0x0000000000047941 */ /* 0x000fea0003800200 */
.L_x_7781:
        /* <DEDUP_REMOVED lines=123> */
.L_x_7784:
[----:B------:R-:W-:Y:S05]  /*7b200*/  BSYNC.RECONVERGENT B3 ;  /* 0x0000000000037941 */ /* 0x000fea0003800200 */
.L_x_7783:
[----:B-1----:R1:W2:Y:S02]  /*7b210*/  DMUL R40, R4, R40 ;  /* 0x0000002804287228 */ /* 0x0022a40000000000 */
.L_x_7752:
[----:B------:R-:W-:Y:S05]  /*7b220*/  BSYNC.RECONVERGENT B5 ;  /* 0x0000000000057941 */ /* 0x000fea0003800200 */
.L_x_7736:
[----:B--2---:R-:W2:Y:S02]  /*7b230*/  DSETP.NEU.AND P0, PT, R40, RZ, PT ;  /* 0x000000ff2800722a */ /* 0x004ea40003f0d000 */
[----:B--2---:R-:W-:Y:S05]  /*7b240*/  @!P0 BRA `(.L_x_7400) ;  /* 0x000001e000808947 */ /* 0x004fea0003800000 */
[----:B-1----:R-:W1:Y:S01]  /*7b250*/  DADD R26, -R26, 1 ;  /* 0x3ff000001a1a7429 */ /* 0x002e620000000100 */
[----:B0-----:R-:W-:Y:S01]  /*7b260*/  MOV R2, 0x1 ;  /* 0x0000000100027802 */ /* 0x001fe20000000f00 */
[----:B------:R-:W-:Y:S01]  /*7b270*/  BSSY.RECONVERGENT B4, `(.L_x_7785) ;  /* 0x0000047000047945 */ /* 0x000fe20003800200 */
[----:B------:R-:W-:Y:S01]  /*7b280*/  IMAD.MOV.U32 R34, RZ, RZ, 0x0 ;  /* 0x00000000ff227424 */ /* 0x000fe200078e00ff */
[----:B------:R-:W-:-:S15]  /*7b290*/  MOV R35, 0x3ff00000 ;  /* 0x3ff0000000237802 */ /* 0x000fde0000000f00 */
[----:B------:R-:W-:-:S15]  /*7b2a0*/  NOP ;  /* 0x0000000000007918 */ /* 0x000fde0000000000 */
[----:B------:R-:W-:-:S15]  /*7b2b0*/  NOP ;  /* 0x0000000000007918 */ /* 0x000fde0000000000 */
[----:B------:R-:W-:-:S15]  /*7b2c0*/  NOP ;  /* 0x0000000000007918 */ /* 0x000fde0000000000 */
[----:B-1----:R-:W0:-:S15]  /*7b2d0*/  DADD R24, R10, R26 ;  /* 0x000000000a187229 */ /* 0x002e1e000000001a */
        /* <DEDUP_REMOVED lines=64> */
.L_x_7786:
[----:B------:R-:W-:Y:S05]  /*7b6e0*/  BSYNC.RECONVERGENT B4 ;  /* 0x0000000000047941 */ /* 0x000fea0003800200 */
.L_x_7785:
[----:B------:R-:W-:Y:S01]  /*7b6f0*/  BSSY.RECONVERGENT B5, `(.L_x_7787) ;  /* 0x00000be000057945 */ /* 0x000fe20003800200 */
[----:B------:R-:W-:Y:S01]  /*7b700*/  IMAD.MOV.U32 R32, RZ, RZ, R2 ;  /* 0x000000ffff207224 */ /* 0x000fe200078e0002 */
[----:B------:R-:W-:Y:S01]  /*7b710*/  MOV R33, R3 ;  /* 0x0000000300217202 */ /* 0x000fe20000000f00 */
[----:B------:R-:W-:Y:S01]  /*7b720*/  IMAD.MOV.U32 R36, RZ, RZ, RZ ;  /* 0x000000ffff247224 */ /* 0x000fe200078e00ff */
[----:B------:R-:W-:-:S07]  /*7b730*/  CS2R R18, SRZ ;  /* 0x0000000000127805 */ /* 0x000fce000001ff00 */
.L_x_7794:
        /* <DEDUP_REMOVED lines=95> */
.L_x_7791:
[----:B------:R-:W-:Y:S05]  /*7bd30*/  BSYNC.RECONVERGENT B7 ;  /* 0x0000000000077941 */ /* 0x000fea0003800200 */
.L_x_7790:
        /* <DEDUP_REMOVED lines=52> */
.L_x_7793:
[----:B------:R-:W-:Y:S05]  /*7c080*/  BSYNC.RECONVERGENT B7 ;  /* 0x0000000000077941 */ /* 0x000fea0003800200 */
.L_x_7792:
[----:B------:R0:W1:Y:S01]  /*7c090*/  DSETP.GTU.AND P0, PT, |R2|, 1.1102230246251565404e-16, PT ;  /* 0x3ca000000200742a */ /* 0x0000620003f0c200 */
[----:B------:R-:W-:Y:S01]  /*7c0a0*/  MOV R32, R10 ;  /* 0x0000000a00207202 */ /* 0x000fe20000000f00 */
[----:B-1----:R-:W-:-:S07]  /*7c0b0*/  IMAD.MOV.U32 R33, RZ, RZ, R11 ;  /* 0x000000ffff217224 */ /* 0x002fce00078e000b */
.L_x_7789:
[----:B------:R-:W-:Y:S05]  /*7c0c0*/  BSYNC.RECONVERGENT B4 ;  /* 0x0000000000047941 */ /* 0x000fea0003800200 */
.L_x_7788:
        /* <DEDUP_REMOVED lines=33> */
.L_x_7787:
[----:B------:R2:W3:Y:S02]  /*7c2e0*/  DMUL R18, R32, R40 ;  /* 0x0000002820127228 */ /* 0x0004e40000000000 */
[----:B--23--:R-:W-:Y:S05]  /*7c2f0*/  BRA `(.L_x_7400) ;  /* 0x000001d000547947 */ /* 0x00cfea0003800000 */
.L_x_7678:
        /* <DEDUP_REMOVED lines=189> */
.L_x_7797:
[----:B------:R-:W-:Y:S01]  /*7ced0*/  MOV R4, 0x0 ;  /* 0x0000000000047802 */ /* 0x000fe20000000f00 */
[----:B------:R-:W-:Y:S01]  /*7cee0*/  IMAD.MOV.U32 R5, RZ, RZ, 0x7ff00000 ;  /* 0x7ff00000ff057424 */ /* 0x000fe200078e00ff */
[----:B------:R-:W-:-:S05]  /*7cef0*/  LOP3.LUT P0, RZ, R3, 0x7fffffff, RZ, 0xc0, !PT ;  /* 0x7fffffff03ff7812 */ /* 0x000fca000780c0ff */
[----:B------:R-:W1:Y:S02]  /*7cf00*/  DFMA R2, R2, R4, +INF ;  /* 0x7ff000000202742b */ /* 0x000e640000000004 */
[----:B-1----:R-:W-:Y:S02]  /*7cf10*/  FSEL R4, R2, RZ, P0 ;  /* 0x000000ff02047208 */ /* 0x002fe40000000000 */
[----:B------:R-:W-:-:S07]  /*7cf20*/  FSEL R5, R3, -QNAN , P0 ;  /* 0xfff0000003057808 */ /* 0x000fce0000000000 */
.L_x_7798:
[----:B------:R-:W-:Y:S05]  /*7cf30*/  BSYNC.RECONVERGENT B3 ;  /* 0x0000000000037941 */ /* 0x000fea0003800200 */
.L_x_7796:
[----:B------:R-:W1:Y:S01]  /*7cf40*/  MUFU.RCP64H R3, R5 ;  /* 0x0000000500037308 */ /* 0x000e620000001800 */
[----:B------:R-:W-:Y:S01]  /*7cf50*/  MOV R2, 0x1 ;  /* 0x0000000100027802 */ /* 0x000fe20000000f00 */
        /* <DEDUP_REMOVED lines=42> */
[----:B------:R-:W-:Y:S01]  /*7d200*/  IMAD.MOV.U32 R6, RZ, RZ, -0x66666666 ;  /* 0x9999999aff067424 */ /* 0x000fe200078e00ff */
[----:B------:R-:W-:Y:S02]  /*7d210*/  MOV R7, 0xbfd99999 ;  /* 0xbfd9999900077802 */ /* 0x000fe40000000f00 */
[----:B------:R-:W-:-:S07]  /*7d220*/  MOV R0, 0x7d240 ;  /* 0x0007d24000007802 */ /* 0x000fce0000000f00 */
[----:B0-----:R-:W-:Y:S05]  /*7d230*/  CALL.REL.NOINC `($__internal_22_$__cuda_sm20_div_rn_f64_full) ;  /* 0x000001c800247944 */ /* 0x001fea0003c00000 */
.L_x_7800:
[----:B------:R-:W-:Y:S05]  /*7d240*/  BSYNC.RECONVERGENT B4 ;  /* 0x0000000000047941 */ /* 0x000fea0003800200 */
.L_x_7799:
        /* <DEDUP_REMOVED lines=9> */
.L_x_7807:
        /* <DEDUP_REMOVED lines=54> */
[----:B0-----:R-:W-:Y:S05]  /*7d640*/  CALL.REL.NOINC `($__internal_22_$__cuda_sm20_div_rn_f64_full) ;  /* 0x000001c400207944 */ /* 0x001fea0003c00000 */
.L_x_7804:
[----:B------:R-:W-:Y:S05]  /*7d650*/  BSYNC.RECONVERGENT B5 ;  /* 0x0000000000057941 */ /* 0x000fea0003800200 */
.L_x_7803:
        /* <DEDUP_REMOVED lines=8> */
[----:B------:R-:W-:Y:S01]  /*7d6e0*/  MOV R2, 0x1 ;  /* 0x0000000100027802 */ /* 0x000fe20000000f00 */
[----:B--2---:R-:W-:Y:S01]  /*7d6f0*/  IMAD.MOV.U32 R16, RZ, RZ, R6 ;  /* 0x000000ffff107224 */ /* 0x004fe200078e0006 */
[----:B------:R-:W-:Y:S02]  /*7d700*/  FSETP.GEU.AND P1, PT, |R7|, 6.5827683646048100446e-37, PT ;  /* 0x036000000700780b */ /* 0x000fe40003f2e200 */
[----:B------:R-:W-:-:S15]  /*7d710*/  MOV R17, R7 ;  /* 0x0000000700117202 */ /* 0x000fde0000000f00 */
[----:B------:R-:W-:-:S15]  /*7d720*/  NOP ;  /* 0x0000000000007918 */ /* 0x000fde0000000000 */
[----:B------:R-:W-:-:S15]  /*7d730*/  NOP ;  /* 0x0000000000007918 */ /* 0x000fde0000000000 */
[----:B------:R-:W-:-:S12]  /*7d740*/  NOP ;  /* 0x0000000000007918 */ /* 0x000fd80000000000 */
        /* <DEDUP_REMOVED lines=41> */
.L_x_7806:
[----:B------:R-:W-:Y:S05]  /*7d9e0*/  BSYNC.RECONVERGENT B5 ;  /* 0x0000000000057941 */ /* 0x000fea0003800200 */
.L_x_7805:
        /* <DEDUP_REMOVED lines=15> */
.L_x_7802:
        /* <DEDUP_REMOVED lines=11> */
[----:B------:R-:W-:Y:S01]  /*7db90*/  IMAD.MOV.U32 R2, RZ, RZ, R25 ;  /* 0x000000ffff027224 */ /* 0x000fe200078e0019 */
[----:B------:R-:W-:Y:S01]  /*7dba0*/  MOV R12, RZ ;  /* 0x000000ff000c7202 */ /* 0x000fe20000000f00 */
[----:B------:R-:W-:Y:S01]  /*7dbb0*/  UMOV UR6, 0x80000000 ;  /* 0x8000000000067882 */ /* 0x000fe20000000000 */
[----:B------:R-:W-:Y:S01]  /*7dbc0*/  LOP3.LUT R3, R0, 0x3ff00000, RZ, 0xfc, !PT ;  /* 0x3ff0000000037812 */ /* 0x000fe200078efcff */
[----:B------:R-:W-:-:S03]  /*7dbd0*/  UMOV UR7, 0x43300000 ;  /* 0x4330000000077882 */ /* 0x000fc60000000000 */
        /* <DEDUP_REMOVED lines=166> */
.L_x_7809:
[----:B------:R-:W-:Y:S01]  /*7e640*/  IMAD.MOV.U32 R2, RZ, RZ, 0x0 ;  /* 0x00000000ff027424 */ /* 0x000fe200078e00ff */
[----:B------:R-:W-:Y:S02]  /*7e650*/  MOV R3, 0x7ff00000 ;  /* 0x7ff0000000037802 */ /* 0x000fe40000000f00 */
[----:B------:R-:W-:-:S04]  /*7e660*/  LOP3.LUT P0, RZ, R11, 0x7fffffff, RZ, 0xc0, !PT ;  /* 0x7fffffff0bff7812 */ /* 0x000fc8000780c0ff */
[----:B------:R-:W1:Y:S02]  /*7e670*/  DFMA R10, R10, R2, +INF ;  /* 0x7ff000000a0a742b */ /* 0x000e640000000002 */
[----:B-1----:R-:W-:Y:S02]  /*7e680*/  FSEL R24, R10, RZ, P0 ;  /* 0x000000ff0a187208 */ /* 0x002fe40000000000 */
[----:B------:R-:W-:-:S07]  /*7e690*/  FSEL R25, R11, -QNAN , P0 ;  /* 0xfff000000b197808 */ /* 0x000fce0000000000 */
.L_x_7810:
[----:B------:R-:W-:Y:S05]  /*7e6a0*/  BSYNC.RECONVERGENT B3 ;  /* 0x0000000000037941 */ /* 0x000fea0003800200 */
.L_x_7808:
        /* <DEDUP_REMOVED lines=18> */
[----:B0-----:R-:W-:Y:S05]  /*7e7d0*/  CALL.REL.NOINC `($_ZN2at6native27unrolled_elementwise_kernelIN48_GLOBAL__N__08322988_15_IGammaKernel_cu_cb51a28d10CalcIgammaIdEESt5arrayIPcLm3EELi4E23TrivialOffsetCalculatorILi2EjES8_ILi1EjENS0_6memory15LoadWithoutCastENSB_16StoreWithoutCastEEEviT_T0_T2_T3_T4_T5_$__internal_lgamma_pos) ;  /* 0x000001dc00ec7944 */ /* 0x001fea0003c00000 */
[----:B------:R-:W-:Y:S05]  /*7e7e0*/  BSYNC.RECONVERGENT B5 ;  /* 0x0000000000057941 */ /* 0x000fea0003800200 */
.L_x_7813:
        /* <DEDUP_REMOVED lines=33> */
[----:B------:R0:W4:Y:S01]  /*7ea00*/  LDG.E.128.CONSTANT R32, desc[UR12][R12.64+0x20] ;  /* 0x0000200c0c207981 */ /* 0x000122000c1e9d00 */
[----:B------:R-:W-:Y:S01]  /*7ea10*/  LOP3.LUT R0, R2, 0x1, RZ, 0xc0, !PT ;  /* 0x0000000102007812 */ /* 0x000fe200078ec0ff */
[----:B------:R-:W-:Y:S01]  /*7ea20*/  IMAD.MOV.U32 R3, RZ, RZ, 0x3da8ff83 ;  /* 0x3da8ff83ff037424 */ /* 0x000fe200078e00ff */
[----:B------:R-:W-:Y:S01]  /*7ea30*/  UMOV UR6, 0x33145c07 ;  /* 0x33145c0700067882 */ /* 0x000fe20000000000 */
[----:B------:R-:W-:Y:S01]  /*7ea40*/  UMOV UR7, 0x3ca1a626 ;  /* 0x3ca1a62600077882 */ /* 0x000fe20000000000 */
[----:B------:R-:W-:Y:S01]  /*7ea50*/  ISETP.NE.U32.AND P0, PT, R0, 0x1, PT ;  /* 0x000000010000780c */ /* 0x000fe20003f05070 */
[----:B------:R-:W-:Y:S01]  /*7ea60*/  BSSY.RECONVERGENT B5, `(.L_x_7817) ;  /* 0x0000088000057945 */ /* 0x000fe20003800200 */
[----:B------:R-:W-:-:S02]  /*7ea70*/  MOV R0, 0x20fd8164 ;  /* 0x20fd816400007802 */ /* 0x000fc40000000f00 */
[----:B------:R-:W-:-:S04]  /*7ea80*/  ISETP.NE.U32.AND.EX P0, PT, RZ, RZ, PT, P0 ;  /* 0x000000ffff00720c */ /* 0x000fc80003f05100 */
[----:B0-----:R-:W-:Y:S02]  /*7ea90*/  FSEL R12, R0, -8.06006814911005101289e+34, !P0 ;  /* 0xf9785eba000c7808 */ /* 0x001fe40004000000 */
[----:B------:R-:W-:-:S15]  /*7eaa0*/  FSEL R13, -R3, 0.11223486810922622681, !P0 ;  /* 0x3de5db65030d7808 */ /* 0x000fde0004000100 */
[----:B------:R-:W-:-:S03]  /*7eab0*/  NOP ;  /* 0x0000000000007918 */ /* 0x000fc60000000000 */
[----:B------:R-:W0:-:S15]  /*7eac0*/  FRND.F64 R8, R8 ;  /* 0x0000000800087313 */ /* 0x000e1e0000301800 */
[----:B------:R-:W-:-:S15]  /*7ead0*/  NOP ;  /* 0x0000000000007918 */ /* 0x000fde0000000000 */
[----:B------:R-:W-:-:S15]  /*7eae0*/  NOP ;  /* 0x0000000000007918 */ /* 0x000fde0000000000 */
[----:B------:R-:W-:-:S15]  /*7eaf0*/  NOP ;  /* 0x0000000000007918 */ /* 0x000fde0000000000 */
[----:B------:R-:W-:-:S04]  /*7eb00*/  NOP ;  /* 0x0000000000007918 */ /* 0x000fc80000000000 */
[----:B0-----:R-:W0:-:S15]  /*7eb10*/  DFMA R8, R8, -0.5, R10 ;  /* 0xbfe000000808782b */ /* 0x001e1e000000000a */
[----:B------:R-:W-:-:S15]  /*7eb20*/  NOP ;  /* 0x0000000000007918 */ /* 0x000fde0000000000 */
[----:B------:R-:W-:-:S15]  /*7eb30*/  NOP ;  /* 0x0000000000007918 */ /* 0x000fde0000000000 */
[----:B------:R-:W-:-:S15]  /*7eb40*/  NOP ;  /* 0x0000000000007918 */ /* 0x000fde0000000000 */
[----:B------:R-:W-:-:S04]  /*7eb50*/  NOP ;  /* 0x0000000000007918 */ /* 0x000fc80000000000 */
        /* <DEDUP_REMOVED lines=120> */
.L_x_7818:
[----:B------:R-:W-:Y:S05]  /*7f2e0*/  BSYNC.RECONVERGENT B5 ;  /* 0x0000000000057941 */ /* 0x000fea0003800200 */
.L_x_7817:
[----:B------:R-:W-:Y:S01]  /*7f2f0*/  IMAD.MOV.U32 R10, RZ, RZ, R2 ;  /* 0x000000ffff0a7224 */ /* 0x000fe200078e0002 */
[----:B------:R-:W-:-:S07]  /*7f300*/  MOV R11, R3 ;  /* 0x00000003000b7202 */ /* 0x000fce0000000f00 */
.L_x_7816:
[----:B------:R-:W-:Y:S05]  /*7f310*/  BSYNC.RECONVERGENT B4 ;  /* 0x0000000000047941 */ /* 0x000fea0003800200 */
.L_x_7815:
        /* <DEDUP_REMOVED lines=17> */
[----:B------:R-:W-:Y:S01]  /*7f430*/  IMAD.MOV.U32 R28, RZ, RZ, -0x748574fc ;  /* 0x8b7a8b04ff1c7424 */ /* 0x000fe200078e00ff */
[----:B------:R-:W-:Y:S02]  /*7f440*/  MOV R4, RZ ;  /* 0x000000ff00047202 */ /* 0x000fe40000000f00 */
[----:B------:R-:W-:Y:S02]  /*7f450*/  ISETP.GE.U32.AND P0, PT, R3, 0x3ff6a09f, PT ;  /* 0x3ff6a09f0300780c */ /* 0x000fe40003f06070 */
[----:B------:R-:W-:-:S11]  /*7f460*/  MOV R29, 0x3ed0ee25 ;  /* 0x3ed0ee25001d7802 */ /* 0x000fd60000000f00 */
        /* <DEDUP_REMOVED lines=163> */
.L_x_7820:
[----:B------:R-:W-:Y:S01]  /*7fea0*/  IMAD.MOV.U32 R2, RZ, RZ, 0x0 ;  /* 0x00000000ff027424 */ /* 0x000fe200078e00ff */
[----:B------:R-:W-:Y:S02]  /*7feb0*/  MOV R3, 0x7ff00000 ;  /* 0x7ff0000000037802 */ /* 0x000fe40000000f00 */
[----:B------:R-:W-:-:S04]  /*7fec0*/  LOP3.LUT P0, RZ, R11, 0x7fffffff, RZ, 0xc0, !PT ;  /* 0x7fffffff0bff7812 */ /* 0x000fc8000780c0ff */
[----:B------:R-:W0:Y:S02]  /*7fed0*/  DFMA R2, R10, R2, +INF ;  /* 0x7ff000000a02742b */ /* 0x000e240000000002 */
[----:B0-----:R-:W-:Y:S02]  /*7fee0*/  FSEL R10, R2, RZ, P0 ;  /* 0x000000ff020a7208 */ /* 0x001fe40000000000 */
[----:B------:R-:W-:-:S07]  /*7fef0*/  FSEL R11, R3, -QNAN , P0 ;  /* 0xfff00000030b7808 */ /* 0x000fce0000000000 */
.L_x_7821:
[----:B------:R-:W-:Y:S05]  /*7ff00*/  BSYNC.RECONVERGENT B3 ;  /* 0x0000000000037941 */ /* 0x000fea0003800200 */
.L_x_7819:
        /* <DEDUP_REMOVED lines=10> */
.L_x_7812:
[----:B------:R1:W2:Y:S02]  /*7ffb0*/  DADD R2, R20, R20 ;  /* 0x0000000014027229 */ /* 0x0002a40000000014 */
.L_x_7814:
[----:B------:R-:W-:Y:S05]  /*7ffc0*/  BSYNC.RECONVERGENT B7 ;  /* 0x0000000000077941 */ /* 0x000fea0003800200 */
.L_x_7811:
[----:B--2---:R-:W2:Y:S01]  /*7ffd0*/  DADD R2, R24, -R2 ;  /* 0x0000000018027229 */ /* 0x004ea20000000802 */
[----:B------:R-:W-:Y:S01]  /*7ffe0*/  BSSY.RECONVERGENT B3, `(.L_x_7822) ;  /* 0x0000092000037945 */ /* 0x000fe20003800200 */
[C---:B--2---:R-:W-:Y:S02]  /*7fff0*/  FSETP.GEU.FTZ.AND P0, PT, R3.reuse, 4.1931471824645996094, PT ;  /* 0x40862e430300780b */ /* 0x044fe40003f1e000 */
        /* <DEDUP_REMOVED lines=10> */
[----:B------:R-:W2:Y:S01]  /*800a0*/  DFMA R4, R2, R4, 6.75539944105574400000e+15 ;  /* 0x433800000204742b */ /* 0x000ea20000000004 */
[----:B------:R-:W-:-:S15]  /*800b0*/  ISETP.GE.U32.AND P0, PT, R0, 0x7fb3e647, PT ;  /* 0x7fb3e6470000780c */ /* 0x000fde0003f06070 */
[----:B------:R-:W-:-:S15]  /*800c0*/  NOP ;  /* 0x0000000000007918 */ /* 0x000fde0000000000 */
[----:B------:R-:W-:-:S15]  /*800d0*/  NOP ;  /* 0x0000000000007918 */ /* 0x000fde0000000000 */
[----:B------:R-:W-:-:S15]  /*800e0*/  NOP ;  /* 0x0000000000007918 */ /* 0x000fde0000000000 */
[----:B------:R-:W-:-:S03]  /*800f0*/  NOP ;  /* 0x0000000000007918 */ /* 0x000fc60000000000 */
[----:B--2---:R2:W3:Y:S02]  /*80100*/  DADD R6, R4, -6.75539944105574400000e+15 ;  /* 0xc338000004067429 */ /* 0x0044e40000000000 */
[----:B--2---:R-:W-:-:S04]  /*80110*/  SEL R4, R4, RZ, P0 ;  /* 0x000000ff04047207 */ /* 0x004fc80000000000 */
[C---:B------:R-:W-:Y:S02]  /*80120*/  ISETP.NE.AND P1, PT, R4.reuse, 0x400, PT ;  /* 0x000004000400780c */ /* 0x040fe40003f25270 */
[----:B------:R-:W-:-:S15]  /*80130*/  LEA R4, R4, 0x3ff00000, 0x14 ;  /* 0x3ff0000004047811 */ /* 0x000fde00078ea0ff */
[----:B------:R-:W-:-:S15]  /*80140*/  NOP ;  /* 0x0000000000007918 */ /* 0x000fde0000000000 */
[----:B------:R-:W-:-:S15]  /*80150*/  NOP ;  /* 0x0000000000007918 */ /* 0x000fde0000000000 */
[----:B------:R-:W-:-:S11]  /*80160*/  NOP ;  /* 0x0000000000007918 */ /* 0x000fd60000000000 */
[----:B---3--:R-:W2:Y:S01]  /*80170*/  DFMA R8, R6, -UR6, R2 ;  /* 0x8000000606087c2b */ /* 0x008ea20008000002 */
        /* <DEDUP_REMOVED lines=8> */
[----:B--2---:R-:W-:Y:S01]  /*80200*/  FSEL R8, R2, R8, !P0 ;  /* 0x0000000802087208 */ /* 0x004fe20004000000 */
        /* <DEDUP_REMOVED lines=8> */
[----:B------:R-:W2:Y:S01]  /*80290*/  DFMA R10, R8, UR6, R10 ;  /* 0x00000006080a7c2b */ /* 0x000ea2000800000a */
        /* <DEDUP_REMOVED lines=60> */
[----:B--2---:R-:W2:-:S15]  /*80660*/  DFMA R10, R8, R10, 0.5 ;  /* 0x3fe00000080a742b */ /* 0x004e9e000000000a */
[----:B------:R-:W-:-:S15]  /*80670*/  NOP ;  /* 0x0000000000007918 */ /* 0x000fde0000000000 */
[----:B------:R-:W-:-:S15]  /*80680*/  NOP ;  /* 0x0000000000007918 */ /* 0x000fde0000000000 */
[----:B------:R-:W-:-:S15]  /*80690*/  NOP ;  /* 0x0000000000007918 */ /* 0x000fde0000000000 */
[----:B------:R-:W-:-:S04]  /*806a0*/  NOP ;  /* 0x0000000000007918 */ /* 0x000fc80000000000 */
[----:B--2---:R-:W2:-:S15]  /*806b0*/  DMUL R10, R8, R10 ;  /* 0x0000000a080a7228 */ /* 0x004e9e0000000000 */
        /* <DEDUP_REMOVED lines=9> */
[----:B--2---:R-:W2:-:S15]  /*80750*/  DFMA R10, R8, R10, R8 ;  /* 0x0000000a080a722b */ /* 0x004e9e0000000008 */
        /* <DEDUP_REMOVED lines=9> */
[----:B--2---:R-:W2:Y:S02]  /*807f0*/  DADD R6, R4, R4 ;  /* 0x0000000004067229 */ /* 0x004ea40000000004 */
[----:B--2---:R-:W-:Y:S02]  /*80800*/  FSEL R11, R6, R4, !P1 ;  /* 0x00000004060b7208 */ /* 0x004fe40004800000 */
[----:B------:R-:W-:Y:S02]  /*80810*/  FSEL R5, R7, R5, !P1 ;  /* 0x0000000507057208 */ /* 0x000fe40004800000 */
[----:B------:R-:W-:Y:S02]  /*80820*/  FSEL R10, R2, R11, !P0 ;  /* 0x0000000b020a7208 */ /* 0x000fe40004000000 */
[----:B------:R-:W-:Y:S01]  /*80830*/  FSEL R11, R3, R5, !P0 ;  /* 0x00000005030b7208 */ /* 0x000fe20004000000 */
[----:B------:R-:W-:Y:S06]  /*80840*/  BRA `(.L_x_7824) ;  /* 0x00000000002c7947 */ /* 0x000fec0003800000 */
.L_x_7823:
        /* <DEDUP_REMOVED lines=8> */
[----:B------:R-:W2:Y:S02]  /*808d0*/  DADD R2, R2, R2 ;  /* 0x0000000002027229 */ /* 0x000ea40000000002 */
[----:B--2---:R-:W-:Y:S02]  /*808e0*/  FSEL R10, R2, RZ, P0 ;  /* 0x000000ff020a7208 */ /* 0x004fe40000000000 */
[----:B------:R-:W-:-:S07]  /*808f0*/  FSEL R11, R3, R5, P0 ;  /* 0x00000005030b7208 */ /* 0x000fce0000000000 */
.L_x_7824:
[----:B------:R-:W-:Y:S05]  /*80900*/  BSYNC.RECONVERGENT B3 ;  /* 0x0000000000037941 */ /* 0x000fea0003800200 */
.L_x_7822:
[----:B------:R-:W2:Y:S01]  /*80910*/  DSETP.NAN.AND P0, PT, R26, R26, PT ;  /* 0x0000001a1a00722a */ /* 0x000ea20003f08000 */
[----:B------:R-:W-:Y:S04]  /*80920*/  BSSY.RECONVERGENT B7, `(.L_x_7825) ;  /* 0x0000183000077945 */ /* 0x000fe80003800200 */
[----:B--2---:R-:W-:Y:S05]  /*80930*/  @P0 BRA `(.L_x_7826) ;  /* 0x0000001800000947 */ /* 0x004fea0003800000 */
[----:B------:R-:W-:Y:S01]  /*80940*/  BSSY.RECONVERGENT B5, `(.L_x_7827) ;  /* 0x0000005000057945 */ /* 0x000fe20003800200 */
[----:B------:R-:W-:Y:S01]  /*80950*/  MOV R16, R14 ;  /* 0x0000000e00107202 */ /* 0x000fe20000000f00 */
[----:B------:R-:W-:Y:S01]  /*80960*/  IMAD.MOV.U32 R17, RZ, RZ, R15 ;  /* 0x000000ffff117224 */ /* 0x000fe200078e000f */
[----:B------:R-:W-:-:S07]  /*80970*/  MOV R22, 0x80990 ;  /* 0x0008099000167802 */ /* 0x000fce0000000f00 */
[----:B01----:R-:W-:Y:S05]  /*80980*/  CALL.REL.NOINC `($_ZN2at6native27unrolled_elementwise_kernelIN48_GLOBAL__N__08322988_15_IGammaKernel_cu_cb51a28d10CalcIgammaIdEESt5arrayIPcLm3EELi4E23TrivialOffsetCalculatorILi2EjES8_ILi1EjENS0_6memory15LoadWithoutCastENSB_16StoreWithoutCastEEEviT_T0_T2_T3_T4_T5_$__internal_lgamma_pos) ;  /* 0x000001bc00807944 */ /* 0x003fea0003c00000 */
[----:B------:R-:W-:Y:S05]  /*80990*/  BSYNC.RECONVERGENT B5 ;  /* 0x0000000000057941 */ /* 0x000fea0003800200 */
.L_x_7827:
        /* <DEDUP_REMOVED lines=174> */
.L_x_7832:
[----:B------:R-:W-:Y:S05]  /*81480*/  BSYNC.RECONVERGENT B5 ;  /* 0x0000000000057941 */ /* 0x000fea0003800200 */
.L_x_7831:
[----:B------:R-:W-:Y:S01]  /*81490*/  MOV R14, R2 ;  /* 0x00000002000e7202 */ /* 0x000fe20000000f00 */
[----:B------:R-:W-:-:S07]  /*814a0*/  IMAD.MOV.U32 R15, RZ, RZ, R3 ;  /* 0x000000ffff0f7224 */ /* 0x000fce00078e0003 */
.L_x_7830:
[----:B------:R-:W-:Y:S05]  /*814b0*/  BSYNC.RECONVERGENT B4 ;  /* 0x0000000000047941 */ /* 0x000fea0003800200 */
.L_x_7829:
        /* <DEDUP_REMOVED lines=183> */
.L_x_7834:
[----:B------:R-:W-:Y:S01]  /*82030*/  MOV R2, 0x0 ;  /* 0x0000000000027802 */ /* 0x000fe20000000f00 */
[----:B------:R-:W-:Y:S01]  /*82040*/  IMAD.MOV.U32 R3, RZ, RZ, 0x7ff00000 ;  /* 0x7ff00000ff037424 */ /* 0x000fe200078e00ff */
[----:B------:R-:W-:-:S05]  /*82050*/  LOP3.LUT P0, RZ, R15, 0x7fffffff, RZ, 0xc0, !PT ;  /* 0x7fffffff0fff7812 */ /* 0x000fca000780c0ff */
[----:B------:R-:W0:Y:S02]  /*82060*/  DFMA R2, R14, R2, +INF ;  /* 0x7ff000000e02742b */ /* 0x000e240000000002 */
[----:B0-----:R-:W-:Y:S02]  /*82070*/  FSEL R4, R2, RZ, P0 ;  /* 0x000000ff02047208 */ /* 0x001fe40000000000 */
[----:B------:R-:W-:-:S07]  /*82080*/  FSEL R5, R3, -QNAN , P0 ;  /* 0xfff0000003057808 */ /* 0x000fce0000000000 */
.L_x_7835:
[----:B------:R-:W-:Y:S05]  /*82090*/  BSYNC.RECONVERGENT B3 ;  /* 0x0000000000037941 */ /* 0x000fea0003800200 */
.L_x_7833:
        /* <DEDUP_REMOVED lines=10> */
.L_x_7826:
[----:B------:R2:W3:Y:S02]  /*82140*/  DADD R2, R26, R26 ;  /* 0x000000001a027229 */ /* 0x0004e4000000001a */
.L_x_7828:
[----:B------:R-:W-:Y:S05]  /*82150*/  BSYNC.RECONVERGENT B7 ;  /* 0x0000000000077941 */ /* 0x000fea0003800200 */
.L_x_7825:
[----:B---3--:R3:W4:Y:S01]  /*82160*/  DADD R24, R24, -R2 ;  /* 0x0000000018187229 */ /* 0x0087220000000802 */
[----:B------:R-:W-:Y:S01]  /*82170*/  UMOV UR6, 0xfefa39ef ;  /* 0xfefa39ef00067882 */ /* 0x000fe20000000000 */
[----:B---3--:R-:W-:Y:S01]  /*82180*/  MOV R2, 0x652b82fe ;  /* 0x652b82fe00027802 */ /* 0x008fe20000000f00 */
[----:B------:R-:W-:Y:S01]  /*82190*/  IMAD.MOV.U32 R3, RZ, RZ, 0x3ff71547 ;  /* 0x3ff71547ff037424 */ /* 0x000fe200078e00ff */
[----:B------:R-:W-:Y:S01]  /*821a0*/  UMOV UR7, 0x3fe62e42 ;  /* 0x3fe62e4200077882 */ /* 0x000fe20000000000 */
[----:B----4-:R-:W-:Y:S01]  /*821b0*/  FSETP.GEU.FTZ.AND P0, PT, |R25|, 4.1917929649353027344, PT ;  /* 0x4086232b1900780b */ /* 0x010fe20003f1e200 */
[----:B------:R-:W-:-:S15]  /*821c0*/  BSSY.RECONVERGENT B3, `(.L_x_7836) ;  /* 0x0000075000037945 */ /* 0x000fde0003800200 */
[----:B------:R-:W-:-:S15]  /*821d0*/  NOP ;  /* 0x0000000000007918 */ /* 0x000fde0000000000 */
[----:B------:R-:W-:-:S15]  /*821e0*/  NOP ;  /* 0x0000000000007918 */ /* 0x000fde0000000000 */
[----:B------:R-:W-:-:S13]  /*821f0*/  NOP ;  /* 0x0000000000007918 */ /* 0x000fda0000000000 */
        /* <DEDUP_REMOVED lines=106> */
[----:B------:R-:W3:Y:S02]  /*828a0*/  DADD R4, R24, +INF ;  /* 0x7ff0000018047429 */ /* 0x000ee40000000000 */
[----:B---3--:R-:W-:Y:S02]  /*828b0*/  FSEL R4, R4, RZ, P1 ;  /* 0x000000ff04047208 */ /* 0x008fe40000800000 */
[----:B------:R-:W-:-:S15]  /*828c0*/  FSEL R5, R5, RZ, P1 ;  /* 0x000000ff05057208 */ /* 0x000fde0000800000 */
[----:B------:R-:W-:-:S15]  /*828d0*/  NOP ;  /* 0x0000000000007918 */ /* 0x000fde0000000000 */
[----:B------:R-:W-:-:S15]  /*828e0*/  NOP ;  /* 0x0000000000007918 */ /* 0x000fde0000000000 */
[----:B------:R-:W-:-:S15]  /*828f0*/  NOP ;  /* 0x0000000000007918 */ /* 0x000fde0000000000 */
[----:B------:R3:W4:Y:S02]  /*82900*/  @!P0 DMUL R4, R2, R6 ;  /* 0x0000000602048228 */ /* 0x0007240000000000 */
.L_x_7837:
[----:B------:R-:W-:Y:S05]  /*82910*/  BSYNC.RECONVERGENT B3 ;  /* 0x0000000000037941 */ /* 0x000fea0003800200 */
.L_x_7836:
[----:B----4-:R4:W0:Y:S02]  /*82920*/  DFMA R18, -R18, R4, -R10 ;  /* 0x000000041212722b */ /* 0x010824000000090a */
[----:B0---4-:R-:W-:Y:S05]  /*82930*/  BRA `(.L_x_7400) ;  /* 0x0000016800c47947 */ /* 0x011fea0003800000 */
.L_x_7801:
        /* <DEDUP_REMOVED lines=199> */
.L_x_7841:
[----:B------:R-:W-:Y:S01]  /*835b0*/  IMAD.MOV.U32 R4, RZ, RZ, 0x0 ;  /* 0x00000000ff047424 */ /* 0x000fe200078e00ff */
[----:B------:R-:W-:Y:S02]  /*835c0*/  MOV R5, 0x7ff00000 ;  /* 0x7ff0000000057802 */ /* 0x000fe40000000f00 */
[----:B------:R-:W-:-:S04]  /*835d0*/  LOP3.LUT P0, RZ, R3, 0x7fffffff, RZ, 0xc0, !PT ;  /* 0x7fffffff03ff7812 */ /* 0x000fc8000780c0ff */
[----:B------:R-:W1:Y:S02]  /*835e0*/  DFMA R2, R2, R4, +INF ;  /* 0x7ff000000202742b */ /* 0x000e640000000004 */
[----:B-1----:R-:W-:Y:S02]  /*835f0*/  FSEL R18, R2, RZ, P0 ;  /* 0x000000ff02127208 */ /* 0x002fe40000000000 */
[----:B------:R-:W-:-:S07]  /*83600*/  FSEL R19, R3, -QNAN , P0 ;  /* 0xfff0000003137808 */ /* 0x000fce0000000000 */
.L_x_7842:
[----:B------:R-:W-:Y:S05]  /*83610*/  BSYNC.RECONVERGENT B3 ;  /* 0x0000000000037941 */ /* 0x000fea0003800200 */
.L_x_7840:
        /* <DEDUP_REMOVED lines=14> */
.L_x_7845:
        /* <DEDUP_REMOVED lines=48> */
[----:B0-----:R-:W-:Y:S02]  /*83a00*/  MOV R14, 0x20fd8164 ;  /* 0x20fd8164000e7802 */ /* 0x001fe40000000f00 */
[----:B------:R-:W-:Y:S02]  /*83a10*/  FSEL R15, -R0, 0.11223486810922622681, !P0 ;  /* 0x3de5db65000f7808 */ /* 0x000fe40004000100 */
[----:B------:R-:W-:-:S15]  /*83a20*/  FSEL R14, R14, -8.06006814911005101289e+34, !P0 ;  /* 0xf9785eba0e0e7808 */ /* 0x000fde0004000000 */
        /* <DEDUP_REMOVED lines=123> */
.L_x_7850:
[----:B------:R-:W-:Y:S05]  /*841e0*/  BSYNC.RECONVERGENT B8 ;  /* 0x0000000000087941 */ /* 0x000fea0003800200 */
.L_x_7849:
[----:B------:R-:W-:Y:S01]  /*841f0*/  IMAD.MOV.U32 R14, RZ, RZ, R2 ;  /* 0x000000ffff0e7224 */ /* 0x000fe200078e0002 */
[----:B------:R-:W-:-:S07]  /*84200*/  MOV R15, R3 ;  /* 0x00000003000f7202 */ /* 0x000fce0000000f00 */
.L_x_7848:
[----:B------:R-:W-:Y:S05]  /*84210*/  BSYNC.RECONVERGENT B4 ;  /* 0x0000000000047941 */ /* 0x000fea0003800200 */
.L_x_7847:
        /* <DEDUP_REMOVED lines=184> */
.L_x_7852:
[----:B------:R-:W-:Y:S01]  /*84da0*/  IMAD.MOV.U32 R2, RZ, RZ, 0x0 ;  /* 0x00000000ff027424 */ /* 0x000fe200078e00ff */
[----:B------:R-:W-:Y:S02]  /*84db0*/  MOV R3, 0x7ff00000 ;  /* 0x7ff0000000037802 */ /* 0x000fe40000000f00 */
[----:B------:R-:W-:-:S04]  /*84dc0*/  LOP3.LUT P0, RZ, R15, 0x7fffffff, RZ, 0xc0, !PT ;  /* 0x7fffffff0fff7812 */ /* 0x000fc8000780c0ff */
[----:B------:R-:W0:Y:S02]  /*84dd0*/  DFMA R2, R14, R2, +INF ;  /* 0x7ff000000e02742b */ /* 0x000e240000000002 */
[----:B0-----:R-:W-:Y:S02]  /*84de0*/  FSEL R4, R2, RZ, P0 ;  /* 0x000000ff02047208 */ /* 0x001fe40000000000 */
[----:B------:R-:W-:-:S07]  /*84df0*/  FSEL R5, R3, -QNAN , P0 ;  /* 0xfff0000003057808 */ /* 0x000fce0000000000 */
.L_x_7853:
[----:B------:R-:W-:Y:S05]  /*84e00*/  BSYNC.RECONVERGENT B3 ;  /* 0x0000000000037941 */ /* 0x000fea0003800200 */
.L_x_7851:
        /* <DEDUP_REMOVED lines=10> */
.L_x_7844:
[----:B------:R1:W2:Y:S02]  /*84eb0*/  DADD R2, R26, R26 ;  /* 0x000000001a027229 */ /* 0x0002a4000000001a */
.L_x_7846:
[----:B------:R-:W-:Y:S05]  /*84ec0*/  BSYNC.RECONVERGENT B7 ;  /* 0x0000000000077941 */ /* 0x000fea0003800200 */
.L_x_7843:
        /* <DEDUP_REMOVED lines=134> */
.L_x_7839:
        /* <DEDUP_REMOVED lines=65> */
.L_x_7856:
[----:B------:R-:W-:Y:S05]  /*85b40*/  BSYNC.RECONVERGENT B4 ;  /* 0x0000000000047941 */ /* 0x000fea0003800200 */
.L_x_7855:
        /* <DEDUP_REMOVED lines=54> */
.L_x_7858:
[----:B------:R-:W-:Y:S05]  /*85eb0*/  BSYNC.RECONVERGENT B4 ;  /* 0x0000000000047941 */ /* 0x000fea0003800200 */
.L_x_7857:
        /* <DEDUP_REMOVED lines=12> */
[----:B------:R-:W-:Y:S02]  /*85f80*/  HFMA2 R37, -RZ, RZ, 2.708984375, -244.125 ;  /* 0x416bdba1ff257431 */ /* 0x000fe400000001ff */
[----:B------:R-:W-:Y:S01]  /*85f90*/  IMAD.MOV.U32 R38, RZ, RZ, 0x4a98efce ;  /* 0x4a98efceff267424 */ /* 0x000fe200078e00ff */
[----:B------:R3:W-:Y:S01]  /*85fa0*/  STL.64 [R1+0x1460], R8 ;  /* 0x0014600801007387 */ /* 0x0007e20000100a00 */
[----:B------:R-:W-:Y:S01]  /*85fb0*/  MOV R39, 0x4184aa64 ;  /* 0x4184aa6400277802 */ /* 0x000fe20000000f00 */
[----:B0-----:R-:W-:Y:S02]  /*85fc0*/  IMAD.MOV.U32 R40, RZ, RZ, 0x0 ;  /* 0x00000000ff287424 */ /* 0x001fe400078e00ff */
[----:B------:R-:W-:Y:S01]  /*85fd0*/  HFMA2 R41, -RZ, RZ, 2.15625, -0.0 ;  /* 0x40508000ff297431 */ /* 0x000fe200000001ff */
[----:B-1----:R-:W0:Y:S01]  /*85fe0*/  DFMA R2, -R26, R30, 1 ;  /* 0x3ff000001a02742b */ /* 0x002e22000000011e */
[----:B------:R1:W-:Y:S01]  /*85ff0*/  STL.64 [R1+0x1468], R12 ;  /* 0x0014680c01007387 */ /* 0x0003e20000100a00 */
[----:B------:R-:W-:Y:S01]  /*86000*/  FSETP.GEU.AND P0, PT, |R30|, 5.8789094863358348022e-39, PT ;  /* 0x004004021e00780b */ /* 0x000fe20003f0e200 */
[----:B------:R-:W-:Y:S01]  /*86010*/  IMAD.MOV.U32 R34, RZ, RZ, 0x3bfd7560 ;  /* 0x3bfd7560ff227424 */ /* 0x000fe200078e00ff */
[----:B--2---:R-:W-:Y:S01]  /*86020*/  MOV R7, 0x414a9038 ;  /* 0x414a903800077802 */ /* 0x004fe20000000f00 */
[----:B------:R2:W-:Y:S01]  /*86030*/  STL.64 [R1+0x1470], R24 ;  /* 0x0014701801007387 */ /* 0x0005e20000100a00 */
[----:B------:R-:W-:-:S02]  /*86040*/  IMAD.MOV.U32 R6, RZ, RZ, 0x13d667e3 ;  /* 0x13d667e3ff067424 */ /* 0x000fc400078e00ff */
[----:B------:R-:W-:Y:S02]  /*86050*/  HFMA2 R35, -RZ, RZ, 2.56640625, 385.75 ;  /* 0x41225e07ff237431 */ /* 0x000fe400000001ff */
[----:B---3--:R-:W-:Y:S01]  /*86060*/  IMAD.MOV.U32 R8, RZ, RZ, -0x1388dcfa ;  /* 0xec772306ff087424 */ /* 0x008fe200078e00ff */
[----:B------:R-:W-:Y:S01]  /*86070*/  MOV R9, 0x4198bf15 ;  /* 0x4198bf1500097802 */ /* 0x000fe20000000f00 */
[----:B------:R3:W-:Y:S01]  /*86080*/  STL.64 [R1+0x1490], R36 ;  /* 0x0014902401007387 */ /* 0x0007e20000100a00 */
[----:B------:R-:W-:Y:S01]  /*86090*/  BSSY.RECONVERGENT B4, `(.L_x_7859) ;  /* 0x000004d000047945 */ /* 0x000fe20003800200 */
[----:B-1----:R-:W-:Y:S02]  /*860a0*/  IMAD.MOV.U32 R12, RZ, RZ, -0x30b135d2 ;  /* 0xcf4eca2eff0c7424 */ /* 0x002fe400078e00ff */
[----:B------:R-:W-:Y:S01]  /*860b0*/  HFMA2 R13, -RZ, RZ, 2.771484375, 0.01287841796875 ;  /* 0x418b2298ff0d7431 */ /* 0x000fe200000001ff */
[----:B------:R1:W-:Y:S01]  /*860c0*/  STL.64 [R1+0x1488], R6 ;  /* 0x0014880601007387 */ /* 0x0003e20000100a00 */
[----:B--2---:R-:W-:Y:S01]  /*860d0*/  IMAD.MOV.U32 R24, RZ, RZ, 0x0 ;  /* 0x00000000ff187424 */ /* 0x004fe200078e00ff */
[----:B------:R-:W-:-:S02]  /*860e0*/  MOV R25, 0x3ff00000 ;  /* 0x3ff0000000197802 */ /* 0x000fc40000000f00 */
[----:B------:R2:W-:Y:S01]  /*860f0*/  STL.64 [R1+0x1498], R38 ;  /* 0x0014982601007387 */ /* 0x0005e20000100a00 */
[----:B---3--:R-:W-:-:S03]  /*86100*/  IMAD.MOV.U32 R36, RZ, RZ, 0x0 ;  /* 0x00000000ff247424 */ /* 0x008fc600078e00ff */
[----:B------:R3:W-:Y:S01]  /*86110*/  STL.64 [R1+0x14a8], R8 ;  /* 0x0014a80801007387 */ /* 0x0007e20000100a00 */
[----:B------:R-:W-:-:S03]  /*86120*/  HFMA2 R37, -RZ, RZ, 2.6328125, 0.007305145263671875 ;  /* 0x41441f7bff257431 */ /* 0x000fc600000001ff */
[----:B------:R4:W-:Y:S01]  /*86130*/  STL.64 [R1+0x14b0], R12 ;  /* 0x0014b00c01007387 */ /* 0x0009e20000100a00 */
[----:B-1----:R-:W-:Y:S01]  /*86140*/  IMAD.MOV.U32 R6, RZ, RZ, 0x0 ;  /* 0x00000000ff067424 */ /* 0x002fe200078e00ff */
[----:B------:R-:W-:Y:S02]  /*86150*/  MOV R7, 0x409e1400 ;  /* 0x409e140000077802 */ /* 0x000fe40000000f00 */
[----:B------:R1:W-:Y:S01]  /*86160*/  STL.64 [R1+0x27d8], R24 ;  /* 0x0027d81801007387 */ /* 0x0003e20000100a00 */
[----:B--2---:R-:W-:Y:S01]  /*86170*/  IMAD.MOV.U32 R38, RZ, RZ, -0x20000000 ;  /* 0xe0000000ff267424 */ /* 0x004fe200078e00ff */
[----:B------:R-:W-:Y:S02]  /*86180*/  MOV R39, 0x41697171 ;  /* 0x4169717100277802 */ /* 0x000fe40000000f00 */
[----:B------:R2:W-:Y:S01]  /*86190*/  STL.64 [R1+0x27e0], R40 ;  /* 0x0027e02801007387 */ /* 0x0005e20000100a00 */
[----:B---3--:R-:W-:Y:S01]  /*861a0*/  IMAD.MOV.U32 R8, RZ, RZ, 0x70000000 ;  /* 0x70000000ff087424 */ /* 0x008fe200078e00ff */
[----:B------:R-:W-:Y:S01]  /*861b0*/  MOV R9, 0x41991871 ;  /* 0x4199187100097802 */ /* 0x000fe20000000f00 */
[----:B----4-:R-:W-:Y:S01]  /*861c0*/  IMAD.MOV.U32 R12, RZ, RZ, -0x50000000 ;  /* 0xb0000000ff0c7424 */ /* 0x010fe200078e00ff */
        /* <DEDUP_REMOVED lines=8> */
[----:B------:R-:W-:Y:S04]  /*86250*/  STL.64 [R1+0x2820], R12 ;  /* 0x0028200c01007387 */ /* 0x000fe80000100a00 */
[----:B------:R-:W-:Y:S02]  /*86260*/  STL.64 [R1+0x2828], R24 ;  /* 0x0028281801007387 */ /* 0x000fe40000100a00 */
[----:B0-----:R-:W0:Y:S02]  /*86270*/  DFMA R2, R2, R2, R2 ;  /* 0x000000020202722b */ /* 0x001e240000000002 */
[----:B------:R-:W-:Y:S04]  /*86280*/  STL.64 [R1+0x2830], R40 ;  /* 0x0028302801007387 */ /* 0x000fe80000100a00 */
[----:B------:R-:W-:Y:S04]  /*86290*/  STL.64 [R1+0x2838], RZ ;  /* 0x002838ff01007387 */ /* 0x000fe80000100a00 */
[----:B------:R1:W-:Y:S02]  /*862a0*/  STL.64 [R1+0x1480], R34 ;  /* 0x0014802201007387 */ /* 0x0003e40000100a00 */
[----:B-1----:R-:W-:Y:S01]  /*862b0*/  IMAD.MOV.U32 R34, RZ, RZ, 0x0 ;  /* 0x00000000ff227424 */ /* 0x002fe200078e00ff */
[----:B------:R-:W-:-:S05]  /*862c0*/  MOV R35, 0x4115d0bc ;  /* 0x4115d0bc00237802 */ /* 0x000fca0000000f00 */
[----:B------:R1:W-:Y:S02]  /*862d0*/  STL.64 [R1+0x27f8], R34 ;  /* 0x0027f82201007387 */ /* 0x0003e40000100a00 */
[----:B-1----:R-:W-:-:S15]  /*862e0*/  IADD3 R34, PT, PT, R22, 0x1388, RZ ;  /* 0x0000138816227810 */ /* 0x002fde0007ffe0ff */
[----:B------:R-:W-:-:S15]  /*862f0*/  NOP ;  /* 0x0000000000007918 */ /* 0x000fde0000000000 */
[----:B------:R-:W-:-:S14]  /*86300*/  NOP ;  /* 0x0000000000007918 */ /* 0x000fdc0000000000 */
[----:B0-----:R0:W1:Y:S02]  /*86310*/  DFMA R4, R30, R2, R30 ;  /* 0x000000021e04722b */ /* 0x001064000000001e */
[----:B0-----:R-:W-:Y:S02]  /*86320*/  IMAD.MOV.U32 R2, RZ, RZ, 0x77f7c44b ;  /* 0x77f7c44bff027424 */ /* 0x001fe400078e00ff */
[----:B------:R-:W-:Y:S02]  /*86330*/  HFMA2 R3, -RZ, RZ, 1.96875, 36.96875 ;  /* 0x3fe0509fff037431 */ /* 0x000fe400000001ff */
[----:B------:R-:W-:-:S03]  /*86340*/  VIADD R31, R22, 0x13e8 ;  /* 0x000013e8161f7836 */ /* 0x000fc60000000000 */
[----:B------:R0:W-:Y:S02]  /*86350*/  STL.64 [R1+0x1458], R2 ;  /* 0x0014580201007387 */ /* 0x0001e40000100a00 */
[----:B0-----:R-:W-:Y:S02]  /*86360*/  IMAD.MOV.U32 R2, RZ, RZ, -0x12d8f232 ;  /* 0xed270dceff027424 */ /* 0x001fe400078e00ff */
[----:B------:R-:W-:-:S05]  /*86370*/  HFMA2 R3, -RZ, RZ, 2.7890625, -0.00175380706787109375 ;  /* 0x4194972fff037431 */ /* 0x000fca00000001ff */
[----:B------:R0:W-:Y:S02]  /*86380*/  STL.64 [R1+0x14a0], R2 ;  /* 0x0014a00201007387 */ /* 0x0001e40000100a00 */
[----:B0-----:R-:W-:Y:S02]  /*86390*/  IMAD.MOV.U32 R2, RZ, RZ, -0x70000000 ;  /* 0x90000000ff027424 */ /* 0x001fe400078e00ff */
[----:B------:R-:W-:-:S05]  /*863a0*/  HFMA2 R3, -RZ, RZ, 2.759765625, -6872 ;  /* 0x4185eeb6ff037431 */ /* 0x000fca00000001ff */
        /* <DEDUP_REMOVED lines=25> */
[----:B0-----:R-:W-:Y:S05]  /*86540*/  CALL.REL.NOINC `($__internal_21_$__cuda_sm20_dblrcp_rn_slowpath_v3) ;  /* 0x0000012c00d87944 */ /* 0x001fea0003c00000 */
[----:B------:R-:W-:-:S07]  /*86550*/  IMAD.MOV.U32 R5, RZ, RZ, R0 ;  /* 0x000000ffff057224 */ /* 0x000fce00078e0000 */
.L_x_7860:
[----:B------:R-:W-:Y:S05]  /*86560*/  BSYNC.RECONVERGENT B4 ;  /* 0x0000000000047941 */ /* 0x000fea0003800200 */
.L_x_7859:
        /* <DEDUP_REMOVED lines=10> */
[--C-:B------:R-:W-:Y:S02]  /*86610*/  IMAD.IADD R23, R13, 0x1, R0.reuse ;  /* 0x000000010d177824 */ /* 0x100fe400078e0200 */
[----:B------:R-:W4:Y:S03]  /*86620*/  LDL.64 R12, [R13] ;  /* 0x000000000d0c7983 */ /* 0x000f260000100a00 */
[----:B------:R-:W-:Y:S02]  /*86630*/  IADD3 R25, PT, PT, R23, R0, RZ ;  /* 0x0000000017197210 */ /* 0x000fe40007ffe0ff */
[----:B------:R-:W5:Y:S03]  /*86640*/  LDL.64 R22, [R23] ;  /* 0x0000000017167983 */ /* 0x000f660000100a00 */
[----:B0-----:R-:W-:-:S02]  /*86650*/  IMAD.IADD R29, R25, 0x1, R0 ;  /* 0x00000001191d7824 */ /* 0x001fc400078e0200 */
[----:B------:R-:W5:Y:S04]  /*86660*/  LDL.64 R24, [R25] ;  /* 0x0000000019187983 */ /* 0x000f680000100a00 */
[----:B------:R0:W5:Y:S01]  /*86670*/  LDL.64 R38, [R29] ;  /* 0x000000001d267983 */ /* 0x0001620000100a00 */
[----:B------:R-:W-:-:S05]  /*86680*/  IADD3 R28, PT, PT, R29, R0, RZ ;  /* 0x000000001d1c7210 */ /* 0x000fca0007ffe0ff */
[----:B------:R-:W5:Y:S01]  /*86690*/  LDL.64 R36, [R28] ;  /* 0x000000001c247983 */ /* 0x000f620000100a00 */
[----:B------:R-:W-:Y:S02]  /*866a0*/  SEL R31, R31, R34, P1 ;  /* 0x000000221f1f7207 */ /* 0x000fe40000800000 */
[----:B------:R-:W-:Y:S02]  /*866b0*/  FSEL R4, R4, R26, P1 ;  /* 0x0000001a04047208 */ /* 0x000fe40000800000 */
[----:B------:R-:W-:Y:S01]  /*866c0*/  FSEL R5, R5, R27, P1 ;  /* 0x0000001b05057208 */ /* 0x000fe20000800000 */
[--C-:B------:R-:W-:Y:S02]  /*866d0*/  IMAD.IADD R41, R31, 0x1, R0.reuse ;  /* 0x000000011f297824 */ /* 0x100fe400078e0200 */
[----:B------:R-:W5:Y:S03]  /*866e0*/  LDL.64 R30, [R30+0x1388] ;  /* 0x001388001e1e7983 */ /* 0x000f660000100a00 */
[----:B0-----:R-:W-:Y:S01]  /*866f0*/  IADD3 R29, PT, PT, R41, R0, RZ ;  /* 0x00000000291d7210 */ /* 0x001fe20007ffe0ff */
[----:B--2---:R0:W3:Y:S02]  /*86700*/  DFMA R2, R4, R2, R6 ;  /* 0x000000020402722b */ /* 0x0040e40000000006 */
[----:B0-----:R-:W-:-:S04]  /*86710*/  IMAD.IADD R7, R28, 0x1, R0 ;  /* 0x000000011c077824 */ /* 0x001fc800078e0200 */
[----:B------:R-:W-:Y:S02]  /*86720*/  IMAD.IADD R35, R7, 0x1, R0 ;  /* 0x0000000107237824 */ /* 0x000fe400078e0200 */
        /* <DEDUP_REMOVED lines=21> */
[----:B0-----:R-:W-:Y:S02]  /*86880*/  IADD3 R25, PT, PT, R29, R0, RZ ;  /* 0x000000001d197210 */ /* 0x001fe40007ffe0ff */
[----:B------:R-:W4:-:S15]  /*86890*/  LDL.64 R28, [R29] ;  /* 0x000000001d1c7983 */ /* 0x000f1e0000100a00 */
[----:B------:R-:W-:-:S15]  /*868a0*/  NOP ;  /* 0x0000000000007918 */ /* 0x000fde0000000000 */
[----:B------:R-:W-:-:S15]  /*868b0*/  NOP ;  /* 0x0000000000007918 */ /* 0x000fde0000000000 */
[----:B------:R-:W-:-:S15]  /*868c0*/  NOP ;  /* 0x0000000000007918 */ /* 0x000fde0000000000 */
[----:B-1----:R0:W1:Y:S02]  /*868d0*/  DFMA R38, R4, R2, R38 ;  /* 0x000000020426722b */ /* 0x0020640000000026 */
[----:B0-----:R-:W-:Y:S02]  /*868e0*/  IADD3 R2, PT, PT, R25, R0, RZ ;  /* 0x0000000019027210 */ /* 0x001fe40007ffe0ff */
        /* <DEDUP_REMOVED lines=32> */
[----:B0-----:R-:W-:-:S15]  /*86af0*/  IADD3 R25, PT, PT, R37, R0, RZ ;  /* 0x0000000025197210 */ /* 0x001fde0007ffe0ff */
[----:B------:R-:W-:-:S15]  /*86b00*/  NOP ;  /* 0x0000000000007918 */ /* 0x000fde0000000000 */
[----:B------:R-:W-:-:S15]  /*86b10*/  NOP ;  /* 0x0000000000007918 */ /* 0x000fde0000000000 */
[----:B------:R-:W-:-:S15]  /*86b20*/  NOP ;  /* 0x0000000000007918 */ /* 0x000fde0000000000 */
[----:B------:R-:W-:-:S02]  /*86b30*/  NOP ;  /* 0x0000000000007918 */ /* 0x000fc40000000000 */
[----:B-1----:R0:W-:Y:S02]  /*86b40*/  DFMA R22, R4, R12, R22 ;  /* 0x0000000c0416722b */ /* 0x0021e40000000016 */
[----:B0-----:R-:W-:Y:S02]  /*86b50*/  IMAD.IADD R13, R25, 0x1, R0 ;  /* 0x00000001190d7824 */ /* 0x001fe400078e0200 */
[----:B------:R-:W2:-:S15]  /*86b60*/  LDL.64 R24, [R25] ;  /* 0x0000000019187983 */ /* 0x000e9e0000100a00 */
[----:B------:R-:W-:-:S15]  /*86b70*/  NOP ;  /* 0x0000000000007918 */ /* 0x000fde0000000000 */
[----:B------:R-:W-:-:S15]  /*86b80*/  NOP ;  /* 0x0000000000007918 */ /* 0x000fde0000000000 */
[----:B------:R-:W-:-:S15]  /*86b90*/  NOP ;  /* 0x0000000000007918 */ /* 0x000fde0000000000 */
[----:B------:R0:W1:Y:S02]  /*86ba0*/  DFMA R6, R4, R6, R34 ;  /* 0x000000060406722b */ /* 0x0000640000000022 */
[----:B0-----:R-:W-:-:S06]  /*86bb0*/  IADD3 R34, PT, PT, R3, R0, RZ ;  /* 0x0000000003227210 */ /* 0x001fcc0007ffe0ff */
[----:B------:R-:W3:-:S15]  /*86bc0*/  LDL.64 R34, [R34] ;  /* 0x0000000022227983 */ /* 0x000ede0000100a00 */
[----:B------:R-:W-:-:S15]  /*86bd0*/  NOP ;  /* 0x0000000000007918 */ /* 0x000fde0000000000 */
[----:B------:R-:W-:-:S15]  /*86be0*/  NOP ;  /* 0x0000000000007918 */ /* 0x000fde0000000000 */
[----:B------:R-:W-:-:S11]  /*86bf0*/  NOP ;  /* 0x0000000000007918 */ /* 0x000fd60000000000 */
[----:B-1----:R0:W1:Y:S02]  /*86c00*/  DFMA R6, R4, R6, R8 ;  /* 0x000000060406722b */ /* 0x0020640000000008 */
[-C--:B0-----:R-:W-:Y:S02]  /*86c10*/  IADD3 R9, PT, PT, R13, R0.reuse, RZ ;  /* 0x000000000d097210 */ /* 0x081fe40007ffe0ff */
[----:B------:R-:W4:Y:S03]  /*86c20*/  LDL.64 R12, [R13] ;  /* 0x000000000d0c7983 */ /* 0x000f260000100a00 */
[--C-:B------:R-:W-:Y:S02]  /*86c30*/  IMAD.IADD R41, R9, 0x1, R0.reuse ;  /* 0x0000000109297824 */ /* 0x100fe400078e0200 */
[----:B------:R-:W5:Y:S03]  /*86c40*/  LDL.64 R8, [R9] ;  /* 0x0000000009087983 */ /* 0x000f660000100a00 */
[----:B------:R-:W-:Y:S01]  /*86c50*/  IADD3 R29, PT, PT, R41, R0, RZ ;  /* 0x00000000291d7210 */ /* 0x000fe20007ffe0ff */
[----:B------:R-:W3:Y:S04]  /*86c60*/  LDL.64 R2, [R41] ;  /* 0x0000000029027983 */ /* 0x000ee80000100a00 */
[----:B------:R-:W-:-:S02]  /*86c70*/  IMAD.IADD R31, R29, 0x1, R0 ;  /* 0x000000011d1f7824 */ /* 0x000fc400078e0200 */
[----:B------:R-:W3:Y:S02]  /*86c80*/  LDL.64 R28, [R29] ;  /* 0x000000001d1c7983 */ /* 0x000ee40000100a00 */
[----:B------:R-:W-:Y:S02]  /*86c90*/  IMAD.IADD R36, R31, 0x1, R0 ;  /* 0x000000011f247824 */ /* 0x000fe400078e0200 */
        /* <DEDUP_REMOVED lines=99> */
.L_x_7862:
[----:B------:R-:W-:Y:S05]  /*872d0*/  BSYNC.RECONVERGENT B4 ;  /* 0x0000000000047941 */ /* 0x000fea0003800200 */
.L_x_7861:
        /* <DEDUP_REMOVED lines=51> */
.L_x_7864:
[----:B------:R-:W-:Y:S05]  /*87610*/  BSYNC.RECONVERGENT B4 ;  /* 0x0000000000047941 */ /* 0x000fea0003800200 */
.L_x_7863:
        /* <DEDUP_REMOVED lines=170> */
.L_x_7867:
[----:B------:R-:W-:Y:S05]  /*880c0*/  BSYNC.RECONVERGENT B3 ;  /* 0x0000000000037941 */ /* 0x000fea0003800200 */
.L_x_7866:
[----:B------:R-:W-:Y:S04]  /*880d0*/  BSSY.RECONVERGENT B4, `(.L_x_7868) ;  /* 0x0000008000047945 */ /* 0x000fe80003800200 */
[----:B------:R-:W-:Y:S05]  /*880e0*/  @P2 BRA P3, `(.L_x_7869) ;  /* 0x0000000000182947 */ /* 0x000fea0001800000 */
[----:B0-----:R-:W-:Y:S01]  /*880f0*/  IMAD.MOV.U32 R4, RZ, RZ, R16 ;  /* 0x000000ffff047224 */ /* 0x001fe200078e0010 */
[----:B------:R-:W-:Y:S01]  /*88100*/  MOV R5, R17 ;  /* 0x0000001100057202 */ /* 0x000fe20000000f00 */
[----:B------:R-:W-:Y:S01]  /*88110*/  IMAD.MOV.U32 R6, RZ, RZ, R10 ;  /* 0x000000ffff067224 */ /* 0x000fe200078e000a */
[----:B------:R-:W-:Y:S02]  /*88120*/  MOV R7, R11 ;  /* 0x0000000b00077202 */ /* 0x000fe40000000f00 */
[----:B------:R-:W-:-:S07]  /*88130*/  MOV R0, 0x88150 ;  /* 0x0008815000007802 */ /* 0x000fce0000000f00 */
[----:B-1----:R-:W-:Y:S05]  /*88140*/  CALL.REL.NOINC `($__internal_22_$__cuda_sm20_div_rn_f64_full) ;  /* 0x0000011800607944 */ /* 0x002fea0003c00000 */
.L_x_7869:
[----:B------:R-:W-:Y:S05]  /*88150*/  BSYNC.RECONVERGENT B4 ;  /* 0x0000000000047941 */ /* 0x000fea0003800200 */
.L_x_7868:
        /* <DEDUP_REMOVED lines=26> */
.L_x_7872:
[----:B------:R-:W-:Y:S02]  /*88300*/  MOV R5, R8 ;  /* 0x0000000800057202 */ /* 0x000fe40000000f00 */
[----:B------:R-:W-:-:S04]  /*88310*/  ISETP.GE.AND P0, PT, R3, RZ, PT ;  /* 0x000000ff0300720c */ /* 0x000fc80003f06270 */
        /* <DEDUP_REMOVED lines=16> */
.L_x_7871:
[----:B------:R-:W-:Y:S05]  /*88420*/  BSYNC.RECONVERGENT B3 ;  /* 0x0000000000037941 */ /* 0x000fea0003800200 */
.L_x_7870:
        /* <DEDUP_REMOVED lines=23> */
.L_x_7874:
[----:B------:R-:W-:Y:S05]  /*885a0*/  BSYNC.RECONVERGENT B3 ;  /* 0x0000000000037941 */ /* 0x000fea0003800200 */
.L_x_7873:
        /* <DEDUP_REMOVED lines=11> */
[----:B0-----:R4:W0:Y:S02]  /*88660*/  DMUL R22, R18, R22 ;  /* 0x0000001612167228 */ /* 0x0018240000000000 */
[----:B0---4-:R-:W-:Y:S05]  /*88670*/  BRA `(.L_x_7854) ;  /* 0x0000002000fc7947 */ /* 0x011fea0003800000 */
.L_x_7865:
        /* <DEDUP_REMOVED lines=59> */
[----:B------:R-:W-:Y:S01]  /*88a30*/  MOV R14, R2 ;  /* 0x00000002000e7202 */ /* 0x000fe20000000f00 */
[----:B------:R-:W-:-:S07]  /*88a40*/  IMAD.MOV.U32 R15, RZ, RZ, R3 ;  /* 0x000000ffff0f7224 */ /* 0x000fce00078e0003 */
.L_x_7876:
[----:B------:R-:W-:Y:S05]  /*88a50*/  BSYNC.RECONVERGENT B4 ;  /* 0x0000000000047941 */ /* 0x000fea0003800200 */
.L_x_7875:
        /* <DEDUP_REMOVED lines=56> */
.L_x_7880:
[----:B------:R-:W-:Y:S05]  /*88de0*/  BSYNC.RECONVERGENT B7 ;  /* 0x0000000000077941 */ /* 0x000fea0003800200 */
.L_x_7879:
        /* <DEDUP_REMOVED lines=78> */
.L_x_7878:
        /* <DEDUP_REMOVED lines=187> */
.L_x_7882:
[----:B------:R-:W-:Y:S01]  /*89e80*/  MOV R2, 0x0 ;  /* 0x0000000000027802 */ /* 0x000fe20000000f00 */
[----:B------:R-:W-:Y:S01]  /*89e90*/  IMAD.MOV.U32 R3, RZ, RZ, 0x7ff00000 ;  /* 0x7ff00000ff037424 */ /* 0x000fe200078e00ff */
[----:B------:R-:W-:-:S05]  /*89ea0*/  LOP3.LUT P0, RZ, R5, 0x7fffffff, RZ, 0xc0, !PT ;  /* 0x7fffffff05ff7812 */ /* 0x000fca000780c0ff */
[----:B------:R-:W0:Y:S02]  /*89eb0*/  DFMA R4, R4, R2, +INF ;  /* 0x7ff000000404742b */ /* 0x000e240000000002 */
[----:B0-----:R-:W-:Y:S02]  /*89ec0*/  FSEL R4, R4, RZ, P0 ;  /* 0x000000ff04047208 */ /* 0x001fe40000000000 */
[----:B------:R-:W-:-:S07]  /*89ed0*/  FSEL R5, R5, -QNAN , P0 ;  /* 0xfff0000005057808 */ /* 0x000fce0000000000 */
.L_x_7881:
[----:B------:R-:W-:Y:S05]  /*89ee0*/  BSYNC.RECONVERGENT B4 ;  /* 0x0000000000047941 */ /* 0x000fea0003800200 */
.L_x_7877:
        /* <DEDUP_REMOVED lines=58> */
.L_x_7884:
[----:B------:R-:W-:Y:S05]  /*8a290*/  BSYNC.RECONVERGENT B4 ;  /* 0x0000000000047941 */ /* 0x000fea0003800200 */
.L_x_7883:
        /* <DEDUP_REMOVED lines=123> */
.L_x_7886:
[----:B------:R-:W-:Y:S05]  /*8aa50*/  BSYNC.RECONVERGENT B3 ;  /* 0x0000000000037941 */ /* 0x000fea0003800200 */
.L_x_7885:
[----:B-1----:R2:W3:Y:S02]  /*8aa60*/  DMUL R22, R4, R22 ;  /* 0x0000001604167228 */ /* 0x0024e40000000000 */
.L_x_7854:
[----:B------:R-:W-:Y:S05]  /*8aa70*/  BSYNC.RECONVERGENT B5 ;  /* 0x0000000000057941 */ /* 0x000fea0003800200 */
.L_x_7838:
[----:B---3--:R-:W3:Y:S01]  /*8aa80*/  DSETP.NEU.AND P0, PT, R22, RZ, PT ;  /* 0x000000ff1600722a */ /* 0x008ee20003f0d000 */
[----:B------:R-:W-:Y:S01]  /*8aa90*/  BSSY.RECONVERGENT B4, `(.L_x_7887) ;  /* 0x000008a000047945 */ /* 0x000fe20003800200 */
[----:B0-----:R-:W-:-:S03]  /*8aaa0*/  CS2R R2, SRZ ;  /* 0x0000000000027805 */ /* 0x001fc6000001ff00 */
[----:B---3--:R-:W-:Y:S05]  /*8aab0*/  @!P0 BRA `(.L_x_7888) ;  /* 0x00000008001c8947 */ /* 0x008fea0003800000 */
        /* <DEDUP_REMOVED lines=8> */
.L_x_7892:
[----:B--2---:R-:W0:Y:S01]  /*8ab40*/  DADD R4, R16, 1 ;  /* 0x3ff0000010047429 */ /* 0x004e220000000000 */
[----:B------:R-:W-:Y:S01]  /*8ab50*/  MOV R2, 0x1 ;  /* 0x0000000100027802 */ /* 0x000fe20000000f00 */
[----:B0-----:R-:W0:Y:S01]  /*8ab60*/  MUFU.RCP64H R3, R5 ;  /* 0x0000000500037308 */ /* 0x001e220000001800 */
[----:B------:R-:W-:Y:S01]  /*8ab70*/  FSETP.GEU.AND P1, PT, |R11|, 6.5827683646048100446e-37, PT ;  /* 0x036000000b00780b */ /* 0x000fe20003f2e200 */
[----:B------:R-:W-:Y:S01]  /*8ab80*/  BSSY.RECONVERGENT B7, `(.L_x_7890) ;  /* 0x0000031000077945 */ /* 0x000fe20003800200 */
[----:B------:R-:W-:Y:S01]  /*8ab90*/  IMAD.MOV.U32 R16, RZ, RZ, R4 ;  /* 0x000000ffff107224 */ /* 0x000fe200078e0004 */
[----:B------:R-:W-:-:S15]  /*8aba0*/  MOV R17, R5 ;  /* 0x0000000500117202 */ /* 0x000fde0000000f00 */
        /* <DEDUP_REMOVED lines=45> */
[----:B-1----:R-:W-:Y:S05]  /*8ae80*/  CALL.REL.NOINC `($__internal_22_$__cuda_sm20_div_rn_f64_full) ;  /* 0x000000ec00107944 */ /* 0x002fea0003c00000 */
.L_x_7891:
[----:B------:R-:W-:Y:S05]  /*8ae90*/  BSYNC.RECONVERGENT B7 ;  /* 0x0000000000077941 */ /* 0x000fea0003800200 */
.L_x_7890:
        /* <DEDUP_REMOVED lines=20> */
.L_x_7889:
        /* <DEDUP_REMOVED lines=52> */
.L_x_7893:
[----:B------:R-:W-:Y:S05]  /*8b320*/  BSYNC.RECONVERGENT B5 ;  /* 0x0000000000057941 */ /* 0x000fea0003800200 */
.L_x_7888:
[----:B------:R-:W-:Y:S05]  /*8b330*/  BSYNC.RECONVERGENT B4 ;  /* 0x0000000000047941 */ /* 0x000fea0003800200 */
.L_x_7887:
[----:B------:R4:W0:Y:S02]  /*8b340*/  DADD R18, -R2, 1 ;  /* 0x3ff0000002127429 */ /* 0x0008240000000100 */
[----:B0---4-:R-:W-:Y:S05]  /*8b350*/  BRA `(.L_x_7400) ;  /* 0x000000e0003c7947 */ /* 0x011fea0003800000 */
.L_x_7795:
        /* <DEDUP_REMOVED lines=14> */
.L_x_7900:
        /* <DEDUP_REMOVED lines=55> */
.L_x_7897:
[----:B------:R-:W-:Y:S05]  /*8b7b0*/  BSYNC.RECONVERGENT B5 ;  /* 0x0000000000057941 */ /* 0x000fea0003800200 */
.L_x_7896:
        /* <DEDUP_REMOVED lines=56> */
.L_x_7899:
[----:B------:R-:W-:Y:S05]  /*8bb40*/  BSYNC.RECONVERGENT B5 ;  /* 0x0000000000057941 */ /* 0x000fea0003800200 */
.L_x_7898:
        /* <DEDUP_REMOVED lines=15> */
.L_x_7895:
        /* <DEDUP_REMOVED lines=183> */
.L_x_7902:
[----:B------:R-:W-:Y:S01]  /*8c7b0*/  MOV R2, 0x0 ;  /* 0x0000000000027802 */ /* 0x000fe20000000f00 */
[----:B------:R-:W-:Y:S01]  /*8c7c0*/  IMAD.MOV.U32 R3, RZ, RZ, 0x7ff00000 ;  /* 0x7ff00000ff037424 */ /* 0x000fe200078e00ff */
[----:B------:R-:W-:-:S05]  /*8c7d0*/  LOP3.LUT P0, RZ, R11, 0x7fffffff, RZ, 0xc0, !PT ;  /* 0x7fffffff0bff7812 */ /* 0x000fca000780c0ff */
[----:B------:R-:W1:Y:S02]  /*8c7e0*/  DFMA R10, R10, R2, +INF ;  /* 0x7ff000000a0a742b */ /* 0x000e640000000002 */
[----:B-1----:R-:W-:Y:S02]  /*8c7f0*/  FSEL R24, R10, RZ, P0 ;  /* 0x000000ff0a187208 */ /* 0x002fe40000000000 */
[----:B------:R-:W-:-:S07]  /*8c800*/  FSEL R25, R11, -QNAN , P0 ;  /* 0xfff000000b197808 */ /* 0x000fce0000000000 */
.L_x_7903:
[----:B------:R-:W-:Y:S05]  /*8c810*/  BSYNC.RECONVERGENT B3 ;  /* 0x0000000000037941 */ /* 0x000fea0003800200 */
.L_x_7901:
        /* <DEDUP_REMOVED lines=18> */
[----:B0-----:R-:W-:Y:S05]  /*8c940*/  CALL.REL.NOINC `($_ZN2at6native27unrolled_elementwise_kernelIN48_GLOBAL__N__08322988_15_IGammaKernel_cu_cb51a28d10CalcIgammaIdEESt5arrayIPcLm3EELi4E23TrivialOffsetCalculatorILi2EjES8_ILi1EjENS0_6memory15LoadWithoutCastENSB_16StoreWithoutCastEEEviT_T0_T2_T3_T4_T5_$__internal_lgamma_pos) ;  /* 0x000000fc00907944 */ /* 0x001fea0003c00000 */
[----:B------:R-:W-:Y:S05]  /*8c950*/  BSYNC.RECONVERGENT B5 ;  /* 0x0000000000057941 */ /* 0x000fea0003800200 */
.L_x_7906:
        /* <DEDUP_REMOVED lines=33> */
[----:B------:R0:W4:Y:S01]  /*8cb70*/  LDG.E.128.CONSTANT R32, desc[UR12][R12.64+0x20] ;  /* 0x0000200c0c207981 */ /* 0x000122000c1e9d00 */
[----:B------:R-:W-:Y:S01]  /*8cb80*/  LOP3.LUT R0, R2, 0x1, RZ, 0xc0, !PT ;  /* 0x0000000102007812 */ /* 0x000fe200078ec0ff */
[----:B------:R-:W-:Y:S01]  /*8cb90*/  UMOV UR6, 0x33145c07 ;  /* 0x33145c0700067882 */ /* 0x000fe20000000000 */
[----:B------:R-:W-:Y:S01]  /*8cba0*/  MOV R3, 0x3da8ff83 ;  /* 0x3da8ff8300037802 */ /* 0x000fe20000000f00 */
[----:B------:R-:W-:Y:S01]  /*8cbb0*/  UMOV UR7, 0x3ca1a626 ;  /* 0x3ca1a62600077882 */ /* 0x000fe20000000000 */
[----:B------:R-:W-:Y:S01]  /*8cbc0*/  ISETP.NE.U32.AND P0, PT, R0, 0x1, PT ;  /* 0x000000010000780c */ /* 0x000fe20003f05070 */
[----:B------:R-:W-:Y:S01]  /*8cbd0*/  IMAD.MOV.U32 R0, RZ, RZ, 0x20fd8164 ;  /* 0x20fd8164ff007424 */ /* 0x000fe200078e00ff */
[----:B------:R-:W-:Y:S02]  /*8cbe0*/  BSSY.RECONVERGENT B5, `(.L_x_7910) ;  /* 0x0000087000057945 */ /* 0x000fe40003800200 */
[----:B------:R-:W-:-:S04]  /*8cbf0*/  ISETP.NE.U32.AND.EX P0, PT, RZ, RZ, PT, P0 ;  /* 0x000000ffff00720c */ /* 0x000fc80003f05100 */
[----:B0-----:R-:W-:Y:S02]  /*8cc00*/  FSEL R12, R0, -8.06006814911005101289e+34, !P0 ;  /* 0xf9785eba000c7808 */ /* 0x001fe40004000000 */
[----:B------:R-:W-:-:S15]  /*8cc10*/  FSEL R13, -R3, 0.11223486810922622681, !P0 ;  /* 0x3de5db65030d7808 */ /* 0x000fde0004000100 */
[----:B------:R-:W-:-:S04]  /*8cc20*/  NOP ;  /* 0x0000000000007918 */ /* 0x000fc80000000000 */
        /* <DEDUP_REMOVED lines=130> */
.L_x_7911:
[----:B------:R-:W-:Y:S05]  /*8d450*/  BSYNC.RECONVERGENT B5 ;  /* 0x0000000000057941 */ /* 0x000fea0003800200 */
.L_x_7910:
[----:B------:R-:W-:Y:S01]  /*8d460*/  MOV R10, R2 ;  /* 0x00000002000a7202 */ /* 0x000fe20000000f00 */
[----:B------:R-:W-:-:S07]  /*8d470*/  IMAD.MOV.U32 R11, RZ, RZ, R3 ;  /* 0x000000ffff0b7224 */ /* 0x000fce00078e0003 */
.L_x_7909:
[----:B------:R-:W-:Y:S05]  /*8d480*/  BSYNC.RECONVERGENT B4 ;  /* 0x0000000000047941 */ /* 0x000fea0003800200 */
.L_x_7908:
        /* <DEDUP_REMOVED lines=183> */
.L_x_7913:
[----:B------:R-:W-:Y:S01]  /*8e000*/  MOV R2, 0x0 ;  /* 0x0000000000027802 */ /* 0x000fe20000000f00 */
[----:B------:R-:W-:Y:S01]  /*8e010*/  IMAD.MOV.U32 R3, RZ, RZ, 0x7ff00000 ;  /* 0x7ff00000ff037424 */ /* 0x000fe200078e00ff */
[----:B------:R-:W-:-:S05]  /*8e020*/  LOP3.LUT P0, RZ, R11, 0x7fffffff, RZ, 0xc0, !PT ;  /* 0x7fffffff0bff7812 */ /* 0x000fca000780c0ff */
[----:B------:R-:W0:Y:S02]  /*8e030*/  DFMA R2, R10, R2, +INF ;  /* 0x7ff000000a02742b */ /* 0x000e240000000002 */
[----:B0-----:R-:W-:Y:S02]  /*8e040*/  FSEL R10, R2, RZ, P0 ;  /* 0x000000ff020a7208 */ /* 0x001fe40000000000 */
[----:B------:R-:W-:-:S07]  /*8e050*/  FSEL R11, R3, -QNAN , P0 ;  /* 0xfff00000030b7808 */ /* 0x000fce0000000000 */
.L_x_7914:
[----:B------:R-:W-:Y:S05]  /*8e060*/  BSYNC.RECONVERGENT B3 ;  /* 0x0000000000037941 */ /* 0x000fea0003800200 */
.L_x_7912:
        /* <DEDUP_REMOVED lines=10> */
.L_x_7905:
[----:B------:R1:W2:Y:S02]  /*8e110*/  DADD R2, R20, R20 ;  /* 0x0000000014027229 */ /* 0x0002a40000000014 */
.L_x_7907:
[----:B------:R-:W-:Y:S05]  /*8e120*/  BSYNC.RECONVERGENT B7 ;  /* 0x0000000000077941 */ /* 0x000fea0003800200 */
.L_x_7904:
        /* <DEDUP_REMOVED lines=136> */
.L_x_7916:
        /* <DEDUP_REMOVED lines=10> */
.L_x_7917:
[----:B------:R-:W-:Y:S05]  /*8ea50*/  BSYNC.RECONVERGENT B3 ;  /* 0x0000000000037941 */ /* 0x000fea0003800200 */
.L_x_7915:
[----:B------:R-:W2:Y:S01]  /*8ea60*/  DSETP.NAN.AND P0, PT, R26, R26, PT ;  /* 0x0000001a1a00722a */ /* 0x000ea20003f08000 */
[----:B------:R-:W-:Y:S04]  /*8ea70*/  BSSY.RECONVERGENT B7, `(.L_x_7918) ;  /* 0x0000184000077945 */ /* 0x000fe80003800200 */
[----:B--2---:R-:W-:Y:S05]  /*8ea80*/  @P0 BRA `(.L_x_7919) ;  /* 0x0000001800040947 */ /* 0x004fea0003800000 */
[----:B------:R-:W-:Y:S01]  /*8ea90*/  BSSY.RECONVERGENT B5, `(.L_x_7920) ;  /* 0x0000005000057945 */ /* 0x000fe20003800200 */
[----:B------:R-:W-:Y:S01]  /*8eaa0*/  IMAD.MOV.U32 R16, RZ, RZ, R14 ;  /* 0x000000ffff107224 */ /* 0x000fe200078e000e */
[----:B------:R-:W-:Y:S02]  /*8eab0*/  MOV R17, R15 ;  /* 0x0000000f00117202 */ /* 0x000fe40000000f00 */
[----:B------:R-:W-:-:S07]  /*8eac0*/  MOV R22, 0x8eae0 ;  /* 0x0008eae000167802 */ /* 0x000fce0000000f00 */
[----:B01----:R-:W-:Y:S05]  /*8ead0*/  CALL.REL.NOINC `($_ZN2at6native27unrolled_elementwise_kernelIN48_GLOBAL__N__08322988_15_IGammaKernel_cu_cb51a28d10CalcIgammaIdEESt5arrayIPcLm3EELi4E23TrivialOffsetCalculatorILi2EjES8_ILi1EjENS0_6memory15LoadWithoutCastENSB_16StoreWithoutCastEEEviT_T0_T2_T3_T4_T5_$__internal_lgamma_pos) ;  /* 0x000000dc002c7944 */ /* 0x003fea0003c00000 */
[----:B------:R-:W-:Y:S05]  /*8eae0*/  BSYNC.RECONVERGENT B5 ;  /* 0x0000000000057941 */ /* 0x000fea0003800200 */
.L_x_7920:
        /* <DEDUP_REMOVED lines=174> */
.L_x_7925:
[----:B------:R-:W-:Y:S05]  /*8f5d0*/  BSYNC.RECONVERGENT B5 ;  /* 0x0000000000057941 */ /* 0x000fea0003800200 */
.L_x_7924:
[----:B------:R-:W-:Y:S01]  /*8f5e0*/  IMAD.MOV.U32 R14, RZ, RZ, R2 ;  /* 0x000000ffff0e7224 */ /* 0x000fe200078e0002 */
[----:B------:R-:W-:-:S07]  /*8f5f0*/  MOV R15, R3 ;  /* 0x00000003000f7202 */ /* 0x000fce0000000f00 */
.L_x_7923:
[----:B------:R-:W-:Y:S05]  /*8f600*/  BSYNC.RECONVERGENT B4 ;  /* 0x0000000000047941 */ /* 0x000fea0003800200 */
.L_x_7922:
        /* <DEDUP_REMOVED lines=184> */
.L_x_7927:
[----:B------:R-:W-:Y:S01]  /*90190*/  IMAD.MOV.U32 R2, RZ, RZ, 0x0 ;  /* 0x00000000ff027424 */ /* 0x000fe200078e00ff */
[----:B------:R-:W-:Y:S02]  /*901a0*/  MOV R3, 0x7ff00000 ;  /* 0x7ff0000000037802 */ /* 0x000fe40000000f00 */
[----:B------:R-:W-:-:S04]  /*901b0*/  LOP3.LUT P0, RZ, R15, 0x7fffffff, RZ, 0xc0, !PT ;  /* 0x7fffffff0fff7812 */ /* 0x000fc8000780c0ff */
[----:B------:R-:W0:Y:S02]  /*901c0*/  DFMA R2, R14, R2, +INF ;  /* 0x7ff000000e02742b */ /* 0x000e240000000002 */
[----:B0-----:R-:W-:Y:S02]  /*901d0*/  FSEL R4, R2, RZ, P0 ;  /* 0x000000ff02047208 */ /* 0x001fe40000000000 */
[----:B------:R-:W-:-:S07]  /*901e0*/  FSEL R5, R3, -QNAN , P0 ;  /* 0xfff0000003057808 */ /* 0x000fce0000000000 */
.L_x_7928:
[----:B------:R-:W-:Y:S05]  /*901f0*/  BSYNC.RECONVERGENT B3 ;  /* 0x0000000000037941 */ /* 0x000fea0003800200 */
.L_x_7926:
        /* <DEDUP_REMOVED lines=10> */
.L_x_7919:
[----:B------:R2:W3:Y:S02]  /*902a0*/  DADD R2, R26, R26 ;  /* 0x000000001a027229 */ /* 0x0004e4000000001a */
.L_x_7921:
[----:B------:R-:W-:Y:S05]  /*902b0*/  BSYNC.RECONVERGENT B7 ;  /* 0x0000000000077941 */ /* 0x000fea0003800200 */
.L_x_7918:
[----:B---3--:R3:W4:Y:S01]  /*902c0*/  DADD R24, R24, -R2 ;  /* 0x0000000018187229 */ /* 0x0087220000000802 */
[----:B------:R-:W-:Y:S01]  /*902d0*/  UMOV UR6, 0xfefa39ef ;  /* 0xfefa39ef00067882 */ /* 0x000fe20000000000 */
[----:B---3--:R-:W-:Y:S01]  /*902e0*/  IMAD.MOV.U32 R2, RZ, RZ, 0x652b82fe ;  /* 0x652b82feff027424 */ /* 0x008fe200078e00ff */
[----:B------:R-:W-:Y:S01]  /*902f0*/  MOV R3, 0x3ff71547 ;  /* 0x3ff7154700037802 */ /* 0x000fe20000000f00 */
        /* <DEDUP_REMOVED lines=25> */
[----:B---3--:R-:W-:Y:S01]  /*90490*/  IMAD.MOV.U32 R4, RZ, RZ, -0x35dec16 ;  /* 0xfca213eaff047424 */ /* 0x008fe200078e00ff */
[----:B------:R-:W-:Y:S01]  /*904a0*/  MOV R5, 0x3e928af3 ;  /* 0x3e928af300057802 */ /* 0x000fe20000000f00 */
        /* <DEDUP_REMOVED lines=71> */
[----:B---3--:R-:W-:Y:S01]  /*90920*/  IMAD R5, R2, 0x100000, R7 ;  /* 0x0010000002057824 */ /* 0x008fe200078e0207 */
        /* <DEDUP_REMOVED lines=13> */
[----:B------:R-:W3:Y:S02]  /*90a00*/  DADD R4, R24, +INF ;  /* 0x7ff0000018047429 */ /* 0x000ee40000000000 */
[----:B---3--:R-:W-:Y:S02]  /*90a10*/  FSEL R4, R4, RZ, P1 ;  /* 0x000000ff04047208 */ /* 0x008fe40000800000 */
[----:B------:R-:W-:-:S15]  /*90a20*/  FSEL R5, R5, RZ, P1 ;  /* 0x000000ff05057208 */ /* 0x000fde0000800000 */
[----:B------:R-:W-:-:S15]  /*90a30*/  NOP ;  /* 0x0000000000007918 */ /* 0x000fde0000000000 */
[----:B------:R-:W-:-:S15]  /*90a40*/  NOP ;  /* 0x0000000000007918 */ /* 0x000fde0000000000 */
[----:B------:R-:W-:-:S15]  /*90a50*/  NOP ;  /* 0x0000000000007918 */ /* 0x000fde0000000000 */
[----:B------:R3:W4:Y:S02]  /*90a60*/  @!P0 DMUL R4, R2, R6 ;  /* 0x0000000602048228 */ /* 0x0007240000000000 */
.L_x_7930:
[----:B------:R-:W-:Y:S05]  /*90a70*/  BSYNC.RECONVERGENT B3 ;  /* 0x0000000000037941 */ /* 0x000fea0003800200 */
.L_x_7929:
[----:B----4-:R4:W0:Y:S02]  /*90a80*/  DFMA R18, -R18, R4, -R10 ;  /* 0x000000041212722b */ /* 0x010824000000090a */
[----:B0---4-:R-:W-:Y:S05]  /*90a90*/  BRA `(.L_x_7400) ;  /* 0x00000088006c7947 */ /* 0x011fea0003800000 */
.L_x_7894:
        /* <DEDUP_REMOVED lines=201> */
.L_x_7934:
[----:B------:R-:W-:Y:S01]  /*91730*/  MOV R4, 0x0 ;  /* 0x0000000000047802 */ /* 0x000fe20000000f00 */
[----:B------:R-:W-:Y:S01]  /*91740*/  IMAD.MOV.U32 R5, RZ, RZ, 0x7ff00000 ;  /* 0x7ff00000ff057424 */ /* 0x000fe200078e00ff */
[----:B------:R-:W-:-:S05]  /*91750*/  LOP3.LUT P0, RZ, R3, 0x7fffffff, RZ, 0xc0, !PT ;  /* 0x7fffffff03ff7812 */ /* 0x000fca000780c0ff */
[----:B------:R-:W1:Y:S02]  /*91760*/  DFMA R2, R2, R4, +INF ;  /* 0x7ff000000202742b */ /* 0x000e640000000004 */
[----:B-1----:R-:W-:Y:S02]  /*91770*/  FSEL R18, R2, RZ, P0 ;  /* 0x000000ff02127208 */ /* 0x002fe40000000000 */
[----:B------:R-:W-:-:S07]  /*91780*/  FSEL R19, R3, -QNAN , P0 ;  /* 0xfff0000003137808 */ /* 0x000fce0000000000 */
.L_x_7935:
[----:B------:R-:W-:Y:S05]  /*91790*/  BSYNC.RECONVERGENT B3 ;  /* 0x0000000000037941 */ /* 0x000fea0003800200 */
.L_x_7933:
        /* <DEDUP_REMOVED lines=14> */
.L_x_7938:
        /* <DEDUP_REMOVED lines=174> */
.L_x_7943:
[----:B------:R-:W-:Y:S05]  /*92360*/  BSYNC.RECONVERGENT B8 ;  /* 0x0000000000087941 */ /* 0x000fea0003800200 */
.L_x_7942:
[----:B------:R-:W-:Y:S01]  /*92370*/  MOV R14, R2 ;  /* 0x00000002000e7202 */ /* 0x000fe20000000f00 */
[----:B------:R-:W-:-:S07]  /*92380*/  IMAD.MOV.U32 R15, RZ, RZ, R3 ;  /* 0x000000ffff0f7224 */ /* 0x000fce00078e0003 */
.L_x_7941:
[----:B------:R-:W-:Y:S05]  /*92390*/  BSYNC.RECONVERGENT B4 ;  /* 0x0000000000047941 */ /* 0x000fea0003800200 */
.L_x_7940:
        /* <DEDUP_REMOVED lines=183> */
.L_x_7945:
[----:B------:R-:W-:Y:S01]  /*92f10*/  MOV R2, 0x0 ;  /* 0x0000000000027802 */ /* 0x000fe20000000f00 */
[----:B------:R-:W-:Y:S01]  /*92f20*/  IMAD.MOV.U32 R3, RZ, RZ, 0x7ff00000 ;  /* 0x7ff00000ff037424 */ /* 0x000fe200078e00ff */
[----:B------:R-:W-:-:S05]  /*92f30*/  LOP3.LUT P0, RZ, R15, 0x7fffffff, RZ, 0xc0, !PT ;  /* 0x7fffffff0fff7812 */ /* 0x000fca000780c0ff */
[----:B------:R-:W0:Y:S02]  /*92f40*/  DFMA R2, R14, R2, +INF ;  /* 0x7ff000000e02742b */ /* 0x000e240000000002 */
[----:B0-----:R-:W-:Y:S02]  /*92f50*/  FSEL R4, R2, RZ, P0 ;  /* 0x000000ff02047208 */ /* 0x001fe40000000000 */
[----:B------:R-:W-:-:S07]  /*92f60*/  FSEL R5, R3, -QNAN , P0 ;  /* 0xfff0000003057808 */ /* 0x000fce0000000000 */
.L_x_7946:
[----:B------:R-:W-:Y:S05]  /*92f70*/  BSYNC.RECONVERGENT B3 ;  /* 0x0000000000037941 */ /* 0x000fea0003800200 */
.L_x_7944:
        /* <DEDUP_REMOVED lines=10> */
.L_x_7937:
[----:B------:R1:W2:Y:S02]  /*93020*/  DADD R2, R26, R26 ;  /* 0x000000001a027229 */ /* 0x0002a4000000001a */
.L_x_7939:
[----:B------:R-:W-:Y:S05]  /*93030*/  BSYNC.RECONVERGENT B7 ;  /* 0x0000000000077941 */ /* 0x000fea0003800200 */
.L_x_7936:
        /* <DEDUP_REMOVED lines=134> */
.L_x_7932:
        /* <DEDUP_REMOVED lines=65> */
.L_x_7949:
[----:B------:R-:W-:Y:S05]  /*93cb0*/  BSYNC.RECONVERGENT B4 ;  /* 0x0000000000047941 */ /* 0x000fea0003800200 */
.L_x_7948:
        /* <DEDUP_REMOVED lines=54> */
.L_x_7951:
[----:B------:R-:W-:Y:S05]  /*94020*/  BSYNC.RECONVERGENT B4 ;  /* 0x0000000000047941 */ /* 0x000fea0003800200 */
.L_x_7950:
        /* <DEDUP_REMOVED lines=20> */
[----:B0-----:R-:W-:Y:S02]  /*94170*/  HFMA2 R40, -RZ, RZ, 0, 0 ;  /* 0x00000000ff287431 */ /* 0x001fe400000001ff */
        /* <DEDUP_REMOVED lines=12> */
[----:B0-----:R-:W-:Y:S01]  /*94240*/  MOV R28, 0x0 ;  /* 0x00000000001c7802 */ /* 0x001fe20000000f00 */
[----:B------:R-:W-:Y:S02]  /*94250*/  IMAD.MOV.U32 R29, RZ, RZ, 0x3ff00000 ;  /* 0x3ff00000ff1d7424 */ /* 0x000fe400078e00ff */
        /* <DEDUP_REMOVED lines=19> */
[----:B0-----:R-:W-:Y:S01]  /*94390*/  MOV R28, 0x80000000 ;  /* 0x80000000001c7802 */ /* 0x001fe20000000f00 */
[----:B------:R-:W-:Y:S02]  /*943a0*/  IMAD.MOV.U32 R29, RZ, RZ, 0x419cbd69 ;  /* 0x419cbd69ff1d7424 */ /* 0x000fe400078e00ff */
[----:B------:R-:W-:Y:S01]  /*943b0*/  STL.64 [R1+0x27f8], R34 ;  /* 0x0027f82201007387 */ /* 0x000fe20000100a00 */
[----:B--2---:R-:W-:-:S03]  /*943c0*/  HFMA2 R41, -RZ, RZ, 2.755859375, 0.00014209747314453125 ;  /* 0x418308a8ff297431 */ /* 0x004fc600000001ff */
[----:B------:R-:W-:Y:S04]  /*943d0*/  STL.64 [R1+0x2800], R36 ;  /* 0x0028002401007387 */ /* 0x000fe80000100a00 */
[----:B------:R-:W-:Y:S04]  /*943e0*/  STL.64 [R1+0x2808], R38 ;  /* 0x0028082601007387 */ /* 0x000fe80000100a00 */
[----:B------:R-:W-:Y:S01]  /*943f0*/  STL.64 [R1+0x2818], R8 ;  /* 0x0028180801007387 */ /* 0x000fe20000100a00 */
[----:B-1----:R-:W0:Y:S03]  /*94400*/  DFMA R2, R2, R2, R2 ;  /* 0x000000020202722b */ /* 0x002e260000000002 */
[----:B------:R-:W-:Y:S04]  /*94410*/  STL.64 [R1+0x2820], R12 ;  /* 0x0028200c01007387 */ /* 0x000fe80000100a00 */
[----:B------:R-:W-:Y:S04]  /*94420*/  STL.64 [R1+0x2828], R28 ;  /* 0x0028281c01007387 */ /* 0x000fe80000100a00 */
[----:B------:R-:W-:Y:S04]  /*94430*/  STL.64 [R1+0x2830], R40 ;  /* 0x0028302801007387 */ /* 0x000fe80000100a00 */
[----:B------:R-:W-:-:S15]  /*94440*/  STL.64 [R1+0x2838], RZ ;  /* 0x002838ff01007387 */ /* 0x000fde0000100a00 */
[----:B------:R-:W-:-:S15]  /*94450*/  NOP ;  /* 0x0000000000007918 */ /* 0x000fde0000000000 */
[----:B------:R-:W-:-:S15]  /*94460*/  NOP ;  /* 0x0000000000007918 */ /* 0x000fde0000000000 */
[----:B------:R-:W-:-:S04]  /*94470*/  NOP ;  /* 0x0000000000007918 */ /* 0x000fc80000000000 */
[----:B0-----:R0:W1:Y:S02]  /*94480*/  DFMA R4, R32, R2, R32 ;  /* 0x000000022004722b */ /* 0x0010640000000020 */
[----:B0-----:R-:W-:Y:S02]  /*94490*/  HFMA2 R2, -RZ, RZ, 32624, -4.29296875 ;  /* 0x77f7c44bff027431 */ /* 0x001fe400000001ff */
[----:B------:R-:W-:Y:S02]  /*944a0*/  IMAD.MOV.U32 R3, RZ, RZ, 0x3fe0509f ;  /* 0x3fe0509fff037424 */ /* 0x000fe400078e00ff */
[----:B------:R-:W-:-:S03]  /*944b0*/  VIADD R33, R22, 0x1388 ;  /* 0x0000138816217836 */ /* 0x000fc60000000000 */
        /* <DEDUP_REMOVED lines=21> */
[----:B0-----:R-:W-:-:S15]  /*94610*/  IADD3 R31, PT, PT, R22, 0x13e8, RZ ;  /* 0x000013e8161f7810 */ /* 0x001fde0007ffe0ff */
        /* <DEDUP_REMOVED lines=11> */
.L_x_7953:
[----:B------:R-:W-:Y:S05]  /*946d0*/  BSYNC.RECONVERGENT B4 ;  /* 0x0000000000047941 */ /* 0x000fea0003800200 */
.L_x_7952:
        /* <DEDUP_REMOVED lines=214> */
.L_x_7955:
[----:B------:R-:W-:Y:S05]  /*95440*/  BSYNC.RECONVERGENT B4 ;  /* 0x0000000000047941 */ /* 0x000fea0003800200 */
.L_x_7954:
        /* <DEDUP_REMOVED lines=51> */
.L_x_7957:
[----:B------:R-:W-:Y:S05]  /*95780*/  BSYNC.RECONVERGENT B4 ;  /* 0x0000000000047941 */ /* 0x000fea0003800200 */
.L_x_7956:
        /* <DEDUP_REMOVED lines=170> */
.L_x_7960:
[----:B------:R-:W-:Y:S05]  /*96230*/  BSYNC.RECONVERGENT B3 ;  /* 0x0000000000037941 */ /* 0x000fea0003800200 */
.L_x_7959:
        /* <DEDUP_REMOVED lines=8> */
.L_x_7962:
[----:B------:R-:W-:Y:S05]  /*962c0*/  BSYNC.RECONVERGENT B4 ;  /* 0x0000000000047941 */ /* 0x000fea0003800200 */
.L_x_7961:
        /* <DEDUP_REMOVED lines=26> */
.L_x_7965:
        /* <DEDUP_REMOVED lines=18> */
.L_x_7964:
[----:B------:R-:W-:Y:S05]  /*96590*/  BSYNC.RECONVERGENT B3 ;  /* 0x0000000000037941 */ /* 0x000fea0003800200 */
.L_x_7963:
        /* <DEDUP_REMOVED lines=23> */
.L_x_7967:
[----:B------:R-:W-:Y:S05]  /*96710*/  BSYNC.RECONVERGENT B3 ;  /* 0x0000000000037941 */ /* 0x000fea0003800200 */
.L_x_7966:
[----:B---3--:R-:W-:Y:S02]  /*96720*/  FSEL R2, R4, RZ, P2 ;  /* 0x000000ff04027208 */ /* 0x008fe40001000000 */
[----:B------:R-:W-:-:S06]  /*96730*/  FSEL R3, R5, 1.875, P2 ;  /* 0x3ff0000005037808 */ /* 0x000fcc0001000000 */
[----:B--2---:R-:W1:-:S15]  /*96740*/  DMUL R20, R20, R2 ;  /* 0x0000000214147228 */ /* 0x004e5e0000000000 */
[----:B------:R-:W-:-:S15]  /*96750*/  NOP ;  /* 0x0000000000007918 */ /* 0x000fde0000000000 */
[----:B------:R-:W-:-:S15]  /*96760*/  NOP ;  /* 0x0000000000007918 */ /* 0x000fde0000000000 */
[----:B------:R-:W-:-:S15]  /*96770*/  NOP ;  /* 0x0000000000007918 */ /* 0x000fde0000000000 */
[----:B------:R-:W-:-:S04]  /*96780*/  NOP ;  /* 0x0000000000007918 */ /* 0x000fc80000000000 */
[----:B-1----:R1:W2:Y:S02]  /*96790*/  DMUL R22, R20, R22 ;  /* 0x0000001614167228 */ /* 0x0022a40000000000 */
[----:B-12---:R-:W-:Y:S05]  /*967a0*/  BRA `(.L_x_7947) ;  /* 0x0000002400007947 */ /* 0x006fea0003800000 */
.L_x_7958:
        /* <DEDUP_REMOVED lines=61> */
.L_x_7969:
[----:B------:R-:W-:Y:S05]  /*96b80*/  BSYNC.RECONVERGENT B4 ;  /* 0x0000000000047941 */ /* 0x000fea0003800200 */
.L_x_7968:
        /* <DEDUP_REMOVED lines=56> */
.L_x_7973:
[----:B------:R-:W-:Y:S05]  /*96f10*/  BSYNC.RECONVERGENT B7 ;  /* 0x0000000000077941 */ /* 0x000fea0003800200 */
.L_x_7972:
        /* <DEDUP_REMOVED lines=78> */
.L_x_7971:
        /* <DEDUP_REMOVED lines=188> */
.L_x_7975:
[----:B------:R-:W-:Y:S01]  /*97fc0*/  IMAD.MOV.U32 R2, RZ, RZ, 0x0 ;  /* 0x00000000ff027424 */ /* 0x000fe200078e00ff */
[----:B------:R-:W-:Y:S02]  /*97fd0*/  MOV R3, 0x7ff00000 ;  /* 0x7ff0000000037802 */ /* 0x000fe40000000f00 */
[----:B------:R-:W-:-:S04]  /*97fe0*/  LOP3.LUT P0, RZ, R5, 0x7fffffff, RZ, 0xc0, !PT ;  /* 0x7fffffff05ff7812 */ /* 0x000fc8000780c0ff */
[----:B------:R-:W0:Y:S02]  /*97ff0*/  DFMA R4, R4, R2, +INF ;  /* 0x7ff000000404742b */ /* 0x000e240000000002 */
[----:B0-----:R-:W-:Y:S02]  /*98000*/  FSEL R4, R4, RZ, P0 ;  /* 0x000000ff04047208 */ /* 0x001fe40000000000 */
[----:B------:R-:W-:-:S07]  /*98010*/  FSEL R5, R5, -QNAN , P0 ;  /* 0xfff0000005057808 */ /* 0x000fce0000000000 */
.L_x_7974:
[----:B------:R-:W-:Y:S05]  /*98020*/  BSYNC.RECONVERGENT B4 ;  /* 0x0000000000047941 */ /* 0x000fea0003800200 */
.L_x_7970:
        /* <DEDUP_REMOVED lines=58> */
.L_x_7977:
[----:B------:R-:W-:Y:S05]  /*983d0*/  BSYNC.RECONVERGENT B4 ;  /* 0x0000000000047941 */ /* 0x000fea0003800200 */
.L_x_7976:
        /* <DEDUP_REMOVED lines=123> */
.L_x_7979:
[----:B------:R-:W-:Y:S05]  /*98b90*/  BSYNC.RECONVERGENT B3 ;  /* 0x0000000000037941 */ /* 0x000fea0003800200 */
.L_x_7978:
[----:B-1----:R1:W2:Y:S02]  /*98ba0*/  DMUL R22, R4, R22 ;  /* 0x0000001604167228 */ /* 0x0022a40000000000 */
.L_x_7947:
[----:B------:R-:W-:Y:S05]  /*98bb0*/  BSYNC.RECONVERGENT B5 ;  /* 0x0000000000057941 */ /* 0x000fea0003800200 */
.L_x_7931:
[----:B--2---:R-:W2:Y:S01]  /*98bc0*/  DSETP.NEU.AND P0, PT, R22, RZ, PT ;  /* 0x000000ff1600722a */ /* 0x004ea20003f0d000 */
[----:B0-----:R-:W-:Y:S01]  /*98bd0*/  CS2R R2, SRZ ;  /* 0x0000000000027805 */ /* 0x001fe2000001ff00 */
[----:B--2---:R-:W-:Y:S06]  /*98be0*/  @!P0 BRA `(.L_x_7980) ;  /* 0x0000000800148947 */ /* 0x004fec0003800000 */
        /* <DEDUP_REMOVED lines=8> */
.L_x_7984:
        /* <DEDUP_REMOVED lines=53> */
.L_x_7983:
[----:B------:R-:W-:Y:S05]  /*98fc0*/  BSYNC.RECONVERGENT B5 ;  /* 0x0000000000057941 */ /* 0x000fea0003800200 */
.L_x_7982:
        /* <DEDUP_REMOVED lines=20> */
.L_x_7981:
        /* <DEDUP_REMOVED lines=51> */
.L_x_7980:
[----:B------:R2:W3:Y:S02]  /*99440*/  DADD R18, -R2, 1 ;  /* 0x3ff0000002127429 */ /* 0x0004e40000000100 */
.L_x_7400:
[----:B------:R-:W-:Y:S05]  /*99450*/  BSYNC.RECONVERGENT B0 ;  /* 0x0000000000007941 */ /* 0x000fea0003800200 */
.L_x_7399:
[----:B0-23--:R-:W-:Y:S01]  /*99460*/  MOV R2, R56 ;  /* 0x0000003800027202 */ /* 0x00dfe20000000f00 */
[----:B------:R-:W-:Y:S01]  /*99470*/  IMAD.MOV.U32 R3, RZ, RZ, 0x0 ;  /* 0x00000000ff037424 */ /* 0x000fe200078e00ff */
[----:B------:R-:W-:Y:S01]  /*99480*/  MOV R16, R18 ;  /* 0x0000001200107202 */ /* 0x000fe20000000f00 */
[----:B------:R-:W-:Y:S02]  /*99490*/  IMAD.MOV.U32 R17, RZ, RZ, R19 ;  /* 0x000000ffff117224 */ /* 0x000fe400078e0013 */
[----:B-1----:R-:W-:Y:S05]  /*994a0*/  RET.REL.NODEC R2 `(_ZN2at6native27unrolled_elementwise_kernelIN48_GLOBAL__N__08322988_15_IGammaKernel_cu_cb51a28d10CalcIgammaIdEESt5arrayIPcLm3EELi4E23TrivialOffsetCalculatorILi2EjES8_ILi1EjENS0_6memory15LoadWithoutCastENSB_16StoreWithoutCastEEEviT_T0_T2_T3_T4_T5_) ;  /* 0xfffff66802d47950 */ /* 0x002fea0003c3ffff */
        .weak           $__internal_21_$__cuda_sm20_dblrcp_rn_slowpath_v3
        .type           $__internal_21_$__cuda_sm20_dblrcp_rn_slowpath_v3,@function
        .size           $__internal_21_$__cuda_sm20_dblrcp_rn_slowpath_v3,($__internal_22_$__cuda_sm20_div_rn_f64_full - $__internal_21_$__cuda_sm20_dblrcp_rn_slowpath_v3)
$__internal_21_$__cuda_sm20_dblrcp_rn_slowpath_v3:
        /* <DEDUP_REMOVED lines=12> */
[----:B------:R-:W-:Y:S01]  /*99570*/  IMAD.MOV.U32 R2, RZ, RZ, R4 ;  /* 0x000000ffff027224 */ /* 0x000fe200078e0004 */
[----:B------:R-:W-:Y:S02]  /*99580*/  MOV R8, R0 ;  /* 0x0000000000087202 */ /* 0x000fe40000000f00 */
        /* <DEDUP_REMOVED lines=43> */
.L_x_7988:
[----:B------:R-:W0:Y:S01]  /*99840*/  DMUL R4, R4, 8.11296384146066816958e+31 ;  /* 0x4690000004047828 */ /* 0x000e220000000000 */
[----:B------:R-:W-:Y:S01]  /*99850*/  IMAD.MOV.U32 R2, RZ, RZ, R0 ;  /* 0x000000ffff027224 */ /* 0x000fe200078e0000 */
        /* <DEDUP_REMOVED lines=30> */
[----:B0-----:R-:W0:Y:S02]  /*99a40*/  DMUL R2, R2, 8.11296384146066816958e+31 ;  /* 0x4690000002027828 */ /* 0x001e240000000000 */
[----:B0-----:R-:W-:Y:S05]  /*99a50*/  BRA `(.L_x_7987) ;  /* 0x0000000000087947 */ /* 0x001fea0003800000 */
.L_x_7986:
[----:B------:R-:W-:Y:S02]  /*99a60*/  LOP3.LUT R3, R5, 0x80000, RZ, 0xfc, !PT ;  /* 0x0008000005037812 */ /* 0x000fe400078efcff */
[----:B------:R-:W-:-:S07]  /*99a70*/  MOV R2, R4 ;  /* 0x0000000400027202 */ /* 0x000fce0000000f00 */
.L_x_7987:
[----:B------:R-:W-:Y:S05]  /*99a80*/  BSYNC.RECONVERGENT B3 ;  /* 0x0000000000037941 */ /* 0x000fea0003800200 */
.L_x_7985:
[----:B------:R-:W-:Y:S01]  /*99a90*/  IMAD.MOV.U32 R7, RZ, RZ, 0x0 ;  /* 0x00000000ff077424 */ /* 0x000fe200078e00ff */
[----:B------:R-:W-:Y:S01]  /*99aa0*/  MOV R0, R3 ;  /* 0x0000000300007202 */ /* 0x000fe20000000f00 */
[----:B------:R-:W-:Y:S02]  /*99ab0*/  IMAD.MOV.U32 R4, RZ, RZ, R2 ;  /* 0x000000ffff047224 */ /* 0x000fe400078e0002 */
[----:B------:R-:W-:Y:S05]  /*99ac0*/  RET.REL.NODEC R6 `(_ZN2at6native27unrolled_elementwise_kernelIN48_GLOBAL__N__08322988_15_IGammaKernel_cu_cb51a28d10CalcIgammaIdEESt5arrayIPcLm3EELi4E23TrivialOffsetCalculatorILi2EjES8_ILi1EjENS0_6memory15LoadWithoutCastENSB_16StoreWithoutCastEEEviT_T0_T2_T3_T4_T5_) ;  /* 0xfffff664064c7950 */ /* 0x000fea0003c3ffff */
        .weak           $__internal_22_$__cuda_sm20_div_rn_f64_full
        .type           $__internal_22_$__cuda_sm20_div_rn_f64_full,@function
        .size           $__internal_22_$__cuda_sm20_div_rn_f64_full,($__internal_23_$__cuda_sm20_dsqrt_rn_f64_mediumpath_v1 - $__internal_22_$__cuda_sm20_div_rn_f64_full)
$__internal_22_$__cuda_sm20_div_rn_f64_full:
[C---:B------:R-:W-:Y:S01]  /*99ad0*/  FSETP.GEU.AND P2, PT, |R7|.reuse, 1.469367938527859385e-39, PT ;  /* 0x001000000700780b */ /* 0x040fe20003f4e200 */
[----:B------:R-:W-:Y:S01]  /*99ae0*/  IMAD.MOV.U32 R60, RZ, RZ, 0x1ca00000 ;  /* 0x1ca00000ff3c7424 */ /* 0x000fe200078e00ff */
[----:B------:R-:W-:Y:S01]  /*99af0*/  LOP3.LUT R42, R7, 0x7ff00000, RZ, 0xc0, !PT ;  /* 0x7ff00000072a7812 */ /* 0x000fe200078ec0ff */
[----:B------:R-:W-:Y:S01]  /*99b00*/  BSSY.RECONVERGENT B3, `(.L_x_7989) ;  /* 0x000007f000037945 */ /* 0x000fe20003800200 */
[C---:B------:R-:W-:Y:S02]  /*99b10*/  LOP3.LUT R37, R5.reuse, 0x7ff00000, RZ, 0xc0, !PT ;  /* 0x7ff0000005257812 */ /* 0x040fe400078ec0ff */
[C---:B------:R-:W-:Y:S02]  /*99b20*/  FSETP.GEU.AND P0, PT, |R5|.reuse, 1.469367938527859385e-39, PT ;  /* 0x001000000500780b */ /* 0x040fe40003f0e200 */
[----:B------:R-:W-:Y:S02]  /*99b30*/  ISETP.GE.U32.AND P1, PT, R42, R37, PT ;  /* 0x000000252a00720c */ /* 0x000fe40003f26070 */
[----:B------:R-:W-:-:S02]  /*99b40*/  LOP3.LUT R2, R5, 0x800fffff, RZ, 0xc0, !PT ;  /* 0x800fffff05027812 */ /* 0x000fc400078ec0ff */
[----:B------:R-:W-:Y:S01]  /*99b50*/  SEL R9, R60, 0x63400000, !P1 ;  /* 0x634000003c097807 */ /* 0x000fe20004800000 */
[----:B------:R-:W-:Y:S01]  /*99b60*/  @!P2 IMAD.MOV.U32 R12, RZ, RZ, RZ ;  /* 0x000000ffff0ca224 */ /* 0x000fe200078e00ff */
[----:B------:R-:W-:Y:S02]  /*99b70*/  @!P2 LOP3.LUT R8, R5, 0x7ff00000, RZ, 0xc0, !PT ;  /* 0x7ff000000508a812 */ /* 0x000fe400078ec0ff */
[----:B------:R-:W-:Y:S02]  /*99b80*/  LOP3.LUT R3, R2, 0x3ff00000, RZ, 0xfc, !PT ;  /* 0x3ff0000002037812 */ /* 0x000fe400078efcff */
[----:B------:R-:W-:Y:S02]  /*99b90*/  @!P2 ISETP.GE.U32.AND P3, PT, R42, R8, PT ;  /* 0x000000082a00a20c */ /* 0x000fe40003f66070 */
[----:B------:R-:W-:Y:S02]  /*99ba0*/  MOV R2, R4 ;  /* 0x0000000400027202 */ /* 0x000fe40000000f00 */
[----:B------:R-:W-:-:S02]  /*99bb0*/  @!P2 SEL R8, R60, 0x63400000, !P3 ;  /* 0x634000003c08a807 */ /* 0x000fc40005800000 */
[--C-:B------:R-:W-:Y:S02]  /*99bc0*/  LOP3.LUT R9, R9, 0x800fffff, R7.reuse, 0xf8, !PT ;  /* 0x800fffff09097812 */ /* 0x100fe400078ef807 */
[----:B------:R-:W-:Y:S01]  /*99bd0*/  @!P2 LOP3.LUT R8, R8, 0x80000000, R7, 0xf8, !PT ;  /* 0x800000000808a812 */ /* 0x000fe200078ef807 */
[----:B------:R-:W0:Y:S03]  /*99be0*/  @!P0 DMUL R2, R4, 8.98846567431157953865e+307 ;  /* 0x7fe0000004028828 */ /* 0x000e260000000000 */
[----:B------:R-:W-:Y:S02]  /*99bf0*/  @!P2 LOP3.LUT R13, R8, 0x100000, RZ, 0xfc, !PT ;  /* 0x00100000080da812 */ /* 0x000fe400078efcff */
[----:B------:R-:W-:-:S15]  /*99c00*/  MOV R8, R6 ;  /* 0x0000000600087202 */ /* 0x000fde0000000f00 */
[----:B------:R-:W-:-:S15]  /*99c10*/  NOP ;  /* 0x0000000000007918 */ /* 0x000fde0000000000 */
[----:B------:R-:W-:-:S15]  /*99c20*/  NOP ;  /* 0x0000000000007918 */ /* 0x000fde0000000000 */
[----:B------:R-:W-:-:S14]  /*99c30*/  NOP ;  /* 0x0000000000007918 */ /* 0x000fdc0000000000 */
        /* <DEDUP_REMOVED lines=28> */
[----:B0-----:R-:W-:Y:S01]  /*99e00*/  IMAD.MOV.U32 R12, RZ, RZ, R42 ;  /* 0x000000ffff0c7224 */ /* 0x001fe200078e002a */
[----:B------:R-:W-:Y:S02]  /*99e10*/  @!P2 LOP3.LUT R12, R9, 0x7ff00000, RZ, 0xc0, !PT ;  /* 0x7ff00000090ca812 */ /* 0x000fe400078ec0ff */
[----:B------:R-:W-:Y:S02]  /*99e20*/  MOV R13, R37 ;  /* 0x00000025000d7202 */ /* 0x000fe40000000f00 */
[----:B------:R-:W-:Y:S01]  /*99e30*/  @!P0 LOP3.LUT R13, R3, 0x7ff00000, RZ, 0xc0, !PT ;  /* 0x7ff00000030d8812 */ /* 0x000fe200078ec0ff */
[----:B------:R-:W-:-:S05]  /*99e40*/  VIADD R37, R12, 0xffffffff ;  /* 0xffffffff0c257836 */ /* 0x000fca0000000000 */
[----:B------:R-:W-:Y:S02]  /*99e50*/  ISETP.GT.U32.AND P0, PT, R37, 0x7feffffe, PT ;  /* 0x7feffffe2500780c */ /* 0x000fe40003f04070 */
[----:B------:R-:W-:-:S04]  /*99e60*/  IADD3 R37, PT, PT, R13, -0x1, RZ ;  /* 0xffffffff0d257810 */ /* 0x000fc80007ffe0ff */
[----:B------:R-:W-:-:S15]  /*99e70*/  ISETP.GT.U32.OR P0, PT, R37, 0x7feffffe, P0 ;  /* 0x7feffffe2500780c */ /* 0x000fde0000704470 */
[----:B------:R-:W-:-:S15]  /*99e80*/  NOP ;  /* 0x0000000000007918 */ /* 0x000fde0000000000 */
[----:B------:R-:W-:-:S15]  /*99e90*/  NOP ;  /* 0x0000000000007918 */ /* 0x000fde0000000000 */
        /* <DEDUP_REMOVED lines=16> */
[----:B------:R-:W-:-:S05]  /*99fa0*/  SEL R12, R60, 0x63400000, !P0 ;  /* 0x634000003c0c7807 */ /* 0x000fca0004000000 */
[----:B------:R-:W-:Y:S02]  /*99fb0*/  IMAD.IADD R12, R6, 0x1, -R12 ;  /* 0x00000001060c7824 */ /* 0x000fe400078e0a0c */
[----:B------:R-:W-:-:S03]  /*99fc0*/  IMAD.MOV.U32 R6, RZ, RZ, RZ ;  /* 0x000000ffff067224 */ /* 0x000fc600078e00ff */
        /* <DEDUP_REMOVED lines=22> */
[----:B------:R-:W-:-:S05]  /*9a130*/  FSEL R28, R4, R29, !P0 ;  /* 0x0000001d041c7208 */ /* 0x000fca0004000000 */
[----:B------:R-:W-:Y:S01]  /*9a140*/  IMAD.MOV.U32 R29, RZ, RZ, R28 ;  /* 0x000000ffff1d7224 */ /* 0x000fe200078e001c */
[----:B------:R-:W-:Y:S01]  /*9a150*/  MOV R28, R6 ;  /* 0x00000006001c7202 */ /* 0x000fe20000000f00 */
[----:B------:R-:W-:Y:S06]  /*9a160*/  BRA `(.L_x_7991) ;  /* 0x0000000000607947 */ /* 0x000fec0003800000 */
.L_x_7990:
        /* <DEDUP_REMOVED lines=17> */
.L_x_7993:
[----:B------:R-:W-:-:S05]  /*9a280*/  LOP3.LUT R28, R5, 0x80000, RZ, 0xfc, !PT ;  /* 0x00080000051c7812 */ /* 0x000fca00078efcff */
[----:B------:R-:W-:Y:S01]  /*9a290*/  IMAD.MOV.U32 R29, RZ, RZ, R28 ;  /* 0x000000ffff1d7224 */ /* 0x000fe200078e001c */
[----:B------:R-:W-:Y:S01]  /*9a2a0*/  MOV R28, R4 ;  /* 0x00000004001c7202 */ /* 0x000fe20000000f00 */
[----:B------:R-:W-:Y:S06]  /*9a2b0*/  BRA `(.L_x_7991) ;  /* 0x00000000000c7947 */ /* 0x000fec0003800000 */
.L_x_7992:
[----:B------:R-:W-:-:S05]  /*9a2c0*/  LOP3.LUT R28, R7, 0x80000, RZ, 0xfc, !PT ;  /* 0x00080000071c7812 */ /* 0x000fca00078efcff */
[----:B------:R-:W-:Y:S01]  /*9a2d0*/  IMAD.MOV.U32 R29, RZ, RZ, R28 ;  /* 0x000000ffff1d7224 */ /* 0x000fe200078e001c */
[----:B------:R-:W-:-:S07]  /*9a2e0*/  MOV R28, R6 ;  /* 0x00000006001c7202 */ /* 0x000fce0000000f00 */
.L_x_7991:
[----:B------:R-:W-:Y:S05]  /*9a2f0*/  BSYNC.RECONVERGENT B3 ;  /* 0x0000000000037941 */ /* 0x000fea0003800200 */
.L_x_7989:
[----:B------:R-:W-:Y:S02]  /*9a300*/  IMAD.MOV.U32 R4, RZ, RZ, R0 ;  /* 0x000000ffff047224 */ /* 0x000fe400078e0000 */
[----:B------:R-:W-:Y:S02]  /*9a310*/  HFMA2 R5, -RZ, RZ, 0, 0 ;  /* 0x00000000ff057431 */ /* 0x000fe400000001ff */
[--C-:B------:R-:W-:Y:S01]  /*9a320*/  IMAD.MOV.U32 R2, RZ, RZ, R28.reuse ;  /* 0x000000ffff027224 */ /* 0x100fe200078e001c */
[-C--:B------:R-:W-:Y:S01]  /*9a330*/  MOV R3, R29.reuse ;  /* 0x0000001d00037202 */ /* 0x080fe20000000f00 */
[----:B------:R-:W-:Y:S01]  /*9a340*/  IMAD.MOV.U32 R6, RZ, RZ, R28 ;  /* 0x000000ffff067224 */ /* 0x000fe200078e001c */
[----:B------:R-:W-:Y:S01]  /*9a350*/  MOV R7, R29 ;  /* 0x0000001d00077202 */ /* 0x000fe20000000f00 */
[----:B------:R-:W-:Y:S06]  /*9a360*/  RET.REL.NODEC R4 `(_ZN2at6native27unrolled_elementwise_kernelIN48_GLOBAL__N__08322988_15_IGammaKernel_cu_cb51a28d10CalcIgammaIdEESt5arrayIPcLm3EELi4E23TrivialOffsetCalculatorILi2EjES8_ILi1EjENS0_6memory15LoadWithoutCastENSB_16StoreWithoutCastEEEviT_T0_T2_T3_T4_T5_) ;  /* 0xfffff65c04247950 */ /* 0x000fec0003c3ffff */
        .weak           $__internal_23_$__cuda_sm20_dsqrt_rn_f64_mediumpath_v1
        .type           $__internal_23_$__cuda_sm20_dsqrt_rn_f64_mediumpath_v1,@function
        .size           $__internal_23_$__cuda_sm20_dsqrt_rn_f64_mediumpath_v1,($_ZN2at6native27unrolled_elementwise_kernelIN48_GLOBAL__N__08322988_15_IGammaKernel_cu_cb51a28d10CalcIgammaIdEESt5arrayIPcLm3EELi4E23TrivialOffsetCalculatorILi2EjES8_ILi1EjENS0_6memory15LoadWithoutCastENSB_16StoreWithoutCastEEEviT_T0_T2_T3_T4_T5_$__internal_accurate_pow - $__internal_23_$__cuda_sm20_dsqrt_rn_f64_mediumpath_v1)
$__internal_23_$__cuda_sm20_dsqrt_rn_f64_mediumpath_v1:
        /* <DEDUP_REMOVED lines=24> */
.L_x_7995:
        /* <DEDUP_REMOVED lines=56> */
.L_x_7997:
[----:B------:R0:W1:Y:S02]  /*9a870*/  DADD R4, R2, R2 ;  /* 0x0000000002047229 */ /* 0x0000640000000002 */
.L_x_7996:
[----:B------:R-:W-:Y:S05]  /*9a880*/  BSYNC.RECONVERGENT B3 ;  /* 0x0000000000037941 */ /* 0x000fea0003800200 */
.L_x_7994:
[----:B0-----:R-:W-:Y:S01]  /*9a890*/  MOV R2, R0 ;  /* 0x0000000000027202 */ /* 0x001fe20000000f00 */
[----:B------:R-:W-:-:S04]  /*9a8a0*/  IMAD.MOV.U32 R3, RZ, RZ, 0x0 ;  /* 0x00000000ff037424 */ /* 0x000fc800078e00ff */
[----:B-1----:R-:W-:Y:S05]  /*9a8b0*/  RET.REL.NODEC R2 `(_ZN2at6native27unrolled_elementwise_kernelIN48_GLOBAL__N__08322988_15_IGammaKernel_cu_cb51a28d10CalcIgammaIdEESt5arrayIPcLm3EELi4E23TrivialOffsetCalculatorILi2EjES8_ILi1EjENS0_6memory15LoadWithoutCastENSB_16StoreWithoutCastEEEviT_T0_T2_T3_T4_T5_) ;  /* 0xfffff65402d07950 */ /* 0x002fea0003c3ffff */
        .type           $_ZN2at6native27unrolled_elementwise_kernelIN48_GLOBAL__N__08322988_15_IGammaKernel_cu_cb51a28d10CalcIgammaIdEESt5arrayIPcLm3EELi4E23TrivialOffsetCalculatorILi2EjES8_ILi1EjENS0_6memory15LoadWithoutCastENSB_16StoreWithoutCastEEEviT_T0_T2_T3_T4_T5_$__internal_accurate_pow,@function
        .size           $_ZN2at6native27unrolled_elementwise_kernelIN48_GLOBAL__N__08322988_15_IGammaKernel_cu_cb51a28d10CalcIgammaIdEESt5arrayIPcLm3EELi4E23TrivialOffsetCalculatorILi2EjES8_ILi1EjENS0_6memory15LoadWithoutCastENSB_16StoreWithoutCastEEEviT_T0_T2_T3_T4_T5_$__internal_accurate_pow,($_ZN2at6native27unrolled_elementwise_kernelIN48_GLOBAL__N__08322988_15_IGammaKernel_cu_cb51a28d10CalcIgammaIdEESt5arrayIPcLm3EELi4E23TrivialOffsetCalculatorILi2EjES8_ILi1EjENS0_6memory15LoadWithoutCastENSB_16StoreWithoutCastEEEviT_T0_T2_T3_T4_T5_$__internal_lgamma_pos - $_ZN2at6native27unrolled_elementwise_kernelIN48_GLOBAL__N__08322988_15_IGammaKernel_cu_cb51a28d10CalcIgammaIdEESt5arrayIPcLm3EELi4E23TrivialOffsetCalculatorILi2EjES8_ILi1EjENS0_6memory15LoadWithoutCastENSB_16StoreWithoutCastEEEviT_T0_T2_T3_T4_T5_$__internal_accurate_pow)
$_ZN2at6native27unrolled_elementwise_kernelIN48_GLOBAL__N__08322988_15_IGammaKernel_cu_cb51a28d10CalcIgammaIdEESt5arrayIPcLm3EELi4E23TrivialOffsetCalculatorILi2EjES8_ILi1EjENS0_6memory15LoadWithoutCastENSB_16StoreWithoutCastEEEviT_T0_T2_T3_T4_T5_$__internal_accurate_pow:
[----:B------:R-:W-:Y:S01]  /*9a8c0*/  ISETP.GT.U32.AND P0, PT, R12, 0xfffff, PT ;  /* 0x000fffff0c00780c */ /* 0x000fe20003f04070 */
[--C-:B------:R-:W-:Y:S01]  /*9a8d0*/  IMAD.MOV.U32 R5, RZ, RZ, R12.reuse ;  /* 0x000000ffff057224 */ /* 0x100fe200078e000c */
[----:B------:R-:W-:Y:S01]  /*9a8e0*/  MOV R4, R6 ;  /* 0x0000000600047202 */ /* 0x000fe20000000f00 */
[----:B------:R-:W-:Y:S01]  /*9a8f0*/  IMAD.MOV.U32 R24, RZ, RZ, 0x41ad3b5a ;  /* 0x41ad3b5aff187424 */ /* 0x000fe200078e00ff */
[----:B------:R-:W-:Y:S01]  /*9a900*/  MOV R7, R12 ;  /* 0x0000000c00077202 */ /* 0x000fe20000000f00 */
[----:B------:R-:W-:Y:S01]  /*9a910*/  UMOV UR6, 0x80000000 ;  /* 0x8000000000067882 */ /* 0x000fe20000000000 */
[----:B------:R-:W-:Y:S01]  /*9a920*/  SHF.R.U32.HI R12, RZ, 0x14, R12 ;  /* 0x00000014ff0c7819 */ /* 0x000fe2000001160c */
[----:B------:R-:W-:Y:S01]  /*9a930*/  UMOV UR7, 0x43300000 ;  /* 0x4330000000077882 */ /* 0x000fe20000000000 */
[----:B------:R-:W-:Y:S01]  /*9a940*/  MOV R25, 0x3ed0f5d2 ;  /* 0x3ed0f5d200197802 */ /* 0x000fe20000000f00 */
[----:B------:R-:W-:Y:S01]  /*9a950*/  UMOV UR8, 0x3b39803f ;  /* 0x3b39803f00087882 */ /* 0x000fe20000000000 */
[----:B------:R-:W-:-:S03]  /*9a960*/  UMOV UR9, 0x3c7abc9e ;  /* 0x3c7abc9e00097882 */ /* 0x000fc60000000000 */
[----:B------:R-:W0:Y:S02]  /*9a970*/  @!P0 DMUL R4, R4, 1.80143985094819840000e+16 ;  /* 0x4350000004048828 */ /* 0x000e240000000000 */
[----:B0-----:R-:W-:Y:S01]  /*9a980*/  @!P0 IMAD.MOV.U32 R7, RZ, RZ, R5 ;  /* 0x000000ffff078224 */ /* 0x001fe200078e0005 */
[----:B------:R-:W-:Y:S02]  /*9a990*/  @!P0 MOV R6, R4 ;  /* 0x0000000400068202 */ /* 0x000fe40000000f00 */
[----:B------:R-:W-:Y:S01]  /*9a9a0*/  @!P0 LEA.HI R12, R5, 0xffffffca, RZ, 0xc ;  /* 0xffffffca050c8811 */ /* 0x000fe200078f60ff */
[----:B------:R-:W-:Y:S01]  /*9a9b0*/  IMAD.MOV.U32 R5, RZ, RZ, 0x43300000 ;  /* 0x43300000ff057424 */ /* 0x000fe200078e00ff */
[----:B------:R-:W-:-:S04]  /*9a9c0*/  LOP3.LUT R8, R7, 0x800fffff, RZ, 0xc0, !PT ;  /* 0x800fffff07087812 */ /* 0x000fc800078ec0ff */
[----:B------:R-:W-:-:S04]  /*9a9d0*/  LOP3.LUT R8, R8, 0x3ff00000, RZ, 0xfc, !PT ;  /* 0x3ff0000008087812 */ /* 0x000fc800078efcff */
[----:B------:R-:W-:Y:S01]  /*9a9e0*/  ISETP.GE.U32.AND P2, PT, R8, 0x3ff6a09f, PT ;  /* 0x3ff6a09f0800780c */ /* 0x000fe20003f46070 */
[----:B------:R-:W-:Y:S01]  /*9a9f0*/  IMAD.MOV.U32 R9, RZ, RZ, R8 ;  /* 0x000000ffff097224 */ /* 0x000fe200078e0008 */
[----:B------:R-:W-:-:S11]  /*9aa00*/  MOV R8, R6 ;  /* 0x0000000600087202 */ /* 0x000fd60000000f00 */
[----:B------:R-:W-:-:S05]  /*9aa10*/  @P2 VIADD R4, R9, 0xfff00000 ;  /* 0xfff0000009042836 */ /* 0x000fca0000000000 */
[----:B------:R-:W-:Y:S01]  /*9aa20*/  @P2 MOV R9, R4 ;  /* 0x0000000400092202 */ /* 0x000fe20000000f00 */
[C---:B------:R-:W-:Y:S01]  /*9aa30*/  VIADD R4, R12.reuse, 0xfffffc01 ;  /* 0xfffffc010c047836 */ /* 0x040fe20000000000 */
[----:B------:R-:W-:Y:S02]  /*9aa40*/  @P2 IADD3 R4, PT, PT, R12, -0x3fe, RZ ;  /* 0xfffffc020c042810 */ /* 0x000fe40007ffe0ff */
[----:B------:R-:W-:Y:S02]  /*9aa50*/  MOV R12, RZ ;  /* 0x000000ff000c7202 */ /* 0x000fe40000000f00 */
[----:B------:R-:W-:-:S15]  /*9aa60*/  LOP3.LUT R4, R4, 0x80000000, RZ, 0x3c, !PT ;  /* 0x8000000004047812 */ /* 0x000fde00078e3cff */
[----:B------:R-:W-:-:S10]  /*9aa70*/  NOP ;  /* 0x0000000000007918 */ /* 0x000fd40000000000 */
        /* <DEDUP_REMOVED lines=76> */
[----:B0-----:R0:W-:Y:S02]  /*9af40*/  DFMA R30, R6, R30, R14 ;  /* 0x0000001e061e722b */ /* 0x0011e4000000000e */
[----:B0-----:R-:W-:Y:S01]  /*9af50*/  VIADD R15, R7, 0x100000 ;  /* 0x00100000070f7836 */ /* 0x001fe20000000000 */
[----:B------:R-:W-:-:S15]  /*9af60*/  MOV R14, R6 ;  /* 0x00000006000e7202 */ /* 0x000fde0000000f00 */
        /* <DEDUP_REMOVED lines=198> */
[----:B0-----:R-:W-:Y:S01]  /*9bbd0*/  MOV R15, R28 ;  /* 0x0000001c000f7202 */ /* 0x001fe20000000f00 */
[----:B------:R-:W-:-:S03]  /*9bbe0*/  IMAD.MOV.U32 R14, RZ, RZ, R29 ;  /* 0x000000ffff0e7224 */ /* 0x000fc600078e001d */
[C---:B------:R-:W-:Y:S01]  /*9bbf0*/  LOP3.LUT R9, R15.reuse, 0xff0fffff, RZ, 0xc0, !PT ;  /* 0xff0fffff0f097812 */ /* 0x040fe200078ec0ff */
[----:B------:R-:W-:-:S05]  /*9bc00*/  IMAD.SHL.U32 R8, R15, 0x2, RZ ;  /* 0x000000020f087824 */ /* 0x000fca00078e00ff */
[----:B------:R-:W-:-:S04]  /*9bc10*/  ISETP.GT.U32.AND P0, PT, R8, -0x2000001, PT ;  /* 0xfdffffff0800780c */ /* 0x000fc80003f04070 */
[----:B------:R-:W-:-:S15]  /*9bc20*/  SEL R15, R9, R15, P0 ;  /* 0x0000000f090f7207 */ /* 0x000fde0000000000 */
[----:B------:R-:W-:-:S15]  /*9bc30*/  NOP ;  /* 0x0000000000007918 */ /* 0x000fde0000000000 */
[----:B------:R-:W-:-:S15]  /*9bc40*/  NOP ;  /* 0x0000000000007918 */ /* 0x000fde0000000000 */
[----:B------:R-:W-:-:S03]  /*9bc50*/  NOP ;  /* 0x0000000000007918 */ /* 0x000fc60000000000 */
        /* <DEDUP_REMOVED lines=16> */
[----:B0-----:R-:W-:Y:S01]  /*9bd60*/  MOV R6, 0x652b82fe ;  /* 0x652b82fe00067802 */ /* 0x001fe20000000f00 */
[----:B------:R-:W-:-:S15]  /*9bd70*/  IMAD.MOV.U32 R7, RZ, RZ, 0x3ff71547 ;  /* 0x3ff71547ff077424 */ /* 0x000fde00078e00ff */
        /* <DEDUP_REMOVED lines=142> */
[----:B------:R-:W-:Y:S01]  /*9c660*/  @!P0 IMAD R5, R4, 0x100000, R13 ;  /* 0x0010000004058824 */ /* 0x000fe200078e020d */
[----:B------:R-:W-:-:S02]  /*9c670*/  @!P0 MOV R4, R12 ;  /* 0x0000000c00048202 */ /* 0x000fc40000000f00 */
[----:B------:R-:W-:Y:S01]  /*9c680*/  @!P0 LEA R7, R6, 0x3ff00000, 0x14 ;  /* 0x3ff0000006078811 */ /* 0x000fe200078ea0ff */
[----:B------:R-:W-:-:S15]  /*9c690*/  @!P0 IMAD.MOV.U32 R6, RZ, RZ, RZ ;  /* 0x000000ffff068224 */ /* 0x000fde00078e00ff */
[----:B------:R-:W-:-:S15]  /*9c6a0*/  NOP ;  /* 0x0000000000007918 */ /* 0x000fde0000000000 */
[----:B------:R-:W-:-:S15]  /*9c6b0*/  NOP ;  /* 0x0000000000007918 */ /* 0x000fde0000000000 */
[----:B------:R-:W-:-:S04]  /*9c6c0*/  NOP ;  /* 0x0000000000007918 */ /* 0x000fc80000000000 */
[----:B------:R0:W1:Y:S02]  /*9c6d0*/  @!P0 DMUL R14, R4, R6 ;  /* 0x00000006040e8228 */ /* 0x0000640000000000 */
.L_x_7998:
[----:B0-----:R-:W-:Y:S01]  /*9c6e0*/  MOV R6, R0 ;  /* 0x0000000000067202 */ /* 0x001fe20000000f00 */
[----:B------:R-:W-:Y:S01]  /*9c6f0*/  IMAD.MOV.U32 R7, RZ, RZ, 0x0 ;  /* 0x00000000ff077424 */ /* 0x000fe200078e00ff */
        /* <DEDUP_REMOVED lines=8> */
[----:B------:R-:W-:Y:S06]  /*9c780*/  RET.REL.NODEC R6 `(_ZN2at6native27unrolled_elementwise_kernelIN48_GLOBAL__N__08322988_15_IGammaKernel_cu_cb51a28d10CalcIgammaIdEESt5arrayIPcLm3EELi4E23TrivialOffsetCalculatorILi2EjES8_ILi1EjENS0_6memory15LoadWithoutCastENSB_16StoreWithoutCastEEEviT_T0_T2_T3_T4_T5_) ;  /* 0xfffff638061c7950 */ /* 0x000fec0003c3ffff */
        .type           $_ZN2at6native27unrolled_elementwise_kernelIN48_GLOBAL__N__08322988_15_IGammaKernel_cu_cb51a28d10CalcIgammaIdEESt5arrayIPcLm3EELi4E23TrivialOffsetCalculatorILi2EjES8_ILi1EjENS0_6memory15LoadWithoutCastENSB_16StoreWithoutCastEEEviT_T0_T2_T3_T4_T5_$__internal_lgamma_pos,@function
        .size           $_ZN2at6native27unrolled_elementwise_kernelIN48_GLOBAL__N__08322988_15_IGammaKernel_cu_cb51a28d10CalcIgammaIdEESt5arrayIPcLm3EELi4E23TrivialOffsetCalculatorILi2EjES8_ILi1EjENS0_6memory15LoadWithoutCastENSB_16StoreWithoutCastEEEviT_T0_T2_T3_T4_T5_$__internal_lgamma_pos,(.L_x_10081 - $_ZN2at6native27unrolled_elementwise_kernelIN48_GLOBAL__N__08322988_15_IGammaKernel_cu_cb51a28d10CalcIgammaIdEESt5arrayIPcLm3EELi4E23TrivialOffsetCalculatorILi2EjES8_ILi1EjENS0_6memory15LoadWithoutCastENSB_16StoreWithoutCastEEEviT_T0_T2_T3_T4_T5_$__internal_lgamma_pos)
$_ZN2at6native27unrolled_elementwise_kernelIN48_GLOBAL__N__08322988_15_IGammaKernel_cu_cb51a28d10CalcIgammaIdEESt5arrayIPcLm3EELi4E23TrivialOffsetCalculatorILi2EjES8_ILi1EjENS0_6memory15LoadWithoutCastENSB_16StoreWithoutCastEEEviT_T0_T2_T3_T4_T5_$__internal_lgamma_pos:
        /* <DEDUP_REMOVED lines=182> */
.L_x_8003:
[----:B------:R-:W-:Y:S01]  /*9d2f0*/  MOV R2, 0x0 ;  /* 0x0000000000027802 */ /* 0x000fe20000000f00 */
[----:B------:R-:W-:-:S06]  /*9d300*/  IMAD.MOV.U32 R3, RZ, RZ, 0x7ff00000 ;  /* 0x7ff00000ff037424 */ /* 0x000fcc00078e00ff */
[----:B------:R0:W1:Y:S02]  /*9d310*/  DFMA R2, R16, R2, +INF ;  /* 0x7ff000001002742b */ /* 0x0000640000000002 */
.L_x_8004:
[----:B------:R-:W-:Y:S05]  /*9d320*/  BSYNC.RECONVERGENT B3 ;  /* 0x0000000000037941 */ /* 0x000fea0003800200 */
.L_x_8002:
        /* <DEDUP_REMOVED lines=91> */
.L_x_8001:
        /* <DEDUP_REMOVED lines=154> */
.L_x_8007:
[----:B------:R-:W-:Y:S05]  /*9e280*/  BSYNC.RECONVERGENT B9 ;  /* 0x0000000000097941 */ /* 0x000fea0003800200 */
.L_x_8006:
[----:B------:R0:W1:Y:S02]  /*9e290*/  DADD R6, R16, R6 ;  /* 0x0000000010067229 */ /* 0x0000640000000006 */
[----:B01----:R-:W-:Y:S05]  /*9e2a0*/  BRA `(.L_x_8005) ;  /* 0x0000002400547947 */ /* 0x003fea0003800000 */
.L_x_8000:
        /* <DEDUP_REMOVED lines=144> */
.L_x_8008:
        /* <DEDUP_REMOVED lines=156> */
[----:B0-----:R0:W1:Y:S02]  /*9f570*/  DMUL R6, R6, R2 ;  /* 0x0000000206067228 */ /* 0x0010640000000000 */
[----:B01----:R-:W-:Y:S05]  /*9f580*/  BRA `(.L_x_8005) ;  /* 0x00000010009c7947 */ /* 0x003fea0003800000 */
.L_x_8009:
        /* <DEDUP_REMOVED lines=100> */
[--C-:B------:R-:W-:Y:S01]  /*9fbd0*/  IMAD.MOV.U32 R2, RZ, RZ, R16.reuse ;  /* 0x000000ffff027224 */ /* 0x100fe200078e0010 */
[----:B------:R-:W-:Y:S01]  /*9fbe0*/  MOV R3, R17 ;  /* 0x0000001100037202 */ /* 0x000fe20000000f00 */
[----:B------:R-:W-:Y:S02]  /*9fbf0*/  IMAD.MOV.U32 R4, RZ, RZ, R17 ;  /* 0x000000ffff047224 */ /* 0x000fe400078e0011 */
[----:B------:R-:W-:-:S15]  /*9fc00*/  IMAD.MOV.U32 R6, RZ, RZ, R16 ;  /* 0x000000ffff067224 */ /* 0x000fde00078e0010 */
[----:B------:R-:W-:-:S15]  /*9fc10*/  NOP ;  /* 0x0000000000007918 */ /* 0x000fde0000000000 */
[----:B------:R-:W-:-:S15]  /*9fc20*/  NOP ;  /* 0x0000000000007918 */ /* 0x000fde0000000000 */
[----:B------:R-:W-:-:S12]  /*9fc30*/  NOP ;  /* 0x0000000000007918 */ /* 0x000fd80000000000 */
[----:B------:R-:W0:Y:S02]  /*9fc40*/  @!P0 DMUL R2, R2, 1.80143985094819840000e+16 ;  /* 0x4350000002028828 */ /* 0x000e240000000000 */
[----:B0-----:R-:W-:Y:S01]  /*9fc50*/  @!P0 MOV R4, R3 ;  /* 0x0000000300048202 */ /* 0x001fe20000000f00 */
[----:B------:R-:W-:-:S04]  /*9fc60*/  @!P0 IMAD.MOV.U32 R6, RZ, RZ, R2 ;  /* 0x000000ffff068224 */ /* 0x000fc800078e0002 */
[----:B------:R-:W-:-:S05]  /*9fc70*/  VIADD R0, R4, 0xffffffff ;  /* 0xffffffff04007836 */ /* 0x000fca0000000000 */
[----:B------:R-:W-:Y:S02]  /*9fc80*/  ISETP.GT.U32.AND P1, PT, R0, 0x7feffffe, PT ;  /* 0x7feffffe0000780c */ /* 0x000fe40003f24070 */
[----:B------:R-:W-:Y:S02]  /*9fc90*/  MOV R0, 0xfffffc01 ;  /* 0xfffffc0100007802 */ /* 0x000fe40000000f00 */
[----:B------:R-:W-:-:S09]  /*9fca0*/  @!P0 MOV R0, 0xfffffbcb ;  /* 0xfffffbcb00008802 */ /* 0x000fd20000000f00 */
        /* <DEDUP_REMOVED lines=174> */
.L_x_8010:
[----:B------:R-:W-:Y:S01]  /*a0790*/  MOV R4, 0x0 ;  /* 0x0000000000047802 */ /* 0x000fe20000000f00 */
[----:B------:R-:W-:Y:S01]  /*a07a0*/  IMAD.MOV.U32 R5, RZ, RZ, 0x7ff00000 ;  /* 0x7ff00000ff057424 */ /* 0x000fe200078e00ff */
[----:B------:R-:W-:-:S05]  /*a07b0*/  LOP3.LUT P0, RZ, R3, 0x7fffffff, RZ, 0xc0, !PT ;  /* 0x7fffffff03ff7812 */ /* 0x000fca000780c0ff */
[----:B------:R-:W0:Y:S02]  /*a07c0*/  DFMA R2, R2, R4, +INF ;  /* 0x7ff000000202742b */ /* 0x000e240000000004 */
[----:B0-----:R-:W-:Y:S02]  /*a07d0*/  FSEL R6, R2, RZ, P0 ;  /* 0x000000ff02067208 */ /* 0x001fe40000000000 */
[----:B------:R-:W-:-:S07]  /*a07e0*/  FSEL R7, R3, -QNAN , P0 ;  /* 0xfff0000003077808 */ /* 0x000fce0000000000 */
.L_x_8011:
[----:B------:R-:W0:Y:S02]  /*a07f0*/  DADD R6, -RZ, -R6 ;  /* 0x00000000ff067229 */ /* 0x000e240000000906 */
.L_x_8005:
[----:B------:R-:W-:Y:S05]  /*a0800*/  BSYNC.RECONVERGENT B4 ;  /* 0x0000000000047941 */ /* 0x000fea0003800200 */
.L_x_7999:
[----:B------:R-:W-:Y:S01]  /*a0810*/  HFMA2 R23, -RZ, RZ, 0, 0 ;  /* 0x00000000ff177431 */ /* 0x000fe200000001ff */
[----:B0-----:R-:W-:Y:S01]  /*a0820*/  MOV R16, R6 ;  /* 0x0000000600107202 */ /* 0x001fe20000000f00 */
[----:B------:R-:W-:Y:S02]  /*a0830*/  IMAD.MOV.U32 R17, RZ, RZ, R7 ;  /* 0x000000ffff117224 */ /* 0x000fe400078e0007 */
[----:B------:R-:W-:Y:S05]  /*a0840*/  RET.REL.NODEC R22 `(_ZN2at6native27unrolled_elementwise_kernelIN48_GLOBAL__N__08322988_15_IGammaKernel_cu_cb51a28d10CalcIgammaIdEESt5arrayIPcLm3EELi4E23TrivialOffsetCalculatorILi2EjES8_ILi1EjENS0_6memory15LoadWithoutCastENSB_16StoreWithoutCastEEEviT_T0_T2_T3_T4_T5_) ;  /* 0xfffff5f416ec7950 */ /* 0x000fea0003c3ffff */
.L_x_8012:
        /* <DEDUP_REMOVED lines=11> */
.L_x_10081:


//--------------------- .text._ZN2at6native29vectorized_elementwise_kernelILi2EN48_GLOBAL__N__08322988_15_IGammaKernel_cu_cb51a28d10CalcIgammaIdEESt5arrayIPcLm3EEEEviT0_T1_ --------------------------
	.section	.text._ZN2at6native29vectorized_elementwise_kernelILi2EN48_GLOBAL__N__08322988_15_IGammaKernel_cu_cb51a28d10CalcIgammaIdEESt5arrayIPcLm3EEEEviT0_T1_,"ax",@progbits
	.align	128
.text._ZN2at6native29vectorized_elementwise_kernelILi2EN48_GLOBAL__N__08322988_15_IGammaKernel_cu_cb51a28d10CalcIgammaIdEESt5arrayIPcLm3EEEEviT0_T1_:
        .type           _ZN2at6native29vectorized_elementwise_kernelILi2EN48_GLOBAL__N__08322988_15_IGammaKernel_cu_cb51a28d10CalcIgammaIdEESt5arrayIPcLm3EEEEviT0_T1_,@function
        .size           _ZN2at6native29vectorized_elementwise_kernelILi2EN48_GLOBAL__N__08322988_15_IGammaKernel_cu_cb51a28d10CalcIgammaIdEESt5arrayIPcLm3EEEEviT0_T1_,(.L_x_10089 - _ZN2at6native29vectorized_elementwise_kernelILi2EN48_GLOBAL__N__08322988_15_IGammaKernel_cu_cb51a28d10CalcIgammaIdEESt5arrayIPcLm3EEEEviT0_T1_)
        .other          _ZN2at6native29vectorized_elementwise_kernelILi2EN48_GLOBAL__N__08322988_15_IGammaKernel_cu_cb51a28d10CalcIgammaIdEESt5arrayIPcLm3EEEEviT0_T1_,@"STO_CUDA_ENTRY STV_DEFAULT"
_ZN2at6native29vectorized_elementwise_kernelILi2EN48_GLOBAL__N__08322988_15_IGammaKernel_cu_cb51a28d10CalcIgammaIdEESt5arrayIPcLm3EEEEviT0_T1_:
[----:B------:R-:W0:Y:S01]  /*0000*/  LDC R1, c[0x0][0x37c] ;  /* 0x0000df00ff017b82 */ /* 0x000e220000000800 */
[----:B------:R-:W1:Y:S01]  /*0010*/  S2R R0, SR_CTAID.X ;  /* 0x0000000000007919 */ /* 0x000e620000002500 */
[----:B------:R-:W2:Y:S01]  /*0020*/  LDCU UR7, c[0x0][0x380] ;  /* 0x00007000ff0777ac */ /* 0x000ea20008000800 */
[----:B0-----:R-:W-:Y:S01]  /*0030*/  VIADD R1, R1, 0xffffd740 ;  /* 0xffffd74001017836 */ /* 0x001fe20000000000 */
        /* <DEDUP_REMOVED lines=17> */
[----:B------:R-:W-:Y:S02]  /*0150*/  @!P3 VIADD R0, R41, 0x80 ;  /* 0x000000802900b836 */ /* 0x000fe40000000000 */
[----:B------:R-:W-:Y:S01]  /*0160*/  @!P3 IMAD.IADD R3, R34, 0x1, R41 ;  /* 0x000000012203b824 */ /* 0x000fe200078e0229 */
[----:B------:R-:W-:-:S04]  /*0170*/  CS2R R42, SRZ ;  /* 0x00000000002a7805 */ /* 0x000fc8000001ff00 */
[----:B------:R-:W0:Y:S01]  /*0180*/  LDC.64 R20, c[0x0][0x390] ;  /* 0x0000e400ff147b82 */ /* 0x000e220000000a00 */
[----:B------:R-:W-:Y:S01]  /*0190*/  ISETP.GE.U32.AND P4, PT, R0, R32, PT ;  /* 0x000000200000720c */ /* 0x000fe20003f86070 */
[----:B--2---:R-:W-:-:S04]  /*01a0*/  @!P3 IMAD.WIDE.U32 R4, R3, 0x8, R4 ;  /* 0x000000080304b825 */ /* 0x004fc800078e0004 */
[----:B---3--:R-:W-:Y:S01]  /*01b0*/  @!P3 IMAD.WIDE.U32 R6, R3, 0x8, R6 ;  /* 0x000000080306b825 */ /* 0x008fe200078e0006 */
[----:B------:R-:W-:Y:S01]  /*01c0*/  CS2R R2, SRZ ;  /* 0x0000000000027805 */ /* 0x000fe2000001ff00 */
[----:B------:R-:W2:Y:S03]  /*01d0*/  LDC.64 R24, c[0x0][0x390] ;  /* 0x0000e400ff187b82 */ /* 0x000ea60000000a00 */
[----:B------:R-:W5:Y:S03]  /*01e0*/  @!P3 LDG.E.64 R10, desc[UR4][R6.64] ;  /* 0x00000004060ab981 */ /* 0x000f66000c1e1b00 */
[----:B------:R-:W-:Y:S01]  /*01f0*/  @!P4 IMAD.IADD R17, R34, 0x1, R0 ;  /* 0x000000012211c824 */ /* 0x000fe200078e0200 */
[----:B------:R-:W-:Y:S01]  /*0200*/  @!P4 IADD3 R0, PT, PT, R0, 0x80, RZ ;  /* 0x000000800000c810 */ /* 0x000fe20007ffe0ff */
[----:B------:R-:W5:Y:S01]  /*0210*/  @!P3 LDG.E.64 R2, desc[UR4][R4.64] ;  /* 0x000000040402b981 */ /* 0x000f62000c1e1b00 */
[----:B------:R-:W3:Y:S01]  /*0220*/  LDC.64 R26, c[0x0][0x398] ;  /* 0x0000e600ff1a7b82 */ /* 0x000ee20000000a00 */
[----:B-1----:R-:W-:Y:S01]  /*0230*/  @!P4 IMAD.WIDE.U32 R8, R17, 0x8, R8 ;  /* 0x000000081108c825 */ /* 0x002fe200078e0008 */
[----:B------:R-:W-:-:S04]  /*0240*/  ISETP.GE.U32.AND P5, PT, R0, R32, PT ;  /* 0x000000200000720c */ /* 0x000fc80003fa6070 */
[----:B------:R1:W3:Y:S01]  /*0250*/  @!P4 LDG.E.64 R22, desc[UR4][R8.64] ;  /* 0x000000040816c981 */ /* 0x0002e2000c1e1b00 */
[----:B----4-:R-:W-:Y:S01]  /*0260*/  @!P4 IMAD.WIDE.U32 R14, R17, 0x8, R14 ;  /* 0x00000008110ec825 */ /* 0x010fe200078e000e */
[----:B------:R-:W4:Y:S04]  /*0270*/  LDC.64 R30, c[0x0][0x398] ;  /* 0x0000e600ff1e7b82 */ /* 0x000f280000000a00 */
[----:B------:R2:W4:Y:S03]  /*0280*/  @!P4 LDG.E.64 R42, desc[UR4][R14.64] ;  /* 0x000000040e2ac981 */ /* 0x000526000c1e1b00 */
[----:B------:R-:W-:Y:S01]  /*0290*/  @!P5 IMAD.IADD R29, R34, 0x1, R0 ;  /* 0x00000001221dd824 */ /* 0x000fe200078e0200 */
[----:B-1----:R-:W1:Y:S01]  /*02a0*/  LDC.64 R8, c[0x0][0x398] ;  /* 0x0000e600ff087b82 */ /* 0x002e620000000a00 */
[----:B------:R-:W-:-:S05]  /*02b0*/  @!P5 VIADD R0, R0, 0x80 ;  /* 0x000000800000d836 */ /* 0x000fca0000000000 */
[----:B------:R-:W-:Y:S02]  /*02c0*/  ISETP.GE.U32.AND P0, PT, R0, R32, PT ;  /* 0x000000200000720c */ /* 0x000fe40003f06070 */
[----:B------:R-:W1:Y:S08]  /*02d0*/  LDC.64 R6, c[0x0][0x390] ;  /* 0x0000e400ff067b82 */ /* 0x000e700000000a00 */
[----:B------:R-:W1:Y:S03]  /*02e0*/  LDC.64 R4, c[0x0][0x398] ;  /* 0x0000e600ff047b82 */ /* 0x000e660000000a00 */
[----:B------:R-:W-:Y:S01]  /*02f0*/  @!P0 IADD3 R33, PT, PT, R34, R0, RZ ;  /* 0x0000000022218210 */ /* 0x000fe20007ffe0ff */
[----:B------:R-:W-:-:S05]  /*0300*/  @!P0 VIADD R0, R0, 0x80 ;  /* 0x0000008000008836 */ /* 0x000fca0000000000 */
[----:B------:R-:W-:-:S13]  /*0310*/  ISETP.GE.U32.AND P2, PT, R0, R32, PT ;  /* 0x000000200000720c */ /* 0x000fda0003f46070 */
[----:B------:R-:W-:Y:S01]  /*0320*/  @!P2 IADD3 R35, PT, PT, R34, R0, RZ ;  /* 0x000000002223a210 */ /* 0x000fe20007ffe0ff */
[----:B------:R-:W-:-:S05]  /*0330*/  @!P2 VIADD R0, R0, 0x80 ;  /* 0x000000800000a836 */ /* 0x000fca0000000000 */
[----:B------:R-:W-:-:S13]  /*0340*/  ISETP.GE.U32.AND P1, PT, R0, R32, PT ;  /* 0x000000200000720c */ /* 0x000fda0003f26070 */
[----:B------:R-:W-:Y:S01]  /*0350*/  @!P1 IMAD.IADD R37, R34, 0x1, R0 ;  /* 0x0000000122259824 */ /* 0x000fe200078e0200 */
[----:B------:R-:W-:-:S04]  /*0360*/  @!P1 IADD3 R0, PT, PT, R0, 0x80, RZ ;  /* 0x0000008000009810 */ /* 0x000fc80007ffe0ff */
[----:B------:R-:W-:Y:S01]  /*0370*/  ISETP.GE.U32.AND P6, PT, R0, R32, PT ;  /* 0x000000200000720c */ /* 0x000fe20003fc6070 */
[C---:B0-----:R-:W-:Y:S02]  /*0380*/  @!P5 IMAD.WIDE.U32 R16, R29.reuse, 0x8, R12 ;  /* 0x000000081d10d825 */ /* 0x041fe400078e000c */
[----:B------:R-:W0:Y:S02]  /*0390*/  LDC.64 R12, c[0x0][0x390] ;  /* 0x0000e400ff0c7b82 */ /* 0x000e240000000a00 */
[----:B------:R-:W-:-:S06]  /*03a0*/  @!P5 IMAD.WIDE.U32 R18, R29, 0x8, R18 ;  /* 0x000000081d12d825 */ /* 0x000fcc00078e0012 */
[----:B------:R-:W1:Y:S02]  /*03b0*/  LDC.64 R28, c[0x0][0x390] ;  /* 0x0000e400ff1c7b82 */ /* 0x000e640000000a00 */
[----:B------:R-:W-:Y:S02]  /*03c0*/  @!P6 IMAD.IADD R39, R34, 0x1, R0 ;  /* 0x000000012227e824 */ /* 0x000fe400078e0200 */
[----:B------:R-:W-:-:S05]  /*03d0*/  @!P6 VIADD R0, R0, 0x80 ;  /* 0x000000800000e836 */ /* 0x000fca0000000000 */
[----:B------:R-:W-:Y:S02]  /*03e0*/  ISETP.GE.U32.AND P3, PT, R0, R32, PT ;  /* 0x000000200000720c */ /* 0x000fe40003f66070 */
[----:B------:R-:W-:Y:S02]  /*03f0*/  CS2R R76, SRZ ;  /* 0x00000000004c7805 */ /* 0x000fe4000001ff00 */
[----:B------:R-:W-:Y:S02]  /*0400*/  CS2R R70, SRZ ;  /* 0x0000000000467805 */ /* 0x000fe4000001ff00 */
[----:B------:R-:W-:Y:S02]  /*0410*/  CS2R R68, SRZ ;  /* 0x0000000000447805 */ /* 0x000fe4000001ff00 */
[----:B------:R-:W-:Y:S02]  /*0420*/  CS2R R66, SRZ ;  /* 0x0000000000427805 */ /* 0x000fe4000001ff00 */
[----:B------:R-:W-:-:S02]  /*0430*/  CS2R R64, SRZ ;  /* 0x0000000000407805 */ /* 0x000fc4000001ff00 */
[----:B------:R-:W-:Y:S02]  /*0440*/  CS2R R62, SRZ ;  /* 0x00000000003e7805 */ /* 0x000fe4000001ff00 */
[----:B------:R-:W-:Y:S02]  /*0450*/  CS2R R58, SRZ ;  /* 0x00000000003a7805 */ /* 0x000fe4000001ff00 */
[----:B------:R-:W-:Y:S02]  /*0460*/  CS2R R56, SRZ ;  /* 0x0000000000387805 */ /* 0x000fe4000001ff00 */
[----:B------:R-:W-:Y:S02]  /*0470*/  CS2R R54, SRZ ;  /* 0x0000000000367805 */ /* 0x000fe4000001ff00 */
[----:B------:R-:W-:Y:S02]  /*0480*/  CS2R R52, SRZ ;  /* 0x0000000000347805 */ /* 0x000fe4000001ff00 */
[----:B------:R-:W-:-:S02]  /*0490*/  CS2R R50, SRZ ;  /* 0x0000000000327805 */ /* 0x000fc4000001ff00 */
[----:B------:R-:W-:Y:S02]  /*04a0*/  CS2R R48, SRZ ;  /* 0x0000000000307805 */ /* 0x000fe4000001ff00 */
[----:B--2---:R-:W-:Y:S01]  /*04b0*/  @!P3 IADD3 R15, PT, PT, R34, R0, RZ ;  /* 0x00000000220fb210 */ /* 0x004fe20007ffe0ff */
[----:B------:R-:W-:Y:S01]  /*04c0*/  @!P0 IMAD.WIDE.U32 R20, R33, 0x8, R20 ;  /* 0x0000000821148825 */ /* 0x000fe200078e0014 */
[----:B------:R2:W5:Y:S03]  /*04d0*/  @!P5 LDG.E.64 R76, desc[UR4][R16.64] ;  /* 0x00000004104cd981 */ /* 0x000566000c1e1b00 */
[C---:B------:R-:W-:Y:S01]  /*04e0*/  @!P2 IMAD.WIDE.U32 R24, R35.reuse, 0x8, R24 ;  /* 0x000000082318a825 */ /* 0x040fe200078e0018 */
[----:B------:R2:W5:Y:S03]  /*04f0*/  @!P5 LDG.E.64 R70, desc[UR4][R18.64] ;  /* 0x000000041246d981 */ /* 0x000566000c1e1b00 */
[----:B---3--:R-:W-:Y:S01]  /*0500*/  @!P2 IMAD.WIDE.U32 R26, R35, 0x8, R26 ;  /* 0x00000008231aa825 */ /* 0x008fe200078e001a */
[----:B------:R2:W5:Y:S03]  /*0510*/  @!P0 LDG.E.64 R68, desc[UR4][R20.64] ;  /* 0x0000000414448981 */ /* 0x000566000c1e1b00 */
[C---:B-1----:R-:W-:Y:S01]  /*0520*/  @!P1 IMAD.WIDE.U32 R28, R37.reuse, 0x8, R28 ;  /* 0x00000008251c9825 */ /* 0x042fe200078e001c */
[----:B------:R2:W5:Y:S03]  /*0530*/  @!P2 LDG.E.64 R64, desc[UR4][R24.64] ;  /* 0x000000041840a981 */ /* 0x000566000c1e1b00 */
[----:B----4-:R-:W-:Y:S01]  /*0540*/  @!P1 IMAD.WIDE.U32 R30, R37, 0x8, R30 ;  /* 0x00000008251e9825 */ /* 0x010fe200078e001e */
[----:B------:R2:W5:Y:S03]  /*0550*/  @!P2 LDG.E.64 R62, desc[UR4][R26.64] ;  /* 0x000000041a3ea981 */ /* 0x000566000c1e1b00 */
[C---:B0-----:R-:W-:Y:S01]  /*0560*/  @!P6 IMAD.WIDE.U32 R12, R39.reuse, 0x8, R12 ;  /* 0x00000008270ce825 */ /* 0x041fe200078e000c */
[----:B------:R2:W5:Y:S03]  /*0570*/  @!P1 LDG.E.64 R58, desc[UR4][R28.64] ;  /* 0x000000041c3a9981 */ /* 0x000566000c1e1b00 */
[----:B------:R-:W-:Y:S01]  /*0580*/  @!P6 IMAD.WIDE.U32 R8, R39, 0x8, R8 ;  /* 0x000000082708e825 */ /* 0x000fe200078e0008 */
[----:B------:R2:W5:Y:S03]  /*0590*/  @!P1 LDG.E.64 R56, desc[UR4][R30.64] ;  /* 0x000000041e389981 */ /* 0x000566000c1e1b00 */
[C---:B------:R-:W-:Y:S01]  /*05a0*/  @!P3 IMAD.WIDE.U32 R6, R15.reuse, 0x8, R6 ;  /* 0x000000080f06b825 */ /* 0x040fe200078e0006 */
[----:B------:R2:W5:Y:S03]  /*05b0*/  @!P6 LDG.E.64 R54, desc[UR4][R12.64] ;  /* 0x000000040c36e981 */ /* 0x000566000c1e1b00 */
[----:B------:R-:W-:Y:S01]  /*05c0*/  @!P3 IMAD.WIDE.U32 R4, R15, 0x8, R4 ;  /* 0x000000080f04b825 */ /* 0x000fe200078e0004 */
[----:B------:R2:W5:Y:S04]  /*05d0*/  @!P6 LDG.E.64 R52, desc[UR4][R8.64] ;  /* 0x000000040834e981 */ /* 0x000568000c1e1b00 */
[----:B------:R2:W5:Y:S04]  /*05e0*/  @!P3 LDG.E.64 R50, desc[UR4][R6.64] ;  /* 0x000000040632b981 */ /* 0x000568000c1e1b00 */
[----:B------:R2:W5:Y:S04]  /*05f0*/  @!P3 LDG.E.64 R48, desc[UR4][R4.64] ;  /* 0x000000040430b981 */ /* 0x000568000c1e1b00 */
[----:B------:R0:W-:Y:S02]  /*0600*/  STL.64 [R1+0x28a8], R22 ;  /* 0x0028a81601007387 */ /* 0x0001e40000100a00 */
[----:B0-----:R-:W0:Y:S02]  /*0610*/  LDC.64 R22, c[0x0][0x398] ;  /* 0x0000e600ff167b82 */ /* 0x001e240000000a00 */
[----:B0-----:R-:W-:-:S05]  /*0620*/  @!P0 IMAD.WIDE.U32 R22, R33, 0x8, R22 ;  /* 0x0000000821168825 */ /* 0x001fca00078e0016 */
[----:B------:R2:W5:Y:S04]  /*0630*/  @!P0 LDG.E.64 R66, desc[UR4][R22.64] ;  /* 0x0000000416428981 */ /* 0x000568000c1e1b00 */
[----:B------:R2:W-:Y:S01]  /*0640*/  STL.64 [R1+0x28a0], R42 ;  /* 0x0028a02a01007387 */ /* 0x0005e20000100a00 */
[----:B------:R-:W-:Y:S01]  /*0650*/  UISETP.NE.AND UP0, UPT, UR6, URZ, UPT ;  /* 0x000000ff0600728c */ /* 0x000fe2000bf05270 */
[----:B------:R-:W-:Y:S08]  /*0660*/  BSSY.RECONVERGENT B2, `(.L_x_8014) ;  /* 0x000010c000027945 */ /* 0x000ff00003800200 */
[----:B------:R-:W-:Y:S05]  /*0670*/  BRA.U UP0, `(.L_x_8015) ;  /* 0x00000009000c7547 */ /* 0x000fea000b800000 */
[----:B------:R-:W-:Y:S01]  /*0680*/  ISETP.GE.U32.AND P0, PT, R41, R32, PT ;  /* 0x000000202900720c */ /* 0x000fe20003f06070 */
[----:B------:R-:W-:-:S12]  /*0690*/  BSSY.RECONVERGENT B10, `(.L_x_8016) ;  /* 0x00000070000a7945 */ /* 0x000fd80003800200 */
[----:B------:R-:W-:Y:S05]  /*06a0*/  @P0 BRA `(.L_x_8017) ;  /* 0x0000000000140947 */ /* 0x000fea0003800000 */
[----:B------:R-:W-:-:S07]  /*06b0*/  MOV R46, 0x6d0 ;  /* 0x000006d0002e7802 */ /* 0x000fce0000000f00 */
[----:B--2--5:R-:W-:Y:S05]  /*06c0*/  CALL.REL.NOINC `($_ZN2at6native29vectorized_elementwise_kernelILi2EN48_GLOBAL__N__08322988_15_IGammaKernel_cu_cb51a28d10CalcIgammaIdEESt5arrayIPcLm3EEEEviT0_T1_$_ZN46_INTERNAL_08322988_15_IGammaKernel_cu_cb51a28d48_GLOBAL__N__08322988_15_IGammaKernel_cu_cb51a28d11calc_igammaIdEET_S2_S2_) ;  /* 0x00000020004c7944 */ /* 0x024fea0003c00000 */
[----:B------:R-:W-:Y:S02]  /*06d0*/  IMAD.MOV.U32 R2, RZ, RZ, R0 ;  /* 0x000000ffff027224 */ /* 0x000fe400078e0000 */
[----:B------:R-:W-:-:S05]  /*06e0*/  IMAD.MOV.U32 R3, RZ, RZ, R5 ;  /* 0x000000ffff037224 */ /* 0x000fca00078e0005 */
[----:B------:R0:W-:Y:S02]  /*06f0*/  STL.64 [R1+0x28b0], R2 ;  /* 0x0028b00201007387 */ /* 0x0001e40000100a00 */
.L_x_8017:
[----:B------:R-:W-:Y:S05]  /*0700*/  BSYNC.RECONVERGENT B10 ;  /* 0x00000000000a7941 */ /* 0x000fea0003800200 */
.L_x_8016:
[----:B------:R-:W1:Y:S01]  /*0710*/  S2R R0, SR_CTAID.X ;  /* 0x0000000000007919 */ /* 0x000e620000002500 */
[----:B------:R-:W0:Y:S01]  /*0720*/  LDCU UR6, c[0x0][0x380] ;  /* 0x00007000ff0677ac */ /* 0x000e220008000800 */
[----:B------:R-:W-:Y:S01]  /*0730*/  BSSY.RECONVERGENT B10, `(.L_x_8018) ;  /* 0x00000110000a7945 */ /* 0x000fe20003800200 */
[----:B-1----:R-:W-:-:S04]  /*0740*/  SHF.L.U32 R0, R0, 0xa, RZ ;  /* 0x0000000a00007819 */ /* 0x002fc800000006ff */
[----:B0----5:R-:W-:Y:S01]  /*0750*/  IADD3 R2, PT, PT, -R0, UR6, RZ ;  /* 0x0000000600027c10 */ /* 0x021fe2000fffe1ff */
[----:B------:R-:W-:-:S05]  /*0760*/  VIADD R0, R41, 0x80 ;  /* 0x0000008029007836 */ /* 0x000fca0000000000 */
[----:B------:R-:W-:-:S13]  /*0770*/  ISETP.GE.U32.AND P0, PT, R0, R2, PT ;  /* 0x000000020000720c */ /* 0x000fda0003f06070 */
[----:B------:R-:W-:Y:S05]  /*0780*/  @P0 BRA `(.L_x_8019) ;  /* 0x00000000002c0947 */ /* 0x000fea0003800000 */
[----:B--2---:R-:W2:Y:S04]  /*0790*/  LDL.LU.64 R8, [R1+0x28a8] ;  /* 0x0028a80001087983 */ /* 0x004ea80000300a00 */
[----:B------:R-:W3:Y:S01]  /*07a0*/  LDL.LU.64 R6, [R1+0x28a0] ;  /* 0x0028a00001067983 */ /* 0x000ee20000300a00 */
[----:B------:R-:W-:Y:S01]  /*07b0*/  MOV R46, 0x810 ;  /* 0x00000810002e7802 */ /* 0x000fe20000000f00 */
[----:B--2---:R-:W-:Y:S01]  /*07c0*/  IMAD.MOV.U32 R2, RZ, RZ, R8 ;  /* 0x000000ffff027224 */ /* 0x004fe200078e0008 */
[----:B------:R-:W-:Y:S01]  /*07d0*/  MOV R3, R9 ;  /* 0x0000000900037202 */ /* 0x000fe20000000f00 */
[----:B---3--:R-:W-:Y:S02]  /*07e0*/  IMAD.MOV.U32 R10, RZ, RZ, R6 ;  /* 0x000000ffff0a7224 */ /* 0x008fe400078e0006 */
[----:B------:R-:W-:-:S07]  /*07f0*/  IMAD.MOV.U32 R11, RZ, RZ, R7 ;  /* 0x000000ffff0b7224 */ /* 0x000fce00078e0007 */
[----:B------:R-:W-:Y:S05]  /*0800*/  CALL.REL.NOINC `($_ZN2at6native29vectorized_elementwise_kernelILi2EN48_GLOBAL__N__08322988_15_IGammaKernel_cu_cb51a28d10CalcIgammaIdEESt5arrayIPcLm3EEEEviT0_T1_$_ZN46_INTERNAL_08322988_15_IGammaKernel_cu_cb51a28d48_GLOBAL__N__08322988_15_IGammaKernel_cu_cb51a28d11calc_igammaIdEET_S2_S2_) ;  /* 0x0000001c00fc7944 */ /* 0x000fea0003c00000 */
[----:B------:R-:W-:Y:S01]  /*0810*/  MOV R2, R0 ;  /* 0x0000000000027202 */ /* 0x000fe20000000f00 */
[----:B------:R-:W-:-:S05]  /*0820*/  IMAD.MOV.U32 R3, RZ, RZ, R5 ;  /* 0x000000ffff037224 */ /* 0x000fca00078e0005 */
[----:B------:R0:W-:Y:S02]  /*0830*/  STL.64 [R1+0x28a0], R2 ;  /* 0x0028a00201007387 */ /* 0x0001e40000100a00 */
.L_x_8019:
[----:B------:R-:W-:Y:S05]  /*0840*/  BSYNC.RECONVERGENT B10 ;  /* 0x00000000000a7941 */ /* 0x000fea0003800200 */
.L_x_8018:
[----:B------:R-:W1:Y:S01]  /*0850*/  S2R R0, SR_CTAID.X ;  /* 0x0000000000007919 */ /* 0x000e620000002500 */
[----:B------:R-:W0:Y:S01]  /*0860*/  LDCU UR6, c[0x0][0x380] ;  /* 0x00007000ff0677ac */ /* 0x000e220008000800 */
[----:B------:R-:W-:Y:S01]  /*0870*/  BSSY.RECONVERGENT B10, `(.L_x_8020) ;  /* 0x000000e0000a7945 */ /* 0x000fe20003800200 */
[----:B-1----:R-:W-:-:S05]  /*0880*/  IMAD.SHL.U32 R0, R0, 0x400, RZ ;  /* 0x0000040000007824 */ /* 0x002fca00078e00ff */
[----:B0-----:R-:W-:Y:S02]  /*0890*/  IADD3 R2, PT, PT, -R0, UR6, RZ ;  /* 0x0000000600027c10 */ /* 0x001fe4000fffe1ff */
[----:B------:R-:W-:-:S04]  /*08a0*/  IADD3 R0, PT, PT, R41, 0x100, RZ ;  /* 0x0000010029007810 */ /* 0x000fc80007ffe0ff */
[----:B------:R-:W-:-:S13]  /*08b0*/  ISETP.GE.U32.AND P0, PT, R0, R2, PT ;  /* 0x000000020000720c */ /* 0x000fda0003f06070 */
[----:B------:R-:W-:Y:S05]  /*08c0*/  @P0 BRA `(.L_x_8021) ;  /* 0x0000000000200947 */ /* 0x000fea0003800000 */
[----:B------:R-:W-:Y:S01]  /*08d0*/  IMAD.MOV.U32 R2, RZ, RZ, R76 ;  /* 0x000000ffff027224 */ /* 0x000fe200078e004c */
[----:B------:R-:W-:Y:S01]  /*08e0*/  MOV R10, R70 ;  /* 0x00000046000a7202 */ /* 0x000fe20000000f00 */
[----:B------:R-:W-:Y:S01]  /*08f0*/  IMAD.MOV.U32 R3, RZ, RZ, R77 ;  /* 0x000000ffff037224 */ /* 0x000fe200078e004d */
[----:B------:R-:W-:Y:S01]  /*0900*/  MOV R46, 0x930 ;  /* 0x00000930002e7802 */ /* 0x000fe20000000f00 */
[----:B------:R-:W-:-:S07]  /*0910*/  IMAD.MOV.U32 R11, RZ, RZ, R71 ;  /* 0x000000ffff0b7224 */ /* 0x000fce00078e0047 */
[----:B--2---:R-:W-:Y:S05]  /*0920*/  CALL.REL.NOINC `($_ZN2at6native29vectorized_elementwise_kernelILi2EN48_GLOBAL__N__08322988_15_IGammaKernel_cu_cb51a28d10CalcIgammaIdEESt5arrayIPcLm3EEEEviT0_T1_$_ZN46_INTERNAL_08322988_15_IGammaKernel_cu_cb51a28d48_GLOBAL__N__08322988_15_IGammaKernel_cu_cb51a28d11calc_igammaIdEET_S2_S2_) ;  /* 0x0000001c00b47944 */ /* 0x004fea0003c00000 */
[----:B------:R-:W-:Y:S01]  /*0930*/  IMAD.MOV.U32 R70, RZ, RZ, R0 ;  /* 0x000000ffff467224 */ /* 0x000fe200078e0000 */
[----:B------:R-:W-:-:S07]  /*0940*/  MOV R71, R5 ;  /* 0x0000000500477202 */ /* 0x000fce0000000f00 */
.L_x_8021:
[----:B------:R-:W-:Y:S05]  /*0950*/  BSYNC.RECONVERGENT B10 ;  /* 0x00000000000a7941 */ /* 0x000fea0003800200 */
.L_x_8020:
[----:B------:R-:W0:Y:S01]  /*0960*/  S2R R0, SR_CTAID.X ;  /* 0x0000000000007919 */ /* 0x000e220000002500 */
[----:B------:R-:W1:Y:S01]  /*0970*/  LDCU UR6, c[0x0][0x380] ;  /* 0x00007000ff0677ac */ /* 0x000e620008000800 */
[----:B------:R-:W-:Y:S01]  /*0980*/  BSSY.RECONVERGENT B10, `(.L_x_8022) ;  /* 0x000000e0000a7945 */ /* 0x000fe20003800200 */
[----:B0-----:R-:W-:-:S05]  /*0990*/  IMAD.SHL.U32 R0, R0, 0x400, RZ ;  /* 0x0000040000007824 */ /* 0x001fca00078e00ff */
[----:B-1----:R-:W-:Y:S01]  /*09a0*/  IADD3 R2, PT, PT, -R0, UR6, RZ ;  /* 0x0000000600027c10 */ /* 0x002fe2000fffe1ff */
[----:B------:R-:W-:-:S05]  /*09b0*/  VIADD R0, R41, 0x180 ;  /* 0x0000018029007836 */ /* 0x000fca0000000000 */
[----:B------:R-:W-:-:S13]  /*09c0*/  ISETP.GE.U32.AND P0, PT, R0, R2, PT ;  /* 0x000000020000720c */ /* 0x000fda0003f06070 */
[----:B------:R-:W-:Y:S05]  /*09d0*/  @P0 BRA `(.L_x_8023) ;  /* 0x0000000000200947 */ /* 0x000fea0003800000 */
[----:B------:R-:W-:Y:S01]  /*09e0*/  MOV R2, R68 ;  /* 0x0000004400027202 */ /* 0x000fe20000000f00 */
[----:B------:R-:W-:Y:S01]  /*09f0*/  IMAD.MOV.U32 R3, RZ, RZ, R69 ;  /* 0x000000ffff037224 */ /* 0x000fe200078e0045 */
[----:B------:R-:W-:Y:S01]  /*0a00*/  MOV R11, R67 ;  /* 0x00000043000b7202 */ /* 0x000fe20000000f00 */
[----:B------:R-:W-:Y:S01]  /*0a10*/  IMAD.MOV.U32 R10, RZ, RZ, R66 ;  /* 0x000000ffff0a7224 */ /* 0x000fe200078e0042 */
[----:B------:R-:W-:-:S07]  /*0a20*/  MOV R46, 0xa40 ;  /* 0x00000a40002e7802 */ /* 0x000fce0000000f00 */
[----:B--2---:R-:W-:Y:S05]  /*0a30*/  CALL.REL.NOINC `($_ZN2at6native29vectorized_elementwise_kernelILi2EN48_GLOBAL__N__08322988_15_IGammaKernel_cu_cb51a28d10CalcIgammaIdEESt5arrayIPcLm3EEEEviT0_T1_$_ZN46_INTERNAL_08322988_15_IGammaKernel_cu_cb51a28d48_GLOBAL__N__08322988_15_IGammaKernel_cu_cb51a28d11calc_igammaIdEET_S2_S2_) ;  /* 0x0000001c00707944 */ /* 0x004fea0003c00000 */
[----:B------:R-:W-:Y:S02]  /*0a40*/  IMAD.MOV.U32 R66, RZ, RZ, R0 ;  /* 0x000000ffff427224 */ /* 0x000fe400078e0000 */
[----:B------:R-:W-:-:S07]  /*0a50*/  IMAD.MOV.U32 R67, RZ, RZ, R5 ;  /* 0x000000ffff437224 */ /* 0x000fce00078e0005 */
.L_x_8023:
[----:B------:R-:W-:Y:S05]  /*0a60*/  BSYNC.RECONVERGENT B10 ;  /* 0x00000000000a7941 */ /* 0x000fea0003800200 */
.L_x_8022:
[----:B------:R-:W0:Y:S01]  /*0a70*/  S2R R0, SR_CTAID.X ;  /* 0x0000000000007919 */ /* 0x000e220000002500 */
[----:B------:R-:W1:Y:S01]  /*0a80*/  LDCU UR6, c[0x0][0x380] ;  /* 0x00007000ff0677ac */ /* 0x000e620008000800 */
[----:B------:R-:W-:Y:S01]  /*0a90*/  BSSY.RECONVERGENT B10, `(.L_x_8024) ;  /* 0x000000e0000a7945 */ /* 0x000fe20003800200 */
[----:B0-----:R-:W-:-:S04]  /*0aa0*/  SHF.L.U32 R0, R0, 0xa, RZ ;  /* 0x0000000a00007819 */ /* 0x001fc800000006ff */
[----:B-1----:R-:W-:Y:S01]  /*0ab0*/  IADD3 R2, PT, PT, -R0, UR6, RZ ;  /* 0x0000000600027c10 */ /* 0x002fe2000fffe1ff */
[----:B------:R-:W-:-:S05]  /*0ac0*/  VIADD R0, R41, 0x200 ;  /* 0x0000020029007836 */ /* 0x000fca0000000000 */
        /* <DEDUP_REMOVED lines=8> */
[----:B------:R-:W-:Y:S01]  /*0b50*/  MOV R62, R0 ;  /* 0x00000000003e7202 */ /* 0x000fe20000000f00 */
[----:B------:R-:W-:-:S07]  /*0b60*/  IMAD.MOV.U32 R63, RZ, RZ, R5 ;  /* 0x000000ffff3f7224 */ /* 0x000fce00078e0005 */
.L_x_8025:
[----:B------:R-:W-:Y:S05]  /*0b70*/  BSYNC.RECONVERGENT B10 ;  /* 0x00000000000a7941 */ /* 0x000fea0003800200 */
.L_x_8024:
[----:B------:R-:W0:Y:S01]  /*0b80*/  S2R R0, SR_CTAID.X ;  /* 0x0000000000007919 */ /* 0x000e220000002500 */
[----:B------:R-:W1:Y:S01]  /*0b90*/  LDCU UR6, c[0x0][0x380] ;  /* 0x00007000ff0677ac */ /* 0x000e620008000800 */
[----:B------:R-:W-:Y:S01]  /*0ba0*/  BSSY.RECONVERGENT B10, `(.L_x_8026) ;  /* 0x000000e0000a7945 */ /* 0x000fe20003800200 */
[----:B0-----:R-:W-:-:S05]  /*0bb0*/  IMAD.SHL.U32 R0, R0, 0x400, RZ ;  /* 0x0000040000007824 */ /* 0x001fca00078e00ff */
[----:B-1----:R-:W-:Y:S02]  /*0bc0*/  IADD3 R2, PT, PT, -R0, UR6, RZ ;  /* 0x0000000600027c10 */ /* 0x002fe4000fffe1ff */
        /* <DEDUP_REMOVED lines=11> */
.L_x_8027:
[----:B------:R-:W-:Y:S05]  /*0c80*/  BSYNC.RECONVERGENT B10 ;  /* 0x00000000000a7941 */ /* 0x000fea0003800200 */
.L_x_8026:
        /* <DEDUP_REMOVED lines=16> */
.L_x_8029:
[----:B------:R-:W-:Y:S05]  /*0d90*/  BSYNC.RECONVERGENT B10 ;  /* 0x00000000000a7941 */ /* 0x000fea0003800200 */
.L_x_8028:
[----:B------:R-:W0:Y:S01]  /*0da0*/  S2R R0, SR_CTAID.X ;  /* 0x0000000000007919 */ /* 0x000e220000002500 */
[----:B------:R-:W1:Y:S01]  /*0db0*/  LDCU UR6, c[0x0][0x380] ;  /* 0x00007000ff0677ac */ /* 0x000e620008000800 */
[----:B0-----:R-:W-:-:S04]  /*0dc0*/  SHF.L.U32 R0, R0, 0xa, RZ ;  /* 0x0000000a00007819 */ /* 0x001fc800000006ff */
[----:B-1----:R-:W-:Y:S01]  /*0dd0*/  IADD3 R2, PT, PT, -R0, UR6, RZ ;  /* 0x0000000600027c10 */ /* 0x002fe2000fffe1ff */
[----:B------:R-:W-:-:S05]  /*0de0*/  VIADD R0, R41, 0x380 ;  /* 0x0000038029007836 */ /* 0x000fca0000000000 */
[----:B------:R-:W-:-:S13]  /*0df0*/  ISETP.GE.U32.AND P0, PT, R0, R2, PT ;  /* 0x000000020000720c */ /* 0x000fda0003f06070 */
[----:B------:R-:W-:Y:S05]  /*0e00*/  @P0 BRA `(.L_x_8030) ;  /* 0x0000000800440947 */ /* 0x000fea0003800000 */
[----:B------:R-:W-:Y:S01]  /*0e10*/  BSSY.RECONVERGENT B10, `(.L_x_8031) ;  /* 0x00000070000a7945 */ /* 0x000fe20003800200 */
[----:B------:R-:W-:Y:S01]  /*0e20*/  IMAD.MOV.U32 R2, RZ, RZ, R50 ;  /* 0x000000ffff027224 */ /* 0x000fe200078e0032 */
[----:B------:R-:W-:Y:S01]  /*0e30*/  MOV R3, R51 ;  /* 0x0000003300037202 */ /* 0x000fe20000000f00 */
[----:B------:R-:W-:Y:S01]  /*0e40*/  IMAD.MOV.U32 R10, RZ, RZ, R48 ;  /* 0x000000ffff0a7224 */ /* 0x000fe200078e0030 */
[----:B------:R-:W-:Y:S01]  /*0e50*/  MOV R46, 0xe80 ;  /* 0x00000e80002e7802 */ /* 0x000fe20000000f00 */
[----:B------:R-:W-:-:S07]  /*0e60*/  IMAD.MOV.U32 R11, RZ, RZ, R49 ;  /* 0x000000ffff0b7224 */ /* 0x000fce00078e0031 */
[----:B--2---:R-:W-:Y:S05]  /*0e70*/  CALL.REL.NOINC `($_ZN2at6native29vectorized_elementwise_kernelILi2EN48_GLOBAL__N__08322988_15_IGammaKernel_cu_cb51a28d10CalcIgammaIdEESt5arrayIPcLm3EEEEviT0_T1_$_ZN46_INTERNAL_08322988_15_IGammaKernel_cu_cb51a28d48_GLOBAL__N__08322988_15_IGammaKernel_cu_cb51a28d11calc_igammaIdEET_S2_S2_) ;  /* 0x0000001800607944 */ /* 0x004fea0003c00000 */
[----:B------:R-:W-:Y:S05]  /*0e80*/  BSYNC.RECONVERGENT B10 ;  /* 0x00000000000a7941 */ /* 0x000fea0003800200 */
.L_x_8031:
[----:B------:R-:W-:Y:S01]  /*0e90*/  MOV R4, R0 ;  /* 0x0000000000047202 */ /* 0x000fe20000000f00 */
[----:B------:R-:W-:Y:S06]  /*0ea0*/  BRA `(.L_x_8030) ;  /* 0x00000008001c7947 */ /* 0x000fec0003800000 */
.L_x_8015:
[----:B--2---:R-:W0:Y:S01]  /*0eb0*/  S2R R6, SR_CTAID.X ;  /* 0x0000000000067919 */ /* 0x004e220000002500 */
[----:B------:R-:W1:Y:S01]  /*0ec0*/  LDCU UR6, c[0x0][0x380] ;  /* 0x00007000ff0677ac */ /* 0x000e620008000800 */
[----:B------:R-:W-:Y:S01]  /*0ed0*/  BSSY.RECONVERGENT B8, `(.L_x_8032) ;  /* 0x000000c000087945 */ /* 0x000fe20003800200 */
[----:B0-----:R-:W-:-:S05]  /*0ee0*/  IMAD.SHL.U32 R6, R6, 0x400, RZ ;  /* 0x0000040006067824 */ /* 0x001fca00078e00ff */
[----:B-1----:R-:W-:-:S04]  /*0ef0*/  IADD3 R6, PT, PT, -R6, UR6, RZ ;  /* 0x0000000606067c10 */ /* 0x002fc8000fffe1ff */
[----:B------:R-:W-:-:S13]  /*0f00*/  ISETP.GE.U32.AND P0, PT, R41, R6, PT ;  /* 0x000000062900720c */ /* 0x000fda0003f06070 */
[----:B------:R-:W-:Y:S05]  /*0f10*/  @P0 BRA `(.L_x_8033) ;  /* 0x00000000001c0947 */ /* 0x000fea0003800000 */
[----:B-----5:R-:W-:Y:S01]  /*0f20*/  IMAD.MOV.U32 R60, RZ, RZ, R10 ;  /* 0x000000ffff3c7224 */ /* 0x020fe200078e000a */
[----:B------:R-:W-:Y:S02]  /*0f30*/  MOV R61, R11 ;  /* 0x0000000b003d7202 */ /* 0x000fe40000000f00 */
[----:B------:R-:W-:-:S07]  /*0f40*/  MOV R45, 0xf60 ;  /* 0x00000f60002d7802 */ /* 0x000fce0000000f00 */
[----:B------:R-:W-:Y:S05]  /*0f50*/  CALL.REL.NOINC `($_ZN2at6native29vectorized_elementwise_kernelILi2EN48_GLOBAL__N__08322988_15_IGammaKernel_cu_cb51a28d10CalcIgammaIdEESt5arrayIPcLm3EEEEviT0_T1_$_ZN46_INTERNAL_08322988_15_IGammaKernel_cu_cb51a28d48_GLOBAL__N__08322988_15_IGammaKernel_cu_cb51a28d12calc_igammacIdEET_S2_S2_) ;  /* 0x000003b000987944 */ /* 0x000fea0003c00000 */
[----:B------:R-:W-:Y:S02]  /*0f60*/  IMAD.MOV.U32 R2, RZ, RZ, R0 ;  /* 0x000000ffff027224 */ /* 0x000fe400078e0000 */
[----:B------:R-:W-:-:S05]  /*0f70*/  IMAD.MOV.U32 R3, RZ, RZ, R15 ;  /* 0x000000ffff037224 */ /* 0x000fca00078e000f */
[----:B------:R0:W-:Y:S02]  /*0f80*/  STL.64 [R1+0x28b0], R2 ;  /* 0x0028b00201007387 */ /* 0x0001e40000100a00 */
.L_x_8033:
[----:B------:R-:W-:Y:S05]  /*0f90*/  BSYNC.RECONVERGENT B8 ;  /* 0x0000000000087941 */ /* 0x000fea0003800200 */
.L_x_8032:
        /* <DEDUP_REMOVED lines=8> */
[----:B------:R-:W2:Y:S04]  /*1020*/  LDL.LU.64 R6, [R1+0x28a8] ;  /* 0x0028a80001067983 */ /* 0x000ea80000300a00 */
[----:B------:R-:W3:Y:S01]  /*1030*/  LDL.LU.64 R4, [R1+0x28a0] ;  /* 0x0028a00001047983 */ /* 0x000ee20000300a00 */
[----:B------:R-:W-:Y:S01]  /*1040*/  MOV R45, 0x10a0 ;  /* 0x000010a0002d7802 */ /* 0x000fe20000000f00 */
[----:B--2---:R-:W-:Y:S01]  /*1050*/  IMAD.MOV.U32 R2, RZ, RZ, R6 ;  /* 0x000000ffff027224 */ /* 0x004fe200078e0006 */
[----:B------:R-:W-:Y:S01]  /*1060*/  MOV R3, R7 ;  /* 0x0000000700037202 */ /* 0x000fe20000000f00 */
[----:B---3--:R-:W-:Y:S02]  /*1070*/  IMAD.MOV.U32 R60, RZ, RZ, R4 ;  /* 0x000000ffff3c7224 */ /* 0x008fe400078e0004 */
[----:B------:R-:W-:-:S07]  /*1080*/  IMAD.MOV.U32 R61, RZ, RZ, R5 ;  /* 0x000000ffff3d7224 */ /* 0x000fce00078e0005 */
[----:B------:R-:W-:Y:S05]  /*1090*/  CALL.REL.NOINC `($_ZN2at6native29vectorized_elementwise_kernelILi2EN48_GLOBAL__N__08322988_15_IGammaKernel_cu_cb51a28d10CalcIgammaIdEESt5arrayIPcLm3EEEEviT0_T1_$_ZN46_INTERNAL_08322988_15_IGammaKernel_cu_cb51a28d48_GLOBAL__N__08322988_15_IGammaKernel_cu_cb51a28d12calc_igammacIdEET_S2_S2_) ;  /* 0x000003b000487944 */ /* 0x000fea0003c00000 */
[----:B------:R-:W-:Y:S01]  /*10a0*/  MOV R2, R0 ;  /* 0x0000000000027202 */ /* 0x000fe20000000f00 */
[----:B------:R-:W-:-:S05]  /*10b0*/  IMAD.MOV.U32 R3, RZ, RZ, R15 ;  /* 0x000000ffff037224 */ /* 0x000fca00078e000f */
[----:B------:R0:W-:Y:S02]  /*10c0*/  STL.64 [R1+0x28a0], R2 ;  /* 0x0028a00201007387 */ /* 0x0001e40000100a00 */
.L_x_8035:
[----:B------:R-:W-:Y:S05]  /*10d0*/  BSYNC.RECONVERGENT B8 ;  /* 0x0000000000087941 */ /* 0x000fea0003800200 */
.L_x_8034:
        /* <DEDUP_REMOVED lines=13> */
[----:B------:R-:W-:Y:S05]  /*11b0*/  CALL.REL.NOINC `($_ZN2at6native29vectorized_elementwise_kernelILi2EN48_GLOBAL__N__08322988_15_IGammaKernel_cu_cb51a28d10CalcIgammaIdEESt5arrayIPcLm3EEEEviT0_T1_$_ZN46_INTERNAL_08322988_15_IGammaKernel_cu_cb51a28d48_GLOBAL__N__08322988_15_IGammaKernel_cu_cb51a28d12calc_igammacIdEET_S2_S2_) ;  /* 0x000003b000007944 */ /* 0x000fea0003c00000 */
[----:B------:R-:W-:Y:S01]  /*11c0*/  IMAD.MOV.U32 R70, RZ, RZ, R0 ;  /* 0x000000ffff467224 */ /* 0x000fe200078e0000 */
[----:B------:R-:W-:-:S07]  /*11d0*/  MOV R71, R15 ;  /* 0x0000000f00477202 */ /* 0x000fce0000000f00 */
.L_x_8037:
[----:B------:R-:W-:Y:S05]  /*11e0*/  BSYNC.RECONVERGENT B8 ;  /* 0x0000000000087941 */ /* 0x000fea0003800200 */
.L_x_8036:
        /* <DEDUP_REMOVED lines=13> */
[----:B------:R-:W-:Y:S05]  /*12c0*/  CALL.REL.NOINC `($_ZN2at6native29vectorized_elementwise_kernelILi2EN48_GLOBAL__N__08322988_15_IGammaKernel_cu_cb51a28d10CalcIgammaIdEESt5arrayIPcLm3EEEEviT0_T1_$_ZN46_INTERNAL_08322988_15_IGammaKernel_cu_cb51a28d48_GLOBAL__N__08322988_15_IGammaKernel_cu_cb51a28d12calc_igammacIdEET_S2_S2_) ;  /* 0x000003ac00bc7944 */ /* 0x000fea0003c00000 */
[----:B------:R-:W-:Y:S02]  /*12d0*/  IMAD.MOV.U32 R66, RZ, RZ, R0 ;  /* 0x000000ffff427224 */ /* 0x000fe400078e0000 */
[----:B------:R-:W-:-:S07]  /*12e0*/  IMAD.MOV.U32 R67, RZ, RZ, R15 ;  /* 0x000000ffff437224 */ /* 0x000fce00078e000f */
.L_x_8039:
[----:B------:R-:W-:Y:S05]  /*12f0*/  BSYNC.RECONVERGENT B8 ;  /* 0x0000000000087941 */ /* 0x000fea0003800200 */
.L_x_8038:
        /* <DEDUP_REMOVED lines=14> */
[----:B------:R-:W-:Y:S01]  /*13e0*/  MOV R62, R0 ;  /* 0x00000000003e7202 */ /* 0x000fe20000000f00 */
[----:B------:R-:W-:-:S07]  /*13f0*/  IMAD.MOV.U32 R63, RZ, RZ, R15 ;  /* 0x000000ffff3f7224 */ /* 0x000fce00078e000f */
.L_x_8041:
[----:B------:R-:W-:Y:S05]  /*1400*/  BSYNC.RECONVERGENT B8 ;  /* 0x0000000000087941 */ /* 0x000fea0003800200 */
.L_x_8040:
        /* <DEDUP_REMOVED lines=16> */
.L_x_8043:
[----:B------:R-:W-:Y:S05]  /*1510*/  BSYNC.RECONVERGENT B8 ;  /* 0x0000000000087941 */ /* 0x000fea0003800200 */
.L_x_8042:
        /* <DEDUP_REMOVED lines=16> */
.L_x_8045:
[----:B------:R-:W-:Y:S05]  /*1620*/  BSYNC.RECONVERGENT B8 ;  /* 0x0000000000087941 */ /* 0x000fea0003800200 */
.L_x_8044:
[----:B------:R-:W0:Y:S01]  /*1630*/  S2R R0, SR_CTAID.X ;  /* 0x0000000000007919 */ /* 0x000e220000002500 */
[----:B------:R-:W1:Y:S01]  /*1640*/  LDCU UR6, c[0x0][0x380] ;  /* 0x00007000ff0677ac */ /* 0x000e620008000800 */
        /* <DEDUP_REMOVED lines=13> */
.L_x_8030:
[----:B------:R-:W-:Y:S05]  /*1720*/  BSYNC.RECONVERGENT B2 ;  /* 0x0000000000027941 */ /* 0x000fea0003800200 */
.L_x_8014:
[----:B--2---:R-:W0:Y:S01]  /*1730*/  S2R R6, SR_CTAID.X ;  /* 0x0000000000067919 */ /* 0x004e220000002500 */
[----:B------:R-:W1:Y:S01]  /*1740*/  LDCU UR6, c[0x0][0x380] ;  /* 0x00007000ff0677ac */ /* 0x000e620008000800 */
[----:B------:R-:W-:Y:S04]  /*1750*/  BSSY.RECONVERGENT B0, `(.L_x_8046) ;  /* 0x0000038000007945 */ /* 0x000fe80003800200 */
[----:B------:R-:W-:Y:S01]  /*1760*/  BSSY.RELIABLE B1, `(.L_x_8047) ;  /* 0x0000030000017945 */ /* 0x000fe20003800100 */
[----:B0-----:R-:W-:-:S05]  /*1770*/  IMAD.SHL.U32 R6, R6, 0x400, RZ ;  /* 0x0000040006067824 */ /* 0x001fca00078e00ff */
[----:B-1----:R-:W-:-:S04]  /*1780*/  IADD3 R0, PT, PT, -R6, UR6, RZ ;  /* 0x0000000606007c10 */ /* 0x002fc8000fffe1ff */
[----:B------:R-:W-:-:S13]  /*1790*/  ISETP.GE.U32.AND P0, PT, R41, R0, PT ;  /* 0x000000002900720c */ /* 0x000fda0003f06070 */
[----:B------:R-:W-:Y:S05]  /*17a0*/  @P0 BRA `(.L_x_8048) ;  /* 0x0000000000380947 */ /* 0x000fea0003800000 */
[----:B------:R-:W2:Y:S01]  /*17b0*/  LDL.LU.64 R8, [R1+0x28b0] ;  /* 0x0028b00001087983 */ /* 0x000ea20000300a00 */
[----:B------:R-:W0:Y:S01]  /*17c0*/  LDC.64 R2, c[0x0][0x388] ;  /* 0x0000e200ff027b82 */ /* 0x000e220000000a00 */
[----:B------:R-:W-:Y:S01]  /*17d0*/  IADD3 R7, PT, PT, R6, R41, RZ ;  /* 0x0000002906077210 */ /* 0x000fe20007ffe0ff */
[----:B------:R-:W-:-:S05]  /*17e0*/  VIADD R41, R41, 0x80 ;  /* 0x0000008029297836 */ /* 0x000fca0000000000 */
[----:B------:R-:W-:Y:S01]  /*17f0*/  ISETP.GE.U32.AND P0, PT, R41, R0, PT ;  /* 0x000000002900720c */ /* 0x000fe20003f06070 */
[----:B0-----:R-:W-:-:S05]  /*1800*/  IMAD.WIDE.U32 R2, R7, 0x8, R2 ;  /* 0x0000000807027825 */ /* 0x001fca00078e0002 */
[----:B--2---:R0:W-:Y:S07]  /*1810*/  STG.E.64 desc[UR4][R2.64], R8 ;  /* 0x0000000802007986 */ /* 0x0041ee000c101b04 */
[----:B------:R-:W-:Y:S05]  /*1820*/  @P0 BRA `(.L_x_8049) ;  /* 0x0000000000340947 */ /* 0x000fea0003800000 */
[----:B0-----:R-:W2:Y:S01]  /*1830*/  LDL.LU.64 R8, [R1+0x28a0] ;  /* 0x0028a00001087983 */ /* 0x001ea20000300a00 */
[----:B------:R-:W0:Y:S01]  /*1840*/  LDC.64 R2, c[0x0][0x388] ;  /* 0x0000e200ff027b82 */ /* 0x000e220000000a00 */
[----:B------:R-:W-:Y:S01]  /*1850*/  IMAD.IADD R7, R6, 0x1, R41 ;  /* 0x0000000106077824 */ /* 0x000fe200078e0229 */
[----:B------:R-:W-:-:S03]  /*1860*/  IADD3 R41, PT, PT, R41, 0x80, RZ ;  /* 0x0000008029297810 */ /* 0x000fc60007ffe0ff */
[----:B0-----:R-:W-:-:S05]  /*1870*/  IMAD.WIDE.U32 R2, R7, 0x8, R2 ;  /* 0x0000000807027825 */ /* 0x001fca00078e0002 */
[----:B--2---:R0:W-:Y:S02]  /*1880*/  STG.E.64 desc[UR4][R2.64], R8 ;  /* 0x0000000802007986 */ /* 0x0041e4000c101b04 */
.L_x_8048:
[----:B------:R-:W-:-:S13]  /*1890*/  ISETP.GE.U32.AND P0, PT, R41, R0, PT ;  /* 0x000000002900720c */ /* 0x000fda0003f06070 */
[----:B------:R-:W-:Y:S05]  /*18a0*/  @P0 BRA `(.L_x_8050) ;  /* 0x0000000000300947 */ /* 0x000fea0003800000 */
[----:B0-----:R-:W0:Y:S01]  /*18b0*/  LDC.64 R2, c[0x0][0x388] ;  /* 0x0000e200ff027b82 */ /* 0x001e220000000a00 */
[----:B------:R-:W-:Y:S02]  /*18c0*/  IMAD.IADD R7, R6, 0x1, R41 ;  /* 0x0000000106077824 */ /* 0x000fe400078e0229 */
[----:B------:R-:W-:Y:S02]  /*18d0*/  VIADD R41, R41, 0x80 ;  /* 0x0000008029297836 */ /* 0x000fe40000000000 */
[----:B0-----:R-:W-:-:S05]  /*18e0*/  IMAD.WIDE.U32 R2, R7, 0x8, R2 ;  /* 0x0000000807027825 */ /* 0x001fca00078e0002 */
[----:B------:R1:W-:Y:S02]  /*18f0*/  STG.E.64 desc[UR4][R2.64], R70 ;  /* 0x0000004602007986 */ /* 0x0003e4000c101b04 */
.L_x_8049:
[----:B------:R-:W-:-:S13]  /*1900*/  ISETP.GE.U32.AND P0, PT, R41, R0, PT ;  /* 0x000000002900720c */ /* 0x000fda0003f06070 */
[----:B------:R-:W-:Y:S05]  /*1910*/  @P0 BRA `(.L_x_8051) ;  /* 0x0000000000300947 */ /* 0x000fea0003800000 */
[----:B01----:R-:W0:Y:S01]  /*1920*/  LDC.64 R2, c[0x0][0x388] ;  /* 0x0000e200ff027b82 */ /* 0x003e220000000a00 */
[----:B------:R-:W-:Y:S01]  /*1930*/  IADD3 R7, PT, PT, R6, R41, RZ ;  /* 0x0000002906077210 */ /* 0x000fe20007ffe0ff */
[----:B------:R-:W-:-:S04]  /*1940*/  VIADD R41, R41, 0x80 ;  /* 0x0000008029297836 */ /* 0x000fc80000000000 */
[----:B0-----:R-:W-:-:S05]  /*1950*/  IMAD.WIDE.U32 R2, R7, 0x8, R2 ;  /* 0x0000000807027825 */ /* 0x001fca00078e0002 */
[----:B------:R1:W-:Y:S02]  /*1960*/  STG.E.64 desc[UR4][R2.64], R66 ;  /* 0x0000004202007986 */ /* 0x0003e4000c101b04 */
.L_x_8050:
[----:B------:R-:W-:-:S13]  /*1970*/  ISETP.GE.U32.AND P0, PT, R41, R0, PT ;  /* 0x000000002900720c */ /* 0x000fda0003f06070 */
[----:B------:R-:W-:Y:S05]  /*1980*/  @P0 BRA `(.L_x_8052) ;  /* 0x0000000000340947 */ /* 0x000fea0003800000 */
[----:B01----:R-:W0:Y:S01]  /*1990*/  LDC.64 R2, c[0x0][0x388] ;  /* 0x0000e200ff027b82 */ /* 0x003e220000000a00 */
[----:B------:R-:W-:Y:S01]  /*19a0*/  IMAD.IADD R7, R6, 0x1, R41 ;  /* 0x0000000106077824 */ /* 0x000fe200078e0229 */
[----:B------:R-:W-:-:S03]  /*19b0*/  IADD3 R41, PT, PT, R41, 0x80, RZ ;  /* 0x0000008029297810 */ /* 0x000fc60007ffe0ff */
[----:B0-----:R-:W-:-:S05]  /*19c0*/  IMAD.WIDE.U32 R2, R7, 0x8, R2 ;  /* 0x0000000807027825 */ /* 0x001fca00078e0002 */
[----:B------:R2:W-:Y:S02]  /*19d0*/  STG.E.64 desc[UR4][R2.64], R62 ;  /* 0x0000003e02007986 */ /* 0x0005e4000c101b04 */
.L_x_8051:
[----:B------:R-:W-:-:S13]  /*19e0*/  ISETP.GE.U32.AND P0, PT, R41, R0, PT ;  /* 0x000000002900720c */ /* 0x000fda0003f06070 */
[----:B------:R-:W-:Y:S05]  /*19f0*/  @P0 BREAK.RELIABLE B1 ;  /* 0x0000000000010942 */ /* 0x000fea0003800100 */
[----:B------:R-:W-:Y:S05]  /*1a00*/  @P0 BRA `(.L_x_8053) ;  /* 0x0000000000300947 */ /* 0x000fea0003800000 */
[----:B012---:R-:W0:Y:S01]  /*1a10*/  LDC.64 R2, c[0x0][0x388] ;  /* 0x0000e200ff027b82 */ /* 0x007e220000000a00 */
[----:B------:R-:W-:Y:S02]  /*1a20*/  IMAD.IADD R7, R6, 0x1, R41 ;  /* 0x0000000106077824 */ /* 0x000fe400078e0229 */
[----:B------:R-:W-:Y:S02]  /*1a30*/  VIADD R41, R41, 0x80 ;  /* 0x0000008029297836 */ /* 0x000fe40000000000 */
[----:B0-----:R-:W-:-:S05]  /*1a40*/  IMAD.WIDE.U32 R2, R7, 0x8, R2 ;  /* 0x0000000807027825 */ /* 0x001fca00078e0002 */
[----:B------:R2:W-:Y:S02]  /*1a50*/  STG.E.64 desc[UR4][R2.64], R56 ;  /* 0x0000003802007986 */ /* 0x0005e4000c101b04 */
.L_x_8052:
[----:B------:R-:W-:Y:S05]  /*1a60*/  BSYNC.RELIABLE B1 ;  /* 0x0000000000017941 */ /* 0x000fea0003800100 */
.L_x_8047:
[----:B------:R-:W-:-:S13]  /*1a70*/  ISETP.GE.U32.AND P0, PT, R41, R0, PT ;  /* 0x000000002900720c */ /* 0x000fda0003f06070 */
[----:B012---:R-:W0:Y:S01]  /*1a80*/  @!P0 LDC.64 R2, c[0x0][0x388] ;  /* 0x0000e200ff028b82 */ /* 0x007e220000000a00 */
[----:B------:R-:W-:Y:S01]  /*1a90*/  @!P0 IADD3 R7, PT, PT, R6, R41, RZ ;  /* 0x0000002906078210 */ /* 0x000fe20007ffe0ff */
[----:B------:R-:W-:-:S04]  /*1aa0*/  @!P0 VIADD R41, R41, 0x80 ;  /* 0x0000008029298836 */ /* 0x000fc80000000000 */
[----:B0-----:R-:W-:-:S05]  /*1ab0*/  @!P0 IMAD.WIDE.U32 R2, R7, 0x8, R2 ;  /* 0x0000000807028825 */ /* 0x001fca00078e0002 */
[----:B------:R3:W-:Y:S02]  /*1ac0*/  @!P0 STG.E.64 desc[UR4][R2.64], R52 ;  /* 0x0000003402008986 */ /* 0x0007e4000c101b04 */
.L_x_8053:
[----:B------:R-:W-:Y:S05]  /*1ad0*/  BSYNC.RECONVERGENT B0 ;  /* 0x0000000000007941 */ /* 0x000fea0003800200 */
.L_x_8046:
[----:B------:R-:W-:Y:S05]  /*1ae0*/  WARPSYNC.ALL ;  /* 0x0000000000007948 */ /* 0x000fea0003800000 */
[----:B------:R-:W-:-:S13]  /*1af0*/  ISETP.GE.U32.AND P0, PT, R41, R0, PT ;  /* 0x000000002900720c */ /* 0x000fda0003f06070 */
[----:B------:R-:W-:Y:S05]  /*1b00*/  @P0 EXIT ;  /* 0x000000000000094d */ /* 0x000fea0003800000 */
[----:B------:R-:W4:Y:S01]  /*1b10*/  S2R R0, SR_CTAID.X ;  /* 0x0000000000007919 */ /* 0x000f220000002500 */
[----:B0123--:R-:W0:Y:S01]  /*1b20*/  LDC.64 R2, c[0x0][0x388] ;  /* 0x0000e200ff027b82 */ /* 0x00fe220000000a00 */
[----:B----4-:R-:W-:-:S05]  /*1b30*/  IMAD.SHL.U32 R0, R0, 0x400, RZ ;  /* 0x0000040000007824 */ /* 0x010fca00078e00ff */
[----:B------:R-:W-:-:S05]  /*1b40*/  IADD3 R41, PT, PT, R0, R41, RZ ;  /* 0x0000002900297210 */ /* 0x000fca0007ffe0ff */
[----:B0-----:R-:W-:-:S05]  /*1b50*/  IMAD.WIDE.U32 R2, R41, 0x8, R2 ;  /* 0x0000000829027825 */ /* 0x001fca00078e0002 */
[----:B------:R-:W-:Y:S01]  /*1b60*/  STG.E.64 desc[UR4][R2.64], R4 ;  /* 0x0000000402007986 */ /* 0x000fe2000c101b04 */
[----:B------:R-:W-:Y:S05]  /*1b70*/  EXIT ;  /* 0x000000000000794d */ /* 0x000fea0003800000 */
.L_x_8013:
[----:B------:R-:W0:Y:S01]  /*1b80*/  S2R R6, SR_CTAID.X ;  /* 0x0000000000067919 */ /* 0x000e220000002500 */
[----:B------:R-:W1:Y:S01]  /*1b90*/  LDC.64 R2, c[0x0][0x390] ;  /* 0x0000e400ff027b82 */ /* 0x000e620000000a00 */
[----:B------:R-:W2:Y:S07]  /*1ba0*/  S2R R41, SR_TID.X ;  /* 0x0000000000297919 */ /* 0x000eae0000002100 */
[----:B------:R-:W3:Y:S01]  /*1bb0*/  LDC.64 R4, c[0x0][0x398] ;  /* 0x0000e600ff047b82 */ /* 0x000ee20000000a00 */
[----:B0-----:R-:W-:-:S04]  /*1bc0*/  IMAD.SHL.U32 R6, R6, 0x400, RZ ;  /* 0x0000040006067824 */ /* 0x001fc800078e00ff */
[----:B-1----:R-:W-:-:S04]  /*1bd0*/  IMAD.WIDE.U32 R2, R6, 0x8, R2 ;  /* 0x0000000806027825 */ /* 0x002fc800078e0002 */
[----:B---3--:R-:W-:-:S04]  /*1be0*/  IMAD.WIDE.U32 R4, R6, 0x8, R4 ;  /* 0x0000000806047825 */ /* 0x008fc800078e0004 */
[----:B--2---:R-:W-:-:S04]  /*1bf0*/  IMAD.WIDE.U32 R2, R41, 0x10, R2 ;  /* 0x0000001029027825 */ /* 0x004fc800078e0002 */
[----:B------:R-:W-:Y:S01]  /*1c00*/  IMAD.WIDE.U32 R4, R41, 0x10, R4 ;  /* 0x0000001029047825 */ /* 0x000fe200078e0004 */
[----:B------:R-:W2:Y:S04]  /*1c10*/  LDG.E.128 R8, desc[UR4][R2.64] ;  /* 0x0000000402087981 */ /* 0x000ea8000c1e1d00 */
[----:B------:R0:W5:Y:S04]  /*1c20*/  LDG.E.128 R68, desc[UR4][R2.64+0x1000] ;  /* 0x0010000402447981 */ /* 0x000168000c1e1d00 */
[----:B------:R0:W5:Y:S04]  /*1c30*/  LDG.E.128 R64, desc[UR4][R2.64+0x1800] ;  /* 0x0018000402407981 */ /* 0x000168000c1e1d00 */
[----:B------:R0:W5:Y:S04]  /*1c40*/  LDG.E.128 R60, desc[UR4][R4.64] ;  /* 0x00000004043c7981 */ /* 0x000168000c1e1d00 */
[----:B------:R0:W5:Y:S04]  /*1c50*/  LDG.E.128 R56, desc[UR4][R4.64+0x800] ;  /* 0x0008000404387981 */ /* 0x000168000c1e1d00 */
[----:B------:R0:W5:Y:S04]  /*1c60*/  LDG.E.128 R52, desc[UR4][R4.64+0x1000] ;  /* 0x0010000404347981 */ /* 0x000168000c1e1d00 */
[----:B------:R0:W5:Y:S01]  /*1c70*/  LDG.E.128 R48, desc[UR4][R4.64+0x1800] ;  /* 0x0018000404307981 */ /* 0x000162000c1e1d00 */
[----:B--2---:R-:W-:-:S03]  /*1c80*/  IMAD.MOV.U32 R7, RZ, RZ, R8 ;  /* 0x000000ffff077224 */ /* 0x004fc600078e0008 */
[----:B------:R-:W-:Y:S01]  /*1c90*/  STL.64 [R1+0x28b0], R8 ;  /* 0x0028b00801007387 */ /* 0x000fe20000100a00 */
[----:B------:R-:W-:-:S03]  /*1ca0*/  MOV R6, R9 ;  /* 0x0000000900067202 */ /* 0x000fc60000000f00 */
[----:B------:R1:W-:Y:S04]  /*1cb0*/  STL.64 [R1+0x28b8], R10 ;  /* 0x0028b80a01007387 */ /* 0x0003e80000100a00 */
[----:B-1----:R-:W2:Y:S01]  /*1cc0*/  LDG.E.128 R8, desc[UR4][R2.64+0x800] ;  /* 0x0008000402087981 */ /* 0x002ea2000c1e1d00 */
[----:B------:R-:W-:-:S03]  /*1cd0*/  UISETP.NE.AND UP0, UPT, UR6, URZ, UPT ;  /* 0x000000ff0600728c */ /* 0x000fc6000bf05270 */
[----:B--2---:R0:W-:Y:S04]  /*1ce0*/  STL.64 [R1+0x28a0], R8 ;  /* 0x0028a00801007387 */ /* 0x0041e80000100a00 */
[----:B------:R0:W-:Y:S02]  /*1cf0*/  STL.64 [R1+0x28a8], R10 ;  /* 0x0028a80a01007387 */ /* 0x0001e40000100a00 */
[----:B------:R-:W-:Y:S05]  /*1d00*/  BRA.U UP0, `(.L_x_8054) ;  /* 0x00000005004c7547 */ /* 0x000fea000b800000 */
[----:B------:R-:W-:Y:S01]  /*1d10*/  BSSY.RECONVERGENT B2, `(.L_x_8055) ;  /* 0x0000007000027945 */ /* 0x000fe20003800200 */
[----:B0-----:R-:W-:Y:S01]  /*1d20*/  IMAD.MOV.U32 R2, RZ, RZ, R7 ;  /* 0x000000ffff027224 */ /* 0x001fe200078e0007 */
[----:B-----5:R-:W-:Y:S01]  /*1d30*/  MOV R10, R60 ;  /* 0x0000003c000a7202 */ /* 0x020fe20000000f00 */
[----:B------:R-:W-:Y:S01]  /*1d40*/  IMAD.MOV.U32 R3, RZ, RZ, R6 ;  /* 0x000000ffff037224 */ /* 0x000fe200078e0006 */
[----:B------:R-:W-:Y:S01]  /*1d50*/  MOV R46, 0x1d80 ;  /* 0x00001d80002e7802 */ /* 0x000fe20000000f00 */
[----:B------:R-:W-:-:S07]  /*1d60*/  IMAD.MOV.U32 R11, RZ, RZ, R61 ;  /* 0x000000ffff0b7224 */ /* 0x000fce00078e003d */
[----:B------:R-:W-:Y:S05]  /*1d70*/  CALL.REL.NOINC `($_ZN2at6native29vectorized_elementwise_kernelILi2EN48_GLOBAL__N__08322988_15_IGammaKernel_cu_cb51a28d10CalcIgammaIdEESt5arrayIPcLm3EEEEviT0_T1_$_ZN46_INTERNAL_08322988_15_IGammaKernel_cu_cb51a28d48_GLOBAL__N__08322988_15_IGammaKernel_cu_cb51a28d11calc_igammaIdEET_S2_S2_) ;  /* 0x0000000800a07944 */ /* 0x000fea0003c00000 */
[----:B------:R-:W-:Y:S05]  /*1d80*/  BSYNC.RECONVERGENT B2 ;  /* 0x0000000000027941 */ /* 0x000fea0003800200 */
.L_x_8055:
[----:B------:R0:W5:Y:S04]  /*1d90*/  LDL.LU R2, [R1+0x28b8] ;  /* 0x0028b80001027983 */ /* 0x0001680000300800 */
[----:B------:R0:W5:Y:S01]  /*1da0*/  LDL.LU R3, [R1+0x28bc] ;  /* 0x0028bc0001037983 */ /* 0x0001620000300800 */
[----:B------:R-:W-:Y:S01]  /*1db0*/  IMAD.MOV.U32 R6, RZ, RZ, R0 ;  /* 0x000000ffff067224 */ /* 0x000fe200078e0000 */
[----:B------:R-:W-:Y:S01]  /*1dc0*/  BSSY.RECONVERGENT B2, `(.L_x_8056) ;  /* 0x0000007000027945 */ /* 0x000fe20003800200 */
[----:B------:R-:W-:Y:S01]  /*1dd0*/  IMAD.MOV.U32 R7, RZ, RZ, R5 ;  /* 0x000000ffff077224 */ /* 0x000fe200078e0005 */
[----:B------:R-:W-:Y:S01]  /*1de0*/  MOV R11, R63 ;  /* 0x0000003f000b7202 */ /* 0x000fe20000000f00 */
[----:B------:R-:W-:Y:S01]  /*1df0*/  IMAD.MOV.U32 R10, RZ, RZ, R62 ;  /* 0x000000ffff0a7224 */ /* 0x000fe200078e003e */
[----:B------:R-:W-:-:S02]  /*1e00*/  MOV R46, 0x1e30 ;  /* 0x00001e30002e7802 */ /* 0x000fc40000000f00 */
[----:B------:R0:W-:Y:S05]  /*1e10*/  STL.64 [R1+0x28b0], R6 ;  /* 0x0028b00601007387 */ /* 0x0001ea0000100a00 */
[----:B0----5:R-:W-:Y:S05]  /*1e20*/  CALL.REL.NOINC `($_ZN2at6native29vectorized_elementwise_kernelILi2EN48_GLOBAL__N__08322988_15_IGammaKernel_cu_cb51a28d10CalcIgammaIdEESt5arrayIPcLm3EEEEviT0_T1_$_ZN46_INTERNAL_08322988_15_IGammaKernel_cu_cb51a28d48_GLOBAL__N__08322988_15_IGammaKernel_cu_cb51a28d11calc_igammaIdEET_S2_S2_) ;  /* 0x0000000800747944 */ /* 0x021fea0003c00000 */
[----:B------:R-:W-:Y:S05]  /*1e30*/  BSYNC.RECONVERGENT B2 ;  /* 0x0000000000027941 */ /* 0x000fea0003800200 */
.L_x_8056:
[----:B------:R0:W5:Y:S04]  /*1e40*/  LDL.LU R2, [R1+0x28a0] ;  /* 0x0028a00001027983 */ /* 0x0001680000300800 */
[----:B------:R0:W5:Y:S01]  /*1e50*/  LDL.LU R3, [R1+0x28a4] ;  /* 0x0028a40001037983 */ /* 0x0001620000300800 */
[----:B------:R-:W-:Y:S01]  /*1e60*/  IMAD.MOV.U32 R6, RZ, RZ, R0 ;  /* 0x000000ffff067224 */ /* 0x000fe200078e0000 */
[----:B------:R-:W-:Y:S01]  /*1e70*/  MOV R7, R5 ;  /* 0x0000000500077202 */ /* 0x000fe20000000f00 */
[----:B------:R-:W-:Y:S01]  /*1e80*/  BSSY.RECONVERGENT B2, `(.L_x_8057) ;  /* 0x0000006000027945 */ /* 0x000fe20003800200 */
[----:B------:R-:W-:Y:S01]  /*1e90*/  MOV R10, R56 ;  /* 0x00000038000a7202 */ /* 0x000fe20000000f00 */
[----:B------:R-:W-:Y:S01]  /*1ea0*/  IMAD.MOV.U32 R11, RZ, RZ, R57 ;  /* 0x000000ffff0b7224 */ /* 0x000fe200078e0039 */
[----:B------:R-:W-:Y:S01]  /*1eb0*/  MOV R46, 0x1ee0 ;  /* 0x00001ee0002e7802 */ /* 0x000fe20000000f00 */
[----:B------:R0:W-:Y:S06]  /*1ec0*/  STL.64 [R1+0x28b8], R6 ;  /* 0x0028b80601007387 */ /* 0x0001ec0000100a00 */
[----:B0----5:R-:W-:Y:S05]  /*1ed0*/  CALL.REL.NOINC `($_ZN2at6native29vectorized_elementwise_kernelILi2EN48_GLOBAL__N__08322988_15_IGammaKernel_cu_cb51a28d10CalcIgammaIdEESt5arrayIPcLm3EEEEviT0_T1_$_ZN46_INTERNAL_08322988_15_IGammaKernel_cu_cb51a28d48_GLOBAL__N__08322988_15_IGammaKernel_cu_cb51a28d11calc_igammaIdEET_S2_S2_) ;  /* 0x0000000800487944 */ /* 0x021fea0003c00000 */
[----:B------:R-:W-:Y:S05]  /*1ee0*/  BSYNC.RECONVERGENT B2 ;  /* 0x0000000000027941 */ /* 0x000fea0003800200 */
.L_x_8057:
[----:B------:R0:W5:Y:S04]  /*1ef0*/  LDL.LU R2, [R1+0x28a8] ;  /* 0x0028a80001027983 */ /* 0x0001680000300800 */
[----:B------:R0:W5:Y:S01]  /*1f00*/  LDL.LU R3, [R1+0x28ac] ;  /* 0x0028ac0001037983 */ /* 0x0001620000300800 */
[----:B------:R-:W-:Y:S01]  /*1f10*/  BSSY.RECONVERGENT B2, `(.L_x_8058) ;  /* 0x0000007000027945 */ /* 0x000fe20003800200 */
[----:B------:R-:W-:Y:S01]  /*1f20*/  IMAD.MOV.U32 R10, RZ, RZ, R58 ;  /* 0x000000ffff0a7224 */ /* 0x000fe200078e003a */
[----:B------:R-:W-:Y:S01]  /*1f30*/  MOV R56, R0 ;  /* 0x0000000000387202 */ /* 0x000fe20000000f00 */
[----:B------:R-:W-:Y:S01]  /*1f40*/  IMAD.MOV.U32 R11, RZ, RZ, R59 ;  /* 0x000000ffff0b7224 */ /* 0x000fe200078e003b */
[----:B------:R-:W-:Y:S01]  /*1f50*/  MOV R46, 0x1f80 ;  /* 0x00001f80002e7802 */ /* 0x000fe20000000f00 */
[----:B------:R-:W-:-:S07]  /*1f60*/  IMAD.MOV.U32 R57, RZ, RZ, R5 ;  /* 0x000000ffff397224 */ /* 0x000fce00078e0005 */
[----:B0----5:R-:W-:Y:S05]  /*1f70*/  CALL.REL.NOINC `($_ZN2at6native29vectorized_elementwise_kernelILi2EN48_GLOBAL__N__08322988_15_IGammaKernel_cu_cb51a28d10CalcIgammaIdEESt5arrayIPcLm3EEEEviT0_T1_$_ZN46_INTERNAL_08322988_15_IGammaKernel_cu_cb51a28d48_GLOBAL__N__08322988_15_IGammaKernel_cu_cb51a28d11calc_igammaIdEET_S2_S2_) ;  /* 0x0000000800207944 */ /* 0x021fea0003c00000 */
[----:B------:R-:W-:Y:S05]  /*1f80*/  BSYNC.RECONVERGENT B2 ;  /* 0x0000000000027941 */ /* 0x000fea0003800200 */
.L_x_8058:
[----:B------:R-:W-:Y:S01]  /*1f90*/  BSSY.RECONVERGENT B2, `(.L_x_8059) ;  /* 0x0000009000027945 */ /* 0x000fe20003800200 */
[----:B------:R-:W-:Y:S01]  /*1fa0*/  IMAD.MOV.U32 R2, RZ, RZ, R68 ;  /* 0x000000ffff027224 */ /* 0x000fe200078e0044 */
[----:B------:R-:W-:Y:S01]  /*1fb0*/  MOV R3, R69 ;  /* 0x0000004500037202 */ /* 0x000fe20000000f00 */
[----:B------:R-:W-:Y:S01]  /*1fc0*/  IMAD.MOV.U32 R10, RZ, RZ, R52 ;  /* 0x000000ffff0a7224 */ /* 0x000fe200078e0034 */
[----:B------:R-:W-:Y:S01]  /*1fd0*/  MOV R58, R0 ;  /* 0x00000000003a7202 */ /* 0x000fe20000000f00 */
[----:B------:R-:W-:Y:S01]  /*1fe0*/  IMAD.MOV.U32 R11, RZ, RZ, R53 ;  /* 0x000000ffff0b7224 */ /* 0x000fe200078e0035 */
[----:B------:R-:W-:Y:S01]  /*1ff0*/  MOV R46, 0x2020 ;  /* 0x00002020002e7802 */ /* 0x000fe20000000f00 */
[----:B------:R-:W-:-:S07]  /*2000*/  IMAD.MOV.U32 R59, RZ, RZ, R5 ;  /* 0x000000ffff3b7224 */ /* 0x000fce00078e0005 */
[----:B------:R-:W-:Y:S05]  /*2010*/  CALL.REL.NOINC `($_ZN2at6native29vectorized_elementwise_kernelILi2EN48_GLOBAL__N__08322988_15_IGammaKernel_cu_cb51a28d10CalcIgammaIdEESt5arrayIPcLm3EEEEviT0_T1_$_ZN46_INTERNAL_08322988_15_IGammaKernel_cu_cb51a28d48_GLOBAL__N__08322988_15_IGammaKernel_cu_cb51a28d11calc_igammaIdEET_S2_S2_) ;  /* 0x0000000400f87944 */ /* 0x000fea0003c00000 */
[----:B------:R-:W-:Y:S05]  /*2020*/  BSYNC.RECONVERGENT B2 ;  /* 0x0000000000027941 */ /* 0x000fea0003800200 */
.L_x_8059:
        /* <DEDUP_REMOVED lines=10> */
.L_x_8060:
        /* <DEDUP_REMOVED lines=10> */
.L_x_8061:
        /* <DEDUP_REMOVED lines=10> */
.L_x_8062:
[----:B------:R-:W-:Y:S01]  /*2210*/  IMAD.MOV.U32 R50, RZ, RZ, R0 ;  /* 0x000000ffff327224 */ /* 0x000fe200078e0000 */
[----:B------:R-:W-:Y:S01]  /*2220*/  MOV R51, R5 ;  /* 0x0000000500337202 */ /* 0x000fe20000000f00 */
[----:B------:R-:W-:Y:S06]  /*2230*/  BRA `(.L_x_8063) ;  /* 0x0000000400407947 */ /* 0x000fec0003800000 */
.L_x_8054:
[----:B0-----:R0:W5:Y:S04]  /*2240*/  LDL.LU R2, [R1+0x28b0] ;  /* 0x0028b00001027983 */ /* 0x0011680000300800 */
[----:B------:R0:W5:Y:S01]  /*2250*/  LDL.LU R3, [R1+0x28b4] ;  /* 0x0028b40001037983 */ /* 0x0001620000300800 */
[----:B------:R-:W-:Y:S01]  /*2260*/  BSSY.RECONVERGENT B2, `(.L_x_8064) ;  /* 0x0000003000027945 */ /* 0x000fe20003800200 */
[----:B------:R-:W-:-:S07]  /*2270*/  MOV R45, 0x2290 ;  /* 0x00002290002d7802 */ /* 0x000fce0000000f00 */
[----:B0----5:R-:W-:Y:S05]  /*2280*/  CALL.REL.NOINC `($_ZN2at6native29vectorized_elementwise_kernelILi2EN48_GLOBAL__N__08322988_15_IGammaKernel_cu_cb51a28d10CalcIgammaIdEESt5arrayIPcLm3EEEEviT0_T1_$_ZN46_INTERNAL_08322988_15_IGammaKernel_cu_cb51a28d48_GLOBAL__N__08322988_15_IGammaKernel_cu_cb51a28d12calc_igammacIdEET_S2_S2_) ;  /* 0x0000039c00cc7944 */ /* 0x021fea0003c00000 */
[----:B------:R-:W-:Y:S05]  /*2290*/  BSYNC.RECONVERGENT B2 ;  /* 0x0000000000027941 */ /* 0x000fea0003800200 */
.L_x_8064:
[----:B------:R0:W5:Y:S04]  /*22a0*/  LDL.LU R2, [R1+0x28b8] ;  /* 0x0028b80001027983 */ /* 0x0001680000300800 */
[----:B------:R0:W5:Y:S01]  /*22b0*/  LDL.LU R3, [R1+0x28bc] ;  /* 0x0028bc0001037983 */ /* 0x0001620000300800 */
[----:B------:R-:W-:Y:S01]  /*22c0*/  MOV R4, R0 ;  /* 0x0000000000047202 */ /* 0x000fe20000000f00 */
[----:B------:R-:W-:Y:S01]  /*22d0*/  IMAD.MOV.U32 R5, RZ, RZ, R15 ;  /* 0x000000ffff057224 */ /* 0x000fe200078e000f */
[----:B------:R-:W-:Y:S01]  /*22e0*/  BSSY.RECONVERGENT B2, `(.L_x_8065) ;  /* 0x0000006000027945 */ /* 0x000fe20003800200 */
[----:B------:R-:W-:Y:S01]  /*22f0*/  IMAD.MOV.U32 R60, RZ, RZ, R62 ;  /* 0x000000ffff3c7224 */ /* 0x000fe200078e003e */
[----:B------:R-:W-:Y:S01]  /*2300*/  MOV R45, 0x2340 ;  /* 0x00002340002d7802 */ /* 0x000fe20000000f00 */
[----:B------:R-:W-:Y:S01]  /*2310*/  IMAD.MOV.U32 R61, RZ, RZ, R63 ;  /* 0x000000ffff3d7224 */ /* 0x000fe200078e003f */
[----:B------:R0:W-:Y:S06]  /*2320*/  STL.64 [R1+0x28b0], R4 ;  /* 0x0028b00401007387 */ /* 0x0001ec0000100a00 */
[----:B0----5:R-:W-:Y:S05]  /*2330*/  CALL.REL.NOINC `($_ZN2at6native29vectorized_elementwise_kernelILi2EN48_GLOBAL__N__08322988_15_IGammaKernel_cu_cb51a28d10CalcIgammaIdEESt5arrayIPcLm3EEEEviT0_T1_$_ZN46_INTERNAL_08322988_15_IGammaKernel_cu_cb51a28d48_GLOBAL__N__08322988_15_IGammaKernel_cu_cb51a28d12calc_igammacIdEET_S2_S2_) ;  /* 0x0000039c00a07944 */ /* 0x021fea0003c00000 */
[----:B------:R-:W-:Y:S05]  /*2340*/  BSYNC.RECONVERGENT B2 ;  /* 0x0000000000027941 */ /* 0x000fea0003800200 */
.L_x_8065:
        /* <DEDUP_REMOVED lines=9> */
[----:B0----5:R-:W-:Y:S05]  /*23e0*/  CALL.REL.NOINC `($_ZN2at6native29vectorized_elementwise_kernelILi2EN48_GLOBAL__N__08322988_15_IGammaKernel_cu_cb51a28d10CalcIgammaIdEESt5arrayIPcLm3EEEEviT0_T1_$_ZN46_INTERNAL_08322988_15_IGammaKernel_cu_cb51a28d48_GLOBAL__N__08322988_15_IGammaKernel_cu_cb51a28d12calc_igammacIdEET_S2_S2_) ;  /* 0x0000039c00747944 */ /* 0x021fea0003c00000 */
[----:B------:R-:W-:Y:S05]  /*23f0*/  BSYNC.RECONVERGENT B2 ;  /* 0x0000000000027941 */ /* 0x000fea0003800200 */
.L_x_8066:
[----:B------:R0:W5:Y:S04]  /*2400*/  LDL.LU R2, [R1+0x28a8] ;  /* 0x0028a80001027983 */ /* 0x0001680000300800 */
[----:B------:R0:W5:Y:S01]  /*2410*/  LDL.LU R3, [R1+0x28ac] ;  /* 0x0028ac0001037983 */ /* 0x0001620000300800 */
[----:B------:R-:W-:Y:S01]  /*2420*/  BSSY.RECONVERGENT B2, `(.L_x_8067) ;  /* 0x0000007000027945 */ /* 0x000fe20003800200 */
[----:B------:R-:W-:Y:S01]  /*2430*/  MOV R60, R58 ;  /* 0x0000003a003c7202 */ /* 0x000fe20000000f00 */
[----:B------:R-:W-:Y:S01]  /*2440*/  IMAD.MOV.U32 R61, RZ, RZ, R59 ;  /* 0x000000ffff3d7224 */ /* 0x000fe200078e003b */
[----:B------:R-:W-:Y:S01]  /*2450*/  MOV R57, R15 ;  /* 0x0000000f00397202 */ /* 0x000fe20000000f00 */
[----:B------:R-:W-:Y:S01]  /*2460*/  IMAD.MOV.U32 R56, RZ, RZ, R0 ;  /* 0x000000ffff387224 */ /* 0x000fe200078e0000 */
[----:B------:R-:W-:-:S07]  /*2470*/  MOV R45, 0x2490 ;  /* 0x00002490002d7802 */ /* 0x000fce0000000f00 */
[----:B0----5:R-:W-:Y:S05]  /*2480*/  CALL.REL.NOINC `($_ZN2at6native29vectorized_elementwise_kernelILi2EN48_GLOBAL__N__08322988_15_IGammaKernel_cu_cb51a28d10CalcIgammaIdEESt5arrayIPcLm3EEEEviT0_T1_$_ZN46_INTERNAL_08322988_15_IGammaKernel_cu_cb51a28d48_GLOBAL__N__08322988_15_IGammaKernel_cu_cb51a28d12calc_igammacIdEET_S2_S2_) ;  /* 0x0000039c004c7944 */ /* 0x021fea0003c00000 */
[----:B------:R-:W-:Y:S05]  /*2490*/  BSYNC.RECONVERGENT B2 ;  /* 0x0000000000027941 */ /* 0x000fea0003800200 */
.L_x_8067:
        /* <DEDUP_REMOVED lines=8> */
[----:B------:R-:W-:Y:S05]  /*2520*/  CALL.REL.NOINC `($_ZN2at6native29vectorized_elementwise_kernelILi2EN48_GLOBAL__N__08322988_15_IGammaKernel_cu_cb51a28d10CalcIgammaIdEESt5arrayIPcLm3EEEEviT0_T1_$_ZN46_INTERNAL_08322988_15_IGammaKernel_cu_cb51a28d48_GLOBAL__N__08322988_15_IGammaKernel_cu_cb51a28d12calc_igammacIdEET_S2_S2_) ;  /* 0x0000039c00247944 */ /* 0x000fea0003c00000 */
[----:B------:R-:W-:Y:S05]  /*2530*/  BSYNC.RECONVERGENT B2 ;  /* 0x0000000000027941 */ /* 0x000fea0003800200 */
.L_x_8068:
        /* <DEDUP_REMOVED lines=10> */
.L_x_8069:
        /* <DEDUP_REMOVED lines=10> */
.L_x_8070:
        /* <DEDUP_REMOVED lines=10> */
.L_x_8071:
[----:B------:R-:W-:Y:S02]  /*2720*/  IMAD.MOV.U32 R50, RZ, RZ, R0 ;  /* 0x000000ffff327224 */ /* 0x000fe400078e0000 */
[----:B------:R-:W-:-:S07]  /*2730*/  IMAD.MOV.U32 R51, RZ, RZ, R15 ;  /* 0x000000ffff337224 */ /* 0x000fce00078e000f */
.L_x_8063:
[----:B------:R-:W2:Y:S01]  /*2740*/  LDL.LU.64 R4, [R1+0x28b0] ;  /* 0x0028b00001047983 */ /* 0x000ea20000300a00 */
[----:B------:R-:W0:Y:S03]  /*2750*/  LDC.64 R2, c[0x0][0x388] ;  /* 0x0000e200ff027b82 */ /* 0x000e260000000a00 */
[----:B------:R-:W2:Y:S01]  /*2760*/  LDL.LU.64 R6, [R1+0x28b8] ;  /* 0x0028b80001067983 */ /* 0x000ea20000300a00 */
[----:B------:R-:W1:Y:S02]  /*2770*/  S2R R0, SR_CTAID.X ;  /* 0x0000000000007919 */ /* 0x000e640000002500 */
[----:B-1----:R-:W-:-:S05]  /*2780*/  SHF.L.U32 R0, R0, 0xa, RZ ;  /* 0x0000000a00007819 */ /* 0x002fca00000006ff */
[----:B0-----:R-:W-:-:S04]  /*2790*/  IMAD.WIDE.U32 R2, R0, 0x8, R2 ;  /* 0x0000000800027825 */ /* 0x001fc800078e0002 */
[----:B------:R-:W-:-:S05]  /*27a0*/  IMAD.WIDE.U32 R2, R41, 0x10, R2 ;  /* 0x0000001029027825 */ /* 0x000fca00078e0002 */
[----:B------:R-:W-:Y:S04]  /*27b0*/  STG.E.128 desc[UR4][R2.64+0x800], R56 ;  /* 0x0008003802007986 */ /* 0x000fe8000c101d04 */
[----:B------:R-:W-:Y:S04]  /*27c0*/  STG.E.128 desc[UR4][R2.64+0x1000], R52 ;  /* 0x0010003402007986 */ /* 0x000fe8000c101d04 */
[----:B------:R-:W-:Y:S04]  /*27d0*/  STG.E.128 desc[UR4][R2.64+0x1800], R48 ;  /* 0x0018003002007986 */ /* 0x000fe8000c101d04 */
[----:B--2---:R-:W-:Y:S01]  /*27e0*/  STG.E.128 desc[UR4][R2.64], R4 ;  /* 0x0000000402007986 */ /* 0x004fe2000c101d04 */
[----:B------:R-:W-:Y:S05]  /*27f0*/  EXIT ;  /* 0x000000000000794d */ /* 0x000fea0003800000 */
        .type           $_ZN2at6native29vectorized_elementwise_kernelILi2EN48_GLOBAL__N__08322988_15_IGammaKernel_cu_cb51a28d10CalcIgammaIdEESt5arrayIPcLm3EEEEviT0_T1_$_ZN46_INTERNAL_08322988_15_IGammaKernel_cu_cb51a28d48_GLOBAL__N__08322988_15_IGammaKernel_cu_cb51a28d11calc_igammaIdEET_S2_S2_,@function
        .size           $_ZN2at6native29vectorized_elementwise_kernelILi2EN48_GLOBAL__N__08322988_15_IGammaKernel_cu_cb51a28d10CalcIgammaIdEESt5arrayIPcLm3EEEEviT0_T1_$_ZN46_INTERNAL_08322988_15_IGammaKernel_cu_cb51a28d48_GLOBAL__N__08322988_15_IGammaKernel_cu_cb51a28d11calc_igammaIdEET_S2_S2_,($_ZN2at6native29vectorized_elementwise_kernelILi2EN48_GLOBAL__N__08322988_15_IGammaKernel_cu_cb51a28d10CalcIgammaIdEESt5arrayIPcLm3EEEEviT0_T1_$_ZN46_INTERNAL_08322988_15_IGammaKernel_cu_cb51a28d48_GLOBAL__N__08322988_15_IGammaKernel_cu_cb51a28d12calc_igammacIdEET_S2_S2_ - $_ZN2at6native29vectorized_elementwise_kernelILi2EN48_GLOBAL__N__08322988_15_IGammaKernel_cu_cb51a28d10CalcIgammaIdEESt5arrayIPcLm3EEEEviT0_T1_$_ZN46_INTERNAL_08322988_15_IGammaKernel_cu_cb51a28d48_GLOBAL__N__08322988_15_IGammaKernel_cu_cb51a28d11calc_igammaIdEET_S2_S2_)
$_ZN2at6native29vectorized_elementwise_kernelILi2EN48_GLOBAL__N__08322988_15_IGammaKernel_cu_cb51a28d10CalcIgammaIdEESt5arrayIPcLm3EEEEviT0_T1_$_ZN46_INTERNAL_08322988_15_IGammaKernel_cu_cb51a28d48_GLOBAL__N__08322988_15_IGammaKernel_cu_cb51a28d11calc_igammaIdEET_S2_S2_:
[----:B------:R-:W-:Y:S01]  /*2800*/  IMAD.MOV.U32 R0, RZ, RZ, R3 ;  /* 0x000000ffff007224 */ /* 0x000fe200078e0003 */
[----:B------:R-:W0:Y:S01]  /*2810*/  DSETP.MIN.AND P0, P1, R2, R10, PT ;  /* 0x0000000a0200722a */ /* 0x000e220003900000 */
[----:B------:R-:W-:Y:S01]  /*2820*/  IMAD.MOV.U32 R4, RZ, RZ, R11 ;  /* 0x000000ffff047224 */ /* 0x000fe200078e000b */
[----:B------:R-:W-:Y:S01]  /*2830*/  MOV R5, R2 ;  /* 0x0000000200057202 */ /* 0x000fe20000000f00 */
[----:B------:R-:W-:Y:S01]  /*2840*/  IMAD.MOV.U32 R6, RZ, RZ, R10 ;  /* 0x000000ffff067224 */ /* 0x000fe200078e000a */
[----:B------:R-:W-:Y:S02]  /*2850*/  BSSY.RECONVERGENT B9, `(.L_x_8072) ;  /* 0x0003992000097945 */ /* 0x000fe40003800200 */
[----:B0-----:R-:W-:Y:S02]  /*2860*/  FSEL R0, R0, R4, P0 ;  /* 0x0000000400007208 */ /* 0x001fe40000000000 */
[----:B------:R-:W-:Y:S01]  /*2870*/  @P1 LOP3.LUT R0, R4, 0x80000, RZ, 0xfc, !PT ;  /* 0x0008000004001812 */ /* 0x000fe200078efcff */
[----:B------:R-:W-:Y:S01]  /*2880*/  IMAD.MOV.U32 R4, RZ, RZ, 0x0 ;  /* 0x00000000ff047424 */ /* 0x000fe200078e00ff */
[----:B------:R-:W-:-:S02]  /*2890*/  SEL R6, R5, R6, P0 ;  /* 0x0000000605067207 */ /* 0x000fc40000000000 */
[----:B------:R-:W-:Y:S01]  /*28a0*/  MOV R5, 0x7ff80000 ;  /* 0x7ff8000000057802 */ /* 0x000fe20000000f00 */
[----:B------:R-:W-:-:S15]  /*28b0*/  IMAD.MOV.U32 R7, RZ, RZ, R0 ;  /* 0x000000ffff077224 */ /* 0x000fde00078e0000 */
[----:B------:R-:W-:-:S15]  /*28c0*/  NOP ;  /* 0x0000000000007918 */ /* 0x000fde0000000000 */
[----:B------:R-:W-:-:S15]  /*28d0*/  NOP ;  /* 0x0000000000007918 */ /* 0x000fde0000000000 */
[----:B------:R-:W-:-:S06]  /*28e0*/  NOP ;  /* 0x0000000000007918 */ /* 0x000fcc0000000000 */
        /* <DEDUP_REMOVED lines=87> */
[----:B------:R-:W-:Y:S01]  /*2e60*/  MOV R0, 0x2ea0 ;  /* 0x00002ea000007802 */ /* 0x000fe20000000f00 */
[----:B------:R-:W-:Y:S02]  /*2e70*/  IMAD.MOV.U32 R8, RZ, RZ, R2 ;  /* 0x000000ffff087224 */ /* 0x000fe400078e0002 */
[----:B------:R-:W-:-:S07]  /*2e80*/  IMAD.MOV.U32 R5, RZ, RZ, R3 ;  /* 0x000000ffff057224 */ /* 0x000fce00078e0003 */
[----:B------:R-:W-:Y:S05]  /*2e90*/  CALL.REL.NOINC `($__internal_25_$__cuda_sm20_div_rn_f64_full) ;  /* 0x000009a0007c7944 */ /* 0x000fea0003c00000 */
[----:B------:R-:W-:Y:S01]  /*2ea0*/  MOV R14, R6 ;  /* 0x00000006000e7202 */ /* 0x000fe20000000f00 */
[----:B------:R-:W-:-:S07]  /*2eb0*/  IMAD.MOV.U32 R15, RZ, RZ, R5 ;  /* 0x000000ffff0f7224 */ /* 0x000fce00078e0005 */
.L_x_8075:
[----:B------:R-:W-:Y:S05]  /*2ec0*/  BSYNC.RECONVERGENT B0 ;  /* 0x0000000000007941 */ /* 0x000fea0003800200 */
.L_x_8074:
        /* <DEDUP_REMOVED lines=26> */
[----:B------:R-:W-:Y:S01]  /*3070*/  IMAD.MOV.U32 R18, RZ, RZ, -0x3a9fd7d3 ;  /* 0xc560282dff127424 */ /* 0x000fe200078e00ff */
[----:B------:R-:W-:Y:S01]  /*3080*/  MOV R19, 0xbf462eb1 ;  /* 0xbf462eb100137802 */ /* 0x000fe20000000f00 */
[----:B------:R-:W-:Y:S01]  /*3090*/  IMAD.MOV.U32 R21, RZ, RZ, 0x402acbc4 ;  /* 0x402acbc4ff157424 */ /* 0x000fe200078e00ff */
[----:B------:R2:W-:Y:S01]  /*30a0*/  STL.64 [R1+0x10], R8 ;  /* 0x0000100801007387 */ /* 0x0005e20000100a00 */
[----:B------:R-:W-:Y:S01]  /*30b0*/  MOV R20, 0xbfe43e00 ;  /* 0xbfe43e0000147802 */ /* 0x000fe20000000f00 */
[----:B------:R-:W-:Y:S01]  /*30c0*/  IMAD.MOV.U32 R22, RZ, RZ, -0x5af264f2 ;  /* 0xa50d9b0eff167424 */ /* 0x000fe200078e00ff */
[----:B------:R-:W-:Y:S01]  /*30d0*/  MOV R23, 0xbfcaae9f ;  /* 0xbfcaae9f00177802 */ /* 0x000fe20000000f00 */
[----:B0-----:R-:W-:Y:S01]  /*30e0*/  IMAD.MOV.U32 R4, RZ, RZ, -0x5aa938cc ;  /* 0xa556c734ff047424 */ /* 0x001fe200078e00ff */
[----:B------:R0:W-:Y:S01]  /*30f0*/  STL.64 [R1+0x18], R12 ;  /* 0x0000180c01007387 */ /* 0x0001e20000100a00 */
[----:B------:R-:W-:Y:S01]  /*3100*/  IMAD.MOV.U32 R5, RZ, RZ, 0x3f371de3 ;  /* 0x3f371de3ff057424 */ /* 0x000fe200078e00ff */
[----:B------:R-:W-:Y:S01]  /*3110*/  FSETP.GEU.AND P1, PT, |R11|, 6.5827683646048100446e-37, PT ;  /* 0x036000000b00780b */ /* 0x000fe20003f2e200 */
[----:B-1----:R-:W-:Y:S01]  /*3120*/  IMAD.MOV.U32 R7, RZ, RZ, -0x40d891fa ;  /* 0xbf276e06ff077424 */ /* 0x002fe200078e00ff */
[----:B------:R-:W-:Y:S01]  /*3130*/  MOV R6, 0xfec7273b ;  /* 0xfec7273b00067802 */ /* 0x000fe20000000f00 */
[----:B------:R1:W-:Y:S01]  /*3140*/  STL.64 [R1+0x40], R14 ;  /* 0x0000400e01007387 */ /* 0x0003e20000100a00 */
[----:B------:R-:W-:Y:S01]  /*3150*/  BSSY.RECONVERGENT B0, `(.L_x_8077) ;  /* 0x0000751000007945 */ /* 0x000fe20003800200 */
[----:B--2---:R-:W-:Y:S01]  /*3160*/  IMAD.MOV.U32 R8, RZ, RZ, -0x6d08327d ;  /* 0x92f7cd83ff087424 */ /* 0x004fe200078e00ff */
[----:B------:R-:W-:Y:S01]  /*3170*/  MOV R9, 0x3f048c58 ;  /* 0x3f048c5800097802 */ /* 0x000fe20000000f00 */
[----:B------:R2:W-:Y:S01]  /*3180*/  STL.64 [R1+0x20], R4 ;  /* 0x0000200401007387 */ /* 0x0005e20000100a00 */
[----:B0-----:R-:W-:-:S03]  /*3190*/  IMAD.MOV.U32 R12, RZ, RZ, 0x652afc2 ;  /* 0x0652afc2ff0c7424 */ /* 0x001fc600078e00ff */
[----:B------:R0:W-:Y:S01]  /*31a0*/  STL.64 [R1+0x28], R6 ;  /* 0x0000280601007387 */ /* 0x0001e20000100a00 */
[----:B------:R-:W-:-:S03]  /*31b0*/  IMAD.MOV.U32 R13, RZ, RZ, -0x413daac9 ;  /* 0xbec25537ff0d7424 */ /* 0x000fc600078e00ff */
[----:B------:R3:W-:Y:S01]  /*31c0*/  STL.64 [R1+0x30], R8 ;  /* 0x0000300801007387 */ /* 0x0007e20000100a00 */
[----:B-1----:R-:W-:Y:S02]  /*31d0*/  IMAD.MOV.U32 R14, RZ, RZ, 0x7c7a2faa ;  /* 0x7c7a2faaff0e7424 */ /* 0x002fe400078e00ff */
[----:B------:R-:W-:Y:S01]  /*31e0*/  IMAD.MOV.U32 R15, RZ, RZ, -0x41cd2de7 ;  /* 0xbe32d219ff0f7424 */ /* 0x000fe200078e00ff */
[----:B--2---:R-:W-:Y:S01]  /*31f0*/  MOV R5, 0x3eabd6d2 ;  /* 0x3eabd6d200057802 */ /* 0x004fe20000000f00 */
[----:B------:R-:W-:Y:S01]  /*3200*/  IMAD.MOV.U32 R4, RZ, RZ, 0x1e4b4109 ;  /* 0x1e4b4109ff047424 */ /* 0x000fe200078e00ff */
[----:B------:R1:W-:Y:S01]  /*3210*/  STL.64 [R1+0x38], R12 ;  /* 0x0000380c01007387 */ /* 0x0003e20000100a00 */
[----:B0-----:R-:W-:Y:S02]  /*3220*/  IMAD.MOV.U32 R6, RZ, RZ, -0x5d2fb9a4 ;  /* 0xa2d0465cff067424 */ /* 0x001fe400078e00ff */
        /* <DEDUP_REMOVED lines=8> */
[----:B0-----:R-:W-:Y:S01]  /*32b0*/  MOV R4, 0xd24d5c8a ;  /* 0xd24d5c8a00047802 */ /* 0x001fe20000000f00 */
[----:B------:R-:W-:Y:S02]  /*32c0*/  IMAD.MOV.U32 R5, RZ, RZ, 0x3e0f6e66 ;  /* 0x3e0f6e66ff057424 */ /* 0x000fe400078e00ff */
[----:B------:R0:W-:Y:S01]  /*32d0*/  STL.64 [R1+0x60], R12 ;  /* 0x0000600c01007387 */ /* 0x0001e20000100a00 */
[----:B--2---:R-:W-:Y:S01]  /*32e0*/  IMAD.MOV.U32 R6, RZ, RZ, 0x6edf2b0c ;  /* 0x6edf2b0cff067424 */ /* 0x004fe200078e00ff */
[----:B------:R-:W-:-:S02]  /*32f0*/  MOV R7, 0xbdbc0d9b ;  /* 0xbdbc0d9b00077802 */ /* 0x000fc40000000f00 */
[----:B------:R2:W-:Y:S01]  /*3300*/  STL.64 [R1+0x68], R14 ;  /* 0x0000680e01007387 */ /* 0x0005e20000100a00 */
[----:B-1----:R-:W-:-:S03]  /*3310*/  IMAD.MOV.U32 R8, RZ, RZ, -0x78cbfbd8 ;  /* 0x87340428ff087424 */ /* 0x002fc600078e00ff */
[----:B------:R1:W-:Y:S01]  /*3320*/  STL.64 [R1+0x70], R4 ;  /* 0x0000700401007387 */ /* 0x0003e20000100a00 */
[----:B------:R-:W-:Y:S01]  /*3330*/  IMAD.MOV.U32 R9, RZ, RZ, -0x422ff8f6 ;  /* 0xbdd0070aff097424 */ /* 0x000fe200078e00ff */
[----:B0-----:R-:W-:Y:S01]  /*3340*/  MOV R12, 0x5c463659 ;  /* 0x5c463659000c7802 */ /* 0x001fe20000000f00 */
[----:B------:R-:W-:Y:S01]  /*3350*/  IMAD.MOV.U32 R13, RZ, RZ, 0x3dbac947 ;  /* 0x3dbac947ff0d7424 */ /* 0x000fe200078e00ff */
[----:B------:R0:W-:Y:S01]  /*3360*/  STL.64 [R1+0x78], R6 ;  /* 0x0000780601007387 */ /* 0x0001e20000100a00 */
[----:B--2---:R-:W-:Y:S01]  /*3370*/  IMAD.MOV.U32 R14, RZ, RZ, 0x1fd754a ;  /* 0x01fd754aff0e7424 */ /* 0x004fe200078e00ff */
[----:B------:R-:W-:Y:S02]  /*3380*/  MOV R15, 0xbd961ca7 ;  /* 0xbd961ca7000f7802 */ /* 0x000fe40000000f00 */
[----:B------:R2:W-:Y:S01]  /*3390*/  STL.64 [R1+0x80], R8 ;  /* 0x0000800801007387 */ /* 0x0005e20000100a00 */
[----:B-1----:R-:W-:Y:S02]  /*33a0*/  IMAD.MOV.U32 R4, RZ, RZ, 0x8f5eec2 ;  /* 0x08f5eec2ff047424 */ /* 0x002fe400078e00ff */
[----:B------:R-:W-:Y:S01]  /*33b0*/  IMAD.MOV.U32 R5, RZ, RZ, 0x3d3ef980 ;  /* 0x3d3ef980ff057424 */ /* 0x000fe200078e00ff */
[----:B------:R1:W-:Y:S01]  /*33c0*/  STL.64 [R1+0x88], R12 ;  /* 0x0000880c01007387 */ /* 0x0003e20000100a00 */
[----:B0-----:R-:W-:Y:S01]  /*33d0*/  MOV R6, 0x59769d7d ;  /* 0x59769d7d00067802 */ /* 0x001fe20000000f00 */
[----:B------:R-:W-:-:S02]  /*33e0*/  IMAD.MOV.U32 R7, RZ, RZ, 0x3d57ba07 ;  /* 0x3d57ba07ff077424 */ /* 0x000fc400078e00ff */
[----:B------:R0:W-:Y:S01]  /*33f0*/  STL.64 [R1+0x90], R14 ;  /* 0x0000900e01007387 */ /* 0x0001e20000100a00 */
[----:B--2---:R-:W-:Y:S01]  /*3400*/  IMAD.MOV.U32 R8, RZ, RZ, -0x144e6c40 ;  /* 0xebb193c0ff087424 */ /* 0x004fe200078e00ff */
[----:B------:R-:W-:Y:S02]  /*3410*/  MOV R9, 0xbd43989b ;  /* 0xbd43989b00097802 */ /* 0x000fe40000000f00 */
[----:B------:R2:W-:Y:S01]  /*3420*/  STL.64 [R1+0x98], R4 ;  /* 0x0000980401007387 */ /* 0x0005e20000100a00 */
[----:B-1----:R-:W-:-:S03]  /*3430*/  IMAD.MOV.U32 R12, RZ, RZ, -0x3bc965c4 ;  /* 0xc4369a3cff0c7424 */ /* 0x002fc600078e00ff */
[----:B------:R1:W-:Y:S01]  /*3440*/  STL.64 [R1+0xa0], R6 ;  /* 0x0000a00601007387 */ /* 0x0003e20000100a00 */
[----:B------:R-:W-:Y:S01]  /*3450*/  IMAD.MOV.U32 R13, RZ, RZ, 0x3d20104f ;  /* 0x3d20104fff0d7424 */ /* 0x000fe200078e00ff */
[----:B0-----:R-:W-:Y:S01]  /*3460*/  MOV R14, 0x7950ad7b ;  /* 0x7950ad7b000e7802 */ /* 0x001fe20000000f00 */
[----:B------:R-:W-:Y:S01]  /*3470*/  IMAD.MOV.U32 R15, RZ, RZ, -0x433d7c02 ;  /* 0xbcc283feff0f7424 */ /* 0x000fe200078e00ff */
        /* <DEDUP_REMOVED lines=10> */
[----:B--2---:R-:W-:Y:S01]  /*3520*/  IMAD.MOV.U32 R12, RZ, RZ, 0x6b015ac0 ;  /* 0x6b015ac0ff0c7424 */ /* 0x004fe200078e00ff */
        /* <DEDUP_REMOVED lines=17> */
[----:B--2---:R-:W-:Y:S01]  /*3640*/  IMAD.MOV.U32 R14, RZ, RZ, -0x339d6346 ;  /* 0xcc629cbaff0e7424 */ /* 0x004fe200078e00ff */
[----:B------:R-:W-:Y:S02]  /*3650*/  MOV R15, 0xbebb0bdf ;  /* 0xbebb0bdf000f7802 */ /* 0x000fe40000000f00 */
[----:B------:R2:W-:Y:S01]  /*3660*/  STL.64 [R1+0xf8], R8 ;  /* 0x0000f80801007387 */ /* 0x0005e20000100a00 */
[----:B-1----:R-:W-:-:S03]  /*3670*/  IMAD.MOV.U32 R4, RZ, RZ, 0x30a8357c ;  /* 0x30a8357cff047424 */ /* 0x002fc600078e00ff */
[----:B------:R1:W-:Y:S01]  /*3680*/  STL.64 [R1+0x100], R12 ;  /* 0x0001000c01007387 */ /* 0x0003e20000100a00 */
[----:B------:R-:W-:Y:S01]  /*3690*/  IMAD.MOV.U32 R5, RZ, RZ, 0x3e33f592 ;  /* 0x3e33f592ff057424 */ /* 0x000fe200078e00ff */
        /* <DEDUP_REMOVED lines=10> */
[----:B------:R-:W-:-:S02]  /*3740*/  IMAD.MOV.U32 R15, RZ, RZ, -0x424cb605 ;  /* 0xbdb349fbff0f7424 */ /* 0x000fc400078e00ff */
        /* <DEDUP_REMOVED lines=8> */
[----:B------:R-:W-:Y:S01]  /*37d0*/  IMAD.MOV.U32 R9, RZ, RZ, -0x422875b0 ;  /* 0xbdd78a50ff097424 */ /* 0x000fe200078e00ff */
        /* <DEDUP_REMOVED lines=17> */
[----:B------:R-:W-:Y:S01]  /*38f0*/  IMAD.MOV.U32 R13, RZ, RZ, -0x42d3f975 ;  /* 0xbd2c068bff0d7424 */ /* 0x000fe200078e00ff */
[----:B------:R0:W-:Y:S01]  /*3900*/  STL.64 [R1+0x168], R6 ;  /* 0x0001680601007387 */ /* 0x0001e20000100a00 */
[----:B--2---:R-:W-:Y:S01]  /*3910*/  IMAD.MOV.U32 R14, RZ, RZ, -0x10a3e7d9 ;  /* 0xef5c1827ff0e7424 */ /* 0x004fe200078e00ff */
[----:B------:R-:W-:Y:S02]  /*3920*/  MOV R15, 0x3d16d8a9 ;  /* 0x3d16d8a9000f7802 */ /* 0x000fe40000000f00 */
[----:B------:R2:W-:Y:S01]  /*3930*/  STL.64 [R1+0x170], R8 ;  /* 0x0001700801007387 */ /* 0x0005e20000100a00 */
[----:B-1----:R-:W-:Y:S02]  /*3940*/  IMAD.MOV.U32 R4, RZ, RZ, 0x783db2a2 ;  /* 0x783db2a2ff047424 */ /* 0x002fe400078e00ff */
        /* <DEDUP_REMOVED lines=12> */
[----:B------:R-:W-:Y:S01]  /*3a10*/  IMAD.MOV.U32 R15, RZ, RZ, 0x3ec0db20 ;  /* 0x3ec0db20ff0f7424 */ /* 0x000fe200078e00ff */
        /* <DEDUP_REMOVED lines=64> */
[----:B--2---:R-:W-:Y:S01]  /*3e20*/  IMAD.MOV.U32 R6, RZ, RZ, 0x3b34e2b6 ;  /* 0x3b34e2b6ff067424 */ /* 0x004fe200078e00ff */
        /* <DEDUP_REMOVED lines=150> */
[----:B------:R-:W-:Y:S01]  /*4790*/  IMAD.MOV.U32 R7, RZ, RZ, -0x40c9ed76 ;  /* 0xbf36128aff077424 */ /* 0x000fe200078e00ff */
        /* <DEDUP_REMOVED lines=239> */
[----:B-1----:R-:W-:Y:S02]  /*5690*/  IMAD.MOV.U32 R6, RZ, RZ, -0x3158224e ;  /* 0xcea7ddb2ff067424 */ /* 0x002fe400078e00ff */
[----:B------:R-:W-:Y:S01]  /*56a0*/  IMAD.MOV.U32 R7, RZ, RZ, -0x40df3e91 ;  /* 0xbf20c16fff077424 */ /* 0x000fe200078e00ff */
[----:B---3--:R-:W-:Y:S01]  /*56b0*/  MOV R8, 0xd3f583cd ;  /* 0xd3f583cd00087802 */ /* 0x008fe20000000f00 */
[----:B------:R-:W-:Y:S01]  /*56c0*/  IMAD.MOV.U32 R9, RZ, RZ, 0x3f084637 ;  /* 0x3f084637ff097424 */ /* 0x000fe200078e00ff */
[----:B------:R1:W-:Y:S01]  /*56d0*/  STL.64 [R1+0x660], R4 ;  /* 0x0006600401007387 */ /* 0x0003e20000100a00 */
[----:B0-----:R-:W-:Y:S01]  /*56e0*/  IMAD.MOV.U32 R12, RZ, RZ, -0x6d1364fe ;  /* 0x92ec9b02ff0c7424 */ /* 0x001fe200078e00ff */
[----:B------:R-:W-:-:S02]  /*56f0*/  MOV R13, 0x3e339379 ;  /* 0x3e339379000d7802 */ /* 0x000fc40000000f00 */
[----:B------:R0:W-:Y:S01]  /*5700*/  STL.64 [R1+0x670], R8 ;  /* 0x0006700801007387 */ /* 0x0001e20000100a00 */
[----:B--2---:R-:W-:-:S03]  /*5710*/  IMAD.MOV.U32 R14, RZ, RZ, -0x653de63 ;  /* 0xf9ac219dff0e7424 */ /* 0x004fc600078e00ff */
[----:B------:R2:W-:Y:S01]  /*5720*/  STL.64 [R1+0x678], R12 ;  /* 0x0006780c01007387 */ /* 0x0005e20000100a00 */
[----:B------:R-:W-:Y:S01]  /*5730*/  IMAD.MOV.U32 R15, RZ, RZ, -0x4119c7b6 ;  /* 0xbee6384aff0f7424 */ /* 0x000fe200078e00ff */
[----:B-1----:R-:W-:Y:S01]  /*5740*/  MOV R4, 0x198ab550 ;  /* 0x198ab55000047802 */ /* 0x002fe20000000f00 */
[----:B------:R-:W-:-:S03]  /*5750*/  IMAD.MOV.U32 R5, RZ, RZ, 0x3edc738f ;  /* 0x3edc738fff057424 */ /* 0x000fc600078e00ff */
[----:B------:R1:W-:Y:S01]  /*5760*/  STL.64 [R1+0x680], R14 ;  /* 0x0006800e01007387 */ /* 0x0003e20000100a00 */
[----:B0-----:R-:W-:Y:S02]  /*5770*/  IMAD.MOV.U32 R8, RZ, RZ, 0x124b7492 ;  /* 0x124b7492ff087424 */ /* 0x001fe400078e00ff */
[----:B------:R-:W-:Y:S01]  /*5780*/  IMAD.MOV.U32 R9, RZ, RZ, -0x424d12c4 ;  /* 0xbdb2ed3cff097424 */ /* 0x000fe200078e00ff */
[----:B------:R0:W-:Y:S01]  /*5790*/  STL.64 [R1+0x668], R6 ;  /* 0x0006680601007387 */ /* 0x0001e20000100a00 */
[----:B--2---:R-:W-:Y:S01]  /*57a0*/  MOV R12, 0x70ac9b03 ;  /* 0x70ac9b03000c7802 */ /* 0x004fe20000000f00 */
[----:B------:R-:W-:Y:S02]  /*57b0*/  IMAD.MOV.U32 R13, RZ, RZ, 0x3e9952f9 ;  /* 0x3e9952f9ff0d7424 */ /* 0x000fe400078e00ff */
[----:B------:R2:W-:Y:S01]  /*57c0*/  STL.64 [R1+0x698], R8 ;  /* 0x0006980801007387 */ /* 0x0005e20000100a00 */
[----:B-1----:R-:W-:-:S03]  /*57d0*/  IMAD.MOV.U32 R14, RZ, RZ, 0x3b2187a2 ;  /* 0x3b2187a2ff0e7424 */ /* 0x002fc600078e00ff */
[----:B------:R1:W-:Y:S01]  /*57e0*/  STL.64 [R1+0x6a0], R12 ;  /* 0x0006a00c01007387 */ /* 0x0003e20000100a00 */
[----:B------:R-:W-:-:S03]  /*57f0*/  MOV R15, 0xbe8d599e ;  /* 0xbe8d599e000f7802 */ /* 0x000fc60000000f00 */
[----:B------:R3:W-:Y:S01]  /*5800*/  STL.64 [R1+0x688], R4 ;  /* 0x0006880401007387 */ /* 0x0007e20000100a00 */
[----:B0-----:R-:W-:Y:S01]  /*5810*/  IMAD.MOV.U32 R6, RZ, RZ, -0x6acf5853 ;  /* 0x9530a7adff067424 */ /* 0x001fe200078e00ff */
[----:B------:R-:W-:Y:S01]  /*5820*/  MOV R7, 0xbec1adec ;  /* 0xbec1adec00077802 */ /* 0x000fe20000000f00 */
[----:B--2---:R-:W-:Y:S01]  /*5830*/  IMAD.MOV.U32 R8, RZ, RZ, -0x178d03aa ;  /* 0xe872fc56ff087424 */ /* 0x004fe200078e00ff */
[----:B------:R-:W-:Y:S01]  /*5840*/  MOV R9, 0xbe44985e ;  /* 0xbe44985e00097802 */ /* 0x000fe20000000f00 */
[----:B------:R0:W-:Y:S01]  /*5850*/  STL.64 [R1+0x6a8], R14 ;  /* 0x0006a80e01007387 */ /* 0x0001e20000100a00 */
[----:B-1----:R-:W-:-:S03]  /*5860*/  IMAD.MOV.U32 R12, RZ, RZ, 0x6d84752e ;  /* 0x6d84752eff0c7424 */ /* 0x002fc600078e00ff */
[----:B------:R1:W-:Y:S01]  /*5870*/  STL.64 [R1+0x6c0], R8 ;  /* 0x0006c00801007387 */ /* 0x0003e20000100a00 */
[----:B------:R-:W-:Y:S02]  /*5880*/  IMAD.MOV.U32 R13, RZ, RZ, 0x3e3663fd ;  /* 0x3e3663fdff0d7424 */ /* 0x000fe400078e00ff */
[----:B---3--:R-:W-:Y:S01]  /*5890*/  IMAD.MOV.U32 R4, RZ, RZ, 0x393d4893 ;  /* 0x393d4893ff047424 */ /* 0x008fe200078e00ff */
[----:B------:R2:W-:Y:S01]  /*58a0*/  STL.64 [R1+0x690], R6 ;  /* 0x0006900601007387 */ /* 0x0005e20000100a00 */
[----:B------:R-:W-:-:S03]  /*58b0*/  IMAD.MOV.U32 R5, RZ, RZ, 0x3e70b282 ;  /* 0x3e70b282ff057424 */ /* 0x000fc600078e00ff */
[----:B------:R3:W-:Y:S01]  /*58c0*/  STL.64 [R1+0x6c8], R12 ;  /* 0x0006c80c01007387 */ /* 0x0007e20000100a00 */
[----:B0-----:R-:W-:Y:S01]  /*58d0*/  MOV R14, 0xf0dfb26a ;  /* 0xf0dfb26a000e7802 */ /* 0x001fe20000000f00 */
[----:B------:R-:W-:Y:S01]  /*58e0*/  IMAD.MOV.U32 R15, RZ, RZ, -0x41e7f670 ;  /* 0xbe180990ff0f7424 */ /* 0x000fe200078e00ff */
[----:B-1----:R-:W-:Y:S01]  /*58f0*/  MOV R8, 0xf048b194 ;  /* 0xf048b19400087802 */ /* 0x002fe20000000f00 */
[----:B------:R-:W-:Y:S01]  /*5900*/  IMAD.MOV.U32 R9, RZ, RZ, -0x4224298f ;  /* 0xbddbd671ff097424 */ /* 0x000fe200078e00ff */
[----:B------:R0:W-:Y:S01]  /*5910*/  STL.64 [R1+0x6b0], R4 ;  /* 0x0006b00401007387 */ /* 0x0001e20000100a00 */
[----:B--2---:R-:W-:Y:S01]  /*5920*/  MOV R6, 0xc550bd4b ;  /* 0xc550bd4b00067802 */ /* 0x004fe20000000f00 */
[----:B------:R-:W-:Y:S02]  /*5930*/  IMAD.MOV.U32 R7, RZ, RZ, 0x3cc7c54e ;  /* 0x3cc7c54eff077424 */ /* 0x000fe400078e00ff */
[----:B------:R1:W-:Y:S01]  /*5940*/  STL.64 [R1+0x6e8], R8 ;  /* 0x0006e80801007387 */ /* 0x0003e20000100a00 */
[----:B---3--:R-:W-:Y:S01]  /*5950*/  IMAD.MOV.U32 R12, RZ, RZ, -0x1a218756 ;  /* 0xe5de78aaff0c7424 */ /* 0x008fe200078e00ff */
[----:B------:R-:W-:-:S02]  /*5960*/  MOV R13, 0x3dbcac1e ;  /* 0x3dbcac1e000d7802 */ /* 0x000fc40000000f00 */
[----:B------:R2:W-:Y:S04]  /*5970*/  STL.64 [R1+0x6d0], R14 ;  /* 0x0006d00e01007387 */ /* 0x0005e80000100a00 */
[----:B------:R3:W-:Y:S01]  /*5980*/  STL.64 [R1+0x6f0], R12 ;  /* 0x0006f00c01007387 */ /* 0x0007e20000100a00 */
[----:B0-----:R-:W-:Y:S01]  /*5990*/  IMAD.MOV.U32 R4, RZ, RZ, -0x3faad57f ;  /* 0xc0552a81ff047424 */ /* 0x001fe200078e00ff */
[----:B------:R-:W-:Y:S01]  /*59a0*/  MOV R5, 0x3cc36412 ;  /* 0x3cc3641200057802 */ /* 0x000fe20000000f00 */
[----:B-1----:R-:W-:Y:S01]  /*59b0*/  IMAD.MOV.U32 R8, RZ, RZ, -0x6486ec16 ;  /* 0x9b7913eaff087424 */ /* 0x002fe200078e00ff */
[----:B------:R0:W-:Y:S01]  /*59c0*/  STL.64 [R1+0x6b8], R6 ;  /* 0x0006b80601007387 */ /* 0x0001e20000100a00 */
[----:B------:R-:W-:Y:S02]  /*59d0*/  IMAD.MOV.U32 R9, RZ, RZ, -0x40ed1ce1 ;  /* 0xbf12e31fff097424 */ /* 0x000fe400078e00ff */
[----:B--2---:R-:W-:Y:S01]  /*59e0*/  IMAD.MOV.U32 R14, RZ, RZ, -0x59a8d1f7 ;  /* 0xa6572e09ff0e7424 */ /* 0x004fe200078e00ff */
[----:B------:R1:W-:Y:S01]  /*59f0*/  STL.64 [R1+0x6d8], R4 ;  /* 0x0006d80401007387 */ /* 0x0003e20000100a00 */
[----:B------:R-:W-:Y:S01]  /*5a00*/  IMAD.MOV.U32 R15, RZ, RZ, -0x43a8864c ;  /* 0xbc5779b4ff0f7424 */ /* 0x000fe200078e00ff */
[----:B---3--:R-:W-:-:S02]  /*5a10*/  MOV R12, 0xbb825829 ;  /* 0xbb825829000c7802 */ /* 0x008fc40000000f00 */
[----:B------:R2:W-:Y:S01]  /*5a20*/  STL.64 [R1+0x710], R8 ;  /* 0x0007100801007387 */ /* 0x0005e20000100a00 */
[----:B------:R-:W-:-:S03]  /*5a30*/  IMAD.MOV.U32 R13, RZ, RZ, 0x3f463969 ;  /* 0x3f463969ff0d7424 */ /* 0x000fc600078e00ff */
[----:B------:R3:W-:Y:S01]  /*5a40*/  STL.64 [R1+0x6f8], R14 ;  /* 0x0006f80e01007387 */ /* 0x0007e20000100a00 */
[----:B0-----:R-:W-:Y:S02]  /*5a50*/  IMAD.MOV.U32 R6, RZ, RZ, 0x9fc7363 ;  /* 0x09fc7363ff067424 */ /* 0x001fe400078e00ff */
[----:B------:R-:W-:Y:S01]  /*5a60*/  IMAD.MOV.U32 R7, RZ, RZ, 0x3deac793 ;  /* 0x3deac793ff077424 */ /* 0x000fe200078e00ff */
[----:B------:R0:W-:Y:S01]  /*5a70*/  STL.64 [R1+0x718], R12 ;  /* 0x0007180c01007387 */ /* 0x0001e20000100a00 */
[----:B-1----:R-:W-:Y:S01]  /*5a80*/  MOV R4, 0x13f7775a ;  /* 0x13f7775a00047802 */ /* 0x002fe20000000f00 */
[----:B------:R-:W-:Y:S02]  /*5a90*/  IMAD.MOV.U32 R5, RZ, RZ, -0x4272569a ;  /* 0xbd8da966ff057424 */ /* 0x000fe400078e00ff */
[----:B--2---:R-:W-:Y:S01]  /*5aa0*/  IMAD.MOV.U32 R8, RZ, RZ, 0x3aebc9b7 ;  /* 0x3aebc9b7ff087424 */ /* 0x004fe200078e00ff */
[----:B------:R-:W-:Y:S01]  /*5ab0*/  MOV R9, 0xbf163a80 ;  /* 0xbf163a8000097802 */ /* 0x000fe20000000f00 */
[----:B------:R1:W-:Y:S01]  /*5ac0*/  STL.64 [R1+0x6e0], R6 ;  /* 0x0006e00601007387 */ /* 0x0003e20000100a00 */
[----:B---3--:R-:W-:Y:S01]  /*5ad0*/  IMAD.MOV.U32 R14, RZ, RZ, 0x582dd0a5 ;  /* 0x582dd0a5ff0e7424 */ /* 0x008fe200078e00ff */
[----:B------:R-:W-:-:S02]  /*5ae0*/  MOV R15, 0xbf44f9f2 ;  /* 0xbf44f9f2000f7802 */ /* 0x000fc40000000f00 */
[----:B------:R2:W-:Y:S01]  /*5af0*/  STL.64 [R1+0x738], R8 ;  /* 0x0007380801007387 */ /* 0x0005e20000100a00 */
[----:B0-----:R-:W-:Y:S02]  /*5b00*/  IMAD.MOV.U32 R12, RZ, RZ, 0x36172b0 ;  /* 0x036172b0ff0c7424 */ /* 0x001fe400078e00ff */
[----:B------:R-:W-:Y:S01]  /*5b10*/  IMAD.MOV.U32 R13, RZ, RZ, 0x3f100120 ;  /* 0x3f100120ff0d7424 */ /* 0x000fe200078e00ff */
[----:B------:R0:W-:Y:S01]  /*5b20*/  STL.64 [R1+0x720], R14 ;  /* 0x0007200e01007387 */ /* 0x0001e20000100a00 */
[----:B-1----:R-:W-:-:S03]  /*5b30*/  IMAD.MOV.U32 R6, RZ, RZ, 0x1cc96982 ;  /* 0x1cc96982ff067424 */ /* 0x002fc600078e00ff */
[----:B------:R1:W-:Y:S01]  /*5b40*/  STL.64 [R1+0x740], R12 ;  /* 0x0007400c01007387 */ /* 0x0003e20000100a00 */
[----:B------:R-:W-:Y:S02]  /*5b50*/  MOV R7, 0xbf438dff ;  /* 0xbf438dff00077802 */ /* 0x000fe40000000f00 */
[----:B--2---:R-:W-:Y:S01]  /*5b60*/  MOV R8, 0xa891d8ba ;  /* 0xa891d8ba00087802 */ /* 0x004fe20000000f00 */
[----:B------:R-:W-:Y:S01]  /*5b70*/  IMAD.MOV.U32 R9, RZ, RZ, -0x4138272d ;  /* 0xbec7d8d3ff097424 */ /* 0x000fe200078e00ff */
[----:B------:R2:W-:Y:S01]  /*5b80*/  STL.64 [R1+0x700], R4 ;  /* 0x0007000401007387 */ /* 0x0005e20000100a00 */
[----:B0-----:R-:W-:-:S03]  /*5b90*/  MOV R14, 0xc48d37bc ;  /* 0xc48d37bc000e7802 */ /* 0x001fc60000000f00 */
[----:B------:R0:W-:Y:S01]  /*5ba0*/  STL.64 [R1+0x760], R8 ;  /* 0x0007600801007387 */ /* 0x0001e20000100a00 */
[----:B------:R-:W-:Y:S02]  /*5bb0*/  IMAD.MOV.U32 R15, RZ, RZ, -0x4109e704 ;  /* 0xbef618fcff0f7424 */ /* 0x000fe400078e00ff */
[----:B-1----:R-:W-:Y:S01]  /*5bc0*/  IMAD.MOV.U32 R12, RZ, RZ, -0xd84d818 ;  /* 0xf27b27e8ff0c7424 */ /* 0x002fe200078e00ff */
[----:B------:R-:W-:Y:S01]  /*5bd0*/  MOV R13, 0x3ead3850 ;  /* 0x3ead3850000d7802 */ /* 0x000fe20000000f00 */
[----:B------:R1:W-:Y:S01]  /*5be0*/  STL.64 [R1+0x708], R6 ;  /* 0x0007080601007387 */ /* 0x0003e20000100a00 */
[----:B--2---:R-:W-:-:S03]  /*5bf0*/  IMAD.MOV.U32 R4, RZ, RZ, 0xc28e8a0 ;  /* 0x0c28e8a0ff047424 */ /* 0x004fc600078e00ff */
[----:B------:R2:W-:Y:S01]  /*5c00*/  STL.64 [R1+0x768], R12 ;  /* 0x0007680c01007387 */ /* 0x0005e20000100a00 */
[----:B------:R-:W-:Y:S02]  /*5c10*/  IMAD.MOV.U32 R5, RZ, RZ, 0x3f322fb2 ;  /* 0x3f322fb2ff057424 */ /* 0x000fe400078e00ff */
[----:B0-----:R-:W-:Y:S01]  /*5c20*/  IMAD.MOV.U32 R8, RZ, RZ, -0x62cef27b ;  /* 0x9d310d85ff087424 */ /* 0x001fe200078e00ff */
[----:B------:R0:W-:Y:S01]  /*5c30*/  STL.64 [R1+0x748], R14 ;  /* 0x0007480e01007387 */ /* 0x0001e20000100a00 */
[----:B------:R-:W-:-:S03]  /*5c40*/  IMAD.MOV.U32 R9, RZ, RZ, -0x41a4f541 ;  /* 0xbe5b0abfff097424 */ /* 0x000fc600078e00ff */
[----:B------:R3:W-:Y:S01]  /*5c50*/  STL.64 [R1+0x728], R4 ;  /* 0x0007280401007387 */ /* 0x0007e20000100a00 */
[----:B-1----:R-:W-:Y:S01]  /*5c60*/  MOV R6, 0xc8cebf16 ;  /* 0xc8cebf1600067802 */ /* 0x002fe20000000f00 */
[----:B------:R-:W-:Y:S02]  /*5c70*/  IMAD.MOV.U32 R7, RZ, RZ, 0x3e886c71 ;  /* 0x3e886c71ff077424 */ /* 0x000fe400078e00ff */
[----:B------:R1:W-:Y:S01]  /*5c80*/  STL.64 [R1+0x788], R8 ;  /* 0x0007880801007387 */ /* 0x0003e20000100a00 */
[----:B--2---:R-:W-:Y:S01]  /*5c90*/  MOV R12, 0x44652279 ;  /* 0x44652279000c7802 */ /* 0x004fe20000000f00 */
[----:B------:R-:W-:Y:S02]  /*5ca0*/  IMAD.MOV.U32 R13, RZ, RZ, -0x42f8f92a ;  /* 0xbd0706d6ff0d7424 */ /* 0x000fe400078e00ff */
[----:B0-----:R-:W-:Y:S01]  /*5cb0*/  IMAD.MOV.U32 R14, RZ, RZ, -0x7f8eef2e ;  /* 0x807110d2ff0e7424 */ /* 0x001fe200078e00ff */
[----:B------:R0:W-:Y:S01]  /*5cc0*/  STL.64 [R1+0x730], R6 ;  /* 0x0007300601007387 */ /* 0x0001e20000100a00 */
[----:B------:R-:W-:-:S02]  /*5cd0*/  IMAD.MOV.U32 R15, RZ, RZ, 0x3d903901 ;  /* 0x3d903901ff0f7424 */ /* 0x000fc400078e00ff */
[----:B---3--:R-:W-:Y:S01]  /*5ce0*/  IMAD.MOV.U32 R4, RZ, RZ, -0x1741ccd0 ;  /* 0xe8be3330ff047424 */ /* 0x008fe200078e00ff */
[----:B------:R2:W-:Y:S01]  /*5cf0*/  STL.64 [R1+0x790], R12 ;  /* 0x0007900c01007387 */ /* 0x0005e20000100a00 */
[----:B------:R-:W-:Y:S01]  /*5d00*/  MOV R5, 0xbe0e7018 ;  /* 0xbe0e701800057802 */ /* 0x000fe20000000f00 */
[----:B-1----:R-:W-:Y:S01]  /*5d10*/  IMAD.MOV.U32 R8, RZ, RZ, -0x5f439432 ;  /* 0xa0bc6bceff087424 */ /* 0x002fe200078e00ff */
[----:B------:R-:W-:Y:S01]  /*5d20*/  MOV R9, 0xbc0bdbb7 ;  /* 0xbc0bdbb700097802 */ /* 0x000fe20000000f00 */
[----:B------:R1:W-:Y:S01]  /*5d30*/  STL.64 [R1+0x770], R14 ;  /* 0x0007700e01007387 */ /* 0x0003e20000100a00 */
[----:B0-----:R-:W-:-:S03]  /*5d40*/  IMAD.MOV.U32 R6, RZ, RZ, -0x276d1e57 ;  /* 0xd892e1a9ff067424 */ /* 0x001fc600078e00ff */
[----:B------:R0:W-:Y:S01]  /*5d50*/  STL.64 [R1+0x7b0], R8 ;  /* 0x0007b00801007387 */ /* 0x0001e20000100a00 */
[----:B------:R-:W-:Y:S02]  /*5d60*/  IMAD.MOV.U32 R7, RZ, RZ, 0x3ed2fe63 ;  /* 0x3ed2fe63ff077424 */ /* 0x000fe400078e00ff */
[----:B--2---:R-:W-:Y:S01]  /*5d70*/  IMAD.MOV.U32 R12, RZ, RZ, -0x28d51ea ;  /* 0xfd72ae16ff0c7424 */ /* 0x004fe200078e00ff */
[----:B------:R2:W-:Y:S01]  /*5d80*/  STL.64 [R1+0x750], R4 ;  /* 0x0007500401007387 */ /* 0x0005e20000100a00 */
[----:B------:R-:W-:Y:S02]  /*5d90*/  IMAD.MOV.U32 R13, RZ, RZ, -0x4229c0f4 ;  /* 0xbdd63f0cff0d7424 */ /* 0x000fe400078e00ff */
[----:B-1----:R-:W-:Y:S01]  /*5da0*/  IMAD.MOV.U32 R14, RZ, RZ, 0x16605be3 ;  /* 0x16605be3ff0e7424 */ /* 0x002fe200078e00ff */
[----:B------:R-:W-:Y:S02]  /*5db0*/  MOV R15, 0x3e30bcbd ;  /* 0x3e30bcbd000f7802 */ /* 0x000fe40000000f00 */
[----:B------:R1:W-:Y:S01]  /*5dc0*/  STL.64 [R1+0x7b8], R12 ;  /* 0x0007b80c01007387 */ /* 0x0003e20000100a00 */
[----:B0-----:R-:W-:Y:S01]  /*5dd0*/  MOV R8, 0xaf756cde ;  /* 0xaf756cde00087802 */ /* 0x001fe20000000f00 */
[----:B------:R-:W-:-:S02]  /*5de0*/  IMAD.MOV.U32 R9, RZ, RZ, -0x40a0a244 ;  /* 0xbf5f5dbcff097424 */ /* 0x000fc400078e00ff */
        /* <DEDUP_REMOVED lines=11> */
[----:B------:R-:W-:Y:S01]  /*5ea0*/  IMAD.MOV.U32 R9, RZ, RZ, -0x40d9e71c ;  /* 0xbf2618e4ff097424 */ /* 0x000fe200078e00ff */
[----:B------:R2:W-:Y:S01]  /*5eb0*/  STL.64 [R1+0x7c0], R14 ;  /* 0x0007c00e01007387 */ /* 0x0005e20000100a00 */
[----:B-1----:R-:W-:-:S03]  /*5ec0*/  IMAD.MOV.U32 R6, RZ, RZ, -0x5b2caf32 ;  /* 0xa4d350ceff067424 */ /* 0x002fc600078e00ff */
[----:B------:R1:W-:Y:S01]  /*5ed0*/  STL.64 [R1+0x800], R8 ;  /* 0x0008000801007387 */ /* 0x0003e20000100a00 */
[----:B------:R-:W-:Y:S02]  /*5ee0*/  MOV R7, 0x3e77ca3d ;  /* 0x3e77ca3d00077802 */ /* 0x000fe40000000f00 */
[----:B0-----:R-:W-:Y:S01]  /*5ef0*/  MOV R12, 0x6f571329 ;  /* 0x6f571329000c7802 */ /* 0x001fe20000000f00 */
[----:B------:R-:W-:Y:S01]  /*5f00*/  IMAD.MOV.U32 R13, RZ, RZ, -0x41be8a62 ;  /* 0xbe41759eff0d7424 */ /* 0x000fe200078e00ff */
[----:B------:R0:W-:Y:S01]  /*5f10*/  STL.64 [R1+0x778], R4 ;  /* 0x0007780401007387 */ /* 0x0001e20000100a00 */
[----:B--2---:R-:W-:-:S03]  /*5f20*/  IMAD.MOV.U32 R14, RZ, RZ, 0x61e90004 ;  /* 0x61e90004ff0e7424 */ /* 0x004fc600078e00ff */
[----:B------:R2:W-:Y:S01]  /*5f30*/  STL.64 [R1+0x808], R12 ;  /* 0x0008080c01007387 */ /* 0x0005e20000100a00 */
[----:B------:R-:W-:Y:S02]  /*5f40*/  IMAD.MOV.U32 R15, RZ, RZ, 0x3eb0a9ef ;  /* 0x3eb0a9efff0f7424 */ /* 0x000fe400078e00ff */
[----:B-1----:R-:W-:Y:S01]  /*5f50*/  IMAD.MOV.U32 R8, RZ, RZ, -0x10765ed6 ;  /* 0xef89a12aff087424 */ /* 0x002fe200078e00ff */
[----:B------:R-:W-:Y:S01]  /*5f60*/  MOV R9, 0x3dcaa0a6 ;  /* 0x3dcaa0a600097802 */ /* 0x000fe20000000f00 */
[----:B------:R1:W-:Y:S01]  /*5f70*/  STL.64 [R1+0x780], R6 ;  /* 0x0007800601007387 */ /* 0x0003e20000100a00 */
[----:B0-----:R-:W-:-:S03]  /*5f80*/  IMAD.MOV.U32 R4, RZ, RZ, -0x2d0002b1 ;  /* 0xd2fffd4fff047424 */ /* 0x001fc600078e00ff */
[----:B------:R0:W-:Y:S01]  /*5f90*/  STL.64 [R1+0x828], R8 ;  /* 0x0008280801007387 */ /* 0x0001e20000100a00 */
[----:B------:R-:W-:Y:S02]  /*5fa0*/  IMAD.MOV.U32 R5, RZ, RZ, -0x41ddbb46 ;  /* 0xbe2244baff057424 */ /* 0x000fe400078e00ff */
[----:B--2---:R-:W-:Y:S01]  /*5fb0*/  IMAD.MOV.U32 R12, RZ, RZ, -0x738ddf49 ;  /* 0x8c7220b7ff0c7424 */ /* 0x004fe200078e00ff */
[----:B------:R2:W-:Y:S01]  /*5fc0*/  STL.64 [R1+0x7e8], R14 ;  /* 0x0007e80e01007387 */ /* 0x0005e20000100a00 */
[----:B------:R-:W-:-:S03]  /*5fd0*/  IMAD.MOV.U32 R13, RZ, RZ, -0x413dfaa8 ;  /* 0xbec20558ff0d7424 */ /* 0x000fc600078e00ff */
[----:B------:R3:W-:Y:S01]  /*5fe0*/  STL.64 [R1+0x7a0], R4 ;  /* 0x0007a00401007387 */ /* 0x0007e20000100a00 */
[----:B-1----:R-:W-:Y:S01]  /*5ff0*/  MOV R6, 0x9adcccb6 ;  /* 0x9adcccb600067802 */ /* 0x002fe20000000f00 */
[----:B------:R-:W-:Y:S01]  /*6000*/  IMAD.MOV.U32 R7, RZ, RZ, 0x3e03b654 ;  /* 0x3e03b654ff077424 */ /* 0x000fe200078e00ff */
[----:B0-----:R-:W-:Y:S01]  /*6010*/  MOV R8, 0xa640f7f8 ;  /* 0xa640f7f800087802 */ /* 0x001fe20000000f00 */
[----:B------:R-:W-:Y:S01]  /*6020*/  IMAD.MOV.U32 R9, RZ, RZ, 0x3e72d454 ;  /* 0x3e72d454ff097424 */ /* 0x000fe200078e00ff */
[----:B------:R0:W-:Y:S01]  /*6030*/  STL.64 [R1+0x830], R12 ;  /* 0x0008300c01007387 */ /* 0x0001e20000100a00 */
[----:B--2---:R-:W-:Y:S01]  /*6040*/  IMAD.MOV.U32 R14, RZ, RZ, 0x37b4e130 ;  /* 0x37b4e130ff0e7424 */ /* 0x004fe200078e00ff */
[----:B------:R-:W-:Y:S02]  /*6050*/  MOV R15, 0x3f07bdf8 ;  /* 0x3f07bdf8000f7802 */ /* 0x000fe40000000f00 */
[----:B------:R1:W-:Y:S01]  /*6060*/  STL.64 [R1+0x850], R8 ;  /* 0x0008500801007387 */ /* 0x0003e20000100a00 */
[----:B---3--:R-:W-:Y:S01]  /*6070*/  IMAD.MOV.U32 R4, RZ, RZ, -0x578d4d7c ;  /* 0xa872b284ff047424 */ /* 0x008fe200078e00ff */
        /* <DEDUP_REMOVED lines=22> */
[----:B------:R0:W-:Y:S01]  /*61e0*/  STL.64 [R1+0x8a0], R8 ;  /* 0x0008a00801007387 */ /* 0x0001e20000100a00 */
[----:B-1----:R-:W-:-:S03]  /*61f0*/  IMAD.MOV.U32 R14, RZ, RZ, -0x4b790f26 ;  /* 0xb486f0daff0e7424 */ /* 0x002fc600078e00ff */
        /* <DEDUP_REMOVED lines=8> */
[----:B-1----:R-:W-:-:S03]  /*6280*/  IMAD.MOV.U32 R6, RZ, RZ, -0x4ad3ccbb ;  /* 0xb52c3345ff067424 */ /* 0x002fc600078e00ff */
[----:B------:R1:W-:Y:S01]  /*6290*/  STL.64 [R1+0x8a8], R12 ;  /* 0x0008a80c01007387 */ /* 0x0003e20000100a00 */
[----:B------:R-:W-:Y:S01]  /*62a0*/  MOV R7, 0x3f3c01c0 ;  /* 0x3f3c01c000077802 */ /* 0x000fe20000000f00 */
[----:B--2---:R-:W-:Y:S02]  /*62b0*/  IMAD.MOV.U32 R4, RZ, RZ, 0x761692a2 ;  /* 0x761692a2ff047424 */ /* 0x004fe400078e00ff */
[----:B------:R2:W-:Y:S01]  /*62c0*/  STL.64 [R1+0x8c8], R8 ;  /* 0x0008c80801007387 */ /* 0x0005e20000100a00 */
[----:B------:R-:W-:Y:S02]  /*62d0*/  IMAD.MOV.U32 R5, RZ, RZ, -0x40ff9af1 ;  /* 0xbf00650fff057424 */ /* 0x000fe400078e00ff */
[----:B0-----:R-:W-:Y:S01]  /*62e0*/  IMAD.MOV.U32 R14, RZ, RZ, -0x72c8fe5a ;  /* 0x8d3701a6ff0e7424 */ /* 0x001fe200078e00ff */
[----:B------:R-:W-:Y:S01]  /*62f0*/  MOV R15, 0x3c5ab961 ;  /* 0x3c5ab961000f7802 */ /* 0x000fe20000000f00 */
[----:B------:R0:W-:Y:S01]  /*6300*/  STL.64 [R1+0x7f8], R6 ;  /* 0x0007f80601007387 */ /* 0x0001e20000100a00 */
[----:B-1----:R-:W-:Y:S01]  /*6310*/  IMAD.MOV.U32 R12, RZ, RZ, 0x5d1a742a ;  /* 0x5d1a742aff0c7424 */ /* 0x002fe200078e00ff */
[----:B------:R-:W-:-:S02]  /*6320*/  MOV R13, 0xbf3271c3 ;  /* 0xbf3271c3000d7802 */ /* 0x000fc40000000f00 */
[----:B------:R1:W-:Y:S01]  /*6330*/  STL.64 [R1+0x818], R4 ;  /* 0x0008180401007387 */ /* 0x0003e20000100a00 */
[----:B--2---:R-:W-:Y:S02]  /*6340*/  IMAD.MOV.U32 R8, RZ, RZ, -0x71bd4ab3 ;  /* 0x8e42b54dff087424 */ /* 0x004fe400078e00ff */
[----:B------:R-:W-:Y:S01]  /*6350*/  IMAD.MOV.U32 R9, RZ, RZ, 0x3ef21f0d ;  /* 0x3ef21f0dff097424 */ /* 0x000fe200078e00ff */
[----:B------:R2:W-:Y:S01]  /*6360*/  STL.64 [R1+0x8d0], R12 ;  /* 0x0008d00c01007387 */ /* 0x0005e20000100a00 */
[----:B0-----:R-:W-:-:S03]  /*6370*/  MOV R6, 0xf60786b1 ;  /* 0xf60786b100067802 */ /* 0x001fc60000000f00 */
[----:B------:R0:W-:Y:S01]  /*6380*/  STL.64 [R1+0x8f0], R8 ;  /* 0x0008f00801007387 */ /* 0x0001e20000100a00 */
[----:B------:R-:W-:Y:S02]  /*6390*/  IMAD.MOV.U32 R7, RZ, RZ, 0x3ee5ea3a ;  /* 0x3ee5ea3aff077424 */ /* 0x000fe400078e00ff */
[----:B-1----:R-:W-:Y:S01]  /*63a0*/  IMAD.MOV.U32 R4, RZ, RZ, 0x52fc4d58 ;  /* 0x52fc4d58ff047424 */ /* 0x002fe200078e00ff */
        /* <DEDUP_REMOVED lines=12> */
[----:B--2---:R-:W-:Y:S02]  /*6470*/  IMAD.MOV.U32 R6, RZ, RZ, -0x48aac0bd ;  /* 0xb7553f43ff067424 */ /* 0x004fe400078e00ff */
[----:B------:R-:W-:Y:S01]  /*6480*/  IMAD.MOV.U32 R7, RZ, RZ, -0x42b74682 ;  /* 0xbd48b97eff077424 */ /* 0x000fe200078e00ff */
        /* <DEDUP_REMOVED lines=9> */
[----:B--2---:R-:W-:-:S03]  /*6520*/  IMAD.MOV.U32 R14, RZ, RZ, -0x4746e29f ;  /* 0xb8b91d61ff0e7424 */ /* 0x004fc600078e00ff */
[----:B------:R2:W-:Y:S01]  /*6530*/  STL.64 [R1+0x940], R8 ;  /* 0x0009400801007387 */ /* 0x0005e20000100a00 */
[----:B------:R-:W-:-:S03]  /*6540*/  IMAD.MOV.U32 R15, RZ, RZ, 0x3f1b648c ;  /* 0x3f1b648cff0f7424 */ /* 0x000fc600078e00ff */
[----:B------:R3:W-:Y:S01]  /*6550*/  STL.64 [R1+0x868], R4 ;  /* 0x0008680401007387 */ /* 0x0007e20000100a00 */
[----:B0-----:R-:W-:Y:S01]  /*6560*/  IMAD.MOV.U32 R6, RZ, RZ, -0x2a82d63d ;  /* 0xd57d29c3ff067424 */ /* 0x001fe200078e00ff */
[----:B------:R-:W-:Y:S01]  /*6570*/  MOV R7, 0xbe1e96b1 ;  /* 0xbe1e96b100077802 */ /* 0x000fe20000000f00 */
[----:B-1----:R-:W-:Y:S01]  /*6580*/  IMAD.MOV.U32 R12, RZ, RZ, -0x2fc8f100 ;  /* 0xd0370f00ff0c7424 */ /* 0x002fe200078e00ff */
[----:B------:R-:W-:Y:S01]  /*6590*/  MOV R13, 0x3e0f0bac ;  /* 0x3e0f0bac000d7802 */ /* 0x000fe20000000f00 */
[----:B------:R0:W-:Y:S01]  /*65a0*/  STL.64 [R1+0x8d8], R14 ;  /* 0x0008d80e01007387 */ /* 0x0001e20000100a00 */
[----:B--2---:R-:W-:Y:S02]  /*65b0*/  IMAD.MOV.U32 R8, RZ, RZ, -0x60b5bfe5 ;  /* 0x9f4a401bff087424 */ /* 0x004fe400078e00ff */
[----:B------:R-:W-:Y:S01]  /*65c0*/  IMAD.MOV.U32 R9, RZ, RZ, 0x3f7a3a69 ;  /* 0x3f7a3a69ff097424 */ /* 0x000fe200078e00ff */
[----:B------:R1:W-:Y:S01]  /*65d0*/  STL.64 [R1+0x948], R12 ;  /* 0x0009480c01007387 */ /* 0x0003e20000100a00 */
[----:B---3--:R-:W-:-:S02]  /*65e0*/  IMAD.MOV.U32 R4, RZ, RZ, 0x207b9023 ;  /* 0x207b9023ff047424 */ /* 0x008fc400078e00ff */
[----:B------:R-:W-:Y:S01]  /*65f0*/  IMAD.MOV.U32 R5, RZ, RZ, 0x3dc4b273 ;  /* 0x3dc4b273ff057424 */ /* 0x000fe200078e00ff */
[----:B------:R2:W-:Y:S01]  /*6600*/  STL.64 [R1+0x968], R8 ;  /* 0x0009680801007387 */ /* 0x0005e20000100a00 */
[----:B0-----:R-:W-:Y:S01]  /*6610*/  IMAD.MOV.U32 R14, RZ, RZ, -0x8d81d02 ;  /* 0xf727e2feff0e7424 */ /* 0x001fe200078e00ff */
        /* <DEDUP_REMOVED lines=8> */
[----:B0-----:R-:W-:-:S03]  /*66a0*/  MOV R6, 0xa8ec5904 ;  /* 0xa8ec590400067802 */ /* 0x001fc60000000f00 */
[----:B------:R0:W-:Y:S01]  /*66b0*/  STL.64 [R1+0x990], R8 ;  /* 0x0009900801007387 */ /* 0x0001e20000100a00 */
[----:B------:R-:W-:Y:S02]  /*66c0*/  IMAD.MOV.U32 R7, RZ, RZ, 0x3f59e1db ;  /* 0x3f59e1dbff077424 */ /* 0x000fe400078e00ff */
[----:B-1----:R-:W-:Y:S01]  /*66d0*/  IMAD.MOV.U32 R4, RZ, RZ, 0x4cc4d9d6 ;  /* 0x4cc4d9d6ff047424 */ /* 0x002fe200078e00ff */
[----:B------:R-:W-:Y:S01]  /*66e0*/  MOV R5, 0xbf508fd6 ;  /* 0xbf508fd600057802 */ /* 0x000fe20000000f00 */
[----:B------:R1:W-:Y:S01]  /*66f0*/  STL.64 [R1+0x900], R14 ;  /* 0x0009000e01007387 */ /* 0x0003e20000100a00 */
[----:B--2---:R-:W-:Y:S02]  /*6700*/  IMAD.MOV.U32 R12, RZ, RZ, -0x4654b292 ;  /* 0xb9ab4d6eff0c7424 */ /* 0x004fe400078e00ff */
[----:B------:R-:W-:Y:S01]  /*6710*/  IMAD.MOV.U32 R13, RZ, RZ, 0x3e54e11f ;  /* 0x3e54e11fff0d7424 */ /* 0x000fe200078e00ff */
[----:B------:R2:W-:Y:S01]  /*6720*/  STL.64 [R1+0x898], R6 ;  /* 0x0008980601007387 */ /* 0x0005e20000100a00 */
[----:B0-----:R-:W-:Y:S01]  /*6730*/  MOV R8, 0x49a65517 ;  /* 0x49a6551700087802 */ /* 0x001fe20000000f00 */
[----:B------:R-:W-:-:S02]  /*6740*/  IMAD.MOV.U32 R9, RZ, RZ, -0x421c2728 ;  /* 0xbde3d8d8ff097424 */ /* 0x000fc400078e00ff */
[----:B------:R0:W-:Y:S01]  /*6750*/  STL.64 [R1+0x998], R12 ;  /* 0x0009980c01007387 */ /* 0x0001e20000100a00 */
[----:B-1----:R-:W-:-:S03]  /*6760*/  MOV R14, 0x7c2057dd ;  /* 0x7c2057dd000e7802 */ /* 0x002fc60000000f00 */
[----:B------:R1:W-:Y:S01]  /*6770*/  STL.64 [R1+0x9b8], R8 ;  /* 0x0009b80801007387 */ /* 0x0003e20000100a00 */
[----:B------:R-:W-:-:S03]  /*6780*/  IMAD.MOV.U32 R15, RZ, RZ, -0x419ce1d1 ;  /* 0xbe631e2fff0f7424 */ /* 0x000fc600078e00ff */
[----:B------:R3:W-:Y:S01]  /*6790*/  STL.64 [R1+0x8b8], R4 ;  /* 0x0008b80401007387 */ /* 0x0007e20000100a00 */
[----:B--2---:R-:W-:Y:S02]  /*67a0*/  IMAD.MOV.U32 R6, RZ, RZ, 0x5a61360f ;  /* 0x5a61360fff067424 */ /* 0x004fe400078e00ff */
[----:B------:R-:W-:Y:S01]  /*67b0*/  IMAD.MOV.U32 R7, RZ, RZ, -0x4165370d ;  /* 0xbe9ac8f3ff077424 */ /* 0x000fe200078e00ff */
        /* <DEDUP_REMOVED lines=26> */
[----:B------:R-:W-:Y:S01]  /*6960*/  IMAD.MOV.U32 R13, RZ, RZ, 0x3e2bcb20 ;  /* 0x3e2bcb20ff0d7424 */ /* 0x000fe200078e00ff */
[----:B0-----:R-:W-:Y:S01]  /*6970*/  MOV R8, 0x19b3e6f ;  /* 0x019b3e6f00087802 */ /* 0x001fe20000000f00 */
[----:B------:R-:W-:Y:S01]  /*6980*/  IMAD.MOV.U32 R9, RZ, RZ, -0x40be4cc5 ;  /* 0xbf41b33bff097424 */ /* 0x000fe200078e00ff */
[----:B------:R0:W-:Y:S01]  /*6990*/  STL.64 [R1+0x908], R4 ;  /* 0x0009080401007387 */ /* 0x0001e20000100a00 */
[----:B-1----:R-:W-:-:S03]  /*69a0*/  IMAD.MOV.U32 R14, RZ, RZ, -0x3215e115 ;  /* 0xcdea1eebff0e7424 */ /* 0x002fc600078e00ff */
[----:B------:R1:W-:Y:S01]  /*69b0*/  STL.64 [R1+0xa10], R12 ;  /* 0x000a100c01007387 */ /* 0x0003e20000100a00 */
[----:B------:R-:W-:Y:S02]  /*69c0*/  MOV R15, 0xbec25187 ;  /* 0xbec25187000f7802 */ /* 0x000fe40000000f00 */
[----:B--2---:R-:W-:Y:S01]  /*69d0*/  MOV R6, 0xc2ec0c52 ;  /* 0xc2ec0c5200067802 */ /* 0x004fe20000000f00 */
[----:B------:R2:W-:Y:S01]  /*69e0*/  STL.64 [R1+0xa30], R8 ;  /* 0x000a300801007387 */ /* 0x0005e20000100a00 */
[----:B------:R-:W-:Y:S02]  /*69f0*/  IMAD.MOV.U32 R7, RZ, RZ, -0x4158f349 ;  /* 0xbea70cb7ff077424 */ /* 0x000fe400078e00ff */
[----:B0-----:R-:W-:Y:S01]  /*6a00*/  IMAD.MOV.U32 R4, RZ, RZ, 0x6207f6ce ;  /* 0x6207f6ceff047424 */ /* 0x001fe200078e00ff */
[----:B------:R-:W-:Y:S01]  /*6a10*/  MOV R5, 0x3e55fafc ;  /* 0x3e55fafc00057802 */ /* 0x000fe20000000f00 */
        /* <DEDUP_REMOVED lines=8> */
[----:B0-----:R-:W-:Y:S01]  /*6aa0*/  MOV R14, 0x3ef55b59 ;  /* 0x3ef55b59000e7802 */ /* 0x001fe20000000f00 */
[----:B------:R-:W-:-:S02]  /*6ab0*/  IMAD.MOV.U32 R15, RZ, RZ, -0x40cf1af0 ;  /* 0xbf30e510ff0f7424 */ /* 0x000fc400078e00ff */
        /* <DEDUP_REMOVED lines=16> */
[----:B--2---:R-:W-:Y:S01]  /*6bc0*/  IMAD.MOV.U32 R6, RZ, RZ, -0x5a255ed9 ;  /* 0xa5daa127ff067424 */ /* 0x004fe200078e00ff */
[----:B------:R-:W-:Y:S01]  /*6bd0*/  MOV R7, 0xbf70ae56 ;  /* 0xbf70ae5600077802 */ /* 0x000fe20000000f00 */
[----:B0-----:R-:W-:Y:S01]  /*6be0*/  IMAD.MOV.U32 R12, RZ, RZ, 0x43924ff5 ;  /* 0x43924ff5ff0c7424 */ /* 0x001fe200078e00ff */
[----:B------:R-:W-:Y:S01]  /*6bf0*/  MOV R13, 0xbf218eb0 ;  /* 0xbf218eb0000d7802 */ /* 0x000fe20000000f00 */
[----:B------:R0:W-:Y:S01]  /*6c00*/  STL.64 [R1+0x9c8], R14 ;  /* 0x0009c80e01007387 */ /* 0x0001e20000100a00 */
[----:B-1----:R-:W-:Y:S01]  /*6c10*/  MOV R8, 0x2b27e94c ;  /* 0x2b27e94c00087802 */ /* 0x002fe20000000f00 */
[----:B------:R-:W-:Y:S02]  /*6c20*/  IMAD.MOV.U32 R9, RZ, RZ, 0x3dc60251 ;  /* 0x3dc60251ff097424 */ /* 0x000fe400078e00ff */
[----:B------:R1:W-:Y:S01]  /*6c30*/  STL.64 [R1+0xa80], R12 ;  /* 0x000a800c01007387 */ /* 0x0003e20000100a00 */
[----:B---3--:R-:W-:-:S03]  /*6c40*/  IMAD.MOV.U32 R4, RZ, RZ, 0x14eb1812 ;  /* 0x14eb1812ff047424 */ /* 0x008fc600078e00ff */
[----:B------:R2:W-:Y:S01]  /*6c50*/  STL.64 [R1+0xa90], R8 ;  /* 0x000a900801007387 */ /* 0x0005e20000100a00 */
[----:B------:R-:W-:Y:S02]  /*6c60*/  IMAD.MOV.U32 R5, RZ, RZ, 0x3f61cf4d ;  /* 0x3f61cf4dff057424 */ /* 0x000fe400078e00ff */
[----:B0-----:R-:W-:Y:S01]  /*6c70*/  IMAD.MOV.U32 R14, RZ, RZ, 0x553e9943 ;  /* 0x553e9943ff0e7424 */ /* 0x001fe200078e00ff */
[----:B------:R-:W-:Y:S01]  /*6c80*/  MOV R15, 0xbe7f3011 ;  /* 0xbe7f3011000f7802 */ /* 0x000fe20000000f00 */
[----:B------:R0:W-:Y:S01]  /*6c90*/  STL.64 [R1+0x960], R6 ;  /* 0x0009600601007387 */ /* 0x0001e20000100a00 */
[----:B-1----:R-:W-:Y:S01]  /*6ca0*/  MOV R12, 0x34675d03 ;  /* 0x34675d03000c7802 */ /* 0x002fe20000000f00 */
        /* <DEDUP_REMOVED lines=8> */
[----:B-1----:R-:W-:Y:S01]  /*6d30*/  IMAD.MOV.U32 R4, RZ, RZ, 0x7b1a5667 ;  /* 0x7b1a5667ff047424 */ /* 0x002fe200078e00ff */
[----:B------:R-:W-:Y:S01]  /*6d40*/  MOV R5, 0x3f28eab1 ;  /* 0x3f28eab100057802 */ /* 0x000fe20000000f00 */
[----:B------:R0:W-:Y:S01]  /*6d50*/  STL.64 [R1+0x9f0], R14 ;  /* 0x0009f00e01007387 */ /* 0x0001e20000100a00 */
[----:B--2---:R-:W-:Y:S01]  /*6d60*/  IMAD.MOV.U32 R12, RZ, RZ, -0x5a0d4773 ;  /* 0xa5f2b88dff0c7424 */ /* 0x004fe200078e00ff */
[----:B------:R-:W-:-:S02]  /*6d70*/  MOV R13, 0x3e9aae08 ;  /* 0x3e9aae08000d7802 */ /* 0x000fc40000000f00 */
[----:B------:R1:W-:Y:S01]  /*6d80*/  STL.64 [R1+0x988], R6 ;  /* 0x0009880601007387 */ /* 0x0003e20000100a00 */
[----:B---3--:R-:W-:Y:S02]  /*6d90*/  IMAD.MOV.U32 R8, RZ, RZ, 0x585a3e12 ;  /* 0x585a3e12ff087424 */ /* 0x008fe400078e00ff */
[----:B------:R-:W-:Y:S01]  /*6da0*/  IMAD.MOV.U32 R9, RZ, RZ, -0x416fec5b ;  /* 0xbe9013a5ff097424 */ /* 0x000fe200078e00ff */
[----:B------:R2:W-:Y:S01]  /*6db0*/  STL.64 [R1+0xab8], R12 ;  /* 0x000ab80c01007387 */ /* 0x0005e20000100a00 */
[----:B0-----:R-:W-:-:S03]  /*6dc0*/  MOV R14, 0x2e8ed281 ;  /* 0x2e8ed281000e7802 */ /* 0x001fc60000000f00 */
[----:B------:R0:W-:Y:S01]  /*6dd0*/  STL.64 [R1+0xac0], R8 ;  /* 0x000ac00801007387 */ /* 0x0001e20000100a00 */
[----:B------:R-:W-:Y:S02]  /*6de0*/  IMAD.MOV.U32 R15, RZ, RZ, 0x3be8a683 ;  /* 0x3be8a683ff0f7424 */ /* 0x000fe400078e00ff */
[----:B-1----:R-:W-:Y:S01]  /*6df0*/  IMAD.MOV.U32 R6, RZ, RZ, 0x35d225d ;  /* 0x035d225dff067424 */ /* 0x002fe200078e00ff */
[----:B------:R1:W-:Y:S01]  /*6e00*/  STL.64 [R1+0x9a8], R4 ;  /* 0x0009a80401007387 */ /* 0x0003e20000100a00 */
[----:B------:R-:W-:Y:S02]  /*6e10*/  IMAD.MOV.U32 R7, RZ, RZ, -0x40ee40f7 ;  /* 0xbf11bf09ff077424 */ /* 0x000fe400078e00ff */
[----:B--2---:R-:W-:Y:S01]  /*6e20*/  IMAD.MOV.U32 R12, RZ, RZ, 0x5cf292a0 ;  /* 0x5cf292a0ff0c7424 */ /* 0x004fe200078e00ff */
        /* <DEDUP_REMOVED lines=8> */
[----:B--2---:R-:W-:-:S03]  /*6eb0*/  IMAD.MOV.U32 R14, RZ, RZ, -0x16b644bd ;  /* 0xe949bb43ff0e7424 */ /* 0x004fc600078e00ff */
[----:B------:R2:W-:Y:S01]  /*6ec0*/  STL.64 [R1+0xae0], R8 ;  /* 0x000ae00801007387 */ /* 0x0005e20000100a00 */
[----:B------:R-:W-:-:S03]  /*6ed0*/  IMAD.MOV.U32 R15, RZ, RZ, -0x407bcfc4 ;  /* 0xbf84303cff0f7424 */ /* 0x000fc600078e00ff */
[----:B------:R3:W-:Y:S01]  /*6ee0*/  STL.64 [R1+0x9d0], R4 ;  /* 0x0009d00401007387 */ /* 0x0007e20000100a00 */
[----:B0-----:R-:W-:Y:S01]  /*6ef0*/  IMAD.MOV.U32 R6, RZ, RZ, -0xddec242 ;  /* 0xf2213dbeff067424 */ /* 0x001fe200078e00ff */
[----:B------:R-:W-:Y:S01]  /*6f00*/  MOV R7, 0x3d6c166c ;  /* 0x3d6c166c00077802 */ /* 0x000fe20000000f00 */
[----:B-1----:R-:W-:Y:S01]  /*6f10*/  IMAD.MOV.U32 R12, RZ, RZ, 0xcc2ec99 ;  /* 0x0cc2ec99ff0c7424 */ /* 0x002fe200078e00ff */
[----:B------:R-:W-:Y:S01]  /*6f20*/  MOV R13, 0xbe20e39a ;  /* 0xbe20e39a000d7802 */ /* 0x000fe20000000f00 */
[----:B------:R0:W-:Y:S01]  /*6f30*/  STL.64 [R1+0xa40], R14 ;  /* 0x000a400e01007387 */ /* 0x0001e20000100a00 */
[----:B--2---:R-:W-:Y:S01]  /*6f40*/  IMAD.MOV.U32 R8, RZ, RZ, -0x10012ac2 ;  /* 0xeffed53eff087424 */ /* 0x004fe200078e00ff */
[----:B------:R-:W-:Y:S02]  /*6f50*/  MOV R9, 0x3f9486e7 ;  /* 0x3f9486e700097802 */ /* 0x000fe40000000f00 */
[----:B------:R1:W-:Y:S01]  /*6f60*/  STL.64 [R1+0xae8], R12 ;  /* 0x000ae80c01007387 */ /* 0x0003e20000100a00 */
[----:B---3--:R-:W-:-:S02]  /*6f70*/  IMAD.MOV.U32 R4, RZ, RZ, 0x554e1fc0 ;  /* 0x554e1fc0ff047424 */ /* 0x008fc400078e00ff */
[----:B------:R-:W-:Y:S01]  /*6f80*/  IMAD.MOV.U32 R5, RZ, RZ, -0x4316a0e2 ;  /* 0xbce95f1eff057424 */ /* 0x000fe200078e00ff */
[----:B------:R2:W-:Y:S01]  /*6f90*/  STL.64 [R1+0xb00], R8 ;  /* 0x000b000801007387 */ /* 0x0005e20000100a00 */
[----:B0-----:R-:W-:Y:S01]  /*6fa0*/  MOV R14, 0xb1314cf1 ;  /* 0xb1314cf1000e7802 */ /* 0x001fe20000000f00 */
[----:B------:R-:W-:Y:S02]  /*6fb0*/  IMAD.MOV.U32 R15, RZ, RZ, 0x3f5c0816 ;  /* 0x3f5c0816ff0f7424 */ /* 0x000fe400078e00ff */
[----:B------:R0:W-:Y:S01]  /*6fc0*/  STL.64 [R1+0x9d8], R6 ;  /* 0x0009d80601007387 */ /* 0x0001e20000100a00 */
[----:B-1----:R-:W-:Y:S02]  /*6fd0*/  IMAD.MOV.U32 R12, RZ, RZ, -0x7f415c4b ;  /* 0x80bea3b5ff0c7424 */ /* 0x002fe400078e00ff */
        /* <DEDUP_REMOVED lines=22> */
[----:B------:R-:W-:Y:S01]  /*7140*/  IMAD.MOV.U32 R7, RZ, RZ, -0x4087a384 ;  /* 0xbf785c7cff077424 */ /* 0x000fe200078e00ff */
[----:B0-----:R-:W0:Y:S02]  /*7150*/  MUFU.RCP64H R5, R3 ;  /* 0x0000000300057308 */ /* 0x001e240000001800 */
[----:B------:R3:W-:Y:S01]  /*7160*/  STL.64 [R1+0xb30], R8 ;  /* 0x000b300801007387 */ /* 0x0007e20000100a00 */
[----:B------:R-:W-:Y:S02]  /*7170*/  IMAD.MOV.U32 R4, RZ, RZ, 0x1 ;  /* 0x00000001ff047424 */ /* 0x000fe400078e00ff */
[----:B-1----:R-:W-:Y:S01]  /*7180*/  IMAD.MOV.U32 R14, RZ, RZ, 0x7672b130 ;  /* 0x7672b130ff0e7424 */ /* 0x002fe200078e00ff */
[----:B------:R-:W-:Y:S01]  /*7190*/  MOV R15, 0x3edbbbac ;  /* 0x3edbbbac000f7802 */ /* 0x000fe20000000f00 */
[----:B------:R1:W-:Y:S01]  /*71a0*/  STL.64 [R1+0xa28], R6 ;  /* 0x000a280601007387 */ /* 0x0003e20000100a00 */
[----:B--2---:R-:W-:-:S02]  /*71b0*/  IMAD.MOV.U32 R12, RZ, RZ, -0x1e4736f7 ;  /* 0xe1b8c909ff0c7424 */ /* 0x004fc400078e00ff */
[----:B------:R-:W-:Y:S01]  /*71c0*/  IMAD.MOV.U32 R13, RZ, RZ, -0x40a7dbcf ;  /* 0xbf582431ff0d7424 */ /* 0x000fe200078e00ff */
[----:B------:R2:W-:Y:S01]  /*71d0*/  STL.64 [R1+0xa68], R18 ;  /* 0x000a681201007387 */ /* 0x0005e20000100a00 */
[----:B---3--:R-:W-:Y:S02]  /*71e0*/  IMAD.MOV.U32 R8, RZ, RZ, 0x61a9f916 ;  /* 0x61a9f916ff087424 */ /* 0x008fe400078e00ff */
[----:B------:R-:W-:Y:S01]  /*71f0*/  IMAD.MOV.U32 R9, RZ, RZ, -0x40dd2e49 ;  /* 0xbf22d1b7ff097424 */ /* 0x000fe200078e00ff */
[----:B------:R3:W-:Y:S01]  /*7200*/  STL.64 [R1+0xaa0], R14 ;  /* 0x000aa00e01007387 */ /* 0x0007e20000100a00 */
[----:B-1----:R-:W-:Y:S01]  /*7210*/  MOV R6, 0xf8e29435 ;  /* 0xf8e2943500067802 */ /* 0x002fe20000000f00 */
[----:B------:R-:W-:Y:S02]  /*7220*/  IMAD.MOV.U32 R7, RZ, RZ, 0x3f748900 ;  /* 0x3f748900ff077424 */ /* 0x000fe400078e00ff */
[----:B------:R1:W-:Y:S01]  /*7230*/  STL.64 [R1+0xb38], R12 ;  /* 0x000b380c01007387 */ /* 0x0003e20000100a00 */
[----:B--2---:R-:W-:-:S03]  /*7240*/  IMAD.MOV.U32 R18, RZ, RZ, -0x7498b2aa ;  /* 0x8b674d56ff127424 */ /* 0x004fc600078e00ff */
[----:B------:R2:W-:Y:S01]  /*7250*/  STL.64 [R1+0xb50], R8 ;  /* 0x000b500801007387 */ /* 0x0005e20000100a00 */
[----:B------:R-:W-:Y:S01]  /*7260*/  IMAD.MOV.U32 R19, RZ, RZ, -0x413e74f7 ;  /* 0xbec18b09ff137424 */ /* 0x000fe200078e00ff */
[----:B---3--:R-:W-:Y:S01]  /*7270*/  MOV R14, 0x87133284 ;  /* 0x87133284000e7802 */ /* 0x008fe20000000f00 */
        /* <DEDUP_REMOVED lines=12> */
[----:B-1----:R-:W-:Y:S01]  /*7340*/  IMAD.MOV.U32 R18, RZ, RZ, -0x1c06cc2a ;  /* 0xe3f933d6ff127424 */ /* 0x002fe200078e00ff */
[----:B------:R-:W-:Y:S01]  /*7350*/  MOV R19, 0x3cd01431 ;  /* 0x3cd0143100137802 */ /* 0x000fe20000000f00 */
[----:B--2---:R-:W-:Y:S01]  /*7360*/  IMAD.MOV.U32 R14, RZ, RZ, 0x50ed0c93 ;  /* 0x50ed0c93ff0e7424 */ /* 0x004fe200078e00ff */
[----:B------:R0:W-:Y:S01]  /*7370*/  STL.64 [R1+0xa70], R6 ;  /* 0x000a700601007387 */ /* 0x0001e20000100a00 */
[----:B------:R-:W-:Y:S02]  /*7380*/  IMAD.MOV.U32 R15, RZ, RZ, 0x3f91d1d6 ;  /* 0x3f91d1d6ff0f7424 */ /* 0x000fe400078e00ff */
[----:B---3--:R-:W-:Y:S01]  /*7390*/  IMAD.MOV.U32 R12, RZ, RZ, 0x57fe1a62 ;  /* 0x57fe1a62ff0c7424 */ /* 0x008fe200078e00ff */
[----:B------:R-:W-:Y:S01]  /*73a0*/  MOV R13, 0xbed31754 ;  /* 0xbed31754000d7802 */ /* 0x000fe20000000f00 */
[----:B------:R1:W-:Y:S01]  /*73b0*/  STL.64 [R1+0xad0], R18 ;  /* 0x000ad01201007387 */ /* 0x0003e20000100a00 */
[----:B----4-:R-:W-:-:S02]  /*73c0*/  IMAD.MOV.U32 R8, RZ, RZ, 0x28144e09 ;  /* 0x28144e09ff087424 */ /* 0x010fc400078e00ff */
[----:B------:R-:W-:Y:S01]  /*73d0*/  IMAD.MOV.U32 R9, RZ, RZ, 0x3eb7e290 ;  /* 0x3eb7e290ff097424 */ /* 0x000fe200078e00ff */
[----:B------:R2:W-:Y:S01]  /*73e0*/  STL.64 [R1+0xaf0], R14 ;  /* 0x000af00e01007387 */ /* 0x0005e20000100a00 */
[----:B0-----:R-:W0:Y:S03]  /*73f0*/  DFMA R6, -R2, R4, 1 ;  /* 0x3ff000000206742b */ /* 0x001e260000000104 */
[----:B------:R3:W-:Y:S01]  /*7400*/  STL.64 [R1+0xb78], R12 ;  /* 0x000b780c01007387 */ /* 0x0007e20000100a00 */
[----:B-1----:R-:W-:-:S03]  /*7410*/  MOV R18, 0x8bed86bc ;  /* 0x8bed86bc00127802 */ /* 0x002fc60000000f00 */
[----:B------:R-:W-:Y:S01]  /*7420*/  STL.64 [R1+0xb80], R8 ;  /* 0x000b800801007387 */ /* 0x000fe20000100a00 */
[----:B------:R-:W-:Y:S02]  /*7430*/  IMAD.MOV.U32 R19, RZ, RZ, -0x4061c372 ;  /* 0xbf9e3c8eff137424 */ /* 0x000fe400078e00ff */
[----:B--2---:R-:W-:Y:S01]  /*7440*/  IMAD.MOV.U32 R14, RZ, RZ, -0x1aa33f33 ;  /* 0xe55cc0cdff0e7424 */ /* 0x004fe200078e00ff */
[----:B------:R-:W-:Y:S02]  /*7450*/  MOV R15, 0x3f888706 ;  /* 0x3f888706000f7802 */ /* 0x000fe40000000f00 */
[----:B------:R1:W-:Y:S01]  /*7460*/  STL.64 [R1+0xaf8], R18 ;  /* 0x000af81201007387 */ /* 0x0003e20000100a00 */
[----:B---3--:R-:W-:Y:S01]  /*7470*/  MOV R12, 0x83fd9af1 ;  /* 0x83fd9af1000c7802 */ /* 0x008fe20000000f00 */
[----:B------:R-:W-:Y:S02]  /*7480*/  IMAD.MOV.U32 R13, RZ, RZ, 0x3d152ba3 ;  /* 0x3d152ba3ff0d7424 */ /* 0x000fe400078e00ff */
[----:B------:R2:W-:Y:S04]  /*7490*/  STL.64 [R1+0xb18], R14 ;  /* 0x000b180e01007387 */ /* 0x0005e80000100a00 */
[----:B------:R3:W-:Y:S01]  /*74a0*/  STL.64 [R1+0xb88], R12 ;  /* 0x000b880c01007387 */ /* 0x0007e20000100a00 */
[----:B-1----:R-:W-:-:S02]  /*74b0*/  IMAD.MOV.U32 R18, RZ, RZ, 0x168d2782 ;  /* 0x168d2782ff127424 */ /* 0x002fc400078e00ff */
[----:B------:R-:W-:Y:S01]  /*74c0*/  IMAD.MOV.U32 R19, RZ, RZ, -0x4089d154 ;  /* 0xbf762eacff137424 */ /* 0x000fe200078e00ff */
[----:B--2---:R-:W-:Y:S01]  /*74d0*/  MOV R14, 0xf1a3a0db ;  /* 0xf1a3a0db000e7802 */ /* 0x004fe20000000f00 */
[----:B------:R-:W-:-:S03]  /*74e0*/  IMAD.MOV.U32 R15, RZ, RZ, 0x3f423100 ;  /* 0x3f423100ff0f7424 */ /* 0x000fc600078e00ff */
[----:B------:R1:W-:Y:S01]  /*74f0*/  STL.64 [R1+0xb20], R18 ;  /* 0x000b201201007387 */ /* 0x0003e20000100a00 */
[----:B---3--:R-:W-:Y:S01]  /*7500*/  MOV R12, 0x1300d859 ;  /* 0x1300d859000c7802 */ /* 0x008fe20000000f00 */
[----:B------:R-:W-:Y:S02]  /*7510*/  IMAD.MOV.U32 R13, RZ, RZ, -0x4196aa99 ;  /* 0xbe695567ff0d7424 */ /* 0x000fe400078e00ff */
[----:B------:R2:W-:Y:S04]  /*7520*/  STL.64 [R1+0xb40], R14 ;  /* 0x000b400e01007387 */ /* 0x0005e80000100a00 */
[----:B------:R3:W-:Y:S01]  /*7530*/  STL.64 [R1+0xba0], R12 ;  /* 0x000ba00c01007387 */ /* 0x0007e20000100a00 */
[----:B-1----:R-:W-:Y:S01]  /*7540*/  IMAD.MOV.U32 R18, RZ, RZ, -0x1645b3 ;  /* 0xffe9ba4dff127424 */ /* 0x002fe200078e00ff */
[----:B------:R-:W-:Y:S01]  /*7550*/  MOV R19, 0x3e0201c0 ;  /* 0x3e0201c000137802 */ /* 0x000fe20000000f00 */
[----:B--2---:R-:W-:-:S02]  /*7560*/  IMAD.MOV.U32 R14, RZ, RZ, -0x5047a8aa ;  /* 0xafb85756ff0e7424 */ /* 0x004fc400078e00ff */
[----:B------:R-:W-:Y:S02]  /*7570*/  IMAD.MOV.U32 R15, RZ, RZ, -0x42708c81 ;  /* 0xbd8f737fff0f7424 */ /* 0x000fe400078e00ff */
[----:B------:R1:W-:Y:S01]  /*7580*/  STL.64 [R1+0xb48], R18 ;  /* 0x000b481201007387 */ /* 0x0003e20000100a00 */
[----:B---3--:R-:W-:Y:S01]  /*7590*/  IMAD.MOV.U32 R12, RZ, RZ, -0xccb32e3 ;  /* 0xf334cd1dff0c7424 */ /* 0x008fe200078e00ff */
[----:B------:R-:W-:Y:S02]  /*75a0*/  MOV R13, 0x3f645497 ;  /* 0x3f645497000d7802 */ /* 0x000fe40000000f00 */
[----:B------:R2:W-:Y:S04]  /*75b0*/  STL.64 [R1+0xb68], R14 ;  /* 0x000b680e01007387 */ /* 0x0005e80000100a00 */
[----:B------:R3:W-:Y:S01]  /*75c0*/  STL.64 [R1+0xbc0], R12 ;  /* 0x000bc00c01007387 */ /* 0x0007e20000100a00 */
[----:B-1----:R-:W-:Y:S01]  /*75d0*/  MOV R18, 0xb879aefc ;  /* 0xb879aefc00127802 */ /* 0x002fe20000000f00 */
[----:B------:R-:W-:-:S10]  /*75e0*/  IMAD.MOV.U32 R19, RZ, RZ, 0x3ede03c9 ;  /* 0x3ede03c9ff137424 */ /* 0x000fd400078e00ff */
[----:B0-----:R0:W1:Y:S02]  /*75f0*/  DFMA R8, R6, R6, R6 ;  /* 0x000000060608722b */ /* 0x0010640000000006 */
[----:B0-----:R-:W-:Y:S01]  /*7600*/  IMAD.MOV.U32 R6, RZ, RZ, 0x531b5ee8 ;  /* 0x531b5ee8ff067424 */ /* 0x001fe200078e00ff */
[----:B--2---:R-:W-:Y:S01]  /*7610*/  MOV R15, 0xbe91dddd ;  /* 0xbe91dddd000f7802 */ /* 0x004fe20000000f00 */
[----:B------:R-:W-:Y:S01]  /*7620*/  IMAD.MOV.U32 R7, RZ, RZ, 0x3e856899 ;  /* 0x3e856899ff077424 */ /* 0x000fe200078e00ff */
[----:B------:R0:W-:Y:S01]  /*7630*/  STL.64 [R1+0xb70], R18 ;  /* 0x000b701201007387 */ /* 0x0001e20000100a00 */
[----:B------:R-:W-:Y:S02]  /*7640*/  IMAD.MOV.U32 R14, RZ, RZ, -0x504dba13 ;  /* 0xafb245edff0e7424 */ /* 0x000fe400078e00ff */
[----:B---3--:R-:W-:Y:S01]  /*7650*/  IMAD.MOV.U32 R12, RZ, RZ, 0x1b78f2fd ;  /* 0x1b78f2fdff0c7424 */ /* 0x008fe200078e00ff */
[----:B------:R2:W-:Y:S01]  /*7660*/  STL.64 [R1+0xb98], R6 ;  /* 0x000b980601007387 */ /* 0x0005e20000100a00 */
[----:B------:R-:W-:-:S03]  /*7670*/  IMAD.MOV.U32 R13, RZ, RZ, -0x412800ce ;  /* 0xbed7ff32ff0d7424 */ /* 0x000fc600078e00ff */
[----:B------:R3:W-:Y:S04]  /*7680*/  STL.64 [R1+0xb90], R14 ;  /* 0x000b900e01007387 */ /* 0x0007e80000100a00 */
[----:B------:R4:W-:Y:S01]  /*7690*/  STL.64 [R1+0xbe0], R12 ;  /* 0x000be00c01007387 */ /* 0x0009e20000100a00 */
[----:B0-----:R-:W-:Y:S02]  /*76a0*/  IMAD.MOV.U32 R18, RZ, RZ, 0x11c56ff1 ;  /* 0x11c56ff1ff127424 */ /* 0x001fe400078e00ff */
[----:B------:R-:W-:Y:S01]  /*76b0*/  IMAD.MOV.U32 R19, RZ, RZ, 0x3e4122c8 ;  /* 0x3e4122c8ff137424 */ /* 0x000fe200078e00ff */
[----:B--2---:R-:W-:Y:S01]  /*76c0*/  MOV R6, 0x5c03d2e9 ;  /* 0x5c03d2e900067802 */ /* 0x004fe20000000f00 */
[----:B------:R-:W-:Y:S02]  /*76d0*/  IMAD.MOV.U32 R7, RZ, RZ, 0x3f9ef9a0 ;  /* 0x3f9ef9a0ff077424 */ /* 0x000fe400078e00ff */
[----:B---3--:R-:W-:Y:S01]  /*76e0*/  IMAD.MOV.U32 R14, RZ, RZ, -0xd47a6ac ;  /* 0xf2b85954ff0e7424 */ /* 0x008fe200078e00ff */
[----:B------:R-:W-:-:S02]  /*76f0*/  MOV R15, 0xbc92c41c ;  /* 0xbc92c41c000f7802 */ /* 0x000fc40000000f00 */
[----:B------:R0:W-:Y:S01]  /*7700*/  STL.64 [R1+0xbb8], R6 ;  /* 0x000bb80601007387 */ /* 0x0001e20000100a00 */
[----:B----4-:R-:W-:Y:S01]  /*7710*/  IMAD.MOV.U32 R12, RZ, RZ, -0x38c59a22 ;  /* 0xc73a65deff0c7424 */ /* 0x010fe200078e00ff */
[----:B------:R-:W-:Y:S02]  /*7720*/  MOV R13, 0xbf8b28c0 ;  /* 0xbf8b28c0000d7802 */ /* 0x000fe40000000f00 */
[----:B------:R2:W-:Y:S04]  /*7730*/  STL.64 [R1+0xba8], R14 ;  /* 0x000ba80e01007387 */ /* 0x0005e80000100a00 */
[----:B------:R3:W-:Y:S01]  /*7740*/  STL.64 [R1+0xbb0], R18 ;  /* 0x000bb01201007387 */ /* 0x0007e20000100a00 */
[----:B0-----:R-:W-:-:S03]  /*7750*/  IMAD.MOV.U32 R6, RZ, RZ, 0x49d95e46 ;  /* 0x49d95e46ff067424 */ /* 0x001fc600078e00ff */
[----:B------:R0:W-:Y:S01]  /*7760*/  STL.64 [R1+0xbf0], R12 ;  /* 0x000bf00c01007387 */ /* 0x0001e20000100a00 */
[----:B------:R-:W-:Y:S01]  /*7770*/  IMAD.MOV.U32 R7, RZ, RZ, -0x40566e61 ;  /* 0xbfa9919fff077424 */ /* 0x000fe200078e00ff */
[----:B--2---:R-:W-:Y:S01]  /*7780*/  MOV R14, 0x5e7cd1d3 ;  /* 0x5e7cd1d3000e7802 */ /* 0x004fe20000000f00 */
[----:B------:R-:W-:-:S03]  /*7790*/  IMAD.MOV.U32 R15, RZ, RZ, 0x3faead43 ;  /* 0x3faead43ff0f7424 */ /* 0x000fc600078e00ff */
[----:B------:R2:W-:Y:S01]  /*77a0*/  STL.64 [R1+0xbc8], R6 ;  /* 0x000bc80601007387 */ /* 0x0005e20000100a00 */
[----:B---3--:R-:W-:Y:S01]  /*77b0*/  IMAD.MOV.U32 R18, RZ, RZ, -0x6b5d1b4e ;  /* 0x94a2e4b2ff127424 */ /* 0x008fe200078e00ff */
[----:B------:R-:W-:Y:S02]  /*77c0*/  MOV R19, 0xbfa0a1a3 ;  /* 0xbfa0a1a300137802 */ /* 0x000fe40000000f00 */
[----:B------:R3:W-:Y:S01]  /*77d0*/  STL.64 [R1+0xbd0], R14 ;  /* 0x000bd00e01007387 */ /* 0x0007e20000100a00 */
[----:B0-----:R-:W-:Y:S02]  /*77e0*/  IMAD.MOV.U32 R12, RZ, RZ, -0x73ca209b ;  /* 0x8c35df65ff0c7424 */ /* 0x001fe400078e00ff */
[----:B------:R-:W-:Y:S01]  /*77f0*/  IMAD.MOV.U32 R13, RZ, RZ, 0x3f551ff4 ;  /* 0x3f551ff4ff0d7424 */ /* 0x000fe200078e00ff */
[----:B------:R0:W-:Y:S01]  /*7800*/  STL.64 [R1+0xbd8], R18 ;  /* 0x000bd81201007387 */ /* 0x0001e20000100a00 */
[----:B--2---:R-:W-:Y:S01]  /*7810*/  MOV R6, 0x3853b987 ;  /* 0x3853b98700067802 */ /* 0x004fe20000000f00 */
[----:B------:R-:W-:-:S02]  /*7820*/  IMAD.MOV.U32 R7, RZ, RZ, 0x3f8ee504 ;  /* 0x3f8ee504ff077424 */ /* 0x000fc400078e00ff */
[----:B------:R2:W-:Y:S01]  /*7830*/  STL.64 [R1+0xc10], R12 ;  /* 0x000c100c01007387 */ /* 0x0005e20000100a00 */
[----:B---3--:R-:W-:-:S03]  /*7840*/  IMAD.MOV.U32 R14, RZ, RZ, 0x7be56cf6 ;  /* 0x7be56cf6ff0e7424 */ /* 0x008fc600078e00ff */
[----:B------:R3:W-:Y:S01]  /*7850*/  STL.64 [R1+0xbe8], R6 ;  /* 0x000be80601007387 */ /* 0x0007e20000100a00 */
[----:B------:R-:W-:Y:S02]  /*7860*/  IMAD.MOV.U32 R15, RZ, RZ, 0x3f76bd32 ;  /* 0x3f76bd32ff0f7424 */ /* 0x000fe400078e00ff */
[----:B-1----:R1:W4:Y:S01]  /*7870*/  DFMA R4, R4, R8, R4 ;  /* 0x000000080404722b */ /* 0x0023220000000004 */
[----:B0-----:R-:W-:Y:S01]  /*7880*/  MOV R18, 0x10abeebc ;  /* 0x10abeebc00127802 */ /* 0x001fe20000000f00 */
[----:B------:R-:W-:Y:S01]  /*7890*/  IMAD.MOV.U32 R19, RZ, RZ, 0x3e603f57 ;  /* 0x3e603f57ff137424 */ /* 0x000fe200078e00ff */
[----:B-1----:R-:W-:Y:S01]  /*78a0*/  MOV R8, 0x29064247 ;  /* 0x2906424700087802 */ /* 0x002fe20000000f00 */
[----:B------:R0:W-:Y:S01]  /*78b0*/  STL.64 [R1+0xbf8], R14 ;  /* 0x000bf80e01007387 */ /* 0x0001e20000100a00 */
[----:B------:R-:W-:Y:S01]  /*78c0*/  IMAD.MOV.U32 R9, RZ, RZ, -0x403f5f91 ;  /* 0xbfc0a06fff097424 */ /* 0x000fe200078e00ff */
[----:B--2---:R-:W-:Y:S01]  /*78d0*/  MOV R12, 0xa0ce370e ;  /* 0xa0ce370e000c7802 */ /* 0x004fe20000000f00 */
[----:B------:R-:W-:Y:S01]  /*78e0*/  IMAD.MOV.U32 R13, RZ, RZ, -0x40ebb737 ;  /* 0xbf1448c9ff0d7424 */ /* 0x000fe200078e00ff */
[----:B------:R1:W-:Y:S01]  /*78f0*/  STL.64 [R1+0xc00], R18 ;  /* 0x000c001201007387 */ /* 0x0003e20000100a00 */
[----:B---3--:R-:W-:Y:S01]  /*7900*/  IMAD.MOV.U32 R6, RZ, RZ, -0x53a2d366 ;  /* 0xac5d2c9aff067424 */ /* 0x008fe200078e00ff */
[----:B------:R-:W-:-:S02]  /*7910*/  MOV R7, 0xbf5c3a98 ;  /* 0xbf5c3a9800077802 */ /* 0x000fc40000000f00 */
[----:B------:R2:W-:Y:S04]  /*7920*/  STL.64 [R1+0xc30], R12 ;  /* 0x000c300c01007387 */ /* 0x0005e80000100a00 */
[----:B------:R3:W-:Y:S01]  /*7930*/  STL.64 [R1+0xc08], R6 ;  /* 0x000c080601007387 */ /* 0x0007e20000100a00 */
[----:B0-----:R-:W-:Y:S01]  /*7940*/  IMAD.MOV.U32 R14, RZ, RZ, -0x67b76f61 ;  /* 0x9848909fff0e7424 */ /* 0x001fe200078e00ff */
[----:B------:R-:W-:Y:S01]  /*7950*/  MOV R15, 0xbde927a7 ;  /* 0xbde927a7000f7802 */ /* 0x000fe20000000f00 */
[----:B-1----:R-:W-:Y:S02]  /*7960*/  IMAD.MOV.U32 R18, RZ, RZ, 0x2f459ca1 ;  /* 0x2f459ca1ff127424 */ /* 0x002fe400078e00ff */
[----:B------:R-:W-:Y:S02]  /*7970*/  IMAD.MOV.U32 R19, RZ, RZ, 0x3f1e03ca ;  /* 0x3f1e03caff137424 */ /* 0x000fe400078e00ff */
[----:B------:R0:W-:Y:S01]  /*7980*/  STL.64 [R1+0xc20], R14 ;  /* 0x000c200e01007387 */ /* 0x0001e20000100a00 */
[----:B--2---:R-:W-:-:S02]  /*7990*/  IMAD.MOV.U32 R12, RZ, RZ, 0x5a7d9ac5 ;  /* 0x5a7d9ac5ff0c7424 */ /* 0x004fc400078e00ff */
[----:B------:R-:W-:Y:S01]  /*79a0*/  IMAD.MOV.U32 R13, RZ, RZ, 0x3d72f0a6 ;  /* 0x3d72f0a6ff0d7424 */ /* 0x000fe200078e00ff */
[----:B------:R1:W-:Y:S01]  /*79b0*/  STL.64 [R1+0xc28], R18 ;  /* 0x000c281201007387 */ /* 0x0003e20000100a00 */
[----:B---3--:R-:W-:Y:S01]  /*79c0*/  MOV R6, 0x5f300209 ;  /* 0x5f30020900067802 */ /* 0x008fe20000000f00 */
[----:B------:R-:W-:Y:S02]  /*79d0*/  IMAD.MOV.U32 R7, RZ, RZ, -0x40c14cb1 ;  /* 0xbf3eb34fff077424 */ /* 0x000fe400078e00ff */
[----:B------:R2:W-:Y:S04]  /*79e0*/  STL.64 [R1+0xc40], R12 ;  /* 0x000c400c01007387 */ /* 0x0005e80000100a00 */
[----:B------:R3:W-:Y:S01]  /*79f0*/  STL.64 [R1+0xc18], R6 ;  /* 0x000c180601007387 */ /* 0x0007e20000100a00 */
[----:B0-----:R-:W-:Y:S01]  /*7a00*/  MOV R14, 0x261131ce ;  /* 0x261131ce000e7802 */ /* 0x001fe20000000f00 */
[----:B------:R-:W-:-:S02]  /*7a10*/  IMAD.MOV.U32 R15, RZ, RZ, -0x4129aaab ;  /* 0xbed65555ff0f7424 */ /* 0x000fc400078e00ff */
[----:B-1----:R-:W-:Y:S01]  /*7a20*/  IMAD.MOV.U32 R18, RZ, RZ, 0x3d88fea7 ;  /* 0x3d88fea7ff127424 */ /* 0x002fe200078e00ff */
[----:B------:R-:W-:Y:S02]  /*7a30*/  MOV R19, 0x3ecc1949 ;  /* 0x3ecc194900137802 */ /* 0x000fe40000000f00 */
[----:B------:R0:W-:Y:S01]  /*7a40*/  STL.64 [R1+0xc48], R14 ;  /* 0x000c480e01007387 */ /* 0x0001e20000100a00 */
[----:B--2---:R-:W-:Y:S01]  /*7a50*/  MOV R12, 0x36ee783 ;  /* 0x036ee783000c7802 */ /* 0x004fe20000000f00 */
[----:B------:R-:W-:Y:S02]  /*7a60*/  IMAD.MOV.U32 R13, RZ, RZ, -0x4306bd5e ;  /* 0xbcf942a2ff0d7424 */ /* 0x000fe400078e00ff */
[----:B------:R1:W-:Y:S01]  /*7a70*/  STL.64 [R1+0xc50], R18 ;  /* 0x000c501201007387 */ /* 0x0003e20000100a00 */
[----:B---3--:R-:W-:Y:S01]  /*7a80*/  IMAD.MOV.U32 R6, RZ, RZ, 0xeccfadb ;  /* 0x0eccfadbff067424 */ /* 0x008fe200078e00ff */
[----:B------:R-:W-:Y:S02]  /*7a90*/  MOV R7, 0x3efadee2 ;  /* 0x3efadee200077802 */ /* 0x000fe40000000f00 */
[----:B------:R2:W-:Y:S04]  /*7aa0*/  STL.64 [R1+0xc60], R12 ;  /* 0x000c600c01007387 */ /* 0x0005e80000100a00 */
[----:B------:R3:W-:Y:S01]  /*7ab0*/  STL.64 [R1+0xc38], R6 ;  /* 0x000c380601007387 */ /* 0x0007e20000100a00 */
[----:B0-----:R-:W-:-:S02]  /*7ac0*/  IMAD.MOV.U32 R14, RZ, RZ, 0x27a1383d ;  /* 0x27a1383dff0e7424 */ /* 0x001fc400078e00ff */
[----:B------:R-:W-:Y:S01]  /*7ad0*/  IMAD.MOV.U32 R15, RZ, RZ, -0x4181595c ;  /* 0xbe7ea6a4ff0f7424 */ /* 0x000fe200078e00ff */
[----:B-1----:R-:W-:Y:S01]  /*7ae0*/  MOV R18, 0xd1a9ac83 ;  /* 0xd1a9ac8300127802 */ /* 0x002fe20000000f00 */
[----:B------:R-:W-:Y:S02]  /*7af0*/  IMAD.MOV.U32 R19, RZ, RZ, 0x3e62116d ;  /* 0x3e62116dff137424 */ /* 0x000fe400078e00ff */
[----:B--2---:R-:W-:Y:S01]  /*7b00*/  IMAD.MOV.U32 R12, RZ, RZ, 0x5f50d178 ;  /* 0x5f50d178ff0c7424 */ /* 0x004fe200078e00ff */
[----:B------:R-:W-:Y:S01]  /*7b10*/  MOV R13, 0xbfb95b68 ;  /* 0xbfb95b68000d7802 */ /* 0x000fe20000000f00 */
[----:B------:R0:W-:Y:S01]  /*7b20*/  STL.64 [R1+0xc70], R14 ;  /* 0x000c700e01007387 */ /* 0x0001e20000100a00 */
[----:B---3--:R-:W-:Y:S02]  /*7b30*/  IMAD.MOV.U32 R6, RZ, RZ, -0x25bcd4ef ;  /* 0xda432b11ff067424 */ /* 0x008fe400078e00ff */
[----:B------:R-:W-:Y:S01]  /*7b40*/  IMAD.MOV.U32 R7, RZ, RZ, -0x414e954a ;  /* 0xbeb16ab6ff077424 */ /* 0x000fe200078e00ff */
[----:B------:R1:W-:Y:S04]  /*7b50*/  STL.64 [R1+0xc78], R18 ;  /* 0x000c781201007387 */ /* 0x0003e80000100a00 */
[----:B------:R2:W-:Y:S01]  /*7b60*/  STL.64 [R1+0xc58], R6 ;  /* 0x000c580601007387 */ /* 0x0005e20000100a00 */
[----:B0-----:R-:W-:-:S03]  /*7b70*/  MOV R14, 0x3cf8dfb4 ;  /* 0x3cf8dfb4000e7802 */ /* 0x001fc60000000f00 */
[----:B------:R0:W-:Y:S01]  /*7b80*/  STL.64 [R1+0xc80], R12 ;  /* 0x000c800c01007387 */ /* 0x0001e20000100a00 */
[----:B------:R-:W-:Y:S02]  /*7b90*/  IMAD.MOV.U32 R15, RZ, RZ, -0x40483c5f ;  /* 0xbfb7c3a1ff0f7424 */ /* 0x000fe400078e00ff */
[----:B-1----:R-:W-:Y:S01]  /*7ba0*/  IMAD.MOV.U32 R18, RZ, RZ, -0x3cbd0b71 ;  /* 0xc342f48fff127424 */ /* 0x002fe200078e00ff */
[----:B------:R-:W-:Y:S01]  /*7bb0*/  MOV R19, 0xc0259425 ;  /* 0xc025942500137802 */ /* 0x000fe20000000f00 */
[----:B--2---:R-:W-:Y:S01]  /*7bc0*/  IMAD.MOV.U32 R6, RZ, RZ, 0x1c8dde07 ;  /* 0x1c8dde07ff067424 */ /* 0x004fe200078e00ff */
[----:B------:R-:W-:Y:S01]  /*7bd0*/  MOV R7, 0x3e89b42c ;  /* 0x3e89b42c00077802 */ /* 0x000fe20000000f00 */
[----:B0-----:R-:W-:-:S04]  /*7be0*/  IMAD.MOV.U32 R12, RZ, RZ, 0x7a744982 ;  /* 0x7a744982ff0c7424 */ /* 0x001fc800078e00ff */
[----:B------:R0:W-:Y:S01]  /*7bf0*/  STL.64 [R1+0xc68], R6 ;  /* 0x000c680601007387 */ /* 0x0001e20000100a00 */
[----:B------:R-:W-:Y:S02]  /*7c00*/  IMAD.MOV.U32 R13, RZ, RZ, 0x3fb72bb4 ;  /* 0x3fb72bb4ff0d7424 */ /* 0x000fe400078e00ff */
[----:B0-----:R-:W-:Y:S02]  /*7c10*/  IMAD.MOV.U32 R6, RZ, RZ, -0x5673743c ;  /* 0xa98c8bc4ff067424 */ /* 0x001fe400078e00ff */
[----:B------:R-:W-:-:S05]  /*7c20*/  IMAD.MOV.U32 R7, RZ, RZ, 0x3fc6fb2b ;  /* 0x3fc6fb2bff077424 */ /* 0x000fca00078e00ff */
[----:B------:R0:W-:Y:S04]  /*7c30*/  STL.64 [R1+0xc88], R6 ;  /* 0x000c880601007387 */ /* 0x0001e80000100a00 */
        /* <DEDUP_REMOVED lines=10> */
[----:B------:R2:W-:Y:S04]  /*7ce0*/  STL.64 [R1+0xcc8], R12 ;  /* 0x000cc80c01007387 */ /* 0x0005e80000100a00 */
[----:B------:R3:W-:Y:S01]  /*7cf0*/  STL.64 [R1+0xcb0], R8 ;  /* 0x000cb00801007387 */ /* 0x0007e20000100a00 */
[----:B0-----:R-:W-:-:S02]  /*7d00*/  IMAD.MOV.U32 R14, RZ, RZ, 0x69432cef ;  /* 0x69432cefff0e7424 */ /* 0x001fc400078e00ff */
[----:B------:R-:W-:Y:S01]  /*7d10*/  IMAD.MOV.U32 R15, RZ, RZ, -0x4088f985 ;  /* 0xbf77067bff0f7424 */ /* 0x000fe200078e00ff */
[----:B------:R0:W-:Y:S01]  /*7d20*/  STL.64 [R1+0xfb0], R18 ;  /* 0x000fb01201007387 */ /* 0x0001e20000100a00 */
[----:B-1----:R-:W-:Y:S02]  /*7d30*/  IMAD.MOV.U32 R6, RZ, RZ, -0x442fe938 ;  /* 0xbbd016c8ff067424 */ /* 0x002fe400078e00ff */
        /* <DEDUP_REMOVED lines=13> */
[----:B--2---:R-:W-:Y:S01]  /*7e10*/  MOV R6, 0xb2241202 ;  /* 0xb224120200067802 */ /* 0x004fe20000000f00 */
[----:B------:R-:W-:Y:S01]  /*7e20*/  IMAD.MOV.U32 R7, RZ, RZ, -0x41db6b2d ;  /* 0xbe2494d3ff077424 */ /* 0x000fe200078e00ff */
[----:B------:R1:W-:Y:S01]  /*7e30*/  STL.64 [R1+0xfd8], R18 ;  /* 0x000fd81201007387 */ /* 0x0003e20000100a00 */
[----:B0-----:R-:W-:-:S03]  /*7e40*/  IMAD.MOV.U32 R12, RZ, RZ, 0x3b45ff81 ;  /* 0x3b45ff81ff0c7424 */ /* 0x001fc600078e00ff */
[----:B------:R0:W-:Y:S01]  /*7e50*/  STL.64 [R1+0xcd8], R6 ;  /* 0x000cd80601007387 */ /* 0x0001e20000100a00 */
[----:B------:R-:W-:Y:S01]  /*7e60*/  IMAD.MOV.U32 R13, RZ, RZ, -0x42bf626f ;  /* 0xbd409d91ff0d7424 */ /* 0x000fe200078e00ff */
[----:B---3--:R-:W-:Y:S01]  /*7e70*/  MOV R9, 0x3f5a4350 ;  /* 0x3f5a435000097802 */ /* 0x008fe20000000f00 */
[----:B------:R-:W-:Y:S01]  /*7e80*/  IMAD.MOV.U32 R8, RZ, RZ, -0x1da32ee4 ;  /* 0xe25cd11cff087424 */ /* 0x000fe200078e00ff */
[----:B------:R2:W-:Y:S04]  /*7e90*/  STL.64 [R1+0xcf8], R14 ;  /* 0x000cf80e01007387 */ /* 0x0005e80000100a00 */
[----:B------:R3:W-:Y:S01]  /*7ea0*/  STL.64 [R1+0xd18], R12 ;  /* 0x000d180c01007387 */ /* 0x0007e20000100a00 */
[----:B-1----:R-:W-:Y:S02]  /*7eb0*/  IMAD.MOV.U32 R18, RZ, RZ, -0x599d9835 ;  /* 0xa66267cbff127424 */ /* 0x002fe400078e00ff */
[----:B------:R-:W-:Y:S01]  /*7ec0*/  IMAD.MOV.U32 R19, RZ, RZ, 0x3fd5be7a ;  /* 0x3fd5be7aff137424 */ /* 0x000fe200078e00ff */
[----:B------:R1:W-:Y:S01]  /*7ed0*/  STL.64 [R1+0xce0], R8 ;  /* 0x000ce00801007387 */ /* 0x0003e20000100a00 */
[----:B0-----:R-:W-:-:S02]  /*7ee0*/  IMAD.MOV.U32 R6, RZ, RZ, 0x3c40f6a ;  /* 0x03c40f6aff067424 */ /* 0x001fc400078e00ff */
[----:B------:R-:W-:Y:S01]  /*7ef0*/  IMAD.MOV.U32 R7, RZ, RZ, -0x40acfbc3 ;  /* 0xbf53043dff077424 */ /* 0x000fe200078e00ff */
[----:B--2---:R-:W-:Y:S01]  /*7f00*/  MOV R14, 0x539275a7 ;  /* 0x539275a7000e7802 */ /* 0x004fe20000000f00 */
[----:B------:R-:W-:Y:S01]  /*7f10*/  IMAD.MOV.U32 R15, RZ, RZ, 0x3ed1abde ;  /* 0x3ed1abdeff0f7424 */ /* 0x000fe200078e00ff */
[----:B------:R0:W-:Y:S01]  /*7f20*/  STL.64 [R1+0x1000], R18 ;  /* 0x0010001201007387 */ /* 0x0001e20000100a00 */
[----:B---3--:R-:W-:Y:S01]  /*7f30*/  IMAD.MOV.U32 R12, RZ, RZ, 0x66be9669 ;  /* 0x66be9669ff0c7424 */ /* 0x008fe200078e00ff */
[----:B------:R-:W-:Y:S02]  /*7f40*/  MOV R13, 0xbe83c519 ;  /* 0xbe83c519000d7802 */ /* 0x000fe40000000f00 */
[----:B------:R2:W-:Y:S01]  /*7f50*/  STL.64 [R1+0xce8], R6 ;  /* 0x000ce80601007387 */ /* 0x0005e20000100a00 */
[----:B-1----:R-:W-:-:S03]  /*7f60*/  IMAD.MOV.U32 R8, RZ, RZ, -0x35cf944b ;  /* 0xca306bb5ff087424 */ /* 0x002fc600078e00ff */
[----:B------:R1:W-:Y:S01]  /*7f70*/  STL.64 [R1+0xd40], R12 ;  /* 0x000d400c01007387 */ /* 0x0003e20000100a00 */
[----:B------:R-:W-:-:S03]  /*7f80*/  IMAD.MOV.U32 R9, RZ, RZ, -0x40e6e001 ;  /* 0xbf191fffff097424 */ /* 0x000fc600078e00ff */
[----:B------:R3:W-:Y:S01]  /*7f90*/  STL.64 [R1+0xd20], R14 ;  /* 0x000d200e01007387 */ /* 0x0007e20000100a00 */
[----:B0-----:R-:W-:Y:S01]  /*7fa0*/  IMAD.MOV.U32 R18, RZ, RZ, -0x232dd40d ;  /* 0xdcd22bf3ff127424 */ /* 0x001fe200078e00ff */
[----:B------:R-:W-:Y:S02]  /*7fb0*/  MOV R19, 0x3f948c40 ;  /* 0x3f948c4000137802 */ /* 0x000fe40000000f00 */
[----:B--2---:R-:W-:Y:S01]  /*7fc0*/  MOV R6, 0x7c4544c3 ;  /* 0x7c4544c300067802 */ /* 0x004fe20000000f00 */
[----:B------:R-:W-:Y:S01]  /*7fd0*/  IMAD.MOV.U32 R7, RZ, RZ, 0x3f10af03 ;  /* 0x3f10af03ff077424 */ /* 0x000fe200078e00ff */
[----:B------:R0:W-:Y:S01]  /*7fe0*/  STL.64 [R1+0xd00], R8 ;  /* 0x000d000801007387 */ /* 0x0001e20000100a00 */
[----:B-1----:R-:W-:Y:S01]  /*7ff0*/  MOV R12, 0xca6272d6 ;  /* 0xca6272d6000c7802 */ /* 0x002fe20000000f00 */
[----:B------:R-:W-:Y:S02]  /*8000*/  IMAD.MOV.U32 R13, RZ, RZ, 0x3fd10cd9 ;  /* 0x3fd10cd9ff0d7424 */ /* 0x000fe400078e00ff */
[----:B------:R1:W-:Y:S01]  /*8010*/  STL.64 [R1+0xd08], R6 ;  /* 0x000d080601007387 */ /* 0x0003e20000100a00 */
[----:B---3--:R-:W-:-:S03]  /*8020*/  IMAD.MOV.U32 R14, RZ, RZ, -0x3bccff5e ;  /* 0xc43300a2ff0e7424 */ /* 0x008fc600078e00ff */
[----:B------:R2:W-:Y:S01]  /*8030*/  STL.64 [R1+0xd68], R12 ;  /* 0x000d680c01007387 */ /* 0x0005e20000100a00 */
[----:B------:R-:W-:Y:S02]  /*8040*/  IMAD.MOV.U32 R15, RZ, RZ, -0x40366831 ;  /* 0xbfc997cfff0f7424 */ /* 0x000fe400078e00ff */
[----:B0-----:R-:W-:Y:S01]  /*8050*/  IMAD.MOV.U32 R8, RZ, RZ, -0x6f643b9e ;  /* 0x909bc462ff087424 */ /* 0x001fe200078e00ff */
[----:B------:R-:W-:Y:S02]  /*8060*/  MOV R9, 0xbef5c564 ;  /* 0xbef5c56400097802 */ /* 0x000fe40000000f00 */
[----:B------:R0:W-:Y:S01]  /*8070*/  STL.64 [R1+0xd48], R14 ;  /* 0x000d480e01007387 */ /* 0x0001e20000100a00 */
[----:B-1----:R-:W-:Y:S01]  /*8080*/  IMAD.MOV.U32 R6, RZ, RZ, -0x39092c3 ;  /* 0xfc6f6d3dff067424 */ /* 0x002fe200078e00ff */
[----:B------:R-:W-:Y:S02]  /*8090*/  MOV R7, 0xbec607c5 ;  /* 0xbec607c500077802 */ /* 0x000fe40000000f00 */
[----:B------:R1:W-:Y:S01]  /*80a0*/  STL.64 [R1+0xd10], R8 ;  /* 0x000d100801007387 */ /* 0x0003e20000100a00 */
[----:B--2---:R-:W-:-:S03]  /*80b0*/  IMAD.MOV.U32 R12, RZ, RZ, -0x2c454e17 ;  /* 0xd3bab1e9ff0c7424 */ /* 0x004fc600078e00ff */
[----:B------:R2:W-:Y:S01]  /*80c0*/  STL.64 [R1+0xd28], R6 ;  /* 0x000d280601007387 */ /* 0x0005e20000100a00 */
[----:B------:R-:W-:Y:S02]  /*80d0*/  IMAD.MOV.U32 R13, RZ, RZ, -0x41787839 ;  /* 0xbe8787c7ff0d7424 */ /* 0x000fe400078e00ff */
[----:B0-----:R-:W-:Y:S01]  /*80e0*/  IMAD.MOV.U32 R14, RZ, RZ, -0x15b5e6ab ;  /* 0xea4a1955ff0e7424 */ /* 0x001fe200078e00ff */
        /* <DEDUP_REMOVED lines=8> */
[----:B0-----:R-:W-:-:S03]  /*8170*/  IMAD.MOV.U32 R12, RZ, RZ, -0x8aa5d37 ;  /* 0xf755a2c9ff0c7424 */ /* 0x001fc600078e00ff */
[----:B------:R0:W-:Y:S01]  /*8180*/  STL.64 [R1+0xd38], R6 ;  /* 0x000d380601007387 */ /* 0x0001e20000100a00 */
[----:B------:R-:W-:Y:S02]  /*8190*/  MOV R13, 0xbf591fff ;  /* 0xbf591fff000d7802 */ /* 0x000fe40000000f00 */
[----:B-1----:R-:W-:Y:S01]  /*81a0*/  MOV R14, 0xcaac87da ;  /* 0xcaac87da000e7802 */ /* 0x002fe20000000f00 */
[----:B------:R-:W-:Y:S02]  /*81b0*/  IMAD.MOV.U32 R15, RZ, RZ, 0x3f93b27e ;  /* 0x3f93b27eff0f7424 */ /* 0x000fe400078e00ff */
[----:B------:R1:W-:Y:S01]  /*81c0*/  STL.64 [R1+0xdb8], R12 ;  /* 0x000db80c01007387 */ /* 0x0003e20000100a00 */
[----:B--2---:R-:W-:Y:S01]  /*81d0*/  MOV R8, 0x48e4f389 ;  /* 0x48e4f38900087802 */ /* 0x004fe20000000f00 */
[----:B------:R-:W-:Y:S02]  /*81e0*/  IMAD.MOV.U32 R9, RZ, RZ, -0x40712a43 ;  /* 0xbf8ed5bdff097424 */ /* 0x000fe400078e00ff */
[----:B------:R2:W-:Y:S01]  /*81f0*/  STL.64 [R1+0xd98], R14 ;  /* 0x000d980e01007387 */ /* 0x0005e20000100a00 */
[----:B0-----:R-:W-:Y:S01]  /*8200*/  IMAD.MOV.U32 R6, RZ, RZ, -0x498130b8 ;  /* 0xb67ecf48ff067424 */ /* 0x001fe200078e00ff */
[----:B------:R-:W-:-:S02]  /*8210*/  MOV R7, 0x3fd75748 ;  /* 0x3fd7574800077802 */ /* 0x000fc40000000f00 */
[----:B------:R0:W-:Y:S04]  /*8220*/  STL.64 [R1+0xd50], R8 ;  /* 0x000d500801007387 */ /* 0x0001e80000100a00 */
[----:B------:R3:W-:Y:S01]  /*8230*/  STL.64 [R1+0xd58], R6 ;  /* 0x000d580601007387 */ /* 0x0007e20000100a00 */
[----:B-1----:R-:W-:Y:S01]  /*8240*/  MOV R12, 0xdb7ebcae ;  /* 0xdb7ebcae000c7802 */ /* 0x002fe20000000f00 */
[----:B------:R-:W-:Y:S02]  /*8250*/  IMAD.MOV.U32 R13, RZ, RZ, -0x40f315cd ;  /* 0xbf0cea33ff0d7424 */ /* 0x000fe400078e00ff */
[----:B--2---:R-:W-:Y:S01]  /*8260*/  IMAD.MOV.U32 R14, RZ, RZ, -0x4ab40e33 ;  /* 0xb54bf1cdff0e7424 */ /* 0x004fe200078e00ff */
[----:B------:R1:W-:Y:S01]  /*8270*/  STL.64 [R1+0x1028], R18 ;  /* 0x0010281201007387 */ /* 0x0003e20000100a00 */
[----:B------:R-:W-:-:S02]  /*8280*/  IMAD.MOV.U32 R15, RZ, RZ, 0x3f51b9f3 ;  /* 0x3f51b9f3ff0f7424 */ /* 0x000fc400078e00ff */
[----:B0-----:R-:W-:Y:S01]  /*8290*/  IMAD.MOV.U32 R8, RZ, RZ, 0x20e7ea15 ;  /* 0x20e7ea15ff087424 */ /* 0x001fe200078e00ff */
[----:B------:R0:W-:Y:S01]  /*82a0*/  STL.64 [R1+0xde0], R12 ;  /* 0x000de00c01007387 */ /* 0x0001e20000100a00 */
[----:B------:R-:W-:Y:S02]  /*82b0*/  IMAD.MOV.U32 R9, RZ, RZ, -0x4022480f ;  /* 0xbfddb7f1ff097424 */ /* 0x000fe400078e00ff */
[----:B---3--:R-:W-:Y:S01]  /*82c0*/  IMAD.MOV.U32 R6, RZ, RZ, 0x23c48dc0 ;  /* 0x23c48dc0ff067424 */ /* 0x008fe200078e00ff */
[----:B------:R2:W-:Y:S01]  /*82d0*/  STL.64 [R1+0xdc0], R14 ;  /* 0x000dc00e01007387 */ /* 0x0005e20000100a00 */
[----:B------:R-:W-:-:S03]  /*82e0*/  IMAD.MOV.U32 R7, RZ, RZ, -0x403e5b26 ;  /* 0xbfc1a4daff077424 */ /* 0x000fc600078e00ff */
[----:B------:R3:W-:Y:S01]  /*82f0*/  STL.64 [R1+0xd60], R8 ;  /* 0x000d600801007387 */ /* 0x0007e20000100a00 */
[----:B-1----:R-:W-:Y:S01]  /*8300*/  MOV R18, 0x31e8c834 ;  /* 0x31e8c83400127802 */ /* 0x002fe20000000f00 */
[----:B------:R-:W-:Y:S02]  /*8310*/  IMAD.MOV.U32 R19, RZ, RZ, 0x3f37f34f ;  /* 0x3f37f34fff137424 */ /* 0x000fe400078e00ff */
        /* <DEDUP_REMOVED lines=9> */
[----:B-1----:R-:W-:Y:S01]  /*83b0*/  IMAD.MOV.U32 R6, RZ, RZ, 0x182c4e01 ;  /* 0x182c4e01ff067424 */ /* 0x002fe200078e00ff */
[----:B------:R-:W-:Y:S02]  /*83c0*/  MOV R7, 0xbfacc80f ;  /* 0xbfacc80f00077802 */ /* 0x000fe40000000f00 */
[----:B------:R1:W-:Y:S04]  /*83d0*/  STL.64 [R1+0xd80], R8 ;  /* 0x000d800801007387 */ /* 0x0003e80000100a00 */
[----:B------:R3:W-:Y:S01]  /*83e0*/  STL.64 [R1+0xd88], R6 ;  /* 0x000d880601007387 */ /* 0x0007e20000100a00 */
[----:B0-----:R-:W-:Y:S02]  /*83f0*/  IMAD.MOV.U32 R18, RZ, RZ, 0x47565b8b ;  /* 0x47565b8bff127424 */ /* 0x001fe400078e00ff */
[----:B------:R-:W-:Y:S01]  /*8400*/  IMAD.MOV.U32 R19, RZ, RZ, 0x404290e4 ;  /* 0x404290e4ff137424 */ /* 0x000fe200078e00ff */
[----:B--2---:R-:W-:Y:S01]  /*8410*/  MOV R13, 0xbfea773c ;  /* 0xbfea773c000d7802 */ /* 0x004fe20000000f00 */
[----:B------:R-:W-:Y:S01]  /*8420*/  IMAD.MOV.U32 R12, RZ, RZ, 0x127046e4 ;  /* 0x127046e4ff0c7424 */ /* 0x000fe200078e00ff */
[----:B------:R0:W-:Y:S01]  /*8430*/  STL.64 [R1+0xde8], R14 ;  /* 0x000de80e01007387 */ /* 0x0001e20000100a00 */
[----:B-1----:R-:W-:Y:S01]  /*8440*/  IMAD.MOV.U32 R8, RZ, RZ, 0x4f7ffc6f ;  /* 0x4f7ffc6fff087424 */ /* 0x002fe200078e00ff */
[----:B------:R-:W-:-:S02]  /*8450*/  MOV R9, 0xbf8ee6e3 ;  /* 0xbf8ee6e300097802 */ /* 0x000fc40000000f00 */
[----:B------:R1:W-:Y:S01]  /*8460*/  STL.64 [R1+0xe30], R12 ;  /* 0x000e300c01007387 */ /* 0x0003e20000100a00 */
[----:B---3--:R-:W-:Y:S02]  /*8470*/  IMAD.MOV.U32 R6, RZ, RZ, 0x4c284396 ;  /* 0x4c284396ff067424 */ /* 0x008fe400078e00ff */
[----:B------:R-:W-:Y:S01]  /*8480*/  IMAD.MOV.U32 R7, RZ, RZ, 0x3f778305 ;  /* 0x3f778305ff077424 */ /* 0x000fe200078e00ff */
[----:B------:R2:W-:Y:S01]  /*8490*/  STL.64 [R1+0xda0], R8 ;  /* 0x000da00801007387 */ /* 0x0005e20000100a00 */
[----:B0-----:R-:W-:-:S03]  /*84a0*/  MOV R14, 0xba1d9e04 ;  /* 0xba1d9e04000e7802 */ /* 0x001fc60000000f00 */
[----:B------:R0:W-:Y:S01]  /*84b0*/  STL.64 [R1+0xda8], R6 ;  /* 0x000da80601007387 */ /* 0x0001e20000100a00 */
[----:B------:R-:W-:Y:S01]  /*84c0*/  IMAD.MOV.U32 R15, RZ, RZ, 0x3fe72e2b ;  /* 0x3fe72e2bff0f7424 */ /* 0x000fe200078e00ff */
[----:B-1----:R-:W-:Y:S01]  /*84d0*/  MOV R12, 0x2bd4a5fe ;  /* 0x2bd4a5fe000c7802 */ /* 0x002fe20000000f00 */
[----:B------:R-:W-:Y:S01]  /*84e0*/  IMAD.MOV.U32 R13, RZ, RZ, -0x403ac144 ;  /* 0xbfc53ebcff0d7424 */ /* 0x000fe200078e00ff */
[----:B------:R1:W-:Y:S01]  /*84f0*/  STL.64 [R1+0x1078], R18 ;  /* 0x0010781201007387 */ /* 0x0003e20000100a00 */
[----:B--2---:R-:W-:-:S03]  /*8500*/  MOV R8, 0xf86c0936 ;  /* 0xf86c093600087802 */ /* 0x004fc60000000f00 */
[----:B------:R2:W-:Y:S01]  /*8510*/  STL.64 [R1+0xe58], R12 ;  /* 0x000e580c01007387 */ /* 0x0005e20000100a00 */
[----:B------:R-:W-:Y:S01]  /*8520*/  IMAD.MOV.U32 R9, RZ, RZ, 0x3e123fc5 ;  /* 0x3e123fc5ff097424 */ /* 0x000fe200078e00ff */
[----:B0-----:R-:W-:Y:S01]  /*8530*/  MOV R6, 0x172c9899 ;  /* 0x172c989900067802 */ /* 0x001fe20000000f00 */
[----:B------:R-:W-:Y:S01]  /*8540*/  IMAD.MOV.U32 R7, RZ, RZ, -0x40c781ef ;  /* 0xbf387e11ff077424 */ /* 0x000fe200078e00ff */
[----:B------:R0:W-:Y:S01]  /*8550*/  STL.64 [R1+0xe10], R14 ;  /* 0x000e100e01007387 */ /* 0x0001e20000100a00 */
[----:B-1----:R-:W-:-:S03]  /*8560*/  MOV R18, 0x8d29d8b8 ;  /* 0x8d29d8b800127802 */ /* 0x002fc60000000f00 */
[----:B------:R1:W-:Y:S01]  /*8570*/  STL.64 [R1+0xdc8], R6 ;  /* 0x000dc80601007387 */ /* 0x0003e20000100a00 */
[----:B------:R-:W-:Y:S02]  /*8580*/  IMAD.MOV.U32 R19, RZ, RZ, -0x3fcb639d ;  /* 0xc0349c63ff137424 */ /* 0x000fe400078e00ff */
[----:B--2---:R-:W-:Y:S01]  /*8590*/  IMAD.MOV.U32 R12, RZ, RZ, 0x163a4d10 ;  /* 0x163a4d10ff0c7424 */ /* 0x004fe200078e00ff */
[----:B------:R2:W-:Y:S01]  /*85a0*/  STL.64 [R1+0xdb0], R8 ;  /* 0x000db00801007387 */ /* 0x0005e20000100a00 */
[----:B------:R-:W-:Y:S02]  /*85b0*/  IMAD.MOV.U32 R13, RZ, RZ, -0x408781ef ;  /* 0xbf787e11ff0d7424 */ /* 0x000fe400078e00ff */
[----:B0-----:R-:W-:Y:S01]  /*85c0*/  IMAD.MOV.U32 R14, RZ, RZ, 0x57cf058f ;  /* 0x57cf058fff0e7424 */ /* 0x001fe200078e00ff */
[----:B------:R0:W-:Y:S01]  /*85d0*/  STL.64 [R1+0x1098], R18 ;  /* 0x0010981201007387 */ /* 0x0001e20000100a00 */
[----:B------:R-:W-:Y:S02]  /*85e0*/  IMAD.MOV.U32 R15, RZ, RZ, 0x3fec97c0 ;  /* 0x3fec97c0ff0f7424 */ /* 0x000fe400078e00ff */
[----:B-1----:R-:W-:Y:S01]  /*85f0*/  IMAD.MOV.U32 R6, RZ, RZ, -0x13909c81 ;  /* 0xec6f637fff067424 */ /* 0x002fe200078e00ff */
[----:B------:R1:W-:Y:S01]  /*8600*/  STL.64 [R1+0xe80], R12 ;  /* 0x000e800c01007387 */ /* 0x0003e20000100a00 */
[----:B------:R-:W-:-:S02]  /*8610*/  IMAD.MOV.U32 R7, RZ, RZ, 0x3f1616d5 ;  /* 0x3f1616d5ff077424 */ /* 0x000fc400078e00ff */
[----:B--2---:R-:W-:Y:S01]  /*8620*/  IMAD.MOV.U32 R8, RZ, RZ, -0x613dd9bf ;  /* 0x9ec22641ff087424 */ /* 0x004fe200078e00ff */
[----:B------:R-:W-:Y:S01]  /*8630*/  MOV R9, 0xbd9d1a2e ;  /* 0xbd9d1a2e00097802 */ /* 0x000fe20000000f00 */
        /* <DEDUP_REMOVED lines=12> */
[----:B------:R0:W-:Y:S01]  /*8700*/  STL.64 [R1+0xe60], R14 ;  /* 0x000e600e01007387 */ /* 0x0001e20000100a00 */
[----:B-1----:R-:W-:-:S03]  /*8710*/  IMAD.MOV.U32 R8, RZ, RZ, -0x79aa5638 ;  /* 0x8655a9c8ff087424 */ /* 0x002fc600078e00ff */
[----:B------:R1:W-:Y:S01]  /*8720*/  STL.64 [R1+0xdf8], R6 ;  /* 0x000df80601007387 */ /* 0x0003e20000100a00 */
[----:B------:R-:W-:Y:S01]  /*8730*/  IMAD.MOV.U32 R9, RZ, RZ, 0x3d25dbb1 ;  /* 0x3d25dbb1ff097424 */ /* 0x000fe200078e00ff */
[----:B--2---:R-:W-:Y:S01]  /*8740*/  MOV R12, 0xda7b0108 ;  /* 0xda7b0108000c7802 */ /* 0x004fe20000000f00 */
[----:B------:R-:W-:-:S03]  /*8750*/  IMAD.MOV.U32 R13, RZ, RZ, 0x3eca5076 ;  /* 0x3eca5076ff0d7424 */ /* 0x000fc600078e00ff */
[----:B------:R2:W-:Y:S01]  /*8760*/  STL.64 [R1+0xdf0], R8 ;  /* 0x000df00801007387 */ /* 0x0005e20000100a00 */
[----:B0-----:R-:W-:Y:S01]  /*8770*/  MOV R14, 0xaae91936 ;  /* 0xaae91936000e7802 */ /* 0x001fe20000000f00 */
[----:B------:R-:W-:Y:S02]  /*8780*/  IMAD.MOV.U32 R15, RZ, RZ, -0x4220f927 ;  /* 0xbddf06d9ff0f7424 */ /* 0x000fe400078e00ff */
[----:B------:R0:W-:Y:S01]  /*8790*/  STL.64 [R1+0xed0], R12 ;  /* 0x000ed00c01007387 */ /* 0x0001e20000100a00 */
[----:B-1----:R-:W-:Y:S01]  /*87a0*/  IMAD.MOV.U32 R6, RZ, RZ, 0x3921c967 ;  /* 0x3921c967ff067424 */ /* 0x002fe200078e00ff */
[----:B------:R-:W-:Y:S02]  /*87b0*/  MOV R7, 0xbff644d1 ;  /* 0xbff644d100077802 */ /* 0x000fe40000000f00 */
[----:B------:R1:W-:Y:S04]  /*87c0*/  STL.64 [R1+0xe88], R14 ;  /* 0x000e880e01007387 */ /* 0x0003e80000100a00 */
[----:B------:R3:W-:Y:S01]  /*87d0*/  STL.64 [R1+0xe18], R6 ;  /* 0x000e180601007387 */ /* 0x0007e20000100a00 */
[----:B--2---:R-:W-:Y:S01]  /*87e0*/  IMAD.MOV.U32 R8, RZ, RZ, -0x2a8595fa ;  /* 0xd57a6a06ff087424 */ /* 0x004fe200078e00ff */
[----:B------:R-:W-:Y:S01]  /*87f0*/  MOV R9, 0x3ec257a6 ;  /* 0x3ec257a600097802 */ /* 0x000fe20000000f00 */
[----:B0-----:R-:W-:Y:S01]  /*8800*/  IMAD.MOV.U32 R12, RZ, RZ, 0x12bad9bf ;  /* 0x12bad9bfff0c7424 */ /* 0x001fe200078e00ff */
[----:B------:R0:W-:Y:S01]  /*8810*/  STL.64 [R1+0x10c0], R18 ;  /* 0x0010c01201007387 */ /* 0x0001e20000100a00 */
[----:B------:R-:W-:-:S02]  /*8820*/  IMAD.MOV.U32 R13, RZ, RZ, -0x3ffa6af8 ;  /* 0xc0059508ff0d7424 */ /* 0x000fc400078e00ff */
[----:B-1----:R-:W-:Y:S01]  /*8830*/  IMAD.MOV.U32 R14, RZ, RZ, 0x326dba30 ;  /* 0x326dba30ff0e7424 */ /* 0x002fe200078e00ff */
[----:B------:R1:W-:Y:S01]  /*8840*/  STL.64 [R1+0xe00], R8 ;  /* 0x000e000801007387 */ /* 0x0003e20000100a00 */
[----:B------:R-:W-:Y:S01]  /*8850*/  IMAD.MOV.U32 R15, RZ, RZ, -0x40eb9cbe ;  /* 0xbf146342ff0f7424 */ /* 0x000fe200078e00ff */
[----:B---3--:R-:W-:Y:S01]  /*8860*/  MOV R6, 0x14ed9543 ;  /* 0x14ed954300067802 */ /* 0x008fe20000000f00 */
[----:B------:R-:W-:Y:S01]  /*8870*/  IMAD.MOV.U32 R7, RZ, RZ, 0x3f289765 ;  /* 0x3f289765ff077424 */ /* 0x000fe200078e00ff */
[----:B------:R2:W-:Y:S01]  /*8880*/  STL.64 [R1+0xef8], R12 ;  /* 0x000ef80c01007387 */ /* 0x0005e20000100a00 */
[----:B0-----:R-:W-:-:S03]  /*8890*/  IMAD.MOV.U32 R18, RZ, RZ, 0x4ab1cf11 ;  /* 0x4ab1cf11ff127424 */ /* 0x001fc600078e00ff */
[----:B------:R0:W-:Y:S01]  /*88a0*/  STL.64 [R1+0xe28], R6 ;  /* 0x000e280601007387 */ /* 0x0001e20000100a00 */
[----:B------:R-:W-:Y:S01]  /*88b0*/  MOV R19, 0xbfc04177 ;  /* 0xbfc0417700137802 */ /* 0x000fe20000000f00 */
[----:B-1----:R-:W-:Y:S02]  /*88c0*/  IMAD.MOV.U32 R8, RZ, RZ, -0x19172d8d ;  /* 0xe6e8d273ff087424 */ /* 0x002fe400078e00ff */
[----:B------:R1:W-:Y:S01]  /*88d0*/  STL.64 [R1+0xeb0], R14 ;  /* 0x000eb00e01007387 */ /* 0x0003e20000100a00 */
[----:B------:R-:W-:Y:S02]  /*88e0*/  IMAD.MOV.U32 R9, RZ, RZ, 0x3ff10bef ;  /* 0x3ff10befff097424 */ /* 0x000fe400078e00ff */
        /* <DEDUP_REMOVED lines=16> */
[----:B------:R-:W-:Y:S01]  /*89f0*/  IMAD.MOV.U32 R7, RZ, RZ, 0x3e4ddf27 ;  /* 0x3e4ddf27ff077424 */ /* 0x000fe200078e00ff */
[----:B------:R1:W-:Y:S01]  /*8a00*/  STL.64 [R1+0xf48], R12 ;  /* 0x000f480c01007387 */ /* 0x0003e20000100a00 */
[----:B--2---:R-:W-:-:S03]  /*8a10*/  MOV R14, 0x57317fb1 ;  /* 0x57317fb1000e7802 */ /* 0x004fc60000000f00 */
[----:B------:R2:W-:Y:S01]  /*8a20*/  STL.64 [R1+0xe68], R6 ;  /* 0x000e680601007387 */ /* 0x0005e20000100a00 */
[----:B------:R-:W-:Y:S02]  /*8a30*/  IMAD.MOV.U32 R15, RZ, RZ, -0x40cef4ce ;  /* 0xbf310b32ff0f7424 */ /* 0x000fe400078e00ff */
[----:B0-----:R-:W-:Y:S01]  /*8a40*/  IMAD.MOV.U32 R8, RZ, RZ, 0x41653f05 ;  /* 0x41653f05ff087424 */ /* 0x001fe200078e00ff */
[----:B------:R0:W-:Y:S01]  /*8a50*/  STL.64 [R1+0x10e8], R18 ;  /* 0x0010e81201007387 */ /* 0x0001e20000100a00 */
[----:B------:R-:W-:Y:S02]  /*8a60*/  IMAD.MOV.U32 R9, RZ, RZ, 0x3fc89f1e ;  /* 0x3fc89f1eff097424 */ /* 0x000fe400078e00ff */
[----:B-1----:R-:W-:Y:S01]  /*8a70*/  IMAD.MOV.U32 R12, RZ, RZ, -0x1d9556fb ;  /* 0xe26aa905ff0c7424 */ /* 0x002fe200078e00ff */
[----:B------:R1:W-:Y:S01]  /*8a80*/  STL.64 [R1+0xf00], R14 ;  /* 0x000f000e01007387 */ /* 0x0003e20000100a00 */
[----:B------:R-:W-:Y:S02]  /*8a90*/  IMAD.MOV.U32 R13, RZ, RZ, 0x3f514daf ;  /* 0x3f514dafff0d7424 */ /* 0x000fe400078e00ff */
        /* <DEDUP_REMOVED lines=8> */
[----:B------:R-:W-:Y:S01]  /*8b20*/  IMAD.MOV.U32 R15, RZ, RZ, -0x402f82ff ;  /* 0xbfd07d01ff0f7424 */ /* 0x000fe200078e00ff */
[----:B--2---:R-:W-:Y:S01]  /*8b30*/  MOV R8, 0xf5c36b90 ;  /* 0xf5c36b9000087802 */ /* 0x004fe20000000f00 */
[----:B------:R-:W-:-:S03]  /*8b40*/  IMAD.MOV.U32 R9, RZ, RZ, -0x406a0401 ;  /* 0xbf95fbffff097424 */ /* 0x000fc600078e00ff */
[----:B------:R2:W-:Y:S01]  /*8b50*/  STL.64 [R1+0xf28], R14 ;  /* 0x000f280e01007387 */ /* 0x0005e20000100a00 */
[----:B0-----:R-:W-:Y:S02]  /*8b60*/  IMAD.MOV.U32 R6, RZ, RZ, -0x35c68f95 ;  /* 0xca39706bff067424 */ /* 0x001fe400078e00ff */
        /* <DEDUP_REMOVED lines=10> */
[----:B------:R0:W-:Y:S01]  /*8c10*/  STL.64 [R1+0xf50], R14 ;  /* 0x000f500e01007387 */ /* 0x0001e20000100a00 */
[----:B-1----:R-:W-:Y:S01]  /*8c20*/  MOV R6, 0xd2db3feb ;  /* 0xd2db3feb00067802 */ /* 0x002fe20000000f00 */
[----:B------:R-:W-:Y:S02]  /*8c30*/  IMAD.MOV.U32 R7, RZ, RZ, 0x3f0a5dff ;  /* 0x3f0a5dffff077424 */ /* 0x000fe400078e00ff */
[----:B------:R1:W-:Y:S01]  /*8c40*/  STL.64 [R1+0xe90], R8 ;  /* 0x000e900801007387 */ /* 0x0003e20000100a00 */
[----:B--2---:R-:W-:-:S03]  /*8c50*/  MOV R12, 0x33a9e5be ;  /* 0x33a9e5be000c7802 */ /* 0x004fc60000000f00 */
[----:B------:R2:W-:Y:S01]  /*8c60*/  STL.64 [R1+0xeb8], R6 ;  /* 0x000eb80601007387 */ /* 0x0005e20000100a00 */
[----:B------:R-:W-:Y:S01]  /*8c70*/  IMAD.MOV.U32 R13, RZ, RZ, 0x4022777c ;  /* 0x4022777cff0d7424 */ /* 0x000fe200078e00ff */
[----:B0-----:R-:W-:Y:S01]  /*8c80*/  MOV R14, 0x89184a90 ;  /* 0x89184a90000e7802 */ /* 0x001fe20000000f00 */
[----:B------:R-:W-:-:S03]  /*8c90*/  IMAD.MOV.U32 R15, RZ, RZ, -0x40c8e179 ;  /* 0xbf371e87ff0f7424 */ /* 0x000fc600078e00ff */
[----:B------:R0:W-:Y:S01]  /*8ca0*/  STL.64 [R1+0xfc0], R12 ;  /* 0x000fc00c01007387 */ /* 0x0001e20000100a00 */
[----:B-1----:R-:W-:Y:S01]  /*8cb0*/  MOV R8, 0x8ed1da06 ;  /* 0x8ed1da0600087802 */ /* 0x002fe20000000f00 */
[----:B------:R-:W-:Y:S02]  /*8cc0*/  IMAD.MOV.U32 R9, RZ, RZ, 0x3f374a77 ;  /* 0x3f374a77ff097424 */ /* 0x000fe400078e00ff */
        /* <DEDUP_REMOVED lines=13> */
[----:B0-----:R-:W-:Y:S01]  /*8da0*/  MOV R6, 0x82be467c ;  /* 0x82be467c00067802 */ /* 0x001fe20000000f00 */
[----:B------:R-:W-:Y:S01]  /*8db0*/  IMAD.MOV.U32 R7, RZ, RZ, -0x3ff55e8a ;  /* 0xc00aa176ff077424 */ /* 0x000fe200078e00ff */
[----:B------:R0:W-:Y:S01]  /*8dc0*/  STL.64 [R1+0xfa0], R14 ;  /* 0x000fa00e01007387 */ /* 0x0001e20000100a00 */
[----:B-1----:R-:W-:-:S03]  /*8dd0*/  IMAD.MOV.U32 R18, RZ, RZ, 0x2c414c0d ;  /* 0x2c414c0dff127424 */ /* 0x002fc600078e00ff */
[----:B------:R1:W-:Y:S01]  /*8de0*/  STL.64 [R1+0xee8], R6 ;  /* 0x000ee80601007387 */ /* 0x0003e20000100a00 */
[----:B------:R-:W-:Y:S01]  /*8df0*/  IMAD.MOV.U32 R19, RZ, RZ, -0x3f9c665b ;  /* 0xc06399a5ff137424 */ /* 0x000fe200078e00ff */
[----:B---3--:R-:W-:Y:S01]  /*8e00*/  MOV R13, 0x3fba33c6 ;  /* 0x3fba33c6000d7802 */ /* 0x008fe20000000f00 */
[----:B------:R-:W-:Y:S01]  /*8e10*/  IMAD.MOV.U32 R12, RZ, RZ, 0x7aa334e1 ;  /* 0x7aa334e1ff0c7424 */ /* 0x000fe200078e00ff */
[----:B------:R2:W-:Y:S01]  /*8e20*/  STL.64 [R1+0xec0], R8 ;  /* 0x000ec00801007387 */ /* 0x0005e20000100a00 */
[----:B0-----:R-:W-:Y:S01]  /*8e30*/  IMAD.MOV.U32 R14, RZ, RZ, 0x4a89b561 ;  /* 0x4a89b561ff0e7424 */ /* 0x001fe200078e00ff */
[----:B------:R-:W-:Y:S02]  /*8e40*/  MOV R15, 0xc024e9c1 ;  /* 0xc024e9c1000f7802 */ /* 0x000fe40000000f00 */
[----:B------:R0:W-:Y:S01]  /*8e50*/  STL.64 [R1+0x1010], R12 ;  /* 0x0010100c01007387 */ /* 0x0001e20000100a00 */
[----:B-1----:R-:W-:Y:S01]  /*8e60*/  IMAD.MOV.U32 R6, RZ, RZ, 0x741b2958 ;  /* 0x741b2958ff067424 */ /* 0x002fe200078e00ff */
[----:B------:R-:W-:-:S02]  /*8e70*/  MOV R7, 0x3ff89f57 ;  /* 0x3ff89f5700077802 */ /* 0x000fc40000000f00 */
[----:B------:R1:W-:Y:S01]  /*8e80*/  STL.64 [R1+0xfc8], R14 ;  /* 0x000fc80e01007387 */ /* 0x0003e20000100a00 */
[----:B--2---:R-:W-:-:S03]  /*8e90*/  IMAD.MOV.U32 R8, RZ, RZ, 0xe771b94 ;  /* 0x0e771b94ff087424 */ /* 0x004fc600078e00ff */
[----:B------:R2:W-:Y:S01]  /*8ea0*/  STL.64 [R1+0xf08], R6 ;  /* 0x000f080601007387 */ /* 0x0005e20000100a00 */
[----:B------:R-:W-:Y:S01]  /*8eb0*/  IMAD.MOV.U32 R9, RZ, RZ, 0x3fbdd5fa ;  /* 0x3fbdd5faff097424 */ /* 0x000fe200078e00ff */
[----:B0-----:R-:W-:Y:S01]  /*8ec0*/  MOV R12, 0xe1c91478 ;  /* 0xe1c91478000c7802 */ /* 0x001fe20000000f00 */
[----:B------:R-:W-:-:S03]  /*8ed0*/  IMAD.MOV.U32 R13, RZ, RZ, 0x3d8110fe ;  /* 0x3d8110feff0d7424 */ /* 0x000fc600078e00ff */
[----:B------:R0:W-:Y:S01]  /*8ee0*/  STL.64 [R1+0xee0], R8 ;  /* 0x000ee00801007387 */ /* 0x0001e20000100a00 */
[----:B-1----:R-:W-:Y:S01]  /*8ef0*/  MOV R14, 0x30da5a0 ;  /* 0x030da5a0000e7802 */ /* 0x002fe20000000f00 */
[----:B------:R-:W-:Y:S02]  /*8f00*/  IMAD.MOV.U32 R15, RZ, RZ, -0x400fed45 ;  /* 0xbff012bbff0f7424 */ /* 0x000fe400078e00ff */
[----:B------:R1:W-:Y:S01]  /*8f10*/  STL.64 [R1+0x1038], R12 ;  /* 0x0010380c01007387 */ /* 0x0003e20000100a00 */
[----:B--2---:R-:W-:Y:S01]  /*8f20*/  MOV R6, 0x7fbade6a ;  /* 0x7fbade6a00067802 */ /* 0x004fe20000000f00 */
[----:B------:R-:W-:Y:S02]  /*8f30*/  IMAD.MOV.U32 R7, RZ, RZ, 0x3fe60acf ;  /* 0x3fe60acfff077424 */ /* 0x000fe400078e00ff */
[----:B------:R2:W-:Y:S04]  /*8f40*/  STL.64 [R1+0xff0], R14 ;  /* 0x000ff00e01007387 */ /* 0x0005e80000100a00 */
[----:B------:R3:W-:Y:S01]  /*8f50*/  STL.64 [R1+0xf18], R6 ;  /* 0x000f180601007387 */ /* 0x0007e20000100a00 */
[----:B0-----:R-:W-:Y:S01]  /*8f60*/  IMAD.MOV.U32 R8, RZ, RZ, 0x7f446f75 ;  /* 0x7f446f75ff087424 */ /* 0x001fe200078e00ff */
[----:B------:R-:W-:Y:S01]  /*8f70*/  MOV R9, 0x4011e07e ;  /* 0x4011e07e00097802 */ /* 0x000fe20000000f00 */
[----:B-1----:R-:W-:Y:S01]  /*8f80*/  IMAD.MOV.U32 R12, RZ, RZ, -0x14756c2 ;  /* 0xfeb8a93eff0c7424 */ /* 0x002fe200078e00ff */
[----:B------:R0:W-:Y:S01]  /*8f90*/  STL.64 [R1+0x1138], R18 ;  /* 0x0011381201007387 */ /* 0x0001e20000100a00 */
[----:B------:R-:W-:-:S02]  /*8fa0*/  IMAD.MOV.U32 R13, RZ, RZ, -0x40ebfce8 ;  /* 0xbf140318ff0d7424 */ /* 0x000fc400078e00ff */
[----:B--2---:R-:W-:Y:S01]  /*8fb0*/  IMAD.MOV.U32 R14, RZ, RZ, -0x493b40ef ;  /* 0xb6c4bf11ff0e7424 */ /* 0x004fe200078e00ff */
[----:B------:R1:W-:Y:S01]  /*8fc0*/  STL.64 [R1+0xef0], R8 ;  /* 0x000ef00801007387 */ /* 0x0003e20000100a00 */
[----:B------:R-:W-:Y:S02]  /*8fd0*/  IMAD.MOV.U32 R15, RZ, RZ, 0x3e0cf9b8 ;  /* 0x3e0cf9b8ff0f7424 */ /* 0x000fe400078e00ff */
[----:B---3--:R-:W-:Y:S01]  /*8fe0*/  IMAD.MOV.U32 R6, RZ, RZ, -0x49e4a63d ;  /* 0xb61b59c3ff067424 */ /* 0x008fe200078e00ff */
[----:B------:R-:W-:Y:S01]  /*8ff0*/  MOV R7, 0xbfb56e4e ;  /* 0xbfb56e4e00077802 */ /* 0x000fe20000000f00 */
        /* <DEDUP_REMOVED lines=8> */
[----:B------:R-:W-:Y:S02]  /*9080*/  MOV R13, 0x4040877f ;  /* 0x4040877f000d7802 */ /* 0x000fe40000000f00 */
[----:B------:R2:W-:Y:S01]  /*9090*/  STL.64 [R1+0xf10], R8 ;  /* 0x000f100801007387 */ /* 0x0005e20000100a00 */
[----:B0-----:R-:W-:-:S02]  /*90a0*/  IMAD.MOV.U32 R6, RZ, RZ, 0x7b186dc8 ;  /* 0x7b186dc8ff067424 */ /* 0x001fc400078e00ff */
[----:B------:R-:W-:Y:S01]  /*90b0*/  IMAD.MOV.U32 R7, RZ, RZ, 0x3f7a33c6 ;  /* 0x3f7a33c6ff077424 */ /* 0x000fe200078e00ff */
        /* <DEDUP_REMOVED lines=10> */
[----:B-1----:R-:W-:Y:S01]  /*9160*/  IMAD.MOV.U32 R6, RZ, RZ, -0x3f0a6f3b ;  /* 0xc0f590c5ff067424 */ /* 0x002fe200078e00ff */
[----:B------:R-:W-:Y:S02]  /*9170*/  MOV R7, 0xbf597c12 ;  /* 0xbf597c1200077802 */ /* 0x000fe40000000f00 */
[----:B------:R1:W-:Y:S01]  /*9180*/  STL.64 [R1+0x10b0], R12 ;  /* 0x0010b00c01007387 */ /* 0x0003e20000100a00 */
[----:B--2---:R-:W-:-:S03]  /*9190*/  MOV R14, 0x4df23f8f ;  /* 0x4df23f8f000e7802 */ /* 0x004fc60000000f00 */
[----:B------:R2:W-:Y:S01]  /*91a0*/  STL.64 [R1+0xf68], R6 ;  /* 0x000f680601007387 */ /* 0x0005e20000100a00 */
[----:B------:R-:W-:Y:S02]  /*91b0*/  IMAD.MOV.U32 R15, RZ, RZ, -0x3fcee326 ;  /* 0xc0311cdaff0f7424 */ /* 0x000fe400078e00ff */
[----:B0-----:R-:W-:Y:S01]  /*91c0*/  IMAD.MOV.U32 R8, RZ, RZ, -0x746b991f ;  /* 0x8b9466e1ff087424 */ /* 0x001fe200078e00ff */
[----:B------:R0:W-:Y:S01]  /*91d0*/  STL.64 [R1+0x1160], R18 ;  /* 0x0011601201007387 */ /* 0x0001e20000100a00 */
[----:B------:R-:W-:Y:S02]  /*91e0*/  IMAD.MOV.U32 R9, RZ, RZ, -0x41bf4448 ;  /* 0xbe40bbb8ff097424 */ /* 0x000fe400078e00ff */
[----:B-1----:R-:W-:Y:S01]  /*91f0*/  IMAD.MOV.U32 R12, RZ, RZ, 0x261f4c56 ;  /* 0x261f4c56ff0c7424 */ /* 0x002fe200078e00ff */
        /* <DEDUP_REMOVED lines=10> */
[----:B------:R-:W-:Y:S01]  /*92a0*/  IMAD.MOV.U32 R15, RZ, RZ, 0x3f644f1c ;  /* 0x3f644f1cff0f7424 */ /* 0x000fe200078e00ff */
[----:B--2---:R-:W-:Y:S01]  /*92b0*/  MOV R8, 0x83e0a3e5 ;  /* 0x83e0a3e500087802 */ /* 0x004fe20000000f00 */
[----:B------:R-:W-:Y:S01]  /*92c0*/  IMAD.MOV.U32 R9, RZ, RZ, 0x3dcb2cc4 ;  /* 0x3dcb2cc4ff097424 */ /* 0x000fe200078e00ff */
[----:B------:R0:W-:Y:S01]  /*92d0*/  STL.64 [R1+0x11a0], R18 ;  /* 0x0011a01201007387 */ /* 0x0001e20000100a00 */
[----:B---3--:R-:W-:Y:S01]  /*92e0*/  IMAD.MOV.U32 R12, RZ, RZ, -0x759a0054 ;  /* 0x8a65ffacff0c7424 */ /* 0x008fe200078e00ff */
[----:B------:R-:W-:-:S02]  /*92f0*/  MOV R13, 0xbf97d529 ;  /* 0xbf97d529000d7802 */ /* 0x000fc40000000f00 */
[----:B------:R1:W-:Y:S01]  /*9300*/  STL.64 [R1+0x1090], R14 ;  /* 0x0010900e01007387 */ /* 0x0003e20000100a00 */
[----:B----4-:R-:W2:Y:S03]  /*9310*/  DFMA R6, -R2, R4, 1 ;  /* 0x3ff000000206742b */ /* 0x010ea60000000104 */
[----:B------:R3:W-:Y:S04]  /*9320*/  STL.64 [R1+0x1100], R12 ;  /* 0x0011000c01007387 */ /* 0x0007e80000100a00 */
[----:B------:R4:W-:Y:S01]  /*9330*/  STL.64 [R1+0xf60], R8 ;  /* 0x000f600801007387 */ /* 0x0009e20000100a00 */
[----:B0-----:R-:W-:Y:S02]  /*9340*/  IMAD.MOV.U32 R18, RZ, RZ, 0x2ef2633d ;  /* 0x2ef2633dff127424 */ /* 0x001fe400078e00ff */
[----:B------:R-:W-:Y:S01]  /*9350*/  IMAD.MOV.U32 R19, RZ, RZ, 0x3fe31498 ;  /* 0x3fe31498ff137424 */ /* 0x000fe200078e00ff */
[----:B-1----:R-:W-:Y:S01]  /*9360*/  MOV R15, 0x40104edc ;  /* 0x40104edc000f7802 */ /* 0x002fe20000000f00 */
[----:B------:R-:W-:Y:S01]  /*9370*/  IMAD.MOV.U32 R14, RZ, RZ, -0x645f7a03 ;  /* 0x9ba085fdff0e7424 */ /* 0x000fe200078e00ff */
[----:B------:R0:W-:Y:S01]  /*9380*/  STL.64 [R1+0xfa8], R20 ;  /* 0x000fa81401007387 */ /* 0x0001e20000100a00 */
[----:B---3--:R-:W-:Y:S01]  /*9390*/  MOV R12, 0x90a5dfd6 ;  /* 0x90a5dfd6000c7802 */ /* 0x008fe20000000f00 */
[----:B------:R-:W-:-:S02]  /*93a0*/  IMAD.MOV.U32 R13, RZ, RZ, -0x40c6205e ;  /* 0xbf39dfa2ff0d7424 */ /* 0x000fc400078e00ff */
[----:B------:R1:W-:Y:S01]  /*93b0*/  STL.64 [R1+0x10b8], R14 ;  /* 0x0010b80e01007387 */ /* 0x0003e20000100a00 */
[----:B----4-:R-:W-:Y:S01]  /*93c0*/  IMAD.MOV.U32 R8, RZ, RZ, 0x43f4cecc ;  /* 0x43f4ceccff087424 */ /* 0x010fe200078e00ff */
[----:B------:R-:W-:Y:S02]  /*93d0*/  MOV R9, 0x3d3a2d86 ;  /* 0x3d3a2d8600097802 */ /* 0x000fe40000000f00 */
[----:B------:R3:W-:Y:S04]  /*93e0*/  STL.64 [R1+0x1128], R12 ;  /* 0x0011280c01007387 */ /* 0x0007e80000100a00 */
[----:B------:R4:W-:Y:S01]  /*93f0*/  STL.64 [R1+0xf80], R8 ;  /* 0x000f800801007387 */ /* 0x0009e20000100a00 */
[----:B0-----:R-:W-:Y:S02]  /*9400*/  IMAD.MOV.U32 R20, RZ, RZ, 0x4d316e22 ;  /* 0x4d316e22ff147424 */ /* 0x001fe400078e00ff */
[----:B------:R-:W-:Y:S01]  /*9410*/  IMAD.MOV.U32 R21, RZ, RZ, 0x40160ace ;  /* 0x40160aceff157424 */ /* 0x000fe200078e00ff */
[----:B-1----:R-:W-:Y:S01]  /*9420*/  MOV R14, 0xeafd4576 ;  /* 0xeafd4576000e7802 */ /* 0x002fe20000000f00 */
[----:B------:R-:W-:Y:S01]  /*9430*/  IMAD.MOV.U32 R15, RZ, RZ, 0x3fd5d504 ;  /* 0x3fd5d504ff0f7424 */ /* 0x000fe200078e00ff */
[----:B------:R0:W-:Y:S01]  /*9440*/  STL.64 [R1+0x11b0], R18 ;  /* 0x0011b01201007387 */ /* 0x0001e20000100a00 */
[----:B---3--:R-:W-:-:S02]  /*9450*/  IMAD.MOV.U32 R12, RZ, RZ, -0x267437c0 ;  /* 0xd98bc840ff0c7424 */ /* 0x008fc400078e00ff */
[----:B------:R-:W-:Y:S01]  /*9460*/  IMAD.MOV.U32 R13, RZ, RZ, -0x3fa11572 ;  /* 0xc05eea8eff0d7424 */ /* 0x000fe200078e00ff */
[----:B------:R1:W-:Y:S01]  /*9470*/  STL.64 [R1+0x10e0], R14 ;  /* 0x0010e00e01007387 */ /* 0x0003e20000100a00 */
[----:B----4-:R-:W-:Y:S01]  /*9480*/  MOV R8, 0x115cc480 ;  /* 0x115cc48000087802 */ /* 0x010fe20000000f00 */
[----:B------:R-:W-:Y:S02]  /*9490*/  IMAD.MOV.U32 R9, RZ, RZ, -0x40f6bc84 ;  /* 0xbf09437cff097424 */ /* 0x000fe400078e00ff */
[----:B------:R3:W-:Y:S01]  /*94a0*/  STL.64 [R1+0x1150], R12 ;  /* 0x0011500c01007387 */ /* 0x0007e20000100a00 */
[----:B0-----:R-:W-:-:S03]  /*94b0*/  IMAD.MOV.U32 R18, RZ, RZ, 0x28bbd500 ;  /* 0x28bbd500ff127424 */ /* 0x001fc600078e00ff */
[----:B------:R0:W-:Y:S01]  /*94c0*/  STL.64 [R1+0xf90], R8 ;  /* 0x000f900801007387 */ /* 0x0001e20000100a00 */
[----:B------:R-:W-:Y:S01]  /*94d0*/  MOV R19, 0x3f9c8476 ;  /* 0x3f9c847600137802 */ /* 0x000fe20000000f00 */
[----:B-1----:R-:W-:Y:S02]  /*94e0*/  IMAD.MOV.U32 R14, RZ, RZ, 0x72284d2c ;  /* 0x72284d2cff0e7424 */ /* 0x002fe400078e00ff */
[----:B------:R1:W-:Y:S01]  /*94f0*/  STL.64 [R1+0xfd0], R20 ;  /* 0x000fd01401007387 */ /* 0x0003e20000100a00 */
[----:B------:R-:W-:Y:S02]  /*9500*/  IMAD.MOV.U32 R15, RZ, RZ, 0x3f807746 ;  /* 0x3f807746ff0f7424 */ /* 0x000fe400078e00ff */
[----:B---3--:R-:W-:Y:S01]  /*9510*/  IMAD.MOV.U32 R12, RZ, RZ, 0x6beb0621 ;  /* 0x6beb0621ff0c7424 */ /* 0x008fe200078e00ff */
[----:B------:R-:W-:Y:S01]  /*9520*/  MOV R13, 0xc0431aec ;  /* 0xc0431aec000d7802 */ /* 0x000fe20000000f00 */
[----:B------:R3:W-:Y:S01]  /*9530*/  STL.64 [R1+0x11d8], R18 ;  /* 0x0011d81201007387 */ /* 0x0007e20000100a00 */
[----:B0-----:R-:W-:-:S02]  /*9540*/  IMAD.MOV.U32 R8, RZ, RZ, -0x674527d3 ;  /* 0x98bad82dff087424 */ /* 0x001fc400078e00ff */
[----:B------:R-:W-:Y:S01]  /*9550*/  IMAD.MOV.U32 R9, RZ, RZ, -0x40a87c3b ;  /* 0xbf5783c5ff097424 */ /* 0x000fe200078e00ff */
[----:B------:R0:W-:Y:S01]  /*9560*/  STL.64 [R1+0x1108], R14 ;  /* 0x0011080e01007387 */ /* 0x0001e20000100a00 */
[----:B-1----:R-:W-:Y:S01]  /*9570*/  IMAD.MOV.U32 R20, RZ, RZ, 0x603144a ;  /* 0x0603144aff147424 */ /* 0x002fe200078e00ff */
[----:B------:R-:W-:Y:S02]  /*9580*/  MOV R21, 0xbe7b66c5 ;  /* 0xbe7b66c500157802 */ /* 0x000fe40000000f00 */
[----:B------:R1:W-:Y:S04]  /*9590*/  STL.64 [R1+0x1178], R12 ;  /* 0x0011780c01007387 */ /* 0x0003e80000100a00 */
[----:B--2---:R2:W4:Y:S01]  /*95a0*/  DFMA R4, R4, R6, R4 ;  /* 0x000000060404722b */ /* 0x0045220000000004 */
[----:B---3--:R-:W-:Y:S01]  /*95b0*/  MOV R18, 0xd2755202 ;  /* 0xd275520200127802 */ /* 0x008fe20000000f00 */
[----:B--2---:R-:W-:Y:S01]  /*95c0*/  IMAD.MOV.U32 R6, RZ, RZ, -0x68fb0aa9 ;  /* 0x9704f557ff067424 */ /* 0x004fe200078e00ff */
[----:B------:R-:W-:Y:S01]  /*95d0*/  MOV R7, 0x4034e300 ;  /* 0x4034e30000077802 */ /* 0x000fe20000000f00 */
[----:B------:R2:W-:Y:S01]  /*95e0*/  STL.64 [R1+0xfb8], R8 ;  /* 0x000fb80801007387 */ /* 0x0005e20000100a00 */
[----:B------:R-:W-:Y:S01]  /*95f0*/  IMAD.MOV.U32 R19, RZ, RZ, 0x402a3739 ;  /* 0x402a3739ff137424 */ /* 0x000fe200078e00ff */
        /* <DEDUP_REMOVED lines=15> */
[----:B--2---:R-:W-:Y:S01]  /*96f0*/  MOV R12, 0x54519e31 ;  /* 0x54519e31000c7802 */ /* 0x004fe20000000f00 */
[----:B------:R-:W-:-:S03]  /*9700*/  IMAD.MOV.U32 R13, RZ, RZ, -0x4023b2df ;  /* 0xbfdc4d21ff0d7424 */ /* 0x000fc600078e00ff */
[----:B------:R2:W-:Y:S01]  /*9710*/  STL.64 [R1+0x1158], R14 ;  /* 0x0011580e01007387 */ /* 0x0005e20000100a00 */
[----:B0-----:R-:W-:Y:S01]  /*9720*/  MOV R8, 0xbb753f97 ;  /* 0xbb753f9700087802 */ /* 0x001fe20000000f00 */
[----:B------:R-:W-:Y:S02]  /*9730*/  IMAD.MOV.U32 R9, RZ, RZ, -0x402ee61d ;  /* 0xbfd119e3ff097424 */ /* 0x000fe400078e00ff */
[----:B------:R0:W-:Y:S01]  /*9740*/  STL.64 [R1+0x11b8], R12 ;  /* 0x0011b80c01007387 */ /* 0x0001e20000100a00 */
[----:B-1----:R-:W-:Y:S02]  /*9750*/  IMAD.MOV.U32 R6, RZ, RZ, -0x4c63ea59 ;  /* 0xb39c15a7ff067424 */ /* 0x002fe400078e00ff */
[----:B------:R-:W-:Y:S01]  /*9760*/  IMAD.MOV.U32 R7, RZ, RZ, -0x420c1a6b ;  /* 0xbdf3e595ff077424 */ /* 0x000fe200078e00ff */
[----:B------:R1:W-:Y:S01]  /*9770*/  STL.64 [R1+0x1008], R8 ;  /* 0x0010080801007387 */ /* 0x0003e20000100a00 */
[----:B--2---:R-:W-:-:S03]  /*9780*/  IMAD.MOV.U32 R14, RZ, RZ, 0x217aa43e ;  /* 0x217aa43eff0e7424 */ /* 0x004fc600078e00ff */
        /* <DEDUP_REMOVED lines=8> */
[----:B--2---:R-:W-:Y:S01]  /*9810*/  IMAD.MOV.U32 R6, RZ, RZ, 0x7e2fe4f3 ;  /* 0x7e2fe4f3ff067424 */ /* 0x004fe200078e00ff */
[----:B------:R-:W-:Y:S01]  /*9820*/  MOV R7, 0xbf5e04a5 ;  /* 0xbf5e04a500077802 */ /* 0x000fe20000000f00 */
[----:B------:R2:W-:Y:S01]  /*9830*/  STL.64 [R1+0x11d0], R12 ;  /* 0x0011d00c01007387 */ /* 0x0005e20000100a00 */
[----:B0-----:R-:W-:-:S03]  /*9840*/  MOV R20, 0x18f65fc2 ;  /* 0x18f65fc200147802 */ /* 0x001fc60000000f00 */
        /* <DEDUP_REMOVED lines=9> */
[----:B------:R-:W-:-:S02]  /*98e0*/  IMAD.MOV.U32 R7, RZ, RZ, 0x406086f7 ;  /* 0x406086f7ff077424 */ /* 0x000fc400078e00ff */
[----:B------:R0:W-:Y:S01]  /*98f0*/  STL.64 [R1+0x11f0], R12 ;  /* 0x0011f00c01007387 */ /* 0x0001e20000100a00 */
[----:B-1----:R-:W-:-:S03]  /*9900*/  IMAD.MOV.U32 R8, RZ, RZ, 0x272abdba ;  /* 0x272abdbaff087424 */ /* 0x002fc600078e00ff */
[----:B------:R1:W-:Y:S01]  /*9910*/  STL.64 [R1+0x1140], R6 ;  /* 0x0011400601007387 */ /* 0x0003e20000100a00 */
[----:B------:R-:W-:Y:S01]  /*9920*/  MOV R9, 0xbdcc326e ;  /* 0xbdcc326e00097802 */ /* 0x000fe20000000f00 */
[----:B--2---:R-:W-:Y:S01]  /*9930*/  IMAD.MOV.U32 R14, RZ, RZ, 0xeaf4767 ;  /* 0x0eaf4767ff0e7424 */ /* 0x004fe200078e00ff */
[----:B------:R-:W-:-:S03]  /*9940*/  MOV R15, 0x3fc49518 ;  /* 0x3fc49518000f7802 */ /* 0x000fc60000000f00 */
[----:B------:R2:W-:Y:S01]  /*9950*/  STL.64 [R1+0x1058], R8 ;  /* 0x0010580801007387 */ /* 0x0005e20000100a00 */
[----:B0-----:R-:W-:Y:S01]  /*9960*/  IMAD.MOV.U32 R12, RZ, RZ, -0x354be970 ;  /* 0xcab41690ff0c7424 */ /* 0x001fe200078e00ff */
[----:B------:R-:W-:Y:S02]  /*9970*/  MOV R13, 0xc07f0fb9 ;  /* 0xc07f0fb9000d7802 */ /* 0x000fe40000000f00 */
[----:B------:R0:W-:Y:S01]  /*9980*/  STL.64 [R1+0x11c0], R14 ;  /* 0x0011c00e01007387 */ /* 0x0001e20000100a00 */
[----:B-1----:R-:W-:Y:S02]  /*9990*/  IMAD.MOV.U32 R6, RZ, RZ, -0x4d642099 ;  /* 0xb29bdf67ff067424 */ /* 0x002fe400078e00ff */
[----:B------:R-:W-:Y:S01]  /*99a0*/  IMAD.MOV.U32 R7, RZ, RZ, -0x40e27ba5 ;  /* 0xbf1d845bff077424 */ /* 0x000fe200078e00ff */
[----:B------:R1:W-:Y:S01]  /*99b0*/  STL.64 [R1+0x1208], R12 ;  /* 0x0012080c01007387 */ /* 0x0003e20000100a00 */
[----:B--2---:R-:W-:-:S03]  /*99c0*/  MOV R8, 0xbeb59bed ;  /* 0xbeb59bed00087802 */ /* 0x004fc60000000f00 */
[----:B------:R2:W-:Y:S01]  /*99d0*/  STL.64 [R1+0x1168], R6 ;  /* 0x0011680601007387 */ /* 0x0005e20000100a00 */
[----:B------:R-:W-:Y:S01]  /*99e0*/  IMAD.MOV.U32 R9, RZ, RZ, -0x3fb5d9d3 ;  /* 0xc04a262dff097424 */ /* 0x000fe200078e00ff */
[----:B0-----:R-:W-:Y:S01]  /*99f0*/  MOV R14, 0xc9758d3d ;  /* 0xc9758d3d000e7802 */ /* 0x001fe20000000f00 */
[----:B------:R-:W-:Y:S01]  /*9a00*/  IMAD.MOV.U32 R15, RZ, RZ, 0x3edaed56 ;  /* 0x3edaed56ff0f7424 */ /* 0x000fe200078e00ff */
[----:B------:R0:W-:Y:S01]  /*9a10*/  STL.64 [R1+0x1200], R18 ;  /* 0x0012001201007387 */ /* 0x0001e20000100a00 */
[----:B-1----:R-:W-:-:S03]  /*9a20*/  IMAD.MOV.U32 R12, RZ, RZ, -0x2d3698eb ;  /* 0xd2c96715ff0c7424 */ /* 0x002fc600078e00ff */
[----:B------:R1:W-:Y:S01]  /*9a30*/  STL.64 [R1+0x1080], R8 ;  /* 0x0010800801007387 */ /* 0x0003e20000100a00 */
[----:B------:R-:W-:Y:S02]  /*9a40*/  MOV R13, 0xbf9d8244 ;  /* 0xbf9d8244000d7802 */ /* 0x000fe40000000f00 */
[----:B--2---:R-:W-:Y:S01]  /*9a50*/  MOV R6, 0x205f94ff ;  /* 0x205f94ff00067802 */ /* 0x004fe20000000f00 */
[----:B------:R-:W-:Y:S01]  /*9a60*/  IMAD.MOV.U32 R7, RZ, RZ, 0x3eaf6148 ;  /* 0x3eaf6148ff077424 */ /* 0x000fe200078e00ff */
[----:B------:R2:W-:Y:S01]  /*9a70*/  STL.64 [R1+0x11e8], R14 ;  /* 0x0011e80e01007387 */ /* 0x0005e20000100a00 */
[----:B0-----:R-:W-:-:S03]  /*9a80*/  IMAD.MOV.U32 R18, RZ, RZ, -0x22ea8a14 ;  /* 0xdd1575ecff127424 */ /* 0x001fc600078e00ff */
[----:B------:R0:W-:Y:S01]  /*9a90*/  STL.64 [R1+0x1188], R6 ;  /* 0x0011880601007387 */ /* 0x0001e20000100a00 */
[----:B------:R-:W-:Y:S02]  /*9aa0*/  IMAD.MOV.U32 R19, RZ, RZ, 0x407462ac ;  /* 0x407462acff137424 */ /* 0x000fe400078e00ff */
[----:B-1----:R-:W-:Y:S01]  /*9ab0*/  IMAD.MOV.U32 R8, RZ, RZ, -0x7db2eaba ;  /* 0x824d1546ff087424 */ /* 0x002fe200078e00ff */
[----:B------:R1:W-:Y:S01]  /*9ac0*/  STL.64 [R1+0x1220], R12 ;  /* 0x0012200c01007387 */ /* 0x0003e20000100a00 */
[----:B------:R-:W-:Y:S02]  /*9ad0*/  IMAD.MOV.U32 R9, RZ, RZ, -0x3fdbe89a ;  /* 0xc0241766ff097424 */ /* 0x000fe400078e00ff */
[----:B--2---:R-:W-:Y:S01]  /*9ae0*/  IMAD.MOV.U32 R14, RZ, RZ, 0x4564ae7d ;  /* 0x4564ae7dff0e7424 */ /* 0x004fe200078e00ff */
[----:B------:R2:W-:Y:S01]  /*9af0*/  STL.64 [R1+0x1020], R20 ;  /* 0x0010201401007387 */ /* 0x0005e20000100a00 */
[----:B------:R-:W-:Y:S02]  /*9b00*/  IMAD.MOV.U32 R15, RZ, RZ, 0x4086d9ba ;  /* 0x4086d9baff0f7424 */ /* 0x000fe400078e00ff */
[----:B0-----:R-:W-:Y:S01]  /*9b10*/  IMAD.MOV.U32 R6, RZ, RZ, 0x3c3db77e ;  /* 0x3c3db77eff067424 */ /* 0x001fe200078e00ff */
[----:B------:R-:W-:Y:S01]  /*9b20*/  MOV R7, 0xbe354360 ;  /* 0xbe35436000077802 */ /* 0x000fe20000000f00 */
[----:B------:R0:W-:Y:S01]  /*9b30*/  STL.64 [R1+0x10a8], R8 ;  /* 0x0010a80801007387 */ /* 0x0001e20000100a00 */
[----:B-1----:R-:W-:-:S03]  /*9b40*/  IMAD.MOV.U32 R12, RZ, RZ, -0x55d2c28c ;  /* 0xaa2d3d74ff0c7424 */ /* 0x002fc600078e00ff */
        /* <DEDUP_REMOVED lines=26> */
[----:B-1----:R-:W-:Y:S01]  /*9cf0*/  MOV R14, 0xe94c0d42 ;  /* 0xe94c0d42000e7802 */ /* 0x002fe20000000f00 */
[----:B------:R-:W-:Y:S02]  /*9d00*/  IMAD.MOV.U32 R15, RZ, RZ, -0x415673e2 ;  /* 0xbea98c1eff0f7424 */ /* 0x000fe400078e00ff */
[----:B------:R1:W-:Y:S01]  /*9d10*/  STL.64 [R1+0x1048], R20 ;  /* 0x0010481401007387 */ /* 0x0003e20000100a00 */
[----:B--2---:R-:W-:-:S03]  /*9d20*/  IMAD.MOV.U32 R12, RZ, RZ, 0x69db732d ;  /* 0x69db732dff0c7424 */ /* 0x004fc600078e00ff */
[----:B------:R2:W-:Y:S01]  /*9d30*/  STL.64 [R1+0x10f8], R8 ;  /* 0x0010f80801007387 */ /* 0x0005e20000100a00 */
[----:B------:R-:W-:Y:S02]  /*9d40*/  IMAD.MOV.U32 R13, RZ, RZ, -0x3fe1ee0d ;  /* 0xc01e11f3ff0d7424 */ /* 0x000fe400078e00ff */
[----:B0-----:R-:W-:Y:S01]  /*9d50*/  IMAD.MOV.U32 R6, RZ, RZ, 0x4b8ba3fd ;  /* 0x4b8ba3fdff067424 */ /* 0x001fe200078e00ff */
[----:B------:R0:W-:Y:S01]  /*9d60*/  STL.64 [R1+0x1250], R18 ;  /* 0x0012501201007387 */ /* 0x0001e20000100a00 */
[----:B------:R-:W-:Y:S02]  /*9d70*/  IMAD.MOV.U32 R7, RZ, RZ, 0x406a8563 ;  /* 0x406a8563ff077424 */ /* 0x000fe400078e00ff */
[----:B-1----:R-:W-:Y:S01]  /*9d80*/  IMAD.MOV.U32 R20, RZ, RZ, -0x568a9fde ;  /* 0xa9756022ff147424 */ /* 0x002fe200078e00ff */
[----:B------:R-:W-:Y:S02]  /*9d90*/  MOV R21, 0xbff1eed0 ;  /* 0xbff1eed000157802 */ /* 0x000fe40000000f00 */
[----:B------:R1:W-:Y:S01]  /*9da0*/  STL.64 [R1+0x11f8], R6 ;  /* 0x0011f80601007387 */ /* 0x0003e20000100a00 */
[----:B--2---:R-:W-:-:S02]  /*9db0*/  IMAD.MOV.U32 R8, RZ, RZ, -0x50d8d6c ;  /* 0xfaf27294ff087424 */ /* 0x004fc400078e00ff */
        /* <DEDUP_REMOVED lines=17> */
[----:B--2---:R-:W-:Y:S01]  /*9ed0*/  MOV R6, 0x60bc3e58 ;  /* 0x60bc3e5800067802 */ /* 0x004fe20000000f00 */
[----:B------:R-:W-:Y:S01]  /*9ee0*/  IMAD.MOV.U32 R7, RZ, RZ, -0x3f8a81b5 ;  /* 0xc0757e4bff077424 */ /* 0x000fe200078e00ff */
[----:B------:R1:W-:Y:S01]  /*9ef0*/  STL.64 [R1+0x1288], R14 ;  /* 0x0012880e01007387 */ /* 0x0003e20000100a00 */
[----:B0-----:R-:W-:Y:S01]  /*9f00*/  IMAD.MOV.U32 R8, RZ, RZ, -0x2cfd698c ;  /* 0xd3029674ff087424 */ /* 0x001fe200078e00ff */
[----:B------:R-:W-:Y:S02]  /*9f10*/  MOV R9, 0x3f8c0b02 ;  /* 0x3f8c0b0200097802 */ /* 0x000fe40000000f00 */
[----:B------:R0:W-:Y:S01]  /*9f20*/  STL.64 [R1+0x1230], R6 ;  /* 0x0012300601007387 */ /* 0x0001e20000100a00 */
[----:B---3--:R-:W-:Y:S01]  /*9f30*/  MOV R18, 0x970da277 ;  /* 0x970da27700127802 */ /* 0x008fe20000000f00 */
[----:B------:R-:W-:-:S02]  /*9f40*/  IMAD.MOV.U32 R19, RZ, RZ, 0x3faa1cba ;  /* 0x3faa1cbaff137424 */ /* 0x000fc400078e00ff */
        /* <DEDUP_REMOVED lines=10> */
[----:B-1----:R-:W-:-:S03]  /*9ff0*/  MOV R8, 0xb11a1841 ;  /* 0xb11a184100087802 */ /* 0x002fc60000000f00 */
[----:B------:R1:W-:Y:S01]  /*a000*/  STL.64 [R1+0x12a0], R20 ;  /* 0x0012a01401007387 */ /* 0x0003e20000100a00 */
[----:B------:R-:W-:-:S03]  /*a010*/  IMAD.MOV.U32 R9, RZ, RZ, 0x40446293 ;  /* 0x40446293ff097424 */ /* 0x000fc600078e00ff */
[----:B------:R3:W-:Y:S01]  /*a020*/  STL.64 [R1+0x12a8], R18 ;  /* 0x0012a81201007387 */ /* 0x0007e20000100a00 */
[----:B0-----:R-:W-:Y:S01]  /*a030*/  MOV R22, 0x7d9b7a22 ;  /* 0x7d9b7a2200167802 */ /* 0x001fe20000000f00 */
[----:B------:R-:W-:Y:S02]  /*a040*/  IMAD.MOV.U32 R23, RZ, RZ, -0x3f71133b ;  /* 0xc08eecc5ff177424 */ /* 0x000fe400078e00ff */
[----:B--2---:R-:W-:Y:S01]  /*a050*/  IMAD.MOV.U32 R6, RZ, RZ, 0x33c28106 ;  /* 0x33c28106ff067424 */ /* 0x004fe200078e00ff */
[----:B------:R-:W-:Y:S01]  /*a060*/  MOV R7, 0x40231498 ;  /* 0x4023149800077802 */ /* 0x000fe20000000f00 */
[----:B------:R0:W-:Y:S01]  /*a070*/  STL.64 [R1+0x12b8], R14 ;  /* 0x0012b80e01007387 */ /* 0x0001e20000100a00 */
[----:B-1----:R-:W-:Y:S01]  /*a080*/  IMAD.MOV.U32 R20, RZ, RZ, 0x6f39f917 ;  /* 0x6f39f917ff147424 */ /* 0x002fe200078e00ff */
[----:B------:R-:W-:Y:S02]  /*a090*/  MOV R21, 0x40a1211c ;  /* 0x40a1211c00157802 */ /* 0x000fe40000000f00 */
[----:B------:R1:W-:Y:S01]  /*a0a0*/  STL.64 [R1+0x1268], R6 ;  /* 0x0012680601007387 */ /* 0x0003e20000100a00 */
[----:B---3--:R-:W-:-:S02]  /*a0b0*/  IMAD.MOV.U32 R18, RZ, RZ, 0x495b65de ;  /* 0x495b65deff127424 */ /* 0x008fc400078e00ff */
[----:B------:R-:W-:Y:S01]  /*a0c0*/  IMAD.MOV.U32 R19, RZ, RZ, -0x3f61de91 ;  /* 0xc09e216fff137424 */ /* 0x000fe200078e00ff */
[----:B------:R2:W-:Y:S01]  /*a0d0*/  STL.64 [R1+0x12b0], R12 ;  /* 0x0012b00c01007387 */ /* 0x0005e20000100a00 */
[----:B0-----:R-:W-:Y:S01]  /*a0e0*/  IMAD.MOV.U32 R14, RZ, RZ, -0x706b55d6 ;  /* 0x8f94aa2aff0e7424 */ /* 0x001fe200078e00ff */
[----:B------:R-:W-:Y:S02]  /*a0f0*/  MOV R15, 0x409e93fe ;  /* 0x409e93fe000f7802 */ /* 0x000fe40000000f00 */
[----:B------:R4:W-:Y:S01]  /*a100*/  STL.64 [R1+0x1170], R8 ;  /* 0x0011700801007387 */ /* 0x0009e20000100a00 */
[----:B-1----:R-:W-:Y:S01]  /*a110*/  IMAD.MOV.U32 R6, RZ, RZ, 0x413bd03 ;  /* 0x0413bd03ff067424 */ /* 0x002fe200078e00ff */
[----:B------:R-:W-:Y:S02]  /*a120*/  MOV R7, 0xbe9f47ea ;  /* 0xbe9f47ea00077802 */ /* 0x000fe40000000f00 */
[----:B------:R0:W-:Y:S01]  /*a130*/  STL.64 [R1+0x12c0], R22 ;  /* 0x0012c01601007387 */ /* 0x0001e20000100a00 */
[----:B--2---:R-:W-:-:S03]  /*a140*/  MOV R12, 0xbdff74b9 ;  /* 0xbdff74b9000c7802 */ /* 0x004fc60000000f00 */
[----:B------:R-:W-:Y:S01]  /*a150*/  STL.64 [R1+0x1280], R6 ;  /* 0x0012800601007387 */ /* 0x000fe20000100a00 */
[----:B------:R-:W-:-:S03]  /*a160*/  IMAD.MOV.U32 R13, RZ, RZ, -0x403b9d75 ;  /* 0xbfc4628bff0d7424 */ /* 0x000fc600078e00ff */
[----:B------:R1:W-:Y:S01]  /*a170*/  STL.64 [R1+0x12c8], R20 ;  /* 0x0012c81401007387 */ /* 0x0003e20000100a00 */
[----:B----4-:R-:W2:Y:S03]  /*a180*/  DMUL R8, R10, R4 ;  /* 0x000000040a087228 */ /* 0x010ea60000000000 */
[----:B------:R3:W-:Y:S01]  /*a190*/  STL.64 [R1+0x12d0], R18 ;  /* 0x0012d01201007387 */ /* 0x0007e20000100a00 */
[----:B0-----:R-:W-:Y:S02]  /*a1a0*/  IMAD.MOV.U32 R22, RZ, RZ, -0x3e789b85 ;  /* 0xc187647bff167424 */ /* 0x001fe400078e00ff */
[----:B------:R-:W-:Y:S01]  /*a1b0*/  IMAD.MOV.U32 R23, RZ, RZ, -0x3f5d3180 ;  /* 0xc0a2ce80ff177424 */ /* 0x000fe200078e00ff */
[----:B------:R0:W-:Y:S04]  /*a1c0*/  STL.64 [R1+0x12e0], R14 ;  /* 0x0012e00e01007387 */ /* 0x0001e80000100a00 */
[----:B------:R4:W-:Y:S01]  /*a1d0*/  STL.64 [R1+0x12d8], R12 ;  /* 0x0012d80c01007387 */ /* 0x0009e20000100a00 */
[----:B-1----:R-:W-:Y:S01]  /*a1e0*/  MOV R20, 0xc17e78cb ;  /* 0xc17e78cb00147802 */ /* 0x002fe20000000f00 */
[----:B------:R-:W-:-:S02]  /*a1f0*/  IMAD.MOV.U32 R21, RZ, RZ, 0x40957e75 ;  /* 0x40957e75ff157424 */ /* 0x000fc400078e00ff */
[----:B---3--:R-:W-:Y:S01]  /*a200*/  IMAD.MOV.U32 R18, RZ, RZ, 0x61d37922 ;  /* 0x61d37922ff127424 */ /* 0x008fe200078e00ff */
[----:B------:R-:W-:Y:S01]  /*a210*/  MOV R19, 0x3f552b59 ;  /* 0x3f552b5900137802 */ /* 0x000fe20000000f00 */
[----:B------:R1:W-:Y:S01]  /*a220*/  STL.64 [R1+0x12e8], R22 ;  /* 0x0012e81601007387 */ /* 0x0003e20000100a00 */
[----:B0-----:R-:W-:Y:S01]  /*a230*/  MOV R14, 0xc69d7a8d ;  /* 0xc69d7a8d000e7802 */ /* 0x001fe20000000f00 */
[----:B------:R-:W-:Y:S02]  /*a240*/  IMAD.MOV.U32 R15, RZ, RZ, 0x4086ddbb ;  /* 0x4086ddbbff0f7424 */ /* 0x000fe400078e00ff */
[----:B------:R0:W-:Y:S01]  /*a250*/  STL.64 [R1+0x12f0], R20 ;  /* 0x0012f01401007387 */ /* 0x0001e20000100a00 */
[----:B----4-:R-:W-:Y:S02]  /*a260*/  IMAD.MOV.U32 R12, RZ, RZ, -0x22f680c9 ;  /* 0xdd097f37ff0c7424 */ /* 0x010fe400078e00ff */
[----:B------:R-:W-:Y:S01]  /*a270*/  IMAD.MOV.U32 R13, RZ, RZ, -0x3f787b40 ;  /* 0xc08784c0ff0d7424 */ /* 0x000fe200078e00ff */
[----:B------:R3:W-:Y:S01]  /*a280*/  STL.64 [R1+0x1308], R14 ;  /* 0x0013080e01007387 */ /* 0x0007e20000100a00 */
[----:B-1----:R-:W-:-:S03]  /*a290*/  IMAD.MOV.U32 R22, RZ, RZ, 0x7b2e5ff5 ;  /* 0x7b2e5ff5ff167424 */ /* 0x002fc600078e00ff */
[----:B------:R1:W-:Y:S01]  /*a2a0*/  STL.64 [R1+0x12f8], R18 ;  /* 0x0012f81201007387 */ /* 0x0003e20000100a00 */
[----:B------:R-:W-:Y:S01]  /*a2b0*/  MOV R23, 0xc07555ec ;  /* 0xc07555ec00177802 */ /* 0x000fe20000000f00 */
[----:B0-----:R-:W-:Y:S02]  /*a2c0*/  IMAD.MOV.U32 R20, RZ, RZ, -0x7a866d55 ;  /* 0x857992abff147424 */ /* 0x001fe400078e00ff */
[----:B------:R0:W-:Y:S01]  /*a2d0*/  STL.64 [R1+0x1300], R12 ;  /* 0x0013000c01007387 */ /* 0x0001e20000100a00 */
[----:B------:R-:W-:Y:S02]  /*a2e0*/  IMAD.MOV.U32 R21, RZ, RZ, -0x411b0ef3 ;  /* 0xbee4f10dff157424 */ /* 0x000fe400078e00ff */
        /* <DEDUP_REMOVED lines=9> */
[----:B---3--:R-:W-:-:S03]  /*a380*/  MOV R22, 0x5b39c078 ;  /* 0x5b39c07800167802 */ /* 0x008fc60000000f00 */
[----:B------:R3:W-:Y:S01]  /*a390*/  STL.64 [R1+0x1320], R18 ;  /* 0x0013201201007387 */ /* 0x0007e20000100a00 */
[----:B------:R-:W-:-:S03]  /*a3a0*/  IMAD.MOV.U32 R23, RZ, RZ, -0x411f61fa ;  /* 0xbee09e06ff177424 */ /* 0x000fc600078e00ff */
[----:B------:R4:W-:Y:S01]  /*a3b0*/  STL.64 [R1+0x1328], R12 ;  /* 0x0013280c01007387 */ /* 0x0009e20000100a00 */
[----:B-1----:R-:W-:Y:S01]  /*a3c0*/  IMAD.MOV.U32 R20, RZ, RZ, -0xe8963 ;  /* 0xfff1769dff147424 */ /* 0x002fe200078e00ff */
[----:B------:R-:W-:Y:S01]  /*a3d0*/  MOV R21, 0xc02d057d ;  /* 0xc02d057d00157802 */ /* 0x000fe20000000f00 */
[----:B0-----:R-:W-:Y:S01]  /*a3e0*/  IMAD.MOV.U32 R14, RZ, RZ, 0x1fd5f699 ;  /* 0x1fd5f699ff0e7424 */ /* 0x001fe200078e00ff */
[----:B------:R-:W-:Y:S01]  /*a3f0*/  MOV R15, 0x3f6966e5 ;  /* 0x3f6966e5000f7802 */ /* 0x000fe20000000f00 */
[----:B------:R0:W-:Y:S01]  /*a400*/  STL.64 [R1+0x1338], R22 ;  /* 0x0013381601007387 */ /* 0x0001e20000100a00 */
[----:B---3--:R-:W-:-:S05]  /*a410*/  IMAD.MOV.U32 R18, RZ, RZ, 0x14be7336 ;  /* 0x14be7336ff127424 */ /* 0x008fca00078e00ff */
[----:B--2---:R-:W1:Y:S01]  /*a420*/  DFMA R6, -R2, R8, R10 ;  /* 0x000000080206722b */ /* 0x004e62000000010a */
[----:B------:R-:W-:Y:S01]  /*a430*/  IMAD.MOV.U32 R19, RZ, RZ, 0x4026393a ;  /* 0x4026393aff137424 */ /* 0x000fe200078e00ff */
[----:B------:R2:W-:Y:S01]  /*a440*/  STL.64 [R1+0x1358], R14 ;  /* 0x0013580e01007387 */ /* 0x0005e20000100a00 */
[----:B----4-:R-:W-:Y:S01]  /*a450*/  MOV R12, 0xc7275f11 ;  /* 0xc7275f11000c7802 */ /* 0x010fe20000000f00 */
[----:B------:R-:W-:Y:S02]  /*a460*/  IMAD.MOV.U32 R13, RZ, RZ, -0x3fef52dd ;  /* 0xc010ad23ff0d7424 */ /* 0x000fe400078e00ff */
[----:B------:R3:W-:Y:S01]  /*a470*/  STL.64 [R1+0x1340], R20 ;  /* 0x0013401401007387 */ /* 0x0007e20000100a00 */
[----:B0-----:R-:W-:-:S03]  /*a480*/  IMAD.MOV.U32 R22, RZ, RZ, 0x47d911f2 ;  /* 0x47d911f2ff167424 */ /* 0x001fc600078e00ff */
[----:B------:R0:W-:Y:S01]  /*a490*/  STL.64 [R1+0x1348], R18 ;  /* 0x0013481201007387 */ /* 0x0001e20000100a00 */
[----:B------:R-:W-:Y:S01]  /*a4a0*/  IMAD.MOV.U32 R23, RZ, RZ, 0x3ff1f3c0 ;  /* 0x3ff1f3c0ff177424 */ /* 0x000fe200078e00ff */
[----:B--2---:R-:W-:Y:S01]  /*a4b0*/  MOV R14, 0xa04b635e ;  /* 0xa04b635e000e7802 */ /* 0x004fe20000000f00 */
[----:B------:R-:W-:Y:S01]  /*a4c0*/  IMAD.MOV.U32 R15, RZ, RZ, 0x3fdf284b ;  /* 0x3fdf284bff0f7424 */ /* 0x000fe200078e00ff */
[----:B------:R2:W-:Y:S01]  /*a4d0*/  STL.64 [R1+0x1350], R12 ;  /* 0x0013500c01007387 */ /* 0x0005e20000100a00 */
[----:B---3--:R-:W-:Y:S01]  /*a4e0*/  MOV R20, 0x1b50cc3 ;  /* 0x01b50cc300147802 */ /* 0x008fe20000000f00 */
[----:B------:R-:W-:Y:S02]  /*a4f0*/  IMAD.MOV.U32 R21, RZ, RZ, -0x4017a9ca ;  /* 0xbfe85636ff157424 */ /* 0x000fe400078e00ff */
[----:B------:R1:W-:Y:S01]  /*a500*/  STL.64 [R1+0x1380], R14 ;  /* 0x0013800e01007387 */ /* 0x0003e20000100a00 */
[----:B0-----:R-:W-:Y:S01]  /*a510*/  IMAD.MOV.U32 R18, RZ, RZ, 0x6fac42ee ;  /* 0x6fac42eeff127424 */ /* 0x001fe200078e00ff */
[----:B------:R-:W-:-:S02]  /*a520*/  MOV R19, 0x3fd73534 ;  /* 0x3fd7353400137802 */ /* 0x000fc40000000f00 */
[----:B------:R0:W-:Y:S01]  /*a530*/  STL.64 [R1+0x1360], R22 ;  /* 0x0013601601007387 */ /* 0x0001e20000100a00 */
[----:B--2---:R-:W-:-:S03]  /*a540*/  IMAD.MOV.U32 R12, RZ, RZ, 0x728f44d1 ;  /* 0x728f44d1ff0c7424 */ /* 0x004fc600078e00ff */
[----:B------:R0:W-:Y:S01]  /*a550*/  STL.64 [R1+0x1368], R20 ;  /* 0x0013681401007387 */ /* 0x0001e20000100a00 */
[----:B------:R-:W-:-:S03]  /*a560*/  IMAD.MOV.U32 R13, RZ, RZ, 0x3fcc603b ;  /* 0x3fcc603bff0d7424 */ /* 0x000fc600078e00ff */
[----:B------:R0:W-:Y:S04]  /*a570*/  STL.64 [R1+0x1370], R18 ;  /* 0x0013701201007387 */ /* 0x0001e80000100a00 */
[----:B------:R0:W-:-:S15]  /*a580*/  STL.64 [R1+0x1378], R12 ;  /* 0x0013780c01007387 */ /* 0x0001de0000100a00 */
[----:B------:R-:W-:-:S15]  /*a590*/  NOP ;  /* 0x0000000000007918 */ /* 0x000fde0000000000 */
[----:B-1----:R-:W1:Y:S02]  /*a5a0*/  DFMA R14, R4, R6, R8 ;  /* 0x00000006040e722b */ /* 0x002e640000000008 */
[----:B-1----:R-:W-:-:S05]  /*a5b0*/  FFMA R0, RZ, R3, R15 ;  /* 0x00000003ff007223 */ /* 0x002fca000000000f */
[----:B------:R-:W-:-:S13]  /*a5c0*/  FSETP.GT.AND P0, PT, |R0|, 1.469367938527859385e-39, PT ;  /* 0x001000000000780b */ /* 0x000fda0003f04200 */
[----:B0-----:R-:W-:Y:S05]  /*a5d0*/  @P0 BRA P1, `(.L_x_8078) ;  /* 0x0000000000200947 */ /* 0x001fea0000800000 */
[----:B------:R-:W-:Y:S01]  /*a5e0*/  IMAD.MOV.U32 R6, RZ, RZ, R10 ;  /* 0x000000ffff067224 */ /* 0x000fe200078e000a */
[----:B------:R-:W-:Y:S01]  /*a5f0*/  MOV R7, R11 ;  /* 0x0000000b00077202 */ /* 0x000fe20000000f00 */
[----:B------:R-:W-:Y:S01]  /*a600*/  IMAD.MOV.U32 R8, RZ, RZ, R2 ;  /* 0x000000ffff087224 */ /* 0x000fe200078e0002 */
[----:B------:R-:W-:Y:S01]  /*a610*/  MOV R0, 0xa640 ;  /* 0x0000a64000007802 */ /* 0x000fe20000000f00 */
[----:B------:R-:W-:-:S07]  /*a620*/  IMAD.MOV.U32 R5, RZ, RZ, R3 ;  /* 0x000000ffff057224 */ /* 0x000fce00078e0003 */
[----:B------:R-:W-:Y:S05]  /*a630*/  CALL.REL.NOINC `($__internal_25_$__cuda_sm20_div_rn_f64_full) ;  /* 0x0000092800947944 */ /* 0x000fea0003c00000 */
[----:B------:R-:W-:Y:S01]  /*a640*/  MOV R14, R6 ;  /* 0x00000006000e7202 */ /* 0x000fe20000000f00 */
[----:B------:R-:W-:-:S07]  /*a650*/  IMAD.MOV.U32 R15, RZ, RZ, R5 ;  /* 0x000000ffff0f7224 */ /* 0x000fce00078e0005 */
.L_x_8078:
[----:B------:R-:W-:Y:S05]  /*a660*/  BSYNC.RECONVERGENT B0 ;  /* 0x0000000000007941 */ /* 0x000fea0003800200 */
.L_x_8077:
        /* <DEDUP_REMOVED lines=41> */
[----:B------:R-:W-:-:S04]  /*a900*/  IADD3 R4, PT, PT, R1, 0x1388, RZ ;  /* 0x0000138801047810 */ /* 0x000fc80007ffe0ff */
[----:B------:R-:W-:-:S13]  /*a910*/  FSETP.GT.AND P0, PT, |R0|, 1.469367938527859385e-39, PT ;  /* 0x001000000000780b */ /* 0x000fda0003f04200 */
[----:B------:R-:W-:Y:S05]  /*a920*/  @P0 BRA P1, `(.L_x_8080) ;  /* 0x0000000000200947 */ /* 0x000fea0000800000 */
[----:B------:R-:W-:Y:S01]  /*a930*/  IMAD.MOV.U32 R6, RZ, RZ, R16 ;  /* 0x000000ffff067224 */ /* 0x000fe200078e0010 */
[----:B------:R-:W-:Y:S01]  /*a940*/  MOV R8, R2 ;  /* 0x0000000200087202 */ /* 0x000fe20000000f00 */
[----:B------:R-:W-:Y:S01]  /*a950*/  IMAD.MOV.U32 R7, RZ, RZ, R17 ;  /* 0x000000ffff077224 */ /* 0x000fe200078e0011 */
[----:B------:R-:W-:Y:S01]  /*a960*/  MOV R0, 0xa990 ;  /* 0x0000a99000007802 */ /* 0x000fe20000000f00 */
[----:B------:R-:W-:-:S07]  /*a970*/  IMAD.MOV.U32 R5, RZ, RZ, R3 ;  /* 0x000000ffff057224 */ /* 0x000fce00078e0003 */
[----:B------:R-:W-:Y:S05]  /*a980*/  CALL.REL.NOINC `($__internal_25_$__cuda_sm20_div_rn_f64_full) ;  /* 0x0000092400c07944 */ /* 0x000fea0003c00000 */
[----:B------:R-:W-:Y:S01]  /*a990*/  IMAD.MOV.U32 R10, RZ, RZ, R6 ;  /* 0x000000ffff0a7224 */ /* 0x000fe200078e0006 */
[----:B------:R-:W-:-:S07]  /*a9a0*/  MOV R11, R5 ;  /* 0x00000005000b7202 */ /* 0x000fce0000000f00 */
.L_x_8080:
[----:B------:R-:W-:Y:S05]  /*a9b0*/  BSYNC.RECONVERGENT B0 ;  /* 0x0000000000007941 */ /* 0x000fea0003800200 */
.L_x_8079:
        /* <DEDUP_REMOVED lines=35> */
[----:B0-----:R-:W0:Y:S01]  /*abf0*/  DADD R6, R10, 2 ;  /* 0x400000000a067429 */ /* 0x001e220000000000 */
        /* <DEDUP_REMOVED lines=54> */
.L_x_8086:
[----:B------:R-:W-:Y:S05]  /*af60*/  BSYNC.RECONVERGENT B3 ;  /* 0x0000000000037941 */ /* 0x000fea0003800200 */
.L_x_8085:
        /* <DEDUP_REMOVED lines=78> */
.L_x_8084:
[----:B------:R-:W1:Y:S02]  /*b450*/  DADD R8, R10, 1 ;  /* 0x3ff000000a087429 */ /* 0x000e640000000000 */
[----:B-1----:R-:W-:Y:S01]  /*b460*/  ISETP.GT.AND P0, PT, R9, 0xfffff, PT ;  /* 0x000fffff0900780c */ /* 0x002fe20003f04270 */
[--C-:B0-----:R-:W-:Y:S01]  /*b470*/  IMAD.MOV.U32 R7, RZ, RZ, R9.reuse ;  /* 0x000000ffff077224 */ /* 0x101fe200078e0009 */
[----:B------:R-:W-:Y:S01]  /*b480*/  MOV R6, R8 ;  /* 0x0000000800067202 */ /* 0x000fe20000000f00 */
[----:B------:R-:W-:-:S15]  /*b490*/  IMAD.MOV.U32 R0, RZ, RZ, R9 ;  /* 0x000000ffff007224 */ /* 0x000fde00078e0009 */
[----:B------:R-:W-:-:S15]  /*b4a0*/  NOP ;  /* 0x0000000000007918 */ /* 0x000fde0000000000 */
[----:B------:R-:W-:-:S15]  /*b4b0*/  NOP ;  /* 0x0000000000007918 */ /* 0x000fde0000000000 */
[----:B------:R-:W-:-:S14]  /*b4c0*/  NOP ;  /* 0x0000000000007918 */ /* 0x000fdc0000000000 */
[----:B------:R-:W0:Y:S02]  /*b4d0*/  @!P0 DMUL R6, R6, 1.80143985094819840000e+16 ;  /* 0x4350000006068828 */ /* 0x000e240000000000 */
[----:B0-----:R-:W-:Y:S01]  /*b4e0*/  @!P0 MOV R0, R7 ;  /* 0x0000000700008202 */ /* 0x001fe20000000f00 */
[----:B------:R-:W-:-:S04]  /*b4f0*/  @!P0 IMAD.MOV.U32 R8, RZ, RZ, R6 ;  /* 0x000000ffff088224 */ /* 0x000fc800078e0006 */
[----:B------:R-:W-:-:S05]  /*b500*/  VIADD R5, R0, 0xffffffff ;  /* 0xffffffff00057836 */ /* 0x000fca0000000000 */
        /* <DEDUP_REMOVED lines=10> */
[----:B------:R-:W-:Y:S01]  /*b5b0*/  IMAD.MOV.U32 R22, RZ, RZ, -0x748574fc ;  /* 0x8b7a8b04ff167424 */ /* 0x000fe200078e00ff */
[----:B------:R-:W-:Y:S02]  /*b5c0*/  MOV R23, 0x3ed0ee25 ;  /* 0x3ed0ee2500177802 */ /* 0x000fe40000000f00 */
[----:B------:R-:W-:Y:S01]  /*b5d0*/  ISETP.GE.U32.AND P0, PT, R6, 0x3ff6a09f, PT ;  /* 0x3ff6a09f0600780c */ /* 0x000fe20003f06070 */
[----:B------:R-:W-:-:S12]  /*b5e0*/  IMAD.MOV.U32 R9, RZ, RZ, R6 ;  /* 0x000000ffff097224 */ /* 0x000fd800078e0006 */
        /* <DEDUP_REMOVED lines=162> */
.L_x_8088:
[----:B------:R-:W-:Y:S01]  /*c010*/  IMAD.MOV.U32 R8, RZ, RZ, 0x0 ;  /* 0x00000000ff087424 */ /* 0x000fe200078e00ff */
[----:B------:R-:W-:Y:S01]  /*c020*/  LOP3.LUT P0, RZ, R7, 0x7fffffff, RZ, 0xc0, !PT ;  /* 0x7fffffff07ff7812 */ /* 0x000fe2000780c0ff */
[----:B------:R-:W-:-:S06]  /*c030*/  IMAD.MOV.U32 R9, RZ, RZ, 0x7ff00000 ;  /* 0x7ff00000ff097424 */ /* 0x000fcc00078e00ff */
[----:B------:R-:W0:Y:S02]  /*c040*/  DFMA R6, R6, R8, +INF ;  /* 0x7ff000000606742b */ /* 0x000e240000000008 */
[----:B0-----:R-:W-:Y:S02]  /*c050*/  FSEL R6, R6, RZ, P0 ;  /* 0x000000ff06067208 */ /* 0x001fe40000000000 */
[----:B------:R-:W-:-:S07]  /*c060*/  FSEL R7, R7, -QNAN , P0 ;  /* 0xfff0000007077808 */ /* 0x000fce0000000000 */
.L_x_8087:
[----:B------:R-:W-:Y:S05]  /*c070*/  BSYNC.RECONVERGENT B0 ;  /* 0x0000000000007941 */ /* 0x000fea0003800200 */
.L_x_8083:
[----:B------:R0:W1:Y:S01]  /*c080*/  DADD R6, R6, -R10 ;  /* 0x0000000006067229 */ /* 0x000062000000080a */
[----:B------:R-:W-:Y:S01]  /*c090*/  BSSY.RECONVERGENT B3, `(.L_x_8089) ;  /* 0x0000040000037945 */ /* 0x000fe20003800200 */
[----:B0-----:R-:W-:Y:S02]  /*c0a0*/  IMAD.MOV.U32 R10, RZ, RZ, 0x0 ;  /* 0x00000000ff0a7424 */ /* 0x001fe400078e00ff */
[----:B------:R-:W-:-:S15]  /*c0b0*/  IMAD.MOV.U32 R11, RZ, RZ, 0x3fd80000 ;  /* 0x3fd80000ff0b7424 */ /* 0x000fde00078e00ff */
[----:B------:R-:W-:-:S15]  /*c0c0*/  NOP ;  /* 0x0000000000007918 */ /* 0x000fde0000000000 */
[----:B------:R-:W-:-:S15]  /*c0d0*/  NOP ;  /* 0x0000000000007918 */ /* 0x000fde0000000000 */
[----:B------:R-:W-:-:S15]  /*c0e0*/  NOP ;  /* 0x0000000000007918 */ /* 0x000fde0000000000 */
[----:B-1----:R-:W0:Y:S02]  /*c0f0*/  DMUL R16, R6, -2 ;  /* 0xc000000006107828 */ /* 0x002e240000000000 */
        /* <DEDUP_REMOVED lines=54> */
[----:B------:R-:W-:Y:S05]  /*c460*/  CALL.REL.NOINC `($__internal_26_$__cuda_sm20_dsqrt_rn_f64_mediumpath_v1) ;  /* 0x0000091400387944 */ /* 0x000fea0003c00000 */
[----:B------:R-:W-:Y:S02]  /*c470*/  IMAD.MOV.U32 R18, RZ, RZ, R8 ;  /* 0x000000ffff127224 */ /* 0x000fe400078e0008 */
[----:B------:R-:W-:-:S07]  /*c480*/  IMAD.MOV.U32 R19, RZ, RZ, R9 ;  /* 0x000000ffff137224 */ /* 0x000fce00078e0009 */
.L_x_8090:
[----:B------:R-:W-:Y:S05]  /*c490*/  BSYNC.RECONVERGENT B3 ;  /* 0x0000000000037941 */ /* 0x000fea0003800200 */
.L_x_8089:
[----:B------:R-:W-:Y:S01]  /*c4a0*/  MOV R12, R18 ;  /* 0x00000012000c7202 */ /* 0x000fe20000000f00 */
[----:B------:R-:W-:Y:S01]  /*c4b0*/  IMAD.MOV.U32 R13, RZ, RZ, R19 ;  /* 0x000000ffff0d7224 */ /* 0x000fe200078e0013 */
[----:B------:R-:W-:Y:S06]  /*c4c0*/  BRA `(.L_x_8091) ;  /* 0x0000001800587947 */ /* 0x000fec0003800000 */
.L_x_8082:
        /* <DEDUP_REMOVED lines=8> */
[----:B0-----:R-:W0:Y:S01]  /*c550*/  DADD R6, R10, 2 ;  /* 0x400000000a067429 */ /* 0x001e220000000000 */
        /* <DEDUP_REMOVED lines=51> */
[----:B------:R-:W-:Y:S05]  /*c890*/  CALL.REL.NOINC `($__internal_25_$__cuda_sm20_div_rn_f64_full) ;  /* 0x0000090400fc7944 */ /* 0x000fea0003c00000 */
[----:B------:R-:W-:Y:S02]  /*c8a0*/  IMAD.MOV.U32 R8, RZ, RZ, R6 ;  /* 0x000000ffff087224 */ /* 0x000fe400078e0006 */
[----:B------:R-:W-:-:S07]  /*c8b0*/  IMAD.MOV.U32 R9, RZ, RZ, R5 ;  /* 0x000000ffff097224 */ /* 0x000fce00078e0005 */
.L_x_8095:
[----:B------:R-:W-:Y:S05]  /*c8c0*/  BSYNC.RECONVERGENT B3 ;  /* 0x0000000000037941 */ /* 0x000fea0003800200 */
.L_x_8094:
        /* <DEDUP_REMOVED lines=78> */
.L_x_8093:
[----:B------:R-:W1:Y:S02]  /*cdb0*/  DADD R8, R10, 1 ;  /* 0x3ff000000a087429 */ /* 0x000e640000000000 */
[----:B-1----:R-:W-:Y:S01]  /*cdc0*/  ISETP.GT.AND P1, PT, R9, 0xfffff, PT ;  /* 0x000fffff0900780c */ /* 0x002fe20003f24270 */
[----:B0-----:R-:W-:Y:S01]  /*cdd0*/  IMAD.MOV.U32 R6, RZ, RZ, R8 ;  /* 0x000000ffff067224 */ /* 0x001fe200078e0008 */
[----:B------:R-:W-:Y:S01]  /*cde0*/  MOV R7, R9 ;  /* 0x0000000900077202 */ /* 0x000fe20000000f00 */
[----:B------:R-:W-:-:S15]  /*cdf0*/  IMAD.MOV.U32 R0, RZ, RZ, R9 ;  /* 0x000000ffff007224 */ /* 0x000fde00078e0009 */
[----:B------:R-:W-:-:S15]  /*ce00*/  NOP ;  /* 0x0000000000007918 */ /* 0x000fde0000000000 */
[----:B------:R-:W-:-:S15]  /*ce10*/  NOP ;  /* 0x0000000000007918 */ /* 0x000fde0000000000 */
[----:B------:R-:W-:-:S14]  /*ce20*/  NOP ;  /* 0x0000000000007918 */ /* 0x000fdc0000000000 */
        /* <DEDUP_REMOVED lines=13> */
[----:B------:R-:W-:Y:S01]  /*cf00*/  IMAD.MOV.U32 R22, RZ, RZ, -0x748574fc ;  /* 0x8b7a8b04ff167424 */ /* 0x000fe200078e00ff */
[----:B------:R-:W-:Y:S01]  /*cf10*/  MOV R14, RZ ;  /* 0x000000ff000e7202 */ /* 0x000fe20000000f00 */
[----:B------:R-:W-:Y:S01]  /*cf20*/  IMAD.MOV.U32 R23, RZ, RZ, 0x3ed0ee25 ;  /* 0x3ed0ee25ff177424 */ /* 0x000fe200078e00ff */
[----:B------:R-:W-:Y:S01]  /*cf30*/  ISETP.GE.U32.AND P0, PT, R6, 0x3ff6a09f, PT ;  /* 0x3ff6a09f0600780c */ /* 0x000fe20003f06070 */
[----:B------:R-:W-:-:S12]  /*cf40*/  IMAD.MOV.U32 R9, RZ, RZ, R6 ;  /* 0x000000ffff097224 */ /* 0x000fd800078e0006 */
        /* <DEDUP_REMOVED lines=163> */
.L_x_8097:
[----:B------:R-:W-:Y:S01]  /*d980*/  MOV R8, 0x0 ;  /* 0x0000000000087802 */ /* 0x000fe20000000f00 */
[----:B------:R-:W-:Y:S01]  /*d990*/  IMAD.MOV.U32 R9, RZ, RZ, 0x7ff00000 ;  /* 0x7ff00000ff097424 */ /* 0x000fe200078e00ff */
[----:B------:R-:W-:-:S05]  /*d9a0*/  LOP3.LUT P0, RZ, R7, 0x7fffffff, RZ, 0xc0, !PT ;  /* 0x7fffffff07ff7812 */ /* 0x000fca000780c0ff */
[----:B------:R-:W0:Y:S02]  /*d9b0*/  DFMA R6, R6, R8, +INF ;  /* 0x7ff000000606742b */ /* 0x000e240000000008 */
[----:B0-----:R-:W-:Y:S02]  /*d9c0*/  FSEL R6, R6, RZ, P0 ;  /* 0x000000ff06067208 */ /* 0x001fe40000000000 */
[----:B------:R-:W-:-:S07]  /*d9d0*/  FSEL R7, R7, -QNAN , P0 ;  /* 0xfff0000007077808 */ /* 0x000fce0000000000 */
.L_x_8096:
[----:B------:R-:W-:Y:S05]  /*d9e0*/  BSYNC.RECONVERGENT B0 ;  /* 0x0000000000007941 */ /* 0x000fea0003800200 */
.L_x_8092:
[----:B------:R0:W1:Y:S01]  /*d9f0*/  DADD R6, R6, -R10 ;  /* 0x0000000006067229 */ /* 0x000062000000080a */
[----:B------:R-:W-:Y:S01]  /*da00*/  BSSY.RECONVERGENT B3, `(.L_x_8098) ;  /* 0x0000041000037945 */ /* 0x000fe20003800200 */
[----:B0-----:R-:W-:Y:S01]  /*da10*/  MOV R10, 0x0 ;  /* 0x00000000000a7802 */ /* 0x001fe20000000f00 */
[----:B------:R-:W-:-:S15]  /*da20*/  IMAD.MOV.U32 R11, RZ, RZ, 0x3fd80000 ;  /* 0x3fd80000ff0b7424 */ /* 0x000fde00078e00ff */
[----:B------:R-:W-:-:S15]  /*da30*/  NOP ;  /* 0x0000000000007918 */ /* 0x000fde0000000000 */
[----:B------:R-:W-:-:S15]  /*da40*/  NOP ;  /* 0x0000000000007918 */ /* 0x000fde0000000000 */
[----:B------:R-:W-:-:S15]  /*da50*/  NOP ;  /* 0x0000000000007918 */ /* 0x000fde0000000000 */
[----:B------:R-:W-:-:S01]  /*da60*/  NOP ;  /* 0x0000000000007918 */ /* 0x000fc20000000000 */
[----:B-1----:R-:W0:Y:S02]  /*da70*/  DMUL R16, R6, -2 ;  /* 0xc000000006107828 */ /* 0x002e240000000000 */
        /* <DEDUP_REMOVED lines=54> */
[----:B------:R-:W-:Y:S05]  /*dde0*/  CALL.REL.NOINC `($__internal_26_$__cuda_sm20_dsqrt_rn_f64_mediumpath_v1) ;  /* 0x000008f800d87944 */ /* 0x000fea0003c00000 */
[----:B------:R-:W-:Y:S01]  /*ddf0*/  MOV R18, R8 ;  /* 0x0000000800127202 */ /* 0x000fe20000000f00 */
[----:B------:R-:W-:-:S07]  /*de00*/  IMAD.MOV.U32 R19, RZ, RZ, R9 ;  /* 0x000000ffff137224 */ /* 0x000fce00078e0009 */
.L_x_8099:
[----:B------:R-:W-:Y:S05]  /*de10*/  BSYNC.RECONVERGENT B3 ;  /* 0x0000000000037941 */ /* 0x000fea0003800200 */
.L_x_8098:
[----:B------:R1:W2:Y:S02]  /*de20*/  DADD R12, -RZ, -R18 ;  /* 0x00000000ff0c7229 */ /* 0x0002a40000000912 */
.L_x_8091:
[----:B------:R-:W-:Y:S05]  /*de30*/  BSYNC.RECONVERGENT B1 ;  /* 0x0000000000017941 */ /* 0x000fea0003800200 */
.L_x_8081:
[----:B-1----:R-:W0:Y:S01]  /*de40*/  DMUL R18, R2, 0.5 ;  /* 0x3fe0000002127828 */ /* 0x002e220000000000 */
[----:B------:R-:W-:Y:S01]  /*de50*/  MOV R10, 0x0 ;  /* 0x00000000000a7802 */ /* 0x000fe20000000f00 */
[----:B0-----:R-:W0:Y:S01]  /*de60*/  MUFU.RSQ64H R7, R19 ;  /* 0x0000001300077308 */ /* 0x001e220000001c00 */
        /* <DEDUP_REMOVED lines=55> */
[----:B--2---:R-:W-:Y:S05]  /*e1e0*/  CALL.REL.NOINC `($__internal_26_$__cuda_sm20_dsqrt_rn_f64_mediumpath_v1) ;  /* 0x000008f400d87944 */ /* 0x004fea0003c00000 */
.L_x_8101:
[----:B------:R-:W-:Y:S05]  /*e1f0*/  BSYNC.RECONVERGENT B1 ;  /* 0x0000000000017941 */ /* 0x000fea0003800200 */
.L_x_8100:
[----:B------:R-:W-:Y:S01]  /*e200*/  HFMA2 R7, -RZ, RZ, -1.9580078125, 85.3125 ;  /* 0xbfd55555ff077431 */ /* 0x000fe200000001ff */
[----:B--2---:R0:W1:Y:S01]  /*e210*/  DMUL R22, R8, -R12 ;  /* 0x8000000c08167228 */ /* 0x0040620000000000 */
[----:B------:R-:W-:Y:S01]  /*e220*/  BSSY.RECONVERGENT B0, `(.L_x_8102) ;  /* 0x0000026000007945 */ /* 0x000fe20003800200 */
[----:B------:R-:W-:Y:S01]  /*e230*/  MOV R16, RZ ;  /* 0x000000ff00107202 */ /* 0x000fe20000000f00 */
[----:B------:R-:W-:Y:S02]  /*e240*/  IMAD.MOV.U32 R0, RZ, RZ, 0x1 ;  /* 0x00000001ff007424 */ /* 0x000fe400078e00ff */
[----:B01----:R-:W-:-:S07]  /*e250*/  IMAD.MOV.U32 R6, RZ, RZ, 0x55555555 ;  /* 0x55555555ff067424 */ /* 0x003fce00078e00ff */
.L_x_8103:
[----:B------:R-:W-:-:S13]  /*e260*/  ISETP.GT.AND P0, PT, R0, R16, PT ;  /* 0x000000100000720c */ /* 0x000fda0003f04270 */
[C---:B------:R-:W-:Y:S02]  /*e270*/  @P0 VIADD R5, R0.reuse, 0xffffffff ;  /* 0xffffffff00050836 */ /* 0x040fe40000000000 */
[----:B------:R-:W-:-:S03]  /*e280*/  @!P0 IMAD R8, R0, 0x8, R4 ;  /* 0x0000000800088824 */ /* 0x000fc600078e0204 */
[----:B------:R-:W-:-:S03]  /*e290*/  @P0 LEA R5, R5, R4, 0x3 ;  /* 0x0000000405050211 */ /* 0x000fc600078e18ff */
        /* <DEDUP_REMOVED lines=12> */
[----:B--2---:R-:W0:-:S15]  /*e360*/  DMUL R8, R10, R8 ;  /* 0x000000080a087228 */ /* 0x004e1e0000000000 */
[----:B------:R-:W-:-:S15]  /*e370*/  NOP ;  /* 0x0000000000007918 */ /* 0x000fde0000000000 */
[----:B------:R-:W-:-:S15]  /*e380*/  NOP ;  /* 0x0000000000007918 */ /* 0x000fde0000000000 */
[----:B------:R-:W-:-:S15]  /*e390*/  NOP ;  /* 0x0000000000007918 */ /* 0x000fde0000000000 */
[----:B------:R-:W-:-:S04]  /*e3a0*/  NOP ;  /* 0x0000000000007918 */ /* 0x000fc80000000000 */
[----:B0-----:R-:W0:Y:S02]  /*e3b0*/  DADD R18, R8, R6 ;  /* 0x0000000008127229 */ /* 0x001e240000000006 */
[----:B0-----:R-:W-:Y:S02]  /*e3c0*/  IMAD.MOV.U32 R6, RZ, RZ, R18 ;  /* 0x000000ffff067224 */ /* 0x001fe400078e0012 */
[----:B------:R-:W-:-:S15]  /*e3d0*/  IMAD.MOV.U32 R7, RZ, RZ, R19 ;  /* 0x000000ffff077224 */ /* 0x000fde00078e0013 */
[----:B------:R-:W-:-:S15]  /*e3e0*/  NOP ;  /* 0x0000000000007918 */ /* 0x000fde0000000000 */
[----:B------:R-:W-:-:S15]  /*e3f0*/  NOP ;  /* 0x0000000000007918 */ /* 0x000fde0000000000 */
[----:B------:R-:W-:-:S15]  /*e400*/  NOP ;  /* 0x0000000000007918 */ /* 0x000fde0000000000 */
[----:B------:R-:W0:-:S15]  /*e410*/  DMUL R10, |R18|, 1.1102230246251565404e-16 ;  /* 0x3ca00000120a7828 */ /* 0x000e1e0000000200 */
[----:B------:R-:W-:-:S15]  /*e420*/  NOP ;  /* 0x0000000000007918 */ /* 0x000fde0000000000 */
[----:B------:R-:W-:-:S15]  /*e430*/  NOP ;  /* 0x0000000000007918 */ /* 0x000fde0000000000 */
[----:B------:R-:W-:-:S15]  /*e440*/  NOP ;  /* 0x0000000000007918 */ /* 0x000fde0000000000 */
[----:B------:R-:W-:-:S04]  /*e450*/  NOP ;  /* 0x0000000000007918 */ /* 0x000fc80000000000 */
[----:B0-----:R-:W0:Y:S02]  /*e460*/  DSETP.GEU.AND P0, PT, |R8|, R10, PT ;  /* 0x0000000a0800722a */ /* 0x001e240003f0e200 */
[----:B0-----:R-:W-:Y:S05]  /*e470*/  @!P1 BRA P0, `(.L_x_8103) ;  /* 0xfffffffc00789947 */ /* 0x001fea000003ffff */
[----:B------:R-:W-:Y:S05]  /*e480*/  BSYNC.RECONVERGENT B0 ;  /* 0x0000000000007941 */ /* 0x000fea0003800200 */
.L_x_8102:
        /* <DEDUP_REMOVED lines=44> */
[----:B------:R-:W-:Y:S05]  /*e750*/  CALL.REL.NOINC `($__internal_24_$__cuda_sm20_dblrcp_rn_slowpath_v3) ;  /* 0x000008e000c07944 */ /* 0x000fea0003c00000 */
[----:B------:R-:W-:Y:S02]  /*e760*/  IMAD.MOV.U32 R6, RZ, RZ, R5 ;  /* 0x000000ffff067224 */ /* 0x000fe400078e0005 */
[----:B------:R-:W-:-:S07]  /*e770*/  IMAD.MOV.U32 R7, RZ, RZ, R0 ;  /* 0x000000ffff077224 */ /* 0x000fce00078e0000 */
.L_x_8107:
[----:B------:R-:W-:Y:S05]  /*e780*/  BSYNC.RECONVERGENT B3 ;  /* 0x0000000000037941 */ /* 0x000fea0003800200 */
.L_x_8106:
[----:B------:R-:W-:Y:S01]  /*e790*/  BSSY.RECONVERGENT B0, `(.L_x_8108) ;  /* 0x0000025000007945 */ /* 0x000fe20003800200 */
[----:B------:R-:W-:Y:S01]  /*e7a0*/  MOV R0, 0x1 ;  /* 0x0000000100007802 */ /* 0x000fe20000000f00 */
[----:B------:R-:W-:Y:S02]  /*e7b0*/  IMAD.MOV.U32 R8, RZ, RZ, -0x36fe1a8c ;  /* 0xc901e574ff087424 */ /* 0x000fe400078e00ff */
[----:B------:R-:W-:-:S07]  /*e7c0*/  IMAD.MOV.U32 R9, RZ, RZ, -0x40a1a8c6 ;  /* 0xbf5e573aff097424 */ /* 0x000fce00078e00ff */
.L_x_8109:
        /* <DEDUP_REMOVED lines=16> */
[----:B--2---:R-:W0:-:S15]  /*e8d0*/  DMUL R14, R20, R14 ;  /* 0x0000000e140e7228 */ /* 0x004e1e0000000000 */
        /* <DEDUP_REMOVED lines=15> */
[----:B0-----:R-:W-:Y:S05]  /*e9d0*/  @!P1 BRA P0, `(.L_x_8109) ;  /* 0xfffffffc007c9947 */ /* 0x001fea000003ffff */
[----:B------:R-:W-:Y:S05]  /*e9e0*/  BSYNC.RECONVERGENT B0 ;  /* 0x0000000000007941 */ /* 0x000fea0003800200 */
.L_x_8108:
        /* <DEDUP_REMOVED lines=65> */
[----:B------:R-:W-:Y:S05]  /*ee00*/  CALL.REL.NOINC `($__internal_25_$__cuda_sm20_div_rn_f64_full) ;  /* 0x000008e000a07944 */ /* 0x000fea0003c00000 */
[----:B------:R-:W-:Y:S01]  /*ee10*/  MOV R8, R6 ;  /* 0x0000000600087202 */ /* 0x000fe20000000f00 */
[----:B------:R-:W-:-:S07]  /*ee20*/  IMAD.MOV.U32 R9, RZ, RZ, R5 ;  /* 0x000000ffff097224 */ /* 0x000fce00078e0005 */
.L_x_8111:
[----:B------:R-:W-:Y:S05]  /*ee30*/  BSYNC.RECONVERGENT B0 ;  /* 0x0000000000007941 */ /* 0x000fea0003800200 */
.L_x_8110:
[----:B------:R-:W-:Y:S01]  /*ee40*/  HFMA2 R6, -RZ, RZ, 0.94970703125, 0.000421047210693359375 ;  /* 0x3b990ee6ff067431 */ /* 0x000fe200000001ff */
[----:B------:R-:W-:Y:S01]  /*ee50*/  BSSY.RECONVERGENT B0, `(.L_x_8112) ;  /* 0x0000024000007945 */ /* 0x000fe20003800200 */
[----:B------:R-:W-:Y:S02]  /*ee60*/  IMAD.MOV.U32 R0, RZ, RZ, 0x1 ;  /* 0x00000001ff007424 */ /* 0x000fe400078e00ff */
[----:B------:R-:W-:-:S07]  /*ee70*/  IMAD.MOV.U32 R7, RZ, RZ, 0x3f70ee64 ;  /* 0x3f70ee64ff077424 */ /* 0x000fce00078e00ff */
.L_x_8113:
[----:B------:R-:W-:-:S13]  /*ee80*/  ISETP.GT.AND P0, PT, R0, R16, PT ;  /* 0x000000100000720c */ /* 0x000fda0003f04270 */
[C---:B------:R-:W-:Y:S01]  /*ee90*/  @P0 VIADD R5, R0.reuse, 0xffffffff ;  /* 0xffffffff00050836 */ /* 0x040fe20000000000 */
[----:B------:R-:W-:-:S03]  /*eea0*/  @!P0 LEA R18, R0, R4, 0x3 ;  /* 0x0000000400128211 */ /* 0x000fc600078e18ff */
[----:B------:R-:W-:-:S03]  /*eeb0*/  @P0 IMAD R5, R5, 0x8, R4 ;  /* 0x0000000805050824 */ /* 0x000fc600078e0204 */
        /* <DEDUP_REMOVED lines=30> */
.L_x_8112:
        /* <DEDUP_REMOVED lines=68> */
[----:B------:R-:W-:-:S07]  /*f4e0*/  IMAD.MOV.U32 R7, RZ, RZ, R5 ;  /* 0x000000ffff077224 */ /* 0x000fce00078e0005 */
.L_x_8115:
[----:B------:R-:W-:Y:S05]  /*f4f0*/  BSYNC.RECONVERGENT B0 ;  /* 0x0000000000007941 */ /* 0x000fea0003800200 */
.L_x_8114:
[----:B------:R-:W-:Y:S01]  /*f500*/  BSSY.RECONVERGENT B0, `(.L_x_8116) ;  /* 0x0000025000007945 */ /* 0x000fe20003800200 */
[----:B------:R-:W-:Y:S01]  /*f510*/  IMAD.MOV.U32 R0, RZ, RZ, 0x1 ;  /* 0x00000001ff007424 */ /* 0x000fe200078e00ff */
[----:B------:R-:W-:Y:S01]  /*f520*/  MOV R8, 0x3b34e2b6 ;  /* 0x3b34e2b600087802 */ /* 0x000fe20000000f00 */
[----:B------:R-:W-:-:S07]  /*f530*/  IMAD.MOV.U32 R9, RZ, RZ, 0x3f4547d9 ;  /* 0x3f4547d9ff097424 */ /* 0x000fce00078e00ff */
.L_x_8117:
        /* <DEDUP_REMOVED lines=34> */
.L_x_8116:
        /* <DEDUP_REMOVED lines=65> */
[----:B------:R-:W-:Y:S05]  /*fb70*/  CALL.REL.NOINC `($__internal_25_$__cuda_sm20_div_rn_f64_full) ;  /* 0x000008d400447944 */ /* 0x000fea0003c00000 */
[----:B------:R-:W-:Y:S01]  /*fb80*/  IMAD.MOV.U32 R8, RZ, RZ, R6 ;  /* 0x000000ffff087224 */ /* 0x000fe200078e0006 */
[----:B------:R-:W-:-:S07]  /*fb90*/  MOV R9, R5 ;  /* 0x0000000500097202 */ /* 0x000fce0000000f00 */
.L_x_8119:
[----:B------:R-:W-:Y:S05]  /*fba0*/  BSYNC.RECONVERGENT B0 ;  /* 0x0000000000007941 */ /* 0x000fea0003800200 */
.L_x_8118:
[----:B------:R-:W-:Y:S01]  /*fbb0*/  HFMA2 R7, -RZ, RZ, -1.82421875, 1.5107421875 ;  /* 0xbf4c3e0bff077431 */ /* 0x000fe200000001ff */
[----:B------:R-:W-:Y:S01]  /*fbc0*/  BSSY.RECONVERGENT B0, `(.L_x_8120) ;  /* 0x0000024000007945 */ /* 0x000fe20003800200 */
[----:B------:R-:W-:Y:S02]  /*fbd0*/  IMAD.MOV.U32 R0, RZ, RZ, 0x1 ;  /* 0x00000001ff007424 */ /* 0x000fe400078e00ff */
[----:B------:R-:W-:-:S07]  /*fbe0*/  IMAD.MOV.U32 R6, RZ, RZ, 0x2da7bf9 ;  /* 0x02da7bf9ff067424 */ /* 0x000fce00078e00ff */
.L_x_8121:
        /* <DEDUP_REMOVED lines=34> */
.L_x_8120:
        /* <DEDUP_REMOVED lines=68> */
[----:B------:R-:W-:-:S07]  /*10250*/  MOV R7, R5 ;  /* 0x0000000500077202 */ /* 0x000fce0000000f00 */
.L_x_8123:
[----:B------:R-:W-:Y:S05]  /*10260*/  BSYNC.RECONVERGENT B0 ;  /* 0x0000000000007941 */ /* 0x000fea0003800200 */
.L_x_8122:
[----:B------:R-:W-:Y:S01]  /*10270*/  HFMA2 R9, -RZ, RZ, -1.802734375, 0.00079822540283203125 ;  /* 0xbf36128aff097431 */ /* 0x000fe200000001ff */
[----:B------:R-:W-:Y:S01]  /*10280*/  BSSY.RECONVERGENT B0, `(.L_x_8124) ;  /* 0x0000024000007945 */ /* 0x000fe20003800200 */
[----:B------:R-:W-:Y:S02]  /*10290*/  IMAD.MOV.U32 R0, RZ, RZ, 0x1 ;  /* 0x00000001ff007424 */ /* 0x000fe400078e00ff */
[----:B------:R-:W-:-:S07]  /*102a0*/  IMAD.MOV.U32 R8, RZ, RZ, -0x3a5b058f ;  /* 0xc5a4fa71ff087424 */ /* 0x000fce00078e00ff */
.L_x_8125:
        /* <DEDUP_REMOVED lines=34> */
.L_x_8124:
        /* <DEDUP_REMOVED lines=65> */
[----:B------:R-:W-:Y:S05]  /*108e0*/  CALL.REL.NOINC `($__internal_25_$__cuda_sm20_div_rn_f64_full) ;  /* 0x000008c400e87944 */ /* 0x000fea0003c00000 */
[----:B------:R-:W-:Y:S02]  /*108f0*/  IMAD.MOV.U32 R8, RZ, RZ, R6 ;  /* 0x000000ffff087224 */ /* 0x000fe400078e0006 */
[----:B------:R-:W-:-:S07]  /*10900*/  IMAD.MOV.U32 R9, RZ, RZ, R5 ;  /* 0x000000ffff097224 */ /* 0x000fce00078e0005 */
.L_x_8127:
[----:B------:R-:W-:Y:S05]  /*10910*/  BSYNC.RECONVERGENT B0 ;  /* 0x0000000000007941 */ /* 0x000fea0003800200 */
.L_x_8126:
[----:B------:R-:W-:Y:S01]  /*10920*/  BSSY.RECONVERGENT B0, `(.L_x_8128) ;  /* 0x0000025000007945 */ /* 0x000fe20003800200 */
[----:B------:R-:W-:Y:S01]  /*10930*/  MOV R0, 0x1 ;  /* 0x0000000100007802 */ /* 0x000fe20000000f00 */
[----:B------:R-:W-:Y:S02]  /*10940*/  IMAD.MOV.U32 R6, RZ, RZ, 0x1b0931c8 ;  /* 0x1b0931c8ff067424 */ /* 0x000fe400078e00ff */
[----:B------:R-:W-:-:S07]  /*10950*/  IMAD.MOV.U32 R7, RZ, RZ, 0x3f4168ef ;  /* 0x3f4168efff077424 */ /* 0x000fce00078e00ff */
.L_x_8129:
        /* <DEDUP_REMOVED lines=34> */
.L_x_8128:
        /* <DEDUP_REMOVED lines=68> */
[----:B------:R-:W-:-:S07]  /*10fc0*/  IMAD.MOV.U32 R7, RZ, RZ, R5 ;  /* 0x000000ffff077224 */ /* 0x000fce00078e0005 */
.L_x_8131:
[----:B------:R-:W-:Y:S05]  /*10fd0*/  BSYNC.RECONVERGENT B0 ;  /* 0x0000000000007941 */ /* 0x000fea0003800200 */
.L_x_8130:
[----:B------:R-:W-:Y:S01]  /*10fe0*/  BSSY.RECONVERGENT B0, `(.L_x_8132) ;  /* 0x0000025000007945 */ /* 0x000fe20003800200 */
[----:B------:R-:W-:Y:S01]  /*10ff0*/  MOV R0, 0x1 ;  /* 0x0000000100007802 */ /* 0x000fe20000000f00 */
[----:B------:R-:W-:Y:S02]  /*11000*/  IMAD.MOV.U32 R8, RZ, RZ, -0x63fe104c ;  /* 0x9c01efb4ff087424 */ /* 0x000fe400078e00ff */
[----:B------:R-:W-:-:S07]  /*11010*/  IMAD.MOV.U32 R9, RZ, RZ, 0x3f369187 ;  /* 0x3f369187ff097424 */ /* 0x000fce00078e00ff */
.L_x_8133:
        /* <DEDUP_REMOVED lines=34> */
.L_x_8132:
        /* <DEDUP_REMOVED lines=68> */
.L_x_8135:
[----:B------:R-:W-:Y:S05]  /*11680*/  BSYNC.RECONVERGENT B0 ;  /* 0x0000000000007941 */ /* 0x000fea0003800200 */
.L_x_8134:
[----:B------:R-:W-:Y:S01]  /*11690*/  HFMA2 R6, -RZ, RZ, 0.1727294921875, -0.4541015625 ;  /* 0x3187b744ff067431 */ /* 0x000fe200000001ff */
[----:B------:R-:W-:Y:S01]  /*116a0*/  BSSY.RECONVERGENT B0, `(.L_x_8136) ;  /* 0x0000024000007945 */ /* 0x000fe20003800200 */
[----:B------:R-:W-:Y:S02]  /*116b0*/  IMAD.MOV.U32 R0, RZ, RZ, 0x1 ;  /* 0x00000001ff007424 */ /* 0x000fe400078e00ff */
[----:B------:R-:W-:-:S07]  /*116c0*/  IMAD.MOV.U32 R7, RZ, RZ, -0x40ba9d65 ;  /* 0xbf45629bff077424 */ /* 0x000fce00078e00ff */
.L_x_8137:
        /* <DEDUP_REMOVED lines=34> */
.L_x_8136:
        /* <DEDUP_REMOVED lines=69> */
.L_x_8139:
[----:B------:R-:W-:Y:S05]  /*11d40*/  BSYNC.RECONVERGENT B0 ;  /* 0x0000000000007941 */ /* 0x000fea0003800200 */
.L_x_8138:
[----:B------:R-:W-:Y:S01]  /*11d50*/  BSSY.RECONVERGENT B0, `(.L_x_8140) ;  /* 0x0000025000007945 */ /* 0x000fe20003800200 */
[----:B------:R-:W-:Y:S01]  /*11d60*/  IMAD.MOV.U32 R0, RZ, RZ, 0x1 ;  /* 0x00000001ff007424 */ /* 0x000fe200078e00ff */
[----:B------:R-:W-:Y:S01]  /*11d70*/  MOV R8, 0x1cc96982 ;  /* 0x1cc9698200087802 */ /* 0x000fe20000000f00 */
[----:B------:R-:W-:-:S07]  /*11d80*/  IMAD.MOV.U32 R9, RZ, RZ, -0x40bc7201 ;  /* 0xbf438dffff097424 */ /* 0x000fce00078e00ff */
.L_x_8141:
        /* <DEDUP_REMOVED lines=34> */
.L_x_8140:
        /* <DEDUP_REMOVED lines=68> */
.L_x_8143:
[----:B------:R-:W-:Y:S05]  /*123f0*/  BSYNC.RECONVERGENT B0 ;  /* 0x0000000000007941 */ /* 0x000fea0003800200 */
.L_x_8142:
[----:B------:R-:W-:Y:S01]  /*12400*/  HFMA2 R7, -RZ, RZ, 1.8330078125, -74.875 ;  /* 0x3f55d4aeff077431 */ /* 0x000fe200000001ff */
[----:B------:R-:W-:Y:S01]  /*12410*/  BSSY.RECONVERGENT B0, `(.L_x_8144) ;  /* 0x0000024000007945 */ /* 0x000fe20003800200 */
[----:B------:R-:W-:Y:S02]  /*12420*/  IMAD.MOV.U32 R0, RZ, RZ, 0x1 ;  /* 0x00000001ff007424 */ /* 0x000fe400078e00ff */
[----:B------:R-:W-:-:S07]  /*12430*/  IMAD.MOV.U32 R6, RZ, RZ, 0x684527bf ;  /* 0x684527bfff067424 */ /* 0x000fce00078e00ff */
.L_x_8145:
        /* <DEDUP_REMOVED lines=34> */
.L_x_8144:
        /* <DEDUP_REMOVED lines=69> */
.L_x_8147:
[----:B------:R-:W-:Y:S05]  /*12ab0*/  BSYNC.RECONVERGENT B0 ;  /* 0x0000000000007941 */ /* 0x000fea0003800200 */
.L_x_8146:
[----:B------:R-:W-:Y:S01]  /*12ac0*/  HFMA2 R9, -RZ, RZ, 1.8369140625, -749.5 ;  /* 0x3f59e1dbff097431 */ /* 0x000fe200000001ff */
[----:B------:R-:W-:Y:S01]  /*12ad0*/  BSSY.RECONVERGENT B0, `(.L_x_8148) ;  /* 0x0000024000007945 */ /* 0x000fe20003800200 */
[----:B------:R-:W-:Y:S02]  /*12ae0*/  IMAD.MOV.U32 R0, RZ, RZ, 0x1 ;  /* 0x00000001ff007424 */ /* 0x000fe400078e00ff */
[----:B------:R-:W-:-:S07]  /*12af0*/  IMAD.MOV.U32 R8, RZ, RZ, -0x5713a6fc ;  /* 0xa8ec5904ff087424 */ /* 0x000fce00078e00ff */
.L_x_8149:
        /* <DEDUP_REMOVED lines=34> */
.L_x_8148:
        /* <DEDUP_REMOVED lines=68> */
.L_x_8151:
[----:B------:R-:W-:Y:S05]  /*13160*/  BSYNC.RECONVERGENT B0 ;  /* 0x0000000000007941 */ /* 0x000fea0003800200 */
.L_x_8150:
[----:B------:R-:W-:Y:S01]  /*13170*/  BSSY.RECONVERGENT B0, `(.L_x_8152) ;  /* 0x0000025000007945 */ /* 0x000fe20003800200 */
[----:B------:R-:W-:Y:S01]  /*13180*/  MOV R0, 0x1 ;  /* 0x0000000100007802 */ /* 0x000fe20000000f00 */
[----:B------:R-:W-:Y:S02]  /*13190*/  IMAD.MOV.U32 R6, RZ, RZ, -0x5a255ed9 ;  /* 0xa5daa127ff067424 */ /* 0x000fe400078e00ff */
[----:B------:R-:W-:-:S07]  /*131a0*/  IMAD.MOV.U32 R7, RZ, RZ, -0x408f51aa ;  /* 0xbf70ae56ff077424 */ /* 0x000fce00078e00ff */
.L_x_8153:
        /* <DEDUP_REMOVED lines=34> */
.L_x_8152:
        /* <DEDUP_REMOVED lines=69> */
.L_x_8155:
[----:B------:R-:W-:Y:S05]  /*13820*/  BSYNC.RECONVERGENT B0 ;  /* 0x0000000000007941 */ /* 0x000fea0003800200 */
.L_x_8154:
[----:B------:R-:W-:Y:S01]  /*13830*/  BSSY.RECONVERGENT B0, `(.L_x_8156) ;  /* 0x0000025000007945 */ /* 0x000fe20003800200 */
[----:B------:R-:W-:Y:S01]  /*13840*/  MOV R0, 0x1 ;  /* 0x0000000100007802 */ /* 0x000fe20000000f00 */
[----:B------:R-:W-:Y:S02]  /*13850*/  IMAD.MOV.U32 R8, RZ, RZ, -0x343a03ee ;  /* 0xcbc5fc12ff087424 */ /* 0x000fe400078e00ff */
[----:B------:R-:W-:-:S07]  /*13860*/  IMAD.MOV.U32 R9, RZ, RZ, -0x4087a384 ;  /* 0xbf785c7cff097424 */ /* 0x000fce00078e00ff */
.L_x_8157:
        /* <DEDUP_REMOVED lines=34> */
.L_x_8156:
        /* <DEDUP_REMOVED lines=68> */
.L_x_8159:
[----:B------:R-:W-:Y:S05]  /*13ed0*/  BSYNC.RECONVERGENT B0 ;  /* 0x0000000000007941 */ /* 0x000fea0003800200 */
.L_x_8158:
[----:B------:R-:W-:Y:S01]  /*13ee0*/  HFMA2 R6, -RZ, RZ, 39.40625, 0.0002791881561279296875 ;  /* 0x50ed0c93ff067431 */ /* 0x000fe200000001ff */
[----:B------:R-:W-:Y:S01]  /*13ef0*/  BSSY.RECONVERGENT B0, `(.L_x_8160) ;  /* 0x0000024000007945 */ /* 0x000fe20003800200 */
[----:B------:R-:W-:Y:S02]  /*13f00*/  IMAD.MOV.U32 R0, RZ, RZ, 0x1 ;  /* 0x00000001ff007424 */ /* 0x000fe400078e00ff */
[----:B------:R-:W-:-:S07]  /*13f10*/  IMAD.MOV.U32 R7, RZ, RZ, 0x3f91d1d6 ;  /* 0x3f91d1d6ff077424 */ /* 0x000fce00078e00ff */
.L_x_8161:
        /* <DEDUP_REMOVED lines=34> */
.L_x_8160:
        /* <DEDUP_REMOVED lines=69> */
.L_x_8163:
[----:B------:R-:W-:Y:S05]  /*14590*/  BSYNC.RECONVERGENT B0 ;  /* 0x0000000000007941 */ /* 0x000fea0003800200 */
.L_x_8162:
[----:B------:R-:W-:Y:S01]  /*145a0*/  BSSY.RECONVERGENT B0, `(.L_x_8164) ;  /* 0x0000025000007945 */ /* 0x000fe20003800200 */
[----:B------:R-:W-:Y:S01]  /*145b0*/  IMAD.MOV.U32 R0, RZ, RZ, 0x1 ;  /* 0x00000001ff007424 */ /* 0x000fe200078e00ff */
[----:B------:R-:W-:Y:S01]  /*145c0*/  MOV R8, 0x5c03d2e9 ;  /* 0x5c03d2e900087802 */ /* 0x000fe20000000f00 */
[----:B------:R-:W-:-:S07]  /*145d0*/  IMAD.MOV.U32 R9, RZ, RZ, 0x3f9ef9a0 ;  /* 0x3f9ef9a0ff097424 */ /* 0x000fce00078e00ff */
.L_x_8165:
        /* <DEDUP_REMOVED lines=34> */
.L_x_8164:
        /* <DEDUP_REMOVED lines=68> */
.L_x_8167:
[----:B------:R-:W-:Y:S05]  /*14c40*/  BSYNC.RECONVERGENT B0 ;  /* 0x0000000000007941 */ /* 0x000fea0003800200 */
.L_x_8166:
[----:B------:R-:W-:Y:S01]  /*14c50*/  HFMA2 R7, -RZ, RZ, -1.9306640625, 237 ;  /* 0xbfb95b68ff077431 */ /* 0x000fe200000001ff */
[----:B------:R-:W-:Y:S01]  /*14c60*/  BSSY.RECONVERGENT B0, `(.L_x_8168) ;  /* 0x0000024000007945 */ /* 0x000fe20003800200 */
[----:B------:R-:W-:Y:S02]  /*14c70*/  IMAD.MOV.U32 R0, RZ, RZ, 0x1 ;  /* 0x00000001ff007424 */ /* 0x000fe400078e00ff */
[----:B------:R-:W-:-:S07]  /*14c80*/  IMAD.MOV.U32 R6, RZ, RZ, 0x5f50d178 ;  /* 0x5f50d178ff067424 */ /* 0x000fce00078e00ff */
.L_x_8169:
        /* <DEDUP_REMOVED lines=34> */
.L_x_8168:
        /* <DEDUP_REMOVED lines=69> */
.L_x_8171:
[----:B------:R-:W-:Y:S05]  /*15300*/  BSYNC.RECONVERGENT B0 ;  /* 0x0000000000007941 */ /* 0x000fea0003800200 */
.L_x_8170:
[----:B------:R-:W-:Y:S01]  /*15310*/  HFMA2 R9, -RZ, RZ, -1.9462890625, -0.00190639495849609375 ;  /* 0xbfc997cfff097431 */ /* 0x000fe200000001ff */
[----:B------:R-:W-:Y:S01]  /*15320*/  BSSY.RECONVERGENT B0, `(.L_x_8172) ;  /* 0x0000024000007945 */ /* 0x000fe20003800200 */
[----:B------:R-:W-:Y:S02]  /*15330*/  IMAD.MOV.U32 R0, RZ, RZ, 0x1 ;  /* 0x00000001ff007424 */ /* 0x000fe400078e00ff */
[----:B------:R-:W-:-:S07]  /*15340*/  IMAD.MOV.U32 R8, RZ, RZ, -0x3bccff5e ;  /* 0xc43300a2ff087424 */ /* 0x000fce00078e00ff */
.L_x_8173:
        /* <DEDUP_REMOVED lines=34> */
.L_x_8172:
        /* <DEDUP_REMOVED lines=68> */
.L_x_8175:
[----:B------:R-:W-:Y:S05]  /*159b0*/  BSYNC.RECONVERGENT B0 ;  /* 0x0000000000007941 */ /* 0x000fea0003800200 */
.L_x_8174:
[----:B------:R-:W-:Y:S01]  /*159c0*/  BSSY.RECONVERGENT B0, `(.L_x_8176) ;  /* 0x0000025000007945 */ /* 0x000fe20003800200 */
[----:B------:R-:W-:Y:S01]  /*159d0*/  MOV R0, 0x1 ;  /* 0x0000000100007802 */ /* 0x000fe20000000f00 */
[----:B------:R-:W-:Y:S02]  /*159e0*/  IMAD.MOV.U32 R6, RZ, RZ, -0x45e261fc ;  /* 0xba1d9e04ff067424 */ /* 0x000fe400078e00ff */
[----:B------:R-:W-:-:S07]  /*159f0*/  IMAD.MOV.U32 R7, RZ, RZ, 0x3fe72e2b ;  /* 0x3fe72e2bff077424 */ /* 0x000fce00078e00ff */
.L_x_8177:
        /* <DEDUP_REMOVED lines=34> */
.L_x_8176:
        /* <DEDUP_REMOVED lines=69> */
.L_x_8179:
[----:B------:R-:W-:Y:S05]  /*16070*/  BSYNC.RECONVERGENT B0 ;  /* 0x0000000000007941 */ /* 0x000fea0003800200 */
.L_x_8178:
[----:B------:R-:W-:Y:S01]  /*16080*/  BSSY.RECONVERGENT B0, `(.L_x_8180) ;  /* 0x0000025000007945 */ /* 0x000fe20003800200 */
[----:B------:R-:W-:Y:S01]  /*16090*/  MOV R0, 0x1 ;  /* 0x0000000100007802 */ /* 0x000fe20000000f00 */
[----:B------:R-:W-:Y:S02]  /*160a0*/  IMAD.MOV.U32 R8, RZ, RZ, 0x101bb71a ;  /* 0x101bb71aff087424 */ /* 0x000fe400078e00ff */
[----:B------:R-:W-:-:S07]  /*160b0*/  IMAD.MOV.U32 R9, RZ, RZ, 0x3ffaab9a ;  /* 0x3ffaab9aff097424 */ /* 0x000fce00078e00ff */
.L_x_8181:
        /* <DEDUP_REMOVED lines=34> */
.L_x_8180:
        /* <DEDUP_REMOVED lines=68> */
.L_x_8183:
[----:B------:R-:W-:Y:S05]  /*16720*/  BSYNC.RECONVERGENT B0 ;  /* 0x0000000000007941 */ /* 0x000fea0003800200 */
.L_x_8182:
[----:B------:R-:W-:Y:S01]  /*16730*/  BSSY.RECONVERGENT B0, `(.L_x_8184) ;  /* 0x0000025000007945 */ /* 0x000fe20003800200 */
[----:B------:R-:W-:Y:S01]  /*16740*/  IMAD.MOV.U32 R0, RZ, RZ, 0x1 ;  /* 0x00000001ff007424 */ /* 0x000fe200078e00ff */
[----:B------:R-:W-:Y:S01]  /*16750*/  MOV R6, 0x8aaafd02 ;  /* 0x8aaafd0200067802 */ /* 0x000fe20000000f00 */
[----:B------:R-:W-:-:S07]  /*16760*/  IMAD.MOV.U32 R7, RZ, RZ, -0x3fe58652 ;  /* 0xc01a79aeff077424 */ /* 0x000fce00078e00ff */
.L_x_8185:
        /* <DEDUP_REMOVED lines=34> */
.L_x_8184:
        /* <DEDUP_REMOVED lines=69> */
.L_x_8187:
[----:B------:R-:W-:Y:S05]  /*16de0*/  BSYNC.RECONVERGENT B0 ;  /* 0x0000000000007941 */ /* 0x000fea0003800200 */
.L_x_8186:
[----:B------:R-:W-:Y:S01]  /*16df0*/  BSSY.RECONVERGENT B0, `(.L_x_8188) ;  /* 0x0000025000007945 */ /* 0x000fe20003800200 */
[----:B------:R-:W-:Y:S01]  /*16e00*/  IMAD.MOV.U32 R0, RZ, RZ, 0x1 ;  /* 0x00000001ff007424 */ /* 0x000fe200078e00ff */
[----:B------:R-:W-:Y:S01]  /*16e10*/  MOV R8, 0x4df23f8f ;  /* 0x4df23f8f00087802 */ /* 0x000fe20000000f00 */
[----:B------:R-:W-:-:S07]  /*16e20*/  IMAD.MOV.U32 R9, RZ, RZ, -0x3fcee326 ;  /* 0xc0311cdaff097424 */ /* 0x000fce00078e00ff */
.L_x_8189:
        /* <DEDUP_REMOVED lines=34> */
.L_x_8188:
        /* <DEDUP_REMOVED lines=68> */
.L_x_8191:
[----:B------:R-:W-:Y:S05]  /*17490*/  BSYNC.RECONVERGENT B0 ;  /* 0x0000000000007941 */ /* 0x000fea0003800200 */
.L_x_8190:
[----:B------:R-:W-:Y:S01]  /*174a0*/  HFMA2 R7, -RZ, RZ, 2.16015625, 40800 ;  /* 0x405278fbff077431 */ /* 0x000fe200000001ff */
[----:B------:R-:W-:Y:S01]  /*174b0*/  BSSY.RECONVERGENT B0, `(.L_x_8192) ;  /* 0x0000024000007945 */ /* 0x000fe20003800200 */
[----:B------:R-:W-:Y:S02]  /*174c0*/  IMAD.MOV.U32 R0, RZ, RZ, 0x1 ;  /* 0x00000001ff007424 */ /* 0x000fe400078e00ff */
[----:B------:R-:W-:-:S07]  /*174d0*/  IMAD.MOV.U32 R6, RZ, RZ, 0x311f1460 ;  /* 0x311f1460ff067424 */ /* 0x000fce00078e00ff */
.L_x_8193:
        /* <DEDUP_REMOVED lines=34> */
.L_x_8192:
        /* <DEDUP_REMOVED lines=69> */
.L_x_8195:
[----:B------:R-:W-:Y:S05]  /*17b50*/  BSYNC.RECONVERGENT B0 ;  /* 0x0000000000007941 */ /* 0x000fea0003800200 */
.L_x_8194:
[----:B------:R-:W-:Y:S01]  /*17b60*/  HFMA2 R9, -RZ, RZ, 2.20703125, -8.2194805145263671875e-05 ;  /* 0x406a8563ff097431 */ /* 0x000fe200000001ff */
[----:B------:R-:W-:Y:S01]  /*17b70*/  BSSY.RECONVERGENT B0, `(.L_x_8196) ;  /* 0x0000024000007945 */ /* 0x000fe20003800200 */
[----:B------:R-:W-:Y:S02]  /*17b80*/  IMAD.MOV.U32 R0, RZ, RZ, 0x1 ;  /* 0x00000001ff007424 */ /* 0x000fe400078e00ff */
[----:B------:R-:W-:-:S07]  /*17b90*/  IMAD.MOV.U32 R8, RZ, RZ, 0x4b8ba3fd ;  /* 0x4b8ba3fdff087424 */ /* 0x000fce00078e00ff */
.L_x_8197:
        /* <DEDUP_REMOVED lines=34> */
.L_x_8196:
        /* <DEDUP_REMOVED lines=23> */
.L_x_8199:
        /* <DEDUP_REMOVED lines=34> */
.L_x_8198:
        /* <DEDUP_REMOVED lines=47> */
[----:B------:R-:W-:-:S07]  /*18440*/  IMAD.MOV.U32 R4, RZ, RZ, R6 ;  /* 0x000000ffff047224 */ /* 0x000fce00078e0006 */
.L_x_8201:
[----:B------:R-:W-:Y:S05]  /*18450*/  BSYNC.RECONVERGENT B0 ;  /* 0x0000000000007941 */ /* 0x000fea0003800200 */
.L_x_8200:
        /* <DEDUP_REMOVED lines=11> */
.L_x_8105:
[----:B------:R-:W-:Y:S05]  /*18510*/  BSYNC.RECONVERGENT B1 ;  /* 0x0000000000017941 */ /* 0x000fea0003800200 */
.L_x_8104:
        /* <DEDUP_REMOVED lines=8> */
[----:B------:R-:W-:Y:S01]  /*185a0*/  IMAD.MOV.U32 R14, RZ, RZ, 0x652b82fe ;  /* 0x652b82feff0e7424 */ /* 0x000fe200078e00ff */
[----:B------:R-:W-:Y:S01]  /*185b0*/  UMOV UR6, 0xfefa39ef ;  /* 0xfefa39ef00067882 */ /* 0x000fe20000000000 */
[----:B------:R-:W0:Y:S01]  /*185c0*/  DADD R8, R4, 4 ;  /* 0x4010000004087429 */ /* 0x000e220000000000 */
[----:B------:R-:W-:Y:S01]  /*185d0*/  IMAD.MOV.U32 R24, RZ, RZ, RZ ;  /* 0x000000ffff187224 */ /* 0x000fe200078e00ff */
[----:B0-----:R-:W0:Y:S01]  /*185e0*/  MUFU.RCP64H R25, R9 ;  /* 0x0000000900197308 */ /* 0x001e220000001800 */
[----:B------:R-:W-:Y:S01]  /*185f0*/  UMOV UR7, 0x3fe62e42 ;  /* 0x3fe62e4200077882 */ /* 0x000fe20000000000 */
[----:B------:R-:W-:-:S15]  /*18600*/  ISETP.GT.U32.AND P0, PT, R5, 0x403b4000, PT ;  /* 0x403b40000500780c */ /* 0x000fde0003f04070 */
[----:B------:R-:W-:-:S15]  /*18610*/  NOP ;  /* 0x0000000000007918 */ /* 0x000fde0000000000 */
[----:B------:R-:W-:-:S15]  /*18620*/  NOP ;  /* 0x0000000000007918 */ /* 0x000fde0000000000 */
[----:B------:R-:W-:-:S15]  /*18630*/  NOP ;  /* 0x0000000000007918 */ /* 0x000fde0000000000 */
[----:B------:R-:W-:-:S15]  /*18640*/  DFMA R20, R4, 2, R6 ;  /* 0x400000000414782b */ /* 0x000fde0000000006 */
[----:B------:R-:W-:-:S15]  /*18650*/  NOP ;  /* 0x0000000000007918 */ /* 0x000fde0000000000 */
[----:B------:R-:W-:-:S15]  /*18660*/  NOP ;  /* 0x0000000000007918 */ /* 0x000fde0000000000 */
[----:B------:R-:W-:-:S15]  /*18670*/  NOP ;  /* 0x0000000000007918 */ /* 0x000fde0000000000 */
[----:B------:R-:W-:-:S04]  /*18680*/  NOP ;  /* 0x0000000000007918 */ /* 0x000fc80000000000 */
[----:B------:R-:W2:-:S15]  /*18690*/  DMUL R6, R4, -R4 ;  /* 0x8000000404067228 */ /* 0x000e9e0000000000 */
[----:B------:R-:W-:-:S15]  /*186a0*/  NOP ;  /* 0x0000000000007918 */ /* 0x000fde0000000000 */
[----:B------:R-:W-:-:S15]  /*186b0*/  NOP ;  /* 0x0000000000007918 */ /* 0x000fde0000000000 */
[----:B------:R-:W-:-:S15]  /*186c0*/  NOP ;  /* 0x0000000000007918 */ /* 0x000fde0000000000 */
[----:B------:R-:W-:-:S04]  /*186d0*/  NOP ;  /* 0x0000000000007918 */ /* 0x000fc80000000000 */
[----:B--2---:R-:W2:Y:S02]  /*186e0*/  DFMA R16, R6, R14, 6.75539944105574400000e+15 ;  /* 0x433800000610742b */ /* 0x004ea4000000000e */
[----:B--2---:R-:W-:-:S04]  /*186f0*/  LEA.HI R0, R16, R16, RZ, 0x1 ;  /* 0x0000001010007211 */ /* 0x004fc800078f08ff */
[----:B------:R-:W-:-:S15]  /*18700*/  SHF.R.S32.HI R0, RZ, 0x1, R0 ;  /* 0x00000001ff007819 */ /* 0x000fde0000011400 */
[----:B------:R-:W-:-:S15]  /*18710*/  NOP ;  /* 0x0000000000007918 */ /* 0x000fde0000000000 */
[----:B------:R-:W-:-:S15]  /*18720*/  NOP ;  /* 0x0000000000007918 */ /* 0x000fde0000000000 */
[----:B------:R-:W-:-:S13]  /*18730*/  NOP ;  /* 0x0000000000007918 */ /* 0x000fda0000000000 */
[----:B0-----:R0:W-:Y:S02]  /*18740*/  DFMA R14, -R8, R24, 1 ;  /* 0x3ff00000080e742b */ /* 0x0011e40000000118 */
[----:B0-----:R-:W0:Y:S01]  /*18750*/  MUFU.RCP64H R9, R21 ;  /* 0x0000001500097308 */ /* 0x001e220000001800 */
[----:B------:R-:W-:-:S15]  /*18760*/  IMAD.MOV.U32 R8, RZ, RZ, RZ ;  /* 0x000000ffff087224 */ /* 0x000fde00078e00ff */
[----:B------:R-:W-:-:S15]  /*18770*/  NOP ;  /* 0x0000000000007918 */ /* 0x000fde0000000000 */
[----:B------:R-:W-:-:S15]  /*18780*/  NOP ;  /* 0x0000000000007918 */ /* 0x000fde0000000000 */
[----:B------:R-:W-:-:S15]  /*18790*/  NOP ;  /* 0x0000000000007918 */ /* 0x000fde0000000000 */
[----:B------:R-:W-:-:S01]  /*187a0*/  NOP ;  /* 0x0000000000007918 */ /* 0x000fc20000000000 */
[----:B------:R2:W3:Y:S02]  /*187b0*/  DADD R18, R16, -6.75539944105574400000e+15 ;  /* 0xc338000010127429 */ /* 0x0004e40000000000 */
[----:B--2---:R-:W-:-:S05]  /*187c0*/  IMAD.IADD R16, R16, 0x1, -R0 ;  /* 0x0000000110107824 */ /* 0x004fca00078e0a00 */
[----:B------:R-:W-:Y:S01]  /*187d0*/  LEA R17, R16, 0x3ff00000, 0x14 ;  /* 0x3ff0000010117811 */ /* 0x000fe200078ea0ff */
[----:B------:R-:W-:-:S15]  /*187e0*/  IMAD.MOV.U32 R16, RZ, RZ, RZ ;  /* 0x000000ffff107224 */ /* 0x000fde00078e00ff */
        /* <DEDUP_REMOVED lines=15> */
[----:B--2---:R-:W-:Y:S01]  /*188e0*/  DFMA R18, R18, -UR6, R26 ;  /* 0x8000000612127c2b */ /* 0x004fe2000800001a */
        /* <DEDUP_REMOVED lines=16> */
[----:B--2---:R0:W-:Y:S02]  /*189f0*/  DFMA R20, R24, R14, R24 ;  /* 0x0000000e1814722b */ /* 0x0041e40000000018 */
[----:B0-----:R-:W-:Y:S01]  /*18a00*/  MOV R24, 0xfca213ea ;  /* 0xfca213ea00187802 */ /* 0x001fe20000000f00 */
[----:B------:R-:W-:-:S15]  /*18a10*/  IMAD.MOV.U32 R25, RZ, RZ, 0x3e928af3 ;  /* 0x3e928af3ff197424 */ /* 0x000fde00078e00ff */
[----:B------:R-:W-:-:S15]  /*18a20*/  NOP ;  /* 0x0000000000007918 */ /* 0x000fde0000000000 */
[----:B------:R-:W-:-:S15]  /*18a30*/  NOP ;  /* 0x0000000000007918 */ /* 0x000fde0000000000 */
[----:B------:R-:W-:-:S15]  /*18a40*/  NOP ;  /* 0x0000000000007918 */ /* 0x000fde0000000000 */
[----:B------:R-:W-:-:S01]  /*18a50*/  NOP ;  /* 0x0000000000007918 */ /* 0x000fc20000000000 */
[----:B------:R-:W0:Y:S01]  /*18a60*/  DFMA R24, R18, UR6, R24 ;  /* 0x0000000612187c2b */ /* 0x000e220008000018 */
        /* <DEDUP_REMOVED lines=25> */
[----:B------:R-:W2:-:S15]  /*18c00*/  DADD R14, R4, -4 ;  /* 0xc0100000040e7429 */ /* 0x000e9e0000000000 */
        /* <DEDUP_REMOVED lines=11> */
[----:B--2---:R-:W0:-:S15]  /*18cc0*/  DMUL R14, R14, R20 ;  /* 0x000000140e0e7228 */ /* 0x004e1e0000000000 */
        /* <DEDUP_REMOVED lines=65> */
[----:B0-----:R-:W-:-:S15]  /*190e0*/  LEA R19, R0, R19, 0x14 ;  /* 0x0000001300137211 */ /* 0x001fde00078ea0ff */
[----:B------:R-:W-:-:S15]  /*190f0*/  NOP ;  /* 0x0000000000007918 */ /* 0x000fde0000000000 */
[----:B------:R-:W-:-:S15]  /*19100*/  NOP ;  /* 0x0000000000007918 */ /* 0x000fde0000000000 */
[----:B------:R-:W-:-:S15]  /*19110*/  NOP ;  /* 0x0000000000007918 */ /* 0x000fde0000000000 */
[----:B------:R-:W-:-:S02]  /*19120*/  NOP ;  /* 0x0000000000007918 */ /* 0x000fc40000000000 */
        /* <DEDUP_REMOVED lines=154> */
[----:B------:R-:W2:-:S15]  /*19ad0*/  DFMA R6, -R4, R4, -R6 ;  /* 0x000000040406722b */ /* 0x000e9e0000000906 */
        /* <DEDUP_REMOVED lines=50> */
.L_x_8203:
[----:B------:R-:W-:Y:S01]  /*19e00*/  ISETP.GE.AND P0, PT, R23, RZ, PT ;  /* 0x000000ff1700720c */ /* 0x000fe20003f06270 */
[----:B------:R-:W0:Y:S01]  /*19e10*/  DADD R6, R22, R22 ;  /* 0x0000000016067229 */ /* 0x000e220000000016 */
[----:B------:R-:W-:Y:S02]  /*19e20*/  ISETP.NE.AND P1, PT, R22, RZ, PT ;  /* 0x000000ff1600720c */ /* 0x000fe40003f25270 */
[----:B------:R-:W-:Y:S02]  /*19e30*/  FSEL R0, RZ, 2, P0 ;  /* 0x40000000ff007808 */ /* 0x000fe40000000000 */
[----:B------:R-:W-:Y:S02]  /*19e40*/  ISETP.NE.AND P0, PT, R5, 0x7ff00000, PT ;  /* 0x7ff000000500780c */ /* 0x000fe40003f05270 */
[----:B0-----:R-:W-:Y:S02]  /*19e50*/  FSEL R4, R6, RZ, P1 ;  /* 0x000000ff06047208 */ /* 0x001fe40000800000 */
[----:B------:R-:W-:-:S02]  /*19e60*/  FSEL R0, R0, R7, !P1 ;  /* 0x0000000700007208 */ /* 0x000fc40004800000 */
[----:B------:R-:W-:Y:S02]  /*19e70*/  FSEL R14, R4, R6, !P0 ;  /* 0x00000006040e7208 */ /* 0x000fe40004000000 */
[----:B------:R-:W-:-:S07]  /*19e80*/  FSEL R15, R0, R7, !P0 ;  /* 0x00000007000f7208 */ /* 0x000fce0004000000 */
.L_x_8204:
[----:B------:R-:W-:Y:S05]  /*19e90*/  BSYNC.RECONVERGENT B0 ;  /* 0x0000000000007941 */ /* 0x000fea0003800200 */
.L_x_8202:
        /* <DEDUP_REMOVED lines=132> */
.L_x_8206:
[----:B------:R-:W-:Y:S05]  /*1a6e0*/  BSYNC.RECONVERGENT B0 ;  /* 0x0000000000007941 */ /* 0x000fea0003800200 */
.L_x_8205:
        /* <DEDUP_REMOVED lines=38> */
[----:B-12---:R-:W-:-:S15]  /*1a950*/  DMUL R10, R12, R10 ;  /* 0x0000000a0c0a7228 */ /* 0x006fde0000000000 */
        /* <DEDUP_REMOVED lines=26> */
.L_x_8208:
[----:B------:R-:W-:Y:S05]  /*1ab00*/  BSYNC.RECONVERGENT B1 ;  /* 0x0000000000017941 */ /* 0x000fea0003800200 */
.L_x_8207:
        /* <DEDUP_REMOVED lines=47> */
[----:B------:R-:W-:Y:S05]  /*1ae00*/  CALL.REL.NOINC `($__internal_25_$__cuda_sm20_div_rn_f64_full) ;  /* 0x0000082000a07944 */ /* 0x000fea0003c00000 */
[----:B------:R-:W-:Y:S01]  /*1ae10*/  MOV R2, R6 ;  /* 0x0000000600027202 */ /* 0x000fe20000000f00 */
[----:B------:R-:W-:-:S07]  /*1ae20*/  IMAD.MOV.U32 R3, RZ, RZ, R5 ;  /* 0x000000ffff037224 */ /* 0x000fce00078e0005 */
.L_x_8210:
[----:B------:R-:W-:Y:S05]  /*1ae30*/  BSYNC.RECONVERGENT B0 ;  /* 0x0000000000007941 */ /* 0x000fea0003800200 */
.L_x_8209:
[----:B------:R0:W2:Y:S02]  /*1ae40*/  DFMA R4, R14, 0.5, -R2 ;  /* 0x3fe000000e04782b */ /* 0x0000a40000000802 */
[----:B0-2---:R-:W-:Y:S05]  /*1ae50*/  BRA `(.L_x_8073) ;  /* 0x0000021000c47947 */ /* 0x005fea0003800000 */
.L_x_8076:
        /* <DEDUP_REMOVED lines=58> */
[----:B------:R-:W-:Y:S05]  /*1b200*/  CALL.REL.NOINC `($__internal_26_$__cuda_sm20_dsqrt_rn_f64_mediumpath_v1) ;  /* 0x0000082400d07944 */ /* 0x000fea0003c00000 */
.L_x_8214:
[----:B------:R-:W-:Y:S05]  /*1b210*/  BSYNC.RECONVERGENT B3 ;  /* 0x0000000000037941 */ /* 0x000fea0003800200 */
.L_x_8213:
        /* <DEDUP_REMOVED lines=43> */
[----:B------:R-:W-:Y:S01]  /*1b4d0*/  MOV R6, RZ ;  /* 0x000000ff00067202 */ /* 0x000fe20000000f00 */
[----:B------:R-:W-:Y:S01]  /*1b4e0*/  IMAD.MOV.U32 R7, RZ, RZ, 0x40120000 ;  /* 0x40120000ff077424 */ /* 0x000fe200078e00ff */
[----:B------:R-:W-:-:S07]  /*1b4f0*/  MOV R0, 0x1b510 ;  /* 0x0001b51000007802 */ /* 0x000fce0000000f00 */
[----:B------:R-:W-:Y:S05]  /*1b500*/  CALL.REL.NOINC `($__internal_25_$__cuda_sm20_div_rn_f64_full) ;  /* 0x0000081800e07944 */ /* 0x000fea0003c00000 */
[----:B------:R-:W-:-:S07]  /*1b510*/  IMAD.MOV.U32 R4, RZ, RZ, R6 ;  /* 0x000000ffff047224 */ /* 0x000fce00078e0006 */
.L_x_8216:
[----:B------:R-:W-:Y:S05]  /*1b520*/  BSYNC.RECONVERGENT B0 ;  /* 0x0000000000007941 */ /* 0x000fea0003800200 */
.L_x_8215:
        /* <DEDUP_REMOVED lines=17> */
[----:B------:R2:W-:Y:S01]  /*1b640*/  STL.64 [R1+0x10], R8 ;  /* 0x0000100801007387 */ /* 0x0005e20000100a00 */
[----:B------:R-:W-:Y:S01]  /*1b650*/  IMAD.MOV.U32 R19, RZ, RZ, -0x40b9d14f ;  /* 0xbf462eb1ff137424 */ /* 0x000fe200078e00ff */
[----:B------:R-:W-:Y:S01]  /*1b660*/  FSETP.GEU.AND P1, PT, |R11|, 6.5827683646048100446e-37, PT ;  /* 0x036000000b00780b */ /* 0x000fe20003f2e200 */
[----:B------:R-:W-:Y:S01]  /*1b670*/  IMAD.MOV.U32 R20, RZ, RZ, -0x401bc200 ;  /* 0xbfe43e00ff147424 */ /* 0x000fe200078e00ff */
[----:B0-----:R-:W-:Y:S01]  /*1b680*/  MOV R5, 0x3f371de3 ;  /* 0x3f371de300057802 */ /* 0x001fe20000000f00 */
[----:B------:R-:W-:Y:S01]  /*1b690*/  IMAD.MOV.U32 R4, RZ, RZ, -0x5aa938cc ;  /* 0xa556c734ff047424 */ /* 0x000fe200078e00ff */
[----:B------:R0:W-:Y:S01]  /*1b6a0*/  STL.64 [R1+0x18], R12 ;  /* 0x0000180c01007387 */ /* 0x0001e20000100a00 */
[----:B------:R-:W-:Y:S01]  /*1b6b0*/  IMAD.MOV.U32 R21, RZ, RZ, 0x402acbc4 ;  /* 0x402acbc4ff157424 */ /* 0x000fe200078e00ff */
[----:B------:R-:W-:Y:S01]  /*1b6c0*/  BSSY.RECONVERGENT B0, `(.L_x_8217) ;  /* 0x0000755000007945 */ /* 0x000fe20003800200 */
[----:B-1----:R-:W-:Y:S01]  /*1b6d0*/  IMAD.MOV.U32 R6, RZ, RZ, -0x138d8c5 ;  /* 0xfec7273bff067424 */ /* 0x002fe200078e00ff */
[----:B------:R1:W-:Y:S01]  /*1b6e0*/  STL.64 [R1+0x20], R4 ;  /* 0x0000200401007387 */ /* 0x0003e20000100a00 */
[----:B------:R-:W-:Y:S01]  /*1b6f0*/  IMAD.MOV.U32 R7, RZ, RZ, -0x40d891fa ;  /* 0xbf276e06ff077424 */ /* 0x000fe200078e00ff */
[----:B--2---:R-:W-:Y:S01]  /*1b700*/  MOV R8, 0x92f7cd83 ;  /* 0x92f7cd8300087802 */ /* 0x004fe20000000f00 */
[----:B------:R-:W-:Y:S01]  /*1b710*/  IMAD.MOV.U32 R9, RZ, RZ, 0x3f048c58 ;  /* 0x3f048c58ff097424 */ /* 0x000fe200078e00ff */
[----:B------:R2:W-:Y:S01]  /*1b720*/  STL.64 [R1+0x40], R14 ;  /* 0x0000400e01007387 */ /* 0x0005e20000100a00 */
[----:B------:R-:W-:-:S02]  /*1b730*/  IMAD.MOV.U32 R23, RZ, RZ, -0x40355161 ;  /* 0xbfcaae9fff177424 */ /* 0x000fc400078e00ff */
[----:B0-----:R-:W-:Y:S01]  /*1b740*/  IMAD.MOV.U32 R12, RZ, RZ, 0x652afc2 ;  /* 0x0652afc2ff0c7424 */ /* 0x001fe200078e00ff */
[----:B------:R-:W-:Y:S01]  /*1b750*/  MOV R13, 0xbec25537 ;  /* 0xbec25537000d7802 */ /* 0x000fe20000000f00 */
[----:B------:R0:W-:Y:S01]  /*1b760*/  STL.64 [R1+0x28], R6 ;  /* 0x0000280601007387 */ /* 0x0001e20000100a00 */
[----:B-1----:R-:W-:Y:S01]  /*1b770*/  MOV R4, 0x1e4b4109 ;  /* 0x1e4b410900047802 */ /* 0x002fe20000000f00 */
[----:B------:R-:W-:Y:S02]  /*1b780*/  IMAD.MOV.U32 R5, RZ, RZ, 0x3eabd6d2 ;  /* 0x3eabd6d2ff057424 */ /* 0x000fe400078e00ff */
[----:B------:R1:W-:Y:S01]  /*1b790*/  STL.64 [R1+0x30], R8 ;  /* 0x0000300801007387 */ /* 0x0003e20000100a00 */
[----:B--2---:R-:W-:Y:S01]  /*1b7a0*/  IMAD.MOV.U32 R14, RZ, RZ, 0x7c7a2faa ;  /* 0x7c7a2faaff0e7424 */ /* 0x004fe200078e00ff */
        /* <DEDUP_REMOVED lines=8> */
[----:B--2---:R-:W-:Y:S01]  /*1b830*/  MOV R12, 0x55c37c1c ;  /* 0x55c37c1c000c7802 */ /* 0x004fe20000000f00 */
[----:B------:R-:W-:Y:S02]  /*1b840*/  IMAD.MOV.U32 R13, RZ, RZ, 0x3e46097d ;  /* 0x3e46097dff0d7424 */ /* 0x000fe400078e00ff */
[----:B------:R2:W-:Y:S01]  /*1b850*/  STL.64 [R1+0x58], R8 ;  /* 0x0000580801007387 */ /* 0x0005e20000100a00 */
[----:B0-----:R-:W-:-:S03]  /*1b860*/  IMAD.MOV.U32 R4, RZ, RZ, -0x2db2a376 ;  /* 0xd24d5c8aff047424 */ /* 0x001fc600078e00ff */
        /* <DEDUP_REMOVED lines=8> */
[----:B0-----:R-:W-:Y:S02]  /*1b8f0*/  IMAD.MOV.U32 R12, RZ, RZ, 0x5c463659 ;  /* 0x5c463659ff0c7424 */ /* 0x001fe400078e00ff */
[----:B------:R-:W-:Y:S01]  /*1b900*/  IMAD.MOV.U32 R13, RZ, RZ, 0x3dbac947 ;  /* 0x3dbac947ff0d7424 */ /* 0x000fe200078e00ff */
[----:B------:R0:W-:Y:S01]  /*1b910*/  STL.64 [R1+0x78], R6 ;  /* 0x0000780601007387 */ /* 0x0001e20000100a00 */
[----:B-1----:R-:W-:Y:S01]  /*1b920*/  MOV R14, 0x1fd754a ;  /* 0x01fd754a000e7802 */ /* 0x002fe20000000f00 */
[----:B------:R-:W-:-:S02]  /*1b930*/  IMAD.MOV.U32 R15, RZ, RZ, -0x4269e359 ;  /* 0xbd961ca7ff0f7424 */ /* 0x000fc400078e00ff */
[----:B------:R1:W-:Y:S01]  /*1b940*/  STL.64 [R1+0x80], R8 ;  /* 0x0000800801007387 */ /* 0x0003e20000100a00 */
[----:B--2---:R-:W-:Y:S01]  /*1b950*/  IMAD.MOV.U32 R4, RZ, RZ, 0x8f5eec2 ;  /* 0x08f5eec2ff047424 */ /* 0x004fe200078e00ff */
        /* <DEDUP_REMOVED lines=60> */
[----:B------:R-:W-:Y:S01]  /*1bd20*/  IMAD.MOV.U32 R5, RZ, RZ, -0x41eea9b2 ;  /* 0xbe11564eff057424 */ /* 0x000fe200078e00ff */
[----:B------:R1:W-:Y:S01]  /*1bd30*/  STL.64 [R1+0x128], R12 ;  /* 0x0001280c01007387 */ /* 0x0003e20000100a00 */
[----:B--2---:R-:W-:Y:S01]  /*1bd40*/  IMAD.MOV.U32 R6, RZ, RZ, 0x4bf3c34e ;  /* 0x4bf3c34eff067424 */ /* 0x004fe200078e00ff */
        /* <DEDUP_REMOVED lines=8> */
[----:B--2---:R-:W-:Y:S01]  /*1bdd0*/  IMAD.MOV.U32 R14, RZ, RZ, -0x3aabf15e ;  /* 0xc5540ea2ff0e7424 */ /* 0x004fe200078e00ff */
        /* <DEDUP_REMOVED lines=69> */
[----:B------:R-:W-:-:S02]  /*1c230*/  IMAD.MOV.U32 R9, RZ, RZ, 0x3de1b105 ;  /* 0x3de1b105ff097424 */ /* 0x000fc400078e00ff */
[----:B------:R1:W-:Y:S01]  /*1c240*/  STL.64 [R1+0x200], R4 ;  /* 0x0002000401007387 */ /* 0x0003e20000100a00 */
[----:B--2---:R-:W-:Y:S01]  /*1c250*/  IMAD.MOV.U32 R12, RZ, RZ, -0x2439ec8f ;  /* 0xdbc61371ff0c7424 */ /* 0x004fe200078e00ff */
        /* <DEDUP_REMOVED lines=78> */
[----:B------:R-:W-:Y:S01]  /*1c740*/  IMAD.MOV.U32 R15, RZ, RZ, -0x4247ed2d ;  /* 0xbdb812d3ff0f7424 */ /* 0x000fe200078e00ff */
[----:B------:R1:W-:Y:S01]  /*1c750*/  STL.64 [R1+0x2d8], R8 ;  /* 0x0002d80801007387 */ /* 0x0003e20000100a00 */
[----:B--2---:R-:W-:Y:S01]  /*1c760*/  IMAD.MOV.U32 R4, RZ, RZ, -0x583e5998 ;  /* 0xa7c1a668ff047424 */ /* 0x004fe200078e00ff */
        /* <DEDUP_REMOVED lines=337> */
[----:B------:R-:W-:Y:S01]  /*1dc80*/  IMAD.MOV.U32 R9, RZ, RZ, 0x3f084637 ;  /* 0x3f084637ff097424 */ /* 0x000fe200078e00ff */
[----:B---3--:R-:W-:Y:S01]  /*1dc90*/  MOV R12, 0x92ec9b02 ;  /* 0x92ec9b02000c7802 */ /* 0x008fe20000000f00 */
[----:B------:R-:W-:Y:S01]  /*1dca0*/  IMAD.MOV.U32 R13, RZ, RZ, 0x3e339379 ;  /* 0x3e339379ff0d7424 */ /* 0x000fe200078e00ff */
        /* <DEDUP_REMOVED lines=11> */
[----:B------:R-:W-:Y:S01]  /*1dd60*/  MOV R9, 0xbdb2ed3c ;  /* 0xbdb2ed3c00097802 */ /* 0x000fe20000000f00 */
[----:B------:R1:W-:Y:S01]  /*1dd70*/  STL.64 [R1+0x688], R4 ;  /* 0x0006880401007387 */ /* 0x0003e20000100a00 */
[----:B0-----:R-:W-:-:S03]  /*1dd80*/  IMAD.MOV.U32 R12, RZ, RZ, 0x70ac9b03 ;  /* 0x70ac9b03ff0c7424 */ /* 0x001fc600078e00ff */
[----:B------:R0:W-:Y:S01]  /*1dd90*/  STL.64 [R1+0x698], R8 ;  /* 0x0006980801007387 */ /* 0x0001e20000100a00 */
[----:B------:R-:W-:Y:S01]  /*1dda0*/  IMAD.MOV.U32 R13, RZ, RZ, 0x3e9952f9 ;  /* 0x3e9952f9ff0d7424 */ /* 0x000fe200078e00ff */
[----:B---3--:R-:W-:Y:S01]  /*1ddb0*/  MOV R14, 0x3b2187a2 ;  /* 0x3b2187a2000e7802 */ /* 0x008fe20000000f00 */
[----:B------:R-:W-:Y:S01]  /*1ddc0*/  IMAD.MOV.U32 R15, RZ, RZ, -0x4172a662 ;  /* 0xbe8d599eff0f7424 */ /* 0x000fe200078e00ff */
[----:B------:R2:W-:Y:S04]  /*1ddd0*/  STL.64 [R1+0x690], R6 ;  /* 0x0006900601007387 */ /* 0x0005e80000100a00 */
[----:B------:R3:W-:Y:S01]  /*1dde0*/  STL.64 [R1+0x6a0], R12 ;  /* 0x0006a00c01007387 */ /* 0x0007e20000100a00 */
[----:B-1----:R-:W-:Y:S01]  /*1ddf0*/  IMAD.MOV.U32 R4, RZ, RZ, 0x393d4893 ;  /* 0x393d4893ff047424 */ /* 0x002fe200078e00ff */
[----:B------:R-:W-:-:S02]  /*1de00*/  MOV R5, 0x3e70b282 ;  /* 0x3e70b28200057802 */ /* 0x000fc40000000f00 */
[----:B0-----:R-:W-:Y:S01]  /*1de10*/  MOV R8, 0xe872fc56 ;  /* 0xe872fc5600087802 */ /* 0x001fe20000000f00 */
[----:B------:R-:W-:Y:S01]  /*1de20*/  IMAD.MOV.U32 R9, RZ, RZ, -0x41bb67a2 ;  /* 0xbe44985eff097424 */ /* 0x000fe200078e00ff */
[----:B------:R0:W-:Y:S01]  /*1de30*/  STL.64 [R1+0x6a8], R14 ;  /* 0x0006a80e01007387 */ /* 0x0001e20000100a00 */
[----:B--2---:R-:W-:-:S03]  /*1de40*/  IMAD.MOV.U32 R6, RZ, RZ, -0x3aaf42b5 ;  /* 0xc550bd4bff067424 */ /* 0x004fc600078e00ff */
[----:B------:R1:W-:Y:S01]  /*1de50*/  STL.64 [R1+0x6c0], R8 ;  /* 0x0006c00801007387 */ /* 0x0003e20000100a00 */
[----:B------:R-:W-:Y:S01]  /*1de60*/  IMAD.MOV.U32 R7, RZ, RZ, 0x3cc7c54e ;  /* 0x3cc7c54eff077424 */ /* 0x000fe200078e00ff */
[----:B---3--:R-:W-:Y:S01]  /*1de70*/  MOV R13, 0x3e3663fd ;  /* 0x3e3663fd000d7802 */ /* 0x008fe20000000f00 */
[----:B------:R-:W-:Y:S01]  /*1de80*/  IMAD.MOV.U32 R12, RZ, RZ, 0x6d84752e ;  /* 0x6d84752eff0c7424 */ /* 0x000fe200078e00ff */
[----:B------:R2:W-:Y:S04]  /*1de90*/  STL.64 [R1+0x6b0], R4 ;  /* 0x0006b00401007387 */ /* 0x0005e80000100a00 */
[----:B------:R3:W-:Y:S01]  /*1dea0*/  STL.64 [R1+0x6c8], R12 ;  /* 0x0006c80c01007387 */ /* 0x0007e20000100a00 */
[----:B0-----:R-:W-:Y:S02]  /*1deb0*/  IMAD.MOV.U32 R14, RZ, RZ, -0xf204d96 ;  /* 0xf0dfb26aff0e7424 */ /* 0x001fe400078e00ff */
[----:B------:R-:W-:Y:S01]  /*1dec0*/  IMAD.MOV.U32 R15, RZ, RZ, -0x41e7f670 ;  /* 0xbe180990ff0f7424 */ /* 0x000fe200078e00ff */
[----:B------:R0:W-:Y:S01]  /*1ded0*/  STL.64 [R1+0x6b8], R6 ;  /* 0x0006b80601007387 */ /* 0x0001e20000100a00 */
[----:B-1----:R-:W-:-:S02]  /*1dee0*/  IMAD.MOV.U32 R8, RZ, RZ, -0xfb74e6c ;  /* 0xf048b194ff087424 */ /* 0x002fc400078e00ff */
[----:B------:R-:W-:Y:S01]  /*1def0*/  IMAD.MOV.U32 R9, RZ, RZ, -0x4224298f ;  /* 0xbddbd671ff097424 */ /* 0x000fe200078e00ff */
[----:B------:R1:W-:Y:S01]  /*1df00*/  STL.64 [R1+0x6d0], R14 ;  /* 0x0006d00e01007387 */ /* 0x0003e20000100a00 */
[----:B--2---:R-:W-:Y:S01]  /*1df10*/  MOV R4, 0xc0552a81 ;  /* 0xc0552a8100047802 */ /* 0x004fe20000000f00 */
[----:B------:R-:W-:Y:S02]  /*1df20*/  IMAD.MOV.U32 R5, RZ, RZ, 0x3cc36412 ;  /* 0x3cc36412ff057424 */ /* 0x000fe400078e00ff */
[----:B------:R2:W-:Y:S01]  /*1df30*/  STL.64 [R1+0x6e8], R8 ;  /* 0x0006e80801007387 */ /* 0x0005e20000100a00 */
[----:B---3--:R-:W-:Y:S01]  /*1df40*/  MOV R12, 0xe5de78aa ;  /* 0xe5de78aa000c7802 */ /* 0x008fe20000000f00 */
[----:B------:R-:W-:Y:S02]  /*1df50*/  IMAD.MOV.U32 R13, RZ, RZ, 0x3dbcac1e ;  /* 0x3dbcac1eff0d7424 */ /* 0x000fe400078e00ff */
        /* <DEDUP_REMOVED lines=9> */
[----:B---3--:R-:W-:-:S03]  /*1dff0*/  IMAD.MOV.U32 R4, RZ, RZ, 0x13f7775a ;  /* 0x13f7775aff047424 */ /* 0x008fc600078e00ff */
[----:B------:R2:W-:Y:S01]  /*1e000*/  STL.64 [R1+0x710], R8 ;  /* 0x0007100801007387 */ /* 0x0005e20000100a00 */
[----:B------:R-:W-:Y:S02]  /*1e010*/  IMAD.MOV.U32 R5, RZ, RZ, -0x4272569a ;  /* 0xbd8da966ff057424 */ /* 0x000fe400078e00ff */
[----:B0-----:R-:W-:Y:S01]  /*1e020*/  IMAD.MOV.U32 R12, RZ, RZ, -0x447da7d7 ;  /* 0xbb825829ff0c7424 */ /* 0x001fe200078e00ff */
        /* <DEDUP_REMOVED lines=11> */
[----:B---3--:R-:W-:Y:S01]  /*1e0e0*/  IMAD.MOV.U32 R4, RZ, RZ, 0xc28e8a0 ;  /* 0x0c28e8a0ff047424 */ /* 0x008fe200078e00ff */
[----:B------:R-:W-:-:S02]  /*1e0f0*/  MOV R5, 0x3f322fb2 ;  /* 0x3f322fb200057802 */ /* 0x000fc40000000f00 */
[----:B------:R2:W-:Y:S01]  /*1e100*/  STL.64 [R1+0x720], R14 ;  /* 0x0007200e01007387 */ /* 0x0005e20000100a00 */
[----:B-1----:R-:W-:Y:S01]  /*1e110*/  IMAD.MOV.U32 R12, RZ, RZ, 0x36172b0 ;  /* 0x036172b0ff0c7424 */ /* 0x002fe200078e00ff */
[----:B------:R-:W-:Y:S02]  /*1e120*/  MOV R13, 0x3f100120 ;  /* 0x3f100120000d7802 */ /* 0x000fe40000000f00 */
[----:B------:R1:W-:Y:S01]  /*1e130*/  STL.64 [R1+0x708], R6 ;  /* 0x0007080601007387 */ /* 0x0003e20000100a00 */
[----:B0-----:R-:W-:Y:S02]  /*1e140*/  IMAD.MOV.U32 R8, RZ, RZ, -0x576e2746 ;  /* 0xa891d8baff087424 */ /* 0x001fe400078e00ff */
[----:B------:R-:W-:Y:S01]  /*1e150*/  IMAD.MOV.U32 R9, RZ, RZ, -0x4138272d ;  /* 0xbec7d8d3ff097424 */ /* 0x000fe200078e00ff */
[----:B------:R0:W-:Y:S01]  /*1e160*/  STL.64 [R1+0x740], R12 ;  /* 0x0007400c01007387 */ /* 0x0001e20000100a00 */
[----:B--2---:R-:W-:Y:S02]  /*1e170*/  IMAD.MOV.U32 R14, RZ, RZ, -0x3b72c844 ;  /* 0xc48d37bcff0e7424 */ /* 0x004fe400078e00ff */
[----:B------:R-:W-:Y:S01]  /*1e180*/  IMAD.MOV.U32 R15, RZ, RZ, -0x4109e704 ;  /* 0xbef618fcff0f7424 */ /* 0x000fe200078e00ff */
        /* <DEDUP_REMOVED lines=10> */
[----:B-1----:R-:W-:Y:S01]  /*1e230*/  IMAD.MOV.U32 R14, RZ, RZ, -0x7f8eef2e ;  /* 0x807110d2ff0e7424 */ /* 0x002fe200078e00ff */
[----:B------:R-:W-:-:S02]  /*1e240*/  MOV R15, 0x3d903901 ;  /* 0x3d903901000f7802 */ /* 0x000fc40000000f00 */
[----:B------:R1:W-:Y:S04]  /*1e250*/  STL.64 [R1+0x788], R8 ;  /* 0x0007880801007387 */ /* 0x0003e80000100a00 */
[----:B------:R3:W-:Y:S01]  /*1e260*/  STL.64 [R1+0x770], R14 ;  /* 0x0007700e01007387 */ /* 0x0007e20000100a00 */
[----:B0-----:R-:W-:Y:S01]  /*1e270*/  MOV R4, 0xe8be3330 ;  /* 0xe8be333000047802 */ /* 0x001fe20000000f00 */
[----:B------:R-:W-:Y:S02]  /*1e280*/  IMAD.MOV.U32 R5, RZ, RZ, -0x41f18fe8 ;  /* 0xbe0e7018ff057424 */ /* 0x000fe400078e00ff */
[----:B--2---:R-:W-:Y:S01]  /*1e290*/  IMAD.MOV.U32 R12, RZ, RZ, 0x44652279 ;  /* 0x44652279ff0c7424 */ /* 0x004fe200078e00ff */
[----:B------:R0:W-:Y:S01]  /*1e2a0*/  STL.64 [R1+0x730], R6 ;  /* 0x0007300601007387 */ /* 0x0001e20000100a00 */
[----:B------:R-:W-:Y:S01]  /*1e2b0*/  IMAD.MOV.U32 R13, RZ, RZ, -0x42f8f92a ;  /* 0xbd0706d6ff0d7424 */ /* 0x000fe200078e00ff */
[----:B-1----:R-:W-:Y:S01]  /*1e2c0*/  MOV R8, 0xa0bc6bce ;  /* 0xa0bc6bce00087802 */ /* 0x002fe20000000f00 */
[----:B------:R-:W-:Y:S01]  /*1e2d0*/  IMAD.MOV.U32 R9, RZ, RZ, -0x43f42449 ;  /* 0xbc0bdbb7ff097424 */ /* 0x000fe200078e00ff */
[----:B------:R1:W-:Y:S01]  /*1e2e0*/  STL.64 [R1+0x750], R4 ;  /* 0x0007500401007387 */ /* 0x0003e20000100a00 */
[----:B---3--:R-:W-:Y:S01]  /*1e2f0*/  MOV R14, 0x16605be3 ;  /* 0x16605be3000e7802 */ /* 0x008fe20000000f00 */
[----:B------:R-:W-:-:S02]  /*1e300*/  IMAD.MOV.U32 R15, RZ, RZ, 0x3e30bcbd ;  /* 0x3e30bcbdff0f7424 */ /* 0x000fc400078e00ff */
[----:B------:R2:W-:Y:S01]  /*1e310*/  STL.64 [R1+0x790], R12 ;  /* 0x0007900c01007387 */ /* 0x0005e20000100a00 */
[----:B0-----:R-:W-:-:S03]  /*1e320*/  IMAD.MOV.U32 R6, RZ, RZ, -0x276d1e57 ;  /* 0xd892e1a9ff067424 */ /* 0x001fc600078e00ff */
[----:B------:R0:W-:Y:S01]  /*1e330*/  STL.64 [R1+0x7b0], R8 ;  /* 0x0007b00801007387 */ /* 0x0001e20000100a00 */
[----:B------:R-:W-:-:S03]  /*1e340*/  MOV R7, 0x3ed2fe63 ;  /* 0x3ed2fe6300077802 */ /* 0x000fc60000000f00 */
[----:B------:R3:W-:Y:S01]  /*1e350*/  STL.64 [R1+0x798], R14 ;  /* 0x0007980e01007387 */ /* 0x0007e20000100a00 */
[----:B-1----:R-:W-:Y:S02]  /*1e360*/  IMAD.MOV.U32 R4, RZ, RZ, -0x564902fc ;  /* 0xa9b6fd04ff047424 */ /* 0x002fe400078e00ff */
[----:B------:R-:W-:Y:S01]  /*1e370*/  IMAD.MOV.U32 R5, RZ, RZ, -0x417b679b ;  /* 0xbe849865ff057424 */ /* 0x000fe200078e00ff */
[----:B--2---:R-:W-:Y:S01]  /*1e380*/  MOV R13, 0xbdd63f0c ;  /* 0xbdd63f0c000d7802 */ /* 0x004fe20000000f00 */
[----:B------:R-:W-:Y:S01]  /*1e390*/  IMAD.MOV.U32 R12, RZ, RZ, -0x28d51ea ;  /* 0xfd72ae16ff0c7424 */ /* 0x000fe200078e00ff */
[----:B------:R1:W-:Y:S01]  /*1e3a0*/  STL.64 [R1+0x758], R6 ;  /* 0x0007580601007387 */ /* 0x0003e20000100a00 */
[----:B0-----:R-:W-:Y:S02]  /*1e3b0*/  IMAD.MOV.U32 R8, RZ, RZ, -0x508a9322 ;  /* 0xaf756cdeff087424 */ /* 0x001fe400078e00ff */
[----:B------:R-:W-:Y:S01]  /*1e3c0*/  IMAD.MOV.U32 R9, RZ, RZ, -0x40a0a244 ;  /* 0xbf5f5dbcff097424 */ /* 0x000fe200078e00ff */
[----:B------:R0:W-:Y:S01]  /*1e3d0*/  STL.64 [R1+0x7b8], R12 ;  /* 0x0007b80c01007387 */ /* 0x0001e20000100a00 */
[----:B---3--:R-:W-:-:S02]  /*1e3e0*/  IMAD.MOV.U32 R14, RZ, RZ, -0x7738c013 ;  /* 0x88c73fedff0e7424 */ /* 0x008fc400078e00ff */
[----:B------:R-:W-:Y:S01]  /*1e3f0*/  IMAD.MOV.U32 R15, RZ, RZ, 0x3dc74cd6 ;  /* 0x3dc74cd6ff0f7424 */ /* 0x000fe200078e00ff */
[----:B------:R2:W-:Y:S01]  /*1e400*/  STL.64 [R1+0x7d8], R8 ;  /* 0x0007d80801007387 */ /* 0x0005e20000100a00 */
[----:B-1----:R-:W-:-:S03]  /*1e410*/  MOV R6, 0xa4d350ce ;  /* 0xa4d350ce00067802 */ /* 0x002fc60000000f00 */
        /* <DEDUP_REMOVED lines=17> */
[----:B-1----:R-:W-:Y:S01]  /*1e530*/  MOV R8, 0xef89a12a ;  /* 0xef89a12a00087802 */ /* 0x002fe20000000f00 */
[----:B------:R-:W-:-:S02]  /*1e540*/  IMAD.MOV.U32 R9, RZ, RZ, 0x3dcaa0a6 ;  /* 0x3dcaa0a6ff097424 */ /* 0x000fc400078e00ff */
[----:B------:R1:W-:Y:S01]  /*1e550*/  STL.64 [R1+0x808], R12 ;  /* 0x0008080c01007387 */ /* 0x0003e20000100a00 */
[----:B0-----:R-:W-:-:S03]  /*1e560*/  MOV R14, 0x37b4e130 ;  /* 0x37b4e130000e7802 */ /* 0x001fc60000000f00 */
[----:B------:R0:W-:Y:S01]  /*1e570*/  STL.64 [R1+0x828], R8 ;  /* 0x0008280801007387 */ /* 0x0001e20000100a00 */
[----:B------:R-:W-:-:S03]  /*1e580*/  IMAD.MOV.U32 R15, RZ, RZ, 0x3f07bdf8 ;  /* 0x3f07bdf8ff0f7424 */ /* 0x000fc600078e00ff */
[----:B------:R3:W-:Y:S01]  /*1e590*/  STL.64 [R1+0x7a0], R4 ;  /* 0x0007a00401007387 */ /* 0x0007e20000100a00 */
[----:B--2---:R-:W-:Y:S02]  /*1e5a0*/  IMAD.MOV.U32 R6, RZ, RZ, -0x6523334a ;  /* 0x9adcccb6ff067424 */ /* 0x004fe400078e00ff */
[----:B------:R-:W-:Y:S01]  /*1e5b0*/  IMAD.MOV.U32 R7, RZ, RZ, 0x3e03b654 ;  /* 0x3e03b654ff077424 */ /* 0x000fe200078e00ff */
[----:B-1----:R-:W-:Y:S01]  /*1e5c0*/  MOV R13, 0xbec20558 ;  /* 0xbec20558000d7802 */ /* 0x002fe20000000f00 */
[----:B------:R-:W-:Y:S01]  /*1e5d0*/  IMAD.MOV.U32 R12, RZ, RZ, -0x738ddf49 ;  /* 0x8c7220b7ff0c7424 */ /* 0x000fe200078e00ff */
[----:B------:R1:W-:Y:S01]  /*1e5e0*/  STL.64 [R1+0x810], R14 ;  /* 0x0008100e01007387 */ /* 0x0003e20000100a00 */
[----:B0-----:R-:W-:Y:S02]  /*1e5f0*/  IMAD.MOV.U32 R8, RZ, RZ, -0x59bf0808 ;  /* 0xa640f7f8ff087424 */ /* 0x001fe400078e00ff */
[----:B------:R-:W-:Y:S01]  /*1e600*/  IMAD.MOV.U32 R9, RZ, RZ, 0x3e72d454 ;  /* 0x3e72d454ff097424 */ /* 0x000fe200078e00ff */
[----:B------:R0:W-:Y:S01]  /*1e610*/  STL.64 [R1+0x830], R12 ;  /* 0x0008300c01007387 */ /* 0x0001e20000100a00 */
[----:B---3--:R-:W-:Y:S01]  /*1e620*/  MOV R4, 0xa872b284 ;  /* 0xa872b28400047802 */ /* 0x008fe20000000f00 */
[----:B------:R-:W-:-:S02]  /*1e630*/  IMAD.MOV.U32 R5, RZ, RZ, -0x4257ce4d ;  /* 0xbda831b3ff057424 */ /* 0x000fc400078e00ff */
        /* <DEDUP_REMOVED lines=10> */
[----:B-1----:R-:W-:Y:S01]  /*1e6e0*/  IMAD.MOV.U32 R6, RZ, RZ, 0x684527bf ;  /* 0x684527bfff067424 */ /* 0x002fe200078e00ff */
[----:B------:R-:W-:-:S02]  /*1e6f0*/  MOV R7, 0x3f55d4ae ;  /* 0x3f55d4ae00077802 */ /* 0x000fc40000000f00 */
[----:B------:R1:W-:Y:S01]  /*1e700*/  STL.64 [R1+0x878], R8 ;  /* 0x0008780801007387 */ /* 0x0003e20000100a00 */
[----:B0-----:R-:W-:-:S03]  /*1e710*/  IMAD.MOV.U32 R4, RZ, RZ, -0x675acd41 ;  /* 0x98a532bfff047424 */ /* 0x001fc600078e00ff */
[----:B------:R0:W-:Y:S01]  /*1e720*/  STL.64 [R1+0x838], R14 ;  /* 0x0008380e01007387 */ /* 0x0001e20000100a00 */
[----:B------:R-:W-:Y:S02]  /*1e730*/  IMAD.MOV.U32 R5, RZ, RZ, -0x40bf5457 ;  /* 0xbf40aba9ff057424 */ /* 0x000fe400078e00ff */
[----:B--2---:R-:W-:Y:S01]  /*1e740*/  IMAD.MOV.U32 R12, RZ, RZ, -0x4408c63a ;  /* 0xbbf739c6ff0c7424 */ /* 0x004fe200078e00ff */
[----:B------:R2:W-:Y:S01]  /*1e750*/  STL.64 [R1+0x7d0], R6 ;  /* 0x0007d00601007387 */ /* 0x0005e20000100a00 */
[----:B------:R-:W-:Y:S01]  /*1e760*/  IMAD.MOV.U32 R13, RZ, RZ, -0x420ddaba ;  /* 0xbdf22546ff0d7424 */ /* 0x000fe200078e00ff */
[----:B-1----:R-:W-:Y:S01]  /*1e770*/  MOV R8, 0x1144693f ;  /* 0x1144693f00087802 */ /* 0x002fe20000000f00 */
[----:B------:R-:W-:Y:S01]  /*1e780*/  IMAD.MOV.U32 R9, RZ, RZ, 0x3f254d24 ;  /* 0x3f254d24ff097424 */ /* 0x000fe200078e00ff */
[----:B------:R1:W-:Y:S01]  /*1e790*/  STL.64 [R1+0x7f0], R4 ;  /* 0x0007f00401007387 */ /* 0x0003e20000100a00 */
[----:B0-----:R-:W-:-:S03]  /*1e7a0*/  IMAD.MOV.U32 R14, RZ, RZ, -0x4b790f26 ;  /* 0xb486f0daff0e7424 */ /* 0x001fc600078e00ff */
[----:B------:R0:W-:Y:S01]  /*1e7b0*/  STL.64 [R1+0x880], R12 ;  /* 0x0008800c01007387 */ /* 0x0001e20000100a00 */
[----:B------:R-:W-:Y:S02]  /*1e7c0*/  MOV R15, 0x3e48a3e9 ;  /* 0x3e48a3e9000f7802 */ /* 0x000fe40000000f00 */
[----:B--2---:R-:W-:Y:S01]  /*1e7d0*/  MOV R6, 0xb52c3345 ;  /* 0xb52c334500067802 */ /* 0x004fe20000000f00 */
[----:B------:R2:W-:Y:S01]  /*1e7e0*/  STL.64 [R1+0x8a0], R8 ;  /* 0x0008a00801007387 */ /* 0x0005e20000100a00 */
[----:B------:R-:W-:Y:S02]  /*1e7f0*/  IMAD.MOV.U32 R7, RZ, RZ, 0x3f3c01c0 ;  /* 0x3f3c01c0ff077424 */ /* 0x000fe400078e00ff */
[----:B-1----:R-:W-:Y:S01]  /*1e800*/  IMAD.MOV.U32 R4, RZ, RZ, 0x761692a2 ;  /* 0x761692a2ff047424 */ /* 0x002fe200078e00ff */
[----:B------:R-:W-:Y:S01]  /*1e810*/  MOV R5, 0xbf00650f ;  /* 0xbf00650f00057802 */ /* 0x000fe20000000f00 */
[----:B------:R1:W-:Y:S01]  /*1e820*/  STL.64 [R1+0x860], R14 ;  /* 0x0008600e01007387 */ /* 0x0003e20000100a00 */
[----:B0-----:R-:W-:Y:S01]  /*1e830*/  IMAD.MOV.U32 R12, RZ, RZ, 0x5b5e0240 ;  /* 0x5b5e0240ff0c7424 */ /* 0x001fe200078e00ff */
[----:B------:R-:W-:-:S02]  /*1e840*/  MOV R13, 0xbf60e724 ;  /* 0xbf60e724000d7802 */ /* 0x000fc40000000f00 */
[----:B------:R0:W-:Y:S01]  /*1e850*/  STL.64 [R1+0x7f8], R6 ;  /* 0x0007f80601007387 */ /* 0x0001e20000100a00 */
[----:B--2---:R-:W-:Y:S02]  /*1e860*/  IMAD.MOV.U32 R8, RZ, RZ, 0x7a227118 ;  /* 0x7a227118ff087424 */ /* 0x004fe400078e00ff */
[----:B------:R-:W-:Y:S01]  /*1e870*/  IMAD.MOV.U32 R9, RZ, RZ, 0x3f37bf3a ;  /* 0x3f37bf3aff097424 */ /* 0x000fe200078e00ff */
[----:B------:R2:W-:Y:S01]  /*1e880*/  STL.64 [R1+0x8a8], R12 ;  /* 0x0008a80c01007387 */ /* 0x0005e20000100a00 */
[----:B-1----:R-:W-:-:S03]  /*1e890*/  MOV R14, 0x8d3701a6 ;  /* 0x8d3701a6000e7802 */ /* 0x002fc60000000f00 */
[----:B------:R1:W-:Y:S01]  /*1e8a0*/  STL.64 [R1+0x8c8], R8 ;  /* 0x0008c80801007387 */ /* 0x0003e20000100a00 */
[----:B------:R-:W-:Y:S02]  /*1e8b0*/  IMAD.MOV.U32 R15, RZ, RZ, 0x3c5ab961 ;  /* 0x3c5ab961ff0f7424 */ /* 0x000fe400078e00ff */
[----:B0-----:R-:W-:Y:S01]  /*1e8c0*/  IMAD.MOV.U32 R6, RZ, RZ, -0x9f8794f ;  /* 0xf60786b1ff067424 */ /* 0x001fe200078e00ff */
        /* <DEDUP_REMOVED lines=11> */
[----:B--2---:R-:W-:-:S03]  /*1e980*/  IMAD.MOV.U32 R14, RZ, RZ, 0x8721041 ;  /* 0x08721041ff0e7424 */ /* 0x004fc600078e00ff */
        /* <DEDUP_REMOVED lines=8> */
[----:B--2---:R-:W-:-:S03]  /*1ea10*/  IMAD.MOV.U32 R6, RZ, RZ, -0x48aac0bd ;  /* 0xb7553f43ff067424 */ /* 0x004fc600078e00ff */
[----:B------:R2:W-:Y:S01]  /*1ea20*/  STL.64 [R1+0x8f8], R12 ;  /* 0x0008f80c01007387 */ /* 0x0005e20000100a00 */
[----:B------:R-:W-:Y:S01]  /*1ea30*/  MOV R7, 0xbd48b97e ;  /* 0xbd48b97e00077802 */ /* 0x000fe20000000f00 */
[----:B-1----:R-:W-:Y:S02]  /*1ea40*/  IMAD.MOV.U32 R4, RZ, RZ, -0x7e8459e1 ;  /* 0x817ba61fff047424 */ /* 0x002fe400078e00ff */
[----:B------:R1:W-:Y:S01]  /*1ea50*/  STL.64 [R1+0x918], R8 ;  /* 0x0009180801007387 */ /* 0x0003e20000100a00 */
[----:B------:R-:W-:Y:S02]  /*1ea60*/  IMAD.MOV.U32 R5, RZ, RZ, 0x3c524830 ;  /* 0x3c524830ff057424 */ /* 0x000fe400078e00ff */
[----:B0-----:R-:W-:Y:S01]  /*1ea70*/  IMAD.MOV.U32 R14, RZ, RZ, -0x4746e29f ;  /* 0xb8b91d61ff0e7424 */ /* 0x001fe200078e00ff */
[----:B------:R-:W-:Y:S01]  /*1ea80*/  MOV R15, 0x3f1b648c ;  /* 0x3f1b648c000f7802 */ /* 0x000fe20000000f00 */
[----:B------:R0:W-:Y:S01]  /*1ea90*/  STL.64 [R1+0x848], R6 ;  /* 0x0008480601007387 */ /* 0x0001e20000100a00 */
[----:B--2---:R-:W-:Y:S01]  /*1eaa0*/  IMAD.MOV.U32 R12, RZ, RZ, -0x1908a676 ;  /* 0xe6f7598aff0c7424 */ /* 0x004fe200078e00ff */
[----:B------:R-:W-:-:S02]  /*1eab0*/  MOV R13, 0x3d2a4c4e ;  /* 0x3d2a4c4e000d7802 */ /* 0x000fc40000000f00 */
[----:B------:R2:W-:Y:S01]  /*1eac0*/  STL.64 [R1+0x868], R4 ;  /* 0x0008680401007387 */ /* 0x0005e20000100a00 */
[----:B-1----:R-:W-:Y:S02]  /*1ead0*/  IMAD.MOV.U32 R8, RZ, RZ, 0x1d7f8951 ;  /* 0x1d7f8951ff087424 */ /* 0x002fe400078e00ff */
[----:B------:R-:W-:Y:S01]  /*1eae0*/  IMAD.MOV.U32 R9, RZ, RZ, -0x435ccac2 ;  /* 0xbca3353eff097424 */ /* 0x000fe200078e00ff */
[----:B------:R1:W-:Y:S01]  /*1eaf0*/  STL.64 [R1+0x920], R12 ;  /* 0x0009200c01007387 */ /* 0x0003e20000100a00 */
[----:B0-----:R-:W-:-:S03]  /*1eb00*/  MOV R6, 0xd57d29c3 ;  /* 0xd57d29c300067802 */ /* 0x001fc60000000f00 */
[----:B------:R0:W-:Y:S01]  /*1eb10*/  STL.64 [R1+0x940], R8 ;  /* 0x0009400801007387 */ /* 0x0001e20000100a00 */
[----:B------:R-:W-:Y:S02]  /*1eb20*/  IMAD.MOV.U32 R7, RZ, RZ, -0x41e1694f ;  /* 0xbe1e96b1ff077424 */ /* 0x000fe400078e00ff */
[----:B--2---:R-:W-:Y:S01]  /*1eb30*/  IMAD.MOV.U32 R4, RZ, RZ, 0x207b9023 ;  /* 0x207b9023ff047424 */ /* 0x004fe200078e00ff */
[----:B------:R-:W-:Y:S01]  /*1eb40*/  MOV R5, 0x3dc4b273 ;  /* 0x3dc4b27300057802 */ /* 0x000fe20000000f00 */
[----:B------:R2:W-:Y:S01]  /*1eb50*/  STL.64 [R1+0x8d8], R14 ;  /* 0x0008d80e01007387 */ /* 0x0005e20000100a00 */
[----:B-1----:R-:W-:Y:S01]  /*1eb60*/  MOV R12, 0xd0370f00 ;  /* 0xd0370f00000c7802 */ /* 0x002fe20000000f00 */
[----:B------:R-:W-:Y:S02]  /*1eb70*/  IMAD.MOV.U32 R13, RZ, RZ, 0x3e0f0bac ;  /* 0x3e0f0bacff0d7424 */ /* 0x000fe400078e00ff */
        /* <DEDUP_REMOVED lines=8> */
[----:B-1----:R-:W-:Y:S02]  /*1ec00*/  IMAD.MOV.U32 R6, RZ, RZ, -0x5713a6fc ;  /* 0xa8ec5904ff067424 */ /* 0x002fe400078e00ff */
[----:B------:R-:W-:Y:S01]  /*1ec10*/  IMAD.MOV.U32 R7, RZ, RZ, 0x3f59e1db ;  /* 0x3f59e1dbff077424 */ /* 0x000fe200078e00ff */
[----:B------:R1:W-:Y:S01]  /*1ec20*/  STL.64 [R1+0x900], R14 ;  /* 0x0009000e01007387 */ /* 0x0003e20000100a00 */
[----:B0-----:R-:W-:Y:S02]  /*1ec30*/  IMAD.MOV.U32 R12, RZ, RZ, 0x6f5e0e ;  /* 0x006f5e0eff0c7424 */ /* 0x001fe400078e00ff */
[----:B------:R-:W-:Y:S01]  /*1ec40*/  IMAD.MOV.U32 R13, RZ, RZ, -0x408f72b0 ;  /* 0xbf708d50ff0d7424 */ /* 0x000fe200078e00ff */
[----:B--2---:R-:W-:Y:S01]  /*1ec50*/  MOV R8, 0xb161ed3 ;  /* 0x0b161ed300087802 */ /* 0x004fe20000000f00 */
[----:B------:R-:W-:Y:S01]  /*1ec60*/  IMAD.MOV.U32 R9, RZ, RZ, 0x3f4b647f ;  /* 0x3f4b647fff097424 */ /* 0x000fe200078e00ff */
[----:B------:R0:W-:Y:S01]  /*1ec70*/  STL.64 [R1+0x898], R6 ;  /* 0x0008980601007387 */ /* 0x0001e20000100a00 */
[----:B---3--:R-:W-:Y:S01]  /*1ec80*/  MOV R4, 0x4cc4d9d6 ;  /* 0x4cc4d9d600047802 */ /* 0x008fe20000000f00 */
[----:B------:R-:W-:-:S02]  /*1ec90*/  IMAD.MOV.U32 R5, RZ, RZ, -0x40af702a ;  /* 0xbf508fd6ff057424 */ /* 0x000fc400078e00ff */
[----:B------:R2:W-:Y:S01]  /*1eca0*/  STL.64 [R1+0x970], R12 ;  /* 0x0009700c01007387 */ /* 0x0005e20000100a00 */
[----:B-1----:R-:W-:-:S03]  /*1ecb0*/  IMAD.MOV.U32 R14, RZ, RZ, 0x7c2057dd ;  /* 0x7c2057ddff0e7424 */ /* 0x002fc600078e00ff */
[----:B------:R1:W-:Y:S01]  /*1ecc0*/  STL.64 [R1+0x990], R8 ;  /* 0x0009900801007387 */ /* 0x0003e20000100a00 */
[----:B------:R-:W-:-:S03]  /*1ecd0*/  IMAD.MOV.U32 R15, RZ, RZ, -0x419ce1d1 ;  /* 0xbe631e2fff0f7424 */ /* 0x000fc600078e00ff */
[----:B------:R3:W-:Y:S01]  /*1ece0*/  STL.64 [R1+0x8b8], R4 ;  /* 0x0008b80401007387 */ /* 0x0007e20000100a00 */
[----:B0-----:R-:W-:Y:S01]  /*1ecf0*/  IMAD.MOV.U32 R6, RZ, RZ, 0x5a61360f ;  /* 0x5a61360fff067424 */ /* 0x001fe200078e00ff */
[----:B------:R-:W-:Y:S01]  /*1ed00*/  MOV R7, 0xbe9ac8f3 ;  /* 0xbe9ac8f300077802 */ /* 0x000fe20000000f00 */
[----:B--2---:R-:W-:Y:S01]  /*1ed10*/  IMAD.MOV.U32 R12, RZ, RZ, -0x4654b292 ;  /* 0xb9ab4d6eff0c7424 */ /* 0x004fe200078e00ff */
[----:B------:R-:W-:Y:S01]  /*1ed20*/  MOV R13, 0x3e54e11f ;  /* 0x3e54e11f000d7802 */ /* 0x000fe20000000f00 */
[----:B------:R0:W-:Y:S01]  /*1ed30*/  STL.64 [R1+0x928], R14 ;  /* 0x0009280e01007387 */ /* 0x0001e20000100a00 */
[----:B-1----:R-:W-:Y:S02]  /*1ed40*/  IMAD.MOV.U32 R8, RZ, RZ, 0x49a65517 ;  /* 0x49a65517ff087424 */ /* 0x002fe400078e00ff */
[----:B------:R-:W-:Y:S01]  /*1ed50*/  IMAD.MOV.U32 R9, RZ, RZ, -0x421c2728 ;  /* 0xbde3d8d8ff097424 */ /* 0x000fe200078e00ff */
[----:B------:R1:W-:Y:S01]  /*1ed60*/  STL.64 [R1+0x998], R12 ;  /* 0x0009980c01007387 */ /* 0x0003e20000100a00 */
[----:B---3--:R-:W-:-:S02]  /*1ed70*/  IMAD.MOV.U32 R4, RZ, RZ, -0x4b782bd7 ;  /* 0xb487d429ff047424 */ /* 0x008fc400078e00ff */
        /* <DEDUP_REMOVED lines=13> */
[----:B------:R-:W-:Y:S02]  /*1ee50*/  IMAD.MOV.U32 R7, RZ, RZ, -0x4104f7e4 ;  /* 0xbefb081cff077424 */ /* 0x000fe400078e00ff */
[----:B-1----:R-:W-:Y:S01]  /*1ee60*/  IMAD.MOV.U32 R4, RZ, RZ, -0x6cceab4f ;  /* 0x933154b1ff047424 */ /* 0x002fe200078e00ff */
        /* <DEDUP_REMOVED lines=12> */
[----:B--2---:R-:W-:Y:S02]  /*1ef30*/  IMAD.MOV.U32 R6, RZ, RZ, -0x3d13f3ae ;  /* 0xc2ec0c52ff067424 */ /* 0x004fe400078e00ff */
        /* <DEDUP_REMOVED lines=24> */
[----:B------:R-:W-:Y:S02]  /*1f0c0*/  IMAD.MOV.U32 R5, RZ, RZ, 0x3de2876b ;  /* 0x3de2876bff057424 */ /* 0x000fe400078e00ff */
[----:B--2---:R-:W-:Y:S01]  /*1f0d0*/  IMAD.MOV.U32 R12, RZ, RZ, -0x4b94eac ;  /* 0xfb46b154ff0c7424 */ /* 0x004fe200078e00ff */
[----:B------:R-:W-:Y:S01]  /*1f0e0*/  MOV R13, 0xbf60e596 ;  /* 0xbf60e596000d7802 */ /* 0x000fe20000000f00 */
        /* <DEDUP_REMOVED lines=9> */
[----:B------:R-:W-:Y:S01]  /*1f180*/  IMAD.MOV.U32 R7, RZ, RZ, -0x408f51aa ;  /* 0xbf70ae56ff077424 */ /* 0x000fe200078e00ff */
[----:B0-----:R-:W-:Y:S01]  /*1f190*/  MOV R12, 0x43924ff5 ;  /* 0x43924ff5000c7802 */ /* 0x001fe20000000f00 */
[----:B------:R-:W-:Y:S01]  /*1f1a0*/  IMAD.MOV.U32 R13, RZ, RZ, -0x40de7150 ;  /* 0xbf218eb0ff0d7424 */ /* 0x000fe200078e00ff */
[----:B------:R0:W-:Y:S01]  /*1f1b0*/  STL.64 [R1+0x9c8], R14 ;  /* 0x0009c80e01007387 */ /* 0x0001e20000100a00 */
[----:B-1----:R-:W-:Y:S02]  /*1f1c0*/  IMAD.MOV.U32 R8, RZ, RZ, 0x2b27e94c ;  /* 0x2b27e94cff087424 */ /* 0x002fe400078e00ff */
[----:B------:R-:W-:Y:S01]  /*1f1d0*/  IMAD.MOV.U32 R9, RZ, RZ, 0x3dc60251 ;  /* 0x3dc60251ff097424 */ /* 0x000fe200078e00ff */
[----:B------:R1:W-:Y:S01]  /*1f1e0*/  STL.64 [R1+0xa80], R12 ;  /* 0x000a800c01007387 */ /* 0x0003e20000100a00 */
[----:B--2---:R-:W-:Y:S01]  /*1f1f0*/  IMAD.MOV.U32 R4, RZ, RZ, 0x14eb1812 ;  /* 0x14eb1812ff047424 */ /* 0x004fe200078e00ff */
[----:B------:R-:W-:-:S02]  /*1f200*/  MOV R5, 0x3f61cf4d ;  /* 0x3f61cf4d00057802 */ /* 0x000fc40000000f00 */
        /* <DEDUP_REMOVED lines=11> */
[----:B0-----:R-:W-:Y:S02]  /*1f2c0*/  IMAD.MOV.U32 R6, RZ, RZ, 0x58c76530 ;  /* 0x58c76530ff067424 */ /* 0x001fe400078e00ff */
[----:B------:R-:W-:Y:S01]  /*1f2d0*/  IMAD.MOV.U32 R7, RZ, RZ, -0x409fdc85 ;  /* 0xbf60237bff077424 */ /* 0x000fe200078e00ff */
[----:B------:R0:W-:Y:S01]  /*1f2e0*/  STL.64 [R1+0xab0], R8 ;  /* 0x000ab00801007387 */ /* 0x0001e20000100a00 */
[----:B-1----:R-:W-:Y:S01]  /*1f2f0*/  MOV R4, 0x7b1a5667 ;  /* 0x7b1a566700047802 */ /* 0x002fe20000000f00 */
[----:B------:R-:W-:Y:S02]  /*1f300*/  IMAD.MOV.U32 R5, RZ, RZ, 0x3f28eab1 ;  /* 0x3f28eab1ff057424 */ /* 0x000fe400078e00ff */
        /* <DEDUP_REMOVED lines=14> */
[----:B------:R-:W-:Y:S02]  /*1f3f0*/  IMAD.MOV.U32 R5, RZ, RZ, 0x3ecbb865 ;  /* 0x3ecbb865ff057424 */ /* 0x000fe400078e00ff */
[----:B0-----:R-:W-:Y:S01]  /*1f400*/  IMAD.MOV.U32 R12, RZ, RZ, 0x5cf292a0 ;  /* 0x5cf292a0ff0c7424 */ /* 0x001fe200078e00ff */
[----:B------:R-:W-:Y:S01]  /*1f410*/  MOV R13, 0xbe49fce5 ;  /* 0xbe49fce5000d7802 */ /* 0x000fe20000000f00 */
[----:B------:R0:W-:Y:S01]  /*1f420*/  STL.64 [R1+0x9b0], R6 ;  /* 0x0009b00601007387 */ /* 0x0001e20000100a00 */
[----:B-1----:R-:W-:-:S02]  /*1f430*/  IMAD.MOV.U32 R8, RZ, RZ, 0x5d9a0e3b ;  /* 0x5d9a0e3bff087424 */ /* 0x002fc400078e00ff */
[----:B------:R-:W-:Y:S01]  /*1f440*/  IMAD.MOV.U32 R9, RZ, RZ, 0x3e3dc92e ;  /* 0x3e3dc92eff097424 */ /* 0x000fe200078e00ff */
[----:B------:R1:W-:Y:S01]  /*1f450*/  STL.64 [R1+0xad8], R12 ;  /* 0x000ad80c01007387 */ /* 0x0003e20000100a00 */
[----:B--2---:R-:W-:Y:S01]  /*1f460*/  IMAD.MOV.U32 R14, RZ, RZ, -0x16b644bd ;  /* 0xe949bb43ff0e7424 */ /* 0x004fe200078e00ff */
[----:B------:R-:W-:Y:S02]  /*1f470*/  MOV R15, 0xbf84303c ;  /* 0xbf84303c000f7802 */ /* 0x000fe40000000f00 */
[----:B------:R2:W-:Y:S01]  /*1f480*/  STL.64 [R1+0xae0], R8 ;  /* 0x000ae00801007387 */ /* 0x0005e20000100a00 */
[----:B0-----:R-:W-:-:S03]  /*1f490*/  MOV R6, 0xf2213dbe ;  /* 0xf2213dbe00067802 */ /* 0x001fc60000000f00 */
[----:B------:R0:W-:Y:S01]  /*1f4a0*/  STL.64 [R1+0x9d0], R4 ;  /* 0x0009d00401007387 */ /* 0x0001e20000100a00 */
[----:B------:R-:W-:Y:S01]  /*1f4b0*/  IMAD.MOV.U32 R7, RZ, RZ, 0x3d6c166c ;  /* 0x3d6c166cff077424 */ /* 0x000fe200078e00ff */
[----:B-1----:R-:W-:Y:S01]  /*1f4c0*/  MOV R12, 0xcc2ec99 ;  /* 0x0cc2ec99000c7802 */ /* 0x002fe20000000f00 */
        /* <DEDUP_REMOVED lines=12> */
[----:B------:R-:W-:Y:S01]  /*1f590*/  MOV R13, 0x3edd7b47 ;  /* 0x3edd7b47000d7802 */ /* 0x000fe20000000f00 */
[----:B------:R2:W-:Y:S01]  /*1f5a0*/  STL.64 [R1+0x9f8], R4 ;  /* 0x0009f80401007387 */ /* 0x0005e20000100a00 */
[----:B0-----:R-:W-:Y:S02]  /*1f5b0*/  IMAD.MOV.U32 R8, RZ, RZ, -0x19cb7902 ;  /* 0xe63486feff087424 */ /* 0x001fe400078e00ff */
[----:B------:R-:W-:Y:S01]  /*1f5c0*/  IMAD.MOV.U32 R9, RZ, RZ, -0x4076a7b8 ;  /* 0xbf895848ff097424 */ /* 0x000fe200078e00ff */
[----:B------:R0:W-:Y:S01]  /*1f5d0*/  STL.64 [R1+0xa60], R14 ;  /* 0x000a600e01007387 */ /* 0x0001e20000100a00 */
[----:B-1----:R-:W-:-:S02]  /*1f5e0*/  IMAD.MOV.U32 R6, RZ, RZ, -0x31d6da23 ;  /* 0xce2925ddff067424 */ /* 0x002fc400078e00ff */
[----:B------:R-:W-:Y:S01]  /*1f5f0*/  IMAD.MOV.U32 R7, RZ, RZ, 0x3e555806 ;  /* 0x3e555806ff077424 */ /* 0x000fe200078e00ff */
[----:B------:R1:W-:Y:S01]  /*1f600*/  STL.64 [R1+0xb08], R12 ;  /* 0x000b080c01007387 */ /* 0x0003e20000100a00 */
[----:B--2---:R-:W-:Y:S01]  /*1f610*/  MOV R4, 0x8ee8db49 ;  /* 0x8ee8db4900047802 */ /* 0x004fe20000000f00 */
[----:B------:R-:W-:Y:S02]  /*1f620*/  IMAD.MOV.U32 R5, RZ, RZ, -0x41feacbd ;  /* 0xbe015343ff057424 */ /* 0x000fe400078e00ff */
[----:B------:R2:W-:Y:S01]  /*1f630*/  STL.64 [R1+0xb10], R8 ;  /* 0x000b100801007387 */ /* 0x0005e20000100a00 */
[----:B0-----:R-:W-:Y:S01]  /*1f640*/  IMAD.MOV.U32 R14, RZ, RZ, -0x22889d73 ;  /* 0xdd77628dff0e7424 */ /* 0x001fe200078e00ff */
[----:B------:R-:W-:Y:S02]  /*1f650*/  MOV R15, 0x3f084156 ;  /* 0x3f084156000f7802 */ /* 0x000fe40000000f00 */
        /* <DEDUP_REMOVED lines=10> */
[----:B-1----:R-:W1:Y:S01]  /*1f700*/  MUFU.RCP64H R5, R3 ;  /* 0x0000000300057308 */ /* 0x002e620000001800 */
[----:B------:R-:W-:-:S02]  /*1f710*/  MOV R4, 0x1 ;  /* 0x0000000100047802 */ /* 0x000fc40000000f00 */
[----:B------:R3:W-:Y:S01]  /*1f720*/  STL.64 [R1+0xb30], R8 ;  /* 0x000b300801007387 */ /* 0x0007e20000100a00 */
[----:B--2---:R-:W-:Y:S01]  /*1f730*/  MOV R14, 0x7672b130 ;  /* 0x7672b130000e7802 */ /* 0x004fe20000000f00 */
[----:B------:R-:W-:Y:S02]  /*1f740*/  IMAD.MOV.U32 R15, RZ, RZ, 0x3edbbbac ;  /* 0x3edbbbacff0f7424 */ /* 0x000fe400078e00ff */
[----:B------:R2:W-:Y:S01]  /*1f750*/  STL.64 [R1+0xa28], R6 ;  /* 0x000a280601007387 */ /* 0x0005e20000100a00 */
[----:B0-----:R-:W-:Y:S01]  /*1f760*/  IMAD.MOV.U32 R12, RZ, RZ, -0x1e4736f7 ;  /* 0xe1b8c909ff0c7424 */ /* 0x001fe200078e00ff */
[----:B------:R-:W-:Y:S02]  /*1f770*/  MOV R13, 0xbf582431 ;  /* 0xbf582431000d7802 */ /* 0x000fe40000000f00 */
[----:B------:R0:W-:Y:S01]  /*1f780*/  STL.64 [R1+0xa68], R18 ;  /* 0x000a681201007387 */ /* 0x0001e20000100a00 */
[----:B---3--:R-:W-:Y:S01]  /*1f790*/  IMAD.MOV.U32 R8, RZ, RZ, 0x61a9f916 ;  /* 0x61a9f916ff087424 */ /* 0x008fe200078e00ff */
[----:B------:R-:W-:-:S02]  /*1f7a0*/  MOV R9, 0xbf22d1b7 ;  /* 0xbf22d1b700097802 */ /* 0x000fc40000000f00 */
[----:B------:R3:W-:Y:S01]  /*1f7b0*/  STL.64 [R1+0xaa0], R14 ;  /* 0x000aa00e01007387 */ /* 0x0007e20000100a00 */
[----:B--2---:R-:W-:-:S03]  /*1f7c0*/  IMAD.MOV.U32 R6, RZ, RZ, -0x71d6bcb ;  /* 0xf8e29435ff067424 */ /* 0x004fc600078e00ff */
[----:B------:R2:W-:Y:S01]  /*1f7d0*/  STL.64 [R1+0xb38], R12 ;  /* 0x000b380c01007387 */ /* 0x0005e20000100a00 */
[----:B------:R-:W-:-:S03]  /*1f7e0*/  IMAD.MOV.U32 R7, RZ, RZ, 0x3f748900 ;  /* 0x3f748900ff077424 */ /* 0x000fc600078e00ff */
[----:B------:R4:W-:Y:S01]  /*1f7f0*/  STL.64 [R1+0xb50], R8 ;  /* 0x000b500801007387 */ /* 0x0009e20000100a00 */
[----:B0-----:R-:W-:Y:S01]  /*1f800*/  IMAD.MOV.U32 R18, RZ, RZ, -0x7498b2aa ;  /* 0x8b674d56ff127424 */ /* 0x001fe200078e00ff */
[----:B------:R-:W-:Y:S01]  /*1f810*/  MOV R19, 0xbec18b09 ;  /* 0xbec18b0900137802 */ /* 0x000fe20000000f00 */
[----:B---3--:R-:W-:Y:S01]  /*1f820*/  IMAD.MOV.U32 R14, RZ, RZ, -0x78eccd7c ;  /* 0x87133284ff0e7424 */ /* 0x008fe200078e00ff */
[----:B------:R0:W-:Y:S01]  /*1f830*/  STL.64 [R1+0xa48], R6 ;  /* 0x000a480601007387 */ /* 0x0001e20000100a00 */
[----:B------:R-:W-:Y:S02]  /*1f840*/  IMAD.MOV.U32 R15, RZ, RZ, 0x3e731ba6 ;  /* 0x3e731ba6ff0f7424 */ /* 0x000fe400078e00ff */
[----:B--2---:R-:W-:Y:S01]  /*1f850*/  IMAD.MOV.U32 R12, RZ, RZ, -0x5b5d8160 ;  /* 0xa4a27ea0ff0c7424 */ /* 0x004fe200078e00ff */
[----:B------:R2:W-:Y:S01]  /*1f860*/  STL.64 [R1+0xaa8], R18 ;  /* 0x000aa81201007387 */ /* 0x0005e20000100a00 */
[----:B------:R-:W-:Y:S01]  /*1f870*/  IMAD.MOV.U32 R13, RZ, RZ, 0x3f19fff1 ;  /* 0x3f19fff1ff0d7424 */ /* 0x000fe200078e00ff */
[----:B----4-:R-:W-:Y:S01]  /*1f880*/  MOV R8, 0x870ea0cd ;  /* 0x870ea0cd00087802 */ /* 0x010fe20000000f00 */
[----:B------:R-:W-:Y:S01]  /*1f890*/  IMAD.MOV.U32 R9, RZ, RZ, -0x40fe74f7 ;  /* 0xbf018b09ff097424 */ /* 0x000fe200078e00ff */
[----:B------:R3:W-:Y:S01]  /*1f8a0*/  STL.64 [R1+0xac8], R14 ;  /* 0x000ac80e01007387 */ /* 0x0007e20000100a00 */
[----:B0-----:R-:W-:Y:S01]  /*1f8b0*/  IMAD.MOV.U32 R6, RZ, RZ, 0x523aaa76 ;  /* 0x523aaa76ff067424 */ /* 0x001fe200078e00ff */
[----:B------:R-:W-:-:S02]  /*1f8c0*/  MOV R7, 0xbe3da3e6 ;  /* 0xbe3da3e600077802 */ /* 0x000fc40000000f00 */
[----:B------:R0:W-:Y:S01]  /*1f8d0*/  STL.64 [R1+0xb58], R12 ;  /* 0x000b580c01007387 */ /* 0x0001e20000100a00 */
[----:B--2---:R-:W-:Y:S01]  /*1f8e0*/  MOV R18, 0xe3f933d6 ;  /* 0xe3f933d600127802 */ /* 0x004fe20000000f00 */
[----:B------:R-:W-:Y:S02]  /*1f8f0*/  IMAD.MOV.U32 R19, RZ, RZ, 0x3cd01431 ;  /* 0x3cd01431ff137424 */ /* 0x000fe400078e00ff */
[----:B------:R2:W-:Y:S01]  /*1f900*/  STL.64 [R1+0xb60], R8 ;  /* 0x000b600801007387 */ /* 0x0005e20000100a00 */
[----:B---3--:R-:W-:Y:S01]  /*1f910*/  IMAD.MOV.U32 R14, RZ, RZ, 0x50ed0c93 ;  /* 0x50ed0c93ff0e7424 */ /* 0x008fe200078e00ff */
[----:B------:R-:W-:Y:S02]  /*1f920*/  MOV R15, 0x3f91d1d6 ;  /* 0x3f91d1d6000f7802 */ /* 0x000fe40000000f00 */
[----:B------:R1:W-:Y:S01]  /*1f930*/  STL.64 [R1+0xa70], R6 ;  /* 0x000a700601007387 */ /* 0x0003e20000100a00 */
[----:B0-----:R-:W-:Y:S01]  /*1f940*/  MOV R12, 0x57fe1a62 ;  /* 0x57fe1a62000c7802 */ /* 0x001fe20000000f00 */
[----:B------:R-:W-:-:S02]  /*1f950*/  IMAD.MOV.U32 R13, RZ, RZ, -0x412ce8ac ;  /* 0xbed31754ff0d7424 */ /* 0x000fc400078e00ff */
[----:B------:R0:W-:Y:S01]  /*1f960*/  STL.64 [R1+0xad0], R18 ;  /* 0x000ad01201007387 */ /* 0x0001e20000100a00 */
[----:B--2---:R-:W-:Y:S01]  /*1f970*/  IMAD.MOV.U32 R8, RZ, RZ, 0x28144e09 ;  /* 0x28144e09ff087424 */ /* 0x004fe200078e00ff */
[----:B------:R-:W-:Y:S02]  /*1f980*/  MOV R9, 0x3eb7e290 ;  /* 0x3eb7e29000097802 */ /* 0x000fe40000000f00 */
[----:B------:R2:W-:Y:S01]  /*1f990*/  STL.64 [R1+0xaf0], R14 ;  /* 0x000af00e01007387 */ /* 0x0005e20000100a00 */
[----:B-1----:R-:W1:Y:S03]  /*1f9a0*/  DFMA R6, -R2, R4, 1 ;  /* 0x3ff000000206742b */ /* 0x002e660000000104 */
[----:B------:R3:W-:Y:S04]  /*1f9b0*/  STL.64 [R1+0xb78], R12 ;  /* 0x000b780c01007387 */ /* 0x0007e80000100a00 */
[----:B------:R-:W-:Y:S01]  /*1f9c0*/  STL.64 [R1+0xb80], R8 ;  /* 0x000b800801007387 */ /* 0x000fe20000100a00 */
[----:B0-----:R-:W-:-:S02]  /*1f9d0*/  IMAD.MOV.U32 R18, RZ, RZ, -0x74127944 ;  /* 0x8bed86bcff127424 */ /* 0x001fc400078e00ff */
[----:B------:R-:W-:Y:S01]  /*1f9e0*/  IMAD.MOV.U32 R19, RZ, RZ, -0x4061c372 ;  /* 0xbf9e3c8eff137424 */ /* 0x000fe200078e00ff */
[----:B--2---:R-:W-:Y:S01]  /*1f9f0*/  MOV R14, 0xe55cc0cd ;  /* 0xe55cc0cd000e7802 */ /* 0x004fe20000000f00 */
[----:B------:R-:W-:Y:S02]  /*1fa00*/  IMAD.MOV.U32 R15, RZ, RZ, 0x3f888706 ;  /* 0x3f888706ff0f7424 */ /* 0x000fe400078e00ff */
[----:B---3--:R-:W-:Y:S01]  /*1fa10*/  IMAD.MOV.U32 R12, RZ, RZ, -0x7c02650f ;  /* 0x83fd9af1ff0c7424 */ /* 0x008fe200078e00ff */
[----:B------:R0:W-:Y:S01]  /*1fa20*/  STL.64 [R1+0xaf8], R18 ;  /* 0x000af81201007387 */ /* 0x0001e20000100a00 */
[----:B------:R-:W-:-:S03]  /*1fa30*/  IMAD.MOV.U32 R13, RZ, RZ, 0x3d152ba3 ;  /* 0x3d152ba3ff0d7424 */ /* 0x000fc600078e00ff */
[----:B------:R2:W-:Y:S04]  /*1fa40*/  STL.64 [R1+0xb18], R14 ;  /* 0x000b180e01007387 */ /* 0x0005e80000100a00 */
[----:B------:R3:W-:Y:S01]  /*1fa50*/  STL.64 [R1+0xb88], R12 ;  /* 0x000b880c01007387 */ /* 0x0007e20000100a00 */
[----:B0-----:R-:W-:Y:S01]  /*1fa60*/  IMAD.MOV.U32 R18, RZ, RZ, 0x168d2782 ;  /* 0x168d2782ff127424 */ /* 0x001fe200078e00ff */
[----:B------:R-:W-:Y:S01]  /*1fa70*/  MOV R19, 0xbf762eac ;  /* 0xbf762eac00137802 */ /* 0x000fe20000000f00 */
[----:B--2---:R-:W-:Y:S02]  /*1fa80*/  IMAD.MOV.U32 R14, RZ, RZ, -0xe5c5f25 ;  /* 0xf1a3a0dbff0e7424 */ /* 0x004fe400078e00ff */
[----:B------:R-:W-:Y:S02]  /*1fa90*/  IMAD.MOV.U32 R15, RZ, RZ, 0x3f423100 ;  /* 0x3f423100ff0f7424 */ /* 0x000fe400078e00ff */
[----:B------:R0:W-:Y:S01]  /*1faa0*/  STL.64 [R1+0xb20], R18 ;  /* 0x000b201201007387 */ /* 0x0001e20000100a00 */
[----:B---3--:R-:W-:-:S02]  /*1fab0*/  IMAD.MOV.U32 R12, RZ, RZ, 0x1300d859 ;  /* 0x1300d859ff0c7424 */ /* 0x008fc400078e00ff */
[----:B------:R-:W-:Y:S01]  /*1fac0*/  IMAD.MOV.U32 R13, RZ, RZ, -0x4196aa99 ;  /* 0xbe695567ff0d7424 */ /* 0x000fe200078e00ff */
[----:B------:R2:W-:Y:S04]  /*1fad0*/  STL.64 [R1+0xb40], R14 ;  /* 0x000b400e01007387 */ /* 0x0005e80000100a00 */
[----:B------:R3:W-:Y:S01]  /*1fae0*/  STL.64 [R1+0xba0], R12 ;  /* 0x000ba00c01007387 */ /* 0x0007e20000100a00 */
[----:B0-----:R-:W-:Y:S01]  /*1faf0*/  MOV R18, 0xffe9ba4d ;  /* 0xffe9ba4d00127802 */ /* 0x001fe20000000f00 */
[----:B------:R-:W-:Y:S02]  /*1fb00*/  IMAD.MOV.U32 R19, RZ, RZ, 0x3e0201c0 ;  /* 0x3e0201c0ff137424 */ /* 0x000fe400078e00ff */
[----:B--2---:R-:W-:Y:S01]  /*1fb10*/  IMAD.MOV.U32 R14, RZ, RZ, -0x5047a8aa ;  /* 0xafb85756ff0e7424 */ /* 0x004fe200078e00ff */
[----:B------:R-:W-:-:S02]  /*1fb20*/  MOV R15, 0xbd8f737f ;  /* 0xbd8f737f000f7802 */ /* 0x000fc40000000f00 */
[----:B------:R0:W-:Y:S01]  /*1fb30*/  STL.64 [R1+0xb48], R18 ;  /* 0x000b481201007387 */ /* 0x0001e20000100a00 */
[----:B---3--:R-:W-:Y:S01]  /*1fb40*/  MOV R12, 0xf334cd1d ;  /* 0xf334cd1d000c7802 */ /* 0x008fe20000000f00 */
[----:B------:R-:W-:Y:S02]  /*1fb50*/  IMAD.MOV.U32 R13, RZ, RZ, 0x3f645497 ;  /* 0x3f645497ff0d7424 */ /* 0x000fe400078e00ff */
[----:B------:R2:W-:Y:S04]  /*1fb60*/  STL.64 [R1+0xb68], R14 ;  /* 0x000b680e01007387 */ /* 0x0005e80000100a00 */
[----:B------:R3:W-:Y:S01]  /*1fb70*/  STL.64 [R1+0xbc0], R12 ;  /* 0x000bc00c01007387 */ /* 0x0007e20000100a00 */
[----:B0-----:R-:W-:-:S10]  /*1fb80*/  IMAD.MOV.U32 R18, RZ, RZ, -0x47865104 ;  /* 0xb879aefcff127424 */ /* 0x001fd400078e00ff */
[----:B-1----:R0:W1:Y:S01]  /*1fb90*/  DFMA R8, R6, R6, R6 ;  /* 0x000000060608722b */ /* 0x0020620000000006 */
[----:B------:R-:W-:Y:S01]  /*1fba0*/  IMAD.MOV.U32 R19, RZ, RZ, 0x3ede03c9 ;  /* 0x3ede03c9ff137424 */ /* 0x000fe200078e00ff */
[----:B0-----:R-:W-:Y:S01]  /*1fbb0*/  MOV R7, 0x3e856899 ;  /* 0x3e85689900077802 */ /* 0x001fe20000000f00 */
[----:B------:R-:W-:Y:S01]  /*1fbc0*/  IMAD.MOV.U32 R6, RZ, RZ, 0x531b5ee8 ;  /* 0x531b5ee8ff067424 */ /* 0x000fe200078e00ff */
[----:B--2---:R-:W-:Y:S01]  /*1fbd0*/  MOV R14, 0xafb245ed ;  /* 0xafb245ed000e7802 */ /* 0x004fe20000000f00 */
[----:B------:R-:W-:Y:S01]  /*1fbe0*/  IMAD.MOV.U32 R15, RZ, RZ, -0x416e2223 ;  /* 0xbe91ddddff0f7424 */ /* 0x000fe200078e00ff */
[----:B------:R0:W-:Y:S01]  /*1fbf0*/  STL.64 [R1+0xb70], R18 ;  /* 0x000b701201007387 */ /* 0x0001e20000100a00 */
[----:B---3--:R-:W-:Y:S01]  /*1fc00*/  IMAD.MOV.U32 R12, RZ, RZ, 0x1b78f2fd ;  /* 0x1b78f2fdff0c7424 */ /* 0x008fe200078e00ff */
[----:B------:R-:W-:Y:S02]  /*1fc10*/  MOV R13, 0xbed7ff32 ;  /* 0xbed7ff32000d7802 */ /* 0x000fe40000000f00 */
[----:B------:R2:W-:Y:S04]  /*1fc20*/  STL.64 [R1+0xb98], R6 ;  /* 0x000b980601007387 */ /* 0x0005e80000100a00 */
[----:B------:R3:W-:Y:S04]  /*1fc30*/  STL.64 [R1+0xb90], R14 ;  /* 0x000b900e01007387 */ /* 0x0007e80000100a00 */
[----:B------:R4:W-:Y:S01]  /*1fc40*/  STL.64 [R1+0xbe0], R12 ;  /* 0x000be00c01007387 */ /* 0x0009e20000100a00 */
[----:B0-----:R-:W-:Y:S01]  /*1fc50*/  IMAD.MOV.U32 R18, RZ, RZ, 0x11c56ff1 ;  /* 0x11c56ff1ff127424 */ /* 0x001fe200078e00ff */
[----:B------:R-:W-:Y:S01]  /*1fc60*/  MOV R19, 0x3e4122c8 ;  /* 0x3e4122c800137802 */ /* 0x000fe20000000f00 */
[----:B--2---:R-:W-:-:S02]  /*1fc70*/  IMAD.MOV.U32 R6, RZ, RZ, 0x5c03d2e9 ;  /* 0x5c03d2e9ff067424 */ /* 0x004fc400078e00ff */
[----:B------:R-:W-:Y:S02]  /*1fc80*/  IMAD.MOV.U32 R7, RZ, RZ, 0x3f9ef9a0 ;  /* 0x3f9ef9a0ff077424 */ /* 0x000fe400078e00ff */
[----:B------:R0:W-:Y:S01]  /*1fc90*/  STL.64 [R1+0xbb0], R18 ;  /* 0x000bb01201007387 */ /* 0x0001e20000100a00 */
[----:B---3--:R-:W-:Y:S01]  /*1fca0*/  MOV R14, 0xf2b85954 ;  /* 0xf2b85954000e7802 */ /* 0x008fe20000000f00 */
[----:B------:R-:W-:Y:S02]  /*1fcb0*/  IMAD.MOV.U32 R15, RZ, RZ, -0x436d3be4 ;  /* 0xbc92c41cff0f7424 */ /* 0x000fe400078e00ff */
[----:B------:R2:W-:Y:S01]  /*1fcc0*/  STL.64 [R1+0xbb8], R6 ;  /* 0x000bb80601007387 */ /* 0x0005e20000100a00 */
[----:B----4-:R-:W-:Y:S01]  /*1fcd0*/  MOV R12, 0xc73a65de ;  /* 0xc73a65de000c7802 */ /* 0x010fe20000000f00 */
[----:B------:R-:W-:Y:S02]  /*1fce0*/  IMAD.MOV.U32 R13, RZ, RZ, -0x4074d740 ;  /* 0xbf8b28c0ff0d7424 */ /* 0x000fe400078e00ff */
[----:B------:R3:W-:Y:S04]  /*1fcf0*/  STL.64 [R1+0xba8], R14 ;  /* 0x000ba80e01007387 */ /* 0x0007e80000100a00 */
[----:B------:R4:W-:Y:S01]  /*1fd00*/  STL.64 [R1+0xbf0], R12 ;  /* 0x000bf00c01007387 */ /* 0x0009e20000100a00 */
[----:B0-----:R-:W-:Y:S01]  /*1fd10*/  MOV R18, 0x94a2e4b2 ;  /* 0x94a2e4b200127802 */ /* 0x001fe20000000f00 */
[----:B------:R-:W-:-:S02]  /*1fd20*/  IMAD.MOV.U32 R19, RZ, RZ, -0x405f5e5d ;  /* 0xbfa0a1a3ff137424 */ /* 0x000fc400078e00ff */
[----:B--2---:R-:W-:Y:S01]  /*1fd30*/  IMAD.MOV.U32 R6, RZ, RZ, 0x49d95e46 ;  /* 0x49d95e46ff067424 */ /* 0x004fe200078e00ff */
[----:B------:R-:W-:Y:S02]  /*1fd40*/  MOV R7, 0xbfa9919f ;  /* 0xbfa9919f00077802 */ /* 0x000fe40000000f00 */
[----:B------:R0:W-:Y:S01]  /*1fd50*/  STL.64 [R1+0xbd8], R18 ;  /* 0x000bd81201007387 */ /* 0x0001e20000100a00 */
[----:B---3--:R-:W-:Y:S02]  /*1fd60*/  IMAD.MOV.U32 R14, RZ, RZ, 0x5e7cd1d3 ;  /* 0x5e7cd1d3ff0e7424 */ /* 0x008fe400078e00ff */
[----:B------:R-:W-:Y:S01]  /*1fd70*/  IMAD.MOV.U32 R15, RZ, RZ, 0x3faead43 ;  /* 0x3faead43ff0f7424 */ /* 0x000fe200078e00ff */
[----:B------:R2:W-:Y:S01]  /*1fd80*/  STL.64 [R1+0xbc8], R6 ;  /* 0x000bc80601007387 */ /* 0x0005e20000100a00 */
[----:B----4-:R-:W-:Y:S01]  /*1fd90*/  IMAD.MOV.U32 R12, RZ, RZ, -0x73ca209b ;  /* 0x8c35df65ff0c7424 */ /* 0x010fe200078e00ff */
[----:B------:R-:W-:Y:S02]  /*1fda0*/  MOV R13, 0x3f551ff4 ;  /* 0x3f551ff4000d7802 */ /* 0x000fe40000000f00 */
[----:B------:R3:W-:Y:S04]  /*1fdb0*/  STL.64 [R1+0xbd0], R14 ;  /* 0x000bd00e01007387 */ /* 0x0007e80000100a00 */
[----:B------:R4:W-:Y:S01]  /*1fdc0*/  STL.64 [R1+0xc10], R12 ;  /* 0x000c100c01007387 */ /* 0x0009e20000100a00 */
[----:B0-----:R-:W-:-:S02]  /*1fdd0*/  IMAD.MOV.U32 R18, RZ, RZ, 0x10abeebc ;  /* 0x10abeebcff127424 */ /* 0x001fc400078e00ff */
[----:B------:R-:W-:Y:S02]  /*1fde0*/  IMAD.MOV.U32 R19, RZ, RZ, 0x3e603f57 ;  /* 0x3e603f57ff137424 */ /* 0x000fe400078e00ff */
[----:B--2---:R-:W-:Y:S02]  /*1fdf0*/  IMAD.MOV.U32 R6, RZ, RZ, 0x3853b987 ;  /* 0x3853b987ff067424 */ /* 0x004fe400078e00ff */
[----:B------:R-:W-:Y:S01]  /*1fe00*/  IMAD.MOV.U32 R7, RZ, RZ, 0x3f8ee504 ;  /* 0x3f8ee504ff077424 */ /* 0x000fe200078e00ff */
[----:B---3--:R-:W-:Y:S01]  /*1fe10*/  MOV R15, 0x3f76bd32 ;  /* 0x3f76bd32000f7802 */ /* 0x008fe20000000f00 */
[----:B------:R-:W-:Y:S01]  /*1fe20*/  IMAD.MOV.U32 R14, RZ, RZ, 0x7be56cf6 ;  /* 0x7be56cf6ff0e7424 */ /* 0x000fe200078e00ff */
[----:B------:R0:W-:Y:S01]  /*1fe30*/  STL.64 [R1+0xc00], R18 ;  /* 0x000c001201007387 */ /* 0x0001e20000100a00 */
[----:B-1----:R1:W2:Y:S01]  /*1fe40*/  DFMA R4, R4, R8, R4 ;  /* 0x000000080404722b */ /* 0x0022a20000000004 */
[----:B----4-:R-:W-:Y:S02]  /*1fe50*/  IMAD.MOV.U32 R12, RZ, RZ, -0x5f31c8f2 ;  /* 0xa0ce370eff0c7424 */ /* 0x010fe400078e00ff */
[----:B------:R3:W-:Y:S01]  /*1fe60*/  STL.64 [R1+0xbe8], R6 ;  /* 0x000be80601007387 */ /* 0x0007e20000100a00 */
[----:B------:R-:W-:-:S02]  /*1fe70*/  IMAD.MOV.U32 R13, RZ, RZ, -0x40ebb737 ;  /* 0xbf1448c9ff0d7424 */ /* 0x000fc400078e00ff */
[----:B-1----:R-:W-:Y:S01]  /*1fe80*/  IMAD.MOV.U32 R8, RZ, RZ, 0x29064247 ;  /* 0x29064247ff087424 */ /* 0x002fe200078e00ff */
[----:B------:R1:W-:Y:S01]  /*1fe90*/  STL.64 [R1+0xbf8], R14 ;  /* 0x000bf80e01007387 */ /* 0x0003e20000100a00 */
[----:B------:R-:W-:-:S03]  /*1fea0*/  IMAD.MOV.U32 R9, RZ, RZ, -0x403f5f91 ;  /* 0xbfc0a06fff097424 */ /* 0x000fc600078e00ff */
[----:B------:R4:W-:Y:S01]  /*1feb0*/  STL.64 [R1+0xc30], R12 ;  /* 0x000c300c01007387 */ /* 0x0009e20000100a00 */
[----:B0-----:R-:W-:Y:S01]  /*1fec0*/  IMAD.MOV.U32 R18, RZ, RZ, 0x2f459ca1 ;  /* 0x2f459ca1ff127424 */ /* 0x001fe200078e00ff */
[----:B------:R-:W-:Y:S02]  /*1fed0*/  MOV R19, 0x3f1e03ca ;  /* 0x3f1e03ca00137802 */ /* 0x000fe40000000f00 */
[----:B---3--:R-:W-:Y:S01]  /*1fee0*/  MOV R6, 0xac5d2c9a ;  /* 0xac5d2c9a00067802 */ /* 0x008fe20000000f00 */
[----:B------:R-:W-:Y:S02]  /*1fef0*/  IMAD.MOV.U32 R7, RZ, RZ, -0x40a3c568 ;  /* 0xbf5c3a98ff077424 */ /* 0x000fe400078e00ff */
[----:B------:R0:W-:Y:S01]  /*1ff00*/  STL.64 [R1+0xc28], R18 ;  /* 0x000c281201007387 */ /* 0x0001e20000100a00 */
[----:B-1----:R-:W-:Y:S01]  /*1ff10*/  MOV R14, 0x9848909f ;  /* 0x9848909f000e7802 */ /* 0x002fe20000000f00 */
[----:B------:R-:W-:Y:S02]  /*1ff20*/  IMAD.MOV.U32 R15, RZ, RZ, -0x4216d859 ;  /* 0xbde927a7ff0f7424 */ /* 0x000fe400078e00ff */
[----:B------:R1:W-:Y:S01]  /*1ff30*/  STL.64 [R1+0xc08], R6 ;  /* 0x000c080601007387 */ /* 0x0003e20000100a00 */
[----:B----4-:R-:W-:Y:S01]  /*1ff40*/  IMAD.MOV.U32 R12, RZ, RZ, 0x5a7d9ac5 ;  /* 0x5a7d9ac5ff0c7424 */ /* 0x010fe200078e00ff */
[----:B------:R-:W-:-:S02]  /*1ff50*/  MOV R13, 0x3d72f0a6 ;  /* 0x3d72f0a6000d7802 */ /* 0x000fc40000000f00 */
[----:B------:R3:W-:Y:S04]  /*1ff60*/  STL.64 [R1+0xc20], R14 ;  /* 0x000c200e01007387 */ /* 0x0007e80000100a00 */
[----:B------:R4:W-:Y:S01]  /*1ff70*/  STL.64 [R1+0xc40], R12 ;  /* 0x000c400c01007387 */ /* 0x0009e20000100a00 */
[----:B0-----:R-:W-:Y:S01]  /*1ff80*/  MOV R18, 0x3d88fea7 ;  /* 0x3d88fea700127802 */ /* 0x001fe20000000f00 */
[----:B------:R-:W-:Y:S02]  /*1ff90*/  IMAD.MOV.U32 R19, RZ, RZ, 0x3ecc1949 ;  /* 0x3ecc1949ff137424 */ /* 0x000fe400078e00ff */
[----:B-1----:R-:W-:Y:S02]  /*1ffa0*/  IMAD.MOV.U32 R6, RZ, RZ, 0x5f300209 ;  /* 0x5f300209ff067424 */ /* 0x002fe400078e00ff */
[----:B------:R-:W-:Y:S01]  /*1ffb0*/  IMAD.MOV.U32 R7, RZ, RZ, -0x40c14cb1 ;  /* 0xbf3eb34fff077424 */ /* 0x000fe200078e00ff */
[----:B------:R0:W-:Y:S01]  /*1ffc0*/  STL.64 [R1+0xc50], R18 ;  /* 0x000c501201007387 */ /* 0x0001e20000100a00 */
[----:B---3--:R-:W-:-:S02]  /*1ffd0*/  IMAD.MOV.U32 R14, RZ, RZ, 0x261131ce ;  /* 0x261131ceff0e7424 */ /* 0x008fc400078e00ff */
[----:B------:R-:W-:Y:S01]  /*1ffe0*/  IMAD.MOV.U32 R15, RZ, RZ, -0x4129aaab ;  /* 0xbed65555ff0f7424 */ /* 0x000fe200078e00ff */
[----:B------:R1:W-:Y:S01]  /*1fff0*/  STL.64 [R1+0xc18], R6 ;  /* 0x000c180601007387 */ /* 0x0003e20000100a00 */
[----:B----4-:R-:W-:Y:S02]  /*20000*/  IMAD.MOV.U32 R12, RZ, RZ, 0x36ee783 ;  /* 0x036ee783ff0c7424 */ /* 0x010fe400078e00ff */
[----:B------:R-:W-:Y:S01]  /*20010*/  IMAD.MOV.U32 R13, RZ, RZ, -0x4306bd5e ;  /* 0xbcf942a2ff0d7424 */ /* 0x000fe200078e00ff */
[----:B------:R3:W-:Y:S04]  /*20020*/  STL.64 [R1+0xc48], R14 ;  /* 0x000c480e01007387 */ /* 0x0007e80000100a00 */
[----:B------:R4:W-:Y:S01]  /*20030*/  STL.64 [R1+0xc60], R12 ;  /* 0x000c600c01007387 */ /* 0x0009e20000100a00 */
[----:B0-----:R-:W-:-:S02]  /*20040*/  IMAD.MOV.U32 R18, RZ, RZ, -0x2e56537d ;  /* 0xd1a9ac83ff127424 */ /* 0x001fc400078e00ff */
[----:B------:R-:W-:Y:S01]  /*20050*/  IMAD.MOV.U32 R19, RZ, RZ, 0x3e62116d ;  /* 0x3e62116dff137424 */ /* 0x000fe200078e00ff */
[----:B-1----:R-:W-:Y:S01]  /*20060*/  MOV R6, 0xeccfadb ;  /* 0x0eccfadb00067802 */ /* 0x002fe20000000f00 */
[----:B------:R-:W-:Y:S02]  /*20070*/  IMAD.MOV.U32 R7, RZ, RZ, 0x3efadee2 ;  /* 0x3efadee2ff077424 */ /* 0x000fe400078e00ff */
[----:B---3--:R-:W-:Y:S01]  /*20080*/  IMAD.MOV.U32 R14, RZ, RZ, 0x27a1383d ;  /* 0x27a1383dff0e7424 */ /* 0x008fe200078e00ff */
[----:B------:R-:W-:Y:S02]  /*20090*/  MOV R15, 0xbe7ea6a4 ;  /* 0xbe7ea6a4000f7802 */ /* 0x000fe40000000f00 */
[----:B------:R0:W-:Y:S01]  /*200a0*/  STL.64 [R1+0xc38], R6 ;  /* 0x000c380601007387 */ /* 0x0001e20000100a00 */
[----:B----4-:R-:W-:Y:S01]  /*200b0*/  MOV R12, 0x5f50d178 ;  /* 0x5f50d178000c7802 */ /* 0x010fe20000000f00 */
[----:B------:R-:W-:Y:S02]  /*200c0*/  IMAD.MOV.U32 R13, RZ, RZ, -0x4046a498 ;  /* 0xbfb95b68ff0d7424 */ /* 0x000fe400078e00ff */
[----:B------:R1:W-:Y:S04]  /*200d0*/  STL.64 [R1+0xc70], R14 ;  /* 0x000c700e01007387 */ /* 0x0003e80000100a00 */
[----:B------:R3:W-:Y:S01]  /*200e0*/  STL.64 [R1+0xc78], R18 ;  /* 0x000c781201007387 */ /* 0x0007e20000100a00 */
[----:B0-----:R-:W-:Y:S01]  /*200f0*/  IMAD.MOV.U32 R6, RZ, RZ, -0x25bcd4ef ;  /* 0xda432b11ff067424 */ /* 0x001fe200078e00ff */
[----:B------:R-:W-:-:S02]  /*20100*/  MOV R7, 0xbeb16ab6 ;  /* 0xbeb16ab600077802 */ /* 0x000fc40000000f00 */
[----:B------:R0:W-:Y:S01]  /*20110*/  STL.64 [R1+0xc80], R12 ;  /* 0x000c800c01007387 */ /* 0x0001e20000100a00 */
[----:B-1----:R-:W-:-:S03]  /*20120*/  IMAD.MOV.U32 R14, RZ, RZ, 0x3cf8dfb4 ;  /* 0x3cf8dfb4ff0e7424 */ /* 0x002fc600078e00ff */
[----:B------:R1:W-:Y:S01]  /*20130*/  STL.64 [R1+0xc58], R6 ;  /* 0x000c580601007387 */ /* 0x0003e20000100a00 */
[----:B------:R-:W-:Y:S01]  /*20140*/  IMAD.MOV.U32 R15, RZ, RZ, -0x40483c5f ;  /* 0xbfb7c3a1ff0f7424 */ /* 0x000fe200078e00ff */
[----:B---3--:R-:W-:Y:S01]  /*20150*/  MOV R18, 0xc342f48f ;  /* 0xc342f48f00127802 */ /* 0x008fe20000000f00 */
[----:B------:R-:W-:Y:S02]  /*20160*/  IMAD.MOV.U32 R19, RZ, RZ, -0x3fda6bdb ;  /* 0xc0259425ff137424 */ /* 0x000fe400078e00ff */
[----:B0-----:R-:W-:Y:S01]  /*20170*/  IMAD.MOV.U32 R12, RZ, RZ, 0x7a744982 ;  /* 0x7a744982ff0c7424 */ /* 0x001fe200078e00ff */
[----:B------:R-:W-:Y:S02]  /*20180*/  MOV R13, 0x3fb72bb4 ;  /* 0x3fb72bb4000d7802 */ /* 0x000fe40000000f00 */
[----:B-1----:R-:W-:Y:S01]  /*20190*/  MOV R6, 0x1c8dde07 ;  /* 0x1c8dde0700067802 */ /* 0x002fe20000000f00 */
[----:B------:R-:W-:-:S05]  /*201a0*/  IMAD.MOV.U32 R7, RZ, RZ, 0x3e89b42c ;  /* 0x3e89b42cff077424 */ /* 0x000fca00078e00ff */
[----:B------:R0:W-:Y:S02]  /*201b0*/  STL.64 [R1+0xc68], R6 ;  /* 0x000c680601007387 */ /* 0x0001e40000100a00 */
[----:B0-----:R-:W-:Y:S01]  /*201c0*/  IMAD.MOV.U32 R6, RZ, RZ, -0x5673743c ;  /* 0xa98c8bc4ff067424 */ /* 0x001fe200078e00ff */
[----:B------:R-:W-:-:S05]  /*201d0*/  MOV R7, 0x3fc6fb2b ;  /* 0x3fc6fb2b00077802 */ /* 0x000fca0000000f00 */
[----:B------:R0:W-:Y:S04]  /*201e0*/  STL.64 [R1+0xc88], R6 ;  /* 0x000c880601007387 */ /* 0x0001e80000100a00 */
        /* <DEDUP_REMOVED lines=8> */
[----:B---3--:R-:W-:Y:S01]  /*20270*/  MOV R8, 0x38631744 ;  /* 0x3863174400087802 */ /* 0x008fe20000000f00 */
[----:B------:R-:W-:Y:S02]  /*20280*/  IMAD.MOV.U32 R9, RZ, RZ, 0x3fa6bd2f ;  /* 0x3fa6bd2fff097424 */ /* 0x000fe400078e00ff */
[----:B------:R3:W-:Y:S04]  /*20290*/  STL.64 [R1+0xcc8], R12 ;  /* 0x000cc80c01007387 */ /* 0x0007e80000100a00 */
[----:B------:R4:W-:Y:S01]  /*202a0*/  STL.64 [R1+0xcb0], R8 ;  /* 0x000cb00801007387 */ /* 0x0009e20000100a00 */
[----:B0-----:R-:W-:Y:S01]  /*202b0*/  IMAD.MOV.U32 R14, RZ, RZ, 0x69432cef ;  /* 0x69432cefff0e7424 */ /* 0x001fe200078e00ff */
[----:B------:R-:W-:Y:S01]  /*202c0*/  MOV R15, 0xbf77067b ;  /* 0xbf77067b000f7802 */ /* 0x000fe20000000f00 */
[----:B-1----:R-:W-:Y:S01]  /*202d0*/  IMAD.MOV.U32 R6, RZ, RZ, -0x442fe938 ;  /* 0xbbd016c8ff067424 */ /* 0x002fe200078e00ff */
[----:B------:R-:W-:Y:S01]  /*202e0*/  MOV R7, 0x3e92a46f ;  /* 0x3e92a46f00077802 */ /* 0x000fe20000000f00 */
[----:B------:R0:W-:Y:S01]  /*202f0*/  STL.64 [R1+0xfb0], R18 ;  /* 0x000fb01201007387 */ /* 0x0001e20000100a00 */
[----:B---3--:R-:W-:-:S03]  /*20300*/  IMAD.MOV.U32 R12, RZ, RZ, 0xc4df7f1 ;  /* 0x0c4df7f1ff0c7424 */ /* 0x008fc600078e00ff */
[----:B------:R1:W-:Y:S01]  /*20310*/  STL.64 [R1+0xcb8], R6 ;  /* 0x000cb80601007387 */ /* 0x0003e20000100a00 */
[----:B------:R-:W-:Y:S02]  /*20320*/  IMAD.MOV.U32 R13, RZ, RZ, 0x3f3adee2 ;  /* 0x3f3adee2ff0d7424 */ /* 0x000fe400078e00ff */
[----:B----4-:R-:W-:Y:S01]  /*20330*/  IMAD.MOV.U32 R8, RZ, RZ, 0x1cad78b9 ;  /* 0x1cad78b9ff087424 */ /* 0x010fe200078e00ff */
[----:B------:R3:W-:Y:S01]  /*20340*/  STL.64 [R1+0xcd0], R14 ;  /* 0x000cd00e01007387 */ /* 0x0007e20000100a00 */
[----:B------:R-:W-:-:S03]  /*20350*/  IMAD.MOV.U32 R9, RZ, RZ, -0x406e5b61 ;  /* 0xbf91a49fff097424 */ /* 0x000fc600078e00ff */
[----:B------:R4:W-:Y:S01]  /*20360*/  STL.64 [R1+0xcf0], R12 ;  /* 0x000cf00c01007387 */ /* 0x0009e20000100a00 */
[----:B0-----:R-:W-:Y:S02]  /*20370*/  IMAD.MOV.U32 R18, RZ, RZ, 0x683ce6df ;  /* 0x683ce6dfff127424 */ /* 0x001fe400078e00ff */
[----:B------:R-:W-:Y:S01]  /*20380*/  IMAD.MOV.U32 R19, RZ, RZ, 0x3ee93792 ;  /* 0x3ee93792ff137424 */ /* 0x000fe200078e00ff */
        /* <DEDUP_REMOVED lines=9> */
[----:B0-----:R-:W-:Y:S01]  /*20420*/  MOV R8, 0xe25cd11c ;  /* 0xe25cd11c00087802 */ /* 0x001fe20000000f00 */
[----:B------:R-:W-:Y:S02]  /*20430*/  IMAD.MOV.U32 R9, RZ, RZ, 0x3f5a4350 ;  /* 0x3f5a4350ff097424 */ /* 0x000fe400078e00ff */
[----:B------:R0:W-:Y:S04]  /*20440*/  STL.64 [R1+0xd18], R12 ;  /* 0x000d180c01007387 */ /* 0x0001e80000100a00 */
[----:B------:R4:W-:Y:S01]  /*20450*/  STL.64 [R1+0xce0], R8 ;  /* 0x000ce00801007387 */ /* 0x0009e20000100a00 */
[----:B-1----:R-:W-:Y:S01]  /*20460*/  IMAD.MOV.U32 R18, RZ, RZ, -0x599d9835 ;  /* 0xa66267cbff127424 */ /* 0x002fe200078e00ff */
[----:B------:R-:W-:Y:S01]  /*20470*/  MOV R19, 0x3fd5be7a ;  /* 0x3fd5be7a00137802 */ /* 0x000fe20000000f00 */
[----:B---3--:R-:W-:Y:S01]  /*20480*/  IMAD.MOV.U32 R6, RZ, RZ, 0x3c40f6a ;  /* 0x03c40f6aff067424 */ /* 0x008fe200078e00ff */
[----:B------:R-:W-:Y:S01]  /*20490*/  MOV R7, 0xbf53043d ;  /* 0xbf53043d00077802 */ /* 0x000fe20000000f00 */
[----:B------:R1:W-:Y:S01]  /*204a0*/  STL.64 [R1+0xcf8], R14 ;  /* 0x000cf80e01007387 */ /* 0x0003e20000100a00 */
[----:B0-----:R-:W-:Y:S01]  /*204b0*/  MOV R12, 0x66be9669 ;  /* 0x66be9669000c7802 */ /* 0x001fe20000000f00 */
[----:B------:R-:W-:-:S02]  /*204c0*/  IMAD.MOV.U32 R13, RZ, RZ, -0x417c3ae7 ;  /* 0xbe83c519ff0d7424 */ /* 0x000fc400078e00ff */
[----:B------:R0:W-:Y:S01]  /*204d0*/  STL.64 [R1+0xce8], R6 ;  /* 0x000ce80601007387 */ /* 0x0001e20000100a00 */
[----:B----4-:R-:W-:Y:S01]  /*204e0*/  IMAD.MOV.U32 R8, RZ, RZ, -0x35cf944b ;  /* 0xca306bb5ff087424 */ /* 0x010fe200078e00ff */
[----:B------:R-:W-:Y:S02]  /*204f0*/  MOV R9, 0xbf191fff ;  /* 0xbf191fff00097802 */ /* 0x000fe40000000f00 */
[----:B------:R3:W-:Y:S01]  /*20500*/  STL.64 [R1+0xd40], R12 ;  /* 0x000d400c01007387 */ /* 0x0007e20000100a00 */
[----:B-1----:R-:W-:-:S03]  /*20510*/  IMAD.MOV.U32 R14, RZ, RZ, 0x539275a7 ;  /* 0x539275a7ff0e7424 */ /* 0x002fc600078e00ff */
[----:B------:R1:W-:Y:S01]  /*20520*/  STL.64 [R1+0xd00], R8 ;  /* 0x000d000801007387 */ /* 0x0003e20000100a00 */
[----:B------:R-:W-:Y:S02]  /*20530*/  IMAD.MOV.U32 R15, RZ, RZ, 0x3ed1abde ;  /* 0x3ed1abdeff0f7424 */ /* 0x000fe400078e00ff */
[----:B0-----:R-:W-:Y:S01]  /*20540*/  IMAD.MOV.U32 R6, RZ, RZ, 0x7c4544c3 ;  /* 0x7c4544c3ff067424 */ /* 0x001fe200078e00ff */
        /* <DEDUP_REMOVED lines=9> */
[----:B0-----:R-:W-:Y:S01]  /*205e0*/  MOV R18, 0xdcd22bf3 ;  /* 0xdcd22bf300127802 */ /* 0x001fe20000000f00 */
[----:B------:R-:W-:Y:S02]  /*205f0*/  IMAD.MOV.U32 R19, RZ, RZ, 0x3f948c40 ;  /* 0x3f948c40ff137424 */ /* 0x000fe400078e00ff */
[----:B---3--:R-:W-:Y:S01]  /*20600*/  IMAD.MOV.U32 R14, RZ, RZ, -0x3bccff5e ;  /* 0xc43300a2ff0e7424 */ /* 0x008fe200078e00ff */
[----:B------:R-:W-:Y:S01]  /*20610*/  MOV R15, 0xbfc997cf ;  /* 0xbfc997cf000f7802 */ /* 0x000fe20000000f00 */
[----:B------:R0:W-:Y:S01]  /*20620*/  STL.64 [R1+0xd10], R8 ;  /* 0x000d100801007387 */ /* 0x0001e20000100a00 */
[----:B----4-:R-:W-:Y:S01]  /*20630*/  MOV R6, 0xfc6f6d3d ;  /* 0xfc6f6d3d00067802 */ /* 0x010fe20000000f00 */
[----:B------:R-:W-:-:S02]  /*20640*/  IMAD.MOV.U32 R7, RZ, RZ, -0x4139f83b ;  /* 0xbec607c5ff077424 */ /* 0x000fc400078e00ff */
[----:B------:R3:W-:Y:S01]  /*20650*/  STL.64 [R1+0xd48], R14 ;  /* 0x000d480e01007387 */ /* 0x0007e20000100a00 */
[----:B-1----:R-:W-:Y:S01]  /*20660*/  IMAD.MOV.U32 R12, RZ, RZ, -0x2c454e17 ;  /* 0xd3bab1e9ff0c7424 */ /* 0x002fe200078e00ff */
[----:B------:R-:W-:Y:S02]  /*20670*/  MOV R13, 0xbe8787c7 ;  /* 0xbe8787c7000d7802 */ /* 0x000fe40000000f00 */
[----:B------:R1:W-:Y:S04]  /*20680*/  STL.64 [R1+0xd28], R6 ;  /* 0x000d280601007387 */ /* 0x0003e80000100a00 */
[----:B------:R4:W-:Y:S01]  /*20690*/  STL.64 [R1+0xd90], R12 ;  /* 0x000d900c01007387 */ /* 0x0009e20000100a00 */
[----:B0-----:R-:W-:Y:S01]  /*206a0*/  IMAD.MOV.U32 R8, RZ, RZ, -0x458bb1e4 ;  /* 0xba744e1cff087424 */ /* 0x001fe200078e00ff */
[----:B------:R-:W-:-:S02]  /*206b0*/  MOV R9, 0x3eab1a24 ;  /* 0x3eab1a2400097802 */ /* 0x000fc40000000f00 */
[----:B---3--:R-:W-:Y:S01]  /*206c0*/  MOV R14, 0xea4a1955 ;  /* 0xea4a1955000e7802 */ /* 0x008fe20000000f00 */
[----:B------:R-:W-:Y:S01]  /*206d0*/  IMAD.MOV.U32 R15, RZ, RZ, 0x3f01d889 ;  /* 0x3f01d889ff0f7424 */ /* 0x000fe200078e00ff */
[----:B------:R0:W-:Y:S01]  /*206e0*/  STL.64 [R1+0x1028], R18 ;  /* 0x0010281201007387 */ /* 0x0001e20000100a00 */
[----:B-1----:R-:W-:Y:S02]  /*206f0*/  IMAD.MOV.U32 R6, RZ, RZ, -0xa078040 ;  /* 0xf5f87fc0ff067424 */ /* 0x002fe400078e00ff */
[----:B------:R-:W-:Y:S01]  /*20700*/  IMAD.MOV.U32 R7, RZ, RZ, 0x3cc5a9a2 ;  /* 0x3cc5a9a2ff077424 */ /* 0x000fe200078e00ff */
[----:B------:R1:W-:Y:S01]  /*20710*/  STL.64 [R1+0xd30], R8 ;  /* 0x000d300801007387 */ /* 0x0003e20000100a00 */
[----:B----4-:R-:W-:Y:S01]  /*20720*/  MOV R12, 0xf755a2c9 ;  /* 0xf755a2c9000c7802 */ /* 0x010fe20000000f00 */
[----:B------:R-:W-:Y:S02]  /*20730*/  IMAD.MOV.U32 R13, RZ, RZ, -0x40a6e001 ;  /* 0xbf591fffff0d7424 */ /* 0x000fe400078e00ff */
[----:B------:R3:W-:Y:S01]  /*20740*/  STL.64 [R1+0xd38], R6 ;  /* 0x000d380601007387 */ /* 0x0007e20000100a00 */
[----:B0-----:R-:W-:-:S03]  /*20750*/  IMAD.MOV.U32 R18, RZ, RZ, 0x31e8c834 ;  /* 0x31e8c834ff127424 */ /* 0x001fc600078e00ff */
[----:B------:R0:W-:Y:S01]  /*20760*/  STL.64 [R1+0xdb8], R12 ;  /* 0x000db80c01007387 */ /* 0x0001e20000100a00 */
[----:B------:R-:W-:Y:S02]  /*20770*/  IMAD.MOV.U32 R19, RZ, RZ, 0x3f37f34f ;  /* 0x3f37f34fff137424 */ /* 0x000fe400078e00ff */
[----:B-1----:R-:W-:Y:S01]  /*20780*/  IMAD.MOV.U32 R8, RZ, RZ, 0x48e4f389 ;  /* 0x48e4f389ff087424 */ /* 0x002fe200078e00ff */
[----:B------:R1:W-:Y:S01]  /*20790*/  STL.64 [R1+0xd70], R14 ;  /* 0x000d700e01007387 */ /* 0x0003e20000100a00 */
[----:B------:R-:W-:Y:S01]  /*207a0*/  IMAD.MOV.U32 R9, RZ, RZ, -0x40712a43 ;  /* 0xbf8ed5bdff097424 */ /* 0x000fe200078e00ff */
[----:B---3--:R-:W-:Y:S01]  /*207b0*/  MOV R6, 0xb67ecf48 ;  /* 0xb67ecf4800067802 */ /* 0x008fe20000000f00 */
[----:B------:R-:W-:Y:S01]  /*207c0*/  IMAD.MOV.U32 R7, RZ, RZ, 0x3fd75748 ;  /* 0x3fd75748ff077424 */ /* 0x000fe200078e00ff */
[----:B------:R3:W-:Y:S01]  /*207d0*/  STL.64 [R1+0x1050], R18 ;  /* 0x0010501201007387 */ /* 0x0007e20000100a00 */
[----:B0-----:R-:W-:-:S03]  /*207e0*/  IMAD.MOV.U32 R12, RZ, RZ, -0x24814352 ;  /* 0xdb7ebcaeff0c7424 */ /* 0x001fc600078e00ff */
[----:B------:R0:W-:Y:S01]  /*207f0*/  STL.64 [R1+0xd58], R6 ;  /* 0x000d580601007387 */ /* 0x0001e20000100a00 */
[----:B------:R-:W-:Y:S02]  /*20800*/  IMAD.MOV.U32 R13, RZ, RZ, -0x40f315cd ;  /* 0xbf0cea33ff0d7424 */ /* 0x000fe400078e00ff */
[----:B-1----:R-:W-:Y:S01]  /*20810*/  IMAD.MOV.U32 R14, RZ, RZ, -0x35537826 ;  /* 0xcaac87daff0e7424 */ /* 0x002fe200078e00ff */
[----:B------:R1:W-:Y:S01]  /*20820*/  STL.64 [R1+0xd50], R8 ;  /* 0x000d500801007387 */ /* 0x0003e20000100a00 */
[----:B------:R-:W-:-:S03]  /*20830*/  IMAD.MOV.U32 R15, RZ, RZ, 0x3f93b27e ;  /* 0x3f93b27eff0f7424 */ /* 0x000fc600078e00ff */
[----:B------:R4:W-:Y:S01]  /*20840*/  STL.64 [R1+0xde0], R12 ;  /* 0x000de00c01007387 */ /* 0x0009e20000100a00 */
[----:B---3--:R-:W-:Y:S01]  /*20850*/  IMAD.MOV.U32 R18, RZ, RZ, 0x47565b8b ;  /* 0x47565b8bff127424 */ /* 0x008fe200078e00ff */
[----:B------:R-:W-:Y:S01]  /*20860*/  MOV R19, 0x404290e4 ;  /* 0x404290e400137802 */ /* 0x000fe20000000f00 */
[----:B0-----:R-:W-:Y:S01]  /*20870*/  IMAD.MOV.U32 R6, RZ, RZ, 0x23c48dc0 ;  /* 0x23c48dc0ff067424 */ /* 0x001fe200078e00ff */
[----:B------:R-:W-:Y:S01]  /*20880*/  MOV R7, 0xbfc1a4da ;  /* 0xbfc1a4da00077802 */ /* 0x000fe20000000f00 */
[----:B------:R0:W-:Y:S01]  /*20890*/  STL.64 [R1+0xd98], R14 ;  /* 0x000d980e01007387 */ /* 0x0001e20000100a00 */
[----:B-1----:R-:W-:Y:S01]  /*208a0*/  IMAD.MOV.U32 R8, RZ, RZ, 0x20e7ea15 ;  /* 0x20e7ea15ff087424 */ /* 0x002fe200078e00ff */
[----:B------:R-:W-:Y:S02]  /*208b0*/  MOV R9, 0xbfddb7f1 ;  /* 0xbfddb7f100097802 */ /* 0x000fe40000000f00 */
[----:B------:R1:W-:Y:S01]  /*208c0*/  STL.64 [R1+0xd78], R6 ;  /* 0x000d780601007387 */ /* 0x0003e20000100a00 */
[----:B----4-:R-:W-:Y:S01]  /*208d0*/  IMAD.MOV.U32 R12, RZ, RZ, 0x18d848b8 ;  /* 0x18d848b8ff0c7424 */ /* 0x010fe200078e00ff */
[----:B------:R-:W-:-:S02]  /*208e0*/  MOV R13, 0xbea66b2e ;  /* 0xbea66b2e000d7802 */ /* 0x000fc40000000f00 */
[----:B------:R3:W-:Y:S01]  /*208f0*/  STL.64 [R1+0xd60], R8 ;  /* 0x000d600801007387 */ /* 0x0007e20000100a00 */
[----:B0-----:R-:W-:Y:S01]  /*20900*/  IMAD.MOV.U32 R14, RZ, RZ, -0x4ab40e33 ;  /* 0xb54bf1cdff0e7424 */ /* 0x001fe200078e00ff */
[----:B------:R-:W-:Y:S02]  /*20910*/  MOV R15, 0x3f51b9f3 ;  /* 0x3f51b9f3000f7802 */ /* 0x000fe40000000f00 */
[----:B------:R0:W-:Y:S01]  /*20920*/  STL.64 [R1+0xe08], R12 ;  /* 0x000e080c01007387 */ /* 0x0001e20000100a00 */
[----:B-1----:R-:W-:Y:S01]  /*20930*/  MOV R6, 0x182c4e01 ;  /* 0x182c4e0100067802 */ /* 0x002fe20000000f00 */
[----:B------:R-:W-:Y:S02]  /*20940*/  IMAD.MOV.U32 R7, RZ, RZ, -0x405337f1 ;  /* 0xbfacc80fff077424 */ /* 0x000fe400078e00ff */
[----:B------:R1:W-:Y:S01]  /*20950*/  STL.64 [R1+0xdc0], R14 ;  /* 0x000dc00e01007387 */ /* 0x0003e20000100a00 */
[----:B---3--:R-:W-:-:S03]  /*20960*/  IMAD.MOV.U32 R8, RZ, RZ, 0x4744ccfb ;  /* 0x4744ccfbff087424 */ /* 0x008fc600078e00ff */
        /* <DEDUP_REMOVED lines=8> */
[----:B---3--:R-:W-:Y:S01]  /*209f0*/  IMAD.MOV.U32 R6, RZ, RZ, 0x4c284396 ;  /* 0x4c284396ff067424 */ /* 0x008fe200078e00ff */
[----:B------:R-:W-:Y:S02]  /*20a00*/  MOV R7, 0x3f778305 ;  /* 0x3f77830500077802 */ /* 0x000fe40000000f00 */
[----:B------:R3:W-:Y:S04]  /*20a10*/  STL.64 [R1+0xde8], R14 ;  /* 0x000de80e01007387 */ /* 0x0007e80000100a00 */
[----:B------:R4:W-:Y:S01]  /*20a20*/  STL.64 [R1+0xda8], R6 ;  /* 0x000da80601007387 */ /* 0x0009e20000100a00 */
[----:B0-----:R-:W-:Y:S01]  /*20a30*/  MOV R8, 0x4f7ffc6f ;  /* 0x4f7ffc6f00087802 */ /* 0x001fe20000000f00 */
[----:B------:R-:W-:-:S02]  /*20a40*/  IMAD.MOV.U32 R9, RZ, RZ, -0x4071191d ;  /* 0xbf8ee6e3ff097424 */ /* 0x000fc400078e00ff */
[----:B-1----:R-:W-:Y:S01]  /*20a50*/  IMAD.MOV.U32 R12, RZ, RZ, 0x2bd4a5fe ;  /* 0x2bd4a5feff0c7424 */ /* 0x002fe200078e00ff */
[----:B------:R0:W-:Y:S01]  /*20a60*/  STL.64 [R1+0x1078], R18 ;  /* 0x0010781201007387 */ /* 0x0001e20000100a00 */
[----:B------:R-:W-:Y:S02]  /*20a70*/  IMAD.MOV.U32 R13, RZ, RZ, -0x403ac144 ;  /* 0xbfc53ebcff0d7424 */ /* 0x000fe400078e00ff */
[----:B---3--:R-:W-:Y:S01]  /*20a80*/  IMAD.MOV.U32 R14, RZ, RZ, -0x45e261fc ;  /* 0xba1d9e04ff0e7424 */ /* 0x008fe200078e00ff */
[----:B------:R1:W-:Y:S01]  /*20a90*/  STL.64 [R1+0xda0], R8 ;  /* 0x000da00801007387 */ /* 0x0003e20000100a00 */
[----:B------:R-:W-:Y:S02]  /*20aa0*/  IMAD.MOV.U32 R15, RZ, RZ, 0x3fe72e2b ;  /* 0x3fe72e2bff0f7424 */ /* 0x000fe400078e00ff */
[----:B----4-:R-:W-:Y:S01]  /*20ab0*/  IMAD.MOV.U32 R6, RZ, RZ, 0x172c9899 ;  /* 0x172c9899ff067424 */ /* 0x010fe200078e00ff */
[----:B------:R3:W-:Y:S01]  /*20ac0*/  STL.64 [R1+0xe58], R12 ;  /* 0x000e580c01007387 */ /* 0x0007e20000100a00 */
[----:B------:R-:W-:-:S03]  /*20ad0*/  IMAD.MOV.U32 R7, RZ, RZ, -0x40c781ef ;  /* 0xbf387e11ff077424 */ /* 0x000fc600078e00ff */
[----:B------:R4:W-:Y:S01]  /*20ae0*/  STL.64 [R1+0xe10], R14 ;  /* 0x000e100e01007387 */ /* 0x0009e20000100a00 */
[----:B0-----:R-:W-:Y:S02]  /*20af0*/  IMAD.MOV.U32 R18, RZ, RZ, -0x72d62748 ;  /* 0x8d29d8b8ff127424 */ /* 0x001fe400078e00ff */
[----:B------:R-:W-:Y:S01]  /*20b00*/  IMAD.MOV.U32 R19, RZ, RZ, -0x3fcb639d ;  /* 0xc0349c63ff137424 */ /* 0x000fe200078e00ff */
[----:B------:R0:W-:Y:S01]  /*20b10*/  STL.64 [R1+0xdc8], R6 ;  /* 0x000dc80601007387 */ /* 0x0001e20000100a00 */
[----:B-1----:R-:W-:Y:S02]  /*20b20*/  IMAD.MOV.U32 R8, RZ, RZ, -0x793f6ca ;  /* 0xf86c0936ff087424 */ /* 0x002fe400078e00ff */
[----:B------:R-:W-:Y:S01]  /*20b30*/  IMAD.MOV.U32 R9, RZ, RZ, 0x3e123fc5 ;  /* 0x3e123fc5ff097424 */ /* 0x000fe200078e00ff */
        /* <DEDUP_REMOVED lines=12> */
[----:B---3--:R-:W-:Y:S01]  /*20c00*/  MOV R12, 0x664ed58b ;  /* 0x664ed58b000c7802 */ /* 0x008fe20000000f00 */
[----:B------:R-:W-:Y:S01]  /*20c10*/  IMAD.MOV.U32 R13, RZ, RZ, 0x3d6cbf45 ;  /* 0x3d6cbf45ff0d7424 */ /* 0x000fe200078e00ff */
[----:B------:R1:W-:Y:S01]  /*20c20*/  STL.64 [R1+0xe38], R14 ;  /* 0x000e380e01007387 */ /* 0x0003e20000100a00 */
[----:B0-----:R-:W-:Y:S01]  /*20c30*/  MOV R8, 0x9ec22641 ;  /* 0x9ec2264100087802 */ /* 0x001fe20000000f00 */
[----:B------:R-:W-:Y:S02]  /*20c40*/  IMAD.MOV.U32 R9, RZ, RZ, -0x4262e5d2 ;  /* 0xbd9d1a2eff097424 */ /* 0x000fe400078e00ff */
[----:B------:R0:W-:Y:S01]  /*20c50*/  STL.64 [R1+0xea8], R12 ;  /* 0x000ea80c01007387 */ /* 0x0001e20000100a00 */
[----:B----4-:R-:W-:Y:S02]  /*20c60*/  IMAD.MOV.U32 R6, RZ, RZ, 0x1ad67669 ;  /* 0x1ad67669ff067424 */ /* 0x010fe400078e00ff */
[----:B------:R-:W-:Y:S01]  /*20c70*/  IMAD.MOV.U32 R7, RZ, RZ, -0x4132585a ;  /* 0xbecda7a6ff077424 */ /* 0x000fe200078e00ff */
[----:B------:R3:W-:Y:S01]  /*20c80*/  STL.64 [R1+0xdd0], R8 ;  /* 0x000dd00801007387 */ /* 0x0007e20000100a00 */
[----:B-1----:R-:W-:-:S03]  /*20c90*/  MOV R14, 0xedb1b5e9 ;  /* 0xedb1b5e9000e7802 */ /* 0x002fc60000000f00 */
[----:B------:R1:W-:Y:S01]  /*20ca0*/  STL.64 [R1+0xdf8], R6 ;  /* 0x000df80601007387 */ /* 0x0003e20000100a00 */
[----:B------:R-:W-:Y:S02]  /*20cb0*/  IMAD.MOV.U32 R15, RZ, RZ, 0x3fb1a243 ;  /* 0x3fb1a243ff0f7424 */ /* 0x000fe400078e00ff */
[----:B0-----:R-:W-:Y:S01]  /*20cc0*/  IMAD.MOV.U32 R12, RZ, RZ, -0x2584fef8 ;  /* 0xda7b0108ff0c7424 */ /* 0x001fe200078e00ff */
[----:B------:R0:W-:Y:S01]  /*20cd0*/  STL.64 [R1+0x10c0], R18 ;  /* 0x0010c01201007387 */ /* 0x0001e20000100a00 */
[----:B------:R-:W-:Y:S02]  /*20ce0*/  IMAD.MOV.U32 R13, RZ, RZ, 0x3eca5076 ;  /* 0x3eca5076ff0d7424 */ /* 0x000fe400078e00ff */
[----:B---3--:R-:W-:Y:S01]  /*20cf0*/  IMAD.MOV.U32 R8, RZ, RZ, -0x79aa5638 ;  /* 0x8655a9c8ff087424 */ /* 0x008fe200078e00ff */
[----:B------:R-:W-:Y:S01]  /*20d00*/  MOV R9, 0x3d25dbb1 ;  /* 0x3d25dbb100097802 */ /* 0x000fe20000000f00 */
[----:B------:R3:W-:Y:S01]  /*20d10*/  STL.64 [R1+0xe60], R14 ;  /* 0x000e600e01007387 */ /* 0x0007e20000100a00 */
[----:B-1----:R-:W-:Y:S01]  /*20d20*/  MOV R6, 0x3921c967 ;  /* 0x3921c96700067802 */ /* 0x002fe20000000f00 */
[----:B------:R-:W-:-:S02]  /*20d30*/  IMAD.MOV.U32 R7, RZ, RZ, -0x4009bb2f ;  /* 0xbff644d1ff077424 */ /* 0x000fc400078e00ff */
[----:B------:R1:W-:Y:S01]  /*20d40*/  STL.64 [R1+0xed0], R12 ;  /* 0x000ed00c01007387 */ /* 0x0003e20000100a00 */
[----:B0-----:R-:W-:Y:S01]  /*20d50*/  MOV R18, 0x4ab1cf11 ;  /* 0x4ab1cf1100127802 */ /* 0x001fe20000000f00 */
[----:B------:R-:W-:Y:S02]  /*20d60*/  IMAD.MOV.U32 R19, RZ, RZ, -0x403fbe89 ;  /* 0xbfc04177ff137424 */ /* 0x000fe400078e00ff */
[----:B------:R0:W-:Y:S01]  /*20d70*/  STL.64 [R1+0xe18], R6 ;  /* 0x000e180601007387 */ /* 0x0001e20000100a00 */
[----:B---3--:R-:W-:-:S03]  /*20d80*/  IMAD.MOV.U32 R14, RZ, RZ, -0x5516e6ca ;  /* 0xaae91936ff0e7424 */ /* 0x008fc600078e00ff */
[----:B------:R3:W-:Y:S01]  /*20d90*/  STL.64 [R1+0xdf0], R8 ;  /* 0x000df00801007387 */ /* 0x0007e20000100a00 */
[----:B------:R-:W-:Y:S02]  /*20da0*/  IMAD.MOV.U32 R15, RZ, RZ, -0x4220f927 ;  /* 0xbddf06d9ff0f7424 */ /* 0x000fe400078e00ff */
[----:B-1----:R-:W-:Y:S01]  /*20db0*/  IMAD.MOV.U32 R12, RZ, RZ, 0x12bad9bf ;  /* 0x12bad9bfff0c7424 */ /* 0x002fe200078e00ff */
[----:B------:R-:W-:Y:S01]  /*20dc0*/  MOV R13, 0xc0059508 ;  /* 0xc0059508000d7802 */ /* 0x000fe20000000f00 */
[----:B------:R1:W-:Y:S01]  /*20dd0*/  STL.64 [R1+0x10e8], R18 ;  /* 0x0010e81201007387 */ /* 0x0003e20000100a00 */
[----:B0-----:R-:W-:Y:S02]  /*20de0*/  IMAD.MOV.U32 R6, RZ, RZ, 0x14ed9543 ;  /* 0x14ed9543ff067424 */ /* 0x001fe400078e00ff */
[----:B------:R-:W-:Y:S01]  /*20df0*/  IMAD.MOV.U32 R7, RZ, RZ, 0x3f289765 ;  /* 0x3f289765ff077424 */ /* 0x000fe200078e00ff */
[----:B------:R0:W-:Y:S01]  /*20e00*/  STL.64 [R1+0xe88], R14 ;  /* 0x000e880e01007387 */ /* 0x0001e20000100a00 */
[----:B---3--:R-:W-:Y:S01]  /*20e10*/  MOV R8, 0xd57a6a06 ;  /* 0xd57a6a0600087802 */ /* 0x008fe20000000f00 */
[----:B------:R-:W-:-:S02]  /*20e20*/  IMAD.MOV.U32 R9, RZ, RZ, 0x3ec257a6 ;  /* 0x3ec257a6ff097424 */ /* 0x000fc400078e00ff */
[----:B------:R3:W-:Y:S01]  /*20e30*/  STL.64 [R1+0xe28], R6 ;  /* 0x000e280601007387 */ /* 0x0007e20000100a00 */
[----:B-1----:R-:W-:-:S03]  /*20e40*/  IMAD.MOV.U32 R18, RZ, RZ, -0x377db633 ;  /* 0xc88249cdff127424 */ /* 0x002fc600078e00ff */
[----:B------:R1:W-:Y:S01]  /*20e50*/  STL.64 [R1+0xef8], R12 ;  /* 0x000ef80c01007387 */ /* 0x0003e20000100a00 */
[----:B------:R-:W-:Y:S02]  /*20e60*/  IMAD.MOV.U32 R19, RZ, RZ, -0x41ebc3f6 ;  /* 0xbe143c0aff137424 */ /* 0x000fe400078e00ff */
[----:B0-----:R-:W-:Y:S01]  /*20e70*/  IMAD.MOV.U32 R14, RZ, RZ, 0x326dba30 ;  /* 0x326dba30ff0e7424 */ /* 0x001fe200078e00ff */
[----:B------:R-:W-:Y:S01]  /*20e80*/  MOV R15, 0xbf146342 ;  /* 0xbf146342000f7802 */ /* 0x000fe20000000f00 */
[----:B------:R0:W-:Y:S01]  /*20e90*/  STL.64 [R1+0xe00], R8 ;  /* 0x000e000801007387 */ /* 0x0001e20000100a00 */
[----:B---3--:R-:W-:Y:S01]  /*20ea0*/  MOV R6, 0x881c041d ;  /* 0x881c041d00067802 */ /* 0x008fe20000000f00 */
[----:B------:R-:W-:Y:S02]  /*20eb0*/  IMAD.MOV.U32 R7, RZ, RZ, -0x4144f9ed ;  /* 0xbebb0613ff077424 */ /* 0x000fe400078e00ff */
[----:B------:R3:W-:Y:S01]  /*20ec0*/  STL.64 [R1+0xeb0], R14 ;  /* 0x000eb00e01007387 */ /* 0x0007e20000100a00 */
[----:B-1----:R-:W-:Y:S01]  /*20ed0*/  MOV R12, 0x5a443c00 ;  /* 0x5a443c00000c7802 */ /* 0x002fe20000000f00 */
[----:B------:R-:W-:-:S02]  /*20ee0*/  IMAD.MOV.U32 R13, RZ, RZ, 0x3eb5f0bc ;  /* 0x3eb5f0bcff0d7424 */ /* 0x000fc400078e00ff */
[----:B------:R1:W-:Y:S01]  /*20ef0*/  STL.64 [R1+0xe48], R6 ;  /* 0x000e480601007387 */ /* 0x0003e20000100a00 */
[----:B0-----:R-:W-:Y:S01]  /*20f00*/  IMAD.MOV.U32 R8, RZ, RZ, -0x19172d8d ;  /* 0xe6e8d273ff087424 */ /* 0x001fe200078e00ff */
[----:B------:R-:W-:Y:S02]  /*20f10*/  MOV R9, 0x3ff10bef ;  /* 0x3ff10bef00097802 */ /* 0x000fe40000000f00 */
[----:B------:R0:W-:Y:S01]  /*20f20*/  STL.64 [R1+0xf20], R12 ;  /* 0x000f200c01007387 */ /* 0x0001e20000100a00 */
[----:B---3--:R-:W-:Y:S01]  /*20f30*/  MOV R14, 0x101bb71a ;  /* 0x101bb71a000e7802 */ /* 0x008fe20000000f00 */
[----:B------:R-:W-:Y:S02]  /*20f40*/  IMAD.MOV.U32 R15, RZ, RZ, 0x3ffaab9a ;  /* 0x3ffaab9aff0f7424 */ /* 0x000fe400078e00ff */
        /* <DEDUP_REMOVED lines=8> */
[----:B---3--:R-:W-:Y:S02]  /*20fd0*/  IMAD.MOV.U32 R8, RZ, RZ, -0x616e0a62 ;  /* 0x9e91f59eff087424 */ /* 0x008fe400078e00ff */
[----:B------:R-:W-:Y:S01]  /*20fe0*/  IMAD.MOV.U32 R9, RZ, RZ, -0x402337f4 ;  /* 0xbfdcc80cff097424 */ /* 0x000fe200078e00ff */
[----:B------:R3:W-:Y:S01]  /*20ff0*/  STL.64 [R1+0xf48], R12 ;  /* 0x000f480c01007387 */ /* 0x0007e20000100a00 */
[----:B-1----:R-:W-:-:S02]  /*21000*/  IMAD.MOV.U32 R14, RZ, RZ, 0x57317fb1 ;  /* 0x57317fb1ff0e7424 */ /* 0x002fc400078e00ff */
[----:B------:R-:W-:Y:S01]  /*21010*/  IMAD.MOV.U32 R15, RZ, RZ, -0x40cef4ce ;  /* 0xbf310b32ff0f7424 */ /* 0x000fe200078e00ff */
[----:B----4-:R-:W-:Y:S01]  /*21020*/  MOV R6, 0x78d507d5 ;  /* 0x78d507d500067802 */ /* 0x010fe20000000f00 */
[----:B------:R-:W-:Y:S01]  /*21030*/  IMAD.MOV.U32 R7, RZ, RZ, 0x3f909e54 ;  /* 0x3f909e54ff077424 */ /* 0x000fe200078e00ff */
[----:B------:R1:W-:Y:S01]  /*21040*/  STL.64 [R1+0xe40], R8 ;  /* 0x000e400801007387 */ /* 0x0003e20000100a00 */
[----:B0-----:R-:W-:Y:S01]  /*21050*/  IMAD.MOV.U32 R18, RZ, RZ, 0x2c414c0d ;  /* 0x2c414c0dff127424 */ /* 0x001fe200078e00ff */
[----:B------:R-:W-:Y:S02]  /*21060*/  MOV R19, 0xc06399a5 ;  /* 0xc06399a500137802 */ /* 0x000fe40000000f00 */
[----:B------:R0:W-:Y:S01]  /*21070*/  STL.64 [R1+0xe78], R6 ;  /* 0x000e780601007387 */ /* 0x0001e20000100a00 */
[----:B---3--:R-:W-:Y:S01]  /*21080*/  IMAD.MOV.U32 R12, RZ, RZ, -0x1d9556fb ;  /* 0xe26aa905ff0c7424 */ /* 0x008fe200078e00ff */
        /* <DEDUP_REMOVED lines=8> */
[----:B---3--:R-:W-:Y:S01]  /*21110*/  IMAD.MOV.U32 R14, RZ, RZ, 0x542640 ;  /* 0x00542640ff0e7424 */ /* 0x008fe200078e00ff */
[----:B------:R-:W-:Y:S02]  /*21120*/  MOV R15, 0xbfd07d01 ;  /* 0xbfd07d01000f7802 */ /* 0x000fe40000000f00 */
[----:B------:R3:W-:Y:S01]  /*21130*/  STL.64 [R1+0xe98], R6 ;  /* 0x000e980601007387 */ /* 0x0007e20000100a00 */
[----:B-1----:R-:W-:Y:S01]  /*21140*/  MOV R12, 0x428cf51e ;  /* 0x428cf51e000c7802 */ /* 0x002fe20000000f00 */
[----:B------:R-:W-:-:S02]  /*21150*/  IMAD.MOV.U32 R13, RZ, RZ, 0x3eefef14 ;  /* 0x3eefef14ff0d7424 */ /* 0x000fc400078e00ff */
[----:B------:R1:W-:Y:S01]  /*21160*/  STL.64 [R1+0xf28], R14 ;  /* 0x000f280e01007387 */ /* 0x0003e20000100a00 */
[----:B0-----:R-:W-:Y:S02]  /*21170*/  IMAD.MOV.U32 R8, RZ, RZ, -0xa3c9470 ;  /* 0xf5c36b90ff087424 */ /* 0x001fe400078e00ff */
[----:B------:R-:W-:Y:S01]  /*21180*/  IMAD.MOV.U32 R9, RZ, RZ, -0x406a0401 ;  /* 0xbf95fbffff097424 */ /* 0x000fe200078e00ff */
[----:B------:R0:W-:Y:S01]  /*21190*/  STL.64 [R1+0xf98], R12 ;  /* 0x000f980c01007387 */ /* 0x0001e20000100a00 */
[----:B---3--:R-:W-:Y:S02]  /*211a0*/  IMAD.MOV.U32 R6, RZ, RZ, -0x2d24c015 ;  /* 0xd2db3febff067424 */ /* 0x008fe400078e00ff */
[----:B------:R-:W-:Y:S01]  /*211b0*/  IMAD.MOV.U32 R7, RZ, RZ, 0x3f0a5dff ;  /* 0x3f0a5dffff077424 */ /* 0x000fe200078e00ff */
[----:B------:R3:W-:Y:S01]  /*211c0*/  STL.64 [R1+0xe70], R8 ;  /* 0x000e700801007387 */ /* 0x0007e20000100a00 */
[----:B-1----:R-:W-:-:S03]  /*211d0*/  MOV R14, 0xb77934eb ;  /* 0xb77934eb000e7802 */ /* 0x002fc60000000f00 */
[----:B------:R1:W-:Y:S01]  /*211e0*/  STL.64 [R1+0xeb8], R6 ;  /* 0x000eb80601007387 */ /* 0x0003e20000100a00 */
[----:B------:R-:W-:Y:S02]  /*211f0*/  IMAD.MOV.U32 R15, RZ, RZ, -0x406dc241 ;  /* 0xbf923dbfff0f7424 */ /* 0x000fe400078e00ff */
[----:B0-----:R-:W-:Y:S01]  /*21200*/  IMAD.MOV.U32 R12, RZ, RZ, 0x33a9e5be ;  /* 0x33a9e5beff0c7424 */ /* 0x001fe200078e00ff */
        /* <DEDUP_REMOVED lines=8> */
[----:B0-----:R-:W-:-:S03]  /*21290*/  MOV R18, 0xca0e8768 ;  /* 0xca0e876800127802 */ /* 0x001fc60000000f00 */
[----:B------:R0:W-:Y:S01]  /*212a0*/  STL.64 [R1+0xec8], R6 ;  /* 0x000ec80601007387 */ /* 0x0001e20000100a00 */
[----:B------:R-:W-:Y:S02]  /*212b0*/  IMAD.MOV.U32 R19, RZ, RZ, -0x3fabe89b ;  /* 0xc0541765ff137424 */ /* 0x000fe400078e00ff */
[----:B---3--:R-:W-:Y:S01]  /*212c0*/  IMAD.MOV.U32 R14, RZ, RZ, -0x76e7b570 ;  /* 0x89184a90ff0e7424 */ /* 0x008fe200078e00ff */
[----:B------:R3:W-:Y:S01]  /*212d0*/  STL.64 [R1+0xe90], R8 ;  /* 0x000e900801007387 */ /* 0x0007e20000100a00 */
[----:B------:R-:W-:Y:S02]  /*212e0*/  IMAD.MOV.U32 R15, RZ, RZ, -0x40c8e179 ;  /* 0xbf371e87ff0f7424 */ /* 0x000fe400078e00ff */
[----:B-1----:R-:W-:Y:S01]  /*212f0*/  IMAD.MOV.U32 R12, RZ, RZ, 0x5fcc2f2f ;  /* 0x5fcc2f2fff0c7424 */ /* 0x002fe200078e00ff */
[----:B------:R-:W-:Y:S01]  /*21300*/  MOV R13, 0x400290e2 ;  /* 0x400290e2000d7802 */ /* 0x000fe20000000f00 */
[----:B------:R1:W-:Y:S01]  /*21310*/  STL.64 [R1+0x1160], R18 ;  /* 0x0011601201007387 */ /* 0x0003e20000100a00 */
[----:B0-----:R-:W-:-:S02]  /*21320*/  IMAD.MOV.U32 R6, RZ, RZ, -0x7d41b984 ;  /* 0x82be467cff067424 */ /* 0x001fc400078e00ff */
[----:B------:R-:W-:Y:S01]  /*21330*/  IMAD.MOV.U32 R7, RZ, RZ, -0x3ff55e8a ;  /* 0xc00aa176ff077424 */ /* 0x000fe200078e00ff */
[----:B------:R0:W-:Y:S01]  /*21340*/  STL.64 [R1+0xf78], R14 ;  /* 0x000f780e01007387 */ /* 0x0001e20000100a00 */
[----:B---3--:R-:W-:-:S03]  /*21350*/  IMAD.MOV.U32 R8, RZ, RZ, -0x712e25fa ;  /* 0x8ed1da06ff087424 */ /* 0x008fc600078e00ff */
[----:B------:R3:W-:Y:S01]  /*21360*/  STL.64 [R1+0xee8], R6 ;  /* 0x000ee80601007387 */ /* 0x0007e20000100a00 */
[----:B------:R-:W-:Y:S02]  /*21370*/  IMAD.MOV.U32 R9, RZ, RZ, 0x3f374a77 ;  /* 0x3f374a77ff097424 */ /* 0x000fe400078e00ff */
[----:B-1----:R-:W-:Y:S01]  /*21380*/  IMAD.MOV.U32 R18, RZ, RZ, 0x4a8e94a0 ;  /* 0x4a8e94a0ff127424 */ /* 0x002fe200078e00ff */
[----:B------:R1:W-:Y:S01]  /*21390*/  STL.64 [R1+0xfe8], R12 ;  /* 0x000fe80c01007387 */ /* 0x0003e20000100a00 */
[----:B------:R-:W-:Y:S02]  /*213a0*/  IMAD.MOV.U32 R19, RZ, RZ, -0x3fffbe89 ;  /* 0xc0004177ff137424 */ /* 0x000fe400078e00ff */
[----:B0-----:R-:W-:Y:S01]  /*213b0*/  IMAD.MOV.U32 R14, RZ, RZ, -0x755502fe ;  /* 0x8aaafd02ff0e7424 */ /* 0x001fe200078e00ff */
[----:B------:R-:W-:Y:S01]  /*213c0*/  MOV R15, 0xc01a79ae ;  /* 0xc01a79ae000f7802 */ /* 0x000fe20000000f00 */
        /* <DEDUP_REMOVED lines=10> */
[----:B---3--:R-:W-:Y:S01]  /*21470*/  MOV R14, 0x4a89b561 ;  /* 0x4a89b561000e7802 */ /* 0x008fe20000000f00 */
[----:B------:R-:W-:-:S02]  /*21480*/  IMAD.MOV.U32 R15, RZ, RZ, -0x3fdb163f ;  /* 0xc024e9c1ff0f7424 */ /* 0x000fc400078e00ff */
[----:B------:R3:W-:Y:S01]  /*21490*/  STL.64 [R1+0xec0], R8 ;  /* 0x000ec00801007387 */ /* 0x0007e20000100a00 */
[----:B-1----:R-:W-:Y:S02]  /*214a0*/  IMAD.MOV.U32 R6, RZ, RZ, 0x7fbade6a ;  /* 0x7fbade6aff067424 */ /* 0x002fe400078e00ff */
[----:B------:R-:W-:Y:S01]  /*214b0*/  IMAD.MOV.U32 R7, RZ, RZ, 0x3fe60acf ;  /* 0x3fe60acfff077424 */ /* 0x000fe200078e00ff */
[----:B------:R1:W-:Y:S01]  /*214c0*/  STL.64 [R1+0xfc8], R14 ;  /* 0x000fc80e01007387 */ /* 0x0003e20000100a00 */
[----:B0-----:R-:W-:-:S03]  /*214d0*/  IMAD.MOV.U32 R12, RZ, RZ, -0x1e36eb88 ;  /* 0xe1c91478ff0c7424 */ /* 0x001fc600078e00ff */
[----:B------:R0:W-:Y:S01]  /*214e0*/  STL.64 [R1+0xf18], R6 ;  /* 0x000f180601007387 */ /* 0x0001e20000100a00 */
[----:B------:R-:W-:Y:S02]  /*214f0*/  IMAD.MOV.U32 R13, RZ, RZ, 0x3d8110fe ;  /* 0x3d8110feff0d7424 */ /* 0x000fe400078e00ff */
[----:B---3--:R-:W-:Y:S01]  /*21500*/  IMAD.MOV.U32 R8, RZ, RZ, 0xe771b94 ;  /* 0x0e771b94ff087424 */ /* 0x008fe200078e00ff */
[----:B------:R-:W-:Y:S01]  /*21510*/  MOV R9, 0x3fbdd5fa ;  /* 0x3fbdd5fa00097802 */ /* 0x000fe20000000f00 */
[----:B------:R3:W-:Y:S01]  /*21520*/  STL.64 [R1+0x11a0], R18 ;  /* 0x0011a01201007387 */ /* 0x0007e20000100a00 */
[----:B-1----:R-:W-:-:S03]  /*21530*/  IMAD.MOV.U32 R14, RZ, RZ, 0x30da5a0 ;  /* 0x030da5a0ff0e7424 */ /* 0x002fc600078e00ff */
[----:B------:R1:W-:Y:S01]  /*21540*/  STL.64 [R1+0x1038], R12 ;  /* 0x0010380c01007387 */ /* 0x0003e20000100a00 */
[----:B------:R-:W-:Y:S01]  /*21550*/  IMAD.MOV.U32 R15, RZ, RZ, -0x400fed45 ;  /* 0xbff012bbff0f7424 */ /* 0x000fe200078e00ff */
[----:B0-----:R-:W-:Y:S01]  /*21560*/  MOV R6, 0xb61b59c3 ;  /* 0xb61b59c300067802 */ /* 0x001fe20000000f00 */
[----:B------:R-:W-:Y:S01]  /*21570*/  IMAD.MOV.U32 R7, RZ, RZ, -0x404a91b2 ;  /* 0xbfb56e4eff077424 */ /* 0x000fe200078e00ff */
[----:B------:R0:W-:Y:S01]  /*21580*/  STL.64 [R1+0xee0], R8 ;  /* 0x000ee00801007387 */ /* 0x0001e20000100a00 */
[----:B---3--:R-:W-:-:S03]  /*21590*/  IMAD.MOV.U32 R18, RZ, RZ, 0x2ef2633d ;  /* 0x2ef2633dff127424 */ /* 0x008fc600078e00ff */
[----:B------:R3:W-:Y:S01]  /*215a0*/  STL.64 [R1+0xf38], R6 ;  /* 0x000f380601007387 */ /* 0x0007e20000100a00 */
[----:B------:R-:W-:Y:S01]  /*215b0*/  MOV R19, 0x3fe31498 ;  /* 0x3fe3149800137802 */ /* 0x000fe20000000f00 */
[----:B-1----:R-:W-:Y:S01]  /*215c0*/  IMAD.MOV.U32 R12, RZ, RZ, -0x14756c2 ;  /* 0xfeb8a93eff0c7424 */ /* 0x002fe200078e00ff */
[----:B------:R-:W-:Y:S01]  /*215d0*/  MOV R13, 0xbf140318 ;  /* 0xbf140318000d7802 */ /* 0x000fe20000000f00 */
[----:B------:R1:W-:Y:S01]  /*215e0*/  STL.64 [R1+0xff0], R14 ;  /* 0x000ff00e01007387 */ /* 0x0003e20000100a00 */
[----:B0-----:R-:W-:Y:S01]  /*215f0*/  MOV R8, 0x7f446f75 ;  /* 0x7f446f7500087802 */ /* 0x001fe20000000f00 */
[----:B------:R-:W-:Y:S02]  /*21600*/  IMAD.MOV.U32 R9, RZ, RZ, 0x4011e07e ;  /* 0x4011e07eff097424 */ /* 0x000fe400078e00ff */
[----:B------:R0:W-:Y:S01]  /*21610*/  STL.64 [R1+0x1060], R12 ;  /* 0x0010600c01007387 */ /* 0x0001e20000100a00 */
[----:B---3--:R-:W-:Y:S01]  /*21620*/  IMAD.MOV.U32 R6, RZ, RZ, 0x7b186dc8 ;  /* 0x7b186dc8ff067424 */ /* 0x008fe200078e00ff */
[----:B------:R-:W-:-:S02]  /*21630*/  MOV R7, 0x3f7a33c6 ;  /* 0x3f7a33c600077802 */ /* 0x000fc40000000f00 */
[----:B------:R3:W-:Y:S01]  /*21640*/  STL.64 [R1+0xef0], R8 ;  /* 0x000ef00801007387 */ /* 0x0007e20000100a00 */
[----:B-1----:R-:W-:Y:S01]  /*21650*/  IMAD.MOV.U32 R14, RZ, RZ, -0x493b40ef ;  /* 0xb6c4bf11ff0e7424 */ /* 0x002fe200078e00ff */
[----:B------:R-:W-:Y:S02]  /*21660*/  MOV R15, 0x3e0cf9b8 ;  /* 0x3e0cf9b8000f7802 */ /* 0x000fe40000000f00 */
[----:B------:R1:W-:Y:S01]  /*21670*/  STL.64 [R1+0xf58], R6 ;  /* 0x000f580601007387 */ /* 0x0003e20000100a00 */
[----:B0-----:R-:W-:Y:S01]  /*21680*/  MOV R12, 0xddff7151 ;  /* 0xddff7151000c7802 */ /* 0x001fe20000000f00 */
[----:B------:R-:W-:Y:S02]  /*21690*/  IMAD.MOV.U32 R13, RZ, RZ, 0x4040877f ;  /* 0x4040877fff0d7424 */ /* 0x000fe400078e00ff */
[----:B------:R0:W-:Y:S01]  /*216a0*/  STL.64 [R1+0x1018], R14 ;  /* 0x0010180e01007387 */ /* 0x0001e20000100a00 */
[----:B---3--:R-:W-:Y:S01]  /*216b0*/  IMAD.MOV.U32 R8, RZ, RZ, -0x1e30139f ;  /* 0xe1cfec61ff087424 */ /* 0x008fe200078e00ff */
[----:B------:R-:W-:-:S02]  /*216c0*/  MOV R9, 0xbff7e696 ;  /* 0xbff7e69600097802 */ /* 0x000fc40000000f00 */
[----:B------:R3:W-:Y:S01]  /*216d0*/  STL.64 [R1+0x1088], R12 ;  /* 0x0010880c01007387 */ /* 0x0007e20000100a00 */
[----:B-1----:R-:W-:Y:S01]  /*216e0*/  MOV R6, 0xc0f590c5 ;  /* 0xc0f590c500067802 */ /* 0x002fe20000000f00 */
[----:B------:R-:W-:Y:S02]  /*216f0*/  IMAD.MOV.U32 R7, RZ, RZ, -0x40a683ee ;  /* 0xbf597c12ff077424 */ /* 0x000fe400078e00ff */
[----:B------:R1:W-:Y:S01]  /*21700*/  STL.64 [R1+0xf10], R8 ;  /* 0x000f100801007387 */ /* 0x0003e20000100a00 */
[----:B0-----:R-:W-:Y:S01]  /*21710*/  MOV R14, 0x918990d6 ;  /* 0x918990d6000e7802 */ /* 0x001fe20000000f00 */
[----:B------:R-:W-:Y:S02]  /*21720*/  IMAD.MOV.U32 R15, RZ, RZ, 0x3f5b22fa ;  /* 0x3f5b22faff0f7424 */ /* 0x000fe400078e00ff */
[----:B------:R0:W-:Y:S01]  /*21730*/  STL.64 [R1+0xf68], R6 ;  /* 0x000f680601007387 */ /* 0x0001e20000100a00 */
[----:B---3--:R-:W-:Y:S02]  /*21740*/  IMAD.MOV.U32 R12, RZ, RZ, -0x6936a9cb ;  /* 0x96c95635ff0c7424 */ /* 0x008fe400078e00ff */
[----:B------:R-:W-:Y:S01]  /*21750*/  IMAD.MOV.U32 R13, RZ, RZ, -0x4116555b ;  /* 0xbee9aaa5ff0d7424 */ /* 0x000fe200078e00ff */
[----:B------:R3:W-:Y:S01]  /*21760*/  STL.64 [R1+0x1040], R14 ;  /* 0x0010400e01007387 */ /* 0x0007e20000100a00 */
[----:B-1----:R-:W-:-:S02]  /*21770*/  IMAD.MOV.U32 R8, RZ, RZ, 0x5866b19f ;  /* 0x5866b19fff087424 */ /* 0x002fc400078e00ff */
[----:B------:R-:W-:Y:S01]  /*21780*/  IMAD.MOV.U32 R9, RZ, RZ, 0x3fcb0149 ;  /* 0x3fcb0149ff097424 */ /* 0x000fe200078e00ff */
[----:B------:R1:W-:Y:S01]  /*21790*/  STL.64 [R1+0x10b0], R12 ;  /* 0x0010b00c01007387 */ /* 0x0003e20000100a00 */
[----:B0-----:R-:W-:Y:S01]  /*217a0*/  IMAD.MOV.U32 R6, RZ, RZ, 0x2408f7d0 ;  /* 0x2408f7d0ff067424 */ /* 0x001fe200078e00ff */
[----:B------:R-:W-:Y:S02]  /*217b0*/  MOV R7, 0x3f13bc59 ;  /* 0x3f13bc5900077802 */ /* 0x000fe40000000f00 */
[----:B------:R0:W-:Y:S01]  /*217c0*/  STL.64 [R1+0xf30], R8 ;  /* 0x000f300801007387 */ /* 0x0001e20000100a00 */
[----:B---3--:R-:W-:-:S03]  /*217d0*/  IMAD.MOV.U32 R14, RZ, RZ, 0x4df23f8f ;  /* 0x4df23f8fff0e7424 */ /* 0x008fc600078e00ff */
[----:B------:R2:W-:Y:S01]  /*217e0*/  STL.64 [R1+0xf88], R6 ;  /* 0x000f880601007387 */ /* 0x0005e20000100a00 */
[----:B------:R-:W-:Y:S02]  /*217f0*/  IMAD.MOV.U32 R15, RZ, RZ, -0x3fcee326 ;  /* 0xc0311cdaff0f7424 */ /* 0x000fe400078e00ff */
[----:B-1----:R-:W-:Y:S01]  /*21800*/  IMAD.MOV.U32 R12, RZ, RZ, 0x261f4c56 ;  /* 0x261f4c56ff0c7424 */ /* 0x002fe200078e00ff */
[----:B------:R-:W-:Y:S02]  /*21810*/  MOV R13, 0xbfdcab95 ;  /* 0xbfdcab95000d7802 */ /* 0x000fe40000000f00 */
[----:B------:R1:W-:Y:S01]  /*21820*/  STL.64 [R1+0x1068], R14 ;  /* 0x0010680e01007387 */ /* 0x0003e20000100a00 */
[----:B0-----:R-:W-:Y:S01]  /*21830*/  IMAD.MOV.U32 R8, RZ, RZ, -0x746b991f ;  /* 0x8b9466e1ff087424 */ /* 0x001fe200078e00ff */
[----:B------:R-:W-:Y:S02]  /*21840*/  MOV R9, 0xbe40bbb8 ;  /* 0xbe40bbb800097802 */ /* 0x000fe40000000f00 */
[----:B------:R0:W-:Y:S01]  /*21850*/  STL.64 [R1+0x10d8], R12 ;  /* 0x0010d80c01007387 */ /* 0x0001e20000100a00 */
[----:B--2---:R-:W2:Y:S03]  /*21860*/  DFMA R6, -R2, R4, 1 ;  /* 0x3ff000000206742b */ /* 0x004ea60000000104 */
[----:B------:R3:W-:Y:S01]  /*21870*/  STL.64 [R1+0xf40], R8 ;  /* 0x000f400801007387 */ /* 0x0007e20000100a00 */
[----:B-1----:R-:W-:Y:S01]  /*21880*/  IMAD.MOV.U32 R14, RZ, RZ, -0x455996d3 ;  /* 0xbaa6692dff0e7424 */ /* 0x002fe200078e00ff */
[----:B------:R-:W-:-:S02]  /*21890*/  MOV R15, 0x3f644f1c ;  /* 0x3f644f1c000f7802 */ /* 0x000fc40000000f00 */
[----:B------:R1:W-:Y:S01]  /*218a0*/  STL.64 [R1+0xfa8], R20 ;  /* 0x000fa81401007387 */ /* 0x0003e20000100a00 */
[----:B0-----:R-:W-:Y:S01]  /*218b0*/  MOV R12, 0x8a65ffac ;  /* 0x8a65ffac000c7802 */ /* 0x001fe20000000f00 */
[----:B------:R-:W-:Y:S02]  /*218c0*/  IMAD.MOV.U32 R13, RZ, RZ, -0x40682ad7 ;  /* 0xbf97d529ff0d7424 */ /* 0x000fe400078e00ff */
[----:B------:R0:W-:Y:S01]  /*218d0*/  STL.64 [R1+0x1090], R14 ;  /* 0x0010900e01007387 */ /* 0x0001e20000100a00 */
[----:B---3--:R-:W-:Y:S02]  /*218e0*/  IMAD.MOV.U32 R8, RZ, RZ, -0x7c1f5c1b ;  /* 0x83e0a3e5ff087424 */ /* 0x008fe400078e00ff */
[----:B------:R-:W-:Y:S01]  /*218f0*/  IMAD.MOV.U32 R9, RZ, RZ, 0x3dcb2cc4 ;  /* 0x3dcb2cc4ff097424 */ /* 0x000fe200078e00ff */
[----:B------:R3:W-:Y:S01]  /*21900*/  STL.64 [R1+0x1100], R12 ;  /* 0x0011000c01007387 */ /* 0x0007e20000100a00 */
[----:B-1----:R-:W-:-:S03]  /*21910*/  IMAD.MOV.U32 R20, RZ, RZ, 0x4d316e22 ;  /* 0x4d316e22ff147424 */ /* 0x002fc600078e00ff */
[----:B------:R1:W-:Y:S01]  /*21920*/  STL.64 [R1+0xf60], R8 ;  /* 0x000f600801007387 */ /* 0x0003e20000100a00 */
[----:B------:R-:W-:Y:S02]  /*21930*/  MOV R21, 0x40160ace ;  /* 0x40160ace00157802 */ /* 0x000fe40000000f00 */
[----:B0-----:R-:W-:Y:S01]  /*21940*/  MOV R14, 0x9ba085fd ;  /* 0x9ba085fd000e7802 */ /* 0x001fe20000000f00 */
[----:B------:R-:W-:Y:S01]  /*21950*/  IMAD.MOV.U32 R15, RZ, RZ, 0x40104edc ;  /* 0x40104edcff0f7424 */ /* 0x000fe200078e00ff */
[----:B------:R0:W-:Y:S01]  /*21960*/  STL.64 [R1+0x11b0], R18 ;  /* 0x0011b01201007387 */ /* 0x0001e20000100a00 */
[----:B---3--:R-:W-:-:S03]  /*21970*/  IMAD.MOV.U32 R12, RZ, RZ, -0x6f5a202a ;  /* 0x90a5dfd6ff0c7424 */ /* 0x008fc600078e00ff */
        /* <DEDUP_REMOVED lines=8> */
[----:B---3--:R-:W-:Y:S01]  /*21a00*/  IMAD.MOV.U32 R14, RZ, RZ, -0x1502ba8a ;  /* 0xeafd4576ff0e7424 */ /* 0x008fe200078e00ff */
[----:B------:R3:W-:Y:S01]  /*21a10*/  STL.64 [R1+0xf80], R8 ;  /* 0x000f800801007387 */ /* 0x0007e20000100a00 */
[----:B------:R-:W-:Y:S01]  /*21a20*/  IMAD.MOV.U32 R15, RZ, RZ, 0x3fd5d504 ;  /* 0x3fd5d504ff0f7424 */ /* 0x000fe200078e00ff */
[----:B-1----:R-:W-:Y:S01]  /*21a30*/  MOV R20, 0x603144a ;  /* 0x0603144a00147802 */ /* 0x002fe20000000f00 */
[----:B------:R-:W-:-:S03]  /*21a40*/  IMAD.MOV.U32 R21, RZ, RZ, -0x4184993b ;  /* 0xbe7b66c5ff157424 */ /* 0x000fc600078e00ff */
[----:B------:R1:W-:Y:S01]  /*21a50*/  STL.64 [R1+0x10e0], R14 ;  /* 0x0010e00e01007387 */ /* 0x0003e20000100a00 */
[----:B0-----:R-:W-:Y:S01]  /*21a60*/  IMAD.MOV.U32 R12, RZ, RZ, -0x267437c0 ;  /* 0xd98bc840ff0c7424 */ /* 0x001fe200078e00ff */
[----:B------:R-:W-:Y:S02]  /*21a70*/  MOV R13, 0xc05eea8e ;  /* 0xc05eea8e000d7802 */ /* 0x000fe40000000f00 */
[----:B------:R0:W-:Y:S01]  /*21a80*/  STL.64 [R1+0x11d8], R18 ;  /* 0x0011d81201007387 */ /* 0x0001e20000100a00 */
[----:B---3--:R-:W-:Y:S02]  /*21a90*/  IMAD.MOV.U32 R8, RZ, RZ, 0x115cc480 ;  /* 0x115cc480ff087424 */ /* 0x008fe400078e00ff */
[----:B------:R-:W-:Y:S01]  /*21aa0*/  IMAD.MOV.U32 R9, RZ, RZ, -0x40f6bc84 ;  /* 0xbf09437cff097424 */ /* 0x000fe200078e00ff */
[----:B------:R3:W-:Y:S01]  /*21ab0*/  STL.64 [R1+0x1150], R12 ;  /* 0x0011500c01007387 */ /* 0x0007e20000100a00 */
[----:B-1----:R-:W-:Y:S01]  /*21ac0*/  IMAD.MOV.U32 R14, RZ, RZ, 0x72284d2c ;  /* 0x72284d2cff0e7424 */ /* 0x002fe200078e00ff */
[----:B------:R-:W-:-:S02]  /*21ad0*/  MOV R15, 0x3f807746 ;  /* 0x3f807746000f7802 */ /* 0x000fc40000000f00 */
[----:B------:R1:W-:Y:S06]  /*21ae0*/  STL.64 [R1+0xf90], R8 ;  /* 0x000f900801007387 */ /* 0x0003ec0000100a00 */
[----:B--2---:R2:W4:Y:S01]  /*21af0*/  DFMA R4, R4, R6, R4 ;  /* 0x000000060404722b */ /* 0x0045220000000004 */
[----:B0-----:R-:W-:Y:S01]  /*21b00*/  IMAD.MOV.U32 R18, RZ, RZ, -0x2d8aadfe ;  /* 0xd2755202ff127424 */ /* 0x001fe200078e00ff */
[----:B--2---:R-:W-:Y:S01]  /*21b10*/  MOV R6, 0x9704f557 ;  /* 0x9704f55700067802 */ /* 0x004fe20000000f00 */
[----:B------:R-:W-:Y:S01]  /*21b20*/  IMAD.MOV.U32 R7, RZ, RZ, 0x4034e300 ;  /* 0x4034e300ff077424 */ /* 0x000fe200078e00ff */
[----:B------:R0:W-:Y:S01]  /*21b30*/  STL.64 [R1+0x1108], R14 ;  /* 0x0011080e01007387 */ /* 0x0001e20000100a00 */
[----:B------:R-:W-:Y:S01]  /*21b40*/  IMAD.MOV.U32 R19, RZ, RZ, 0x402a3739 ;  /* 0x402a3739ff137424 */ /* 0x000fe200078e00ff */
[----:B---3--:R-:W-:Y:S01]  /*21b50*/  MOV R12, 0x6beb0621 ;  /* 0x6beb0621000c7802 */ /* 0x008fe20000000f00 */
        /* <DEDUP_REMOVED lines=8> */
[----:B--2---:R-:W-:Y:S02]  /*21be0*/  IMAD.MOV.U32 R6, RZ, RZ, -0x799944c9 ;  /* 0x8666bb37ff067424 */ /* 0x004fe400078e00ff */
        /* <DEDUP_REMOVED lines=16> */
[----:B------:R-:W-:Y:S02]  /*21cf0*/  IMAD.MOV.U32 R13, RZ, RZ, -0x4023b2df ;  /* 0xbfdc4d21ff0d7424 */ /* 0x000fe400078e00ff */
[----:B--2---:R-:W-:Y:S01]  /*21d00*/  IMAD.MOV.U32 R8, RZ, RZ, -0x448ac069 ;  /* 0xbb753f97ff087424 */ /* 0x004fe200078e00ff */
[----:B------:R2:W-:Y:S01]  /*21d10*/  STL.64 [R1+0x1158], R14 ;  /* 0x0011580e01007387 */ /* 0x0005e20000100a00 */
[----:B------:R-:W-:-:S03]  /*21d20*/  IMAD.MOV.U32 R9, RZ, RZ, -0x402ee61d ;  /* 0xbfd119e3ff097424 */ /* 0x000fc600078e00ff */
[----:B------:R3:W-:Y:S01]  /*21d30*/  STL.64 [R1+0x11b8], R12 ;  /* 0x0011b80c01007387 */ /* 0x0007e20000100a00 */
[----:B-1----:R-:W-:Y:S02]  /*21d40*/  IMAD.MOV.U32 R20, RZ, RZ, 0x18f65fc2 ;  /* 0x18f65fc2ff147424 */ /* 0x002fe400078e00ff */
[----:B------:R-:W-:Y:S01]  /*21d50*/  IMAD.MOV.U32 R21, RZ, RZ, -0x4063546b ;  /* 0xbf9cab95ff157424 */ /* 0x000fe200078e00ff */
[----:B0-----:R-:W-:Y:S01]  /*21d60*/  MOV R6, 0x7e2fe4f3 ;  /* 0x7e2fe4f300067802 */ /* 0x001fe20000000f00 */
        /* <DEDUP_REMOVED lines=26> */
[----:B0-----:R-:W-:-:S03]  /*21f10*/  MOV R14, 0xeaf4767 ;  /* 0x0eaf4767000e7802 */ /* 0x001fc60000000f00 */
[----:B------:R0:W-:Y:S01]  /*21f20*/  STL.64 [R1+0x1168], R6 ;  /* 0x0011680601007387 */ /* 0x0001e20000100a00 */
[----:B------:R-:W-:Y:S01]  /*21f30*/  IMAD.MOV.U32 R15, RZ, RZ, 0x3fc49518 ;  /* 0x3fc49518ff0f7424 */ /* 0x000fe200078e00ff */
[----:B-1----:R-:W-:Y:S01]  /*21f40*/  MOV R12, 0xcab41690 ;  /* 0xcab41690000c7802 */ /* 0x002fe20000000f00 */
[----:B------:R-:W-:-:S03]  /*21f50*/  IMAD.MOV.U32 R13, RZ, RZ, -0x3f80f047 ;  /* 0xc07f0fb9ff0d7424 */ /* 0x000fc600078e00ff */
[----:B------:R1:W-:Y:S01]  /*21f60*/  STL.64 [R1+0x11c0], R14 ;  /* 0x0011c00e01007387 */ /* 0x0003e20000100a00 */
[----:B--2---:R-:W-:Y:S02]  /*21f70*/  IMAD.MOV.U32 R8, RZ, RZ, -0x414a6413 ;  /* 0xbeb59bedff087424 */ /* 0x004fe400078e00ff */
[----:B------:R-:W-:Y:S01]  /*21f80*/  IMAD.MOV.U32 R9, RZ, RZ, -0x3fb5d9d3 ;  /* 0xc04a262dff097424 */ /* 0x000fe200078e00ff */
[----:B------:R2:W-:Y:S01]  /*21f90*/  STL.64 [R1+0x1208], R12 ;  /* 0x0012080c01007387 */ /* 0x0005e20000100a00 */
[----:B0-----:R-:W-:Y:S02]  /*21fa0*/  IMAD.MOV.U32 R6, RZ, RZ, 0x205f94ff ;  /* 0x205f94ffff067424 */ /* 0x001fe400078e00ff */
[----:B------:R-:W-:Y:S01]  /*21fb0*/  IMAD.MOV.U32 R7, RZ, RZ, 0x3eaf6148 ;  /* 0x3eaf6148ff077424 */ /* 0x000fe200078e00ff */
[----:B------:R0:W-:Y:S01]  /*21fc0*/  STL.64 [R1+0x1080], R8 ;  /* 0x0010800801007387 */ /* 0x0001e20000100a00 */
[----:B-1----:R-:W-:-:S03]  /*21fd0*/  IMAD.MOV.U32 R14, RZ, RZ, -0x368a72c3 ;  /* 0xc9758d3dff0e7424 */ /* 0x002fc600078e00ff */
[----:B------:R1:W-:Y:S01]  /*21fe0*/  STL.64 [R1+0x1188], R6 ;  /* 0x0011880601007387 */ /* 0x0003e20000100a00 */
[----:B------:R-:W-:Y:S01]  /*21ff0*/  IMAD.MOV.U32 R15, RZ, RZ, 0x3edaed56 ;  /* 0x3edaed56ff0f7424 */ /* 0x000fe200078e00ff */
[----:B--2---:R-:W-:Y:S01]  /*22000*/  MOV R12, 0xd2c96715 ;  /* 0xd2c96715000c7802 */ /* 0x004fe20000000f00 */
[----:B------:R-:W-:-:S03]  /*22010*/  IMAD.MOV.U32 R13, RZ, RZ, -0x40627dbc ;  /* 0xbf9d8244ff0d7424 */ /* 0x000fc600078e00ff */
        /* <DEDUP_REMOVED lines=8> */
[----:B--2---:R-:W-:Y:S01]  /*220a0*/  IMAD.MOV.U32 R14, RZ, RZ, 0x4564ae7d ;  /* 0x4564ae7dff0e7424 */ /* 0x004fe200078e00ff */
[----:B------:R-:W-:Y:S01]  /*220b0*/  MOV R15, 0x4086d9ba ;  /* 0x4086d9ba000f7802 */ /* 0x000fe20000000f00 */
[----:B0-----:R-:W-:Y:S01]  /*220c0*/  IMAD.MOV.U32 R12, RZ, RZ, -0x55d2c28c ;  /* 0xaa2d3d74ff0c7424 */ /* 0x001fe200078e00ff */
[----:B------:R-:W-:Y:S01]  /*220d0*/  MOV R13, 0x3f226665 ;  /* 0x3f226665000d7802 */ /* 0x000fe20000000f00 */
        /* <DEDUP_REMOVED lines=11> */
[----:B------:R-:W-:Y:S01]  /*22190*/  IMAD.MOV.U32 R15, RZ, RZ, 0x40657e76 ;  /* 0x40657e76ff0f7424 */ /* 0x000fe200078e00ff */
[----:B------:R0:W-:Y:S01]  /*221a0*/  STL.64 [R1+0x1020], R20 ;  /* 0x0010201401007387 */ /* 0x0001e20000100a00 */
[----:B--2---:R-:W-:Y:S01]  /*221b0*/  IMAD.MOV.U32 R12, RZ, RZ, -0x58855efb ;  /* 0xa77aa105ff0c7424 */ /* 0x004fe200078e00ff */
[----:B------:R-:W-:Y:S02]  /*221c0*/  MOV R13, 0xc03c7290 ;  /* 0xc03c7290000d7802 */ /* 0x000fe40000000f00 */
[----:B------:R1:W-:Y:S01]  /*221d0*/  STL.64 [R1+0x10d0], R8 ;  /* 0x0010d00801007387 */ /* 0x0003e20000100a00 */
[----:B---3--:R-:W-:Y:S01]  /*221e0*/  IMAD.MOV.U32 R6, RZ, RZ, -0x1383e024 ;  /* 0xec7c1fdcff067424 */ /* 0x008fe200078e00ff */
[----:B------:R-:W-:Y:S02]  /*221f0*/  MOV R7, 0xbf8367b9 ;  /* 0xbf8367b900077802 */ /* 0x000fe40000000f00 */
[----:B------:R2:W-:Y:S04]  /*22200*/  STL.64 [R1+0x1228], R18 ;  /* 0x0012281201007387 */ /* 0x0005e80000100a00 */
[----:B------:R3:W-:Y:S01]  /*22210*/  STL.64 [R1+0x11e0], R6 ;  /* 0x0011e00601007387 */ /* 0x0007e20000100a00 */
[----:B0-----:R-:W-:Y:S01]  /*22220*/  IMAD.MOV.U32 R20, RZ, RZ, 0x2c7988e6 ;  /* 0x2c7988e6ff147424 */ /* 0x001fe200078e00ff */
[----:B------:R-:W-:Y:S01]  /*22230*/  MOV R21, 0xbf522881 ;  /* 0xbf52288100157802 */ /* 0x000fe20000000f00 */
[----:B-1----:R-:W-:Y:S01]  /*22240*/  IMAD.MOV.U32 R8, RZ, RZ, -0x6475e4cf ;  /* 0x9b8a1b31ff087424 */ /* 0x002fe200078e00ff */
[----:B------:R0:W-:Y:S01]  /*22250*/  STL.64 [R1+0x1238], R14 ;  /* 0x0012380e01007387 */ /* 0x0001e20000100a00 */
[----:B------:R-:W-:Y:S01]  /*22260*/  IMAD.MOV.U32 R9, RZ, RZ, 0x3fa0f5dc ;  /* 0x3fa0f5dcff097424 */ /* 0x000fe200078e00ff */
        /* <DEDUP_REMOVED lines=8> */
[----:B------:R-:W-:-:S03]  /*222f0*/  IMAD.MOV.U32 R15, RZ, RZ, -0x415673e2 ;  /* 0xbea98c1eff0f7424 */ /* 0x000fc600078e00ff */
[----:B------:R3:W-:Y:S01]  /*22300*/  STL.64 [R1+0x10f8], R8 ;  /* 0x0010f80801007387 */ /* 0x0007e20000100a00 */
[----:B-1----:R-:W-:Y:S01]  /*22310*/  IMAD.MOV.U32 R12, RZ, RZ, 0x69db732d ;  /* 0x69db732dff0c7424 */ /* 0x002fe200078e00ff */
[----:B------:R-:W-:Y:S02]  /*22320*/  MOV R13, 0xc01e11f3 ;  /* 0xc01e11f3000d7802 */ /* 0x000fe40000000f00 */
[----:B--2---:R-:W-:Y:S01]  /*22330*/  MOV R20, 0xa9756022 ;  /* 0xa975602200147802 */ /* 0x004fe20000000f00 */
[----:B------:R-:W-:Y:S01]  /*22340*/  IMAD.MOV.U32 R21, RZ, RZ, -0x400e1130 ;  /* 0xbff1eed0ff157424 */ /* 0x000fe200078e00ff */
[----:B------:R1:W-:Y:S01]  /*22350*/  STL.64 [R1+0x1250], R18 ;  /* 0x0012501201007387 */ /* 0x0003e20000100a00 */
[----:B0-----:R-:W-:Y:S02]  /*22360*/  IMAD.MOV.U32 R6, RZ, RZ, 0x233f801a ;  /* 0x233f801aff067424 */ /* 0x001fe400078e00ff */
[----:B------:R-:W-:Y:S01]  /*22370*/  IMAD.MOV.U32 R7, RZ, RZ, -0x3f81ddca ;  /* 0xc07e2236ff077424 */ /* 0x000fe200078e00ff */
[----:B------:R0:W-:Y:S01]  /*22380*/  STL.64 [R1+0x1260], R14 ;  /* 0x0012600e01007387 */ /* 0x0001e20000100a00 */
[----:B---3--:R-:W-:Y:S01]  /*22390*/  IMAD.MOV.U32 R8, RZ, RZ, -0x50d8d6c ;  /* 0xfaf27294ff087424 */ /* 0x008fe200078e00ff */
[----:B------:R-:W-:-:S02]  /*223a0*/  MOV R9, 0x3f53d694 ;  /* 0x3f53d69400097802 */ /* 0x000fc40000000f00 */
[----:B------:R2:W-:Y:S01]  /*223b0*/  STL.64 [R1+0x1218], R6 ;  /* 0x0012180601007387 */ /* 0x0005e20000100a00 */
[----:B-1----:R-:W-:-:S03]  /*223c0*/  IMAD.MOV.U32 R18, RZ, RZ, 0xf4b0bff ;  /* 0x0f4b0bffff127424 */ /* 0x002fc600078e00ff */
[----:B------:R1:W-:Y:S01]  /*223d0*/  STL.64 [R1+0x1270], R12 ;  /* 0x0012700c01007387 */ /* 0x0003e20000100a00 */
[----:B------:R-:W-:Y:S02]  /*223e0*/  IMAD.MOV.U32 R19, RZ, RZ, 0x400727bb ;  /* 0x400727bbff137424 */ /* 0x000fe400078e00ff */
[----:B0-----:R-:W-:Y:S01]  /*223f0*/  IMAD.MOV.U32 R14, RZ, RZ, 0x38dc7845 ;  /* 0x38dc7845ff0e7424 */ /* 0x001fe200078e00ff */
[----:B------:R-:W-:Y:S01]  /*22400*/  MOV R15, 0xbfe9cbfe ;  /* 0xbfe9cbfe000f7802 */ /* 0x000fe20000000f00 */
[----:B------:R0:W-:Y:S01]  /*22410*/  STL.64 [R1+0x1070], R20 ;  /* 0x0010701401007387 */ /* 0x0001e20000100a00 */
[----:B--2---:R-:W-:Y:S02]  /*22420*/  IMAD.MOV.U32 R6, RZ, RZ, 0x60bc3e58 ;  /* 0x60bc3e58ff067424 */ /* 0x004fe400078e00ff */
[----:B------:R-:W-:Y:S01]  /*22430*/  IMAD.MOV.U32 R7, RZ, RZ, -0x3f8a81b5 ;  /* 0xc0757e4bff077424 */ /* 0x000fe200078e00ff */
[----:B------:R2:W-:Y:S01]  /*22440*/  STL.64 [R1+0x1120], R8 ;  /* 0x0011200801007387 */ /* 0x0005e20000100a00 */
[----:B-1----:R-:W-:-:S02]  /*22450*/  IMAD.MOV.U32 R12, RZ, RZ, -0x75425d1d ;  /* 0x8abda2e3ff0c7424 */ /* 0x002fc400078e00ff */
[----:B------:R-:W-:Y:S01]  /*22460*/  IMAD.MOV.U32 R13, RZ, RZ, 0x3fe2b6ed ;  /* 0x3fe2b6edff0d7424 */ /* 0x000fe200078e00ff */
[----:B------:R1:W-:Y:S01]  /*22470*/  STL.64 [R1+0x1230], R6 ;  /* 0x0012300601007387 */ /* 0x0003e20000100a00 */
[----:B0-----:R-:W-:-:S03]  /*22480*/  IMAD.MOV.U32 R20, RZ, RZ, 0x30c9aff6 ;  /* 0x30c9aff6ff147424 */ /* 0x001fc600078e00ff */
[----:B------:R0:W-:Y:S01]  /*22490*/  STL.64 [R1+0x1278], R18 ;  /* 0x0012781201007387 */ /* 0x0001e20000100a00 */
[----:B------:R-:W-:Y:S02]  /*224a0*/  MOV R21, 0x3f235a96 ;  /* 0x3f235a9600157802 */ /* 0x000fe40000000f00 */
[----:B--2---:R-:W-:Y:S01]  /*224b0*/  MOV R8, 0xd3029674 ;  /* 0xd302967400087802 */ /* 0x004fe20000000f00 */
[----:B------:R-:W-:Y:S01]  /*224c0*/  IMAD.MOV.U32 R9, RZ, RZ, 0x3f8c0b02 ;  /* 0x3f8c0b02ff097424 */ /* 0x000fe200078e00ff */
[----:B------:R2:W-:Y:S01]  /*224d0*/  STL.64 [R1+0x1288], R14 ;  /* 0x0012880e01007387 */ /* 0x0005e20000100a00 */
[----:B-1----:R-:W-:Y:S02]  /*224e0*/  IMAD.MOV.U32 R6, RZ, RZ, 0x549f7d79 ;  /* 0x549f7d79ff067424 */ /* 0x002fe400078e00ff */
[----:B------:R-:W-:Y:S01]  /*224f0*/  IMAD.MOV.U32 R7, RZ, RZ, -0x3fad2f66 ;  /* 0xc052d09aff077424 */ /* 0x000fe200078e00ff */
[----:B------:R1:W-:Y:S01]  /*22500*/  STL.64 [R1+0x1290], R12 ;  /* 0x0012900c01007387 */ /* 0x0003e20000100a00 */
[----:B0-----:R-:W-:-:S02]  /*22510*/  IMAD.MOV.U32 R18, RZ, RZ, -0x68f25d89 ;  /* 0x970da277ff127424 */ /* 0x001fc400078e00ff */
        /* <DEDUP_REMOVED lines=15> */
[----:B-1----:R-:W-:Y:S02]  /*22610*/  IMAD.MOV.U32 R22, RZ, RZ, 0x7d9b7a22 ;  /* 0x7d9b7a22ff167424 */ /* 0x002fe400078e00ff */
[----:B------:R-:W-:Y:S01]  /*22620*/  IMAD.MOV.U32 R23, RZ, RZ, -0x3f71133b ;  /* 0xc08eecc5ff177424 */ /* 0x000fe200078e00ff */
[----:B0-----:R-:W-:Y:S01]  /*22630*/  MOV R20, 0x6f39f917 ;  /* 0x6f39f91700147802 */ /* 0x001fe20000000f00 */
[----:B------:R-:W-:Y:S01]  /*22640*/  IMAD.MOV.U32 R21, RZ, RZ, 0x40a1211c ;  /* 0x40a1211cff157424 */ /* 0x000fe200078e00ff */
[----:B------:R0:W-:Y:S01]  /*22650*/  STL.64 [R1+0x12b8], R14 ;  /* 0x0012b80e01007387 */ /* 0x0001e20000100a00 */
[----:B--2---:R-:W-:Y:S01]  /*22660*/  MOV R6, 0x413bd03 ;  /* 0x0413bd0300067802 */ /* 0x004fe20000000f00 */
[----:B------:R-:W-:Y:S02]  /*22670*/  IMAD.MOV.U32 R7, RZ, RZ, -0x4160b816 ;  /* 0xbe9f47eaff077424 */ /* 0x000fe400078e00ff */
[----:B------:R1:W-:Y:S01]  /*22680*/  STL.64 [R1+0x12b0], R12 ;  /* 0x0012b00c01007387 */ /* 0x0003e20000100a00 */
[----:B---3--:R-:W-:Y:S01]  /*22690*/  IMAD.MOV.U32 R18, RZ, RZ, 0x495b65de ;  /* 0x495b65deff127424 */ /* 0x008fe200078e00ff */
[----:B------:R-:W-:-:S02]  /*226a0*/  MOV R19, 0xc09e216f ;  /* 0xc09e216f00137802 */ /* 0x000fc40000000f00 */
[----:B------:R4:W-:Y:S01]  /*226b0*/  STL.64 [R1+0x1170], R8 ;  /* 0x0011700801007387 */ /* 0x0009e20000100a00 */
[----:B0-----:R-:W-:Y:S01]  /*226c0*/  MOV R14, 0x8f94aa2a ;  /* 0x8f94aa2a000e7802 */ /* 0x001fe20000000f00 */
[----:B------:R-:W-:Y:S02]  /*226d0*/  IMAD.MOV.U32 R15, RZ, RZ, 0x409e93fe ;  /* 0x409e93feff0f7424 */ /* 0x000fe400078e00ff */
[----:B------:R-:W-:Y:S01]  /*226e0*/  STL.64 [R1+0x1280], R6 ;  /* 0x0012800601007387 */ /* 0x000fe20000100a00 */
[----:B-1----:R-:W-:Y:S02]  /*226f0*/  IMAD.MOV.U32 R12, RZ, RZ, -0x42008b47 ;  /* 0xbdff74b9ff0c7424 */ /* 0x002fe400078e00ff */
[----:B------:R-:W-:Y:S01]  /*22700*/  IMAD.MOV.U32 R13, RZ, RZ, -0x403b9d75 ;  /* 0xbfc4628bff0d7424 */ /* 0x000fe200078e00ff */
        /* <DEDUP_REMOVED lines=8> */
[----:B--2---:R-:W-:Y:S02]  /*22790*/  IMAD.MOV.U32 R20, RZ, RZ, -0x3e818735 ;  /* 0xc17e78cbff147424 */ /* 0x004fe400078e00ff */
[----:B------:R-:W-:Y:S01]  /*227a0*/  IMAD.MOV.U32 R21, RZ, RZ, 0x40957e75 ;  /* 0x40957e75ff157424 */ /* 0x000fe200078e00ff */
[----:B---3--:R-:W-:Y:S01]  /*227b0*/  MOV R18, 0x61d37922 ;  /* 0x61d3792200127802 */ /* 0x008fe20000000f00 */
[----:B------:R-:W-:Y:S01]  /*227c0*/  IMAD.MOV.U32 R19, RZ, RZ, 0x3f552b59 ;  /* 0x3f552b59ff137424 */ /* 0x000fe200078e00ff */
[----:B------:R2:W-:Y:S01]  /*227d0*/  STL.64 [R1+0x12e8], R22 ;  /* 0x0012e81601007387 */ /* 0x0005e20000100a00 */
[----:B----4-:R-:W-:Y:S02]  /*227e0*/  IMAD.MOV.U32 R14, RZ, RZ, -0x39628573 ;  /* 0xc69d7a8dff0e7424 */ /* 0x010fe400078e00ff */
        /* <DEDUP_REMOVED lines=9> */
[----:B---3--:R-:W-:Y:S01]  /*22880*/  IMAD.MOV.U32 R20, RZ, RZ, -0x7a866d55 ;  /* 0x857992abff147424 */ /* 0x008fe200078e00ff */
[----:B------:R-:W-:Y:S01]  /*22890*/  MOV R21, 0xbee4f10d ;  /* 0xbee4f10d00157802 */ /* 0x000fe20000000f00 */
[----:B0-----:R-:W-:Y:S01]  /*228a0*/  IMAD.MOV.U32 R14, RZ, RZ, 0xf314c0d ;  /* 0x0f314c0dff0e7424 */ /* 0x001fe200078e00ff */
[----:B------:R-:W-:Y:S01]  /*228b0*/  MOV R15, 0x404727bb ;  /* 0x404727bb000f7802 */ /* 0x000fe20000000f00 */
[----:B------:R0:W-:Y:S01]  /*228c0*/  STL.64 [R1+0x1310], R22 ;  /* 0x0013101601007387 */ /* 0x0001e20000100a00 */
[----:B--2---:R-:W-:Y:S02]  /*228d0*/  IMAD.MOV.U32 R18, RZ, RZ, 0x2d01f9ee ;  /* 0x2d01f9eeff127424 */ /* 0x004fe400078e00ff */
[----:B------:R-:W-:Y:S01]  /*228e0*/  IMAD.MOV.U32 R19, RZ, RZ, 0x4060b205 ;  /* 0x4060b205ff137424 */ /* 0x000fe200078e00ff */
[----:B------:R2:W-:Y:S01]  /*228f0*/  STL.64 [R1+0x1330], R14 ;  /* 0x0013300e01007387 */ /* 0x0005e20000100a00 */
[----:B----4-:R-:W-:Y:S01]  /*22900*/  MOV R12, 0x33000f3b ;  /* 0x33000f3b000c7802 */ /* 0x010fe20000000f00 */
[----:B------:R-:W-:-:S02]  /*22910*/  IMAD.MOV.U32 R13, RZ, RZ, -0x3fa3cf2c ;  /* 0xc05c30d4ff0d7424 */ /* 0x000fc400078e00ff */
[----:B------:R3:W-:Y:S01]  /*22920*/  STL.64 [R1+0x1318], R20 ;  /* 0x0013181401007387 */ /* 0x0007e20000100a00 */
[----:B0-----:R-:W-:-:S03]  /*22930*/  IMAD.MOV.U32 R22, RZ, RZ, 0x5b39c078 ;  /* 0x5b39c078ff167424 */ /* 0x001fc600078e00ff */
[----:B------:R0:W-:Y:S01]  /*22940*/  STL.64 [R1+0x1320], R18 ;  /* 0x0013201201007387 */ /* 0x0001e20000100a00 */
[----:B------:R-:W-:Y:S01]  /*22950*/  IMAD.MOV.U32 R23, RZ, RZ, -0x411f61fa ;  /* 0xbee09e06ff177424 */ /* 0x000fe200078e00ff */
[----:B--2---:R-:W-:Y:S01]  /*22960*/  MOV R14, 0x1fd5f699 ;  /* 0x1fd5f699000e7802 */ /* 0x004fe20000000f00 */
[----:B------:R-:W-:Y:S01]  /*22970*/  IMAD.MOV.U32 R15, RZ, RZ, 0x3f6966e5 ;  /* 0x3f6966e5ff0f7424 */ /* 0x000fe200078e00ff */
[----:B------:R2:W-:Y:S06]  /*22980*/  STL.64 [R1+0x1328], R12 ;  /* 0x0013280c01007387 */ /* 0x0005ec0000100a00 */
[----:B-1----:R-:W1:Y:S01]  /*22990*/  DFMA R6, -R2, R8, R10 ;  /* 0x000000080206722b */ /* 0x002e62000000010a */
[----:B---3--:R-:W-:Y:S01]  /*229a0*/  MOV R20, 0xfff1769d ;  /* 0xfff1769d00147802 */ /* 0x008fe20000000f00 */
        /* <DEDUP_REMOVED lines=8> */
[----:B---3--:R-:W-:Y:S01]  /*22a30*/  IMAD.MOV.U32 R14, RZ, RZ, -0x5fb49ca2 ;  /* 0xa04b635eff0e7424 */ /* 0x008fe200078e00ff */
[----:B------:R3:W-:Y:S01]  /*22a40*/  STL.64 [R1+0x1348], R18 ;  /* 0x0013481201007387 */ /* 0x0007e20000100a00 */
[----:B------:R-:W-:Y:S02]  /*22a50*/  IMAD.MOV.U32 R15, RZ, RZ, 0x3fdf284b ;  /* 0x3fdf284bff0f7424 */ /* 0x000fe400078e00ff */
[----:B0-----:R-:W-:Y:S01]  /*22a60*/  IMAD.MOV.U32 R22, RZ, RZ, 0x47d911f2 ;  /* 0x47d911f2ff167424 */ /* 0x001fe200078e00ff */
[----:B------:R0:W-:Y:S01]  /*22a70*/  STL.64 [R1+0x1350], R12 ;  /* 0x0013500c01007387 */ /* 0x0001e20000100a00 */
[----:B------:R-:W-:Y:S01]  /*22a80*/  MOV R23, 0x3ff1f3c0 ;  /* 0x3ff1f3c000177802 */ /* 0x000fe20000000f00 */
[----:B--2---:R-:W-:-:S02]  /*22a90*/  IMAD.MOV.U32 R20, RZ, RZ, 0x1b50cc3 ;  /* 0x01b50cc3ff147424 */ /* 0x004fc400078e00ff */
[----:B------:R1:W-:Y:S01]  /*22aa0*/  STL.64 [R1+0x1380], R14 ;  /* 0x0013800e01007387 */ /* 0x0003e20000100a00 */
[----:B------:R-:W-:Y:S01]  /*22ab0*/  IMAD.MOV.U32 R21, RZ, RZ, -0x4017a9ca ;  /* 0xbfe85636ff157424 */ /* 0x000fe200078e00ff */
[----:B---3--:R-:W-:Y:S01]  /*22ac0*/  MOV R18, 0x6fac42ee ;  /* 0x6fac42ee00127802 */ /* 0x008fe20000000f00 */
[----:B------:R-:W-:Y:S01]  /*22ad0*/  IMAD.MOV.U32 R19, RZ, RZ, 0x3fd73534 ;  /* 0x3fd73534ff137424 */ /* 0x000fe200078e00ff */
[----:B------:R2:W-:Y:S01]  /*22ae0*/  STL.64 [R1+0x1360], R22 ;  /* 0x0013601601007387 */ /* 0x0005e20000100a00 */
[----:B0-----:R-:W-:Y:S01]  /*22af0*/  IMAD.MOV.U32 R12, RZ, RZ, 0x728f44d1 ;  /* 0x728f44d1ff0c7424 */ /* 0x001fe200078e00ff */
[----:B------:R-:W-:Y:S02]  /*22b00*/  MOV R13, 0x3fcc603b ;  /* 0x3fcc603b000d7802 */ /* 0x000fe40000000f00 */
[----:B------:R2:W-:Y:S04]  /*22b10*/  STL.64 [R1+0x1368], R20 ;  /* 0x0013681401007387 */ /* 0x0005e80000100a00 */
[----:B------:R2:W-:Y:S04]  /*22b20*/  STL.64 [R1+0x1370], R18 ;  /* 0x0013701201007387 */ /* 0x0005e80000100a00 */
[----:B------:R2:W-:-:S15]  /*22b30*/  STL.64 [R1+0x1378], R12 ;  /* 0x0013780c01007387 */ /* 0x0005de0000100a00 */
[----:B------:R-:W-:-:S10]  /*22b40*/  NOP ;  /* 0x0000000000007918 */ /* 0x000fd40000000000 */
        /* <DEDUP_REMOVED lines=12> */
.L_x_8218:
[----:B------:R-:W-:Y:S05]  /*22c10*/  BSYNC.RECONVERGENT B0 ;  /* 0x0000000000007941 */ /* 0x000fea0003800200 */
.L_x_8217:
        /* <DEDUP_REMOVED lines=52> */
.L_x_8220:
[----:B------:R-:W-:Y:S05]  /*22f60*/  BSYNC.RECONVERGENT B0 ;  /* 0x0000000000007941 */ /* 0x000fea0003800200 */
.L_x_8219:
        /* <DEDUP_REMOVED lines=90> */
.L_x_8226:
[----:B------:R-:W-:Y:S05]  /*23510*/  BSYNC.RECONVERGENT B4 ;  /* 0x0000000000047941 */ /* 0x000fea0003800200 */
.L_x_8225:
        /* <DEDUP_REMOVED lines=78> */
.L_x_8224:
        /* <DEDUP_REMOVED lines=25> */
[----:B------:R-:W-:-:S11]  /*23b90*/  MOV R9, R6 ;  /* 0x0000000600097202 */ /* 0x000fd60000000f00 */
        /* <DEDUP_REMOVED lines=163> */
.L_x_8228:
[----:B------:R-:W-:Y:S01]  /*245d0*/  IMAD.MOV.U32 R8, RZ, RZ, 0x0 ;  /* 0x00000000ff087424 */ /* 0x000fe200078e00ff */
[----:B------:R-:W-:Y:S02]  /*245e0*/  MOV R9, 0x7ff00000 ;  /* 0x7ff0000000097802 */ /* 0x000fe40000000f00 */
[----:B------:R-:W-:-:S04]  /*245f0*/  LOP3.LUT P0, RZ, R7, 0x7fffffff, RZ, 0xc0, !PT ;  /* 0x7fffffff07ff7812 */ /* 0x000fc8000780c0ff */
[----:B------:R-:W0:Y:S02]  /*24600*/  DFMA R6, R6, R8, +INF ;  /* 0x7ff000000606742b */ /* 0x000e240000000008 */
[----:B0-----:R-:W-:Y:S02]  /*24610*/  FSEL R6, R6, RZ, P0 ;  /* 0x000000ff06067208 */ /* 0x001fe40000000000 */
[----:B------:R-:W-:-:S07]  /*24620*/  FSEL R7, R7, -QNAN , P0 ;  /* 0xfff0000007077808 */ /* 0x000fce0000000000 */
.L_x_8227:
[----:B------:R-:W-:Y:S05]  /*24630*/  BSYNC.RECONVERGENT B0 ;  /* 0x0000000000007941 */ /* 0x000fea0003800200 */
.L_x_8223:
[----:B------:R0:W1:Y:S01]  /*24640*/  DADD R6, R6, -R10 ;  /* 0x0000000006067229 */ /* 0x000062000000080a */
[----:B------:R-:W-:Y:S01]  /*24650*/  BSSY.RECONVERGENT B4, `(.L_x_8229) ;  /* 0x0000040000047945 */ /* 0x000fe20003800200 */
[----:B0-----:R-:W-:Y:S01]  /*24660*/  IMAD.MOV.U32 R10, RZ, RZ, 0x0 ;  /* 0x00000000ff0a7424 */ /* 0x001fe200078e00ff */
[----:B------:R-:W-:-:S15]  /*24670*/  MOV R11, 0x3fd80000 ;  /* 0x3fd80000000b7802 */ /* 0x000fde0000000f00 */
        /* <DEDUP_REMOVED lines=59> */
[----:B------:R-:W-:Y:S01]  /*24a30*/  IMAD.MOV.U32 R18, RZ, RZ, R8 ;  /* 0x000000ffff127224 */ /* 0x000fe200078e0008 */
[----:B------:R-:W-:-:S07]  /*24a40*/  MOV R19, R9 ;  /* 0x0000000900137202 */ /* 0x000fce0000000f00 */
.L_x_8230:
[----:B------:R-:W-:Y:S05]  /*24a50*/  BSYNC.RECONVERGENT B4 ;  /* 0x0000000000047941 */ /* 0x000fea0003800200 */
.L_x_8229:
[----:B------:R-:W-:Y:S02]  /*24a60*/  IMAD.MOV.U32 R12, RZ, RZ, R18 ;  /* 0x000000ffff0c7224 */ /* 0x000fe400078e0012 */
[----:B------:R-:W-:Y:S01]  /*24a70*/  IMAD.MOV.U32 R13, RZ, RZ, R19 ;  /* 0x000000ffff0d7224 */ /* 0x000fe200078e0013 */
[----:B------:R-:W-:Y:S06]  /*24a80*/  BRA `(.L_x_8231) ;  /* 0x0000001800507947 */ /* 0x000fec0003800000 */
.L_x_8222:
        /* <DEDUP_REMOVED lines=63> */
.L_x_8235:
[----:B------:R-:W-:Y:S05]  /*24e80*/  BSYNC.RECONVERGENT B4 ;  /* 0x0000000000047941 */ /* 0x000fea0003800200 */
.L_x_8234:
        /* <DEDUP_REMOVED lines=78> */
.L_x_8233:
        /* <DEDUP_REMOVED lines=188> */
.L_x_8237:
[----:B------:R-:W-:Y:S01]  /*25f30*/  IMAD.MOV.U32 R8, RZ, RZ, 0x0 ;  /* 0x00000000ff087424 */ /* 0x000fe200078e00ff */
[----:B------:R-:W-:Y:S01]  /*25f40*/  LOP3.LUT P0, RZ, R7, 0x7fffffff, RZ, 0xc0, !PT ;  /* 0x7fffffff07ff7812 */ /* 0x000fe2000780c0ff */
[----:B------:R-:W-:-:S06]  /*25f50*/  IMAD.MOV.U32 R9, RZ, RZ, 0x7ff00000 ;  /* 0x7ff00000ff097424 */ /* 0x000fcc00078e00ff */
[----:B------:R-:W0:Y:S02]  /*25f60*/  DFMA R6, R6, R8, +INF ;  /* 0x7ff000000606742b */ /* 0x000e240000000008 */
[----:B0-----:R-:W-:Y:S02]  /*25f70*/  FSEL R6, R6, RZ, P0 ;  /* 0x000000ff06067208 */ /* 0x001fe40000000000 */
[----:B------:R-:W-:-:S07]  /*25f80*/  FSEL R7, R7, -QNAN , P0 ;  /* 0xfff0000007077808 */ /* 0x000fce0000000000 */
.L_x_8236:
[----:B------:R-:W-:Y:S05]  /*25f90*/  BSYNC.RECONVERGENT B0 ;  /* 0x0000000000007941 */ /* 0x000fea0003800200 */
.L_x_8232:
        /* <DEDUP_REMOVED lines=65> */
.L_x_8239:
[----:B------:R-:W-:Y:S05]  /*263b0*/  BSYNC.RECONVERGENT B4 ;  /* 0x0000000000047941 */ /* 0x000fea0003800200 */
.L_x_8238:
[----:B------:R1:W2:Y:S02]  /*263c0*/  DADD R12, -RZ, -R18 ;  /* 0x00000000ff0c7229 */ /* 0x0002a40000000912 */
.L_x_8231:
[----:B------:R-:W-:Y:S05]  /*263d0*/  BSYNC.RECONVERGENT B3 ;  /* 0x0000000000037941 */ /* 0x000fea0003800200 */
.L_x_8221:
[----:B-1----:R-:W0:Y:S01]  /*263e0*/  DMUL R18, R2, 0.5 ;  /* 0x3fe0000002127828 */ /* 0x002e220000000000 */
[----:B------:R-:W-:Y:S01]  /*263f0*/  IMAD.MOV.U32 R10, RZ, RZ, 0x0 ;  /* 0x00000000ff0a7424 */ /* 0x000fe200078e00ff */
[----:B0-----:R-:W0:Y:S01]  /*26400*/  MUFU.RSQ64H R7, R19 ;  /* 0x0000001300077308 */ /* 0x001e220000001c00 */
[----:B------:R-:W-:Y:S01]  /*26410*/  IADD3 R6, PT, PT, R19, -0x3500000, RZ ;  /* 0xfcb0000013067810 */ /* 0x000fe20007ffe0ff */
[----:B------:R-:W-:Y:S01]  /*26420*/  IMAD.MOV.U32 R11, RZ, RZ, 0x3fd80000 ;  /* 0x3fd80000ff0b7424 */ /* 0x000fe200078e00ff */
[----:B------:R-:W-:Y:S02]  /*26430*/  BSSY.RECONVERGENT B3, `(.L_x_8240) ;  /* 0x0000036000037945 */ /* 0x000fe40003800200 */
        /* <DEDUP_REMOVED lines=52> */
[----:B--2---:R-:W-:Y:S05]  /*26780*/  CALL.REL.NOINC `($__internal_26_$__cuda_sm20_dsqrt_rn_f64_mediumpath_v1) ;  /* 0x0000077000707944 */ /* 0x004fea0003c00000 */
.L_x_8241:
[----:B------:R-:W-:Y:S05]  /*26790*/  BSYNC.RECONVERGENT B3 ;  /* 0x0000000000037941 */ /* 0x000fea0003800200 */
.L_x_8240:
[----:B--2---:R0:W1:Y:S01]  /*267a0*/  DMUL R22, R8, -R12 ;  /* 0x8000000c08167228 */ /* 0x0040620000000000 */
[----:B------:R-:W-:Y:S01]  /*267b0*/  BSSY.RECONVERGENT B0, `(.L_x_8242) ;  /* 0x0000028000007945 */ /* 0x000fe20003800200 */
[----:B------:R-:W-:Y:S01]  /*267c0*/  IMAD.MOV.U32 R16, RZ, RZ, RZ ;  /* 0x000000ffff107224 */ /* 0x000fe200078e00ff */
[----:B------:R-:W-:Y:S01]  /*267d0*/  MOV R6, 0x55555555 ;  /* 0x5555555500067802 */ /* 0x000fe20000000f00 */
[----:B------:R-:W-:Y:S02]  /*267e0*/  IMAD.MOV.U32 R0, RZ, RZ, 0x1 ;  /* 0x00000001ff007424 */ /* 0x000fe400078e00ff */
[----:B01----:R-:W-:-:S07]  /*267f0*/  IMAD.MOV.U32 R7, RZ, RZ, -0x402aaaab ;  /* 0xbfd55555ff077424 */ /* 0x003fce00078e00ff */
.L_x_8243:
        /* <DEDUP_REMOVED lines=22> */
[----:B0-----:R-:W-:Y:S01]  /*26960*/  IMAD.MOV.U32 R6, RZ, RZ, R18 ;  /* 0x000000ffff067224 */ /* 0x001fe200078e0012 */
[----:B------:R-:W-:-:S15]  /*26970*/  MOV R7, R19 ;  /* 0x0000001300077202 */ /* 0x000fde0000000f00 */
[----:B------:R-:W-:-:S15]  /*26980*/  NOP ;  /* 0x0000000000007918 */ /* 0x000fde0000000000 */
[----:B------:R-:W-:-:S15]  /*26990*/  NOP ;  /* 0x0000000000007918 */ /* 0x000fde0000000000 */
[----:B------:R-:W-:-:S15]  /*269a0*/  NOP ;  /* 0x0000000000007918 */ /* 0x000fde0000000000 */
[----:B------:R-:W-:-:S01]  /*269b0*/  NOP ;  /* 0x0000000000007918 */ /* 0x000fc20000000000 */
        /* <DEDUP_REMOVED lines=8> */
.L_x_8242:
        /* <DEDUP_REMOVED lines=44> */
[----:B------:R-:W-:Y:S05]  /*26d00*/  CALL.REL.NOINC `($__internal_24_$__cuda_sm20_dblrcp_rn_slowpath_v3) ;  /* 0x0000075c00547944 */ /* 0x000fea0003c00000 */
[----:B------:R-:W-:Y:S01]  /*26d10*/  IMAD.MOV.U32 R6, RZ, RZ, R5 ;  /* 0x000000ffff067224 */ /* 0x000fe200078e0005 */
[----:B------:R-:W-:-:S07]  /*26d20*/  MOV R7, R0 ;  /* 0x0000000000077202 */ /* 0x000fce0000000f00 */
.L_x_8247:
[----:B------:R-:W-:Y:S05]  /*26d30*/  BSYNC.RECONVERGENT B4 ;  /* 0x0000000000047941 */ /* 0x000fea0003800200 */
.L_x_8246:
[----:B------:R-:W-:Y:S01]  /*26d40*/  HFMA2 R9, -RZ, RZ, -1.841796875, 115.625 ;  /* 0xbf5e573aff097431 */ /* 0x000fe200000001ff */
[----:B------:R-:W-:Y:S01]  /*26d50*/  BSSY.RECONVERGENT B0, `(.L_x_8248) ;  /* 0x0000024000007945 */ /* 0x000fe20003800200 */
[----:B------:R-:W-:Y:S02]  /*26d60*/  IMAD.MOV.U32 R0, RZ, RZ, 0x1 ;  /* 0x00000001ff007424 */ /* 0x000fe400078e00ff */
[----:B------:R-:W-:-:S07]  /*26d70*/  IMAD.MOV.U32 R8, RZ, RZ, -0x36fe1a8c ;  /* 0xc901e574ff087424 */ /* 0x000fce00078e00ff */
.L_x_8249:
        /* <DEDUP_REMOVED lines=34> */
.L_x_8248:
        /* <DEDUP_REMOVED lines=68> */
.L_x_8251:
[----:B------:R-:W-:Y:S05]  /*273e0*/  BSYNC.RECONVERGENT B0 ;  /* 0x0000000000007941 */ /* 0x000fea0003800200 */
.L_x_8250:
[----:B------:R-:W-:Y:S01]  /*273f0*/  BSSY.RECONVERGENT B0, `(.L_x_8252) ;  /* 0x0000025000007945 */ /* 0x000fe20003800200 */
[----:B------:R-:W-:Y:S01]  /*27400*/  MOV R0, 0x1 ;  /* 0x0000000100007802 */ /* 0x000fe20000000f00 */
[----:B------:R-:W-:Y:S02]  /*27410*/  IMAD.MOV.U32 R6, RZ, RZ, 0x3b990ee6 ;  /* 0x3b990ee6ff067424 */ /* 0x000fe400078e00ff */
[----:B------:R-:W-:-:S07]  /*27420*/  IMAD.MOV.U32 R7, RZ, RZ, 0x3f70ee64 ;  /* 0x3f70ee64ff077424 */ /* 0x000fce00078e00ff */
.L_x_8253:
        /* <DEDUP_REMOVED lines=34> */
.L_x_8252:
        /* <DEDUP_REMOVED lines=69> */
.L_x_8255:
[----:B------:R-:W-:Y:S05]  /*27aa0*/  BSYNC.RECONVERGENT B0 ;  /* 0x0000000000007941 */ /* 0x000fea0003800200 */
.L_x_8254:
[----:B------:R-:W-:Y:S01]  /*27ab0*/  BSSY.RECONVERGENT B0, `(.L_x_8256) ;  /* 0x0000025000007945 */ /* 0x000fe20003800200 */
[----:B------:R-:W-:Y:S01]  /*27ac0*/  MOV R0, 0x1 ;  /* 0x0000000100007802 */ /* 0x000fe20000000f00 */
[----:B------:R-:W-:Y:S02]  /*27ad0*/  IMAD.MOV.U32 R8, RZ, RZ, 0x3b34e2b6 ;  /* 0x3b34e2b6ff087424 */ /* 0x000fe400078e00ff */
[----:B------:R-:W-:-:S07]  /*27ae0*/  IMAD.MOV.U32 R9, RZ, RZ, 0x3f4547d9 ;  /* 0x3f4547d9ff097424 */ /* 0x000fce00078e00ff */
.L_x_8257:
        /* <DEDUP_REMOVED lines=34> */
.L_x_8256:
        /* <DEDUP_REMOVED lines=68> */
.L_x_8259:
[----:B------:R-:W-:Y:S05]  /*28150*/  BSYNC.RECONVERGENT B0 ;  /* 0x0000000000007941 */ /* 0x000fea0003800200 */
.L_x_8258:
[----:B------:R-:W-:Y:S01]  /*28160*/  HFMA2 R6, -RZ, RZ, 4.351139068603515625e-05, 65312 ;  /* 0x02da7bf9ff067431 */ /* 0x000fe200000001ff */
[----:B------:R-:W-:Y:S01]  /*28170*/  BSSY.RECONVERGENT B0, `(.L_x_8260) ;  /* 0x0000024000007945 */ /* 0x000fe20003800200 */
[----:B------:R-:W-:Y:S02]  /*28180*/  IMAD.MOV.U32 R0, RZ, RZ, 0x1 ;  /* 0x00000001ff007424 */ /* 0x000fe400078e00ff */
[----:B------:R-:W-:-:S07]  /*28190*/  IMAD.MOV.U32 R7, RZ, RZ, -0x40b3c1f5 ;  /* 0xbf4c3e0bff077424 */ /* 0x000fce00078e00ff */
.L_x_8261:
        /* <DEDUP_REMOVED lines=34> */
.L_x_8260:
        /* <DEDUP_REMOVED lines=69> */
.L_x_8263:
[----:B------:R-:W-:Y:S05]  /*28810*/  BSYNC.RECONVERGENT B0 ;  /* 0x0000000000007941 */ /* 0x000fea0003800200 */
.L_x_8262:
[----:B------:R-:W-:Y:S01]  /*28820*/  BSSY.RECONVERGENT B0, `(.L_x_8264) ;  /* 0x0000025000007945 */ /* 0x000fe20003800200 */
[----:B------:R-:W-:Y:S01]  /*28830*/  IMAD.MOV.U32 R0, RZ, RZ, 0x1 ;  /* 0x00000001ff007424 */ /* 0x000fe200078e00ff */
[----:B------:R-:W-:Y:S01]  /*28840*/  MOV R8, 0xc5a4fa71 ;  /* 0xc5a4fa7100087802 */ /* 0x000fe20000000f00 */
[----:B------:R-:W-:-:S07]  /*28850*/  IMAD.MOV.U32 R9, RZ, RZ, -0x40c9ed76 ;  /* 0xbf36128aff097424 */ /* 0x000fce00078e00ff */
.L_x_8265:
        /* <DEDUP_REMOVED lines=34> */
.L_x_8264:
        /* <DEDUP_REMOVED lines=68> */
.L_x_8267:
[----:B------:R-:W-:Y:S05]  /*28ec0*/  BSYNC.RECONVERGENT B0 ;  /* 0x0000000000007941 */ /* 0x000fea0003800200 */
.L_x_8266:
[----:B------:R-:W-:Y:S01]  /*28ed0*/  HFMA2 R7, -RZ, RZ, 1.8134765625, 2526 ;  /* 0x3f4168efff077431 */ /* 0x000fe200000001ff */
[----:B------:R-:W-:Y:S01]  /*28ee0*/  BSSY.RECONVERGENT B0, `(.L_x_8268) ;  /* 0x0000024000007945 */ /* 0x000fe20003800200 */
[----:B------:R-:W-:Y:S02]  /*28ef0*/  IMAD.MOV.U32 R0, RZ, RZ, 0x1 ;  /* 0x00000001ff007424 */ /* 0x000fe400078e00ff */
[----:B------:R-:W-:-:S07]  /*28f00*/  IMAD.MOV.U32 R6, RZ, RZ, 0x1b0931c8 ;  /* 0x1b0931c8ff067424 */ /* 0x000fce00078e00ff */
.L_x_8269:
        /* <DEDUP_REMOVED lines=34> */
.L_x_8268:
        /* <DEDUP_REMOVED lines=69> */
.L_x_8271:
[----:B------:R-:W-:Y:S05]  /*29580*/  BSYNC.RECONVERGENT B0 ;  /* 0x0000000000007941 */ /* 0x000fea0003800200 */
.L_x_8270:
[----:B------:R-:W-:Y:S01]  /*29590*/  HFMA2 R9, -RZ, RZ, 1.802734375, -0.000674724578857421875 ;  /* 0x3f369187ff097431 */ /* 0x000fe200000001ff */
[----:B------:R-:W-:Y:S01]  /*295a0*/  BSSY.RECONVERGENT B0, `(.L_x_8272) ;  /* 0x0000024000007945 */ /* 0x000fe20003800200 */
[----:B------:R-:W-:Y:S02]  /*295b0*/  IMAD.MOV.U32 R0, RZ, RZ, 0x1 ;  /* 0x00000001ff007424 */ /* 0x000fe400078e00ff */
[----:B------:R-:W-:-:S07]  /*295c0*/  IMAD.MOV.U32 R8, RZ, RZ, -0x63fe104c ;  /* 0x9c01efb4ff087424 */ /* 0x000fce00078e00ff */
.L_x_8273:
        /* <DEDUP_REMOVED lines=34> */
.L_x_8272:
        /* <DEDUP_REMOVED lines=68> */
.L_x_8275:
[----:B------:R-:W-:Y:S05]  /*29c30*/  BSYNC.RECONVERGENT B0 ;  /* 0x0000000000007941 */ /* 0x000fea0003800200 */
.L_x_8274:
[----:B------:R-:W-:Y:S01]  /*29c40*/  BSSY.RECONVERGENT B0, `(.L_x_8276) ;  /* 0x0000025000007945 */ /* 0x000fe20003800200 */
[----:B------:R-:W-:Y:S01]  /*29c50*/  MOV R0, 0x1 ;  /* 0x0000000100007802 */ /* 0x000fe20000000f00 */
[----:B------:R-:W-:Y:S02]  /*29c60*/  IMAD.MOV.U32 R6, RZ, RZ, 0x3187b744 ;  /* 0x3187b744ff067424 */ /* 0x000fe400078e00ff */
[----:B------:R-:W-:-:S07]  /*29c70*/  IMAD.MOV.U32 R7, RZ, RZ, -0x40ba9d65 ;  /* 0xbf45629bff077424 */ /* 0x000fce00078e00ff */
.L_x_8277:
        /* <DEDUP_REMOVED lines=34> */
.L_x_8276:
        /* <DEDUP_REMOVED lines=69> */
.L_x_8279:
[----:B------:R-:W-:Y:S05]  /*2a2f0*/  BSYNC.RECONVERGENT B0 ;  /* 0x0000000000007941 */ /* 0x000fea0003800200 */
.L_x_8278:
[----:B------:R-:W-:Y:S01]  /*2a300*/  BSSY.RECONVERGENT B0, `(.L_x_8280) ;  /* 0x0000025000007945 */ /* 0x000fe20003800200 */
[----:B------:R-:W-:Y:S01]  /*2a310*/  MOV R0, 0x1 ;  /* 0x0000000100007802 */ /* 0x000fe20000000f00 */
[----:B------:R-:W-:Y:S02]  /*2a320*/  IMAD.MOV.U32 R8, RZ, RZ, 0x1cc96982 ;  /* 0x1cc96982ff087424 */ /* 0x000fe400078e00ff */
[----:B------:R-:W-:-:S07]  /*2a330*/  IMAD.MOV.U32 R9, RZ, RZ, -0x40bc7201 ;  /* 0xbf438dffff097424 */ /* 0x000fce00078e00ff */
.L_x_8281:
        /* <DEDUP_REMOVED lines=34> */
.L_x_8280:
        /* <DEDUP_REMOVED lines=68> */
.L_x_8283:
[----:B------:R-:W-:Y:S05]  /*2a9a0*/  BSYNC.RECONVERGENT B0 ;  /* 0x0000000000007941 */ /* 0x000fea0003800200 */
.L_x_8282:
[----:B------:R-:W-:Y:S01]  /*2a9b0*/  HFMA2 R6, -RZ, RZ, 2186, 0.0302581787109375 ;  /* 0x684527bfff067431 */ /* 0x000fe200000001ff */
[----:B------:R-:W-:Y:S01]  /*2a9c0*/  BSSY.RECONVERGENT B0, `(.L_x_8284) ;  /* 0x0000024000007945 */ /* 0x000fe20003800200 */
[----:B------:R-:W-:Y:S02]  /*2a9d0*/  IMAD.MOV.U32 R0, RZ, RZ, 0x1 ;  /* 0x00000001ff007424 */ /* 0x000fe400078e00ff */
[----:B------:R-:W-:-:S07]  /*2a9e0*/  IMAD.MOV.U32 R7, RZ, RZ, 0x3f55d4ae ;  /* 0x3f55d4aeff077424 */ /* 0x000fce00078e00ff */
.L_x_8285:
        /* <DEDUP_REMOVED lines=34> */
.L_x_8284:
        /* <DEDUP_REMOVED lines=69> */
.L_x_8287:
[----:B------:R-:W-:Y:S05]  /*2b060*/  BSYNC.RECONVERGENT B0 ;  /* 0x0000000000007941 */ /* 0x000fea0003800200 */
.L_x_8286:
[----:B------:R-:W-:Y:S01]  /*2b070*/  BSSY.RECONVERGENT B0, `(.L_x_8288) ;  /* 0x0000025000007945 */ /* 0x000fe20003800200 */
[----:B------:R-:W-:Y:S01]  /*2b080*/  IMAD.MOV.U32 R0, RZ, RZ, 0x1 ;  /* 0x00000001ff007424 */ /* 0x000fe200078e00ff */
[----:B------:R-:W-:Y:S01]  /*2b090*/  MOV R8, 0xa8ec5904 ;  /* 0xa8ec590400087802 */ /* 0x000fe20000000f00 */
[----:B------:R-:W-:-:S07]  /*2b0a0*/  IMAD.MOV.U32 R9, RZ, RZ, 0x3f59e1db ;  /* 0x3f59e1dbff097424 */ /* 0x000fce00078e00ff */
.L_x_8289:
        /* <DEDUP_REMOVED lines=34> */
.L_x_8288:
        /* <DEDUP_REMOVED lines=68> */
.L_x_8291:
[----:B------:R-:W-:Y:S05]  /*2b710*/  BSYNC.RECONVERGENT B0 ;  /* 0x0000000000007941 */ /* 0x000fea0003800200 */
.L_x_8290:
[----:B------:R-:W-:Y:S01]  /*2b720*/  HFMA2 R7, -RZ, RZ, -1.859375, -0.0989990234375 ;  /* 0xbf70ae56ff077431 */ /* 0x000fe200000001ff */
[----:B------:R-:W-:Y:S01]  /*2b730*/  BSSY.RECONVERGENT B0, `(.L_x_8292) ;  /* 0x0000024000007945 */ /* 0x000fe20003800200 */
[----:B------:R-:W-:Y:S02]  /*2b740*/  IMAD.MOV.U32 R0, RZ, RZ, 0x1 ;  /* 0x00000001ff007424 */ /* 0x000fe400078e00ff */
[----:B------:R-:W-:-:S07]  /*2b750*/  IMAD.MOV.U32 R6, RZ, RZ, -0x5a255ed9 ;  /* 0xa5daa127ff067424 */ /* 0x000fce00078e00ff */
.L_x_8293:
        /* <DEDUP_REMOVED lines=34> */
.L_x_8292:
        /* <DEDUP_REMOVED lines=69> */
.L_x_8295:
[----:B------:R-:W-:Y:S05]  /*2bdd0*/  BSYNC.RECONVERGENT B0 ;  /* 0x0000000000007941 */ /* 0x000fea0003800200 */
.L_x_8294:
[----:B------:R-:W-:Y:S01]  /*2bde0*/  HFMA2 R9, -RZ, RZ, -1.8671875, 287 ;  /* 0xbf785c7cff097431 */ /* 0x000fe200000001ff */
[----:B------:R-:W-:Y:S01]  /*2bdf0*/  BSSY.RECONVERGENT B0, `(.L_x_8296) ;  /* 0x0000024000007945 */ /* 0x000fe20003800200 */
[----:B------:R-:W-:Y:S02]  /*2be00*/  IMAD.MOV.U32 R0, RZ, RZ, 0x1 ;  /* 0x00000001ff007424 */ /* 0x000fe400078e00ff */
[----:B------:R-:W-:-:S07]  /*2be10*/  IMAD.MOV.U32 R8, RZ, RZ, -0x343a03ee ;  /* 0xcbc5fc12ff087424 */ /* 0x000fce00078e00ff */
.L_x_8297:
        /* <DEDUP_REMOVED lines=34> */
.L_x_8296:
        /* <DEDUP_REMOVED lines=68> */
.L_x_8299:
[----:B------:R-:W-:Y:S05]  /*2c480*/  BSYNC.RECONVERGENT B0 ;  /* 0x0000000000007941 */ /* 0x000fea0003800200 */
.L_x_8298:
[----:B------:R-:W-:Y:S01]  /*2c490*/  BSSY.RECONVERGENT B0, `(.L_x_8300) ;  /* 0x0000025000007945 */ /* 0x000fe20003800200 */
[----:B------:R-:W-:Y:S01]  /*2c4a0*/  MOV R0, 0x1 ;  /* 0x0000000100007802 */ /* 0x000fe20000000f00 */
[----:B------:R-:W-:Y:S02]  /*2c4b0*/  IMAD.MOV.U32 R6, RZ, RZ, 0x50ed0c93 ;  /* 0x50ed0c93ff067424 */ /* 0x000fe400078e00ff */
[----:B------:R-:W-:-:S07]  /*2c4c0*/  IMAD.MOV.U32 R7, RZ, RZ, 0x3f91d1d6 ;  /* 0x3f91d1d6ff077424 */ /* 0x000fce00078e00ff */
.L_x_8301:
        /* <DEDUP_REMOVED lines=34> */
.L_x_8300:
        /* <DEDUP_REMOVED lines=69> */
.L_x_8303:
[----:B------:R-:W-:Y:S05]  /*2cb40*/  BSYNC.RECONVERGENT B0 ;  /* 0x0000000000007941 */ /* 0x000fea0003800200 */
.L_x_8302:
[----:B------:R-:W-:Y:S01]  /*2cb50*/  BSSY.RECONVERGENT B0, `(.L_x_8304) ;  /* 0x0000025000007945 */ /* 0x000fe20003800200 */
[----:B------:R-:W-:Y:S01]  /*2cb60*/  MOV R0, 0x1 ;  /* 0x0000000100007802 */ /* 0x000fe20000000f00 */
[----:B------:R-:W-:Y:S02]  /*2cb70*/  IMAD.MOV.U32 R8, RZ, RZ, 0x5c03d2e9 ;  /* 0x5c03d2e9ff087424 */ /* 0x000fe400078e00ff */
[----:B------:R-:W-:-:S07]  /*2cb80*/  IMAD.MOV.U32 R9, RZ, RZ, 0x3f9ef9a0 ;  /* 0x3f9ef9a0ff097424 */ /* 0x000fce00078e00ff */
.L_x_8305:
        /* <DEDUP_REMOVED lines=34> */
.L_x_8304:
        /* <DEDUP_REMOVED lines=68> */
.L_x_8307:
[----:B------:R-:W-:Y:S05]  /*2d1f0*/  BSYNC.RECONVERGENT B0 ;  /* 0x0000000000007941 */ /* 0x000fea0003800200 */
.L_x_8306:
[----:B------:R-:W-:Y:S01]  /*2d200*/  HFMA2 R6, -RZ, RZ, 468, -43.75 ;  /* 0x5f50d178ff067431 */ /* 0x000fe200000001ff */
[----:B------:R-:W-:Y:S01]  /*2d210*/  BSSY.RECONVERGENT B0, `(.L_x_8308) ;  /* 0x0000024000007945 */ /* 0x000fe20003800200 */
[----:B------:R-:W-:Y:S02]  /*2d220*/  IMAD.MOV.U32 R0, RZ, RZ, 0x1 ;  /* 0x00000001ff007424 */ /* 0x000fe400078e00ff */
[----:B------:R-:W-:-:S07]  /*2d230*/  IMAD.MOV.U32 R7, RZ, RZ, -0x4046a498 ;  /* 0xbfb95b68ff077424 */ /* 0x000fce00078e00ff */
.L_x_8309:
        /* <DEDUP_REMOVED lines=34> */
.L_x_8308:
        /* <DEDUP_REMOVED lines=69> */
.L_x_8311:
[----:B------:R-:W-:Y:S05]  /*2d8b0*/  BSYNC.RECONVERGENT B0 ;  /* 0x0000000000007941 */ /* 0x000fea0003800200 */
.L_x_8310:
[----:B------:R-:W-:Y:S01]  /*2d8c0*/  BSSY.RECONVERGENT B0, `(.L_x_8312) ;  /* 0x0000025000007945 */ /* 0x000fe20003800200 */
[----:B------:R-:W-:Y:S01]  /*2d8d0*/  IMAD.MOV.U32 R0, RZ, RZ, 0x1 ;  /* 0x00000001ff007424 */ /* 0x000fe200078e00ff */
[----:B------:R-:W-:Y:S01]  /*2d8e0*/  MOV R8, 0xc43300a2 ;  /* 0xc43300a200087802 */ /* 0x000fe20000000f00 */
[----:B------:R-:W-:-:S07]  /*2d8f0*/  IMAD.MOV.U32 R9, RZ, RZ, -0x40366831 ;  /* 0xbfc997cfff097424 */ /* 0x000fce00078e00ff */
.L_x_8313:
        /* <DEDUP_REMOVED lines=34> */
.L_x_8312:
        /* <DEDUP_REMOVED lines=68> */
.L_x_8315:
[----:B------:R-:W-:Y:S05]  /*2df60*/  BSYNC.RECONVERGENT B0 ;  /* 0x0000000000007941 */ /* 0x000fea0003800200 */
.L_x_8314:
[----:B------:R-:W-:Y:S01]  /*2df70*/  HFMA2 R7, -RZ, RZ, 1.9755859375, 0.09637451171875 ;  /* 0x3fe72e2bff077431 */ /* 0x000fe200000001ff */
[----:B------:R-:W-:Y:S01]  /*2df80*/  BSSY.RECONVERGENT B0, `(.L_x_8316) ;  /* 0x0000024000007945 */ /* 0x000fe20003800200 */
[----:B------:R-:W-:Y:S02]  /*2df90*/  IMAD.MOV.U32 R0, RZ, RZ, 0x1 ;  /* 0x00000001ff007424 */ /* 0x000fe400078e00ff */
[----:B------:R-:W-:-:S07]  /*2dfa0*/  IMAD.MOV.U32 R6, RZ, RZ, -0x45e261fc ;  /* 0xba1d9e04ff067424 */ /* 0x000fce00078e00ff */
.L_x_8317:
        /* <DEDUP_REMOVED lines=34> */
.L_x_8316:
        /* <DEDUP_REMOVED lines=69> */
.L_x_8319:
[----:B------:R-:W-:Y:S05]  /*2e620*/  BSYNC.RECONVERGENT B0 ;  /* 0x0000000000007941 */ /* 0x000fea0003800200 */
.L_x_8318:
[----:B------:R-:W-:Y:S01]  /*2e630*/  HFMA2 R9, -RZ, RZ, 1.994140625, -0.05938720703125 ;  /* 0x3ffaab9aff097431 */ /* 0x000fe200000001ff */
[----:B------:R-:W-:Y:S01]  /*2e640*/  BSSY.RECONVERGENT B0, `(.L_x_8320) ;  /* 0x0000024000007945 */ /* 0x000fe20003800200 */
[----:B------:R-:W-:Y:S02]  /*2e650*/  IMAD.MOV.U32 R0, RZ, RZ, 0x1 ;  /* 0x00000001ff007424 */ /* 0x000fe400078e00ff */
[----:B------:R-:W-:-:S07]  /*2e660*/  IMAD.MOV.U32 R8, RZ, RZ, 0x101bb71a ;  /* 0x101bb71aff087424 */ /* 0x000fce00078e00ff */
.L_x_8321:
        /* <DEDUP_REMOVED lines=34> */
.L_x_8320:
        /* <DEDUP_REMOVED lines=68> */
.L_x_8323:
[----:B------:R-:W-:Y:S05]  /*2ecd0*/  BSYNC.RECONVERGENT B0 ;  /* 0x0000000000007941 */ /* 0x000fea0003800200 */
.L_x_8322:
[----:B------:R-:W-:Y:S01]  /*2ece0*/  BSSY.RECONVERGENT B0, `(.L_x_8324) ;  /* 0x0000025000007945 */ /* 0x000fe20003800200 */
[----:B------:R-:W-:Y:S01]  /*2ecf0*/  MOV R0, 0x1 ;  /* 0x0000000100007802 */ /* 0x000fe20000000f00 */
[----:B------:R-:W-:Y:S02]  /*2ed00*/  IMAD.MOV.U32 R6, RZ, RZ, -0x755502fe ;  /* 0x8aaafd02ff067424 */ /* 0x000fe400078e00ff */
[----:B------:R-:W-:-:S07]  /*2ed10*/  IMAD.MOV.U32 R7, RZ, RZ, -0x3fe58652 ;  /* 0xc01a79aeff077424 */ /* 0x000fce00078e00ff */
.L_x_8325:
        /* <DEDUP_REMOVED lines=34> */
.L_x_8324:
        /* <DEDUP_REMOVED lines=69> */
.L_x_8327:
[----:B------:R-:W-:Y:S05]  /*2f390*/  BSYNC.RECONVERGENT B0 ;  /* 0x0000000000007941 */ /* 0x000fea0003800200 */
.L_x_8326:
[----:B------:R-:W-:Y:S01]  /*2f3a0*/  BSSY.RECONVERGENT B0, `(.L_x_8328) ;  /* 0x0000025000007945 */ /* 0x000fe20003800200 */
[----:B------:R-:W-:Y:S01]  /*2f3b0*/  MOV R0, 0x1 ;  /* 0x0000000100007802 */ /* 0x000fe20000000f00 */
[----:B------:R-:W-:Y:S02]  /*2f3c0*/  IMAD.MOV.U32 R8, RZ, RZ, 0x4df23f8f ;  /* 0x4df23f8fff087424 */ /* 0x000fe400078e00ff */
[----:B------:R-:W-:-:S07]  /*2f3d0*/  IMAD.MOV.U32 R9, RZ, RZ, -0x3fcee326 ;  /* 0xc0311cdaff097424 */ /* 0x000fce00078e00ff */
.L_x_8329:
        /* <DEDUP_REMOVED lines=34> */
.L_x_8328:
        /* <DEDUP_REMOVED lines=68> */
.L_x_8331:
[----:B------:R-:W-:Y:S05]  /*2fa40*/  BSYNC.RECONVERGENT B0 ;  /* 0x0000000000007941 */ /* 0x000fea0003800200 */
.L_x_8330:
[----:B------:R-:W-:Y:S01]  /*2fa50*/  HFMA2 R6, -RZ, RZ, 0.1600341796875, 0.001068115234375 ;  /* 0x311f1460ff067431 */ /* 0x000fe200000001ff */
[----:B------:R-:W-:Y:S01]  /*2fa60*/  BSSY.RECONVERGENT B0, `(.L_x_8332) ;  /* 0x0000024000007945 */ /* 0x000fe20003800200 */
[----:B------:R-:W-:Y:S02]  /*2fa70*/  IMAD.MOV.U32 R0, RZ, RZ, 0x1 ;  /* 0x00000001ff007424 */ /* 0x000fe400078e00ff */
[----:B------:R-:W-:-:S07]  /*2fa80*/  IMAD.MOV.U32 R7, RZ, RZ, 0x405278fb ;  /* 0x405278fbff077424 */ /* 0x000fce00078e00ff */
.L_x_8333:
        /* <DEDUP_REMOVED lines=34> */
.L_x_8332:
        /* <DEDUP_REMOVED lines=69> */
.L_x_8335:
[----:B------:R-:W-:Y:S05]  /*30100*/  BSYNC.RECONVERGENT B0 ;  /* 0x0000000000007941 */ /* 0x000fea0003800200 */
.L_x_8334:
[----:B------:R-:W-:Y:S01]  /*30110*/  BSSY.RECONVERGENT B0, `(.L_x_8336) ;  /* 0x0000025000007945 */ /* 0x000fe20003800200 */
[----:B------:R-:W-:Y:S01]  /*30120*/  IMAD.MOV.U32 R0, RZ, RZ, 0x1 ;  /* 0x00000001ff007424 */ /* 0x000fe200078e00ff */
[----:B------:R-:W-:Y:S01]  /*30130*/  MOV R8, 0x4b8ba3fd ;  /* 0x4b8ba3fd00087802 */ /* 0x000fe20000000f00 */
[----:B------:R-:W-:-:S07]  /*30140*/  IMAD.MOV.U32 R9, RZ, RZ, 0x406a8563 ;  /* 0x406a8563ff097424 */ /* 0x000fce00078e00ff */
.L_x_8337:
        /* <DEDUP_REMOVED lines=34> */
.L_x_8336:
        /* <DEDUP_REMOVED lines=23> */
.L_x_8339:
        /* <DEDUP_REMOVED lines=34> */
.L_x_8338:
        /* <DEDUP_REMOVED lines=47> */
[----:B------:R-:W-:-:S07]  /*309f0*/  IMAD.MOV.U32 R4, RZ, RZ, R6 ;  /* 0x000000ffff047224 */ /* 0x000fce00078e0006 */
.L_x_8341:
[----:B------:R-:W-:Y:S05]  /*30a00*/  BSYNC.RECONVERGENT B0 ;  /* 0x0000000000007941 */ /* 0x000fea0003800200 */
.L_x_8340:
        /* <DEDUP_REMOVED lines=11> */
.L_x_8245:
[----:B------:R-:W-:Y:S05]  /*30ac0*/  BSYNC.RECONVERGENT B3 ;  /* 0x0000000000037941 */ /* 0x000fea0003800200 */
.L_x_8244:
        /* <DEDUP_REMOVED lines=36> */
[----:B------:R-:W-:-:S15]  /*30d10*/  MOV R8, RZ ;  /* 0x000000ff00087202 */ /* 0x000fde0000000f00 */
[----:B------:R-:W-:-:S15]  /*30d20*/  NOP ;  /* 0x0000000000007918 */ /* 0x000fde0000000000 */
[----:B------:R-:W-:-:S15]  /*30d30*/  NOP ;  /* 0x0000000000007918 */ /* 0x000fde0000000000 */
[----:B------:R-:W-:-:S15]  /*30d40*/  NOP ;  /* 0x0000000000007918 */ /* 0x000fde0000000000 */
[----:B------:R-:W-:-:S01]  /*30d50*/  NOP ;  /* 0x0000000000007918 */ /* 0x000fc20000000000 */
[----:B------:R2:W3:Y:S02]  /*30d60*/  DADD R18, R16, -6.75539944105574400000e+15 ;  /* 0xc338000010127429 */ /* 0x0004e40000000000 */
[----:B--2---:R-:W-:-:S04]  /*30d70*/  IADD3 R16, PT, PT, R16, -R0, RZ ;  /* 0x8000000010107210 */ /* 0x004fc80007ffe0ff */
[----:B------:R-:W-:Y:S01]  /*30d80*/  LEA R17, R16, 0x3ff00000, 0x14 ;  /* 0x3ff0000010117811 */ /* 0x000fe200078ea0ff */
[----:B------:R-:W-:-:S15]  /*30d90*/  IMAD.MOV.U32 R16, RZ, RZ, RZ ;  /* 0x000000ffff107224 */ /* 0x000fde00078e00ff */
[----:B------:R-:W-:-:S15]  /*30da0*/  NOP ;  /* 0x0000000000007918 */ /* 0x000fde0000000000 */
[----:B------:R-:W-:-:S15]  /*30db0*/  NOP ;  /* 0x0000000000007918 */ /* 0x000fde0000000000 */
[----:B------:R-:W-:-:S12]  /*30dc0*/  NOP ;  /* 0x0000000000007918 */ /* 0x000fd80000000000 */
        /* <DEDUP_REMOVED lines=30> */
[----:B0-----:R-:W-:Y:S02]  /*30fb0*/  IMAD.MOV.U32 R24, RZ, RZ, -0x35dec16 ;  /* 0xfca213eaff187424 */ /* 0x001fe400078e00ff */
[----:B------:R-:W-:-:S15]  /*30fc0*/  IMAD.MOV.U32 R25, RZ, RZ, 0x3e928af3 ;  /* 0x3e928af3ff197424 */ /* 0x000fde00078e00ff */
[----:B------:R-:W-:-:S15]  /*30fd0*/  NOP ;  /* 0x0000000000007918 */ /* 0x000fde0000000000 */
[----:B------:R-:W-:-:S15]  /*30fe0*/  NOP ;  /* 0x0000000000007918 */ /* 0x000fde0000000000 */
[----:B------:R-:W-:-:S15]  /*30ff0*/  NOP ;  /* 0x0000000000007918 */ /* 0x000fde0000000000 */
        /* <DEDUP_REMOVED lines=104> */
[----:B0-----:R-:W-:-:S15]  /*31680*/  IMAD R19, R0, 0x100000, R19 ;  /* 0x0010000000137824 */ /* 0x001fde00078e0213 */
[----:B------:R-:W-:-:S15]  /*31690*/  NOP ;  /* 0x0000000000007918 */ /* 0x000fde0000000000 */
[----:B------:R-:W-:-:S15]  /*316a0*/  NOP ;  /* 0x0000000000007918 */ /* 0x000fde0000000000 */
[----:B------:R-:W-:-:S15]  /*316b0*/  NOP ;  /* 0x0000000000007918 */ /* 0x000fde0000000000 */
[----:B------:R-:W-:-:S02]  /*316c0*/  NOP ;  /* 0x0000000000007918 */ /* 0x000fc40000000000 */
        /* <DEDUP_REMOVED lines=205> */
.L_x_8343:
        /* <DEDUP_REMOVED lines=9> */
.L_x_8344:
[----:B------:R-:W-:Y:S05]  /*32430*/  BSYNC.RECONVERGENT B0 ;  /* 0x0000000000007941 */ /* 0x000fea0003800200 */
.L_x_8342:
        /* <DEDUP_REMOVED lines=132> */
.L_x_8346:
[----:B------:R-:W-:Y:S05]  /*32c80*/  BSYNC.RECONVERGENT B0 ;  /* 0x0000000000007941 */ /* 0x000fea0003800200 */
.L_x_8345:
        /* <DEDUP_REMOVED lines=66> */
.L_x_8348:
[----:B------:R-:W-:Y:S05]  /*330b0*/  BSYNC.RECONVERGENT B3 ;  /* 0x0000000000037941 */ /* 0x000fea0003800200 */
.L_x_8347:
        /* <DEDUP_REMOVED lines=47> */
[----:B------:R-:W-:Y:S05]  /*333b0*/  CALL.REL.NOINC `($__internal_25_$__cuda_sm20_div_rn_f64_full) ;  /* 0x0000069c00347944 */ /* 0x000fea0003c00000 */
[----:B------:R-:W-:Y:S02]  /*333c0*/  IMAD.MOV.U32 R2, RZ, RZ, R6 ;  /* 0x000000ffff027224 */ /* 0x000fe400078e0006 */
[----:B------:R-:W-:-:S07]  /*333d0*/  IMAD.MOV.U32 R3, RZ, RZ, R5 ;  /* 0x000000ffff037224 */ /* 0x000fce00078e0005 */
.L_x_8350:
[----:B------:R-:W-:Y:S05]  /*333e0*/  BSYNC.RECONVERGENT B0 ;  /* 0x0000000000007941 */ /* 0x000fea0003800200 */
.L_x_8349:
[----:B------:R0:W1:Y:S02]  /*333f0*/  DFMA R4, R14, 0.5, -R2 ;  /* 0x3fe000000e04782b */ /* 0x0000640000000802 */
[----:B01----:R-:W-:Y:S05]  /*33400*/  BRA `(.L_x_8073) ;  /* 0x0000008c00587947 */ /* 0x003fea0003800000 */
.L_x_8212:
[----:B------:R-:W-:Y:S05]  /*33410*/  BSYNC.RELIABLE B1 ;  /* 0x0000000000017941 */ /* 0x000fea0003800100 */
.L_x_8211:
        /* <DEDUP_REMOVED lines=10> */
[----:B------:R-:W-:-:S07]  /*334c0*/  MOV R45, 0x334e0 ;  /* 0x000334e0002d7802 */ /* 0x000fce0000000f00 */
[----:B------:R-:W-:Y:S05]  /*334d0*/  CALL.REL.NOINC `($_ZN2at6native29vectorized_elementwise_kernelILi2EN48_GLOBAL__N__08322988_15_IGammaKernel_cu_cb51a28d10CalcIgammaIdEESt5arrayIPcLm3EEEEviT0_T1_$_ZN46_INTERNAL_08322988_15_IGammaKernel_cu_cb51a28d48_GLOBAL__N__08322988_15_IGammaKernel_cu_cb51a28d12calc_igammacIdEET_S2_S2_) ;  /* 0x0000008c00387944 */ /* 0x000fea0003c00000 */
[----:B------:R-:W-:Y:S05]  /*334e0*/  BSYNC.RECONVERGENT B8 ;  /* 0x0000000000087941 */ /* 0x000fea0003800200 */
.L_x_8352:
[----:B------:R-:W-:Y:S01]  /*334f0*/  IMAD.MOV.U32 R4, RZ, RZ, R0 ;  /* 0x000000ffff047224 */ /* 0x000fe200078e0000 */
[----:B------:R-:W-:-:S06]  /*33500*/  MOV R5, R15 ;  /* 0x0000000f00057202 */ /* 0x000fcc0000000f00 */
[----:B------:R-:W0:Y:S02]  /*33510*/  DADD R4, -R4, 1 ;  /* 0x3ff0000004047429 */ /* 0x000e240000000100 */
[----:B0-----:R-:W-:Y:S05]  /*33520*/  BRA `(.L_x_8073) ;  /* 0x0000008c00107947 */ /* 0x001fea0003800000 */
.L_x_8351:
        /* <DEDUP_REMOVED lines=16> */
[--C-:B------:R-:W-:Y:S01]  /*33630*/  IMAD.MOV.U32 R4, RZ, RZ, R10.reuse ;  /* 0x000000ffff047224 */ /* 0x100fe200078e000a */
[----:B------:R-:W-:Y:S01]  /*33640*/  MOV R0, R11 ;  /* 0x0000000b00007202 */ /* 0x000fe20000000f00 */
[----:B------:R-:W-:Y:S01]  /*33650*/  IMAD.MOV.U32 R5, RZ, RZ, R11 ;  /* 0x000000ffff057224 */ /* 0x000fe200078e000b */
[----:B------:R-:W-:Y:S01]  /*33660*/  BSSY.RECONVERGENT B0, `(.L_x_8355) ;  /* 0x00000be000007945 */ /* 0x000fe20003800200 */
[----:B------:R-:W-:-:S08]  /*33670*/  IMAD.MOV.U32 R7, RZ, RZ, R10 ;  /* 0x000000ffff077224 */ /* 0x000fd000078e000a */
[----:B------:R-:W0:Y:S02]  /*33680*/  @!P0 DMUL R4, R10, 1.80143985094819840000e+16 ;  /* 0x435000000a048828 */ /* 0x000e240000000000 */
[----:B0-----:R-:W-:Y:S01]  /*33690*/  @!P0 IMAD.MOV.U32 R0, RZ, RZ, R5 ;  /* 0x000000ffff008224 */ /* 0x001fe200078e0005 */
[----:B------:R-:W-:-:S03]  /*336a0*/  @!P0 MOV R7, R4 ;  /* 0x0000000400078202 */ /* 0x000fc60000000f00 */
[----:B------:R-:W-:-:S05]  /*336b0*/  VIADD R6, R0, 0xffffffff ;  /* 0xffffffff00067836 */ /* 0x000fca0000000000 */
[----:B------:R-:W-:Y:S02]  /*336c0*/  ISETP.GT.U32.AND P1, PT, R6, 0x7feffffe, PT ;  /* 0x7feffffe0600780c */ /* 0x000fe40003f24070 */
[----:B------:R-:W-:Y:S01]  /*336d0*/  MOV R6, 0xfffffc01 ;  /* 0xfffffc0100067802 */ /* 0x000fe20000000f00 */
[----:B------:R-:W-:-:S10]  /*336e0*/  @!P0 IMAD.MOV.U32 R6, RZ, RZ, -0x435 ;  /* 0xfffffbcbff068424 */ /* 0x000fd400078e00ff */
[----:B------:R-:W-:Y:S05]  /*336f0*/  @P1 BRA `(.L_x_8356) ;  /* 0x0000000800b81947 */ /* 0x000fea0003800000 */
[C---:B------:R-:W-:Y:S01]  /*33700*/  LOP3.LUT R4, R0.reuse, 0xfffff, RZ, 0xc0, !PT ;  /* 0x000fffff00047812 */ /* 0x040fe200078ec0ff */
[----:B------:R-:W-:Y:S01]  /*33710*/  IMAD.MOV.U32 R8, RZ, RZ, R7 ;  /* 0x000000ffff087224 */ /* 0x000fe200078e0007 */
[----:B------:R-:W-:Y:S01]  /*33720*/  LEA.HI R0, R0, R6, RZ, 0xc ;  /* 0x0000000600007211 */ /* 0x000fe200078f60ff */
[----:B------:R-:W-:Y:S01]  /*33730*/  IMAD.MOV.U32 R14, RZ, RZ, RZ ;  /* 0x000000ffff0e7224 */ /* 0x000fe200078e00ff */
[----:B------:R-:W-:Y:S01]  /*33740*/  LOP3.LUT R4, R4, 0x3ff00000, RZ, 0xfc, !PT ;  /* 0x3ff0000004047812 */ /* 0x000fe200078efcff */
[----:B------:R-:W-:Y:S01]  /*33750*/  UMOV UR6, 0x80000000 ;  /* 0x8000000000067882 */ /* 0x000fe20000000000 */
[----:B------:R-:W-:Y:S01]  /*33760*/  MOV R7, 0x43300000 ;  /* 0x4330000000077802 */ /* 0x000fe20000000f00 */
[----:B------:R-:W-:Y:S01]  /*33770*/  UMOV UR7, 0x43300000 ;  /* 0x4330000000077882 */ /* 0x000fe20000000000 */
[----:B------:R-:W-:Y:S01]  /*33780*/  ISETP.GE.U32.AND P0, PT, R4, 0x3ff6a09f, PT ;  /* 0x3ff6a09f0400780c */ /* 0x000fe20003f06070 */
[----:B------:R-:W-:Y:S01]  /*33790*/  IMAD.MOV.U32 R9, RZ, RZ, R4 ;  /* 0x000000ffff097224 */ /* 0x000fe200078e0004 */
[----:B------:R-:W-:Y:S01]  /*337a0*/  MOV R23, 0x3ed0ee25 ;  /* 0x3ed0ee2500177802 */ /* 0x000fe20000000f00 */
[----:B------:R-:W-:-:S10]  /*337b0*/  IMAD.MOV.U32 R22, RZ, RZ, -0x748574fc ;  /* 0x8b7a8b04ff167424 */ /* 0x000fd400078e00ff */
[----:B------:R-:W-:Y:S01]  /*337c0*/  @P0 IADD3 R4, PT, PT, R9, -0x100000, RZ ;  /* 0xfff0000009040810 */ /* 0x000fe20007ffe0ff */
[----:B------:R-:W-:-:S04]  /*337d0*/  @P0 VIADD R0, R0, 0x1 ;  /* 0x0000000100000836 */ /* 0x000fc80000000000 */
        /* <DEDUP_REMOVED lines=160> */
.L_x_8356:
[----:B------:R-:W-:Y:S01]  /*341e0*/  IMAD.MOV.U32 R6, RZ, RZ, 0x0 ;  /* 0x00000000ff067424 */ /* 0x000fe200078e00ff */
[----:B------:R-:W-:Y:S01]  /*341f0*/  LOP3.LUT P0, RZ, R5, 0x7fffffff, RZ, 0xc0, !PT ;  /* 0x7fffffff05ff7812 */ /* 0x000fe2000780c0ff */
[----:B------:R-:W-:-:S06]  /*34200*/  IMAD.MOV.U32 R7, RZ, RZ, 0x7ff00000 ;  /* 0x7ff00000ff077424 */ /* 0x000fcc00078e00ff */
[----:B------:R-:W0:Y:S02]  /*34210*/  DFMA R6, R4, R6, +INF ;  /* 0x7ff000000406742b */ /* 0x000e240000000006 */
[----:B0-----:R-:W-:Y:S02]  /*34220*/  FSEL R4, R6, RZ, P0 ;  /* 0x000000ff06047208 */ /* 0x001fe40000000000 */
[----:B------:R-:W-:-:S07]  /*34230*/  FSEL R5, R7, -QNAN , P0 ;  /* 0xfff0000007057808 */ /* 0x000fce0000000000 */
.L_x_8357:
[----:B------:R-:W-:Y:S05]  /*34240*/  BSYNC.RECONVERGENT B0 ;  /* 0x0000000000007941 */ /* 0x000fea0003800200 */
.L_x_8355:
        /* <DEDUP_REMOVED lines=12> */
[----:B------:R-:W-:Y:S05]  /*34310*/  CALL.REL.NOINC `($_ZN2at6native29vectorized_elementwise_kernelILi2EN48_GLOBAL__N__08322988_15_IGammaKernel_cu_cb51a28d10CalcIgammaIdEESt5arrayIPcLm3EEEEviT0_T1_$__internal_lgamma_pos) ;  /* 0x000006b800847944 */ /* 0x000fea0003c00000 */
[----:B------:R-:W-:Y:S05]  /*34320*/  BSYNC.RECONVERGENT B4 ;  /* 0x0000000000047941 */ /* 0x000fea0003800200 */
.L_x_8360:
        /* <DEDUP_REMOVED lines=30> */
[----:B------:R0:W4:Y:S01]  /*34510*/  LDG.E.128.CONSTANT R28, desc[UR6][R18.64+0x20] ;  /* 0x00002006121c7981 */ /* 0x000122000c1e9d00 */
[----:B------:R-:W-:Y:S01]  /*34520*/  LOP3.LUT R0, R6, 0x1, RZ, 0xc0, !PT ;  /* 0x0000000106007812 */ /* 0x000fe200078ec0ff */
[----:B------:R-:W-:Y:S01]  /*34530*/  UMOV UR6, 0x33145c07 ;  /* 0x33145c0700067882 */ /* 0x000fe20000000000 */
[----:B------:R-:W-:Y:S01]  /*34540*/  UMOV UR7, 0x3ca1a626 ;  /* 0x3ca1a62600077882 */ /* 0x000fe20000000000 */
[----:B------:R-:W-:Y:S01]  /*34550*/  BSSY.RECONVERGENT B4, `(.L_x_8364) ;  /* 0x000008e000047945 */ /* 0x000fe20003800200 */
[----:B------:R-:W-:Y:S01]  /*34560*/  ISETP.NE.U32.AND P0, PT, R0, 0x1, PT ;  /* 0x000000010000780c */ /* 0x000fe20003f05070 */
[----:B------:R-:W-:-:S03]  /*34570*/  IMAD.MOV.U32 R0, RZ, RZ, 0x3da8ff83 ;  /* 0x3da8ff83ff007424 */ /* 0x000fc600078e00ff */
[----:B------:R-:W-:Y:S01]  /*34580*/  ISETP.NE.U32.AND.EX P0, PT, RZ, RZ, PT, P0 ;  /* 0x000000ffff00720c */ /* 0x000fe20003f05100 */
[----:B0-----:R-:W-:-:S03]  /*34590*/  IMAD.MOV.U32 R18, RZ, RZ, 0x20fd8164 ;  /* 0x20fd8164ff127424 */ /* 0x001fc600078e00ff */
[----:B------:R-:W-:Y:S02]  /*345a0*/  FSEL R19, -R0, 0.11223486810922622681, !P0 ;  /* 0x3de5db6500137808 */ /* 0x000fe40004000100 */
[----:B------:R-:W-:-:S15]  /*345b0*/  FSEL R18, R18, -8.06006814911005101289e+34, !P0 ;  /* 0xf9785eba12127808 */ /* 0x000fde0004000000 */
[----:B------:R-:W-:-:S06]  /*345c0*/  NOP ;  /* 0x0000000000007918 */ /* 0x000fcc0000000000 */
        /* <DEDUP_REMOVED lines=71> */
[----:B------:R-:W-:Y:S02]  /*34a40*/  FSEL R7, R9, R13, !P0 ;  /* 0x0000000d09077208 */ /* 0x000fe40004000000 */
[----:B------:R-:W-:-:S15]  /*34a50*/  MOV R12, 0x1 ;  /* 0x00000001000c7802 */ /* 0x000fde0000000f00 */
[----:B------:R-:W-:-:S15]  /*34a60*/  NOP ;  /* 0x0000000000007918 */ /* 0x000fde0000000000 */
[----:B------:R-:W-:-:S15]  /*34a70*/  NOP ;  /* 0x0000000000007918 */ /* 0x000fde0000000000 */
[----:B------:R-:W-:-:S13]  /*34a80*/  NOP ;  /* 0x0000000000007918 */ /* 0x000fda0000000000 */
[----:B------:R-:W0:-:S15]  /*34a90*/  DMUL R8, R2, R6 ;  /* 0x0000000602087228 */ /* 0x000e1e0000000000 */
[----:B------:R-:W-:-:S15]  /*34aa0*/  NOP ;  /* 0x0000000000007918 */ /* 0x000fde0000000000 */
[----:B------:R-:W-:-:S15]  /*34ab0*/  NOP ;  /* 0x0000000000007918 */ /* 0x000fde0000000000 */
[----:B------:R-:W-:-:S15]  /*34ac0*/  NOP ;  /* 0x0000000000007918 */ /* 0x000fde0000000000 */
[----:B------:R-:W-:-:S04]  /*34ad0*/  NOP ;  /* 0x0000000000007918 */ /* 0x000fc80000000000 */
[----:B0-----:R-:W0:Y:S02]  /*34ae0*/  DADD R6, -RZ, |R8| ;  /* 0x00000000ff067229 */ /* 0x001e240000000508 */
        /* <DEDUP_REMOVED lines=49> */
[----:B------:R-:W-:Y:S05]  /*34e00*/  CALL.REL.NOINC `($__internal_25_$__cuda_sm20_div_rn_f64_full) ;  /* 0x0000068000a07944 */ /* 0x000fea0003c00000 */
[----:B------:R-:W-:Y:S01]  /*34e10*/  IMAD.MOV.U32 R8, RZ, RZ, R6 ;  /* 0x000000ffff087224 */ /* 0x000fe200078e0006 */
[----:B------:R-:W-:-:S07]  /*34e20*/  MOV R9, R5 ;  /* 0x0000000500097202 */ /* 0x000fce0000000f00 */
.L_x_8365:
[----:B------:R-:W-:Y:S05]  /*34e30*/  BSYNC.RECONVERGENT B4 ;  /* 0x0000000000047941 */ /* 0x000fea0003800200 */
.L_x_8364:
[----:B------:R-:W-:Y:S02]  /*34e40*/  IMAD.MOV.U32 R12, RZ, RZ, R8 ;  /* 0x000000ffff0c7224 */ /* 0x000fe400078e0008 */
[----:B------:R-:W-:-:S07]  /*34e50*/  IMAD.MOV.U32 R13, RZ, RZ, R9 ;  /* 0x000000ffff0d7224 */ /* 0x000fce00078e0009 */
.L_x_8363:
[----:B------:R-:W-:Y:S05]  /*34e60*/  BSYNC.RECONVERGENT B0 ;  /* 0x0000000000007941 */ /* 0x000fea0003800200 */
.L_x_8362:
[----:B------:R-:W-:Y:S01]  /*34e70*/  ISETP.GT.AND P0, PT, R13, 0xfffff, PT ;  /* 0x000fffff0d00780c */ /* 0x000fe20003f04270 */
[----:B------:R-:W-:Y:S01]  /*34e80*/  IMAD.MOV.U32 R6, RZ, RZ, R12 ;  /* 0x000000ffff067224 */ /* 0x000fe200078e000c */
[----:B------:R-:W-:Y:S01]  /*34e90*/  MOV R0, R13 ;  /* 0x0000000d00007202 */ /* 0x000fe20000000f00 */
[----:B------:R-:W-:Y:S10]  /*34ea0*/  BSSY.RECONVERGENT B0, `(.L_x_8366) ;  /* 0x00000bc000007945 */ /* 0x000ff40003800200 */
        /* <DEDUP_REMOVED lines=14> */
[----:B------:R-:W-:Y:S01]  /*34f90*/  UMOV UR7, 0x43300000 ;  /* 0x4330000000077882 */ /* 0x000fe20000000000 */
[----:B------:R-:W-:Y:S01]  /*34fa0*/  IMAD.MOV.U32 R26, RZ, RZ, -0x748574fc ;  /* 0x8b7a8b04ff1a7424 */ /* 0x000fe200078e00ff */
[----:B------:R-:W-:Y:S01]  /*34fb0*/  ISETP.GE.U32.AND P0, PT, R7, 0x3ff6a09f, PT ;  /* 0x3ff6a09f0700780c */ /* 0x000fe20003f06070 */
[----:B------:R-:W-:Y:S01]  /*34fc0*/  IMAD.MOV.U32 R9, RZ, RZ, R7 ;  /* 0x000000ffff097224 */ /* 0x000fe200078e0007 */
[----:B------:R-:W-:-:S11]  /*34fd0*/  MOV R27, 0x3ed0ee25 ;  /* 0x3ed0ee25001b7802 */ /* 0x000fd60000000f00 */
        /* <DEDUP_REMOVED lines=162> */
.L_x_8367:
[----:B------:R-:W-:Y:S01]  /*35a00*/  IMAD.MOV.U32 R6, RZ, RZ, 0x0 ;  /* 0x00000000ff067424 */ /* 0x000fe200078e00ff */
[----:B------:R-:W-:Y:S01]  /*35a10*/  LOP3.LUT P0, RZ, R13, 0x7fffffff, RZ, 0xc0, !PT ;  /* 0x7fffffff0dff7812 */ /* 0x000fe2000780c0ff */
[----:B------:R-:W-:-:S06]  /*35a20*/  IMAD.MOV.U32 R7, RZ, RZ, 0x7ff00000 ;  /* 0x7ff00000ff077424 */ /* 0x000fcc00078e00ff */
[----:B------:R-:W0:Y:S02]  /*35a30*/  DFMA R6, R12, R6, +INF ;  /* 0x7ff000000c06742b */ /* 0x000e240000000006 */
[----:B0-----:R-:W-:Y:S02]  /*35a40*/  FSEL R6, R6, RZ, P0 ;  /* 0x000000ff06067208 */ /* 0x001fe40000000000 */
[----:B------:R-:W-:-:S07]  /*35a50*/  FSEL R7, R7, -QNAN , P0 ;  /* 0xfff0000007077808 */ /* 0x000fce0000000000 */
.L_x_8368:
[----:B------:R-:W-:Y:S05]  /*35a60*/  BSYNC.RECONVERGENT B0 ;  /* 0x0000000000007941 */ /* 0x000fea0003800200 */
.L_x_8366:
        /* <DEDUP_REMOVED lines=10> */
.L_x_8359:
[----:B------:R0:W1:Y:S02]  /*35b10*/  DADD R4, R2, R2 ;  /* 0x0000000002047229 */ /* 0x0000640000000002 */
.L_x_8361:
[----:B------:R-:W-:Y:S05]  /*35b20*/  BSYNC.RECONVERGENT B3 ;  /* 0x0000000000037941 */ /* 0x000fea0003800200 */
.L_x_8358:
        /* <DEDUP_REMOVED lines=134> */
.L_x_8354:
[----:B------:R-:W0:Y:S01]  /*36390*/  MUFU.RCP64H R7, 2.718280792236328125 ;  /* 0x4005bf0a00077908 */ /* 0x000e220000001800 */
[----:B------:R-:W-:Y:S01]  /*363a0*/  UMOV UR6, 0xb9800000 ;  /* 0xb980000000067882 */ /* 0x000fe20000000000 */
[----:B------:R-:W-:Y:S01]  /*363b0*/  UMOV UR7, 0x40181945 ;  /* 0x4018194500077882 */ /* 0x000fe20000000000 */
[----:B------:R-:W-:Y:S01]  /*363c0*/  MOV R6, 0x1 ;  /* 0x0000000100067802 */ /* 0x000fe20000000f00 */
[----:B------:R-:W1:Y:S01]  /*363d0*/  DADD R4, R2, UR6 ;  /* 0x0000000602047e29 */ /* 0x000e620008000000 */
[----:B------:R-:W-:-:S15]  /*363e0*/  BSSY.RECONVERGENT B0, `(.L_x_8370) ;  /* 0x000003b000007945 */ /* 0x000fde0003800200 */
[----:B------:R-:W-:-:S15]  /*363f0*/  NOP ;  /* 0x0000000000007918 */ /* 0x000fde0000000000 */
[----:B------:R-:W-:-:S15]  /*36400*/  NOP ;  /* 0x0000000000007918 */ /* 0x000fde0000000000 */
[----:B------:R-:W-:-:S15]  /*36410*/  NOP ;  /* 0x0000000000007918 */ /* 0x000fde0000000000 */
[----:B------:R-:W-:-:S03]  /*36420*/  NOP ;  /* 0x0000000000007918 */ /* 0x000fc60000000000 */
[----:B-1----:R1:W2:Y:S02]  /*36430*/  DADD R14, R4, -0.5 ;  /* 0xbfe00000040e7429 */ /* 0x0022a40000000000 */
[----:B-1----:R-:W-:Y:S01]  /*36440*/  IMAD.MOV.U32 R4, RZ, RZ, -0x74eba897 ;  /* 0x8b145769ff047424 */ /* 0x002fe200078e00ff */
[----:B--2---:R-:W-:Y:S01]  /*36450*/  FSETP.GEU.AND P1, PT, |R15|, 6.5827683646048100446e-37, PT ;  /* 0x036000000f00780b */ /* 0x004fe20003f2e200 */
[----:B------:R-:W-:-:S15]  /*36460*/  IMAD.MOV.U32 R5, RZ, RZ, 0x4005bf0a ;  /* 0x4005bf0aff057424 */ /* 0x000fde00078e00ff */
[----:B------:R-:W-:-:S15]  /*36470*/  NOP ;  /* 0x0000000000007918 */ /* 0x000fde0000000000 */
[----:B------:R-:W-:-:S15]  /*36480*/  NOP ;  /* 0x0000000000007918 */ /* 0x000fde0000000000 */
[----:B------:R-:W-:-:S15]  /*36490*/  NOP ;  /* 0x0000000000007918 */ /* 0x000fde0000000000 */
        /* <DEDUP_REMOVED lines=47> */
.L_x_8371:
[----:B------:R-:W-:Y:S05]  /*36790*/  BSYNC.RECONVERGENT B0 ;  /* 0x0000000000007941 */ /* 0x000fea0003800200 */
.L_x_8370:
[----:B------:R-:W0:Y:S01]  /*367a0*/  MUFU.RSQ64H R7, R23 ;  /* 0x0000001700077308 */ /* 0x000e220000001c00 */
[----:B------:R-:W-:Y:S01]  /*367b0*/  VIADD R6, R23, 0xfcb00000 ;  /* 0xfcb0000017067836 */ /* 0x000fe20000000000 */
[----:B------:R-:W-:Y:S04]  /*367c0*/  BSSY.RECONVERGENT B3, `(.L_x_8372) ;  /* 0x0000036000037945 */ /* 0x000fe80003800200 */
[----:B------:R-:W-:Y:S01]  /*367d0*/  ISETP.GE.U32.AND P0, PT, R6, 0x7ca00000, PT ;  /* 0x7ca000000600780c */ /* 0x000fe20003f06070 */
[----:B0-----:R-:W0:-:S15]  /*367e0*/  DMUL R4, R6, R6 ;  /* 0x0000000606047228 */ /* 0x001e1e0000000000 */
[----:B------:R-:W-:-:S15]  /*367f0*/  NOP ;  /* 0x0000000000007918 */ /* 0x000fde0000000000 */
[----:B------:R-:W-:-:S15]  /*36800*/  NOP ;  /* 0x0000000000007918 */ /* 0x000fde0000000000 */
[----:B------:R-:W-:-:S15]  /*36810*/  NOP ;  /* 0x0000000000007918 */ /* 0x000fde0000000000 */
[----:B------:R-:W-:-:S04]  /*36820*/  NOP ;  /* 0x0000000000007918 */ /* 0x000fc80000000000 */
[----:B0-----:R0:W1:Y:S02]  /*36830*/  DFMA R8, -R4, R22, 1 ;  /* 0x3ff000000408742b */ /* 0x0010640000000116 */
[----:B0-----:R-:W-:Y:S01]  /*36840*/  IMAD.MOV.U32 R4, RZ, RZ, 0x0 ;  /* 0x00000000ff047424 */ /* 0x001fe200078e00ff */
[----:B------:R-:W-:-:S15]  /*36850*/  MOV R5, 0x3fd80000 ;  /* 0x3fd8000000057802 */ /* 0x000fde0000000f00 */
[----:B------:R-:W-:-:S15]  /*36860*/  NOP ;  /* 0x0000000000007918 */ /* 0x000fde0000000000 */
[----:B------:R-:W-:-:S15]  /*36870*/  NOP ;  /* 0x0000000000007918 */ /* 0x000fde0000000000 */
[----:B------:R-:W-:-:S15]  /*36880*/  NOP ;  /* 0x0000000000007918 */ /* 0x000fde0000000000 */
[----:B------:R-:W-:-:S01]  /*36890*/  NOP ;  /* 0x0000000000007918 */ /* 0x000fc20000000000 */
[----:B-1----:R-:W-:-:S15]  /*368a0*/  DFMA R4, R8, R4, 0.5 ;  /* 0x3fe000000804742b */ /* 0x002fde0000000004 */
        /* <DEDUP_REMOVED lines=39> */
.L_x_8373:
[----:B------:R-:W-:Y:S05]  /*36b20*/  BSYNC.RECONVERGENT B3 ;  /* 0x0000000000037941 */ /* 0x000fea0003800200 */
.L_x_8372:
[----:B------:R-:W0:Y:S01]  /*36b30*/  MUFU.RCP64H R7, R3 ;  /* 0x0000000300077308 */ /* 0x000e220000001800 */
[----:B------:R-:W-:Y:S01]  /*36b40*/  IMAD.MOV.U32 R22, RZ, RZ, 0x6a172145 ;  /* 0x6a172145ff167424 */ /* 0x000fe200078e00ff */
[----:B------:R-:W-:Y:S01]  /*36b50*/  MOV R23, 0x3f78d44d ;  /* 0x3f78d44d00177802 */ /* 0x000fe20000000f00 */
[----:B------:R-:W-:Y:S01]  /*36b60*/  VIADD R6, R3, 0x300402 ;  /* 0x0030040203067836 */ /* 0x000fe20000000000 */
[----:B------:R-:W-:Y:S01]  /*36b70*/  MOV R26, 0xfe638382 ;  /* 0xfe638382001a7802 */ /* 0x000fe20000000f00 */
[----:B------:R-:W-:Y:S02]  /*36b80*/  IMAD.MOV.U32 R28, RZ, RZ, 0x77f7c44b ;  /* 0x77f7c44bff1c7424 */ /* 0x000fe400078e00ff */
[----:B------:R-:W-:Y:S01]  /*36b90*/  HFMA2 R25, -RZ, RZ, 2.2421875, 0.0069427490234375 ;  /* 0x407c1f1cff197431 */ /* 0x000fe200000001ff */
[----:B------:R1:W-:Y:S01]  /*36ba0*/  STL.64 [R1], R22 ;  /* 0x0000001601007387 */ /* 0x0003e20000100a00 */
[----:B------:R-:W-:Y:S01]  /*36bb0*/  IMAD.MOV.U32 R29, RZ, RZ, 0x3fe0509f ;  /* 0x3fe0509fff1d7424 */ /* 0x000fe200078e00ff */
[----:B------:R-:W-:Y:S01]  /*36bc0*/  FSETP.GEU.AND P0, PT, |R6|, 5.8789094863358348022e-39, PT ;  /* 0x004004020600780b */ /* 0x000fe20003f0e200 */
[----:B------:R-:W-:Y:S01]  /*36bd0*/  IMAD.MOV.U32 R27, RZ, RZ, 0x40338519 ;  /* 0x40338519ff1b7424 */ /* 0x000fe200078e00ff */
[----:B------:R-:W-:Y:S01]  /*36be0*/  STL.64 [R1+0x13e8], RZ ;  /* 0x0013e8ff01007387 */ /* 0x000fe20000100a00 */
[----:B------:R-:W-:Y:S01]  /*36bf0*/  IMAD.MOV.U32 R24, RZ, RZ, -0x184c2289 ;  /* 0xe7b3dd77ff187424 */ /* 0x000fe200078e00ff */
[----:B------:R-:W-:Y:S01]  /*36c00*/  BSSY.RECONVERGENT B3, `(.L_x_8374) ;  /* 0x0000061000037945 */ /* 0x000fe20003800200 */
[----:B------:R-:W-:Y:S01]  /*36c10*/  DSETP.GT.AND P1, PT, R12, 1, PT ;  /* 0x3ff000000c00742a */ /* 0x000fe20003f24000 */
[----:B------:R2:W-:Y:S01]  /*36c20*/  STL.64 [R1+0x8], R28 ;  /* 0x0000081c01007387 */ /* 0x0005e20000100a00 */
[C---:B------:R-:W-:Y:S01]  /*36c30*/  IADD3 R40, PT, PT, R1.reuse, 0x1388, RZ ;  /* 0x0000138801287810 */ /* 0x040fe20007ffe0ff */
[----:B------:R-:W-:-:S02]  /*36c40*/  VIADD R47, R1, 0x13e8 ;  /* 0x000013e8012f7836 */ /* 0x000fc40000000000 */
[----:B-1----:R-:W-:Y:S01]  /*36c50*/  IMAD.MOV.U32 R22, RZ, RZ, -0x1a0caf76 ;  /* 0xe5f3508aff167424 */ /* 0x002fe200078e00ff */
[----:B------:R1:W-:Y:S01]  /*36c60*/  STL.64 [R1+0x10], R26 ;  /* 0x0000101a01007387 */ /* 0x0003e20000100a00 */
[----:B------:R-:W-:-:S03]  /*36c70*/  IMAD.MOV.U32 R23, RZ, RZ, 0x40bb2bff ;  /* 0x40bb2bffff177424 */ /* 0x000fc600078e00ff */
[----:B------:R3:W-:Y:S01]  /*36c80*/  STL.64 [R1+0x18], R24 ;  /* 0x0000181801007387 */ /* 0x0007e20000100a00 */
[----:B--2---:R-:W-:-:S03]  /*36c90*/  MOV R28, 0xb04add10 ;  /* 0xb04add10001c7802 */ /* 0x004fc60000000f00 */
[----:B------:R2:W-:Y:S01]  /*36ca0*/  STL.64 [R1+0x20], R22 ;  /* 0x0000201601007387 */ /* 0x0005e20000100a00 */
[----:B------:R-:W-:Y:S02]  /*36cb0*/  IMAD.MOV.U32 R29, RZ, RZ, 0x40f28df4 ;  /* 0x40f28df4ff1d7424 */ /* 0x000fe400078e00ff */
[----:B-1----:R-:W-:Y:S02]  /*36cc0*/  IMAD.MOV.U32 R26, RZ, RZ, 0x3bfd7560 ;  /* 0x3bfd7560ff1a7424 */ /* 0x002fe400078e00ff */
[----:B------:R-:W-:Y:S01]  /*36cd0*/  HFMA2 R27, -RZ, RZ, 2.56640625, 385.75 ;  /* 0x41225e07ff1b7431 */ /* 0x000fe200000001ff */
[----:B------:R1:W-:Y:S01]  /*36ce0*/  STL.64 [R1+0x28], R28 ;  /* 0x0000281c01007387 */ /* 0x0003e20000100a00 */
[----:B---3--:R-:W-:Y:S02]  /*36cf0*/  IMAD.MOV.U32 R24, RZ, RZ, 0x13d667e3 ;  /* 0x13d667e3ff187424 */ /* 0x008fe400078e00ff */
[----:B------:R-:W-:Y:S01]  /*36d00*/  IMAD.MOV.U32 R25, RZ, RZ, 0x414a9038 ;  /* 0x414a9038ff197424 */ /* 0x000fe200078e00ff */
[----:B------:R3:W-:Y:S01]  /*36d10*/  STL.64 [R1+0x30], R26 ;  /* 0x0000301a01007387 */ /* 0x0007e20000100a00 */
[----:B--2---:R-:W-:Y:S01]  /*36d20*/  MOV R22, 0x42ce50ea ;  /* 0x42ce50ea00167802 */ /* 0x004fe20000000f00 */
[----:B------:R-:W-:-:S02]  /*36d30*/  IMAD.MOV.U32 R23, RZ, RZ, 0x416bdba1 ;  /* 0x416bdba1ff177424 */ /* 0x000fc400078e00ff */
[----:B------:R2:W-:Y:S01]  /*36d40*/  STL.64 [R1+0x38], R24 ;  /* 0x0000381801007387 */ /* 0x0005e20000100a00 */
[----:B-1----:R-:W-:-:S03]  /*36d50*/  IMAD.MOV.U32 R28, RZ, RZ, -0x12d8f232 ;  /* 0xed270dceff1c7424 */ /* 0x002fc600078e00ff */
[----:B------:R1:W-:Y:S01]  /*36d60*/  STL.64 [R1+0x40], R22 ;  /* 0x0000401601007387 */ /* 0x0003e20000100a00 */
[----:B------:R-:W-:Y:S01]  /*36d70*/  IMAD.MOV.U32 R29, RZ, RZ, 0x4194972f ;  /* 0x4194972fff1d7424 */ /* 0x000fe200078e00ff */
[----:B---3--:R-:W-:Y:S01]  /*36d80*/  MOV R26, 0xec772306 ;  /* 0xec772306001a7802 */ /* 0x008fe20000000f00 */
[----:B------:R-:W-:-:S03]  /*36d90*/  IMAD.MOV.U32 R27, RZ, RZ, 0x4198bf15 ;  /* 0x4198bf15ff1b7424 */ /* 0x000fc600078e00ff */
[----:B------:R3:W-:Y:S01]  /*36da0*/  STL.64 [R1+0x50], R28 ;  /* 0x0000501c01007387 */ /* 0x0007e20000100a00 */
[----:B--2---:R-:W-:Y:S02]  /*36db0*/  IMAD.MOV.U32 R24, RZ, RZ, -0x30b135d2 ;  /* 0xcf4eca2eff187424 */ /* 0x004fe400078e00ff */
[----:B------:R-:W-:Y:S01]  /*36dc0*/  HFMA2 R25, -RZ, RZ, 2.771484375, 0.01287841796875 ;  /* 0x418b2298ff197431 */ /* 0x000fe200000001ff */
[----:B------:R2:W-:Y:S01]  /*36dd0*/  STL.64 [R1+0x58], R26 ;  /* 0x0000581a01007387 */ /* 0x0005e20000100a00 */
[----:B-1----:R-:W-:Y:S01]  /*36de0*/  MOV R22, 0x0 ;  /* 0x0000000000167802 */ /* 0x002fe20000000f00 */
[----:B------:R-:W-:Y:S02]  /*36df0*/  IMAD.MOV.U32 R23, RZ, RZ, 0x40508000 ;  /* 0x40508000ff177424 */ /* 0x000fe400078e00ff */
[----:B------:R1:W-:Y:S04]  /*36e00*/  STL.64 [R1+0x60], R24 ;  /* 0x0000601801007387 */ /* 0x0003e80000100a00 */
[----:B------:R4:W-:Y:S01]  /*36e10*/  STL.64 [R1+0x1390], R22 ;  /* 0x0013901601007387 */ /* 0x0009e20000100a00 */
[----:B---3--:R-:W-:-:S02]  /*36e20*/  IMAD.MOV.U32 R28, RZ, RZ, 0x0 ;  /* 0x00000000ff1c7424 */ /* 0x008fc400078e00ff */
[----:B------:R-:W-:Y:S02]  /*36e30*/  HFMA2 R29, -RZ, RZ, 2.30859375, 0.0009765625 ;  /* 0x409e1400ff1d7431 */ /* 0x000fe400000001ff */
[----:B--2---:R-:W-:Y:S02]  /*36e40*/  IMAD.MOV.U32 R26, RZ, RZ, 0x0 ;  /* 0x00000000ff1a7424 */ /* 0x004fe400078e00ff */
[----:B------:R-:W-:Y:S01]  /*36e50*/  IMAD.MOV.U32 R27, RZ, RZ, 0x40dfe780 ;  /* 0x40dfe780ff1b7424 */ /* 0x000fe200078e00ff */
[----:B------:R2:W-:Y:S01]  /*36e60*/  STL.64 [R1+0x1398], R28 ;  /* 0x0013981c01007387 */ /* 0x0005e20000100a00 */
[----:B-1----:R-:W-:Y:S01]  /*36e70*/  MOV R24, 0x0 ;  /* 0x0000000000187802 */ /* 0x002fe20000000f00 */
[----:B------:R-:W-:Y:S02]  /*36e80*/  IMAD.MOV.U32 R25, RZ, RZ, 0x4115d0bc ;  /* 0x4115d0bcff197424 */ /* 0x000fe400078e00ff */
[----:B------:R1:W-:Y:S01]  /*36e90*/  STL.64 [R1+0x13a0], R26 ;  /* 0x0013a01a01007387 */ /* 0x0003e20000100a00 */
[----:B----4-:R-:W-:Y:S01]  /*36ea0*/  IMAD.MOV.U32 R23, RZ, RZ, 0x41441f7b ;  /* 0x41441f7bff177424 */ /* 0x010fe200078e00ff */
[----:B0-----:R-:W0:Y:S02]  /*36eb0*/  DFMA R4, -R2, R6, 1 ;  /* 0x3ff000000204742b */ /* 0x001e240000000106 */
[----:B------:R3:W-:Y:S04]  /*36ec0*/  STL.64 [R1+0x13a8], R24 ;  /* 0x0013a81801007387 */ /* 0x0007e80000100a00 */
[----:B------:R4:W-:Y:S01]  /*36ed0*/  STL.64 [R1+0x13b0], R22 ;  /* 0x0013b01601007387 */ /* 0x0009e20000100a00 */
[----:B--2---:R-:W-:Y:S01]  /*36ee0*/  IMAD.MOV.U32 R28, RZ, RZ, -0x70000000 ;  /* 0x90000000ff1c7424 */ /* 0x004fe200078e00ff */
[----:B------:R-:W-:Y:S01]  /*36ef0*/  MOV R29, 0x4185eeb6 ;  /* 0x4185eeb6001d7802 */ /* 0x000fe20000000f00 */
[----:B-1----:R-:W-:-:S02]  /*36f00*/  IMAD.MOV.U32 R26, RZ, RZ, 0x70000000 ;  /* 0x70000000ff1a7424 */ /* 0x002fc400078e00ff */
[----:B------:R-:W-:Y:S02]  /*36f10*/  IMAD.MOV.U32 R27, RZ, RZ, 0x41991871 ;  /* 0x41991871ff1b7424 */ /* 0x000fe400078e00ff */
[----:B------:R-:W-:Y:S01]  /*36f20*/  STL.64 [R1+0x13c0], R28 ;  /* 0x0013c01c01007387 */ /* 0x000fe20000100a00 */
[----:B---3--:R-:W-:Y:S02]  /*36f30*/  HFMA2 R24, -RZ, RZ, -0.125, 0 ;  /* 0xb0000000ff187431 */ /* 0x008fe400000001ff */
[----:B------:R-:W-:Y:S01]  /*36f40*/  IMAD.MOV.U32 R25, RZ, RZ, 0x41a1fda6 ;  /* 0x41a1fda6ff197424 */ /* 0x000fe200078e00ff */
[----:B------:R-:W-:Y:S01]  /*36f50*/  STL.64 [R1+0x13c8], R26 ;  /* 0x0013c81a01007387 */ /* 0x000fe20000100a00 */
[----:B----4-:R-:W-:Y:S01]  /*36f60*/  IMAD.MOV.U32 R22, RZ, RZ, -0x80000000 ;  /* 0x80000000ff167424 */ /* 0x010fe200078e00ff */
[----:B------:R-:W-:Y:S02]  /*36f70*/  MOV R23, 0x419cbd69 ;  /* 0x419cbd6900177802 */ /* 0x000fe40000000f00 */
[----:B------:R-:W-:Y:S04]  /*36f80*/  STL.64 [R1+0x13d0], R24 ;  /* 0x0013d01801007387 */ /* 0x000fe80000100a00 */
[----:B------:R-:W-:-:S15]  /*36f90*/  STL.64 [R1+0x13d8], R22 ;  /* 0x0013d81601007387 */ /* 0x000fde0000100a00 */
[----:B------:R-:W-:-:S15]  /*36fa0*/  NOP ;  /* 0x0000000000007918 */ /* 0x000fde0000000000 */
[----:B------:R-:W-:-:S09]  /*36fb0*/  NOP ;  /* 0x0000000000007918 */ /* 0x000fd20000000000 */
        /* <DEDUP_REMOVED lines=16> */
[----:B0-----:R-:W-:Y:S02]  /*370c0*/  IMAD.MOV.U32 R8, RZ, RZ, 0x4a98efce ;  /* 0x4a98efceff087424 */ /* 0x001fe400078e00ff */
[----:B------:R-:W-:-:S05]  /*370d0*/  HFMA2 R9, -RZ, RZ, 2.7578125, -0.0499267578125 ;  /* 0x4184aa64ff097431 */ /* 0x000fca00000001ff */
[----:B------:R0:W-:Y:S02]  /*370e0*/  STL.64 [R1+0x48], R8 ;  /* 0x0000480801007387 */ /* 0x0001e40000100a00 */
[----:B0-----:R-:W-:Y:S02]  /*370f0*/  IMAD.MOV.U32 R8, RZ, RZ, 0x0 ;  /* 0x00000000ff087424 */ /* 0x001fe400078e00ff */
[----:B------:R-:W-:-:S05]  /*37100*/  IMAD.MOV.U32 R9, RZ, RZ, 0x3ff00000 ;  /* 0x3ff00000ff097424 */ /* 0x000fca00078e00ff */
[----:B------:R0:W-:Y:S02]  /*37110*/  STL.64 [R1+0x1388], R8 ;  /* 0x0013880801007387 */ /* 0x0001e40000100a00 */
[----:B0-----:R-:W-:Y:S02]  /*37120*/  HFMA2 R8, -RZ, RZ, -512, 0 ;  /* 0xe0000000ff087431 */ /* 0x001fe400000001ff */
[----:B------:R-:W-:-:S05]  /*37130*/  IMAD.MOV.U32 R9, RZ, RZ, 0x41697171 ;  /* 0x41697171ff097424 */ /* 0x000fca00078e00ff */
[----:B------:R0:W-:Y:S02]  /*37140*/  STL.64 [R1+0x13b8], R8 ;  /* 0x0013b80801007387 */ /* 0x0001e40000100a00 */
[----:B0-----:R-:W-:Y:S02]  /*37150*/  IMAD.MOV.U32 R8, RZ, RZ, 0x0 ;  /* 0x00000000ff087424 */ /* 0x001fe400078e00ff */
[----:B------:R-:W-:-:S05]  /*37160*/  IMAD.MOV.U32 R9, RZ, RZ, 0x418308a8 ;  /* 0x418308a8ff097424 */ /* 0x000fca00078e00ff */
[----:B------:R0:W-:Y:S01]  /*37170*/  STL.64 [R1+0x13e0], R8 ;  /* 0x0013e00801007387 */ /* 0x0001e20000100a00 */
[----:B-1----:R-:W-:Y:S05]  /*37180*/  @P0 BRA `(.L_x_8375) ;  /* 0x0000000000200947 */ /* 0x002fea0003800000 */
[----:B------:R-:W-:Y:S01]  /*37190*/  LOP3.LUT R0, R3, 0x7fffffff, RZ, 0xc0, !PT ;  /* 0x7fffffff03007812 */ /* 0x000fe200078ec0ff */
[----:B------:R-:W-:Y:S01]  /*371a0*/  IMAD.MOV.U32 R6, RZ, RZ, R2 ;  /* 0x000000ffff067224 */ /* 0x000fe200078e0002 */
[----:B------:R-:W-:Y:S02]  /*371b0*/  MOV R7, R3 ;  /* 0x0000000300077202 */ /* 0x000fe40000000f00 */
[----:B------:R-:W-:Y:S01]  /*371c0*/  MOV R24, 0x371f0 ;  /* 0x000371f000187802 */ /* 0x000fe20000000f00 */
[----:B------:R-:W-:-:S07]  /*371d0*/  VIADD R0, R0, 0xfff00000 ;  /* 0xfff0000000007836 */ /* 0x000fce0000000000 */
[----:B0-----:R-:W-:Y:S05]  /*371e0*/  CALL.REL.NOINC `($__internal_24_$__cuda_sm20_dblrcp_rn_slowpath_v3) ;  /* 0x00000658001c7944 */ /* 0x001fea0003c00000 */
[----:B------:R-:W-:Y:S01]  /*371f0*/  IMAD.MOV.U32 R4, RZ, RZ, R5 ;  /* 0x000000ffff047224 */ /* 0x000fe200078e0005 */
[----:B------:R-:W-:-:S07]  /*37200*/  MOV R5, R0 ;  /* 0x0000000000057202 */ /* 0x000fce0000000f00 */
.L_x_8375:
[----:B------:R-:W-:Y:S05]  /*37210*/  BSYNC.RECONVERGENT B3 ;  /* 0x0000000000037941 */ /* 0x000fea0003800200 */
.L_x_8374:
[----:B------:R-:W-:Y:S01]  /*37220*/  SEL R6, RZ, 0x60, !P1 ;  /* 0x00000060ff067807 */ /* 0x000fe20004800000 */
[----:B------:R-:W-:-:S04]  /*37230*/  IMAD.MOV.U32 R0, RZ, RZ, -0x8 ;  /* 0xfffffff8ff007424 */ /* 0x000fc800078e00ff */
[----:B------:R-:W-:Y:S01]  /*37240*/  IMAD.IADD R37, R1, 0x1, R6 ;  /* 0x0000000101257824 */ /* 0x000fe200078e0206 */
[----:B------:R-:W-:-:S04]  /*37250*/  SEL R0, R0, 0x8, P1 ;  /* 0x0000000800007807 */ /* 0x000fc80000800000 */
[----:B------:R-:W-:Y:S01]  /*37260*/  IADD3 R22, PT, PT, R0, R37, RZ ;  /* 0x0000002500167210 */ /* 0x000fe20007ffe0ff */
[----:B------:R-:W2:Y:S04]  /*37270*/  LDL.64 R6, [R37] ;  /* 0x0000000025067983 */ /* 0x000ea80000100a00 */
[--C-:B0-----:R-:W-:Y:S02]  /*37280*/  IMAD.IADD R9, R22, 0x1, R0.reuse ;  /* 0x0000000116097824 */ /* 0x101fe400078e0200 */
[----:B------:R-:W2:Y:S02]  /*37290*/  LDL.64 R22, [R22] ;  /* 0x0000000016167983 */ /* 0x000ea40000100a00 */
[----:B------:R-:W-:Y:S02]  /*372a0*/  IMAD.IADD R26, R9, 0x1, R0 ;  /* 0x00000001091a7824 */ /* 0x000fe400078e0200 */
[----:B------:R0:W3:Y:S03]  /*372b0*/  LDL.64 R24, [R9] ;  /* 0x0000000009187983 */ /* 0x0000e60000100a00 */
[----:B------:R-:W-:-:S02]  /*372c0*/  IADD3 R28, PT, PT, R26, R0, RZ ;  /* 0x000000001a1c7210 */ /* 0x000fc40007ffe0ff */
[----:B------:R-:W4:Y:S03]  /*372d0*/  LDL.64 R26, [R26] ;  /* 0x000000001a1a7983 */ /* 0x000f260000100a00 */
[--C-:B------:R-:W-:Y:S02]  /*372e0*/  IMAD.IADD R8, R28, 0x1, R0.reuse ;  /* 0x000000011c087824 */ /* 0x100fe400078e0200 */
[----:B------:R-:W5:Y:S02]  /*372f0*/  LDL.64 R28, [R28] ;  /* 0x000000001c1c7983 */ /* 0x000f640000100a00 */
[----:B------:R-:W-:Y:S02]  /*37300*/  IMAD.IADD R32, R8, 0x1, R0 ;  /* 0x0000000108207824 */ /* 0x000fe400078e0200 */
[----:B------:R1:W5:Y:S03]  /*37310*/  LDL.64 R30, [R8] ;  /* 0x00000000081e7983 */ /* 0x0003660000100a00 */
[----:B------:R-:W-:-:S02]  /*37320*/  IADD3 R34, PT, PT, R32, R0, RZ ;  /* 0x0000000020227210 */ /* 0x000fc40007ffe0ff */
[----:B------:R-:W5:Y:S03]  /*37330*/  LDL.64 R32, [R32] ;  /* 0x0000000020207983 */ /* 0x000f660000100a00 */
[--C-:B------:R-:W-:Y:S02]  /*37340*/  IMAD.IADD R38, R34, 0x1, R0.reuse ;  /* 0x0000000122267824 */ /* 0x100fe400078e0200 */
[----:B------:R-:W5:Y:S02]  /*37350*/  LDL.64 R34, [R34] ;  /* 0x0000000022227983 */ /* 0x000f640000100a00 */
[--C-:B0-----:R-:W-:Y:S02]  /*37360*/  IMAD.IADD R9, R38, 0x1, R0.reuse ;  /* 0x0000000126097824 */ /* 0x101fe400078e0200 */
[----:B------:R-:W5:Y:S03]  /*37370*/  LDL.64 R38, [R38] ;  /* 0x0000000026267983 */ /* 0x000f660000100a00 */
[----:B-1----:R-:W-:Y:S01]  /*37380*/  IADD3 R8, PT, PT, R9, R0, RZ ;  /* 0x0000000009087210 */ /* 0x002fe20007ffe0ff */
[----:B------:R-:W5:Y:S04]  /*37390*/  LDL.64 R42, [R9] ;  /* 0x00000000092a7983 */ /* 0x000f680000100a00 */
[----:B------:R-:W5:Y:S01]  /*373a0*/  LDL.64 R44, [R8] ;  /* 0x00000000082c7983 */ /* 0x000f620000100a00 */
[----:B------:R-:W-:-:S05]  /*373b0*/  IMAD.IADD R36, R8, 0x1, R0 ;  /* 0x0000000108247824 */ /* 0x000fca00078e0200 */
[----:B------:R-:W5:Y:S01]  /*373c0*/  LDL.64 R8, [R36] ;  /* 0x0000000024087983 */ /* 0x000f620000100a00 */
[----:B------:R-:W-:Y:S02]  /*373d0*/  FSEL R4, R4, R2, P1 ;  /* 0x0000000204047208 */ /* 0x000fe40000800000 */
[----:B------:R-:W-:-:S06]  /*373e0*/  FSEL R5, R5, R3, P1 ;  /* 0x0000000305057208 */ /* 0x000fcc0000800000 */
        /* <DEDUP_REMOVED lines=46> */
[----:B0-----:R-:W-:-:S05]  /*376d0*/  SEL R6, R47, R40, P1 ;  /* 0x000000282f067207 */ /* 0x001fca0000800000 */
[----:B------:R-:W-:Y:S02]  /*376e0*/  IMAD.IADD R25, R6, 0x1, R0 ;  /* 0x0000000106197824 */ /* 0x000fe400078e0200 */
[----:B------:R-:W2:Y:S03]  /*376f0*/  LDL.64 R6, [R37+0x1388] ;  /* 0x0013880025067983 */ /* 0x000ea60000100a00 */
[----:B------:R-:W-:-:S05]  /*37700*/  IADD3 R24, PT, PT, R25, R0, RZ ;  /* 0x0000000019187210 */ /* 0x000fca0007ffe0ff */
[----:B------:R-:W-:-:S04]  /*37710*/  IMAD.IADD R26, R24, 0x1, R0 ;  /* 0x00000001181a7824 */ /* 0x000fc800078e0200 */
[--C-:B------:R-:W-:Y:S02]  /*37720*/  IMAD.IADD R28, R26, 0x1, R0.reuse ;  /* 0x000000011a1c7824 */ /* 0x100fe400078e0200 */
[----:B------:R-:W3:Y:S03]  /*37730*/  LDL.64 R26, [R26] ;  /* 0x000000001a1a7983 */ /* 0x000ee60000100a00 */
[----:B------:R-:W-:Y:S02]  /*37740*/  IADD3 R30, PT, PT, R28, R0, RZ ;  /* 0x000000001c1e7210 */ /* 0x000fe40007ffe0ff */
[----:B------:R-:W4:Y:S03]  /*37750*/  LDL.64 R28, [R28] ;  /* 0x000000001c1c7983 */ /* 0x000f260000100a00 */
[----:B------:R-:W-:-:S02]  /*37760*/  IMAD.IADD R32, R30, 0x1, R0 ;  /* 0x000000011e207824 */ /* 0x000fc400078e0200 */
[----:B------:R-:W5:Y:S02]  /*37770*/  LDL.64 R30, [R30] ;  /* 0x000000001e1e7983 */ /* 0x000f640000100a00 */
[--C-:B------:R-:W-:Y:S02]  /*37780*/  IMAD.IADD R34, R32, 0x1, R0.reuse ;  /* 0x0000000120227824 */ /* 0x100fe400078e0200 */
[----:B------:R-:W5:Y:S03]  /*37790*/  LDL.64 R32, [R32] ;  /* 0x0000000020207983 */ /* 0x000f660000100a00 */
[-C--:B------:R-:W-:Y:S01]  /*377a0*/  IADD3 R39, PT, PT, R34, R0.reuse, RZ ;  /* 0x0000000022277210 */ /* 0x080fe20007ffe0ff */
[--C-:B------:R-:W-:Y:S01]  /*377b0*/  IMAD.IADD R40, R36, 0x1, R0.reuse ;  /* 0x0000000124287824 */ /* 0x100fe200078e0200 */
[----:B------:R-:W5:Y:S03]  /*377c0*/  LDL.64 R34, [R34] ;  /* 0x0000000022227983 */ /* 0x000f660000100a00 */
[--C-:B------:R-:W-:Y:S01]  /*377d0*/  IMAD.IADD R38, R39, 0x1, R0.reuse ;  /* 0x0000000127267824 */ /* 0x100fe200078e0200 */
[----:B------:R-:W5:Y:S03]  /*377e0*/  LDL.64 R36, [R39] ;  /* 0x0000000027247983 */ /* 0x000f660000100a00 */
[--C-:B------:R-:W-:Y:S01]  /*377f0*/  IMAD.IADD R42, R38, 0x1, R0.reuse ;  /* 0x00000001262a7824 */ /* 0x100fe200078e0200 */
[----:B------:R-:W5:Y:S04]  /*37800*/  LDL.64 R60, [R40] ;  /* 0x00000000283c7983 */ /* 0x000f680000100a00 */
[----:B------:R-:W-:Y:S01]  /*37810*/  IADD3 R44, PT, PT, R42, R0, RZ ;  /* 0x000000002a2c7210 */ /* 0x000fe20007ffe0ff */
[----:B------:R-:W5:Y:S09]  /*37820*/  LDL.64 R38, [R38] ;  /* 0x0000000026267983 */ /* 0x000f720000100a00 */
[----:B-1----:R0:W-:Y:S01]  /*37830*/  DFMA R8, R4, R22, R8 ;  /* 0x000000160408722b */ /* 0x0021e20000000008 */
[----:B------:R-:W5:Y:S04]  /*37840*/  LDL.64 R42, [R42] ;  /* 0x000000002a2a7983 */ /* 0x000f680000100a00 */
[----:B0-----:R-:W2:Y:S01]  /*37850*/  LDL.64 R22, [R25] ;  /* 0x0000000019167983 */ /* 0x001ea20000100a00 */
[----:B------:R-:W-:-:S03]  /*37860*/  IMAD.IADD R0, R44, 0x1, R0 ;  /* 0x000000012c007824 */ /* 0x000fc600078e0200 */
[----:B------:R-:W5:Y:S04]  /*37870*/  LDL.64 R44, [R44] ;  /* 0x000000002c2c7983 */ /* 0x000f680000100a00 */
[----:B------:R-:W3:Y:S04]  /*37880*/  LDL.64 R24, [R24] ;  /* 0x0000000018187983 */ /* 0x000ee80000100a00 */
[----:B------:R-:W5:Y:S01]  /*37890*/  LDL.64 R72, [R0] ;  /* 0x0000000000487983 */ /* 0x000f620000100a00 */
[----:B------:R-:W-:-:S15]  /*378a0*/  BSSY.RECONVERGENT B0, `(.L_x_8376) ;  /* 0x0000073000007945 */ /* 0x000fde0003800200 */
[----:B------:R-:W-:-:S15]  /*378b0*/  NOP ;  /* 0x0000000000007918 */ /* 0x000fde0000000000 */
[----:B------:R-:W-:-:S15]  /*378c0*/  NOP ;  /* 0x0000000000007918 */ /* 0x000fde0000000000 */
[----:B------:R-:W-:-:S01]  /*378d0*/  NOP ;  /* 0x0000000000007918 */ /* 0x000fc20000000000 */
[----:B--2---:R-:W3:-:S15]  /*378e0*/  DFMA R6, R4, R6, R22 ;  /* 0x000000060406722b */ /* 0x004ede0000000016 */
        /* <DEDUP_REMOVED lines=107> */
[----:B------:R-:W-:-:S07]  /*37fa0*/  MOV R0, 0x37fc0 ;  /* 0x00037fc000007802 */ /* 0x000fce0000000f00 */
[----:B------:R-:W-:Y:S05]  /*37fb0*/  CALL.REL.NOINC `($__internal_25_$__cuda_sm20_div_rn_f64_full) ;  /* 0x0000065000347944 */ /* 0x000fea0003c00000 */
[----:B------:R-:W-:-:S07]  /*37fc0*/  IMAD.MOV.U32 R4, RZ, RZ, R6 ;  /* 0x000000ffff047224 */ /* 0x000fce00078e0006 */
.L_x_8377:
[----:B------:R-:W-:Y:S05]  /*37fd0*/  BSYNC.RECONVERGENT B0 ;  /* 0x0000000000007941 */ /* 0x000fea0003800200 */
.L_x_8376:
        /* <DEDUP_REMOVED lines=50> */
.L_x_8379:
[----:B------:R-:W-:Y:S05]  /*38300*/  BSYNC.RECONVERGENT B0 ;  /* 0x0000000000007941 */ /* 0x000fea0003800200 */
.L_x_8378:
        /* <DEDUP_REMOVED lines=16> */
[----:B------:R-:W-:-:S15]  /*38410*/  DFMA R6, R18, R6, 6.75539944105574400000e+15 ;  /* 0x433800001206742b */ /* 0x000fde0000000006 */
        /* <DEDUP_REMOVED lines=14> */
[----:B------:R-:W1:-:S15]  /*38500*/  DADD R16, R6, -6.75539944105574400000e+15 ;  /* 0xc338000006107429 */ /* 0x000e5e0000000000 */
[----:B------:R-:W-:-:S15]  /*38510*/  NOP ;  /* 0x0000000000007918 */ /* 0x000fde0000000000 */
[----:B------:R-:W-:-:S15]  /*38520*/  NOP ;  /* 0x0000000000007918 */ /* 0x000fde0000000000 */
[----:B------:R-:W-:-:S15]  /*38530*/  NOP ;  /* 0x0000000000007918 */ /* 0x000fde0000000000 */
[----:B------:R-:W-:-:S04]  /*38540*/  NOP ;  /* 0x0000000000007918 */ /* 0x000fc80000000000 */
[----:B0-----:R0:W-:Y:S02]  /*38550*/  DFMA R4, R8, R4, R8 ;  /* 0x000000040804722b */ /* 0x0011e40000000008 */
[----:B0-----:R-:W-:Y:S01]  /*38560*/  MOV R8, 0xfca213ea ;  /* 0xfca213ea00087802 */ /* 0x001fe20000000f00 */
[----:B------:R-:W-:-:S15]  /*38570*/  IMAD.MOV.U32 R9, RZ, RZ, 0x3e928af3 ;  /* 0x3e928af3ff097424 */ /* 0x000fde00078e00ff */
[----:B------:R-:W-:-:S15]  /*38580*/  NOP ;  /* 0x0000000000007918 */ /* 0x000fde0000000000 */
[----:B------:R-:W-:-:S15]  /*38590*/  NOP ;  /* 0x0000000000007918 */ /* 0x000fde0000000000 */
[----:B------:R-:W-:-:S15]  /*385a0*/  NOP ;  /* 0x0000000000007918 */ /* 0x000fde0000000000 */
[----:B------:R-:W-:-:S01]  /*385b0*/  NOP ;  /* 0x0000000000007918 */ /* 0x000fc20000000000 */
[----:B-1----:R-:W0:Y:S01]  /*385c0*/  DFMA R20, R16, -UR6, R18 ;  /* 0x8000000610147c2b */ /* 0x002e220008000012 */
        /* <DEDUP_REMOVED lines=55> */
[----:B------:R-:W0:-:S15]  /*38940*/  DFMA R20, -R14, R4, 1 ;  /* 0x3ff000000e14742b */ /* 0x000e1e0000000104 */
        /* <DEDUP_REMOVED lines=57> */
[----:B------:R-:W-:Y:S02]  /*38ce0*/  @!P0 IMAD R9, R0, 0x100000, R9 ;  /* 0x0010000000098824 */ /* 0x000fe400078e0209 */
[----:B------:R-:W-:Y:S01]  /*38cf0*/  @!P0 IMAD.IADD R0, R6, 0x1, -R0 ;  /* 0x0000000106008824 */ /* 0x000fe200078e0a00 */
[----:B------:R-:W-:-:S04]  /*38d00*/  @!P0 MOV R6, RZ ;  /* 0x000000ff00068202 */ /* 0x000fc80000000f00 */
[----:B------:R-:W-:-:S15]  /*38d10*/  @!P0 LEA R7, R0, 0x3ff00000, 0x14 ;  /* 0x3ff0000000078811 */ /* 0x000fde00078ea0ff */
        /* <DEDUP_REMOVED lines=9> */
.L_x_8382:
[----:B------:R-:W-:Y:S05]  /*38db0*/  BSYNC.RECONVERGENT B0 ;  /* 0x0000000000007941 */ /* 0x000fea0003800200 */
.L_x_8381:
[----:B------:R-:W-:Y:S04]  /*38dc0*/  BSSY.RECONVERGENT B0, `(.L_x_8383) ;  /* 0x0000009000007945 */ /* 0x000fe80003800200 */
[----:B------:R-:W-:Y:S05]  /*38dd0*/  @P2 BRA P3, `(.L_x_8384) ;  /* 0x00000000001c2947 */ /* 0x000fea0001800000 */
[----:B0-----:R-:W-:Y:S01]  /*38de0*/  IMAD.MOV.U32 R8, RZ, RZ, R14 ;  /* 0x000000ffff087224 */ /* 0x001fe200078e000e */
[----:B------:R-:W-:Y:S01]  /*38df0*/  MOV R6, R10 ;  /* 0x0000000a00067202 */ /* 0x000fe20000000f00 */
[----:B------:R-:W-:Y:S01]  /*38e00*/  IMAD.MOV.U32 R5, RZ, RZ, R15 ;  /* 0x000000ffff057224 */ /* 0x000fe200078e000f */
[----:B------:R-:W-:Y:S01]  /*38e10*/  MOV R0, 0x38e40 ;  /* 0x00038e4000007802 */ /* 0x000fe20000000f00 */
[----:B------:R-:W-:-:S07]  /*38e20*/  IMAD.MOV.U32 R7, RZ, RZ, R11 ;  /* 0x000000ffff077224 */ /* 0x000fce00078e000b */
[----:B-1----:R-:W-:Y:S05]  /*38e30*/  CALL.REL.NOINC `($__internal_25_$__cuda_sm20_div_rn_f64_full) ;  /* 0x0000064000947944 */ /* 0x002fea0003c00000 */
[----:B------:R-:W-:-:S07]  /*38e40*/  IMAD.MOV.U32 R4, RZ, RZ, R6 ;  /* 0x000000ffff047224 */ /* 0x000fce00078e0006 */
.L_x_8384:
[----:B------:R-:W-:Y:S05]  /*38e50*/  BSYNC.RECONVERGENT B0 ;  /* 0x0000000000007941 */ /* 0x000fea0003800200 */
.L_x_8383:
[----:B------:R-:W-:Y:S01]  /*38e60*/  SHF.R.U32.HI R0, RZ, 0x14, R3 ;  /* 0x00000014ff007819 */ /* 0x000fe20000011603 */
[----:B------:R-:W2:Y:S01]  /*38e70*/  DSETP.NEU.AND P2, PT, R4, RZ, PT ;  /* 0x000000ff0400722a */ /* 0x000ea20003f4d000 */
[----:B------:R-:W-:Y:S01]  /*38e80*/  BSSY.RECONVERGENT B0, `(.L_x_8385) ;  /* 0x000002c000007945 */ /* 0x000fe20003800200 */
[----:B--2---:R-:W-:Y:S02]  /*38e90*/  ISETP.GE.OR P3, PT, R3, RZ, P2 ;  /* 0x000000ff0300720c */ /* 0x004fe40001766670 */
[----:B------:R-:W-:-:S04]  /*38ea0*/  LOP3.LUT R0, R0, 0x7ff, RZ, 0xc0, !PT ;  /* 0x000007ff00007812 */ /* 0x000fc800078ec0ff */
[----:B------:R-:W-:-:S04]  /*38eb0*/  IADD3 R0, PT, PT, R0, -0x3f4, RZ ;  /* 0xfffffc0c00007810 */ /* 0x000fc80007ffe0ff */
[CC--:B0-----:R-:W-:Y:S02]  /*38ec0*/  SHF.L.U32 R6, R2.reuse, R0.reuse, RZ ;  /* 0x0000000002067219 */ /* 0x0c1fe400000006ff */
        /* <DEDUP_REMOVED lines=9> */
[----:B------:R-:W-:-:S05]  /*38f60*/  @!P3 LOP3.LUT R0, R0, 0x7ff00000, RZ, 0xfc, !PT ;  /* 0x7ff000000000b812 */ /* 0x000fca00078efcff */
[----:B------:R-:W-:Y:S01]  /*38f70*/  @!P2 IMAD.MOV.U32 R7, RZ, RZ, R0 ;  /* 0x000000ffff07a224 */ /* 0x000fe200078e0000 */
        /* <DEDUP_REMOVED lines=8> */
[----:B-1----:R-:W-:Y:S05]  /*39000*/  CALL.REL.NOINC `($_ZN2at6native29vectorized_elementwise_kernelILi2EN48_GLOBAL__N__08322988_15_IGammaKernel_cu_cb51a28d10CalcIgammaIdEESt5arrayIPcLm3EEEEviT0_T1_$__internal_accurate_pow) ;  /* 0x0000064c00a87944 */ /* 0x002fea0003c00000 */
[----:B------:R-:W-:Y:S05]  /*39010*/  BSYNC.RECONVERGENT B3 ;  /* 0x0000000000037941 */ /* 0x000fea0003800200 */
.L_x_8387:
        /* <DEDUP_REMOVED lines=17> */
[----:B------:R-:W-:-:S07]  /*39130*/  IMAD.MOV.U32 R6, RZ, RZ, R0 ;  /* 0x000000ffff067224 */ /* 0x000fce00078e0000 */
.L_x_8386:
[----:B------:R-:W-:Y:S05]  /*39140*/  BSYNC.RECONVERGENT B0 ;  /* 0x0000000000007941 */ /* 0x000fea0003800200 */
.L_x_8385:
        /* <DEDUP_REMOVED lines=22> */
[----:B------:R-:W-:-:S03]  /*392b0*/  MOV R6, RZ ;  /* 0x000000ff00067202 */ /* 0x000fc60000000f00 */
[----:B------:R-:W-:-:S07]  /*392c0*/  IMAD.MOV.U32 R7, RZ, RZ, R0 ;  /* 0x000000ffff077224 */ /* 0x000fce00078e0000 */
.L_x_8389:
[----:B------:R-:W-:Y:S05]  /*392d0*/  BSYNC.RECONVERGENT B0 ;  /* 0x0000000000007941 */ /* 0x000fea0003800200 */
.L_x_8388:
        /* <DEDUP_REMOVED lines=13> */
.L_x_8380:
        /* <DEDUP_REMOVED lines=60> */
[----:B------:R-:W-:Y:S05]  /*39770*/  CALL.REL.NOINC `($__internal_25_$__cuda_sm20_div_rn_f64_full) ;  /* 0x0000063800447944 */ /* 0x000fea0003c00000 */
[----:B------:R-:W-:Y:S02]  /*39780*/  IMAD.MOV.U32 R12, RZ, RZ, R6 ;  /* 0x000000ffff0c7224 */ /* 0x000fe400078e0006 */
[----:B------:R-:W-:-:S07]  /*39790*/  IMAD.MOV.U32 R13, RZ, RZ, R5 ;  /* 0x000000ffff0d7224 */ /* 0x000fce00078e0005 */
.L_x_8391:
[----:B------:R-:W-:Y:S05]  /*397a0*/  BSYNC.RECONVERGENT B0 ;  /* 0x0000000000007941 */ /* 0x000fea0003800200 */
.L_x_8390:
        /* <DEDUP_REMOVED lines=57> */
[----:B------:R-:W-:-:S07]  /*39b40*/  IMAD.MOV.U32 R7, RZ, RZ, R5 ;  /* 0x000000ffff077224 */ /* 0x000fce00078e0005 */
.L_x_8395:
[----:B------:R-:W-:Y:S05]  /*39b50*/  BSYNC.RECONVERGENT B3 ;  /* 0x0000000000037941 */ /* 0x000fea0003800200 */
.L_x_8394:
        /* <DEDUP_REMOVED lines=78> */
.L_x_8393:
[----:B------:R-:W0:Y:S02]  /*3a040*/  DADD R8, R12, 1 ;  /* 0x3ff000000c087429 */ /* 0x000e240000000000 */
        /* <DEDUP_REMOVED lines=190> */
.L_x_8397:
[----:B------:R-:W-:Y:S01]  /*3ac30*/  IMAD.MOV.U32 R6, RZ, RZ, 0x0 ;  /* 0x00000000ff067424 */ /* 0x000fe200078e00ff */
[----:B------:R-:W-:Y:S01]  /*3ac40*/  LOP3.LUT P0, RZ, R5, 0x7fffffff, RZ, 0xc0, !PT ;  /* 0x7fffffff05ff7812 */ /* 0x000fe2000780c0ff */
[----:B------:R-:W-:-:S06]  /*3ac50*/  IMAD.MOV.U32 R7, RZ, RZ, 0x7ff00000 ;  /* 0x7ff00000ff077424 */ /* 0x000fcc00078e00ff */
[----:B------:R-:W0:Y:S02]  /*3ac60*/  DFMA R6, R4, R6, +INF ;  /* 0x7ff000000406742b */ /* 0x000e240000000006 */
[----:B0-----:R-:W-:Y:S02]  /*3ac70*/  FSEL R6, R6, RZ, P0 ;  /* 0x000000ff06067208 */ /* 0x001fe40000000000 */
[----:B------:R-:W-:-:S07]  /*3ac80*/  FSEL R7, R7, -QNAN , P0 ;  /* 0xfff0000007077808 */ /* 0x000fce0000000000 */
.L_x_8396:
[----:B------:R-:W-:Y:S05]  /*3ac90*/  BSYNC.RECONVERGENT B0 ;  /* 0x0000000000007941 */ /* 0x000fea0003800200 */
.L_x_8392:
        /* <DEDUP_REMOVED lines=62> */
.L_x_8399:
[----:B------:R-:W-:Y:S05]  /*3b080*/  BSYNC.RECONVERGENT B0 ;  /* 0x0000000000007941 */ /* 0x000fea0003800200 */
.L_x_8398:
        /* <DEDUP_REMOVED lines=122> */
.L_x_8401:
[----:B------:R-:W-:Y:S05]  /*3b830*/  BSYNC.RECONVERGENT B0 ;  /* 0x0000000000007941 */ /* 0x000fea0003800200 */
.L_x_8400:
[----:B-1----:R1:W2:Y:S02]  /*3b840*/  DMUL R18, R12, R22 ;  /* 0x000000160c127228 */ /* 0x0022a40000000000 */
.L_x_8369:
[----:B------:R-:W-:Y:S05]  /*3b850*/  BSYNC.RECONVERGENT B1 ;  /* 0x0000000000017941 */ /* 0x000fea0003800200 */
.L_x_8353:
[----:B--2---:R-:W2:Y:S01]  /*3b860*/  DSETP.NEU.AND P0, PT, R18, RZ, PT ;  /* 0x000000ff1200722a */ /* 0x004ea20003f0d000 */
[----:B0-----:R-:W-:Y:S01]  /*3b870*/  CS2R R4, SRZ ;  /* 0x0000000000047805 */ /* 0x001fe2000001ff00 */
[----:B--2---:R-:W-:Y:S06]  /*3b880*/  @!P0 BRA `(.L_x_8073) ;  /* 0x0000000800388947 */ /* 0x004fec0003800000 */
[----:B------:R-:W-:Y:S01]  /*3b890*/  BSSY.RECONVERGENT B0, `(.L_x_8402) ;  /* 0x0000055000007945 */ /* 0x000fe20003800200 */
[----:B------:R-:W-:Y:S01]  /*3b8a0*/  IMAD.MOV.U32 R4, RZ, RZ, RZ ;  /* 0x000000ffff047224 */ /* 0x000fe200078e00ff */
[----:B-1----:R-:W-:Y:S01]  /*3b8b0*/  MOV R13, 0x3ff00000 ;  /* 0x3ff00000000d7802 */ /* 0x002fe20000000f00 */
[----:B------:R-:W-:Y:S01]  /*3b8c0*/  IMAD.MOV.U32 R12, RZ, RZ, 0x0 ;  /* 0x00000000ff0c7424 */ /* 0x000fe200078e00ff */
[----:B------:R-:W-:Y:S01]  /*3b8d0*/  MOV R16, 0x0 ;  /* 0x0000000000107802 */ /* 0x000fe20000000f00 */
[----:B------:R-:W-:Y:S02]  /*3b8e0*/  IMAD.MOV.U32 R14, RZ, RZ, R2 ;  /* 0x000000ffff0e7224 */ /* 0x000fe400078e0002 */
[----:B------:R-:W-:Y:S02]  /*3b8f0*/  IMAD.MOV.U32 R15, RZ, RZ, R3 ;  /* 0x000000ffff0f7224 */ /* 0x000fe400078e0003 */
[----:B------:R-:W-:-:S07]  /*3b900*/  IMAD.MOV.U32 R17, RZ, RZ, 0x3ff00000 ;  /* 0x3ff00000ff117424 */ /* 0x000fce00078e00ff */
.L_x_8405:
        /* <DEDUP_REMOVED lines=57> */
.L_x_8404:
[----:B------:R-:W-:Y:S05]  /*3bca0*/  BSYNC.RECONVERGENT B1 ;  /* 0x0000000000017941 */ /* 0x000fea0003800200 */
.L_x_8403:
[C---:B------:R-:W-:Y:S01]  /*3bcb0*/  ISETP.GE.U32.AND P0, PT, R4.reuse, 0x7cf, PT ;  /* 0x000007cf0400780c */ /* 0x040fe20003f06070 */
[----:B------:R-:W0:Y:S01]  /*3bcc0*/  DMUL R12, R8, R12 ;  /* 0x0000000c080c7228 */ /* 0x000e220000000000 */
[----:B------:R-:W-:-:S05]  /*3bcd0*/  VIADD R0, R4, 0x1 ;  /* 0x0000000104007836 */ /* 0x000fca0000000000 */
[----:B------:R-:W-:-:S15]  /*3bce0*/  MOV R4, R0 ;  /* 0x0000000000047202 */ /* 0x000fde0000000f00 */
[----:B------:R-:W-:-:S15]  /*3bcf0*/  NOP ;  /* 0x0000000000007918 */ /* 0x000fde0000000000 */
[----:B------:R-:W-:-:S15]  /*3bd00*/  NOP ;  /* 0x0000000000007918 */ /* 0x000fde0000000000 */
[----:B------:R-:W-:-:S13]  /*3bd10*/  NOP ;  /* 0x0000000000007918 */ /* 0x000fda0000000000 */
        /* <DEDUP_REMOVED lines=13> */
.L_x_8402:
        /* <DEDUP_REMOVED lines=52> */
[----:B------:R-:W-:Y:S05]  /*3c130*/  CALL.REL.NOINC `($__internal_25_$__cuda_sm20_div_rn_f64_full) ;  /* 0x0000060c00d47944 */ /* 0x000fea0003c00000 */
[----:B------:R-:W-:-:S07]  /*3c140*/  MOV R7, R5 ;  /* 0x0000000500077202 */ /* 0x000fce0000000f00 */
.L_x_8406:
[----:B------:R-:W-:Y:S02]  /*3c150*/  IMAD.MOV.U32 R4, RZ, RZ, R6 ;  /* 0x000000ffff047224 */ /* 0x000fe400078e0006 */
[----:B------:R-:W-:-:S07]  /*3c160*/  IMAD.MOV.U32 R5, RZ, RZ, R7 ;  /* 0x000000ffff057224 */ /* 0x000fce00078e0007 */
.L_x_8073:
[----:B------:R-:W-:Y:S05]  /*3c170*/  BSYNC.RECONVERGENT B9 ;  /* 0x0000000000097941 */ /* 0x000fea0003800200 */
.L_x_8072:
[----:B------:R-:W-:Y:S01]  /*3c180*/  IMAD.MOV.U32 R2, RZ, RZ, R46 ;  /* 0x000000ffff027224 */ /* 0x000fe200078e002e */
[----:B------:R-:W-:Y:S01]  /*3c190*/  MOV R0, R4 ;  /* 0x0000000400007202 */ /* 0x000fe20000000f00 */
[----:B------:R-:W-:-:S04]  /*3c1a0*/  IMAD.MOV.U32 R3, RZ, RZ, 0x0 ;  /* 0x00000000ff037424 */ /* 0x000fc800078e00ff */
[----:B-1----:R-:W-:Y:S05]  /*3c1b0*/  RET.REL.NODEC R2 `(_ZN2at6native29vectorized_elementwise_kernelILi2EN48_GLOBAL__N__08322988_15_IGammaKernel_cu_cb51a28d10CalcIgammaIdEESt5arrayIPcLm3EEEEviT0_T1_) ;  /* 0xfffffc3c02907950 */ /* 0x002fea0003c3ffff */
        .type           $_ZN2at6native29vectorized_elementwise_kernelILi2EN48_GLOBAL__N__08322988_15_IGammaKernel_cu_cb51a28d10CalcIgammaIdEESt5arrayIPcLm3EEEEviT0_T1_$_ZN46_INTERNAL_08322988_15_IGammaKernel_cu_cb51a28d48_GLOBAL__N__08322988_15_IGammaKernel_cu_cb51a28d12calc_igammacIdEET_S2_S2_,@function
        .size           $_ZN2at6native29vectorized_elementwise_kernelILi2EN48_GLOBAL__N__08322988_15_IGammaKernel_cu_cb51a28d10CalcIgammaIdEESt5arrayIPcLm3EEEEviT0_T1_$_ZN46_INTERNAL_08322988_15_IGammaKernel_cu_cb51a28d48_GLOBAL__N__08322988_15_IGammaKernel_cu_cb51a28d12calc_igammacIdEET_S2_S2_,($__internal_24_$__cuda_sm20_dblrcp_rn_slowpath_v3 - $_ZN2at6native29vectorized_elementwise_kernelILi2EN48_GLOBAL__N__08322988_15_IGammaKernel_cu_cb51a28d10CalcIgammaIdEESt5arrayIPcLm3EEEEviT0_T1_$_ZN46_INTERNAL_08322988_15_IGammaKernel_cu_cb51a28d48_GLOBAL__N__08322988_15_IGammaKernel_cu_cb51a28d12calc_igammacIdEET_S2_S2_)
$_ZN2at6native29vectorized_elementwise_kernelILi2EN48_GLOBAL__N__08322988_15_IGammaKernel_cu_cb51a28d10CalcIgammaIdEESt5arrayIPcLm3EEEEviT0_T1_$_ZN46_INTERNAL_08322988_15_IGammaKernel_cu_cb51a28d48_GLOBAL__N__08322988_15_IGammaKernel_cu_cb51a28d12calc_igammacIdEET_S2_S2_:
[----:B------:R-:W-:Y:S01]  /*3c1c0*/  IMAD.MOV.U32 R11, RZ, RZ, R3 ;  /* 0x000000ffff0b7224 */ /* 0x000fe200078e0003 */
[----:B------:R-:W-:Y:S01]  /*3c1d0*/  MOV R3, R61 ;  /* 0x0000003d00037202 */ /* 0x000fe20000000f00 */
[----:B------:R-:W-:Y:S01]  /*3c1e0*/  BSSY.RECONVERGENT B7, `(.L_x_8407) ;  /* 0x0006083000077945 */ /* 0x000fe20003800200 */
[----:B------:R-:W-:Y:S01]  /*3c1f0*/  MOV R10, R2 ;  /* 0x00000002000a7202 */ /* 0x000fe20000000f00 */
[----:B------:R-:W-:Y:S01]  /*3c200*/  IMAD.MOV.U32 R2, RZ, RZ, R60 ;  /* 0x000000ffff027224 */ /* 0x000fe200078e003c */
[----:B------:R-:W-:Y:S01]  /*3c210*/  MOV R15, 0x7ff80000 ;  /* 0x7ff80000000f7802 */ /* 0x000fe20000000f00 */
[----:B------:R-:W-:Y:S01]  /*3c220*/  IMAD.MOV.U32 R0, RZ, RZ, R11 ;  /* 0x000000ffff007224 */ /* 0x000fe200078e000b */
[----:B------:R-:W-:Y:S01]  /*3c230*/  MOV R4, R10 ;  /* 0x0000000a00047202 */ /* 0x000fe20000000f00 */
[----:B------:R-:W-:Y:S02]  /*3c240*/  IMAD.MOV.U32 R5, RZ, RZ, R3 ;  /* 0x000000ffff057224 */ /* 0x000fe400078e0003 */
[----:B------:R-:W0:Y:S01]  /*3c250*/  DSETP.MIN.AND P0, P1, R10, R2, PT ;  /* 0x000000020a00722a */ /* 0x000e220003900000 */
[----:B------:R-:W-:-:S02]  /*3c260*/  IMAD.MOV.U32 R6, RZ, RZ, R2 ;  /* 0x000000ffff067224 */ /* 0x000fc400078e0002 */
[----:B0-----:R-:W-:Y:S01]  /*3c270*/  FSEL R0, R0, R5, P0 ;  /* 0x0000000500007208 */ /* 0x001fe20000000000 */
[----:B------:R-:W-:Y:S01]  /*3c280*/  IMAD.MOV.U32 R14, RZ, RZ, 0x0 ;  /* 0x00000000ff0e7424 */ /* 0x000fe200078e00ff */
[----:B------:R-:W-:Y:S02]  /*3c290*/  @P1 LOP3.LUT R0, R5, 0x80000, RZ, 0xfc, !PT ;  /* 0x0008000005001812 */ /* 0x000fe400078efcff */
[----:B------:R-:W-:-:S03]  /*3c2a0*/  SEL R4, R4, R6, P0 ;  /* 0x0000000604047207 */ /* 0x000fc60000000000 */
[----:B------:R-:W-:-:S15]  /*3c2b0*/  IMAD.MOV.U32 R5, RZ, RZ, R0 ;  /* 0x000000ffff057224 */ /* 0x000fde00078e0000 */
        /* <DEDUP_REMOVED lines=96> */
.L_x_8410:
[----:B------:R-:W-:Y:S05]  /*3c8c0*/  BSYNC.RECONVERGENT B0 ;  /* 0x0000000000007941 */ /* 0x000fea0003800200 */
.L_x_8409:
        /* <DEDUP_REMOVED lines=18> */
[----:B------:R-:W-:Y:S01]  /*3c9f0*/  IMAD.MOV.U32 R12, RZ, RZ, -0x36fe1a8c ;  /* 0xc901e574ff0c7424 */ /* 0x000fe200078e00ff */
[----:B------:R-:W-:Y:S01]  /*3ca00*/  MOV R14, 0xbda12f68 ;  /* 0xbda12f68000e7802 */ /* 0x000fe20000000f00 */
[----:B------:R-:W-:Y:S01]  /*3ca10*/  IMAD.MOV.U32 R13, RZ, RZ, -0x4071a8c6 ;  /* 0xbf8e573aff0d7424 */ /* 0x000fe200078e00ff */
[----:B------:R0:W-:Y:S01]  /*3ca20*/  STL.64 [R1+0x1450], R6 ;  /* 0x0014500601007387 */ /* 0x0001e20000100a00 */
[----:B------:R-:W-:Y:S01]  /*3ca30*/  IMAD.MOV.U32 R8, RZ, RZ, 0x55555555 ;  /* 0x55555555ff087424 */ /* 0x000fe200078e00ff */
        /* <DEDUP_REMOVED lines=11> */
[----:B0-----:R-:W-:Y:S01]  /*3caf0*/  IMAD.MOV.U32 R6, RZ, RZ, -0x138d8c5 ;  /* 0xfec7273bff067424 */ /* 0x001fe200078e00ff */
[----:B------:R-:W-:Y:S01]  /*3cb00*/  FSETP.GEU.AND P1, PT, |R3|, 6.5827683646048100446e-37, PT ;  /* 0x036000000300780b */ /* 0x000fe20003f2e200 */
[----:B------:R-:W-:Y:S01]  /*3cb10*/  IMAD.MOV.U32 R7, RZ, RZ, -0x40d891fa ;  /* 0xbf276e06ff077424 */ /* 0x000fe200078e00ff */
[----:B-1----:R-:W-:Y:S01]  /*3cb20*/  MOV R13, 0xbec25537 ;  /* 0xbec25537000d7802 */ /* 0x002fe20000000f00 */
[----:B------:R-:W-:Y:S01]  /*3cb30*/  IMAD.MOV.U32 R12, RZ, RZ, 0x652afc2 ;  /* 0x0652afc2ff0c7424 */ /* 0x000fe200078e00ff */
[----:B------:R0:W-:Y:S01]  /*3cb40*/  STL.64 [R1+0x1470], R16 ;  /* 0x0014701001007387 */ /* 0x0001e20000100a00 */
[----:B------:R-:W-:Y:S01]  /*3cb50*/  IMAD.MOV.U32 R25, RZ, RZ, -0x40355161 ;  /* 0xbfcaae9fff197424 */ /* 0x000fe200078e00ff */
[----:B--2---:R-:W-:Y:S01]  /*3cb60*/  MOV R8, 0x92f7cd83 ;  /* 0x92f7cd8300087802 */ /* 0x004fe20000000f00 */
[----:B------:R-:W-:Y:S01]  /*3cb70*/  IMAD.MOV.U32 R9, RZ, RZ, 0x3f048c58 ;  /* 0x3f048c58ff097424 */ /* 0x000fe200078e00ff */
[----:B------:R1:W-:Y:S01]  /*3cb80*/  STL.64 [R1+0x1478], R6 ;  /* 0x0014780601007387 */ /* 0x0003e20000100a00 */
[----:B------:R-:W-:Y:S01]  /*3cb90*/  BSSY.RECONVERGENT B0, `(.L_x_8412) ;  /* 0x000074d000007945 */ /* 0x000fe20003800200 */
[----:B---3--:R-:W-:-:S02]  /*3cba0*/  IMAD.MOV.U32 R14, RZ, RZ, -0xa6b394b ;  /* 0xf594c6b5ff0e7424 */ /* 0x008fc400078e00ff */
        /* <DEDUP_REMOVED lines=9> */
[----:B------:R-:W-:-:S02]  /*3cc40*/  IMAD.MOV.U32 R13, RZ, RZ, 0x3e46097d ;  /* 0x3e46097dff0d7424 */ /* 0x000fc400078e00ff */
[----:B------:R2:W-:Y:S01]  /*3cc50*/  STL.64 [R1+0x1498], R16 ;  /* 0x0014981001007387 */ /* 0x0005e20000100a00 */
[----:B0-----:R-:W-:-:S03]  /*3cc60*/  IMAD.MOV.U32 R8, RZ, RZ, -0x1480f261 ;  /* 0xeb7f0d9fff087424 */ /* 0x001fc600078e00ff */
[----:B------:R0:W-:Y:S01]  /*3cc70*/  STL.64 [R1+0x14a0], R6 ;  /* 0x0014a00601007387 */ /* 0x0001e20000100a00 */
[----:B------:R-:W-:Y:S02]  /*3cc80*/  IMAD.MOV.U32 R9, RZ, RZ, 0x3e3ccf5c ;  /* 0x3e3ccf5cff097424 */ /* 0x000fe400078e00ff */
[----:B-1----:R-:W-:Y:S01]  /*3cc90*/  IMAD.MOV.U32 R14, RZ, RZ, 0x7c7a2faa ;  /* 0x7c7a2faaff0e7424 */ /* 0x002fe200078e00ff */
[----:B------:R-:W-:Y:S01]  /*3cca0*/  MOV R15, 0xbe32d219 ;  /* 0xbe32d219000f7802 */ /* 0x000fe20000000f00 */
        /* <DEDUP_REMOVED lines=21> */
[----:B------:R-:W-:Y:S02]  /*3ce00*/  IMAD.MOV.U32 R7, RZ, RZ, 0x3d57ba07 ;  /* 0x3d57ba07ff077424 */ /* 0x000fe400078e00ff */
[----:B0-----:R-:W-:Y:S01]  /*3ce10*/  IMAD.MOV.U32 R12, RZ, RZ, -0x3bc965c4 ;  /* 0xc4369a3cff0c7424 */ /* 0x001fe200078e00ff */
[----:B------:R-:W-:Y:S01]  /*3ce20*/  MOV R13, 0x3d20104f ;  /* 0x3d20104f000d7802 */ /* 0x000fe20000000f00 */
[----:B------:R0:W-:Y:S01]  /*3ce30*/  STL.64 [R1+0x14e8], R16 ;  /* 0x0014e81001007387 */ /* 0x0001e20000100a00 */
[----:B-1----:R-:W-:Y:S01]  /*3ce40*/  MOV R8, 0xebb193c0 ;  /* 0xebb193c000087802 */ /* 0x002fe20000000f00 */
[----:B------:R-:W-:Y:S02]  /*3ce50*/  IMAD.MOV.U32 R9, RZ, RZ, -0x42bc6765 ;  /* 0xbd43989bff097424 */ /* 0x000fe400078e00ff */
        /* <DEDUP_REMOVED lines=10> */
[----:B--2---:R-:W-:Y:S01]  /*3cf00*/  MOV R12, 0x6b015ac0 ;  /* 0x6b015ac0000c7802 */ /* 0x004fe20000000f00 */
[----:B------:R-:W-:-:S02]  /*3cf10*/  IMAD.MOV.U32 R13, RZ, RZ, 0x3f65ac05 ;  /* 0x3f65ac05ff0d7424 */ /* 0x000fc400078e00ff */
[----:B------:R2:W-:Y:S01]  /*3cf20*/  STL.64 [R1+0x1510], R16 ;  /* 0x0015101001007387 */ /* 0x0005e20000100a00 */
[----:B0-----:R-:W-:-:S03]  /*3cf30*/  IMAD.MOV.U32 R8, RZ, RZ, 0x1c71c71c ;  /* 0x1c71c71cff087424 */ /* 0x001fc600078e00ff */
[----:B------:R0:W-:Y:S01]  /*3cf40*/  STL.64 [R1+0x1518], R6 ;  /* 0x0015180601007387 */ /* 0x0001e20000100a00 */
[----:B------:R-:W-:Y:S02]  /*3cf50*/  IMAD.MOV.U32 R9, RZ, RZ, -0x40938e39 ;  /* 0xbf6c71c7ff097424 */ /* 0x000fe400078e00ff */
[----:B-1----:R-:W-:Y:S01]  /*3cf60*/  IMAD.MOV.U32 R14, RZ, RZ, 0x6f09e723 ;  /* 0x6f09e723ff0e7424 */ /* 0x002fe200078e00ff */
[----:B------:R-:W-:Y:S01]  /*3cf70*/  MOV R15, 0xbf50394f ;  /* 0xbf50394f000f7802 */ /* 0x000fe20000000f00 */
[----:B------:R1:W-:Y:S01]  /*3cf80*/  STL.64 [R1+0x1528], R12 ;  /* 0x0015280c01007387 */ /* 0x0003e20000100a00 */
[----:B--2---:R-:W-:-:S03]  /*3cf90*/  IMAD.MOV.U32 R16, RZ, RZ, 0x40e53dbc ;  /* 0x40e53dbcff107424 */ /* 0x004fc600078e00ff */
        /* <DEDUP_REMOVED lines=41> */
[----:B-1----:R-:W-:Y:S01]  /*3d230*/  IMAD.MOV.U32 R14, RZ, RZ, -0x3aabf15e ;  /* 0xc5540ea2ff0e7424 */ /* 0x002fe200078e00ff */
[----:B------:R-:W-:Y:S01]  /*3d240*/  MOV R15, 0x3d9f8041 ;  /* 0x3d9f8041000f7802 */ /* 0x000fe20000000f00 */
[----:B------:R1:W-:Y:S01]  /*3d250*/  STL.64 [R1+0x15a0], R12 ;  /* 0x0015a00c01007387 */ /* 0x0003e20000100a00 */
[----:B--2---:R-:W-:-:S03]  /*3d260*/  IMAD.MOV.U32 R16, RZ, RZ, -0x54b9f75 ;  /* 0xfab4608bff107424 */ /* 0x004fc600078e00ff */
[----:B------:R2:W-:Y:S01]  /*3d270*/  STL.64 [R1+0x1598], R8 ;  /* 0x0015980801007387 */ /* 0x0005e20000100a00 */
[----:B------:R-:W-:Y:S01]  /*3d280*/  IMAD.MOV.U32 R17, RZ, RZ, -0x4276330e ;  /* 0xbd89ccf2ff117424 */ /* 0x000fe200078e00ff */
[----:B0-----:R-:W-:Y:S01]  /*3d290*/  MOV R6, 0xa10cd82 ;  /* 0x0a10cd8200067802 */ /* 0x001fe20000000f00 */
[----:B------:R-:W-:Y:S01]  /*3d2a0*/  IMAD.MOV.U32 R7, RZ, RZ, 0x3d651958 ;  /* 0x3d651958ff077424 */ /* 0x000fe200078e00ff */
[----:B------:R0:W-:Y:S01]  /*3d2b0*/  STL.64 [R1+0x15a8], R14 ;  /* 0x0015a80e01007387 */ /* 0x0001e20000100a00 */
[----:B-1----:R-:W-:-:S03]  /*3d2c0*/  IMAD.MOV.U32 R12, RZ, RZ, 0x448455ea ;  /* 0x448455eaff0c7424 */ /* 0x002fc600078e00ff */
[----:B------:R1:W-:Y:S01]  /*3d2d0*/  STL.64 [R1+0x15b0], R16 ;  /* 0x0015b01001007387 */ /* 0x0003e20000100a00 */
[----:B------:R-:W-:Y:S02]  /*3d2e0*/  IMAD.MOV.U32 R13, RZ, RZ, -0x42d3f975 ;  /* 0xbd2c068bff0d7424 */ /* 0x000fe400078e00ff */
[----:B--2---:R-:W-:Y:S01]  /*3d2f0*/  IMAD.MOV.U32 R8, RZ, RZ, 0x5dcd1851 ;  /* 0x5dcd1851ff087424 */ /* 0x004fe200078e00ff */
[----:B------:R-:W-:Y:S01]  /*3d300*/  MOV R9, 0xbcaf3b7a ;  /* 0xbcaf3b7a00097802 */ /* 0x000fe20000000f00 */
        /* <DEDUP_REMOVED lines=16> */
[----:B--2---:R-:W-:-:S02]  /*3d410*/  IMAD.MOV.U32 R14, RZ, RZ, -0x5770b96a ;  /* 0xa88f4696ff0e7424 */ /* 0x004fc400078e00ff */
        /* <DEDUP_REMOVED lines=42> */
[----:B------:R-:W-:Y:S02]  /*3d6c0*/  IMAD.MOV.U32 R9, RZ, RZ, 0x3de1b105 ;  /* 0x3de1b105ff097424 */ /* 0x000fe400078e00ff */
        /* <DEDUP_REMOVED lines=11> */
[----:B------:R-:W-:-:S02]  /*3d780*/  IMAD.MOV.U32 R13, RZ, RZ, -0x42c41e9f ;  /* 0xbd3be161ff0d7424 */ /* 0x000fc400078e00ff */
[----:B------:R2:W-:Y:S01]  /*3d790*/  STL.64 [R1+0x1678], R16 ;  /* 0x0016781001007387 */ /* 0x0005e20000100a00 */
[----:B0-----:R-:W-:-:S03]  /*3d7a0*/  IMAD.MOV.U32 R8, RZ, RZ, 0x56b95f3b ;  /* 0x56b95f3bff087424 */ /* 0x001fc600078e00ff */
[----:B------:R0:W-:Y:S01]  /*3d7b0*/  STL.64 [R1+0x1680], R6 ;  /* 0x0016800601007387 */ /* 0x0001e20000100a00 */
[----:B------:R-:W-:Y:S02]  /*3d7c0*/  IMAD.MOV.U32 R9, RZ, RZ, 0x3d60675f ;  /* 0x3d60675fff097424 */ /* 0x000fe400078e00ff */
[----:B-1----:R-:W-:Y:S01]  /*3d7d0*/  IMAD.MOV.U32 R14, RZ, RZ, 0x2a398b8f ;  /* 0x2a398b8fff0e7424 */ /* 0x002fe200078e00ff */
[----:B------:R-:W-:Y:S01]  /*3d7e0*/  MOV R15, 0x3c75d3b4 ;  /* 0x3c75d3b4000f7802 */ /* 0x000fe20000000f00 */
[----:B------:R1:W-:Y:S01]  /*3d7f0*/  STL.64 [R1+0x1690], R12 ;  /* 0x0016900c01007387 */ /* 0x0003e20000100a00 */
[----:B--2---:R-:W-:-:S03]  /*3d800*/  IMAD.MOV.U32 R16, RZ, RZ, 0x637bc2b8 ;  /* 0x637bc2b8ff107424 */ /* 0x004fc600078e00ff */
[----:B------:R2:W-:Y:S01]  /*3d810*/  STL.64 [R1+0x1688], R8 ;  /* 0x0016880801007387 */ /* 0x0005e20000100a00 */
[----:B------:R-:W-:Y:S01]  /*3d820*/  IMAD.MOV.U32 R17, RZ, RZ, 0x3d03f2fe ;  /* 0x3d03f2feff117424 */ /* 0x000fe200078e00ff */
[----:B0-----:R-:W-:Y:S01]  /*3d830*/  MOV R6, 0x3b34e2b6 ;  /* 0x3b34e2b600067802 */ /* 0x001fe20000000f00 */
[----:B------:R-:W-:Y:S01]  /*3d840*/  IMAD.MOV.U32 R7, RZ, RZ, 0x3f4547d9 ;  /* 0x3f4547d9ff077424 */ /* 0x000fe200078e00ff */
[----:B------:R0:W-:Y:S01]  /*3d850*/  STL.64 [R1+0x1698], R14 ;  /* 0x0016980e01007387 */ /* 0x0001e20000100a00 */
[----:B-1----:R-:W-:-:S03]  /*3d860*/  IMAD.MOV.U32 R12, RZ, RZ, -0x77483600 ;  /* 0x88b7ca00ff0c7424 */ /* 0x002fc600078e00ff */
        /* <DEDUP_REMOVED lines=80> */
[----:B-1----:R-:W-:Y:S01]  /*3dd70*/  IMAD.MOV.U32 R14, RZ, RZ, -0x1e210630 ;  /* 0xe1def9d0ff0e7424 */ /* 0x002fe200078e00ff */
        /* <DEDUP_REMOVED lines=49> */
[----:B------:R-:W-:Y:S01]  /*3e090*/  IMAD.MOV.U32 R17, RZ, RZ, 0x3cd70880 ;  /* 0x3cd70880ff117424 */ /* 0x000fe200078e00ff */
[----:B0-----:R-:W-:Y:S01]  /*3e0a0*/  MOV R6, 0x337812c4 ;  /* 0x337812c400067802 */ /* 0x001fe20000000f00 */
[----:B------:R-:W-:Y:S01]  /*3e0b0*/  IMAD.MOV.U32 R7, RZ, RZ, 0x3d949465 ;  /* 0x3d949465ff077424 */ /* 0x000fe200078e00ff */
[----:B------:R0:W-:Y:S01]  /*3e0c0*/  STL.64 [R1+0x1800], R14 ;  /* 0x0018000e01007387 */ /* 0x0001e20000100a00 */
[----:B-1----:R-:W-:-:S03]  /*3e0d0*/  IMAD.MOV.U32 R12, RZ, RZ, -0x2ee01d49 ;  /* 0xd11fe2b7ff0c7424 */ /* 0x002fc600078e00ff */
        /* <DEDUP_REMOVED lines=34> */
[----:B------:R-:W-:Y:S02]  /*3e300*/  IMAD.MOV.U32 R9, RZ, RZ, -0x41137dc1 ;  /* 0xbeec823fff097424 */ /* 0x000fe400078e00ff */
[----:B-1----:R-:W-:Y:S01]  /*3e310*/  IMAD.MOV.U32 R14, RZ, RZ, 0x19652fd9 ;  /* 0x19652fd9ff0e7424 */ /* 0x002fe200078e00ff */
        /* <DEDUP_REMOVED lines=211> */
[----:B------:R-:W-:Y:S01]  /*3f050*/  IMAD.MOV.U32 R15, RZ, RZ, -0x41589d99 ;  /* 0xbea76267ff0f7424 */ /* 0x000fe200078e00ff */
[----:B0-----:R-:W-:Y:S01]  /*3f060*/  MOV R16, 0x7082916d ;  /* 0x7082916d00107802 */ /* 0x001fe20000000f00 */
[----:B------:R-:W-:-:S03]  /*3f070*/  IMAD.MOV.U32 R17, RZ, RZ, 0x3f25d115 ;  /* 0x3f25d115ff117424 */ /* 0x000fc600078e00ff */
[----:B------:R0:W-:Y:S01]  /*3f080*/  STL.64 [R1+0x1aa8], R14 ;  /* 0x001aa80e01007387 */ /* 0x0001e20000100a00 */
[----:B-1----:R-:W-:Y:S01]  /*3f090*/  IMAD.MOV.U32 R6, RZ, RZ, -0x3158224e ;  /* 0xcea7ddb2ff067424 */ /* 0x002fe200078e00ff */
[----:B------:R-:W-:Y:S02]  /*3f0a0*/  MOV R7, 0xbf20c16f ;  /* 0xbf20c16f00077802 */ /* 0x000fe40000000f00 */
[----:B------:R1:W-:Y:S01]  /*3f0b0*/  STL.64 [R1+0x1ab0], R16 ;  /* 0x001ab01001007387 */ /* 0x0003e20000100a00 */
[----:B--2---:R-:W-:Y:S01]  /*3f0c0*/  MOV R12, 0x92ec9b02 ;  /* 0x92ec9b02000c7802 */ /* 0x004fe20000000f00 */
[----:B------:R-:W-:Y:S02]  /*3f0d0*/  IMAD.MOV.U32 R13, RZ, RZ, 0x3e339379 ;  /* 0x3e339379ff0d7424 */ /* 0x000fe400078e00ff */
[----:B------:R2:W-:Y:S04]  /*3f0e0*/  STL.64 [R1+0x1a98], R8 ;  /* 0x001a980801007387 */ /* 0x0005e80000100a00 */
[----:B------:R3:W-:Y:S01]  /*3f0f0*/  STL.64 [R1+0x1ac8], R12 ;  /* 0x001ac80c01007387 */ /* 0x0007e20000100a00 */
[----:B0-----:R-:W-:Y:S01]  /*3f100*/  IMAD.MOV.U32 R14, RZ, RZ, -0x653de63 ;  /* 0xf9ac219dff0e7424 */ /* 0x001fe200078e00ff */
[----:B------:R-:W-:Y:S01]  /*3f110*/  MOV R15, 0xbee6384a ;  /* 0xbee6384a000f7802 */ /* 0x000fe20000000f00 */
[----:B-1----:R-:W-:Y:S01]  /*3f120*/  IMAD.MOV.U32 R16, RZ, RZ, 0x198ab550 ;  /* 0x198ab550ff107424 */ /* 0x002fe200078e00ff */
[----:B------:R0:W-:Y:S01]  /*3f130*/  STL.64 [R1+0x1ab8], R6 ;  /* 0x001ab80601007387 */ /* 0x0001e20000100a00 */
[----:B------:R-:W-:-:S02]  /*3f140*/  IMAD.MOV.U32 R17, RZ, RZ, 0x3edc738f ;  /* 0x3edc738fff117424 */ /* 0x000fc400078e00ff */
[----:B--2---:R-:W-:Y:S01]  /*3f150*/  IMAD.MOV.U32 R8, RZ, RZ, -0x2c0a7c33 ;  /* 0xd3f583cdff087424 */ /* 0x004fe200078e00ff */
[----:B------:R1:W-:Y:S01]  /*3f160*/  STL.64 [R1+0x1ad0], R14 ;  /* 0x001ad00e01007387 */ /* 0x0003e20000100a00 */
[----:B------:R-:W-:Y:S02]  /*3f170*/  IMAD.MOV.U32 R9, RZ, RZ, 0x3f084637 ;  /* 0x3f084637ff097424 */ /* 0x000fe400078e00ff */
[----:B---3--:R-:W-:Y:S01]  /*3f180*/  IMAD.MOV.U32 R12, RZ, RZ, 0x70ac9b03 ;  /* 0x70ac9b03ff0c7424 */ /* 0x008fe200078e00ff */
[----:B------:R2:W-:Y:S01]  /*3f190*/  STL.64 [R1+0x1ad8], R16 ;  /* 0x001ad81001007387 */ /* 0x0005e20000100a00 */
[----:B------:R-:W-:-:S03]  /*3f1a0*/  IMAD.MOV.U32 R13, RZ, RZ, 0x3e9952f9 ;  /* 0x3e9952f9ff0d7424 */ /* 0x000fc600078e00ff */
[----:B------:R3:W-:Y:S01]  /*3f1b0*/  STL.64 [R1+0x1ac0], R8 ;  /* 0x001ac00801007387 */ /* 0x0007e20000100a00 */
[----:B0-----:R-:W-:Y:S01]  /*3f1c0*/  MOV R6, 0x9530a7ad ;  /* 0x9530a7ad00067802 */ /* 0x001fe20000000f00 */
[----:B------:R-:W-:Y:S02]  /*3f1d0*/  IMAD.MOV.U32 R7, RZ, RZ, -0x413e5214 ;  /* 0xbec1adecff077424 */ /* 0x000fe400078e00ff */
        /* <DEDUP_REMOVED lines=9> */
[----:B0-----:R-:W-:Y:S01]  /*3f270*/  IMAD.MOV.U32 R12, RZ, RZ, 0x6d84752e ;  /* 0x6d84752eff0c7424 */ /* 0x001fe200078e00ff */
[----:B------:R-:W-:Y:S02]  /*3f280*/  MOV R13, 0x3e3663fd ;  /* 0x3e3663fd000d7802 */ /* 0x000fe40000000f00 */
[----:B------:R0:W-:Y:S04]  /*3f290*/  STL.64 [R1+0x1af8], R14 ;  /* 0x001af80e01007387 */ /* 0x0001e80000100a00 */
[----:B------:R3:W-:Y:S01]  /*3f2a0*/  STL.64 [R1+0x1b18], R12 ;  /* 0x001b180c01007387 */ /* 0x0007e20000100a00 */
[----:B-1----:R-:W-:Y:S02]  /*3f2b0*/  IMAD.MOV.U32 R6, RZ, RZ, -0x3aaf42b5 ;  /* 0xc550bd4bff067424 */ /* 0x002fe400078e00ff */
[----:B------:R-:W-:Y:S01]  /*3f2c0*/  IMAD.MOV.U32 R7, RZ, RZ, 0x3cc7c54e ;  /* 0x3cc7c54eff077424 */ /* 0x000fe200078e00ff */
[----:B--2---:R-:W-:Y:S01]  /*3f2d0*/  MOV R16, 0xc0552a81 ;  /* 0xc0552a8100107802 */ /* 0x004fe20000000f00 */
[----:B------:R-:W-:Y:S01]  /*3f2e0*/  IMAD.MOV.U32 R17, RZ, RZ, 0x3cc36412 ;  /* 0x3cc36412ff117424 */ /* 0x000fe200078e00ff */
[----:B------:R1:W-:Y:S01]  /*3f2f0*/  STL.64 [R1+0x1ae8], R8 ;  /* 0x001ae80801007387 */ /* 0x0003e20000100a00 */
[----:B0-----:R-:W-:-:S03]  /*3f300*/  IMAD.MOV.U32 R14, RZ, RZ, -0xf204d96 ;  /* 0xf0dfb26aff0e7424 */ /* 0x001fc600078e00ff */
[----:B------:R0:W-:Y:S01]  /*3f310*/  STL.64 [R1+0x1b28], R16 ;  /* 0x001b281001007387 */ /* 0x0001e20000100a00 */
[----:B------:R-:W-:Y:S01]  /*3f320*/  IMAD.MOV.U32 R15, RZ, RZ, -0x41e7f670 ;  /* 0xbe180990ff0f7424 */ /* 0x000fe200078e00ff */
[----:B---3--:R-:W-:Y:S01]  /*3f330*/  MOV R12, 0xe5de78aa ;  /* 0xe5de78aa000c7802 */ /* 0x008fe20000000f00 */
[----:B------:R-:W-:Y:S01]  /*3f340*/  IMAD.MOV.U32 R13, RZ, RZ, 0x3dbcac1e ;  /* 0x3dbcac1eff0d7424 */ /* 0x000fe200078e00ff */
[----:B------:R2:W-:Y:S04]  /*3f350*/  STL.64 [R1+0x1b08], R6 ;  /* 0x001b080601007387 */ /* 0x0005e80000100a00 */
[----:B------:R3:W-:Y:S01]  /*3f360*/  STL.64 [R1+0x1b40], R12 ;  /* 0x001b400c01007387 */ /* 0x0007e20000100a00 */
[----:B-1----:R-:W-:Y:S01]  /*3f370*/  MOV R8, 0xe872fc56 ;  /* 0xe872fc5600087802 */ /* 0x002fe20000000f00 */
[----:B------:R-:W-:-:S02]  /*3f380*/  IMAD.MOV.U32 R9, RZ, RZ, -0x41bb67a2 ;  /* 0xbe44985eff097424 */ /* 0x000fc400078e00ff */
[----:B0-----:R-:W-:Y:S01]  /*3f390*/  IMAD.MOV.U32 R16, RZ, RZ, 0x13f7775a ;  /* 0x13f7775aff107424 */ /* 0x001fe200078e00ff */
[----:B------:R0:W-:Y:S01]  /*3f3a0*/  STL.64 [R1+0x1b20], R14 ;  /* 0x001b200e01007387 */ /* 0x0001e20000100a00 */
[----:B------:R-:W-:Y:S02]  /*3f3b0*/  IMAD.MOV.U32 R17, RZ, RZ, -0x4272569a ;  /* 0xbd8da966ff117424 */ /* 0x000fe400078e00ff */
[----:B--2---:R-:W-:Y:S01]  /*3f3c0*/  IMAD.MOV.U32 R6, RZ, RZ, 0x9fc7363 ;  /* 0x09fc7363ff067424 */ /* 0x004fe200078e00ff */
[----:B------:R1:W-:Y:S01]  /*3f3d0*/  STL.64 [R1+0x1b10], R8 ;  /* 0x001b100801007387 */ /* 0x0003e20000100a00 */
[----:B------:R-:W-:Y:S01]  /*3f3e0*/  MOV R7, 0x3deac793 ;  /* 0x3deac79300077802 */ /* 0x000fe20000000f00 */
[----:B---3--:R-:W-:Y:S02]  /*3f3f0*/  IMAD.MOV.U32 R12, RZ, RZ, -0x447da7d7 ;  /* 0xbb825829ff0c7424 */ /* 0x008fe400078e00ff */
[----:B------:R2:W-:Y:S01]  /*3f400*/  STL.64 [R1+0x1b50], R16 ;  /* 0x001b501001007387 */ /* 0x0005e20000100a00 */
[----:B------:R-:W-:-:S02]  /*3f410*/  IMAD.MOV.U32 R13, RZ, RZ, 0x3f463969 ;  /* 0x3f463969ff0d7424 */ /* 0x000fc400078e00ff */
[----:B0-----:R-:W-:Y:S01]  /*3f420*/  IMAD.MOV.U32 R14, RZ, RZ, -0x59a8d1f7 ;  /* 0xa6572e09ff0e7424 */ /* 0x001fe200078e00ff */
[----:B------:R-:W-:Y:S02]  /*3f430*/  MOV R15, 0xbc5779b4 ;  /* 0xbc5779b4000f7802 */ /* 0x000fe40000000f00 */
        /* <DEDUP_REMOVED lines=29> */
[----:B------:R-:W-:Y:S01]  /*3f610*/  IMAD.MOV.U32 R17, RZ, RZ, -0x417b679b ;  /* 0xbe849865ff117424 */ /* 0x000fe200078e00ff */
[----:B------:R1:W-:Y:S01]  /*3f620*/  STL.64 [R1+0x1b60], R8 ;  /* 0x001b600801007387 */ /* 0x0003e20000100a00 */
[----:B--2---:R-:W-:-:S02]  /*3f630*/  IMAD.MOV.U32 R12, RZ, RZ, 0x44652279 ;  /* 0x44652279ff0c7424 */ /* 0x004fc400078e00ff */
[----:B------:R-:W-:Y:S01]  /*3f640*/  IMAD.MOV.U32 R13, RZ, RZ, -0x42f8f92a ;  /* 0xbd0706d6ff0d7424 */ /* 0x000fe200078e00ff */
[----:B------:R2:W-:Y:S01]  /*3f650*/  STL.64 [R1+0x1bc8], R16 ;  /* 0x001bc81001007387 */ /* 0x0005e20000100a00 */
[----:B0-----:R-:W-:-:S03]  /*3f660*/  IMAD.MOV.U32 R14, RZ, RZ, -0x7f8eef2e ;  /* 0x807110d2ff0e7424 */ /* 0x001fc600078e00ff */
[----:B------:R0:W-:Y:S01]  /*3f670*/  STL.64 [R1+0x1be0], R12 ;  /* 0x001be00c01007387 */ /* 0x0001e20000100a00 */
[----:B------:R-:W-:Y:S02]  /*3f680*/  MOV R15, 0x3d903901 ;  /* 0x3d903901000f7802 */ /* 0x000fe40000000f00 */
        /* <DEDUP_REMOVED lines=18> */
[----:B---3--:R-:W-:Y:S01]  /*3f7b0*/  MOV R12, 0xf1b46951 ;  /* 0xf1b46951000c7802 */ /* 0x008fe20000000f00 */
[----:B------:R-:W-:-:S02]  /*3f7c0*/  IMAD.MOV.U32 R13, RZ, RZ, 0x3f522b37 ;  /* 0x3f522b37ff0d7424 */ /* 0x000fc400078e00ff */
[----:B------:R2:W-:Y:S01]  /*3f7d0*/  STL.64 [R1+0x1c18], R16 ;  /* 0x001c181001007387 */ /* 0x0005e20000100a00 */
[----:B-1----:R-:W-:-:S03]  /*3f7e0*/  IMAD.MOV.U32 R6, RZ, RZ, -0x373140ea ;  /* 0xc8cebf16ff067424 */ /* 0x002fc600078e00ff */
[----:B------:R1:W-:Y:S01]  /*3f7f0*/  STL.64 [R1+0x1c30], R12 ;  /* 0x001c300c01007387 */ /* 0x0003e20000100a00 */
[----:B------:R-:W-:Y:S02]  /*3f800*/  IMAD.MOV.U32 R7, RZ, RZ, 0x3e886c71 ;  /* 0x3e886c71ff077424 */ /* 0x000fe400078e00ff */
[----:B0-----:R-:W-:Y:S01]  /*3f810*/  IMAD.MOV.U32 R14, RZ, RZ, -0x7738c013 ;  /* 0x88c73fedff0e7424 */ /* 0x001fe200078e00ff */
[----:B------:R0:W-:Y:S01]  /*3f820*/  STL.64 [R1+0x1bb0], R8 ;  /* 0x001bb00801007387 */ /* 0x0001e20000100a00 */
[----:B------:R-:W-:Y:S02]  /*3f830*/  IMAD.MOV.U32 R15, RZ, RZ, 0x3dc74cd6 ;  /* 0x3dc74cd6ff0f7424 */ /* 0x000fe400078e00ff */
[----:B--2---:R-:W-:Y:S01]  /*3f840*/  IMAD.MOV.U32 R16, RZ, RZ, -0x675acd41 ;  /* 0x98a532bfff107424 */ /* 0x004fe200078e00ff */
[----:B------:R2:W-:Y:S01]  /*3f850*/  STL.64 [R1+0x1b80], R6 ;  /* 0x001b800601007387 */ /* 0x0005e20000100a00 */
[----:B------:R-:W-:Y:S02]  /*3f860*/  IMAD.MOV.U32 R17, RZ, RZ, -0x40bf5457 ;  /* 0xbf40aba9ff117424 */ /* 0x000fe400078e00ff */
[----:B-1----:R-:W-:Y:S01]  /*3f870*/  IMAD.MOV.U32 R12, RZ, RZ, 0x6f571329 ;  /* 0x6f571329ff0c7424 */ /* 0x002fe200078e00ff */
[----:B------:R1:W-:Y:S01]  /*3f880*/  STL.64 [R1+0x1c10], R14 ;  /* 0x001c100e01007387 */ /* 0x0003e20000100a00 */
[----:B------:R-:W-:-:S03]  /*3f890*/  IMAD.MOV.U32 R13, RZ, RZ, -0x41be8a62 ;  /* 0xbe41759eff0d7424 */ /* 0x000fc600078e00ff */
[----:B------:R3:W-:Y:S01]  /*3f8a0*/  STL.64 [R1+0x1c40], R16 ;  /* 0x001c401001007387 */ /* 0x0007e20000100a00 */
[----:B0-----:R-:W-:Y:S01]  /*3f8b0*/  IMAD.MOV.U32 R8, RZ, RZ, -0x62cef27b ;  /* 0x9d310d85ff087424 */ /* 0x001fe200078e00ff */
[----:B------:R-:W-:Y:S02]  /*3f8c0*/  MOV R9, 0xbe5b0abf ;  /* 0xbe5b0abf00097802 */ /* 0x000fe40000000f00 */
[----:B------:R0:W-:Y:S01]  /*3f8d0*/  STL.64 [R1+0x1c58], R12 ;  /* 0x001c580c01007387 */ /* 0x0001e20000100a00 */
[----:B--2---:R-:W-:Y:S01]  /*3f8e0*/  IMAD.MOV.U32 R6, RZ, RZ, -0x276d1e57 ;  /* 0xd892e1a9ff067424 */ /* 0x004fe200078e00ff */
[----:B------:R-:W-:Y:S01]  /*3f8f0*/  MOV R7, 0x3ed2fe63 ;  /* 0x3ed2fe6300077802 */ /* 0x000fe20000000f00 */
[----:B-1----:R-:W-:Y:S01]  /*3f900*/  IMAD.MOV.U32 R14, RZ, RZ, 0x61e90004 ;  /* 0x61e90004ff0e7424 */ /* 0x002fe200078e00ff */
        /* <DEDUP_REMOVED lines=9> */
[----:B-1----:R-:W-:Y:S01]  /*3f9a0*/  MOV R8, 0xa0bc6bce ;  /* 0xa0bc6bce00087802 */ /* 0x002fe20000000f00 */
[----:B------:R-:W-:Y:S01]  /*3f9b0*/  IMAD.MOV.U32 R9, RZ, RZ, -0x43f42449 ;  /* 0xbc0bdbb7ff097424 */ /* 0x000fe200078e00ff */
[----:B--2---:R-:W-:Y:S01]  /*3f9c0*/  MOV R14, 0x37b4e130 ;  /* 0x37b4e130000e7802 */ /* 0x004fe20000000f00 */
[----:B------:R-:W-:Y:S01]  /*3f9d0*/  IMAD.MOV.U32 R15, RZ, RZ, 0x3f07bdf8 ;  /* 0x3f07bdf8ff0f7424 */ /* 0x000fe200078e00ff */
[----:B------:R1:W-:Y:S01]  /*3f9e0*/  STL.64 [R1+0x1ba8], R6 ;  /* 0x001ba80601007387 */ /* 0x0003e20000100a00 */
[----:B0-----:R-:W-:Y:S01]  /*3f9f0*/  MOV R16, 0x52fc4d58 ;  /* 0x52fc4d5800107802 */ /* 0x001fe20000000f00 */
[----:B------:R-:W-:-:S02]  /*3fa00*/  IMAD.MOV.U32 R17, RZ, RZ, -0x4164f541 ;  /* 0xbe9b0abfff117424 */ /* 0x000fc400078e00ff */
[----:B------:R0:W-:Y:S01]  /*3fa10*/  STL.64 [R1+0x1c60], R14 ;  /* 0x001c600e01007387 */ /* 0x0001e20000100a00 */
[----:B---3--:R-:W-:Y:S01]  /*3fa20*/  MOV R12, 0xcac0a663 ;  /* 0xcac0a663000c7802 */ /* 0x008fe20000000f00 */
[----:B------:R-:W-:Y:S02]  /*3fa30*/  IMAD.MOV.U32 R13, RZ, RZ, -0x419a4e63 ;  /* 0xbe65b19dff0d7424 */ /* 0x000fe400078e00ff */
[----:B------:R2:W-:Y:S04]  /*3fa40*/  STL.64 [R1+0x1c90], R16 ;  /* 0x001c901001007387 */ /* 0x0005e80000100a00 */
[----:B------:R3:W-:Y:S01]  /*3fa50*/  STL.64 [R1+0x1ca8], R12 ;  /* 0x001ca80c01007387 */ /* 0x0007e20000100a00 */
[----:B-1----:R-:W-:Y:S01]  /*3fa60*/  MOV R6, 0xa4d350ce ;  /* 0xa4d350ce00067802 */ /* 0x002fe20000000f00 */
[----:B------:R-:W-:-:S02]  /*3fa70*/  IMAD.MOV.U32 R7, RZ, RZ, 0x3e77ca3d ;  /* 0x3e77ca3dff077424 */ /* 0x000fc400078e00ff */
[----:B0-----:R-:W-:Y:S01]  /*3fa80*/  IMAD.MOV.U32 R14, RZ, RZ, 0x71a80133 ;  /* 0x71a80133ff0e7424 */ /* 0x001fe200078e00ff */
[----:B------:R0:W-:Y:S01]  /*3fa90*/  STL.64 [R1+0x1c00], R8 ;  /* 0x001c000801007387 */ /* 0x0001e20000100a00 */
[----:B------:R-:W-:Y:S02]  /*3faa0*/  IMAD.MOV.U32 R15, RZ, RZ, 0x3eb64d99 ;  /* 0x3eb64d99ff0f7424 */ /* 0x000fe400078e00ff */
[----:B--2---:R-:W-:Y:S01]  /*3fab0*/  IMAD.MOV.U32 R16, RZ, RZ, -0x7e8459e1 ;  /* 0x817ba61fff107424 */ /* 0x004fe200078e00ff */
[----:B------:R1:W-:Y:S01]  /*3fac0*/  STL.64 [R1+0x1bd0], R6 ;  /* 0x001bd00601007387 */ /* 0x0003e20000100a00 */
[----:B------:R-:W-:Y:S02]  /*3fad0*/  IMAD.MOV.U32 R17, RZ, RZ, 0x3c524830 ;  /* 0x3c524830ff117424 */ /* 0x000fe400078e00ff */
[----:B---3--:R-:W-:Y:S01]  /*3fae0*/  IMAD.MOV.U32 R12, RZ, RZ, -0x4408c63a ;  /* 0xbbf739c6ff0c7424 */ /* 0x008fe200078e00ff */
        /* <DEDUP_REMOVED lines=8> */
[----:B--2---:R-:W-:Y:S01]  /*3fb70*/  MOV R15, 0x3e48a3e9 ;  /* 0x3e48a3e9000f7802 */ /* 0x004fe20000000f00 */
[----:B------:R-:W-:Y:S01]  /*3fb80*/  IMAD.MOV.U32 R14, RZ, RZ, -0x4b790f26 ;  /* 0xb486f0daff0e7424 */ /* 0x000fe200078e00ff */
        /* <DEDUP_REMOVED lines=10> */
[----:B--2---:R-:W-:Y:S01]  /*3fc30*/  MOV R14, 0x8d3701a6 ;  /* 0x8d3701a6000e7802 */ /* 0x004fe20000000f00 */
[----:B------:R-:W-:Y:S01]  /*3fc40*/  IMAD.MOV.U32 R15, RZ, RZ, 0x3c5ab961 ;  /* 0x3c5ab961ff0f7424 */ /* 0x000fe200078e00ff */
[----:B------:R1:W-:Y:S01]  /*3fc50*/  STL.64 [R1+0x1bf8], R6 ;  /* 0x001bf80601007387 */ /* 0x0003e20000100a00 */
[----:B0-----:R-:W-:Y:S01]  /*3fc60*/  MOV R16, 0x4cc4d9d6 ;  /* 0x4cc4d9d600107802 */ /* 0x001fe20000000f00 */
[----:B------:R-:W-:Y:S02]  /*3fc70*/  IMAD.MOV.U32 R17, RZ, RZ, -0x40af702a ;  /* 0xbf508fd6ff117424 */ /* 0x000fe400078e00ff */
[----:B------:R0:W-:Y:S01]  /*3fc80*/  STL.64 [R1+0x1cd8], R14 ;  /* 0x001cd80e01007387 */ /* 0x0001e20000100a00 */
[----:B---3--:R-:W-:Y:S01]  /*3fc90*/  MOV R12, 0x5d1a742a ;  /* 0x5d1a742a000c7802 */ /* 0x008fe20000000f00 */
[----:B------:R-:W-:Y:S02]  /*3fca0*/  IMAD.MOV.U32 R13, RZ, RZ, -0x40cd8e3d ;  /* 0xbf3271c3ff0d7424 */ /* 0x000fe400078e00ff */
[----:B------:R2:W-:Y:S04]  /*3fcb0*/  STL.64 [R1+0x1d08], R16 ;  /* 0x001d081001007387 */ /* 0x0005e80000100a00 */
[----:B------:R3:W-:Y:S01]  /*3fcc0*/  STL.64 [R1+0x1d20], R12 ;  /* 0x001d200c01007387 */ /* 0x0007e20000100a00 */
[----:B-1----:R-:W-:Y:S01]  /*3fcd0*/  IMAD.MOV.U32 R6, RZ, RZ, 0x684527bf ;  /* 0x684527bfff067424 */ /* 0x002fe200078e00ff */
[----:B------:R-:W-:Y:S01]  /*3fce0*/  MOV R7, 0x3f55d4ae ;  /* 0x3f55d4ae00077802 */ /* 0x000fe20000000f00 */
[----:B0-----:R-:W-:Y:S01]  /*3fcf0*/  IMAD.MOV.U32 R14, RZ, RZ, 0x8721041 ;  /* 0x08721041ff0e7424 */ /* 0x001fe200078e00ff */
[----:B------:R0:W-:Y:S01]  /*3fd00*/  STL.64 [R1+0x1c50], R8 ;  /* 0x001c500801007387 */ /* 0x0001e20000100a00 */
[----:B------:R-:W-:-:S02]  /*3fd10*/  IMAD.MOV.U32 R15, RZ, RZ, 0x3f6185be ;  /* 0x3f6185beff0f7424 */ /* 0x000fc400078e00ff */
[----:B--2---:R-:W-:Y:S01]  /*3fd20*/  IMAD.MOV.U32 R16, RZ, RZ, -0x4b782bd7 ;  /* 0xb487d429ff107424 */ /* 0x004fe200078e00ff */
[----:B------:R1:W-:Y:S01]  /*3fd30*/  STL.64 [R1+0x1c20], R6 ;  /* 0x001c200601007387 */ /* 0x0003e20000100a00 */
[----:B------:R-:W-:Y:S02]  /*3fd40*/  IMAD.MOV.U32 R17, RZ, RZ, 0x3e223870 ;  /* 0x3e223870ff117424 */ /* 0x000fe400078e00ff */
[----:B---3--:R-:W-:Y:S01]  /*3fd50*/  IMAD.MOV.U32 R12, RZ, RZ, 0x22d07b2 ;  /* 0x022d07b2ff0c7424 */ /* 0x008fe200078e00ff */
[----:B------:R2:W-:Y:S01]  /*3fd60*/  STL.64 [R1+0x1d00], R14 ;  /* 0x001d000e01007387 */ /* 0x0005e20000100a00 */
[----:B------:R-:W-:-:S03]  /*3fd70*/  IMAD.MOV.U32 R13, RZ, RZ, -0x4128569e ;  /* 0xbed7a962ff0d7424 */ /* 0x000fc600078e00ff */
[----:B------:R3:W-:Y:S01]  /*3fd80*/  STL.64 [R1+0x1d30], R16 ;  /* 0x001d301001007387 */ /* 0x0007e20000100a00 */
[----:B0-----:R-:W-:Y:S01]  /*3fd90*/  MOV R8, 0xef89a12a ;  /* 0xef89a12a00087802 */ /* 0x001fe20000000f00 */
[----:B------:R-:W-:Y:S02]  /*3fda0*/  IMAD.MOV.U32 R9, RZ, RZ, 0x3dcaa0a6 ;  /* 0x3dcaa0a6ff097424 */ /* 0x000fe400078e00ff */
[----:B------:R0:W-:Y:S01]  /*3fdb0*/  STL.64 [R1+0x1d48], R12 ;  /* 0x001d480c01007387 */ /* 0x0001e20000100a00 */
[----:B-1----:R-:W-:Y:S01]  /*3fdc0*/  MOV R6, 0xb52c3345 ;  /* 0xb52c334500067802 */ /* 0x002fe20000000f00 */
[----:B------:R-:W-:Y:S02]  /*3fdd0*/  IMAD.MOV.U32 R7, RZ, RZ, 0x3f3c01c0 ;  /* 0x3f3c01c0ff077424 */ /* 0x000fe400078e00ff */
[----:B--2---:R-:W-:Y:S01]  /*3fde0*/  IMAD.MOV.U32 R14, RZ, RZ, -0x4746e29f ;  /* 0xb8b91d61ff0e7424 */ /* 0x004fe200078e00ff */
[----:B------:R-:W-:Y:S01]  /*3fdf0*/  MOV R15, 0x3f1b648c ;  /* 0x3f1b648c000f7802 */ /* 0x000fe20000000f00 */
        /* <DEDUP_REMOVED lines=8> */
[----:B-1----:R-:W-:Y:S02]  /*3fe80*/  IMAD.MOV.U32 R8, RZ, RZ, -0x59bf0808 ;  /* 0xa640f7f8ff087424 */ /* 0x002fe400078e00ff */
[----:B------:R-:W-:Y:S01]  /*3fe90*/  IMAD.MOV.U32 R9, RZ, RZ, 0x3e72d454 ;  /* 0x3e72d454ff097424 */ /* 0x000fe200078e00ff */
        /* <DEDUP_REMOVED lines=8> */
[----:B------:R2:W-:Y:S04]  /*3ff20*/  STL.64 [R1+0x1d80], R16 ;  /* 0x001d801001007387 */ /* 0x0005e80000100a00 */
[----:B------:R3:W-:Y:S01]  /*3ff30*/  STL.64 [R1+0x1d98], R12 ;  /* 0x001d980c01007387 */ /* 0x0007e20000100a00 */
[----:B-1----:R-:W-:Y:S02]  /*3ff40*/  IMAD.MOV.U32 R6, RZ, RZ, -0x9f8794f ;  /* 0xf60786b1ff067424 */ /* 0x002fe400078e00ff */
[----:B------:R-:W-:Y:S01]  /*3ff50*/  IMAD.MOV.U32 R7, RZ, RZ, 0x3ee5ea3a ;  /* 0x3ee5ea3aff077424 */ /* 0x000fe200078e00ff */
[----:B------:R1:W-:Y:S01]  /*3ff60*/  STL.64 [R1+0x1ca0], R8 ;  /* 0x001ca00801007387 */ /* 0x0003e20000100a00 */
[----:B0-----:R-:W-:-:S02]  /*3ff70*/  IMAD.MOV.U32 R14, RZ, RZ, 0x7c2057dd ;  /* 0x7c2057ddff0e7424 */ /* 0x001fc400078e00ff */
[----:B------:R-:W-:Y:S01]  /*3ff80*/  IMAD.MOV.U32 R15, RZ, RZ, -0x419ce1d1 ;  /* 0xbe631e2fff0f7424 */ /* 0x000fe200078e00ff */
[----:B------:R0:W-:Y:S01]  /*3ff90*/  STL.64 [R1+0x1c70], R6 ;  /* 0x001c700601007387 */ /* 0x0001e20000100a00 */
[----:B--2---:R-:W-:Y:S02]  /*3ffa0*/  IMAD.MOV.U32 R16, RZ, RZ, 0x3785de06 ;  /* 0x3785de06ff107424 */ /* 0x004fe400078e00ff */
[----:B------:R-:W-:Y:S01]  /*3ffb0*/  IMAD.MOV.U32 R17, RZ, RZ, 0x3de2876b ;  /* 0x3de2876bff117424 */ /* 0x000fe200078e00ff */
[----:B------:R2:W-:Y:S01]  /*3ffc0*/  STL.64 [R1+0x1d78], R14 ;  /* 0x001d780e01007387 */ /* 0x0005e20000100a00 */
[----:B---3--:R-:W-:Y:S02]  /*3ffd0*/  IMAD.MOV.U32 R12, RZ, RZ, 0x6f5e0e ;  /* 0x006f5e0eff0c7424 */ /* 0x008fe400078e00ff */
[----:B------:R-:W-:Y:S01]  /*3ffe0*/  IMAD.MOV.U32 R13, RZ, RZ, -0x408f72b0 ;  /* 0xbf708d50ff0d7424 */ /* 0x000fe200078e00ff */
        /* <DEDUP_REMOVED lines=12> */
[----:B-1----:R-:W-:Y:S01]  /*400b0*/  IMAD.MOV.U32 R12, RZ, RZ, -0x4654b292 ;  /* 0xb9ab4d6eff0c7424 */ /* 0x002fe200078e00ff */
[----:B------:R-:W-:-:S02]  /*400c0*/  MOV R13, 0x3e54e11f ;  /* 0x3e54e11f000d7802 */ /* 0x000fc40000000f00 */
[----:B------:R1:W-:Y:S04]  /*400d0*/  STL.64 [R1+0x1dd0], R16 ;  /* 0x001dd01001007387 */ /* 0x0003e80000100a00 */
[----:B------:R3:W-:Y:S01]  /*400e0*/  STL.64 [R1+0x1de8], R12 ;  /* 0x001de80c01007387 */ /* 0x0007e20000100a00 */
[----:B0-----:R-:W-:Y:S01]  /*400f0*/  MOV R8, 0x1144693f ;  /* 0x1144693f00087802 */ /* 0x001fe20000000f00 */
[----:B------:R-:W-:Y:S01]  /*40100*/  IMAD.MOV.U32 R9, RZ, RZ, 0x3f254d24 ;  /* 0x3f254d24ff097424 */ /* 0x000fe200078e00ff */
[----:B--2---:R-:W-:Y:S01]  /*40110*/  MOV R14, 0xcdea1eeb ;  /* 0xcdea1eeb000e7802 */ /* 0x004fe20000000f00 */
[----:B------:R-:W-:Y:S01]  /*40120*/  IMAD.MOV.U32 R15, RZ, RZ, -0x413dae79 ;  /* 0xbec25187ff0f7424 */ /* 0x000fe200078e00ff */
        /* <DEDUP_REMOVED lines=10> */
[----:B-1----:R-:W-:Y:S01]  /*401d0*/  IMAD.MOV.U32 R14, RZ, RZ, 0x3ef55b59 ;  /* 0x3ef55b59ff0e7424 */ /* 0x002fe200078e00ff */
[----:B------:R0:W-:Y:S01]  /*401e0*/  STL.64 [R1+0x1cf0], R8 ;  /* 0x001cf00801007387 */ /* 0x0001e20000100a00 */
[----:B------:R-:W-:Y:S02]  /*401f0*/  IMAD.MOV.U32 R15, RZ, RZ, -0x40cf1af0 ;  /* 0xbf30e510ff0f7424 */ /* 0x000fe400078e00ff */
[----:B--2---:R-:W-:Y:S01]  /*40200*/  IMAD.MOV.U32 R16, RZ, RZ, -0x2530bc46 ;  /* 0xdacf43baff107424 */ /* 0x004fe200078e00ff */
[----:B------:R1:W-:Y:S01]  /*40210*/  STL.64 [R1+0x1eb8], R20 ;  /* 0x001eb81401007387 */ /* 0x0003e20000100a00 */
[----:B------:R-:W-:Y:S02]  /*40220*/  IMAD.MOV.U32 R17, RZ, RZ, 0x3ecbb865 ;  /* 0x3ecbb865ff117424 */ /* 0x000fe400078e00ff */
[----:B---3--:R-:W-:Y:S01]  /*40230*/  IMAD.MOV.U32 R12, RZ, RZ, -0x500bb542 ;  /* 0xaff44abeff0c7424 */ /* 0x008fe200078e00ff */
[----:B------:R2:W-:Y:S01]  /*40240*/  STL.64 [R1+0x1df0], R14 ;  /* 0x001df00e01007387 */ /* 0x0005e20000100a00 */
[----:B------:R-:W-:-:S03]  /*40250*/  IMAD.MOV.U32 R13, RZ, RZ, 0x3e9a1a0b ;  /* 0x3e9a1a0bff0d7424 */ /* 0x000fc600078e00ff */
[----:B------:R3:W-:Y:S01]  /*40260*/  STL.64 [R1+0x1e20], R16 ;  /* 0x001e201001007387 */ /* 0x0007e20000100a00 */
[----:B0-----:R-:W-:Y:S02]  /*40270*/  IMAD.MOV.U32 R8, RZ, RZ, 0x7a227118 ;  /* 0x7a227118ff087424 */ /* 0x001fe400078e00ff */
[----:B------:R-:W-:Y:S01]  /*40280*/  IMAD.MOV.U32 R9, RZ, RZ, 0x3f37bf3a ;  /* 0x3f37bf3aff097424 */ /* 0x000fe200078e00ff */
        /* <DEDUP_REMOVED lines=19> */
[----:B------:R-:W-:-:S02]  /*403c0*/  IMAD.MOV.U32 R17, RZ, RZ, -0x41feacbd ;  /* 0xbe015343ff117424 */ /* 0x000fc400078e00ff */
[----:B------:R0:W-:Y:S01]  /*403d0*/  STL.64 [R1+0x1e40], R14 ;  /* 0x001e400e01007387 */ /* 0x0001e20000100a00 */
[----:B---3--:R-:W-:Y:S01]  /*403e0*/  MOV R12, 0x98f1553a ;  /* 0x98f1553a000c7802 */ /* 0x008fe20000000f00 */
[----:B------:R-:W-:Y:S02]  /*403f0*/  IMAD.MOV.U32 R13, RZ, RZ, 0x3f820109 ;  /* 0x3f820109ff0d7424 */ /* 0x000fe400078e00ff */
[----:B------:R2:W-:Y:S04]  /*40400*/  STL.64 [R1+0x1e70], R16 ;  /* 0x001e701001007387 */ /* 0x0005e80000100a00 */
[----:B------:R3:W-:Y:S01]  /*40410*/  STL.64 [R1+0x1e88], R12 ;  /* 0x001e880c01007387 */ /* 0x0007e20000100a00 */
[----:B-1----:R-:W-:Y:S01]  /*40420*/  IMAD.MOV.U32 R8, RZ, RZ, -0x71bd4ab3 ;  /* 0x8e42b54dff087424 */ /* 0x002fe200078e00ff */
[----:B------:R-:W-:Y:S01]  /*40430*/  MOV R9, 0x3ef21f0d ;  /* 0x3ef21f0d00097802 */ /* 0x000fe20000000f00 */
[----:B0-----:R-:W-:Y:S01]  /*40440*/  IMAD.MOV.U32 R14, RZ, RZ, 0x2e8ed281 ;  /* 0x2e8ed281ff0e7424 */ /* 0x001fe200078e00ff */
[----:B------:R0:W-:Y:S01]  /*40450*/  STL.64 [R1+0x1ee8], R20 ;  /* 0x001ee81401007387 */ /* 0x0001e20000100a00 */
[----:B------:R-:W-:-:S02]  /*40460*/  IMAD.MOV.U32 R15, RZ, RZ, 0x3be8a683 ;  /* 0x3be8a683ff0f7424 */ /* 0x000fc400078e00ff */
[----:B--2---:R-:W-:Y:S01]  /*40470*/  IMAD.MOV.U32 R16, RZ, RZ, -0x71d6bcb ;  /* 0xf8e29435ff107424 */ /* 0x004fe200078e00ff */
[----:B------:R1:W-:Y:S01]  /*40480*/  STL.64 [R1+0x1ce8], R6 ;  /* 0x001ce80601007387 */ /* 0x0003e20000100a00 */
[----:B------:R-:W-:Y:S02]  /*40490*/  IMAD.MOV.U32 R17, RZ, RZ, 0x3f748900 ;  /* 0x3f748900ff117424 */ /* 0x000fe400078e00ff */
[----:B---3--:R-:W-:Y:S01]  /*404a0*/  IMAD.MOV.U32 R12, RZ, RZ, -0x4b94eac ;  /* 0xfb46b154ff0c7424 */ /* 0x008fe200078e00ff */
[----:B------:R-:W-:Y:S01]  /*404b0*/  MOV R13, 0xbf60e596 ;  /* 0xbf60e596000d7802 */ /* 0x000fe20000000f00 */
[----:B------:R2:W-:Y:S01]  /*404c0*/  STL.64 [R1+0x1e68], R14 ;  /* 0x001e680e01007387 */ /* 0x0005e20000100a00 */
[----:B0-----:R-:W-:-:S03]  /*404d0*/  MOV R20, 0xe3f933d6 ;  /* 0xe3f933d600147802 */ /* 0x001fc60000000f00 */
[----:B------:R0:W-:Y:S01]  /*404e0*/  STL.64 [R1+0x1e98], R16 ;  /* 0x001e981001007387 */ /* 0x0001e20000100a00 */
[----:B------:R-:W-:Y:S02]  /*404f0*/  IMAD.MOV.U32 R21, RZ, RZ, 0x3cd01431 ;  /* 0x3cd01431ff157424 */ /* 0x000fe400078e00ff */
[----:B-1----:R-:W-:Y:S01]  /*40500*/  IMAD.MOV.U32 R6, RZ, RZ, 0x5a61360f ;  /* 0x5a61360fff067424 */ /* 0x002fe200078e00ff */
[----:B------:R1:W-:Y:S01]  /*40510*/  STL.64 [R1+0x1ea8], R12 ;  /* 0x001ea80c01007387 */ /* 0x0003e20000100a00 */
[----:B------:R-:W-:Y:S01]  /*40520*/  MOV R7, 0xbe9ac8f3 ;  /* 0xbe9ac8f300077802 */ /* 0x000fe20000000f00 */
[----:B--2---:R-:W-:Y:S01]  /*40530*/  IMAD.MOV.U32 R14, RZ, RZ, -0x16b644bd ;  /* 0xe949bb43ff0e7424 */ /* 0x004fe200078e00ff */
[----:B------:R-:W-:Y:S01]  /*40540*/  MOV R15, 0xbf84303c ;  /* 0xbf84303c000f7802 */ /* 0x000fe20000000f00 */
[----:B------:R2:W-:Y:S01]  /*40550*/  STL.64 [R1+0x1d40], R8 ;  /* 0x001d400801007387 */ /* 0x0005e20000100a00 */
[----:B0-----:R-:W-:Y:S01]  /*40560*/  IMAD.MOV.U32 R16, RZ, RZ, 0x523aaa76 ;  /* 0x523aaa76ff107424 */ /* 0x001fe200078e00ff */
[----:B------:R-:W-:-:S02]  /*40570*/  MOV R17, 0xbe3da3e6 ;  /* 0xbe3da3e600117802 */ /* 0x000fc40000000f00 */
[----:B------:R0:W-:Y:S01]  /*40580*/  STL.64 [R1+0x1e90], R14 ;  /* 0x001e900e01007387 */ /* 0x0001e20000100a00 */
[----:B-1----:R-:W-:Y:S01]  /*40590*/  MOV R12, 0x43924ff5 ;  /* 0x43924ff5000c7802 */ /* 0x002fe20000000f00 */
[----:B------:R-:W-:Y:S02]  /*405a0*/  IMAD.MOV.U32 R13, RZ, RZ, -0x40de7150 ;  /* 0xbf218eb0ff0d7424 */ /* 0x000fe400078e00ff */
[----:B------:R1:W-:Y:S04]  /*405b0*/  STL.64 [R1+0x1ec0], R16 ;  /* 0x001ec01001007387 */ /* 0x0003e80000100a00 */
[----:B------:R3:W-:Y:S01]  /*405c0*/  STL.64 [R1+0x1ed0], R12 ;  /* 0x001ed00c01007387 */ /* 0x0007e20000100a00 */
[----:B--2---:R-:W-:Y:S01]  /*405d0*/  MOV R8, 0xefbb7c49 ;  /* 0xefbb7c4900087802 */ /* 0x004fe20000000f00 */
[----:B------:R-:W-:-:S02]  /*405e0*/  IMAD.MOV.U32 R9, RZ, RZ, 0x3e8bb865 ;  /* 0x3e8bb865ff097424 */ /* 0x000fc400078e00ff */
[----:B0-----:R-:W-:Y:S01]  /*405f0*/  IMAD.MOV.U32 R14, RZ, RZ, -0x4eceb30f ;  /* 0xb1314cf1ff0e7424 */ /* 0x001fe200078e00ff */
[----:B------:R0:W-:Y:S01]  /*40600*/  STL.64 [R1+0x1f20], R20 ;  /* 0x001f201401007387 */ /* 0x0001e20000100a00 */
[----:B------:R-:W-:Y:S01]  /*40610*/  IMAD.MOV.U32 R15, RZ, RZ, 0x3f5c0816 ;  /* 0x3f5c0816ff0f7424 */ /* 0x000fe200078e00ff */
[----:B-1----:R-:W-:Y:S01]  /*40620*/  MOV R16, 0x7672b130 ;  /* 0x7672b13000107802 */ /* 0x002fe20000000f00 */
        /* <DEDUP_REMOVED lines=8> */
[----:B-1----:R-:W-:-:S03]  /*406b0*/  MOV R6, 0x1069b36a ;  /* 0x1069b36a00067802 */ /* 0x002fc60000000f00 */
        /* <DEDUP_REMOVED lines=8> */
[----:B-1----:R-:W-:Y:S01]  /*40740*/  IMAD.MOV.U32 R14, RZ, RZ, -0x22889d73 ;  /* 0xdd77628dff0e7424 */ /* 0x002fe200078e00ff */
[----:B------:R-:W-:-:S02]  /*40750*/  MOV R15, 0x3f084156 ;  /* 0x3f084156000f7802 */ /* 0x000fc40000000f00 */
[----:B------:R1:W-:Y:S04]  /*40760*/  STL.64 [R1+0x1ef8], R12 ;  /* 0x001ef80c01007387 */ /* 0x0003e80000100a00 */
[----:B------:R3:W-:Y:S01]  /*40770*/  STL.64 [R1+0x1ed8], R14 ;  /* 0x001ed80e01007387 */ /* 0x0007e20000100a00 */
[----:B--2---:R-:W-:Y:S02]  /*40780*/  IMAD.MOV.U32 R8, RZ, RZ, 0x1d7f8951 ;  /* 0x1d7f8951ff087424 */ /* 0x004fe400078e00ff */
[----:B------:R-:W-:Y:S01]  /*40790*/  IMAD.MOV.U32 R9, RZ, RZ, -0x435ccac2 ;  /* 0xbca3353eff097424 */ /* 0x000fe200078e00ff */
[----:B0-----:R-:W-:Y:S01]  /*407a0*/  MOV R17, 0xbe49fce5 ;  /* 0xbe49fce500117802 */ /* 0x001fe20000000f00 */
[----:B------:R-:W-:Y:S01]  /*407b0*/  IMAD.MOV.U32 R16, RZ, RZ, 0x5cf292a0 ;  /* 0x5cf292a0ff107424 */ /* 0x000fe200078e00ff */
[----:B------:R0:W-:Y:S01]  /*407c0*/  STL.64 [R1+0x1f38], R20 ;  /* 0x001f381401007387 */ /* 0x0001e20000100a00 */
[----:B-1----:R-:W-:-:S02]  /*407d0*/  IMAD.MOV.U32 R12, RZ, RZ, -0x78eccd7c ;  /* 0x87133284ff0c7424 */ /* 0x002fc400078e00ff */
[----:B------:R-:W-:Y:S01]  /*407e0*/  IMAD.MOV.U32 R13, RZ, RZ, 0x3e731ba6 ;  /* 0x3e731ba6ff0d7424 */ /* 0x000fe200078e00ff */
[----:B------:R1:W-:Y:S01]  /*407f0*/  STL.64 [R1+0x1f28], R16 ;  /* 0x001f281001007387 */ /* 0x0003e20000100a00 */
[----:B---3--:R-:W-:Y:S02]  /*40800*/  IMAD.MOV.U32 R14, RZ, RZ, 0x376be54f ;  /* 0x376be54fff0e7424 */ /* 0x008fe400078e00ff */
[----:B------:R-:W-:Y:S01]  /*40810*/  IMAD.MOV.U32 R15, RZ, RZ, -0x42b28354 ;  /* 0xbd4d7cacff0f7424 */ /* 0x000fe200078e00ff */
[----:B------:R2:W-:Y:S01]  /*40820*/  STL.64 [R1+0x1f18], R12 ;  /* 0x001f180c01007387 */ /* 0x0005e20000100a00 */
[----:B0-----:R-:W-:-:S03]  /*40830*/  IMAD.MOV.U32 R20, RZ, RZ, 0x168d2782 ;  /* 0x168d2782ff147424 */ /* 0x001fc600078e00ff */
[----:B------:R0:W-:Y:S01]  /*40840*/  STL.64 [R1+0x1f00], R14 ;  /* 0x001f000e01007387 */ /* 0x0001e20000100a00 */
[----:B------:R-:W-:Y:S01]  /*40850*/  MOV R21, 0xbf762eac ;  /* 0xbf762eac00157802 */ /* 0x000fe20000000f00 */
[----:B-1----:R-:W-:Y:S01]  /*40860*/  IMAD.MOV.U32 R16, RZ, RZ, 0x50ed0c93 ;  /* 0x50ed0c93ff107424 */ /* 0x002fe200078e00ff */
[----:B------:R-:W-:Y:S01]  /*40870*/  MOV R17, 0x3f91d1d6 ;  /* 0x3f91d1d600117802 */ /* 0x000fe20000000f00 */
[----:B------:R1:W-:Y:S01]  /*40880*/  STL.64 [R1+0x1d38], R6 ;  /* 0x001d380601007387 */ /* 0x0003e20000100a00 */
[----:B--2---:R-:W-:Y:S02]  /*40890*/  IMAD.MOV.U32 R12, RZ, RZ, 0x5d9a0e3b ;  /* 0x5d9a0e3bff0c7424 */ /* 0x004fe400078e00ff */
[----:B------:R-:W-:Y:S01]  /*408a0*/  IMAD.MOV.U32 R13, RZ, RZ, 0x3e3dc92e ;  /* 0x3e3dc92eff0d7424 */ /* 0x000fe200078e00ff */
[----:B------:R2:W-:Y:S01]  /*408b0*/  STL.64 [R1+0x1f40], R16 ;  /* 0x001f401001007387 */ /* 0x0005e20000100a00 */
[----:B0-----:R-:W-:Y:S01]  /*408c0*/  IMAD.MOV.U32 R14, RZ, RZ, 0x585a3e12 ;  /* 0x585a3e12ff0e7424 */ /* 0x001fe200078e00ff */
[----:B------:R-:W-:-:S02]  /*408d0*/  MOV R15, 0xbe9013a5 ;  /* 0xbe9013a5000f7802 */ /* 0x000fc40000000f00 */
[----:B------:R0:W-:Y:S01]  /*408e0*/  STL.64 [R1+0x1f30], R12 ;  /* 0x001f300c01007387 */ /* 0x0001e20000100a00 */
[----:B-1----:R-:W-:-:S03]  /*408f0*/  IMAD.MOV.U32 R6, RZ, RZ, -0x3d13f3ae ;  /* 0xc2ec0c52ff067424 */ /* 0x002fc600078e00ff */
[----:B------:R1:W-:Y:S01]  /*40900*/  STL.64 [R1+0x1f10], R14 ;  /* 0x001f100e01007387 */ /* 0x0003e20000100a00 */
[----:B------:R-:W-:Y:S02]  /*40910*/  IMAD.MOV.U32 R7, RZ, RZ, -0x4158f349 ;  /* 0xbea70cb7ff077424 */ /* 0x000fe400078e00ff */
[----:B--2---:R-:W-:Y:S01]  /*40920*/  IMAD.MOV.U32 R16, RZ, RZ, -0x7f415c4b ;  /* 0x80bea3b5ff107424 */ /* 0x004fe200078e00ff */
[----:B------:R-:W-:Y:S01]  /*40930*/  MOV R17, 0x3edd7b47 ;  /* 0x3edd7b4700117802 */ /* 0x000fe20000000f00 */
[----:B------:R2:W-:Y:S01]  /*40940*/  STL.64 [R1+0x1d90], R8 ;  /* 0x001d900801007387 */ /* 0x0005e20000100a00 */
[----:B0-----:R-:W-:Y:S02]  /*40950*/  IMAD.MOV.U32 R12, RZ, RZ, -0x74127944 ;  /* 0x8bed86bcff0c7424 */ /* 0x001fe400078e00ff */
[----:B------:R-:W-:Y:S01]  /*40960*/  IMAD.MOV.U32 R13, RZ, RZ, -0x4061c372 ;  /* 0xbf9e3c8eff0d7424 */ /* 0x000fe200078e00ff */
[----:B------:R0:W-:Y:S01]  /*40970*/  STL.64 [R1+0x1f58], R16 ;  /* 0x001f581001007387 */ /* 0x0001e20000100a00 */
[----:B-1----:R-:W-:Y:S01]  /*40980*/  MOV R14, 0xeffed53e ;  /* 0xeffed53e000e7802 */ /* 0x002fe20000000f00 */
[----:B------:R-:W-:-:S02]  /*40990*/  IMAD.MOV.U32 R15, RZ, RZ, 0x3f9486e7 ;  /* 0x3f9486e7ff0f7424 */ /* 0x000fc400078e00ff */
[----:B------:R1:W-:Y:S01]  /*409a0*/  STL.64 [R1+0x1f48], R12 ;  /* 0x001f480c01007387 */ /* 0x0003e20000100a00 */
[----:B--2---:R-:W-:-:S03]  /*409b0*/  IMAD.MOV.U32 R8, RZ, RZ, -0x60b5bfe5 ;  /* 0x9f4a401bff087424 */ /* 0x004fc600078e00ff */
[----:B------:R2:W-:Y:S01]  /*409c0*/  STL.64 [R1+0x1f50], R14 ;  /* 0x001f500e01007387 */ /* 0x0005e20000100a00 */
[----:B------:R-:W-:Y:S01]  /*409d0*/  MOV R9, 0x3f7a3a69 ;  /* 0x3f7a3a6900097802 */ /* 0x000fe20000000f00 */
[----:B0-----:R-:W-:Y:S02]  /*409e0*/  IMAD.MOV.U32 R16, RZ, RZ, 0x2bea82b1 ;  /* 0x2bea82b1ff107424 */ /* 0x001fe400078e00ff */
        /* <DEDUP_REMOVED lines=12> */
[----:B-1----:R-:W-:Y:S01]  /*40ab0*/  IMAD.MOV.U32 R6, RZ, RZ, 0x13f0801a ;  /* 0x13f0801aff067424 */ /* 0x002fe200078e00ff */
[----:B------:R-:W-:Y:S01]  /*40ac0*/  MOV R7, 0xbe38f341 ;  /* 0xbe38f34100077802 */ /* 0x000fe20000000f00 */
[----:B--2---:R-:W-:Y:S01]  /*40ad0*/  IMAD.MOV.U32 R16, RZ, RZ, -0xe5c5f25 ;  /* 0xf1a3a0dbff107424 */ /* 0x004fe200078e00ff */
[----:B------:R1:W-:Y:S01]  /*40ae0*/  STL.64 [R1+0x1db8], R8 ;  /* 0x001db80801007387 */ /* 0x0003e20000100a00 */
[----:B------:R-:W-:Y:S01]  /*40af0*/  IMAD.MOV.U32 R17, RZ, RZ, 0x3f423100 ;  /* 0x3f423100ff117424 */ /* 0x000fe200078e00ff */
[----:B0-----:R-:W-:Y:S01]  /*40b00*/  MOV R12, 0xe4a5f58f ;  /* 0xe4a5f58f000c7802 */ /* 0x001fe20000000f00 */
[----:B------:R-:W-:Y:S01]  /*40b10*/  IMAD.MOV.U32 R13, RZ, RZ, 0x3f5ee468 ;  /* 0x3f5ee468ff0d7424 */ /* 0x000fe200078e00ff */
[----:B------:R0:W-:Y:S01]  /*40b20*/  STL.64 [R1+0x1f88], R20 ;  /* 0x001f881401007387 */ /* 0x0001e20000100a00 */
[----:B---3--:R-:W-:Y:S01]  /*40b30*/  IMAD.MOV.U32 R14, RZ, RZ, 0x61a9f916 ;  /* 0x61a9f916ff0e7424 */ /* 0x008fe200078e00ff */
[----:B------:R-:W-:-:S02]  /*40b40*/  MOV R15, 0xbf22d1b7 ;  /* 0xbf22d1b7000f7802 */ /* 0x000fc40000000f00 */
        /* <DEDUP_REMOVED lines=8> */
[----:B--2---:R-:W-:Y:S02]  /*40bd0*/  IMAD.MOV.U32 R16, RZ, RZ, -0x5b5d8160 ;  /* 0xa4a27ea0ff107424 */ /* 0x004fe400078e00ff */
[----:B------:R-:W-:Y:S01]  /*40be0*/  IMAD.MOV.U32 R17, RZ, RZ, 0x3f19fff1 ;  /* 0x3f19fff1ff117424 */ /* 0x000fe200078e00ff */
[----:B-1----:R-:W-:Y:S01]  /*40bf0*/  MOV R12, 0xffe9ba4d ;  /* 0xffe9ba4d000c7802 */ /* 0x002fe20000000f00 */
[----:B------:R-:W-:Y:S01]  /*40c00*/  IMAD.MOV.U32 R13, RZ, RZ, 0x3e0201c0 ;  /* 0x3e0201c0ff0d7424 */ /* 0x000fe200078e00ff */
[----:B------:R1:W-:Y:S01]  /*40c10*/  STL.64 [R1+0x1de0], R8 ;  /* 0x001de00801007387 */ /* 0x0003e20000100a00 */
[----:B---3--:R-:W-:Y:S01]  /*40c20*/  MOV R14, 0x870ea0cd ;  /* 0x870ea0cd000e7802 */ /* 0x008fe20000000f00 */
[----:B------:R-:W-:-:S02]  /*40c30*/  IMAD.MOV.U32 R15, RZ, RZ, -0x40fe74f7 ;  /* 0xbf018b09ff0f7424 */ /* 0x000fc400078e00ff */
[----:B------:R2:W-:Y:S01]  /*40c40*/  STL.64 [R1+0x1fa8], R16 ;  /* 0x001fa81001007387 */ /* 0x0005e20000100a00 */
[----:B0-----:R-:W-:Y:S01]  /*40c50*/  MOV R6, 0xa5daa127 ;  /* 0xa5daa12700067802 */ /* 0x001fe20000000f00 */
[----:B------:R-:W-:Y:S02]  /*40c60*/  IMAD.MOV.U32 R7, RZ, RZ, -0x408f51aa ;  /* 0xbf70ae56ff077424 */ /* 0x000fe400078e00ff */
[----:B------:R0:W-:Y:S04]  /*40c70*/  STL.64 [R1+0x1f98], R12 ;  /* 0x001f980c01007387 */ /* 0x0001e80000100a00 */
[----:B------:R3:W-:Y:S01]  /*40c80*/  STL.64 [R1+0x1fb0], R14 ;  /* 0x001fb00e01007387 */ /* 0x0007e20000100a00 */
[----:B-1----:R-:W-:Y:S02]  /*40c90*/  IMAD.MOV.U32 R8, RZ, RZ, 0x49a65517 ;  /* 0x49a65517ff087424 */ /* 0x002fe400078e00ff */
[----:B------:R-:W-:Y:S01]  /*40ca0*/  IMAD.MOV.U32 R9, RZ, RZ, -0x421c2728 ;  /* 0xbde3d8d8ff097424 */ /* 0x000fe200078e00ff */
[----:B--2---:R-:W-:Y:S01]  /*40cb0*/  MOV R16, 0x57fe1a62 ;  /* 0x57fe1a6200107802 */ /* 0x004fe20000000f00 */
[----:B------:R-:W-:Y:S01]  /*40cc0*/  IMAD.MOV.U32 R17, RZ, RZ, -0x412ce8ac ;  /* 0xbed31754ff117424 */ /* 0x000fe200078e00ff */
[----:B------:R1:W-:Y:S01]  /*40cd0*/  STL.64 [R1+0x1fc0], R20 ;  /* 0x001fc01401007387 */ /* 0x0003e20000100a00 */
[----:B0-----:R-:W-:Y:S01]  /*40ce0*/  IMAD.MOV.U32 R12, RZ, RZ, -0x5047a8aa ;  /* 0xafb85756ff0c7424 */ /* 0x001fe200078e00ff */
[----:B------:R-:W-:-:S02]  /*40cf0*/  MOV R13, 0xbd8f737f ;  /* 0xbd8f737f000d7802 */ /* 0x000fc40000000f00 */
[----:B------:R0:W-:Y:S01]  /*40d00*/  STL.64 [R1+0x1fc8], R16 ;  /* 0x001fc81001007387 */ /* 0x0001e20000100a00 */
[----:B---3--:R-:W-:Y:S01]  /*40d10*/  IMAD.MOV.U32 R14, RZ, RZ, 0x28144e09 ;  /* 0x28144e09ff0e7424 */ /* 0x008fe200078e00ff */
[----:B------:R-:W-:Y:S02]  /*40d20*/  MOV R15, 0x3eb7e290 ;  /* 0x3eb7e290000f7802 */ /* 0x000fe40000000f00 */
[----:B------:R2:W-:Y:S04]  /*40d30*/  STL.64 [R1+0x1fb8], R12 ;  /* 0x001fb80c01007387 */ /* 0x0005e80000100a00 */
[----:B------:R3:W-:Y:S01]  /*40d40*/  STL.64 [R1+0x1fd0], R14 ;  /* 0x001fd00e01007387 */ /* 0x0007e20000100a00 */
[----:B-1----:R-:W-:Y:S02]  /*40d50*/  IMAD.MOV.U32 R20, RZ, RZ, 0x1300d859 ;  /* 0x1300d859ff147424 */ /* 0x002fe400078e00ff */
[----:B------:R-:W-:Y:S01]  /*40d60*/  IMAD.MOV.U32 R21, RZ, RZ, -0x4196aa99 ;  /* 0xbe695567ff157424 */ /* 0x000fe200078e00ff */
[----:B------:R1:W-:Y:S01]  /*40d70*/  STL.64 [R1+0x1db0], R6 ;  /* 0x001db00601007387 */ /* 0x0003e20000100a00 */
[----:B0-----:R-:W-:-:S02]  /*40d80*/  IMAD.MOV.U32 R16, RZ, RZ, -0x7c02650f ;  /* 0x83fd9af1ff107424 */ /* 0x001fc400078e00ff */
[----:B------:R-:W-:Y:S01]  /*40d90*/  IMAD.MOV.U32 R17, RZ, RZ, 0x3d152ba3 ;  /* 0x3d152ba3ff117424 */ /* 0x000fe200078e00ff */
[----:B--2---:R-:W-:Y:S01]  /*40da0*/  MOV R12, 0xafb245ed ;  /* 0xafb245ed000c7802 */ /* 0x004fe20000000f00 */
[----:B------:R-:W-:Y:S01]  /*40db0*/  IMAD.MOV.U32 R13, RZ, RZ, -0x416e2223 ;  /* 0xbe91ddddff0d7424 */ /* 0x000fe200078e00ff */
[----:B------:R0:W-:Y:S01]  /*40dc0*/  STL.64 [R1+0x1e08], R8 ;  /* 0x001e080801007387 */ /* 0x0001e20000100a00 */
[----:B---3--:R-:W-:Y:S01]  /*40dd0*/  IMAD.MOV.U32 R14, RZ, RZ, 0x531b5ee8 ;  /* 0x531b5ee8ff0e7424 */ /* 0x008fe200078e00ff */
[----:B------:R-:W-:Y:S02]  /*40de0*/  MOV R15, 0x3e856899 ;  /* 0x3e856899000f7802 */ /* 0x000fe40000000f00 */
[----:B------:R2:W-:Y:S01]  /*40df0*/  STL.64 [R1+0x1fd8], R16 ;  /* 0x001fd81001007387 */ /* 0x0005e20000100a00 */
[----:B-1----:R-:W-:-:S03]  /*40e00*/  IMAD.MOV.U32 R6, RZ, RZ, 0x58c76530 ;  /* 0x58c76530ff067424 */ /* 0x002fc600078e00ff */
[----:B------:R1:W-:Y:S01]  /*40e10*/  STL.64 [R1+0x1fe0], R12 ;  /* 0x001fe00c01007387 */ /* 0x0003e20000100a00 */
[----:B------:R-:W-:-:S03]  /*40e20*/  IMAD.MOV.U32 R7, RZ, RZ, -0x409fdc85 ;  /* 0xbf60237bff077424 */ /* 0x000fc600078e00ff */
[----:B------:R3:W-:Y:S01]  /*40e30*/  STL.64 [R1+0x1fe8], R14 ;  /* 0x001fe80e01007387 */ /* 0x0007e20000100a00 */
[----:B0-----:R-:W-:Y:S01]  /*40e40*/  IMAD.MOV.U32 R8, RZ, RZ, 0x664ec1e3 ;  /* 0x664ec1e3ff087424 */ /* 0x001fe200078e00ff */
[----:B------:R-:W-:Y:S02]  /*40e50*/  MOV R9, 0xbea581f5 ;  /* 0xbea581f500097802 */ /* 0x000fe40000000f00 */
[----:B--2---:R-:W-:Y:S01]  /*40e60*/  MOV R16, 0xf2b85954 ;  /* 0xf2b8595400107802 */ /* 0x004fe20000000f00 */
[----:B------:R-:W-:Y:S01]  /*40e70*/  IMAD.MOV.U32 R17, RZ, RZ, -0x436d3be4 ;  /* 0xbc92c41cff117424 */ /* 0x000fe200078e00ff */
[----:B------:R0:W-:Y:S01]  /*40e80*/  STL.64 [R1+0x1ff0], R20 ;  /* 0x001ff01401007387 */ /* 0x0001e20000100a00 */
[----:B-1----:R-:W-:Y:S01]  /*40e90*/  IMAD.MOV.U32 R12, RZ, RZ, 0x11c56ff1 ;  /* 0x11c56ff1ff0c7424 */ /* 0x002fe200078e00ff */
[----:B------:R-:W-:Y:S02]  /*40ea0*/  MOV R13, 0x3e4122c8 ;  /* 0x3e4122c8000d7802 */ /* 0x000fe40000000f00 */
        /* <DEDUP_REMOVED lines=10> */
[----:B--2---:R-:W-:Y:S02]  /*40f50*/  IMAD.MOV.U32 R12, RZ, RZ, 0x5e7cd1d3 ;  /* 0x5e7cd1d3ff0c7424 */ /* 0x004fe400078e00ff */
[----:B------:R-:W-:Y:S01]  /*40f60*/  IMAD.MOV.U32 R13, RZ, RZ, 0x3faead43 ;  /* 0x3faead43ff0d7424 */ /* 0x000fe200078e00ff */
[----:B------:R2:W-:Y:S01]  /*40f70*/  STL.64 [R1+0x2010], R16 ;  /* 0x0020101001007387 */ /* 0x0005e20000100a00 */
[----:B0-----:R-:W-:-:S03]  /*40f80*/  IMAD.MOV.U32 R14, RZ, RZ, 0x49d95e46 ;  /* 0x49d95e46ff0e7424 */ /* 0x001fc600078e00ff */
[----:B------:R0:W-:Y:S01]  /*40f90*/  STL.64 [R1+0x2020], R12 ;  /* 0x0020200c01007387 */ /* 0x0001e20000100a00 */
[----:B------:R-:W-:Y:S01]  /*40fa0*/  MOV R15, 0xbfa9919f ;  /* 0xbfa9919f000f7802 */ /* 0x000fe20000000f00 */
[----:B-1----:R-:W-:Y:S02]  /*40fb0*/  IMAD.MOV.U32 R6, RZ, RZ, 0x35d225d ;  /* 0x035d225dff067424 */ /* 0x002fe400078e00ff */
[----:B------:R1:W-:Y:S01]  /*40fc0*/  STL.64 [R1+0x1e30], R8 ;  /* 0x001e300801007387 */ /* 0x0003e20000100a00 */
[----:B------:R-:W-:Y:S01]  /*40fd0*/  MOV R7, 0xbf11bf09 ;  /* 0xbf11bf0900077802 */ /* 0x000fe20000000f00 */
[----:B--2---:R-:W-:Y:S01]  /*40fe0*/  IMAD.MOV.U32 R16, RZ, RZ, 0x1b78f2fd ;  /* 0x1b78f2fdff107424 */ /* 0x004fe200078e00ff */
[----:B------:R-:W-:Y:S01]  /*40ff0*/  MOV R17, 0xbed7ff32 ;  /* 0xbed7ff3200117802 */ /* 0x000fe20000000f00 */
[----:B------:R2:W-:Y:S01]  /*41000*/  STL.64 [R1+0x2018], R14 ;  /* 0x0020180e01007387 */ /* 0x0005e20000100a00 */
[----:B0-----:R-:W-:Y:S02]  /*41010*/  IMAD.MOV.U32 R12, RZ, RZ, 0x3853b987 ;  /* 0x3853b987ff0c7424 */ /* 0x001fe400078e00ff */
[----:B------:R-:W-:Y:S01]  /*41020*/  IMAD.MOV.U32 R13, RZ, RZ, 0x3f8ee504 ;  /* 0x3f8ee504ff0d7424 */ /* 0x000fe200078e00ff */
[----:B------:R0:W-:Y:S01]  /*41030*/  STL.64 [R1+0x2030], R16 ;  /* 0x0020301001007387 */ /* 0x0001e20000100a00 */
[----:B-1----:R-:W-:Y:S01]  /*41040*/  MOV R8, 0xdac1bcf1 ;  /* 0xdac1bcf100087802 */ /* 0x002fe20000000f00 */
[----:B------:R-:W-:-:S02]  /*41050*/  IMAD.MOV.U32 R9, RZ, RZ, -0x41b7808b ;  /* 0xbe487f75ff097424 */ /* 0x000fc400078e00ff */
[----:B------:R1:W-:Y:S01]  /*41060*/  STL.64 [R1+0x2038], R12 ;  /* 0x0020380c01007387 */ /* 0x0003e20000100a00 */
[----:B--2---:R-:W-:-:S03]  /*41070*/  MOV R14, 0xac5d2c9a ;  /* 0xac5d2c9a000e7802 */ /* 0x004fc60000000f00 */
[----:B------:R2:W-:Y:S01]  /*41080*/  STL.64 [R1+0x2028], R20 ;  /* 0x0020281401007387 */ /* 0x0005e20000100a00 */
[----:B------:R-:W-:Y:S02]  /*41090*/  IMAD.MOV.U32 R15, RZ, RZ, -0x40a3c568 ;  /* 0xbf5c3a98ff0f7424 */ /* 0x000fe400078e00ff */
        /* <DEDUP_REMOVED lines=9> */
[----:B0-----:R-:W-:-:S03]  /*41130*/  MOV R6, 0xf2213dbe ;  /* 0xf2213dbe00067802 */ /* 0x001fc60000000f00 */
        /* <DEDUP_REMOVED lines=8> */
[----:B0-----:R-:W-:-:S03]  /*411c0*/  IMAD.MOV.U32 R8, RZ, RZ, 0x19b3e6f ;  /* 0x019b3e6fff087424 */ /* 0x001fc600078e00ff */
[----:B------:R0:W-:Y:S01]  /*411d0*/  STL.64 [R1+0x2070], R12 ;  /* 0x0020700c01007387 */ /* 0x0001e20000100a00 */
[----:B------:R-:W-:-:S03]  /*411e0*/  IMAD.MOV.U32 R9, RZ, RZ, -0x40be4cc5 ;  /* 0xbf41b33bff097424 */ /* 0x000fc600078e00ff */
[----:B------:R3:W-:Y:S01]  /*411f0*/  STL.64 [R1+0x2058], R14 ;  /* 0x0020580e01007387 */ /* 0x0007e20000100a00 */
[----:B-1----:R-:W-:Y:S01]  /*41200*/  IMAD.MOV.U32 R20, RZ, RZ, 0x2f459ca1 ;  /* 0x2f459ca1ff147424 */ /* 0x002fe200078e00ff */
[----:B------:R-:W-:Y:S01]  /*41210*/  MOV R21, 0x3f1e03ca ;  /* 0x3f1e03ca00157802 */ /* 0x000fe20000000f00 */
[----:B--2---:R-:W-:Y:S01]  /*41220*/  IMAD.MOV.U32 R16, RZ, RZ, -0x5f31c8f2 ;  /* 0xa0ce370eff107424 */ /* 0x004fe200078e00ff */
[----:B------:R1:W-:Y:S01]  /*41230*/  STL.64 [R1+0x1e28], R6 ;  /* 0x001e280601007387 */ /* 0x0003e20000100a00 */
[----:B------:R-:W-:Y:S01]  /*41240*/  IMAD.MOV.U32 R17, RZ, RZ, -0x40ebb737 ;  /* 0xbf1448c9ff117424 */ /* 0x000fe200078e00ff */
[----:B0-----:R-:W-:Y:S01]  /*41250*/  MOV R12, 0xeccfadb ;  /* 0x0eccfadb000c7802 */ /* 0x001fe20000000f00 */
[----:B------:R-:W-:Y:S01]  /*41260*/  IMAD.MOV.U32 R13, RZ, RZ, 0x3efadee2 ;  /* 0x3efadee2ff0d7424 */ /* 0x000fe200078e00ff */
[----:B------:R0:W-:Y:S01]  /*41270*/  STL.64 [R1+0x1e80], R8 ;  /* 0x001e800801007387 */ /* 0x0001e20000100a00 */
[----:B---3--:R-:W-:-:S03]  /*41280*/  IMAD.MOV.U32 R14, RZ, RZ, 0x5f300209 ;  /* 0x5f300209ff0e7424 */ /* 0x008fc600078e00ff */
[----:B------:R2:W-:Y:S01]  /*41290*/  STL.64 [R1+0x2080], R16 ;  /* 0x0020801001007387 */ /* 0x0005e20000100a00 */
[----:B------:R-:W-:Y:S02]  /*412a0*/  IMAD.MOV.U32 R15, RZ, RZ, -0x40c14cb1 ;  /* 0xbf3eb34fff0f7424 */ /* 0x000fe400078e00ff */
[----:B-1----:R-:W-:Y:S01]  /*412b0*/  IMAD.MOV.U32 R6, RZ, RZ, -0x31d6da23 ;  /* 0xce2925ddff067424 */ /* 0x002fe200078e00ff */
[----:B------:R1:W-:Y:S01]  /*412c0*/  STL.64 [R1+0x2088], R12 ;  /* 0x0020880c01007387 */ /* 0x0003e20000100a00 */
[----:B------:R-:W-:-:S03]  /*412d0*/  IMAD.MOV.U32 R7, RZ, RZ, 0x3e555806 ;  /* 0x3e555806ff077424 */ /* 0x000fc600078e00ff */
[----:B------:R3:W-:Y:S01]  /*412e0*/  STL.64 [R1+0x2068], R14 ;  /* 0x0020680e01007387 */ /* 0x0007e20000100a00 */
[----:B0-----:R-:W-:Y:S01]  /*412f0*/  MOV R8, 0xe9a6596f ;  /* 0xe9a6596f00087802 */ /* 0x001fe20000000f00 */
[----:B------:R-:W-:Y:S02]  /*41300*/  IMAD.MOV.U32 R9, RZ, RZ, 0x3eb57cc9 ;  /* 0x3eb57cc9ff097424 */ /* 0x000fe400078e00ff */
[----:B--2---:R-:W-:Y:S01]  /*41310*/  IMAD.MOV.U32 R16, RZ, RZ, 0x261131ce ;  /* 0x261131ceff107424 */ /* 0x004fe200078e00ff */
[----:B------:R0:W-:Y:S01]  /*41320*/  STL.64 [R1+0x2078], R20 ;  /* 0x0020781401007387 */ /* 0x0001e20000100a00 */
[----:B------:R-:W-:Y:S01]  /*41330*/  IMAD.MOV.U32 R17, RZ, RZ, -0x4129aaab ;  /* 0xbed65555ff117424 */ /* 0x000fe200078e00ff */
[----:B-1----:R-:W-:Y:S01]  /*41340*/  MOV R12, 0x3d88fea7 ;  /* 0x3d88fea7000c7802 */ /* 0x002fe20000000f00 */
[----:B------:R-:W-:Y:S01]  /*41350*/  IMAD.MOV.U32 R13, RZ, RZ, 0x3ecc1949 ;  /* 0x3ecc1949ff0d7424 */ /* 0x000fe200078e00ff */
        /* <DEDUP_REMOVED lines=9> */
[----:B------:R-:W-:Y:S01]  /*413f0*/  MOV R7, 0xbf785c7c ;  /* 0xbf785c7c00077802 */ /* 0x000fe20000000f00 */
[----:B--2---:R-:W-:Y:S02]  /*41400*/  IMAD.MOV.U32 R16, RZ, RZ, 0x36ee783 ;  /* 0x036ee783ff107424 */ /* 0x004fe400078e00ff */
[----:B------:R2:W-:Y:S01]  /*41410*/  STL.64 [R1+0x2090], R20 ;  /* 0x0020901401007387 */ /* 0x0005e20000100a00 */
[----:B------:R-:W-:Y:S02]  /*41420*/  IMAD.MOV.U32 R17, RZ, RZ, -0x4306bd5e ;  /* 0xbcf942a2ff117424 */ /* 0x000fe400078e00ff */
[----:B0-----:R-:W-:Y:S01]  /*41430*/  IMAD.MOV.U32 R12, RZ, RZ, 0x27a1383d ;  /* 0x27a1383dff0c7424 */ /* 0x001fe200078e00ff */
[----:B------:R-:W-:Y:S01]  /*41440*/  MOV R13, 0xbe7ea6a4 ;  /* 0xbe7ea6a4000d7802 */ /* 0x000fe20000000f00 */
[----:B------:R0:W-:Y:S01]  /*41450*/  STL.64 [R1+0x20a8], R14 ;  /* 0x0020a80e01007387 */ /* 0x0001e20000100a00 */
[----:B-1----:R-:W-:-:S03]  /*41460*/  IMAD.MOV.U32 R8, RZ, RZ, 0x2cc02754 ;  /* 0x2cc02754ff087424 */ /* 0x002fc600078e00ff */
[----:B------:R1:W-:Y:S01]  /*41470*/  STL.64 [R1+0x20b0], R16 ;  /* 0x0020b01001007387 */ /* 0x0003e20000100a00 */
[----:B------:R-:W-:Y:S02]  /*41480*/  IMAD.MOV.U32 R9, RZ, RZ, 0x3f28b6bb ;  /* 0x3f28b6bbff097424 */ /* 0x000fe400078e00ff */
[----:B--2---:R-:W-:Y:S01]  /*41490*/  IMAD.MOV.U32 R20, RZ, RZ, -0x2e56537d ;  /* 0xd1a9ac83ff147424 */ /* 0x004fe200078e00ff */
[----:B------:R2:W-:Y:S01]  /*414a0*/  STL.64 [R1+0x20c0], R12 ;  /* 0x0020c00c01007387 */ /* 0x0005e20000100a00 */
[----:B------:R-:W-:Y:S01]  /*414b0*/  IMAD.MOV.U32 R21, RZ, RZ, 0x3e62116d ;  /* 0x3e62116dff157424 */ /* 0x000fe200078e00ff */
[----:B0-----:R-:W-:Y:S01]  /*414c0*/  MOV R14, 0x1c8dde07 ;  /* 0x1c8dde07000e7802 */ /* 0x001fe20000000f00 */
[----:B------:R-:W-:Y:S01]  /*414d0*/  IMAD.MOV.U32 R15, RZ, RZ, 0x3e89b42c ;  /* 0x3e89b42cff0f7424 */ /* 0x000fe200078e00ff */
[----:B------:R0:W-:Y:S01]  /*414e0*/  STL.64 [R1+0x1e78], R6 ;  /* 0x001e780601007387 */ /* 0x0001e20000100a00 */
[----:B-1----:R-:W-:Y:S01]  /*414f0*/  MOV R16, 0x5f50d178 ;  /* 0x5f50d17800107802 */ /* 0x002fe20000000f00 */
[----:B------:R-:W-:-:S02]  /*41500*/  IMAD.MOV.U32 R17, RZ, RZ, -0x4046a498 ;  /* 0xbfb95b68ff117424 */ /* 0x000fc400078e00ff */
[----:B------:R-:W-:Y:S01]  /*41510*/  STL.64 [R1+0x1ec8], R8 ;  /* 0x001ec80801007387 */ /* 0x000fe20000100a00 */
[----:B--2---:R-:W-:Y:S01]  /*41520*/  IMAD.MOV.U32 R12, RZ, RZ, -0x5673743c ;  /* 0xa98c8bc4ff0c7424 */ /* 0x004fe200078e00ff */
[----:B------:R-:W-:Y:S02]  /*41530*/  MOV R13, 0x3fc6fb2b ;  /* 0x3fc6fb2b000d7802 */ /* 0x000fe40000000f00 */
[----:B------:R1:W-:Y:S04]  /*41540*/  STL.64 [R1+0x20b8], R14 ;  /* 0x0020b80e01007387 */ /* 0x0003e80000100a00 */
[----:B------:R2:W-:Y:S01]  /*41550*/  STL.64 [R1+0x20c8], R20 ;  /* 0x0020c81401007387 */ /* 0x0005e20000100a00 */
[----:B0-----:R-:W0:Y:S01]  /*41560*/  MUFU.RCP64H R7, R11 ;  /* 0x0000000b00077308 */ /* 0x001e220000001800 */
[----:B------:R-:W-:-:S02]  /*41570*/  MOV R6, 0x1 ;  /* 0x0000000100067802 */ /* 0x000fc40000000f00 */
[----:B------:R3:W-:Y:S04]  /*41580*/  STL.64 [R1+0x20d0], R16 ;  /* 0x0020d01001007387 */ /* 0x0007e80000100a00 */
[----:B------:R4:W-:Y:S01]  /*41590*/  STL.64 [R1+0x20d8], R12 ;  /* 0x0020d80c01007387 */ /* 0x0009e20000100a00 */
[----:B-1----:R-:W-:Y:S01]  /*415a0*/  MOV R14, 0xd4f69d94 ;  /* 0xd4f69d94000e7802 */ /* 0x002fe20000000f00 */
[----:B------:R-:W-:Y:S01]  /*415b0*/  IMAD.MOV.U32 R15, RZ, RZ, -0x40ff7efb ;  /* 0xbf008105ff0f7424 */ /* 0x000fe200078e00ff */
[----:B--2---:R-:W-:Y:S01]  /*415c0*/  MOV R20, 0xc342f48f ;  /* 0xc342f48f00147802 */ /* 0x004fe20000000f00 */
[----:B------:R-:W-:Y:S01]  /*415d0*/  IMAD.MOV.U32 R21, RZ, RZ, -0x3fda6bdb ;  /* 0xc0259425ff157424 */ /* 0x000fe200078e00ff */
[----:B------:R1:W-:Y:S01]  /*415e0*/  STL.64 [R1+0x23f8], R22 ;  /* 0x0023f81601007387 */ /* 0x0003e20000100a00 */
[----:B---3--:R-:W-:-:S02]  /*415f0*/  IMAD.MOV.U32 R16, RZ, RZ, 0x29064247 ;  /* 0x29064247ff107424 */ /* 0x008fc400078e00ff */
[----:B------:R-:W-:Y:S01]  /*41600*/  IMAD.MOV.U32 R17, RZ, RZ, -0x403f5f91 ;  /* 0xbfc0a06fff117424 */ /* 0x000fe200078e00ff */
[----:B0-----:R-:W0:Y:S01]  /*41610*/  DFMA R8, -R10, R6, 1 ;  /* 0x3ff000000a08742b */ /* 0x001e220000000106 */
[----:B----4-:R-:W-:Y:S01]  /*41620*/  IMAD.MOV.U32 R12, RZ, RZ, 0x7a744982 ;  /* 0x7a744982ff0c7424 */ /* 0x010fe200078e00ff */
[----:B------:R-:W-:Y:S01]  /*41630*/  MOV R13, 0x3fb72bb4 ;  /* 0x3fb72bb4000d7802 */ /* 0x000fe20000000f00 */
        /* <DEDUP_REMOVED lines=8> */
[----:B---3--:R-:W-:Y:S01]  /*416c0*/  MOV R12, 0xfa0aa57b ;  /* 0xfa0aa57b000c7802 */ /* 0x008fe20000000f00 */
[----:B------:R-:W-:Y:S02]  /*416d0*/  IMAD.MOV.U32 R13, RZ, RZ, 0x3f8d0bef ;  /* 0x3f8d0befff0d7424 */ /* 0x000fe400078e00ff */
[----:B------:R3:W-:Y:S01]  /*416e0*/  STL.64 [R1+0x2120], R14 ;  /* 0x0021200e01007387 */ /* 0x0007e20000100a00 */
[----:B-1----:R-:W-:Y:S01]  /*416f0*/  MOV R16, 0x38631744 ;  /* 0x3863174400107802 */ /* 0x002fe20000000f00 */
[----:B------:R-:W-:-:S02]  /*41700*/  IMAD.MOV.U32 R17, RZ, RZ, 0x3fa6bd2f ;  /* 0x3fa6bd2fff117424 */ /* 0x000fc400078e00ff */
[----:B------:R1:W-:Y:S04]  /*41710*/  STL.64 [R1+0x2118], R12 ;  /* 0x0021180c01007387 */ /* 0x0003e80000100a00 */
[----:B------:R4:W-:Y:S01]  /*41720*/  STL.64 [R1+0x2100], R16 ;  /* 0x0021001001007387 */ /* 0x0009e20000100a00 */
[----:B--2---:R-:W-:Y:S02]  /*41730*/  IMAD.MOV.U32 R20, RZ, RZ, 0x683ce6df ;  /* 0x683ce6dfff147424 */ /* 0x004fe400078e00ff */
[----:B------:R-:W-:Y:S01]  /*41740*/  IMAD.MOV.U32 R21, RZ, RZ, 0x3ee93792 ;  /* 0x3ee93792ff157424 */ /* 0x000fe200078e00ff */
[----:B---3--:R-:W-:Y:S01]  /*41750*/  MOV R14, 0x6a382e07 ;  /* 0x6a382e07000e7802 */ /* 0x008fe20000000f00 */
[----:B------:R-:W-:Y:S01]  /*41760*/  IMAD.MOV.U32 R15, RZ, RZ, 0x3db43183 ;  /* 0x3db43183ff0f7424 */ /* 0x000fe200078e00ff */
[----:B------:R2:W-:Y:S01]  /*41770*/  STL.64 [R1+0x2420], R22 ;  /* 0x0024201601007387 */ /* 0x0005e20000100a00 */
[----:B-1----:R-:W-:Y:S01]  /*41780*/  MOV R12, 0xe25cd11c ;  /* 0xe25cd11c000c7802 */ /* 0x002fe20000000f00 */
[----:B------:R-:W-:-:S02]  /*41790*/  IMAD.MOV.U32 R13, RZ, RZ, 0x3f5a4350 ;  /* 0x3f5a4350ff0d7424 */ /* 0x000fc400078e00ff */
[----:B------:R1:W-:Y:S01]  /*417a0*/  STL.64 [R1+0x2148], R14 ;  /* 0x0021480e01007387 */ /* 0x0003e20000100a00 */
[----:B----4-:R-:W-:-:S03]  /*417b0*/  IMAD.MOV.U32 R16, RZ, RZ, 0x1cad78b9 ;  /* 0x1cad78b9ff107424 */ /* 0x010fc600078e00ff */
[----:B------:R3:W-:Y:S01]  /*417c0*/  STL.64 [R1+0x2130], R12 ;  /* 0x0021300c01007387 */ /* 0x0007e20000100a00 */
[----:B------:R-:W-:-:S03]  /*417d0*/  IMAD.MOV.U32 R17, RZ, RZ, -0x406e5b61 ;  /* 0xbf91a49fff117424 */ /* 0x000fc600078e00ff */
[----:B------:R4:W-:Y:S01]  /*417e0*/  STL.64 [R1+0x2428], R20 ;  /* 0x0024281401007387 */ /* 0x0009e20000100a00 */
[----:B--2---:R-:W-:Y:S01]  /*417f0*/  MOV R22, 0x603144a ;  /* 0x0603144a00167802 */ /* 0x004fe20000000f00 */
[----:B------:R-:W-:Y:S02]  /*41800*/  IMAD.MOV.U32 R23, RZ, RZ, -0x4184993b ;  /* 0xbe7b66c5ff177424 */ /* 0x000fe400078e00ff */
[----:B------:R2:W-:Y:S01]  /*41810*/  STL.64 [R1+0x2110], R16 ;  /* 0x0021101001007387 */ /* 0x0005e20000100a00 */
[----:B-1----:R-:W-:Y:S02]  /*41820*/  IMAD.MOV.U32 R14, RZ, RZ, 0x539275a7 ;  /* 0x539275a7ff0e7424 */ /* 0x002fe400078e00ff */
[----:B------:R-:W-:Y:S01]  /*41830*/  IMAD.MOV.U32 R15, RZ, RZ, 0x3ed1abde ;  /* 0x3ed1abdeff0f7424 */ /* 0x000fe200078e00ff */
[----:B---3--:R-:W-:Y:S01]  /*41840*/  MOV R13, 0xbf191fff ;  /* 0xbf191fff000d7802 */ /* 0x008fe20000000f00 */
[----:B------:R-:W-:Y:S01]  /*41850*/  IMAD.MOV.U32 R12, RZ, RZ, -0x35cf944b ;  /* 0xca306bb5ff0c7424 */ /* 0x000fe200078e00ff */
[----:B------:R1:W-:Y:S01]  /*41860*/  STL.64 [R1+0x2448], R22 ;  /* 0x0024481601007387 */ /* 0x0003e20000100a00 */
[----:B----4-:R-:W-:Y:S01]  /*41870*/  IMAD.MOV.U32 R20, RZ, RZ, -0x599d9835 ;  /* 0xa66267cbff147424 */ /* 0x010fe200078e00ff */
[----:B------:R-:W-:-:S02]  /*41880*/  MOV R21, 0x3fd5be7a ;  /* 0x3fd5be7a00157802 */ /* 0x000fc40000000f00 */
[----:B------:R3:W-:Y:S01]  /*41890*/  STL.64 [R1+0x2150], R12 ;  /* 0x0021500c01007387 */ /* 0x0007e20000100a00 */
[----:B--2---:R-:W-:-:S04]  /*418a0*/  IMAD.MOV.U32 R16, RZ, RZ, 0x3c40f6a ;  /* 0x03c40f6aff107424 */ /* 0x004fc800078e00ff */
[----:B0-----:R-:W0:Y:S01]  /*418b0*/  DFMA R8, R8, R8, R8 ;  /* 0x000000080808722b */ /* 0x001e220000000008 */
[----:B------:R-:W-:Y:S01]  /*418c0*/  MOV R17, 0xbf53043d ;  /* 0xbf53043d00117802 */ /* 0x000fe20000000f00 */
[----:B------:R2:W-:Y:S01]  /*418d0*/  STL.64 [R1+0x2170], R14 ;  /* 0x0021700e01007387 */ /* 0x0005e20000100a00 */
[----:B-1----:R-:W-:-:S03]  /*418e0*/  IMAD.MOV.U32 R22, RZ, RZ, 0x18f65fc2 ;  /* 0x18f65fc2ff167424 */ /* 0x002fc600078e00ff */
[----:B------:R1:W-:Y:S01]  /*418f0*/  STL.64 [R1+0x2138], R16 ;  /* 0x0021381001007387 */ /* 0x0003e20000100a00 */
[----:B------:R-:W-:Y:S02]  /*41900*/  IMAD.MOV.U32 R23, RZ, RZ, -0x4063546b ;  /* 0xbf9cab95ff177424 */ /* 0x000fe400078e00ff */
[----:B---3--:R-:W-:Y:S01]  /*41910*/  IMAD.MOV.U32 R12, RZ, RZ, 0x3b45ff81 ;  /* 0x3b45ff81ff0c7424 */ /* 0x008fe200078e00ff */
[----:B------:R-:W-:Y:S01]  /*41920*/  MOV R13, 0xbd409d91 ;  /* 0xbd409d91000d7802 */ /* 0x000fe20000000f00 */
[----:B------:R3:W-:Y:S01]  /*41930*/  STL.64 [R1+0x2450], R20 ;  /* 0x0024501401007387 */ /* 0x0007e20000100a00 */
[----:B--2---:R-:W-:-:S03]  /*41940*/  IMAD.MOV.U32 R14, RZ, RZ, -0x3bccff5e ;  /* 0xc43300a2ff0e7424 */ /* 0x004fc600078e00ff */
[----:B------:R2:W-:Y:S01]  /*41950*/  STL.64 [R1+0x2168], R12 ;  /* 0x0021680c01007387 */ /* 0x0005e20000100a00 */
[----:B------:R-:W-:Y:S02]  /*41960*/  MOV R15, 0xbfc997cf ;  /* 0xbfc997cf000f7802 */ /* 0x000fe40000000f00 */
[----:B-1----:R-:W-:Y:S01]  /*41970*/  MOV R16, 0x909bc462 ;  /* 0x909bc46200107802 */ /* 0x002fe20000000f00 */
[----:B------:R-:W-:Y:S01]  /*41980*/  IMAD.MOV.U32 R17, RZ, RZ, -0x410a3a9c ;  /* 0xbef5c564ff117424 */ /* 0x000fe200078e00ff */
[----:B------:R1:W-:Y:S01]  /*41990*/  STL.64 [R1+0x2470], R22 ;  /* 0x0024701601007387 */ /* 0x0003e20000100a00 */
[----:B---3--:R-:W-:-:S03]  /*419a0*/  MOV R20, 0xdcd22bf3 ;  /* 0xdcd22bf300147802 */ /* 0x008fc60000000f00 */
[----:B------:R3:W-:Y:S01]  /*419b0*/  STL.64 [R1+0x2160], R16 ;  /* 0x0021601001007387 */ /* 0x0007e20000100a00 */
[----:B------:R-:W-:Y:S02]  /*419c0*/  IMAD.MOV.U32 R21, RZ, RZ, 0x3f948c40 ;  /* 0x3f948c40ff157424 */ /* 0x000fe400078e00ff */
[----:B--2---:R-:W-:Y:S01]  /*419d0*/  IMAD.MOV.U32 R12, RZ, RZ, -0x458bb1e4 ;  /* 0xba744e1cff0c7424 */ /* 0x004fe200078e00ff */
[----:B------:R-:W-:Y:S01]  /*419e0*/  MOV R13, 0x3eab1a24 ;  /* 0x3eab1a24000d7802 */ /* 0x000fe20000000f00 */
[----:B------:R2:W-:Y:S01]  /*419f0*/  STL.64 [R1+0x2198], R14 ;  /* 0x0021980e01007387 */ /* 0x0005e20000100a00 */
[----:B-1----:R-:W-:-:S03]  /*41a00*/  IMAD.MOV.U32 R22, RZ, RZ, 0x2c7988e6 ;  /* 0x2c7988e6ff167424 */ /* 0x002fc600078e00ff */
[----:B------:R1:W-:Y:S01]  /*41a10*/  STL.64 [R1+0x2180], R12 ;  /* 0x0021800c01007387 */ /* 0x0003e20000100a00 */
[----:B------:R-:W-:Y:S01]  /*41a20*/  MOV R23, 0xbf522881 ;  /* 0xbf52288100177802 */ /* 0x000fe20000000f00 */
[----:B---3--:R-:W-:Y:S02]  /*41a30*/  IMAD.MOV.U32 R16, RZ, RZ, -0xa078040 ;  /* 0xf5f87fc0ff107424 */ /* 0x008fe400078e00ff */
[----:B------:R3:W-:Y:S01]  /*41a40*/  STL.64 [R1+0x2478], R20 ;  /* 0x0024781401007387 */ /* 0x0007e20000100a00 */
[----:B------:R-:W-:Y:S01]  /*41a50*/  IMAD.MOV.U32 R17, RZ, RZ, 0x3cc5a9a2 ;  /* 0x3cc5a9a2ff117424 */ /* 0x000fe200078e00ff */
[----:B--2---:R-:W-:Y:S01]  /*41a60*/  MOV R14, 0xea4a1955 ;  /* 0xea4a1955000e7802 */ /* 0x004fe20000000f00 */
[----:B------:R-:W-:-:S03]  /*41a70*/  IMAD.MOV.U32 R15, RZ, RZ, 0x3f01d889 ;  /* 0x3f01d889ff0f7424 */ /* 0x000fc600078e00ff */
[----:B------:R2:W-:Y:S01]  /*41a80*/  STL.64 [R1+0x2188], R16 ;  /* 0x0021881001007387 */ /* 0x0005e20000100a00 */
[----:B-1----:R-:W-:Y:S02]  /*41a90*/  IMAD.MOV.U32 R12, RZ, RZ, 0x48e4f389 ;  /* 0x48e4f389ff0c7424 */ /* 0x002fe400078e00ff */
[----:B------:R-:W-:Y:S01]  /*41aa0*/  IMAD.MOV.U32 R13, RZ, RZ, -0x40712a43 ;  /* 0xbf8ed5bdff0d7424 */ /* 0x000fe200078e00ff */
[----:B------:R1:W-:Y:S01]  /*41ab0*/  STL.64 [R1+0x21c0], R14 ;  /* 0x0021c00e01007387 */ /* 0x0003e20000100a00 */
[----:B---3--:R-:W-:Y:S02]  /*41ac0*/  IMAD.MOV.U32 R20, RZ, RZ, 0x31e8c834 ;  /* 0x31e8c834ff147424 */ /* 0x008fe400078e00ff */
[----:B------:R-:W-:Y:S01]  /*41ad0*/  IMAD.MOV.U32 R21, RZ, RZ, 0x3f37f34f ;  /* 0x3f37f34fff157424 */ /* 0x000fe200078e00ff */
[----:B------:R3:W-:Y:S01]  /*41ae0*/  STL.64 [R1+0x21a0], R12 ;  /* 0x0021a00c01007387 */ /* 0x0007e20000100a00 */
[----:B--2---:R-:W-:Y:S01]  /*41af0*/  IMAD.MOV.U32 R16, RZ, RZ, 0x20e7ea15 ;  /* 0x20e7ea15ff107424 */ /* 0x004fe200078e00ff */
[----:B------:R-:W-:-:S02]  /*41b00*/  MOV R17, 0xbfddb7f1 ;  /* 0xbfddb7f100117802 */ /* 0x000fc40000000f00 */
[----:B------:R2:W-:Y:S01]  /*41b10*/  STL.64 [R1+0x24a0], R20 ;  /* 0x0024a01401007387 */ /* 0x0005e20000100a00 */
[----:B-1----:R-:W-:-:S03]  /*41b20*/  IMAD.MOV.U32 R14, RZ, RZ, -0x35537826 ;  /* 0xcaac87daff0e7424 */ /* 0x002fc600078e00ff */
[----:B------:R1:W-:Y:S01]  /*41b30*/  STL.64 [R1+0x21b0], R16 ;  /* 0x0021b01001007387 */ /* 0x0003e20000100a00 */
[----:B------:R-:W-:Y:S02]  /*41b40*/  IMAD.MOV.U32 R15, RZ, RZ, 0x3f93b27e ;  /* 0x3f93b27eff0f7424 */ /* 0x000fe400078e00ff */
[----:B---3--:R-:W-:Y:S02]  /*41b50*/  IMAD.MOV.U32 R12, RZ, RZ, -0x359d8d2a ;  /* 0xca6272d6ff0c7424 */ /* 0x008fe400078e00ff */
[----:B0-----:R0:W3:Y:S01]  /*41b60*/  DFMA R6, R6, R8, R6 ;  /* 0x000000080606722b */ /* 0x0010e20000000006 */
[----:B------:R-:W-:Y:S01]  /*41b70*/  IMAD.MOV.U32 R13, RZ, RZ, 0x3fd10cd9 ;  /* 0x3fd10cd9ff0d7424 */ /* 0x000fe200078e00ff */
[----:B------:R4:W-:Y:S01]  /*41b80*/  STL.64 [R1+0x21e8], R14 ;  /* 0x0021e80e01007387 */ /* 0x0009e20000100a00 */
[----:B0-----:R-:W-:Y:S01]  /*41b90*/  IMAD.MOV.U32 R8, RZ, RZ, 0x3cf8dfb4 ;  /* 0x3cf8dfb4ff087424 */ /* 0x001fe200078e00ff */
[----:B--2---:R-:W-:Y:S01]  /*41ba0*/  MOV R21, 0x404290e4 ;  /* 0x404290e400157802 */ /* 0x004fe20000000f00 */
[----:B------:R-:W-:Y:S01]  /*41bb0*/  IMAD.MOV.U32 R9, RZ, RZ, -0x40483c5f ;  /* 0xbfb7c3a1ff097424 */ /* 0x000fe200078e00ff */
[----:B------:R0:W-:Y:S01]  /*41bc0*/  STL.64 [R1+0x21b8], R12 ;  /* 0x0021b80c01007387 */ /* 0x0001e20000100a00 */
[----:B------:R-:W-:Y:S01]  /*41bd0*/  IMAD.MOV.U32 R20, RZ, RZ, 0x47565b8b ;  /* 0x47565b8bff147424 */ /* 0x000fe200078e00ff */
[----:B-1----:R-:W-:Y:S01]  /*41be0*/  MOV R16, 0x182c4e01 ;  /* 0x182c4e0100107802 */ /* 0x002fe20000000f00 */
[----:B------:R-:W-:Y:S01]  /*41bf0*/  IMAD.MOV.U32 R17, RZ, RZ, -0x405337f1 ;  /* 0xbfacc80fff117424 */ /* 0x000fe200078e00ff */
[----:B------:R1:W-:Y:S04]  /*41c00*/  STL.64 [R1+0x20f8], R8 ;  /* 0x0020f80801007387 */ /* 0x0003e80000100a00 */
[----:B------:R2:W-:Y:S01]  /*41c10*/  STL.64 [R1+0x21d8], R16 ;  /* 0x0021d81001007387 */ /* 0x0005e20000100a00 */
[----:B----4-:R-:W-:Y:S01]  /*41c20*/  IMAD.MOV.U32 R14, RZ, RZ, -0x4ab40e33 ;  /* 0xb54bf1cdff0e7424 */ /* 0x010fe200078e00ff */
[----:B------:R-:W-:Y:S01]  /*41c30*/  MOV R15, 0x3f51b9f3 ;  /* 0x3f51b9f3000f7802 */ /* 0x000fe20000000f00 */
[----:B0-----:R-:W-:Y:S01]  /*41c40*/  IMAD.MOV.U32 R12, RZ, RZ, 0x4744ccfb ;  /* 0x4744ccfbff0c7424 */ /* 0x001fe200078e00ff */
[----:B------:R0:W-:Y:S01]  /*41c50*/  STL.64 [R1+0x24c8], R20 ;  /* 0x0024c81401007387 */ /* 0x0001e20000100a00 */
[----:B------:R-:W-:-:S02]  /*41c60*/  IMAD.MOV.U32 R13, RZ, RZ, 0x3fc056ba ;  /* 0x3fc056baff0d7424 */ /* 0x000fc400078e00ff */
[----:B-1----:R-:W-:Y:S01]  /*41c70*/  IMAD.MOV.U32 R8, RZ, RZ, -0x442fe938 ;  /* 0xbbd016c8ff087424 */ /* 0x002fe200078e00ff */
[----:B------:R-:W-:Y:S01]  /*41c80*/  MOV R9, 0x3e92a46f ;  /* 0x3e92a46f00097802 */ /* 0x000fe20000000f00 */
        /* <DEDUP_REMOVED lines=8> */
[----:B-1----:R-:W-:Y:S01]  /*41d10*/  MOV R14, 0x3f1f53aa ;  /* 0x3f1f53aa000e7802 */ /* 0x002fe20000000f00 */
[----:B------:R-:W-:Y:S01]  /*41d20*/  IMAD.MOV.U32 R15, RZ, RZ, 0x3ef2a1f9 ;  /* 0x3ef2a1f9ff0f7424 */ /* 0x000fe200078e00ff */
[----:B--2---:R-:W-:Y:S01]  /*41d30*/  MOV R12, 0x4f7ffc6f ;  /* 0x4f7ffc6f000c7802 */ /* 0x004fe20000000f00 */
[----:B------:R-:W-:Y:S01]  /*41d40*/  IMAD.MOV.U32 R13, RZ, RZ, -0x4071191d ;  /* 0xbf8ee6e3ff0d7424 */ /* 0x000fe200078e00ff */
[----:B------:R1:W-:Y:S01]  /*41d50*/  STL.64 [R1+0x24e8], R20 ;  /* 0x0024e81401007387 */ /* 0x0003e20000100a00 */
[----:B0-----:R-:W-:-:S03]  /*41d60*/  IMAD.MOV.U32 R8, RZ, RZ, -0x4ddbedfe ;  /* 0xb2241202ff087424 */ /* 0x001fc600078e00ff */
[----:B------:R0:W-:Y:S01]  /*41d70*/  STL.64 [R1+0x21f0], R12 ;  /* 0x0021f00c01007387 */ /* 0x0001e20000100a00 */
[----:B------:R-:W-:Y:S01]  /*41d80*/  IMAD.MOV.U32 R9, RZ, RZ, -0x41db6b2d ;  /* 0xbe2494d3ff097424 */ /* 0x000fe200078e00ff */
[----:B----4-:R-:W-:Y:S01]  /*41d90*/  MOV R17, 0x3f1616d5 ;  /* 0x3f1616d500117802 */ /* 0x010fe20000000f00 */
        /* <DEDUP_REMOVED lines=10> */
[----:B------:R-:W-:Y:S02]  /*41e40*/  IMAD.MOV.U32 R15, RZ, RZ, 0x3fe72e2b ;  /* 0x3fe72e2bff0f7424 */ /* 0x000fe400078e00ff */
[----:B----4-:R-:W-:Y:S01]  /*41e50*/  IMAD.MOV.U32 R8, RZ, RZ, 0xc4df7f1 ;  /* 0x0c4df7f1ff087424 */ /* 0x010fe200078e00ff */
        /* <DEDUP_REMOVED lines=16> */
[----:B------:R-:W-:Y:S02]  /*41f60*/  IMAD.MOV.U32 R17, RZ, RZ, 0x3f289765 ;  /* 0x3f289765ff117424 */ /* 0x000fe400078e00ff */
[----:B--2---:R-:W-:Y:S01]  /*41f70*/  IMAD.MOV.U32 R12, RZ, RZ, -0x79aa5638 ;  /* 0x8655a9c8ff0c7424 */ /* 0x004fe200078e00ff */
[----:B------:R-:W-:Y:S01]  /*41f80*/  MOV R13, 0x3d25dbb1 ;  /* 0x3d25dbb1000d7802 */ /* 0x000fe20000000f00 */
[----:B------:R2:W-:Y:S01]  /*41f90*/  STL.64 [R1+0x2158], R8 ;  /* 0x0021580801007387 */ /* 0x0005e20000100a00 */
[----:B0-----:R-:W-:-:S03]  /*41fa0*/  IMAD.MOV.U32 R14, RZ, RZ, 0x57cf058f ;  /* 0x57cf058fff0e7424 */ /* 0x001fc600078e00ff */
[----:B------:R0:W-:Y:S01]  /*41fb0*/  STL.64 [R1+0x2240], R12 ;  /* 0x0022400c01007387 */ /* 0x0001e20000100a00 */
[----:B------:R-:W-:Y:S01]  /*41fc0*/  MOV R15, 0x3fec97c0 ;  /* 0x3fec97c0000f7802 */ /* 0x000fe20000000f00 */
[----:B-1----:R-:W-:Y:S02]  /*41fd0*/  IMAD.MOV.U32 R20, RZ, RZ, -0x377db633 ;  /* 0xc88249cdff147424 */ /* 0x002fe400078e00ff */
        /* <DEDUP_REMOVED lines=12> */
[----:B--2---:R-:W-:Y:S01]  /*420a0*/  MOV R14, 0xedb1b5e9 ;  /* 0xedb1b5e9000e7802 */ /* 0x004fe20000000f00 */
[----:B------:R-:W-:Y:S01]  /*420b0*/  IMAD.MOV.U32 R15, RZ, RZ, 0x3fb1a243 ;  /* 0x3fb1a243ff0f7424 */ /* 0x000fe200078e00ff */
[----:B0-----:R-:W-:Y:S01]  /*420c0*/  MOV R8, 0x66be9669 ;  /* 0x66be966900087802 */ /* 0x001fe20000000f00 */
[----:B------:R-:W-:Y:S01]  /*420d0*/  IMAD.MOV.U32 R9, RZ, RZ, -0x417c3ae7 ;  /* 0xbe83c519ff097424 */ /* 0x000fe200078e00ff */
[----:B------:R0:W-:Y:S01]  /*420e0*/  STL.64 [R1+0x2560], R20 ;  /* 0x0025601401007387 */ /* 0x0001e20000100a00 */
[----:B-1----:R-:W-:Y:S01]  /*420f0*/  IMAD.MOV.U32 R12, RZ, RZ, -0x19172d8d ;  /* 0xe6e8d273ff0c7424 */ /* 0x002fe200078e00ff */
[----:B------:R-:W-:-:S02]  /*42100*/  MOV R13, 0x3ff10bef ;  /* 0x3ff10bef000d7802 */ /* 0x000fc40000000f00 */
[----:B------:R1:W-:Y:S01]  /*42110*/  STL.64 [R1+0x2190], R8 ;  /* 0x0021900801007387 */ /* 0x0003e20000100a00 */
[----:B----4-:R-:W-:Y:S01]  /*42120*/  MOV R16, 0x78d507d5 ;  /* 0x78d507d500107802 */ /* 0x010fe20000000f00 */
[----:B------:R-:W-:Y:S02]  /*42130*/  IMAD.MOV.U32 R17, RZ, RZ, 0x3f909e54 ;  /* 0x3f909e54ff117424 */ /* 0x000fe400078e00ff */
[----:B------:R2:W-:Y:S04]  /*42140*/  STL.64 [R1+0x2270], R12 ;  /* 0x0022700c01007387 */ /* 0x0005e80000100a00 */
[----:B------:R4:W-:Y:S01]  /*42150*/  STL.64 [R1+0x22c8], R16 ;  /* 0x0022c81001007387 */ /* 0x0009e20000100a00 */
[----:B0-----:R-:W-:Y:S01]  /*42160*/  IMAD.MOV.U32 R20, RZ, RZ, 0x2c414c0d ;  /* 0x2c414c0dff147424 */ /* 0x001fe200078e00ff */
[----:B------:R-:W-:-:S02]  /*42170*/  MOV R21, 0xc06399a5 ;  /* 0xc06399a500157802 */ /* 0x000fc40000000f00 */
[----:B-1----:R-:W-:Y:S01]  /*42180*/  MOV R8, 0xb67ecf48 ;  /* 0xb67ecf4800087802 */ /* 0x002fe20000000f00 */
[----:B------:R-:W-:Y:S01]  /*42190*/  IMAD.MOV.U32 R9, RZ, RZ, 0x3fd75748 ;  /* 0x3fd75748ff097424 */ /* 0x000fe200078e00ff */
[----:B------:R0:W-:Y:S01]  /*421a0*/  STL.64 [R1+0x22b0], R14 ;  /* 0x0022b00e01007387 */ /* 0x0001e20000100a00 */
[----:B--2---:R-:W-:Y:S02]  /*421b0*/  IMAD.MOV.U32 R12, RZ, RZ, -0x616e0a62 ;  /* 0x9e91f59eff0c7424 */ /* 0x004fe400078e00ff */
[----:B------:R-:W-:Y:S01]  /*421c0*/  IMAD.MOV.U32 R13, RZ, RZ, -0x402337f4 ;  /* 0xbfdcc80cff0d7424 */ /* 0x000fe200078e00ff */
[----:B------:R1:W-:Y:S01]  /*421d0*/  STL.64 [R1+0x21a8], R8 ;  /* 0x0021a80801007387 */ /* 0x0003e20000100a00 */
[----:B----4-:R-:W-:Y:S02]  /*421e0*/  IMAD.MOV.U32 R16, RZ, RZ, -0x712e25fa ;  /* 0x8ed1da06ff107424 */ /* 0x010fe400078e00ff */
[----:B------:R-:W-:Y:S01]  /*421f0*/  IMAD.MOV.U32 R17, RZ, RZ, 0x3f374a77 ;  /* 0x3f374a77ff117424 */ /* 0x000fe200078e00ff */
[----:B------:R2:W-:Y:S01]  /*42200*/  STL.64 [R1+0x2290], R12 ;  /* 0x0022900c01007387 */ /* 0x0005e20000100a00 */
[----:B0-----:R-:W-:-:S03]  /*42210*/  IMAD.MOV.U32 R14, RZ, RZ, -0x5516e6ca ;  /* 0xaae91936ff0e7424 */ /* 0x001fc600078e00ff */
[----:B------:R0:W-:Y:S01]  /*42220*/  STL.64 [R1+0x22f0], R16 ;  /* 0x0022f01001007387 */ /* 0x0001e20000100a00 */
[----:B------:R-:W-:Y:S02]  /*42230*/  IMAD.MOV.U32 R15, RZ, RZ, -0x4220f927 ;  /* 0xbddf06d9ff0f7424 */ /* 0x000fe400078e00ff */
[----:B-1----:R-:W-:Y:S01]  /*42240*/  IMAD.MOV.U32 R8, RZ, RZ, 0x23c48dc0 ;  /* 0x23c48dc0ff087424 */ /* 0x002fe200078e00ff */
[----:B------:R-:W-:Y:S02]  /*42250*/  MOV R9, 0xbfc1a4da ;  /* 0xbfc1a4da00097802 */ /* 0x000fe40000000f00 */
[----:B------:R1:W-:Y:S01]  /*42260*/  STL.64 [R1+0x22d8], R14 ;  /* 0x0022d80e01007387 */ /* 0x0003e20000100a00 */
[----:B--2---:R-:W-:Y:S02]  /*42270*/  IMAD.MOV.U32 R12, RZ, RZ, 0x2bd4a5fe ;  /* 0x2bd4a5feff0c7424 */ /* 0x004fe400078e00ff */
[----:B------:R-:W-:Y:S01]  /*42280*/  IMAD.MOV.U32 R13, RZ, RZ, -0x403ac144 ;  /* 0xbfc53ebcff0d7424 */ /* 0x000fe200078e00ff */
[----:B------:R2:W-:Y:S01]  /*42290*/  STL.64 [R1+0x21c8], R8 ;  /* 0x0021c80801007387 */ /* 0x0005e20000100a00 */
[----:B0-----:R-:W-:Y:S01]  /*422a0*/  IMAD.MOV.U32 R16, RZ, RZ, -0x18f0abe5 ;  /* 0xe70f541bff107424 */ /* 0x001fe200078e00ff */
[----:B------:R-:W-:-:S02]  /*422b0*/  MOV R17, 0x3d0c1417 ;  /* 0x3d0c141700117802 */ /* 0x000fc40000000f00 */
[----:B------:R0:W-:Y:S01]  /*422c0*/  STL.64 [R1+0x22a8], R12 ;  /* 0x0022a80c01007387 */ /* 0x0001e20000100a00 */
[----:B-1----:R-:W-:-:S03]  /*422d0*/  IMAD.MOV.U32 R14, RZ, RZ, 0x326dba30 ;  /* 0x326dba30ff0e7424 */ /* 0x002fc600078e00ff */
[----:B------:R1:W-:Y:S01]  /*422e0*/  STL.64 [R1+0x2318], R16 ;  /* 0x0023181001007387 */ /* 0x0003e20000100a00 */
[----:B------:R-:W-:Y:S01]  /*422f0*/  MOV R15, 0xbf146342 ;  /* 0xbf146342000f7802 */ /* 0x000fe20000000f00 */
[----:B--2---:R-:W-:Y:S01]  /*42300*/  IMAD.MOV.U32 R8, RZ, RZ, -0x2c454e17 ;  /* 0xd3bab1e9ff087424 */ /* 0x004fe200078e00ff */
[----:B------:R-:W-:-:S03]  /*42310*/  MOV R9, 0xbe8787c7 ;  /* 0xbe8787c700097802 */ /* 0x000fc60000000f00 */
[----:B------:R2:W-:Y:S01]  /*42320*/  STL.64 [R1+0x2300], R14 ;  /* 0x0023000e01007387 */ /* 0x0005e20000100a00 */
[----:B0-----:R-:W-:Y:S02]  /*42330*/  IMAD.MOV.U32 R12, RZ, RZ, -0xa3c9470 ;  /* 0xf5c36b90ff0c7424 */ /* 0x001fe400078e00ff */
[----:B------:R-:W-:Y:S01]  /*42340*/  IMAD.MOV.U32 R13, RZ, RZ, -0x406a0401 ;  /* 0xbf95fbffff0d7424 */ /* 0x000fe200078e00ff */
[----:B------:R0:W-:Y:S01]  /*42350*/  STL.64 [R1+0x21e0], R8 ;  /* 0x0021e00801007387 */ /* 0x0001e20000100a00 */
[----:B-1----:R-:W-:Y:S01]  /*42360*/  MOV R16, 0x7f446f75 ;  /* 0x7f446f7500107802 */ /* 0x002fe20000000f00 */
[----:B------:R-:W-:Y:S02]  /*42370*/  IMAD.MOV.U32 R17, RZ, RZ, 0x4011e07e ;  /* 0x4011e07eff117424 */ /* 0x000fe400078e00ff */
[----:B------:R1:W-:Y:S01]  /*42380*/  STL.64 [R1+0x22c0], R12 ;  /* 0x0022c00c01007387 */ /* 0x0003e20000100a00 */
[----:B--2---:R-:W-:-:S03]  /*42390*/  MOV R14, 0x101bb71a ;  /* 0x101bb71a000e7802 */ /* 0x004fc60000000f00 */
[----:B------:R2:W-:Y:S01]  /*423a0*/  STL.64 [R1+0x2340], R16 ;  /* 0x0023401001007387 */ /* 0x0005e20000100a00 */
[----:B------:R-:W-:Y:S02]  /*423b0*/  IMAD.MOV.U32 R15, RZ, RZ, 0x3ffaab9a ;  /* 0x3ffaab9aff0f7424 */ /* 0x000fe400078e00ff */
[----:B0-----:R-:W-:Y:S01]  /*423c0*/  IMAD.MOV.U32 R8, RZ, RZ, 0x4c284396 ;  /* 0x4c284396ff087424 */ /* 0x001fe200078e00ff */
[----:B------:R-:W-:Y:S02]  /*423d0*/  MOV R9, 0x3f778305 ;  /* 0x3f77830500097802 */ /* 0x000fe40000000f00 */
[----:B------:R0:W-:Y:S01]  /*423e0*/  STL.64 [R1+0x2328], R14 ;  /* 0x0023280e01007387 */ /* 0x0001e20000100a00 */
[----:B-1----:R-:W-:Y:S01]  /*423f0*/  MOV R12, 0xa9bf8951 ;  /* 0xa9bf8951000c7802 */ /* 0x002fe20000000f00 */
[----:B------:R-:W-:Y:S02]  /*42400*/  IMAD.MOV.U32 R13, RZ, RZ, 0x3f58d9b0 ;  /* 0x3f58d9b0ff0d7424 */ /* 0x000fe400078e00ff */
[----:B------:R1:W-:Y:S01]  /*42410*/  STL.64 [R1+0x21f8], R8 ;  /* 0x0021f80801007387 */ /* 0x0003e20000100a00 */
[----:B--2---:R-:W-:-:S03]  /*42420*/  IMAD.MOV.U32 R16, RZ, RZ, 0x7fbade6a ;  /* 0x7fbade6aff107424 */ /* 0x004fc600078e00ff */
[----:B------:R2:W-:Y:S01]  /*42430*/  STL.64 [R1+0x22e0], R12 ;  /* 0x0022e00c01007387 */ /* 0x0005e20000100a00 */
[----:B------:R-:W-:Y:S02]  /*42440*/  IMAD.MOV.U32 R17, RZ, RZ, 0x3fe60acf ;  /* 0x3fe60acfff117424 */ /* 0x000fe400078e00ff */
[----:B0-----:R-:W-:Y:S01]  /*42450*/  IMAD.MOV.U32 R14, RZ, RZ, 0x57317fb1 ;  /* 0x57317fb1ff0e7424 */ /* 0x001fe200078e00ff */
[----:B------:R0:W-:Y:S01]  /*42460*/  STL.64 [R1+0x2588], R20 ;  /* 0x0025881401007387 */ /* 0x0001e20000100a00 */
[----:B------:R-:W-:Y:S02]  /*42470*/  IMAD.MOV.U32 R15, RZ, RZ, -0x40cef4ce ;  /* 0xbf310b32ff0f7424 */ /* 0x000fe400078e00ff */
[----:B-1----:R-:W-:Y:S01]  /*42480*/  IMAD.MOV.U32 R8, RZ, RZ, 0x172c9899 ;  /* 0x172c9899ff087424 */ /* 0x002fe200078e00ff */
[----:B------:R1:W-:Y:S01]  /*42490*/  STL.64 [R1+0x2368], R16 ;  /* 0x0023681001007387 */ /* 0x0003e20000100a00 */
[----:B------:R-:W-:Y:S01]  /*424a0*/  IMAD.MOV.U32 R9, RZ, RZ, -0x40c781ef ;  /* 0xbf387e11ff097424 */ /* 0x000fe200078e00ff */
[----:B--2---:R-:W-:Y:S01]  /*424b0*/  MOV R12, 0x664ed58b ;  /* 0x664ed58b000c7802 */ /* 0x004fe20000000f00 */
[----:B------:R-:W-:Y:S01]  /*424c0*/  IMAD.MOV.U32 R13, RZ, RZ, 0x3d6cbf45 ;  /* 0x3d6cbf45ff0d7424 */ /* 0x000fe200078e00ff */
[----:B------:R2:W-:Y:S01]  /*424d0*/  STL.64 [R1+0x2350], R14 ;  /* 0x0023500e01007387 */ /* 0x0005e20000100a00 */
[----:B0-----:R-:W-:-:S03]  /*424e0*/  MOV R20, 0xca0e8768 ;  /* 0xca0e876800147802 */ /* 0x001fc60000000f00 */
[----:B------:R0:W-:Y:S01]  /*424f0*/  STL.64 [R1+0x22f8], R12 ;  /* 0x0022f80c01007387 */ /* 0x0001e20000100a00 */
[----:B------:R-:W-:Y:S02]  /*42500*/  IMAD.MOV.U32 R21, RZ, RZ, -0x3fabe89b ;  /* 0xc0541765ff157424 */ /* 0x000fe400078e00ff */
[----:B-1----:R-:W-:Y:S01]  /*42510*/  IMAD.MOV.U32 R16, RZ, RZ, -0x746b991f ;  /* 0x8b9466e1ff107424 */ /* 0x002fe200078e00ff */
[----:B------:R1:W-:Y:S01]  /*42520*/  STL.64 [R1+0x2218], R8 ;  /* 0x0022180801007387 */ /* 0x0003e20000100a00 */
[----:B------:R-:W-:Y:S01]  /*42530*/  MOV R17, 0xbe40bbb8 ;  /* 0xbe40bbb800117802 */ /* 0x000fe20000000f00 */
[----:B--2---:R-:W-:Y:S01]  /*42540*/  IMAD.MOV.U32 R14, RZ, RZ, 0x542640 ;  /* 0x00542640ff0e7424 */ /* 0x004fe200078e00ff */
[----:B------:R-:W-:-:S03]  /*42550*/  MOV R15, 0xbfd07d01 ;  /* 0xbfd07d01000f7802 */ /* 0x000fc60000000f00 */
[----:B------:R2:W-:Y:S01]  /*42560*/  STL.64 [R1+0x2390], R16 ;  /* 0x0023901001007387 */ /* 0x0005e20000100a00 */
[----:B0-----:R-:W-:Y:S01]  /*42570*/  MOV R12, 0x92a04737 ;  /* 0x92a04737000c7802 */ /* 0x001fe20000000f00 */
[----:B------:R-:W-:Y:S02]  /*42580*/  IMAD.MOV.U32 R13, RZ, RZ, -0x410f2f9e ;  /* 0xbef0d062ff0d7424 */ /* 0x000fe400078e00ff */
[----:B------:R0:W-:Y:S01]  /*42590*/  STL.64 [R1+0x2378], R14 ;  /* 0x0023780e01007387 */ /* 0x0001e20000100a00 */
[----:B-1----:R-:W-:-:S03]  /*425a0*/  IMAD.MOV.U32 R8, RZ, RZ, -0x24814352 ;  /* 0xdb7ebcaeff087424 */ /* 0x002fc600078e00ff */
[----:B------:R1:W-:Y:S01]  /*425b0*/  STL.64 [R1+0x2310], R12 ;  /* 0x0023100c01007387 */ /* 0x0003e20000100a00 */
[----:B------:R-:W-:Y:S01]  /*425c0*/  IMAD.MOV.U32 R9, RZ, RZ, -0x40f315cd ;  /* 0xbf0cea33ff097424 */ /* 0x000fe200078e00ff */
[----:B--2---:R-:W-:Y:S01]  /*425d0*/  MOV R16, 0xc0f590c5 ;  /* 0xc0f590c500107802 */ /* 0x004fe20000000f00 */
[----:B------:R-:W-:-:S03]  /*425e0*/  IMAD.MOV.U32 R17, RZ, RZ, -0x40a683ee ;  /* 0xbf597c12ff117424 */ /* 0x000fc600078e00ff */
        /* <DEDUP_REMOVED lines=8> */
[----:B--2---:R-:W-:-:S02]  /*42670*/  IMAD.MOV.U32 R8, RZ, RZ, 0x1ad67669 ;  /* 0x1ad67669ff087424 */ /* 0x004fc400078e00ff */
[----:B------:R-:W-:Y:S01]  /*42680*/  IMAD.MOV.U32 R9, RZ, RZ, -0x4132585a ;  /* 0xbecda7a6ff097424 */ /* 0x000fe200078e00ff */
[----:B------:R2:W-:Y:S01]  /*42690*/  STL.64 [R1+0x25b0], R20 ;  /* 0x0025b01401007387 */ /* 0x0005e20000100a00 */
[----:B0-----:R-:W-:Y:S02]  /*426a0*/  IMAD.MOV.U32 R16, RZ, RZ, 0x115cc480 ;  /* 0x115cc480ff107424 */ /* 0x001fe400078e00ff */
[----:B------:R-:W-:Y:S01]  /*426b0*/  IMAD.MOV.U32 R17, RZ, RZ, -0x40f6bc84 ;  /* 0xbf09437cff117424 */ /* 0x000fe200078e00ff */
[----:B------:R0:W-:Y:S01]  /*426c0*/  STL.64 [R1+0x2248], R8 ;  /* 0x0022480801007387 */ /* 0x0001e20000100a00 */
[----:B-1----:R-:W-:Y:S02]  /*426d0*/  IMAD.MOV.U32 R14, RZ, RZ, -0x76e7b570 ;  /* 0x89184a90ff0e7424 */ /* 0x002fe400078e00ff */
[----:B------:R-:W-:Y:S01]  /*426e0*/  IMAD.MOV.U32 R15, RZ, RZ, -0x40c8e179 ;  /* 0xbf371e87ff0f7424 */ /* 0x000fe200078e00ff */
[----:B----4-:R-:W-:Y:S01]  /*426f0*/  MOV R13, 0xc0059508 ;  /* 0xc0059508000d7802 */ /* 0x010fe20000000f00 */
[----:B------:R-:W-:Y:S01]  /*42700*/  IMAD.MOV.U32 R12, RZ, RZ, 0x12bad9bf ;  /* 0x12bad9bfff0c7424 */ /* 0x000fe200078e00ff */
[----:B------:R1:W-:Y:S01]  /*42710*/  STL.64 [R1+0x23e0], R16 ;  /* 0x0023e01001007387 */ /* 0x0003e20000100a00 */
[----:B--2---:R-:W-:-:S03]  /*42720*/  IMAD.MOV.U32 R20, RZ, RZ, 0x4a8e94a0 ;  /* 0x4a8e94a0ff147424 */ /* 0x004fc600078e00ff */
[----:B------:R2:W-:Y:S01]  /*42730*/  STL.64 [R1+0x2348], R12 ;  /* 0x0023480c01007387 */ /* 0x0005e20000100a00 */
[----:B------:R-:W-:Y:S01]  /*42740*/  IMAD.MOV.U32 R21, RZ, RZ, -0x3fffbe89 ;  /* 0xc0004177ff157424 */ /* 0x000fe200078e00ff */
[----:B0-----:R-:W-:Y:S01]  /*42750*/  MOV R8, 0x3921c967 ;  /* 0x3921c96700087802 */ /* 0x001fe20000000f00 */
[----:B------:R-:W-:Y:S01]  /*42760*/  IMAD.MOV.U32 R9, RZ, RZ, -0x4009bb2f ;  /* 0xbff644d1ff097424 */ /* 0x000fe200078e00ff */
        /* <DEDUP_REMOVED lines=10> */
[----:B----4-:R-:W-:Y:S01]  /*42810*/  MOV R8, 0x127046e4 ;  /* 0x127046e400087802 */ /* 0x010fe20000000f00 */
[----:B------:R-:W-:Y:S02]  /*42820*/  IMAD.MOV.U32 R9, RZ, RZ, -0x401588c4 ;  /* 0xbfea773cff097424 */ /* 0x000fe400078e00ff */
[----:B------:R2:W-:Y:S04]  /*42830*/  STL.64 [R1+0x2408], R16 ;  /* 0x0024081001007387 */ /* 0x0005e80000100a00 */
[----:B------:R4:W-:Y:S01]  /*42840*/  STL.64 [R1+0x2280], R8 ;  /* 0x0022800801007387 */ /* 0x0009e20000100a00 */
[----:B-1----:R-:W-:Y:S01]  /*42850*/  IMAD.MOV.U32 R20, RZ, RZ, 0x2ef2633d ;  /* 0x2ef2633dff147424 */ /* 0x002fe200078e00ff */
[----:B------:R-:W-:Y:S01]  /*42860*/  MOV R21, 0x3fe31498 ;  /* 0x3fe3149800157802 */ /* 0x000fe20000000f00 */
[----:B0-----:R-:W-:Y:S01]  /*42870*/  IMAD.MOV.U32 R12, RZ, RZ, 0x5866b19f ;  /* 0x5866b19fff0c7424 */ /* 0x001fe200078e00ff */
[----:B------:R0:W-:Y:S01]  /*42880*/  STL.64 [R1+0x23f0], R14 ;  /* 0x0023f00e01007387 */ /* 0x0001e20000100a00 */
[----:B------:R-:W-:Y:S01]  /*42890*/  IMAD.MOV.U32 R13, RZ, RZ, 0x3fcb0149 ;  /* 0x3fcb0149ff0d7424 */ /* 0x000fe200078e00ff */
[----:B--2---:R-:W-:Y:S01]  /*428a0*/  MOV R16, 0x2368986f ;  /* 0x2368986f00107802 */ /* 0x004fe20000000f00 */
[----:B------:R-:W-:Y:S01]  /*428b0*/  IMAD.MOV.U32 R17, RZ, RZ, -0x3ffb63bf ;  /* 0xc0049c41ff117424 */ /* 0x000fe200078e00ff */
[----:B------:R1:W-:Y:S01]  /*428c0*/  STL.64 [R1+0x2600], R20 ;  /* 0x0026001401007387 */ /* 0x0003e20000100a00 */
[----:B----4-:R-:W-:Y:S01]  /*428d0*/  MOV R8, 0x881c041d ;  /* 0x881c041d00087802 */ /* 0x010fe20000000f00 */
[----:B------:R-:W-:-:S02]  /*428e0*/  IMAD.MOV.U32 R9, RZ, RZ, -0x4144f9ed ;  /* 0xbebb0613ff097424 */ /* 0x000fc400078e00ff */
[----:B------:R2:W-:Y:S01]  /*428f0*/  STL.64 [R1+0x2380], R12 ;  /* 0x0023800c01007387 */ /* 0x0005e20000100a00 */
[----:B0-----:R-:W-:-:S03]  /*42900*/  MOV R14, 0x4a89b561 ;  /* 0x4a89b561000e7802 */ /* 0x001fc60000000f00 */
[----:B------:R0:W-:Y:S01]  /*42910*/  STL.64 [R1+0x2298], R8 ;  /* 0x0022980801007387 */ /* 0x0001e20000100a00 */
[----:B------:R-:W-:-:S03]  /*42920*/  IMAD.MOV.U32 R15, RZ, RZ, -0x3fdb163f ;  /* 0xc024e9c1ff0f7424 */ /* 0x000fc600078e00ff */
[----:B------:R4:W-:Y:S01]  /*42930*/  STL.64 [R1+0x2430], R16 ;  /* 0x0024301001007387 */ /* 0x0009e20000100a00 */
[----:B-1----:R-:W-:Y:S02]  /*42940*/  IMAD.MOV.U32 R20, RZ, RZ, -0x393fe757 ;  /* 0xc6c018a9ff147424 */ /* 0x002fe400078e00ff */
[----:B------:R-:W-:Y:S01]  /*42950*/  IMAD.MOV.U32 R21, RZ, RZ, -0x405b5ccf ;  /* 0xbfa4a331ff157424 */ /* 0x000fe200078e00ff */
[----:B------:R1:W-:Y:S01]  /*42960*/  STL.64 [R1+0x2418], R14 ;  /* 0x0024180e01007387 */ /* 0x0003e20000100a00 */
[----:B--2---:R-:W-:Y:S02]  /*42970*/  IMAD.MOV.U32 R12, RZ, RZ, -0x4060f7e2 ;  /* 0xbf9f081eff0c7424 */ /* 0x004fe400078e00ff */
[----:B------:R-:W-:Y:S01]  /*42980*/  IMAD.MOV.U32 R13, RZ, RZ, 0x3f98d9b0 ;  /* 0x3f98d9b0ff0d7424 */ /* 0x000fe200078e00ff */
[----:B0-----:R-:W-:Y:S01]  /*42990*/  MOV R9, 0x3e4ddf27 ;  /* 0x3e4ddf2700097802 */ /* 0x001fe20000000f00 */
[----:B------:R-:W-:Y:S01]  /*429a0*/  IMAD.MOV.U32 R8, RZ, RZ, 0x5f42d73e ;  /* 0x5f42d73eff087424 */ /* 0x000fe200078e00ff */
[----:B------:R0:W-:Y:S01]  /*429b0*/  STL.64 [R1+0x2620], R20 ;  /* 0x0026201401007387 */ /* 0x0001e20000100a00 */
[----:B----4-:R-:W-:-:S03]  /*429c0*/  IMAD.MOV.U32 R16, RZ, RZ, -0x448ac069 ;  /* 0xbb753f97ff107424 */ /* 0x010fc600078e00ff */
[----:B------:R2:W-:Y:S01]  /*429d0*/  STL.64 [R1+0x2398], R12 ;  /* 0x0023980c01007387 */ /* 0x0005e20000100a00 */
[----:B------:R-:W-:Y:S02]  /*429e0*/  IMAD.MOV.U32 R17, RZ, RZ, -0x402ee61d ;  /* 0xbfd119e3ff117424 */ /* 0x000fe400078e00ff */
[----:B-1----:R-:W-:Y:S01]  /*429f0*/  IMAD.MOV.U32 R14, RZ, RZ, 0x30da5a0 ;  /* 0x030da5a0ff0e7424 */ /* 0x002fe200078e00ff */
[----:B------:R1:W-:Y:S01]  /*42a00*/  STL.64 [R1+0x22b8], R8 ;  /* 0x0022b80801007387 */ /* 0x0003e20000100a00 */
[----:B------:R-:W-:-:S03]  /*42a10*/  IMAD.MOV.U32 R15, RZ, RZ, -0x400fed45 ;  /* 0xbff012bbff0f7424 */ /* 0x000fc600078e00ff */
[----:B------:R4:W-:Y:S01]  /*42a20*/  STL.64 [R1+0x2458], R16 ;  /* 0x0024581001007387 */ /* 0x0009e20000100a00 */
[----:B0-----:R-:W-:Y:S01]  /*42a30*/  MOV R20, 0x64ad326f ;  /* 0x64ad326f00147802 */ /* 0x001fe20000000f00 */
[----:B------:R-:W-:Y:S02]  /*42a40*/  IMAD.MOV.U32 R21, RZ, RZ, 0x3f61687c ;  /* 0x3f61687cff157424 */ /* 0x000fe400078e00ff */
[----:B--2---:R-:W-:Y:S01]  /*42a50*/  IMAD.MOV.U32 R12, RZ, RZ, -0x7c1f5c1b ;  /* 0x83e0a3e5ff0c7424 */ /* 0x004fe200078e00ff */
[----:B------:R0:W-:Y:S01]  /*42a60*/  STL.64 [R1+0x2440], R14 ;  /* 0x0024400e01007387 */ /* 0x0001e20000100a00 */
[----:B------:R-:W-:Y:S02]  /*42a70*/  IMAD.MOV.U32 R13, RZ, RZ, 0x3dcb2cc4 ;  /* 0x3dcb2cc4ff0d7424 */ /* 0x000fe400078e00ff */
[----:B-1----:R-:W-:Y:S01]  /*42a80*/  IMAD.MOV.U32 R8, RZ, RZ, 0x163a4d10 ;  /* 0x163a4d10ff087424 */ /* 0x002fe200078e00ff */
[----:B------:R-:W-:Y:S01]  /*42a90*/  MOV R9, 0xbf787e11 ;  /* 0xbf787e1100097802 */ /* 0x000fe20000000f00 */
[----:B------:R1:W-:Y:S01]  /*42aa0*/  STL.64 [R1+0x2640], R20 ;  /* 0x0026401401007387 */ /* 0x0003e20000100a00 */
[----:B----4-:R-:W-:Y:S01]  /*42ab0*/  IMAD.MOV.U32 R16, RZ, RZ, 0x6b540e4a ;  /* 0x6b540e4aff107424 */ /* 0x010fe200078e00ff */
[----:B------:R-:W-:-:S02]  /*42ac0*/  MOV R17, 0xbf7ce629 ;  /* 0xbf7ce62900117802 */ /* 0x000fc40000000f00 */
[----:B------:R2:W-:Y:S01]  /*42ad0*/  STL.64 [R1+0x23b0], R12 ;  /* 0x0023b00c01007387 */ /* 0x0005e20000100a00 */
[----:B0-----:R-:W-:-:S03]  /*42ae0*/  IMAD.MOV.U32 R14, RZ, RZ, -0x493b40ef ;  /* 0xb6c4bf11ff0e7424 */ /* 0x001fc600078e00ff */
[----:B------:R0:W-:Y:S01]  /*42af0*/  STL.64 [R1+0x22d0], R8 ;  /* 0x0022d00801007387 */ /* 0x0001e20000100a00 */
[----:B------:R-:W-:-:S03]  /*42b00*/  MOV R15, 0x3e0cf9b8 ;  /* 0x3e0cf9b8000f7802 */ /* 0x000fc60000000f00 */
[----:B------:R4:W-:Y:S01]  /*42b10*/  STL.64 [R1+0x2480], R16 ;  /* 0x0024801001007387 */ /* 0x0009e20000100a00 */
[----:B-1----:R-:W-:Y:S02]  /*42b20*/  IMAD.MOV.U32 R20, RZ, RZ, -0x2d8aadfe ;  /* 0xd2755202ff147424 */ /* 0x002fe400078e00ff */
[----:B------:R-:W-:Y:S01]  /*42b30*/  IMAD.MOV.U32 R21, RZ, RZ, 0x402a3739 ;  /* 0x402a3739ff157424 */ /* 0x000fe200078e00ff */
[----:B--2---:R-:W-:Y:S01]  /*42b40*/  MOV R12, 0x43f4cecc ;  /* 0x43f4cecc000c7802 */ /* 0x004fe20000000f00 */
[----:B------:R-:W-:Y:S01]  /*42b50*/  IMAD.MOV.U32 R13, RZ, RZ, 0x3d3a2d86 ;  /* 0x3d3a2d86ff0d7424 */ /* 0x000fe200078e00ff */
[----:B------:R1:W-:Y:S01]  /*42b60*/  STL.64 [R1+0x2468], R14 ;  /* 0x0024680e01007387 */ /* 0x0003e20000100a00 */
[----:B0-----:R-:W-:Y:S01]  /*42b70*/  IMAD.MOV.U32 R8, RZ, RZ, -0x35c68f95 ;  /* 0xca39706bff087424 */ /* 0x001fe200078e00ff */
[----:B------:R-:W-:Y:S02]  /*42b80*/  MOV R9, 0xbf512b0e ;  /* 0xbf512b0e00097802 */ /* 0x000fe40000000f00 */
[----:B------:R0:W-:Y:S01]  /*42b90*/  STL.64 [R1+0x23d0], R12 ;  /* 0x0023d00c01007387 */ /* 0x0001e20000100a00 */
[----:B----4-:R-:W-:Y:S01]  /*42ba0*/  MOV R16, 0x272abdba ;  /* 0x272abdba00107802 */ /* 0x010fe20000000f00 */
[----:B------:R-:W-:-:S02]  /*42bb0*/  IMAD.MOV.U32 R17, RZ, RZ, -0x4233cd92 ;  /* 0xbdcc326eff117424 */ /* 0x000fc400078e00ff */
[----:B------:R2:W-:Y:S04]  /*42bc0*/  STL.64 [R1+0x22e8], R8 ;  /* 0x0022e80801007387 */ /* 0x0005e80000100a00 */
[----:B------:R4:W-:Y:S01]  /*42bd0*/  STL.64 [R1+0x24a8], R16 ;  /* 0x0024a81001007387 */ /* 0x0009e20000100a00 */
[----:B-1----:R-:W-:Y:S01]  /*42be0*/  MOV R14, 0x918990d6 ;  /* 0x918990d6000e7802 */ /* 0x002fe20000000f00 */
[----:B------:R-:W-:Y:S01]  /*42bf0*/  IMAD.MOV.U32 R15, RZ, RZ, 0x3f5b22fa ;  /* 0x3f5b22faff0f7424 */ /* 0x000fe200078e00ff */
[----:B0-----:R-:W-:Y:S01]  /*42c00*/  MOV R12, 0x428cf51e ;  /* 0x428cf51e000c7802 */ /* 0x001fe20000000f00 */
[----:B------:R-:W-:Y:S01]  /*42c10*/  IMAD.MOV.U32 R13, RZ, RZ, 0x3eefef14 ;  /* 0x3eefef14ff0d7424 */ /* 0x000fe200078e00ff */
[----:B------:R0:W-:Y:S01]  /*42c20*/  STL.64 [R1+0x2650], R20 ;  /* 0x0026501401007387 */ /* 0x0001e20000100a00 */
[----:B--2---:R-:W-:-:S03]  /*42c30*/  IMAD.MOV.U32 R8, RZ, RZ, -0x2d24c015 ;  /* 0xd2db3febff087424 */ /* 0x004fc600078e00ff */
[----:B------:R1:W-:Y:S01]  /*42c40*/  STL.64 [R1+0x23e8], R12 ;  /* 0x0023e80c01007387 */ /* 0x0003e20000100a00 */
[----:B------:R-:W-:Y:S02]  /*42c50*/  IMAD.MOV.U32 R9, RZ, RZ, 0x3f0a5dff ;  /* 0x3f0a5dffff097424 */ /* 0x000fe400078e00ff */
[----:B----4-:R-:W-:Y:S01]  /*42c60*/  IMAD.MOV.U32 R16, RZ, RZ, -0x414a6413 ;  /* 0xbeb59bedff107424 */ /* 0x010fe200078e00ff */
[----:B------:R2:W-:Y:S01]  /*42c70*/  STL.64 [R1+0x2490], R14 ;  /* 0x0024900e01007387 */ /* 0x0005e20000100a00 */
[----:B------:R-:W-:-:S03]  /*42c80*/  IMAD.MOV.U32 R17, RZ, RZ, -0x3fb5d9d3 ;  /* 0xc04a262dff117424 */ /* 0x000fc600078e00ff */
[----:B------:R4:W-:Y:S01]  /*42c90*/  STL.64 [R1+0x2308], R8 ;  /* 0x0023080801007387 */ /* 0x0009e20000100a00 */
[----:B0-----:R-:W-:Y:S01]  /*42ca0*/  MOV R20, 0xd2c96715 ;  /* 0xd2c9671500147802 */ /* 0x001fe20000000f00 */
[----:B------:R-:W-:Y:S02]  /*42cb0*/  IMAD.MOV.U32 R21, RZ, RZ, -0x40627dbc ;  /* 0xbf9d8244ff157424 */ /* 0x000fe400078e00ff */
[----:B-1----:R-:W-:Y:S01]  /*42cc0*/  IMAD.MOV.U32 R12, RZ, RZ, 0x33a9e5be ;  /* 0x33a9e5beff0c7424 */ /* 0x002fe200078e00ff */
[----:B------:R0:W-:Y:S01]  /*42cd0*/  STL.64 [R1+0x24d0], R16 ;  /* 0x0024d01001007387 */ /* 0x0001e20000100a00 */
[----:B------:R-:W-:Y:S02]  /*42ce0*/  IMAD.MOV.U32 R13, RZ, RZ, 0x4022777c ;  /* 0x4022777cff0d7424 */ /* 0x000fe400078e00ff */
[----:B--2---:R-:W-:Y:S01]  /*42cf0*/  IMAD.MOV.U32 R14, RZ, RZ, 0x4df23f8f ;  /* 0x4df23f8fff0e7424 */ /* 0x004fe200078e00ff */
[----:B------:R1:W-:Y:S01]  /*42d00*/  STL.64 [R1+0x2670], R20 ;  /* 0x0026701401007387 */ /* 0x0003e20000100a00 */
[----:B------:R-:W-:-:S02]  /*42d10*/  IMAD.MOV.U32 R15, RZ, RZ, -0x3fcee326 ;  /* 0xc0311cdaff0f7424 */ /* 0x000fc400078e00ff */
[----:B----4-:R-:W-:Y:S01]  /*42d20*/  IMAD.MOV.U32 R8, RZ, RZ, -0x2584fef8 ;  /* 0xda7b0108ff087424 */ /* 0x010fe200078e00ff */
[----:B------:R2:W-:Y:S01]  /*42d30*/  STL.64 [R1+0x2410], R12 ;  /* 0x0024100c01007387 */ /* 0x0005e20000100a00 */
[----:B------:R-:W-:Y:S01]  /*42d40*/  IMAD.MOV.U32 R9, RZ, RZ, 0x3eca5076 ;  /* 0x3eca5076ff097424 */ /* 0x000fe200078e00ff */
[----:B0-----:R-:W-:Y:S01]  /*42d50*/  MOV R16, 0x9704f557 ;  /* 0x9704f55700107802 */ /* 0x001fe20000000f00 */
[----:B------:R-:W-:-:S03]  /*42d60*/  IMAD.MOV.U32 R17, RZ, RZ, 0x4034e300 ;  /* 0x4034e300ff117424 */ /* 0x000fc600078e00ff */
        /* <DEDUP_REMOVED lines=8> */
[----:B0-----:R-:W-:-:S02]  /*42df0*/  IMAD.MOV.U32 R8, RZ, RZ, -0x7d41b984 ;  /* 0x82be467cff087424 */ /* 0x001fc400078e00ff */
[----:B------:R-:W-:Y:S01]  /*42e00*/  IMAD.MOV.U32 R9, RZ, RZ, -0x3ff55e8a ;  /* 0xc00aa176ff097424 */ /* 0x000fe200078e00ff */
[----:B------:R0:W-:Y:S01]  /*42e10*/  STL.64 [R1+0x2690], R20 ;  /* 0x0026901401007387 */ /* 0x0001e20000100a00 */
[----:B-1----:R-:W-:Y:S02]  /*42e20*/  IMAD.MOV.U32 R16, RZ, RZ, -0x799944c9 ;  /* 0x8666bb37ff107424 */ /* 0x002fe400078e00ff */
[----:B------:R-:W-:Y:S01]  /*42e30*/  IMAD.MOV.U32 R17, RZ, RZ, 0x3ff6ed4d ;  /* 0x3ff6ed4dff117424 */ /* 0x000fe200078e00ff */
[----:B------:R1:W-:Y:S01]  /*42e40*/  STL.64 [R1+0x2338], R8 ;  /* 0x0023380801007387 */ /* 0x0003e20000100a00 */
[----:B--2---:R-:W-:Y:S01]  /*42e50*/  IMAD.MOV.U32 R14, RZ, RZ, -0x455996d3 ;  /* 0xbaa6692dff0e7424 */ /* 0x004fe200078e00ff */
[----:B------:R-:W-:Y:S02]  /*42e60*/  MOV R15, 0x3f644f1c ;  /* 0x3f644f1c000f7802 */ /* 0x000fe40000000f00 */
        /* <DEDUP_REMOVED lines=10> */
[----:B--2---:R-:W-:Y:S01]  /*42f10*/  IMAD.MOV.U32 R16, RZ, RZ, -0x4c63ea59 ;  /* 0xb39c15a7ff107424 */ /* 0x004fe200078e00ff */
[----:B------:R-:W-:Y:S01]  /*42f20*/  MOV R17, 0xbdf3e595 ;  /* 0xbdf3e59500117802 */ /* 0x000fe20000000f00 */
[----:B0-----:R-:W-:Y:S01]  /*42f30*/  IMAD.MOV.U32 R12, RZ, RZ, -0x1e36eb88 ;  /* 0xe1c91478ff0c7424 */ /* 0x001fe200078e00ff */
[----:B------:R0:W-:Y:S01]  /*42f40*/  STL.64 [R1+0x26a0], R20 ;  /* 0x0026a01401007387 */ /* 0x0001e20000100a00 */
[----:B------:R-:W-:Y:S01]  /*42f50*/  IMAD.MOV.U32 R13, RZ, RZ, 0x3d8110fe ;  /* 0x3d8110feff0d7424 */ /* 0x000fe200078e00ff */
[----:B-1----:R-:W-:-:S02]  /*42f60*/  MOV R14, 0x9ba085fd ;  /* 0x9ba085fd000e7802 */ /* 0x002fc40000000f00 */
[----:B------:R1:W-:Y:S01]  /*42f70*/  STL.64 [R1+0x2540], R16 ;  /* 0x0025401001007387 */ /* 0x0003e20000100a00 */
[----:B------:R-:W-:Y:S01]  /*42f80*/  IMAD.MOV.U32 R15, RZ, RZ, 0x40104edc ;  /* 0x40104edcff0f7424 */ /* 0x000fe200078e00ff */
[----:B----4-:R-:W-:Y:S02]  /*42f90*/  MOV R8, 0x5a443c00 ;  /* 0x5a443c0000087802 */ /* 0x010fe40000000f00 */
        /* <DEDUP_REMOVED lines=8> */
[----:B--2---:R-:W-:Y:S01]  /*43020*/  IMAD.MOV.U32 R12, RZ, RZ, -0x14756c2 ;  /* 0xfeb8a93eff0c7424 */ /* 0x004fe200078e00ff */
[----:B------:R-:W-:Y:S01]  /*43030*/  MOV R13, 0xbf140318 ;  /* 0xbf140318000d7802 */ /* 0x000fe20000000f00 */
[----:B------:R1:W-:Y:S01]  /*43040*/  STL.64 [R1+0x2498], R22 ;  /* 0x0024981601007387 */ /* 0x0003e20000100a00 */
[----:B----4-:R-:W-:-:S03]  /*43050*/  IMAD.MOV.U32 R14, RZ, RZ, -0x1502ba8a ;  /* 0xeafd4576ff0e7424 */ /* 0x010fc600078e00ff */
[----:B------:R2:W-:Y:S01]  /*43060*/  STL.64 [R1+0x24b0], R12 ;  /* 0x0024b00c01007387 */ /* 0x0005e20000100a00 */
[----:B------:R-:W-:Y:S01]  /*43070*/  IMAD.MOV.U32 R15, RZ, RZ, 0x3fd5d504 ;  /* 0x3fd5d504ff0f7424 */ /* 0x000fe200078e00ff */
[----:B0-----:R-:W-:Y:S01]  /*43080*/  MOV R8, 0xb61b59c3 ;  /* 0xb61b59c300087802 */ /* 0x001fe20000000f00 */
[----:B------:R-:W-:Y:S01]  /*43090*/  IMAD.MOV.U32 R9, RZ, RZ, -0x404a91b2 ;  /* 0xbfb56e4eff097424 */ /* 0x000fe200078e00ff */
[----:B------:R0:W-:Y:S04]  /*430a0*/  STL.64 [R1+0x2568], R16 ;  /* 0x0025681001007387 */ /* 0x0001e80000100a00 */
[----:B------:R4:W-:Y:S01]  /*430b0*/  STL.64 [R1+0x2388], R8 ;  /* 0x0023880801007387 */ /* 0x0009e20000100a00 */
[----:B-1----:R-:W-:Y:S01]  /*430c0*/  MOV R22, 0xa9756022 ;  /* 0xa975602200167802 */ /* 0x002fe20000000f00 */
[----:B------:R-:W-:Y:S01]  /*430d0*/  IMAD.MOV.U32 R23, RZ, RZ, -0x400e1130 ;  /* 0xbff1eed0ff177424 */ /* 0x000fe200078e00ff */
[----:B--2---:R-:W-:Y:S01]  /*430e0*/  MOV R12, 0xddff7151 ;  /* 0xddff7151000c7802 */ /* 0x004fe20000000f00 */
[----:B------:R-:W-:Y:S01]  /*430f0*/  IMAD.MOV.U32 R13, RZ, RZ, 0x4040877f ;  /* 0x4040877fff0d7424 */ /* 0x000fe200078e00ff */
[----:B------:R1:W-:Y:S01]  /*43100*/  STL.64 [R1+0x2530], R14 ;  /* 0x0025300e01007387 */ /* 0x0003e20000100a00 */
[----:B0-----:R-:W-:-:S03]  /*43110*/  IMAD.MOV.U32 R16, RZ, RZ, -0x282f4bff ;  /* 0xd7d0b401ff107424 */ /* 0x001fc600078e00ff */
[----:B------:R0:W-:Y:S01]  /*43120*/  STL.64 [R1+0x24d8], R12 ;  /* 0x0024d80c01007387 */ /* 0x0001e20000100a00 */
[----:B------:R-:W-:Y:S01]  /*43130*/  IMAD.MOV.U32 R17, RZ, RZ, 0x406086f7 ;  /* 0x406086f7ff117424 */ /* 0x000fe200078e00ff */
[----:B----4-:R-:W-:Y:S01]  /*43140*/  MOV R9, 0x3f7a33c6 ;  /* 0x3f7a33c600097802 */ /* 0x010fe20000000f00 */
[----:B------:R-:W-:Y:S01]  /*43150*/  IMAD.MOV.U32 R8, RZ, RZ, 0x7b186dc8 ;  /* 0x7b186dc8ff087424 */ /* 0x000fe200078e00ff */
[----:B------:R2:W-:Y:S04]  /*43160*/  STL.64 [R1+0x26c0], R20 ;  /* 0x0026c01401007387 */ /* 0x0005e80000100a00 */
[----:B------:R4:W-:Y:S01]  /*43170*/  STL.64 [R1+0x23a8], R8 ;  /* 0x0023a80801007387 */ /* 0x0009e20000100a00 */
[----:B-1----:R-:W-:Y:S01]  /*43180*/  IMAD.MOV.U32 R14, RZ, RZ, 0x72284d2c ;  /* 0x72284d2cff0e7424 */ /* 0x002fe200078e00ff */
[----:B------:R-:W-:Y:S01]  /*43190*/  MOV R15, 0x3f807746 ;  /* 0x3f807746000f7802 */ /* 0x000fe20000000f00 */
[----:B0-----:R-:W-:Y:S01]  /*431a0*/  IMAD.MOV.U32 R12, RZ, RZ, -0x6936a9cb ;  /* 0x96c95635ff0c7424 */ /* 0x001fe200078e00ff */
[----:B------:R0:W-:Y:S01]  /*431b0*/  STL.64 [R1+0x2590], R16 ;  /* 0x0025901001007387 */ /* 0x0001e20000100a00 */
[----:B------:R-:W-:-:S02]  /*431c0*/  IMAD.MOV.U32 R13, RZ, RZ, -0x4116555b ;  /* 0xbee9aaa5ff0d7424 */ /* 0x000fc400078e00ff */
[----:B--2---:R-:W-:Y:S01]  /*431d0*/  IMAD.MOV.U32 R20, RZ, RZ, -0x75425d1d ;  /* 0x8abda2e3ff147424 */ /* 0x004fe200078e00ff */
[----:B------:R1:W-:Y:S01]  /*431e0*/  STL.64 [R1+0x2558], R14 ;  /* 0x0025580e01007387 */ /* 0x0003e20000100a00 */
[----:B------:R-:W-:Y:S02]  /*431f0*/  IMAD.MOV.U32 R21, RZ, RZ, 0x3fe2b6ed ;  /* 0x3fe2b6edff157424 */ /* 0x000fe400078e00ff */
[----:B----4-:R-:W-:Y:S01]  /*43200*/  IMAD.MOV.U32 R8, RZ, RZ, -0x1d9556fb ;  /* 0xe26aa905ff087424 */ /* 0x010fe200078e00ff */
[----:B------:R2:W-:Y:S01]  /*43210*/  STL.64 [R1+0x2500], R12 ;  /* 0x0025000c01007387 */ /* 0x0005e20000100a00 */
[----:B------:R-:W-:Y:S01]  /*43220*/  MOV R9, 0x3f514daf ;  /* 0x3f514daf00097802 */ /* 0x000fe20000000f00 */
[----:B0-----:R-:W-:Y:S01]  /*43230*/  IMAD.MOV.U32 R16, RZ, RZ, -0x4d642099 ;  /* 0xb29bdf67ff107424 */ /* 0x001fe200078e00ff */
[----:B------:R-:W-:-:S03]  /*43240*/  MOV R17, 0xbf1d845b ;  /* 0xbf1d845b00117802 */ /* 0x000fc60000000f00 */
[----:B------:R0:W-:Y:S01]  /*43250*/  STL.64 [R1+0x23c0], R8 ;  /* 0x0023c00801007387 */ /* 0x0001e20000100a00 */
[----:B-1----:R-:W-:Y:S01]  /*43260*/  MOV R14, 0x311f1460 ;  /* 0x311f1460000e7802 */ /* 0x002fe20000000f00 */
[----:B------:R-:W-:Y:S02]  /*43270*/  IMAD.MOV.U32 R15, RZ, RZ, 0x405278fb ;  /* 0x405278fbff0f7424 */ /* 0x000fe400078e00ff */
        /* <DEDUP_REMOVED lines=8> */
[----:B------:R0:W-:Y:S01]  /*43300*/  STL.64 [R1+0x2580], R14 ;  /* 0x0025800e01007387 */ /* 0x0001e20000100a00 */
[----:B------:R-:W-:-:S02]  /*43310*/  IMAD.MOV.U32 R17, RZ, RZ, 0x3eaf6148 ;  /* 0x3eaf6148ff117424 */ /* 0x000fc400078e00ff */
[----:B--2---:R-:W-:Y:S01]  /*43320*/  IMAD.MOV.U32 R22, RZ, RZ, 0x30c9aff6 ;  /* 0x30c9aff6ff167424 */ /* 0x004fe200078e00ff */
[----:B------:R3:W-:Y:S01]  /*43330*/  STL.64 [R1+0x23d8], R8 ;  /* 0x0023d80801007387 */ /* 0x0007e20000100a00 */
[----:B------:R-:W-:Y:S02]  /*43340*/  MOV R23, 0x3f235a96 ;  /* 0x3f235a9600177802 */ /* 0x000fe40000000f00 */
[----:B----4-:R-:W-:Y:S01]  /*43350*/  MOV R12, 0x8a65ffac ;  /* 0x8a65ffac000c7802 */ /* 0x010fe20000000f00 */
[----:B------:R-:W-:Y:S01]  /*43360*/  IMAD.MOV.U32 R13, RZ, RZ, -0x40682ad7 ;  /* 0xbf97d529ff0d7424 */ /* 0x000fe200078e00ff */
[----:B------:R1:W-:Y:S01]  /*43370*/  STL.64 [R1+0x25d8], R16 ;  /* 0x0025d81001007387 */ /* 0x0003e20000100a00 */
[----:B0-----:R-:W-:-:S03]  /*43380*/  IMAD.MOV.U32 R14, RZ, RZ, -0x200583a8 ;  /* 0xdffa7c58ff0e7424 */ /* 0x001fc600078e00ff */
[----:B------:R0:W-:Y:S01]  /*43390*/  STL.64 [R1+0x2550], R12 ;  /* 0x0025500c01007387 */ /* 0x0001e20000100a00 */
[----:B------:R-:W-:Y:S01]  /*433a0*/  IMAD.MOV.U32 R15, RZ, RZ, 0x4062469e ;  /* 0x4062469eff0f7424 */ /* 0x000fe200078e00ff */
[----:B---3--:R-:W2:Y:S02]  /*433b0*/  DFMA R8, -R10, R6, 1 ;  /* 0x3ff000000a08742b */ /* 0x008ea40000000106 */
[----:B------:R3:W-:Y:S01]  /*433c0*/  STL.64 [R1+0x26e0], R20 ;  /* 0x0026e01401007387 */ /* 0x0007e20000100a00 */
[----:B-1----:R-:W-:-:S03]  /*433d0*/  IMAD.MOV.U32 R16, RZ, RZ, 0x54519e31 ;  /* 0x54519e31ff107424 */ /* 0x002fc600078e00ff */
[----:B------:R1:W-:Y:S01]  /*433e0*/  STL.64 [R1+0x25a8], R14 ;  /* 0x0025a80e01007387 */ /* 0x0003e20000100a00 */
[----:B------:R-:W-:Y:S02]  /*433f0*/  IMAD.MOV.U32 R17, RZ, RZ, -0x4023b2df ;  /* 0xbfdc4d21ff117424 */ /* 0x000fe400078e00ff */
[----:B0-----:R-:W-:Y:S01]  /*43400*/  IMAD.MOV.U32 R12, RZ, RZ, -0x6f5a202a ;  /* 0x90a5dfd6ff0c7424 */ /* 0x001fe200078e00ff */
[----:B------:R0:W-:Y:S01]  /*43410*/  STL.64 [R1+0x26e8], R24 ;  /* 0x0026e81801007387 */ /* 0x0001e20000100a00 */
[----:B------:R-:W-:Y:S02]  /*43420*/  IMAD.MOV.U32 R13, RZ, RZ, -0x40c6205e ;  /* 0xbf39dfa2ff0d7424 */ /* 0x000fe400078e00ff */
[----:B---3--:R-:W-:Y:S01]  /*43430*/  IMAD.MOV.U32 R20, RZ, RZ, -0x68f25d89 ;  /* 0x970da277ff147424 */ /* 0x008fe200078e00ff */
[----:B------:R3:W-:Y:S01]  /*43440*/  STL.64 [R1+0x2608], R16 ;  /* 0x0026081001007387 */ /* 0x0007e20000100a00 */
[----:B------:R-:W-:-:S03]  /*43450*/  IMAD.MOV.U32 R21, RZ, RZ, 0x3faa1cba ;  /* 0x3faa1cbaff157424 */ /* 0x000fc600078e00ff */
[----:B------:R4:W-:Y:S01]  /*43460*/  STL.64 [R1+0x2578], R12 ;  /* 0x0025780c01007387 */ /* 0x0009e20000100a00 */
[----:B-1----:R-:W-:Y:S01]  /*43470*/  IMAD.MOV.U32 R14, RZ, RZ, 0x217aa43e ;  /* 0x217aa43eff0e7424 */ /* 0x002fe200078e00ff */
[----:B------:R-:W-:Y:S02]  /*43480*/  MOV R15, 0x403131fa ;  /* 0x403131fa000f7802 */ /* 0x000fe40000000f00 */
[----:B------:R1:W-:Y:S01]  /*43490*/  STL.64 [R1+0x26f0], R22 ;  /* 0x0026f01601007387 */ /* 0x0003e20000100a00 */
[----:B0-----:R-:W-:Y:S02]  /*434a0*/  IMAD.MOV.U32 R24, RZ, RZ, 0x7d9b7a22 ;  /* 0x7d9b7a22ff187424 */ /* 0x001fe400078e00ff */
[----:B------:R-:W-:Y:S01]  /*434b0*/  IMAD.MOV.U32 R25, RZ, RZ, -0x3f71133b ;  /* 0xc08eecc5ff197424 */ /* 0x000fe200078e00ff */
[----:B---3--:R-:W-:Y:S01]  /*434c0*/  MOV R16, 0x28bbd500 ;  /* 0x28bbd50000107802 */ /* 0x008fe20000000f00 */
[----:B------:R-:W-:Y:S01]  /*434d0*/  IMAD.MOV.U32 R17, RZ, RZ, 0x3f9c8476 ;  /* 0x3f9c8476ff117424 */ /* 0x000fe200078e00ff */
[----:B------:R0:W-:Y:S01]  /*434e0*/  STL.64 [R1+0x26f8], R20 ;  /* 0x0026f81401007387 */ /* 0x0001e20000100a00 */
[----:B----4-:R-:W-:Y:S01]  /*434f0*/  IMAD.MOV.U32 R12, RZ, RZ, -0x267437c0 ;  /* 0xd98bc840ff0c7424 */ /* 0x010fe200078e00ff */
[----:B------:R-:W-:-:S02]  /*43500*/  MOV R13, 0xc05eea8e ;  /* 0xc05eea8e000d7802 */ /* 0x000fc40000000f00 */
[----:B------:R3:W-:Y:S01]  /*43510*/  STL.64 [R1+0x2628], R16 ;  /* 0x0026281001007387 */ /* 0x0007e20000100a00 */
[----:B-1----:R-:W-:Y:S01]  /*43520*/  MOV R22, 0x6f39f917 ;  /* 0x6f39f91700167802 */ /* 0x002fe20000000f00 */
[----:B------:R-:W-:Y:S02]  /*43530*/  IMAD.MOV.U32 R23, RZ, RZ, 0x40a1211c ;  /* 0x40a1211cff177424 */ /* 0x000fe400078e00ff */
[----:B------:R1:W-:Y:S01]  /*43540*/  STL.64 [R1+0x25a0], R12 ;  /* 0x0025a00c01007387 */ /* 0x0003e20000100a00 */
[----:B0-----:R-:W-:Y:S01]  /*43550*/  IMAD.MOV.U32 R20, RZ, RZ, 0x495b65de ;  /* 0x495b65deff147424 */ /* 0x001fe200078e00ff */
[----:B------:R-:W-:Y:S02]  /*43560*/  MOV R21, 0xc09e216f ;  /* 0xc09e216f00157802 */ /* 0x000fe40000000f00 */
[----:B------:R-:W-:Y:S01]  /*43570*/  STL.64 [R1+0x25d0], R14 ;  /* 0x0025d00e01007387 */ /* 0x000fe20000100a00 */
[----:B---3--:R-:W-:Y:S01]  /*43580*/  MOV R16, 0xcab41690 ;  /* 0xcab4169000107802 */ /* 0x008fe20000000f00 */
[----:B------:R-:W-:-:S02]  /*43590*/  IMAD.MOV.U32 R17, RZ, RZ, -0x3f80f047 ;  /* 0xc07f0fb9ff117424 */ /* 0x000fc400078e00ff */
[----:B------:R0:W-:Y:S01]  /*435a0*/  STL.64 [R1+0x2710], R24 ;  /* 0x0027101801007387 */ /* 0x0001e20000100a00 */
[----:B-1----:R-:W-:Y:S01]  /*435b0*/  MOV R12, 0x6beb0621 ;  /* 0x6beb0621000c7802 */ /* 0x002fe20000000f00 */
[----:B------:R-:W-:Y:S02]  /*435c0*/  IMAD.MOV.U32 R13, RZ, RZ, -0x3fbce514 ;  /* 0xc0431aecff0d7424 */ /* 0x000fe400078e00ff */
[----:B------:R1:W-:Y:S04]  /*435d0*/  STL.64 [R1+0x2658], R16 ;  /* 0x0026581001007387 */ /* 0x0003e80000100a00 */
[----:B------:R3:W-:Y:S04]  /*435e0*/  STL.64 [R1+0x25c8], R12 ;  /* 0x0025c80c01007387 */ /* 0x0007e80000100a00 */
[----:B------:R4:W-:Y:S01]  /*435f0*/  STL.64 [R1+0x2718], R22 ;  /* 0x0027181601007387 */ /* 0x0009e20000100a00 */
[----:B0-----:R-:W-:Y:S01]  /*43600*/  IMAD.MOV.U32 R24, RZ, RZ, -0x3e789b85 ;  /* 0xc187647bff187424 */ /* 0x001fe200078e00ff */
[----:B------:R-:W-:Y:S01]  /*43610*/  MOV R25, 0xc0a2ce80 ;  /* 0xc0a2ce8000197802 */ /* 0x000fe20000000f00 */
[----:B-1----:R-:W-:Y:S01]  /*43620*/  IMAD.MOV.U32 R16, RZ, RZ, -0x22ea8a14 ;  /* 0xdd1575ecff107424 */ /* 0x002fe200078e00ff */
[----:B------:R-:W-:-:S04]  /*43630*/  MOV R17, 0x407462ac ;  /* 0x407462ac00117802 */ /* 0x000fc80000000f00 */
[----:B--2---:R0:W1:Y:S02]  /*43640*/  DFMA R6, R6, R8, R6 ;  /* 0x000000080606722b */ /* 0x0040640000000006 */
[----:B0-----:R-:W-:Y:S01]  /*43650*/  IMAD.MOV.U32 R8, RZ, RZ, -0x7db2eaba ;  /* 0x824d1546ff087424 */ /* 0x001fe200078e00ff */
[----:B------:R-:W-:Y:S01]  /*43660*/  MOV R9, 0xc0241766 ;  /* 0xc024176600097802 */ /* 0x000fe20000000f00 */
[----:B---3--:R-:W-:Y:S01]  /*43670*/  IMAD.MOV.U32 R12, RZ, RZ, -0x6406ef78 ;  /* 0x9bf91088ff0c7424 */ /* 0x008fe200078e00ff */
[----:B------:R-:W-:Y:S01]  /*43680*/  MOV R13, 0x401477b4 ;  /* 0x401477b4000d7802 */ /* 0x000fe20000000f00 */
[----:B------:R0:W-:Y:S01]  /*43690*/  STL.64 [R1+0x2678], R16 ;  /* 0x0026781001007387 */ /* 0x0001e20000100a00 */
[----:B----4-:R-:W-:Y:S02]  /*436a0*/  IMAD.MOV.U32 R22, RZ, RZ, -0x3e818735 ;  /* 0xc17e78cbff167424 */ /* 0x010fe400078e00ff */
[----:B------:R-:W-:Y:S01]  /*436b0*/  IMAD.MOV.U32 R23, RZ, RZ, 0x40957e75 ;  /* 0x40957e75ff177424 */ /* 0x000fe200078e00ff */
[----:B------:R2:W-:Y:S04]  /*436c0*/  STL.64 [R1+0x24f8], R8 ;  /* 0x0024f80801007387 */ /* 0x0005e80000100a00 */
[----:B------:R3:W-:Y:S01]  /*436d0*/  STL.64 [R1+0x25e8], R12 ;  /* 0x0025e80c01007387 */ /* 0x0007e20000100a00 */
[----:B0-----:R-:W-:Y:S01]  /*436e0*/  IMAD.MOV.U32 R16, RZ, RZ, -0x58855efb ;  /* 0xa77aa105ff107424 */ /* 0x001fe200078e00ff */
[----:B------:R-:W-:-:S02]  /*436f0*/  MOV R17, 0xc03c7290 ;  /* 0xc03c729000117802 */ /* 0x000fc40000000f00 */
[----:B--2---:R-:W-:Y:S01]  /*43700*/  MOV R8, 0xe3f45c35 ;  /* 0xe3f45c3500087802 */ /* 0x004fe20000000f00 */
[----:B------:R-:W-:Y:S02]  /*43710*/  IMAD.MOV.U32 R9, RZ, RZ, 0x3e7327d0 ;  /* 0x3e7327d0ff097424 */ /* 0x000fe400078e00ff */
[----:B------:R0:W-:Y:S01]  /*43720*/  STL.64 [R1+0x26a8], R16 ;  /* 0x0026a81001007387 */ /* 0x0001e20000100a00 */
[----:B---3--:R-:W-:Y:S01]  /*43730*/  MOV R12, 0x3c3db77e ;  /* 0x3c3db77e000c7802 */ /* 0x008fe20000000f00 */
[----:B------:R-:W-:Y:S02]  /*43740*/  IMAD.MOV.U32 R13, RZ, RZ, -0x41cabca0 ;  /* 0xbe354360ff0d7424 */ /* 0x000fe400078e00ff */
[----:B------:R2:W-:Y:S04]  /*43750*/  STL.64 [R1+0x2520], R8 ;  /* 0x0025200801007387 */ /* 0x0005e80000100a00 */
[----:B------:R3:W-:Y:S01]  /*43760*/  STL.64 [R1+0x25f8], R12 ;  /* 0x0025f80c01007387 */ /* 0x0007e20000100a00 */
[----:B0-----:R-:W-:-:S02]  /*43770*/  IMAD.MOV.U32 R16, RZ, RZ, 0xf4b0bff ;  /* 0x0f4b0bffff107424 */ /* 0x001fc400078e00ff */
[----:B------:R-:W-:Y:S02]  /*43780*/  IMAD.MOV.U32 R17, RZ, RZ, 0x400727bb ;  /* 0x400727bbff117424 */ /* 0x000fe400078e00ff */
[----:B--2---:R-:W-:Y:S02]  /*43790*/  IMAD.MOV.U32 R8, RZ, RZ, -0x6475e4cf ;  /* 0x9b8a1b31ff087424 */ /* 0x004fe400078e00ff */
[----:B------:R-:W-:Y:S01]  /*437a0*/  IMAD.MOV.U32 R9, RZ, RZ, 0x3fa0f5dc ;  /* 0x3fa0f5dcff097424 */ /* 0x000fe200078e00ff */
[----:B------:R0:W-:Y:S01]  /*437b0*/  STL.64 [R1+0x26c8], R16 ;  /* 0x0026c81001007387 */ /* 0x0001e20000100a00 */
[----:B---3--:R-:W-:Y:S01]  /*437c0*/  IMAD.MOV.U32 R12, RZ, RZ, 0x79502d77 ;  /* 0x79502d77ff0c7424 */ /* 0x008fe200078e00ff */
[----:B------:R-:W-:Y:S02]  /*437d0*/  MOV R13, 0xbe5a8ec5 ;  /* 0xbe5a8ec5000d7802 */ /* 0x000fe40000000f00 */
[----:B------:R2:W-:Y:S04]  /*437e0*/  STL.64 [R1+0x2548], R8 ;  /* 0x0025480801007387 */ /* 0x0005e80000100a00 */
[----:B------:R3:W-:Y:S01]  /*437f0*/  STL.64 [R1+0x2618], R12 ;  /* 0x0026180c01007387 */ /* 0x0007e20000100a00 */
[----:B0-----:R-:W-:Y:S01]  /*43800*/  MOV R16, 0x4f19f2c4 ;  /* 0x4f19f2c400107802 */ /* 0x001fe20000000f00 */
[----:B------:R-:W-:-:S02]  /*43810*/  IMAD.MOV.U32 R17, RZ, RZ, -0x405f11f1 ;  /* 0xbfa0ee0fff117424 */ /* 0x000fc400078e00ff */
[----:B--2---:R-:W-:Y:S01]  /*43820*/  IMAD.MOV.U32 R8, RZ, RZ, -0x50d8d6c ;  /* 0xfaf27294ff087424 */ /* 0x004fe200078e00ff */
[----:B------:R-:W-:Y:S02]  /*43830*/  MOV R9, 0x3f53d694 ;  /* 0x3f53d69400097802 */ /* 0x000fe40000000f00 */
[----:B------:R0:W-:Y:S01]  /*43840*/  STL.64 [R1+0x2700], R16 ;  /* 0x0027001001007387 */ /* 0x0001e20000100a00 */
[----:B---3--:R-:W-:-:S11]  /*43850*/  IMAD.MOV.U32 R12, RZ, RZ, -0x368a72c3 ;  /* 0xc9758d3dff0c7424 */ /* 0x008fd600078e00ff */
[----:B-1----:R-:W1:Y:S01]  /*43860*/  DMUL R14, R2, R6 ;  /* 0x00000006020e7228 */ /* 0x002e620000000000 */
[----:B------:R2:W-:Y:S01]  /*43870*/  STL.64 [R1+0x2570], R8 ;  /* 0x0025700801007387 */ /* 0x0005e20000100a00 */
[----:B------:R-:W-:-:S05]  /*43880*/  IMAD.MOV.U32 R13, RZ, RZ, 0x3edaed56 ;  /* 0x3edaed56ff0d7424 */ /* 0x000fca00078e00ff */
[----:B------:R3:W-:Y:S01]  /*43890*/  STL.64 [R1+0x2638], R12 ;  /* 0x0026380c01007387 */ /* 0x0007e20000100a00 */
[----:B0-----:R-:W-:Y:S02]  /*438a0*/  IMAD.MOV.U32 R16, RZ, RZ, -0x42008b47 ;  /* 0xbdff74b9ff107424 */ /* 0x001fe400078e00ff */
[----:B------:R-:W-:Y:S01]  /*438b0*/  IMAD.MOV.U32 R17, RZ, RZ, -0x403b9d75 ;  /* 0xbfc4628bff117424 */ /* 0x000fe200078e00ff */
[----:B--2---:R-:W-:Y:S01]  /*438c0*/  MOV R8, 0xd3029674 ;  /* 0xd302967400087802 */ /* 0x004fe20000000f00 */
[----:B------:R-:W-:-:S05]  /*438d0*/  IMAD.MOV.U32 R9, RZ, RZ, 0x3f8c0b02 ;  /* 0x3f8c0b02ff097424 */ /* 0x000fca00078e00ff */
[----:B------:R0:W-:Y:S01]  /*438e0*/  STL.64 [R1+0x2598], R8 ;  /* 0x0025980801007387 */ /* 0x0001e20000100a00 */
[----:B---3--:R-:W-:Y:S01]  /*438f0*/  IMAD.MOV.U32 R12, RZ, RZ, 0x4b8ba3fd ;  /* 0x4b8ba3fdff0c7424 */ /* 0x008fe200078e00ff */
[----:B------:R-:W-:-:S05]  /*43900*/  MOV R13, 0x406a8563 ;  /* 0x406a8563000d7802 */ /* 0x000fca0000000f00 */
[----:B------:R2:W-:Y:S01]  /*43910*/  STL.64 [R1+0x2648], R12 ;  /* 0x0026480c01007387 */ /* 0x0005e20000100a00 */
[----:B0-----:R-:W-:Y:S02]  /*43920*/  IMAD.MOV.U32 R8, RZ, RZ, -0x4ee5e7bf ;  /* 0xb11a1841ff087424 */ /* 0x001fe400078e00ff */
[----:B------:R-:W-:-:S05]  /*43930*/  IMAD.MOV.U32 R9, RZ, RZ, 0x40446293 ;  /* 0x40446293ff097424 */ /* 0x000fca00078e00ff */
[----:B------:R0:W-:Y:S01]  /*43940*/  STL.64 [R1+0x25c0], R8 ;  /* 0x0025c00801007387 */ /* 0x0001e20000100a00 */
[----:B--2---:R-:W-:Y:S02]  /*43950*/  IMAD.MOV.U32 R12, RZ, RZ, 0x233f801a ;  /* 0x233f801aff0c7424 */ /* 0x004fe400078e00ff */
[----:B------:R-:W-:-:S05]  /*43960*/  IMAD.MOV.U32 R13, RZ, RZ, -0x3f81ddca ;  /* 0xc07e2236ff0d7424 */ /* 0x000fca00078e00ff */
[----:B------:R2:W-:Y:S01]  /*43970*/  STL.64 [R1+0x2668], R12 ;  /* 0x0026680c01007387 */ /* 0x0005e20000100a00 */
[----:B0-----:R-:W-:Y:S01]  /*43980*/  MOV R8, 0x8095cabe ;  /* 0x8095cabe00087802 */ /* 0x001fe20000000f00 */
[----:B------:R-:W-:-:S05]  /*43990*/  IMAD.MOV.U32 R9, RZ, RZ, -0x3fe6e9de ;  /* 0xc0191622ff097424 */ /* 0x000fca00078e00ff */
[----:B------:R0:W-:Y:S01]  /*439a0*/  STL.64 [R1+0x25e0], R8 ;  /* 0x0025e00801007387 */ /* 0x0001e20000100a00 */
[----:B--2---:R-:W-:Y:S01]  /*439b0*/  MOV R12, 0x482a6b51 ;  /* 0x482a6b51000c7802 */ /* 0x004fe20000000f00 */
[----:B------:R-:W-:-:S05]  /*439c0*/  IMAD.MOV.U32 R13, RZ, RZ, 0x40657e76 ;  /* 0x40657e76ff0d7424 */ /* 0x000fca00078e00ff */
[----:B------:R2:W-:Y:S01]  /*439d0*/  STL.64 [R1+0x2688], R12 ;  /* 0x0026880c01007387 */ /* 0x0005e20000100a00 */
[----:B0-----:R-:W-:Y:S01]  /*439e0*/  MOV R8, 0xeaf4767 ;  /* 0x0eaf476700087802 */ /* 0x001fe20000000f00 */
[----:B------:R-:W-:-:S05]  /*439f0*/  IMAD.MOV.U32 R9, RZ, RZ, 0x3fc49518 ;  /* 0x3fc49518ff097424 */ /* 0x000fca00078e00ff */
[----:B------:R0:W-:Y:S01]  /*43a00*/  STL.64 [R1+0x2610], R8 ;  /* 0x0026100801007387 */ /* 0x0001e20000100a00 */
[----:B--2---:R-:W-:Y:S02]  /*43a10*/  IMAD.MOV.U32 R12, RZ, RZ, 0x549f7d79 ;  /* 0x549f7d79ff0c7424 */ /* 0x004fe400078e00ff */
[----:B------:R-:W-:-:S05]  /*43a20*/  IMAD.MOV.U32 R13, RZ, RZ, -0x3fad2f66 ;  /* 0xc052d09aff0d7424 */ /* 0x000fca00078e00ff */
[----:B------:R2:W-:Y:S01]  /*43a30*/  STL.64 [R1+0x2698], R12 ;  /* 0x0026980c01007387 */ /* 0x0005e20000100a00 */
[----:B0-----:R-:W-:Y:S01]  /*43a40*/  IMAD.MOV.U32 R8, RZ, RZ, -0x1383e024 ;  /* 0xec7c1fdcff087424 */ /* 0x001fe200078e00ff */
[----:B------:R-:W-:-:S05]  /*43a50*/  MOV R9, 0xbf8367b9 ;  /* 0xbf8367b900097802 */ /* 0x000fca0000000f00 */
[----:B------:R0:W-:Y:S01]  /*43a60*/  STL.64 [R1+0x2630], R8 ;  /* 0x0026300801007387 */ /* 0x0001e20000100a00 */
[----:B--2---:R-:W-:Y:S01]  /*43a70*/  MOV R12, 0x33c28106 ;  /* 0x33c28106000c7802 */ /* 0x004fe20000000f00 */
[----:B------:R-:W-:-:S05]  /*43a80*/  IMAD.MOV.U32 R13, RZ, RZ, 0x40231498 ;  /* 0x40231498ff0d7424 */ /* 0x000fca00078e00ff */
[----:B------:R2:W-:Y:S01]  /*43a90*/  STL.64 [R1+0x26b8], R12 ;  /* 0x0026b80c01007387 */ /* 0x0005e20000100a00 */
[----:B0-----:R-:W-:Y:S01]  /*43aa0*/  IMAD.MOV.U32 R8, RZ, RZ, 0x4564ae7d ;  /* 0x4564ae7dff087424 */ /* 0x001fe200078e00ff */
[----:B------:R-:W-:-:S05]  /*43ab0*/  MOV R9, 0x4086d9ba ;  /* 0x4086d9ba00097802 */ /* 0x000fca0000000f00 */
[----:B------:R0:W-:Y:S01]  /*43ac0*/  STL.64 [R1+0x2660], R8 ;  /* 0x0026600801007387 */ /* 0x0001e20000100a00 */
[----:B--2---:R-:W-:Y:S01]  /*43ad0*/  IMAD.MOV.U32 R12, RZ, RZ, 0x38dc7845 ;  /* 0x38dc7845ff0c7424 */ /* 0x004fe200078e00ff */
[----:B------:R-:W-:-:S05]  /*43ae0*/  MOV R13, 0xbfe9cbfe ;  /* 0xbfe9cbfe000d7802 */ /* 0x000fca0000000f00 */
[----:B------:R2:W-:Y:S01]  /*43af0*/  STL.64 [R1+0x26d8], R12 ;  /* 0x0026d80c01007387 */ /* 0x0005e20000100a00 */
[----:B0-----:R-:W-:Y:S02]  /*43b00*/  IMAD.MOV.U32 R8, RZ, RZ, 0x60bc3e58 ;  /* 0x60bc3e58ff087424 */ /* 0x001fe400078e00ff */
[----:B------:R-:W-:-:S05]  /*43b10*/  IMAD.MOV.U32 R9, RZ, RZ, -0x3f8a81b5 ;  /* 0xc0757e4bff097424 */ /* 0x000fca00078e00ff */
[----:B------:R0:W-:Y:S01]  /*43b20*/  STL.64 [R1+0x2680], R8 ;  /* 0x0026800801007387 */ /* 0x0001e20000100a00 */
[----:B--2---:R-:W-:Y:S01]  /*43b30*/  IMAD.MOV.U32 R12, RZ, RZ, 0x3f907c55 ;  /* 0x3f907c55ff0c7424 */ /* 0x004fe200078e00ff */
[----:B------:R-:W-:-:S05]  /*43b40*/  MOV R13, 0x3f8ef19b ;  /* 0x3f8ef19b000d7802 */ /* 0x000fca0000000f00 */
[----:B------:R2:W-:Y:S01]  /*43b50*/  STL.64 [R1+0x2708], R12 ;  /* 0x0027080c01007387 */ /* 0x0005e20000100a00 */
[----:B0-----:R-:W-:Y:S02]  /*43b60*/  IMAD.MOV.U32 R8, RZ, RZ, -0x16b3f2be ;  /* 0xe94c0d42ff087424 */ /* 0x001fe400078e00ff */
[----:B------:R-:W-:-:S05]  /*43b70*/  IMAD.MOV.U32 R9, RZ, RZ, -0x415673e2 ;  /* 0xbea98c1eff097424 */ /* 0x000fca00078e00ff */
[----:B------:R0:W-:Y:S01]  /*43b80*/  STL.64 [R1+0x26b0], R8 ;  /* 0x0026b00801007387 */ /* 0x0001e20000100a00 */
[----:B--2---:R-:W-:Y:S01]  /*43b90*/  MOV R12, 0x8f94aa2a ;  /* 0x8f94aa2a000c7802 */ /* 0x004fe20000000f00 */
[----:B------:R-:W-:Y:S01]  /*43ba0*/  IMAD.MOV.U32 R13, RZ, RZ, 0x409e93fe ;  /* 0x409e93feff0d7424 */ /* 0x000fe200078e00ff */
[----:B0-----:R-:W-:Y:S01]  /*43bb0*/  MOV R8, 0x413bd03 ;  /* 0x0413bd0300087802 */ /* 0x001fe20000000f00 */
[----:B------:R-:W-:-:S05]  /*43bc0*/  IMAD.MOV.U32 R9, RZ, RZ, -0x4160b816 ;  /* 0xbe9f47eaff097424 */ /* 0x000fca00078e00ff */
[----:B------:R1:W-:Y:S04]  /*43bd0*/  STL.64 [R1+0x26d0], R8 ;  /* 0x0026d00801007387 */ /* 0x0003e80000100a00 */
[----:B------:R0:W-:Y:S04]  /*43be0*/  STL.64 [R1+0x2720], R20 ;  /* 0x0027201401007387 */ /* 0x0001e80000100a00 */
[----:B------:R2:W-:Y:S04]  /*43bf0*/  STL.64 [R1+0x2728], R16 ;  /* 0x0027281001007387 */ /* 0x0005e80000100a00 */
[----:B------:R3:W-:Y:S01]  /*43c00*/  STL.64 [R1+0x2730], R12 ;  /* 0x0027300c01007387 */ /* 0x0007e20000100a00 */
[----:B-1----:R-:W1:Y:S01]  /*43c10*/  DFMA R8, -R10, R14, R2 ;  /* 0x0000000e0a08722b */ /* 0x002e620000000102 */
[----:B0-----:R-:W-:Y:S01]  /*43c20*/  MOV R20, 0x61d37922 ;  /* 0x61d3792200147802 */ /* 0x001fe20000000f00 */
[----:B------:R-:W-:Y:S01]  /*43c30*/  IMAD.MOV.U32 R21, RZ, RZ, 0x3f552b59 ;  /* 0x3f552b59ff157424 */ /* 0x000fe200078e00ff */
[----:B------:R0:W-:Y:S01]  /*43c40*/  STL.64 [R1+0x2738], R24 ;  /* 0x0027381801007387 */ /* 0x0001e20000100a00 */
[----:B--2---:R-:W-:Y:S01]  /*43c50*/  IMAD.MOV.U32 R16, RZ, RZ, -0x22f680c9 ;  /* 0xdd097f37ff107424 */ /* 0x004fe200078e00ff */
[----:B------:R-:W-:-:S02]  /*43c60*/  MOV R17, 0xc08784c0 ;  /* 0xc08784c000117802 */ /* 0x000fc40000000f00 */
[----:B------:R2:W-:Y:S01]  /*43c70*/  STL.64 [R1+0x2740], R22 ;  /* 0x0027401601007387 */ /* 0x0005e20000100a00 */
[----:B---3--:R-:W-:Y:S02]  /*43c80*/  IMAD.MOV.U32 R12, RZ, RZ, -0x39628573 ;  /* 0xc69d7a8dff0c7424 */ /* 0x008fe400078e00ff */
[----:B------:R-:W-:Y:S01]  /*43c90*/  IMAD.MOV.U32 R13, RZ, RZ, 0x4086ddbb ;  /* 0x4086ddbbff0d7424 */ /* 0x000fe200078e00ff */
[----:B------:R3:W-:Y:S01]  /*43ca0*/  STL.64 [R1+0x2748], R20 ;  /* 0x0027481401007387 */ /* 0x0007e20000100a00 */
[----:B0-----:R-:W-:-:S03]  /*43cb0*/  MOV R24, 0x7b2e5ff5 ;  /* 0x7b2e5ff500187802 */ /* 0x001fc60000000f00 */
[----:B------:R0:W-:Y:S01]  /*43cc0*/  STL.64 [R1+0x2750], R16 ;  /* 0x0027501001007387 */ /* 0x0001e20000100a00 */
[----:B------:R-:W-:Y:S02]  /*43cd0*/  IMAD.MOV.U32 R25, RZ, RZ, -0x3f8aaa14 ;  /* 0xc07555ecff197424 */ /* 0x000fe400078e00ff */
[----:B--2---:R-:W-:Y:S01]  /*43ce0*/  IMAD.MOV.U32 R22, RZ, RZ, -0x7a866d55 ;  /* 0x857992abff167424 */ /* 0x004fe200078e00ff */
[----:B------:R2:W-:Y:S01]  /*43cf0*/  STL.64 [R1+0x2758], R12 ;  /* 0x0027580c01007387 */ /* 0x0005e20000100a00 */
[----:B------:R-:W-:Y:S01]  /*43d00*/  MOV R23, 0xbee4f10d ;  /* 0xbee4f10d00177802 */ /* 0x000fe20000000f00 */
[----:B---3--:R-:W-:Y:S02]  /*43d10*/  IMAD.MOV.U32 R20, RZ, RZ, 0x2d01f9ee ;  /* 0x2d01f9eeff147424 */ /* 0x008fe400078e00ff */
        /* <DEDUP_REMOVED lines=14> */
[----:B--2---:R-:W-:Y:S01]  /*43e00*/  IMAD.MOV.U32 R20, RZ, RZ, 0x14be7336 ;  /* 0x14be7336ff147424 */ /* 0x004fe200078e00ff */
[----:B------:R-:W-:Y:S01]  /*43e10*/  MOV R21, 0x4026393a ;  /* 0x4026393a00157802 */ /* 0x000fe20000000f00 */
[----:B------:R0:W-:Y:S01]  /*43e20*/  STL.64 [R1+0x2788], R24 ;  /* 0x0027881801007387 */ /* 0x0001e20000100a00 */
[----:B---3--:R-:W-:Y:S01]  /*43e30*/  IMAD.MOV.U32 R16, RZ, RZ, -0x38d8a0ef ;  /* 0xc7275f11ff107424 */ /* 0x008fe200078e00ff */
[----:B------:R-:W-:Y:S02]  /*43e40*/  MOV R17, 0xc010ad23 ;  /* 0xc010ad2300117802 */ /* 0x000fe40000000f00 */
[----:B------:R2:W-:Y:S01]  /*43e50*/  STL.64 [R1+0x2790], R22 ;  /* 0x0027901601007387 */ /* 0x0005e20000100a00 */
[----:B----4-:R-:W-:Y:S01]  /*43e60*/  IMAD.MOV.U32 R12, RZ, RZ, 0x1fd5f699 ;  /* 0x1fd5f699ff0c7424 */ /* 0x010fe200078e00ff */
[----:B------:R-:W-:-:S02]  /*43e70*/  MOV R13, 0x3f6966e5 ;  /* 0x3f6966e5000d7802 */ /* 0x000fc40000000f00 */
[----:B------:R3:W-:Y:S04]  /*43e80*/  STL.64 [R1+0x2798], R20 ;  /* 0x0027981401007387 */ /* 0x0007e80000100a00 */
[----:B------:R4:W-:Y:S01]  /*43e90*/  STL.64 [R1+0x27a0], R16 ;  /* 0x0027a01001007387 */ /* 0x0009e20000100a00 */
[----:B0-----:R-:W-:Y:S01]  /*43ea0*/  IMAD.MOV.U32 R24, RZ, RZ, 0x47d911f2 ;  /* 0x47d911f2ff187424 */ /* 0x001fe200078e00ff */
[----:B------:R-:W-:-:S05]  /*43eb0*/  MOV R25, 0x3ff1f3c0 ;  /* 0x3ff1f3c000197802 */ /* 0x000fca0000000f00 */
[----:B-1----:R-:W0:Y:S01]  /*43ec0*/  DFMA R14, R6, R8, R14 ;  /* 0x00000008060e722b */ /* 0x002e22000000000e */
[----:B------:R1:W-:Y:S01]  /*43ed0*/  STL.64 [R1+0x27a8], R12 ;  /* 0x0027a80c01007387 */ /* 0x0003e20000100a00 */
[----:B--2---:R-:W-:Y:S01]  /*43ee0*/  IMAD.MOV.U32 R22, RZ, RZ, 0x1b50cc3 ;  /* 0x01b50cc3ff167424 */ /* 0x004fe200078e00ff */
[----:B------:R-:W-:Y:S01]  /*43ef0*/  MOV R23, 0xbfe85636 ;  /* 0xbfe8563600177802 */ /* 0x000fe20000000f00 */
[----:B0-----:R-:W-:Y:S01]  /*43f00*/  FFMA R0, RZ, R11, R15 ;  /* 0x0000000bff007223 */ /* 0x001fe2000000000f */
[----:B---3--:R-:W-:Y:S01]  /*43f10*/  IMAD.MOV.U32 R20, RZ, RZ, 0x6fac42ee ;  /* 0x6fac42eeff147424 */ /* 0x008fe200078e00ff */
[----:B------:R-:W-:Y:S01]  /*43f20*/  MOV R21, 0x3fd73534 ;  /* 0x3fd7353400157802 */ /* 0x000fe20000000f00 */
[----:B------:R0:W-:Y:S01]  /*43f30*/  STL.64 [R1+0x27b0], R24 ;  /* 0x0027b01801007387 */ /* 0x0001e20000100a00 */
[----:B----4-:R-:W-:Y:S01]  /*43f40*/  IMAD.MOV.U32 R16, RZ, RZ, 0x728f44d1 ;  /* 0x728f44d1ff107424 */ /* 0x010fe200078e00ff */
[----:B------:R-:W-:Y:S02]  /*43f50*/  MOV R17, 0x3fcc603b ;  /* 0x3fcc603b00117802 */ /* 0x000fe40000000f00 */
[----:B------:R0:W-:Y:S01]  /*43f60*/  STL.64 [R1+0x27b8], R22 ;  /* 0x0027b81601007387 */ /* 0x0001e20000100a00 */
[----:B------:R-:W-:Y:S01]  /*43f70*/  FSETP.GT.AND P0, PT, |R0|, 1.469367938527859385e-39, PT ;  /* 0x001000000000780b */ /* 0x000fe20003f04200 */
[----:B-1----:R-:W-:Y:S01]  /*43f80*/  IMAD.MOV.U32 R12, RZ, RZ, -0x5fb49ca2 ;  /* 0xa04b635eff0c7424 */ /* 0x002fe200078e00ff */
[----:B------:R-:W-:Y:S01]  /*43f90*/  MOV R13, 0x3fdf284b ;  /* 0x3fdf284b000d7802 */ /* 0x000fe20000000f00 */
[----:B------:R0:W-:Y:S04]  /*43fa0*/  STL.64 [R1+0x27c0], R20 ;  /* 0x0027c01401007387 */ /* 0x0001e80000100a00 */
[----:B------:R0:W-:Y:S04]  /*43fb0*/  STL.64 [R1+0x27c8], R16 ;  /* 0x0027c81001007387 */ /* 0x0001e80000100a00 */
[----:B------:R0:W-:Y:S02]  /*43fc0*/  STL.64 [R1+0x27d0], R12 ;  /* 0x0027d00c01007387 */ /* 0x0001e40000100a00 */
[----:B------:R-:W-:Y:S05]  /*43fd0*/  @P0 BRA P1, `(.L_x_8413) ;  /* 0x0000000000200947 */ /* 0x000fea0000800000 */
[----:B------:R-:W-:Y:S01]  /*43fe0*/  IMAD.MOV.U32 R7, RZ, RZ, R3 ;  /* 0x000000ffff077224 */ /* 0x000fe200078e0003 */
[----:B------:R-:W-:Y:S01]  /*43ff0*/  MOV R6, R2 ;  /* 0x0000000200067202 */ /* 0x000fe20000000f00 */
[----:B------:R-:W-:Y:S01]  /*44000*/  IMAD.MOV.U32 R8, RZ, RZ, R10 ;  /* 0x000000ffff087224 */ /* 0x000fe200078e000a */
[----:B------:R-:W-:Y:S02]  /*44010*/  MOV R5, R11 ;  /* 0x0000000b00057202 */ /* 0x000fe40000000f00 */
[----:B------:R-:W-:-:S07]  /*44020*/  MOV R0, 0x44040 ;  /* 0x0004404000007802 */ /* 0x000fce0000000f00 */
[----:B0-----:R-:W-:Y:S05]  /*44030*/  CALL.REL.NOINC `($__internal_25_$__cuda_sm20_div_rn_f64_full) ;  /* 0x0000059000147944 */ /* 0x001fea0003c00000 */
[----:B------:R-:W-:Y:S01]  /*44040*/  IMAD.MOV.U32 R14, RZ, RZ, R6 ;  /* 0x000000ffff0e7224 */ /* 0x000fe200078e0006 */
[----:B------:R-:W-:-:S07]  /*44050*/  MOV R15, R5 ;  /* 0x00000005000f7202 */ /* 0x000fce0000000f00 */
.L_x_8413:
[----:B------:R-:W-:Y:S05]  /*44060*/  BSYNC.RECONVERGENT B0 ;  /* 0x0000000000007941 */ /* 0x000fea0003800200 */
.L_x_8412:
[----:B------:R-:W1:Y:S01]  /*44070*/  MUFU.RCP64H R3, R11 ;  /* 0x0000000b00037308 */ /* 0x000e620000001800 */
[----:B------:R-:W-:Y:S01]  /*44080*/  IMAD.MOV.U32 R2, RZ, RZ, 0x1 ;  /* 0x00000001ff027424 */ /* 0x000fe200078e00ff */
[----:B------:R-:W-:Y:S01]  /*44090*/  FSETP.GEU.AND P1, PT, |R19|, 6.5827683646048100446e-37, PT ;  /* 0x036000001300780b */ /* 0x000fe20003f2e200 */
[----:B------:R-:W-:Y:S01]  /*440a0*/  BSSY.RECONVERGENT B0, `(.L_x_8414) ;  /* 0x0000031000007945 */ /* 0x000fe20003800200 */
[----:B0-----:R-:W-:-:S03]  /*440b0*/  IADD3 R16, PT, PT, R4, 0x1388, RZ ;  /* 0x0000138804107810 */ /* 0x001fc60007ffe0ff */
        /* <DEDUP_REMOVED lines=45> */
[----:B------:R-:W-:Y:S01]  /*44390*/  IMAD.MOV.U32 R2, RZ, RZ, R6 ;  /* 0x000000ffff027224 */ /* 0x000fe200078e0006 */
[----:B------:R-:W-:-:S07]  /*443a0*/  MOV R3, R5 ;  /* 0x0000000500037202 */ /* 0x000fce0000000f00 */
.L_x_8415:
[----:B------:R-:W-:Y:S05]  /*443b0*/  BSYNC.RECONVERGENT B0 ;  /* 0x0000000000007941 */ /* 0x000fea0003800200 */
.L_x_8414:
        /* <DEDUP_REMOVED lines=88> */
[----:B------:R-:W-:Y:S01]  /*44940*/  MOV R8, R6 ;  /* 0x0000000600087202 */ /* 0x000fe20000000f00 */
[----:B------:R-:W-:-:S07]  /*44950*/  IMAD.MOV.U32 R9, RZ, RZ, R5 ;  /* 0x000000ffff097224 */ /* 0x000fce00078e0005 */
.L_x_8421:
[----:B------:R-:W-:Y:S05]  /*44960*/  BSYNC.RECONVERGENT B0 ;  /* 0x0000000000007941 */ /* 0x000fea0003800200 */
.L_x_8420:
        /* <DEDUP_REMOVED lines=78> */
.L_x_8419:
[----:B------:R-:W1:Y:S02]  /*44e50*/  DADD R8, R2, 1 ;  /* 0x3ff0000002087429 */ /* 0x000e640000000000 */
[----:B-1----:R-:W-:Y:S01]  /*44e60*/  ISETP.GT.AND P0, PT, R9, 0xfffff, PT ;  /* 0x000fffff0900780c */ /* 0x002fe20003f04270 */
[----:B0-----:R-:W-:Y:S01]  /*44e70*/  IMAD.MOV.U32 R7, RZ, RZ, R9 ;  /* 0x000000ffff077224 */ /* 0x001fe200078e0009 */
        /* <DEDUP_REMOVED lines=94> */
[----:B------:R-:W-:Y:S01]  /*45460*/  DFMA R26, R8, -UR6, R20 ;  /* 0x80000006081a7c2b */ /* 0x000fe20008000014 */
        /* <DEDUP_REMOVED lines=28> */
[----:B-1----:R-:W0:Y:S01]  /*45630*/  DFMA R12, R18, R22, UR6 ;  /* 0x00000006120c7e2b */ /* 0x002e220008000016 */
        /* <DEDUP_REMOVED lines=61> */
.L_x_8423:
[----:B------:R-:W-:Y:S01]  /*45a10*/  MOV R8, 0x0 ;  /* 0x0000000000087802 */ /* 0x000fe20000000f00 */
[----:B------:R-:W-:Y:S01]  /*45a20*/  IMAD.MOV.U32 R9, RZ, RZ, 0x7ff00000 ;  /* 0x7ff00000ff097424 */ /* 0x000fe200078e00ff */
[----:B------:R-:W-:-:S05]  /*45a30*/  LOP3.LUT P0, RZ, R7, 0x7fffffff, RZ, 0xc0, !PT ;  /* 0x7fffffff07ff7812 */ /* 0x000fca000780c0ff */
[----:B------:R-:W0:Y:S02]  /*45a40*/  DFMA R6, R6, R8, +INF ;  /* 0x7ff000000606742b */ /* 0x000e240000000008 */
[----:B0-----:R-:W-:Y:S02]  /*45a50*/  FSEL R6, R6, RZ, P0 ;  /* 0x000000ff06067208 */ /* 0x001fe40000000000 */
[----:B------:R-:W-:-:S07]  /*45a60*/  FSEL R7, R7, -QNAN , P0 ;  /* 0xfff0000007077808 */ /* 0x000fce0000000000 */
.L_x_8422:
[----:B------:R-:W-:Y:S05]  /*45a70*/  BSYNC.RECONVERGENT B3 ;  /* 0x0000000000037941 */ /* 0x000fea0003800200 */
.L_x_8418:
        /* <DEDUP_REMOVED lines=63> */
[----:B------:R-:W-:Y:S05]  /*45e70*/  CALL.REL.NOINC `($__internal_26_$__cuda_sm20_dsqrt_rn_f64_mediumpath_v1) ;  /* 0x0000057800b47944 */ /* 0x000fea0003c00000 */
[----:B------:R-:W-:Y:S01]  /*45e80*/  IMAD.MOV.U32 R20, RZ, RZ, R8 ;  /* 0x000000ffff147224 */ /* 0x000fe200078e0008 */
[----:B------:R-:W-:-:S07]  /*45e90*/  MOV R21, R9 ;  /* 0x0000000900157202 */ /* 0x000fce0000000f00 */
.L_x_8425:
[----:B------:R-:W-:Y:S05]  /*45ea0*/  BSYNC.RECONVERGENT B3 ;  /* 0x0000000000037941 */ /* 0x000fea0003800200 */
.L_x_8424:
[----:B------:R-:W-:Y:S01]  /*45eb0*/  IMAD.MOV.U32 R12, RZ, RZ, R20 ;  /* 0x000000ffff0c7224 */ /* 0x000fe200078e0014 */
[----:B------:R-:W-:Y:S01]  /*45ec0*/  MOV R13, R21 ;  /* 0x00000015000d7202 */ /* 0x000fe20000000f00 */
[----:B------:R-:W-:Y:S06]  /*45ed0*/  BRA `(.L_x_8426) ;  /* 0x0000001800547947 */ /* 0x000fec0003800000 */
.L_x_8417:
        /* <DEDUP_REMOVED lines=63> */
.L_x_8430:
[----:B------:R-:W-:Y:S05]  /*462d0*/  BSYNC.RECONVERGENT B0 ;  /* 0x0000000000007941 */ /* 0x000fea0003800200 */
.L_x_8429:
        /* <DEDUP_REMOVED lines=78> */
.L_x_8428:
        /* <DEDUP_REMOVED lines=188> */
.L_x_8432:
[----:B------:R-:W-:Y:S01]  /*47380*/  MOV R8, 0x0 ;  /* 0x0000000000087802 */ /* 0x000fe20000000f00 */
[----:B------:R-:W-:Y:S01]  /*47390*/  IMAD.MOV.U32 R9, RZ, RZ, 0x7ff00000 ;  /* 0x7ff00000ff097424 */ /* 0x000fe200078e00ff */
[----:B------:R-:W-:-:S05]  /*473a0*/  LOP3.LUT P0, RZ, R7, 0x7fffffff, RZ, 0xc0, !PT ;  /* 0x7fffffff07ff7812 */ /* 0x000fca000780c0ff */
[----:B------:R-:W0:Y:S02]  /*473b0*/  DFMA R6, R6, R8, +INF ;  /* 0x7ff000000606742b */ /* 0x000e240000000008 */
[----:B0-----:R-:W-:Y:S02]  /*473c0*/  FSEL R6, R6, RZ, P0 ;  /* 0x000000ff06067208 */ /* 0x001fe40000000000 */
[----:B------:R-:W-:-:S07]  /*473d0*/  FSEL R7, R7, -QNAN , P0 ;  /* 0xfff0000007077808 */ /* 0x000fce0000000000 */
.L_x_8431:
[----:B------:R-:W-:Y:S05]  /*473e0*/  BSYNC.RECONVERGENT B3 ;  /* 0x0000000000037941 */ /* 0x000fea0003800200 */
.L_x_8427:
        /* <DEDUP_REMOVED lines=66> */
.L_x_8434:
[----:B------:R-:W-:Y:S05]  /*47810*/  BSYNC.RECONVERGENT B3 ;  /* 0x0000000000037941 */ /* 0x000fea0003800200 */
.L_x_8433:
[----:B------:R1:W2:Y:S02]  /*47820*/  DADD R12, -RZ, -R20 ;  /* 0x00000000ff0c7229 */ /* 0x0002a40000000914 */
.L_x_8426:
[----:B------:R-:W-:Y:S05]  /*47830*/  BSYNC.RECONVERGENT B1 ;  /* 0x0000000000017941 */ /* 0x000fea0003800200 */
.L_x_8416:
        /* <DEDUP_REMOVED lines=58> */
[----:B--2---:R-:W-:Y:S05]  /*47be0*/  CALL.REL.NOINC `($__internal_26_$__cuda_sm20_dsqrt_rn_f64_mediumpath_v1) ;  /* 0x0000055c00587944 */ /* 0x004fea0003c00000 */
.L_x_8436:
[----:B------:R-:W-:Y:S05]  /*47bf0*/  BSYNC.RECONVERGENT B1 ;  /* 0x0000000000017941 */ /* 0x000fea0003800200 */
.L_x_8435:
[----:B------:R-:W-:Y:S01]  /*47c00*/  HFMA2 R2, -RZ, RZ, 85.3125, 85.3125 ;  /* 0x55555555ff027431 */ /* 0x000fe200000001ff */
[----:B--2---:R0:W1:Y:S01]  /*47c10*/  DMUL R22, R8, R12 ;  /* 0x0000000c08167228 */ /* 0x0040620000000000 */
[----:B------:R-:W-:Y:S01]  /*47c20*/  BSSY.RECONVERGENT B0, `(.L_x_8437) ;  /* 0x0000027000007945 */ /* 0x000fe20003800200 */
[----:B------:R-:W-:Y:S01]  /*47c30*/  MOV R17, RZ ;  /* 0x000000ff00117202 */ /* 0x000fe20000000f00 */
[----:B------:R-:W-:Y:S02]  /*47c40*/  IMAD.MOV.U32 R0, RZ, RZ, 0x1 ;  /* 0x00000001ff007424 */ /* 0x000fe400078e00ff */
[----:B01----:R-:W-:-:S07]  /*47c50*/  IMAD.MOV.U32 R3, RZ, RZ, -0x402aaaab ;  /* 0xbfd55555ff037424 */ /* 0x003fce00078e00ff */
.L_x_8438:
[----:B------:R-:W-:-:S13]  /*47c60*/  ISETP.GT.AND P0, PT, R0, R17, PT ;  /* 0x000000110000720c */ /* 0x000fda0003f04270 */
[C---:B------:R-:W-:Y:S01]  /*47c70*/  @P0 IADD3 R5, PT, PT, R0.reuse, -0x1, RZ ;  /* 0xffffffff00050810 */ /* 0x040fe20007ffe0ff */
        /* <DEDUP_REMOVED lines=20> */
[----:B0-----:R-:W-:Y:S01]  /*47dc0*/  MOV R2, R18 ;  /* 0x0000001200027202 */ /* 0x001fe20000000f00 */
[----:B------:R-:W-:-:S15]  /*47dd0*/  IMAD.MOV.U32 R3, RZ, RZ, R19 ;  /* 0x000000ffff037224 */ /* 0x000fde00078e0013 */
        /* <DEDUP_REMOVED lines=12> */
.L_x_8437:
        /* <DEDUP_REMOVED lines=45> */
[----:B------:R-:W-:Y:S01]  /*48170*/  MOV R6, R5 ;  /* 0x0000000500067202 */ /* 0x000fe20000000f00 */
[----:B------:R-:W-:-:S07]  /*48180*/  IMAD.MOV.U32 R7, RZ, RZ, R0 ;  /* 0x000000ffff077224 */ /* 0x000fce00078e0000 */
.L_x_8442:
[----:B------:R-:W-:Y:S05]  /*48190*/  BSYNC.RECONVERGENT B3 ;  /* 0x0000000000037941 */ /* 0x000fea0003800200 */
.L_x_8441:
[----:B------:R-:W-:Y:S01]  /*481a0*/  HFMA2 R0, -RZ, RZ, 0, 5.9604644775390625e-08 ;  /* 0x00000001ff007431 */ /* 0x000fe200000001ff */
[----:B------:R-:W-:Y:S01]  /*481b0*/  BSSY.RECONVERGENT B0, `(.L_x_8443) ;  /* 0x0000024000007945 */ /* 0x000fe20003800200 */
[----:B------:R-:W-:Y:S01]  /*481c0*/  IMAD.MOV.U32 R8, RZ, RZ, -0x36fe1a8c ;  /* 0xc901e574ff087424 */ /* 0x000fe200078e00ff */
[----:B------:R-:W-:-:S07]  /*481d0*/  MOV R9, 0xbf5e573a ;  /* 0xbf5e573a00097802 */ /* 0x000fce0000000f00 */
.L_x_8444:
[----:B------:R-:W-:-:S13]  /*481e0*/  ISETP.GT.AND P0, PT, R0, R17, PT ;  /* 0x000000110000720c */ /* 0x000fda0003f04270 */
[C---:B------:R-:W-:Y:S01]  /*481f0*/  @P0 VIADD R5, R0.reuse, 0xffffffff ;  /* 0xffffffff00050836 */ /* 0x040fe20000000000 */
[----:B------:R-:W-:-:S03]  /*48200*/  @!P0 LEA R14, R0, R16, 0x3 ;  /* 0x00000010000e8211 */ /* 0x000fc600078e18ff */
[----:B------:R-:W-:-:S03]  /*48210*/  @P0 IMAD R5, R5, 0x8, R16 ;  /* 0x0000000805050824 */ /* 0x000fc600078e0210 */
        /* <DEDUP_REMOVED lines=30> */
.L_x_8443:
        /* <DEDUP_REMOVED lines=66> */
[----:B------:R-:W-:Y:S01]  /*48820*/  MOV R8, R6 ;  /* 0x0000000600087202 */ /* 0x000fe20000000f00 */
[----:B------:R-:W-:-:S07]  /*48830*/  IMAD.MOV.U32 R9, RZ, RZ, R5 ;  /* 0x000000ffff097224 */ /* 0x000fce00078e0005 */
.L_x_8446:
[----:B------:R-:W-:Y:S05]  /*48840*/  BSYNC.RECONVERGENT B0 ;  /* 0x0000000000007941 */ /* 0x000fea0003800200 */
.L_x_8445:
[----:B------:R-:W-:Y:S01]  /*48850*/  HFMA2 R0, -RZ, RZ, 0, 5.9604644775390625e-08 ;  /* 0x00000001ff007431 */ /* 0x000fe200000001ff */
[----:B------:R-:W-:Y:S01]  /*48860*/  BSSY.RECONVERGENT B0, `(.L_x_8447) ;  /* 0x0000024000007945 */ /* 0x000fe20003800200 */
[----:B------:R-:W-:Y:S01]  /*48870*/  IMAD.MOV.U32 R6, RZ, RZ, 0x3b990ee6 ;  /* 0x3b990ee6ff067424 */ /* 0x000fe200078e00ff */
[----:B------:R-:W-:-:S07]  /*48880*/  MOV R7, 0x3f70ee64 ;  /* 0x3f70ee6400077802 */ /* 0x000fce0000000f00 */
.L_x_8448:
        /* <DEDUP_REMOVED lines=34> */
.L_x_8447:
        /* <DEDUP_REMOVED lines=68> */
[----:B------:R-:W-:-:S07]  /*48ef0*/  MOV R7, R5 ;  /* 0x0000000500077202 */ /* 0x000fce0000000f00 */
.L_x_8450:
[----:B------:R-:W-:Y:S05]  /*48f00*/  BSYNC.RECONVERGENT B0 ;  /* 0x0000000000007941 */ /* 0x000fea0003800200 */
.L_x_8449:
[----:B------:R-:W-:Y:S01]  /*48f10*/  HFMA2 R8, -RZ, RZ, 0.900390625, -859 ;  /* 0x3b34e2b6ff087431 */ /* 0x000fe200000001ff */
[----:B------:R-:W-:Y:S01]  /*48f20*/  BSSY.RECONVERGENT B0, `(.L_x_8451) ;  /* 0x0000024000007945 */ /* 0x000fe20003800200 */
[----:B------:R-:W-:Y:S02]  /*48f30*/  IMAD.MOV.U32 R0, RZ, RZ, 0x1 ;  /* 0x00000001ff007424 */ /* 0x000fe400078e00ff */
[----:B------:R-:W-:-:S07]  /*48f40*/  IMAD.MOV.U32 R9, RZ, RZ, 0x3f4547d9 ;  /* 0x3f4547d9ff097424 */ /* 0x000fce00078e00ff */
.L_x_8452:
        /* <DEDUP_REMOVED lines=34> */
.L_x_8451:
        /* <DEDUP_REMOVED lines=66> */
[----:B------:R-:W-:Y:S01]  /*49590*/  IMAD.MOV.U32 R8, RZ, RZ, R6 ;  /* 0x000000ffff087224 */ /* 0x000fe200078e0006 */
[----:B------:R-:W-:-:S07]  /*495a0*/  MOV R9, R5 ;  /* 0x0000000500097202 */ /* 0x000fce0000000f00 */
.L_x_8454:
[----:B------:R-:W-:Y:S05]  /*495b0*/  BSYNC.RECONVERGENT B0 ;  /* 0x0000000000007941 */ /* 0x000fea0003800200 */
.L_x_8453:
[----:B------:R-:W-:Y:S01]  /*495c0*/  HFMA2 R6, -RZ, RZ, 4.351139068603515625e-05, 65312 ;  /* 0x02da7bf9ff067431 */ /* 0x000fe200000001ff */
[----:B------:R-:W-:Y:S01]  /*495d0*/  BSSY.RECONVERGENT B0, `(.L_x_8455) ;  /* 0x0000024000007945 */ /* 0x000fe20003800200 */
[----:B------:R-:W-:Y:S02]  /*495e0*/  IMAD.MOV.U32 R0, RZ, RZ, 0x1 ;  /* 0x00000001ff007424 */ /* 0x000fe400078e00ff */
[----:B------:R-:W-:-:S07]  /*495f0*/  IMAD.MOV.U32 R7, RZ, RZ, -0x40b3c1f5 ;  /* 0xbf4c3e0bff077424 */ /* 0x000fce00078e00ff */
.L_x_8456:
        /* <DEDUP_REMOVED lines=34> */
.L_x_8455:
        /* <DEDUP_REMOVED lines=68> */
[----:B------:R-:W-:-:S07]  /*49c60*/  IMAD.MOV.U32 R7, RZ, RZ, R5 ;  /* 0x000000ffff077224 */ /* 0x000fce00078e0005 */
.L_x_8458:
[----:B------:R-:W-:Y:S05]  /*49c70*/  BSYNC.RECONVERGENT B0 ;  /* 0x0000000000007941 */ /* 0x000fea0003800200 */
.L_x_8457:
[----:B------:R-:W-:Y:S01]  /*49c80*/  HFMA2 R9, -RZ, RZ, -1.802734375, 0.00079822540283203125 ;  /* 0xbf36128aff097431 */ /* 0x000fe200000001ff */
[----:B------:R-:W-:Y:S01]  /*49c90*/  BSSY.RECONVERGENT B0, `(.L_x_8459) ;  /* 0x0000024000007945 */ /* 0x000fe20003800200 */
[----:B------:R-:W-:Y:S01]  /*49ca0*/  MOV R0, 0x1 ;  /* 0x0000000100007802 */ /* 0x000fe20000000f00 */
[----:B------:R-:W-:-:S07]  /*49cb0*/  IMAD.MOV.U32 R8, RZ, RZ, -0x3a5b058f ;  /* 0xc5a4fa71ff087424 */ /* 0x000fce00078e00ff */
.L_x_8460:
        /* <DEDUP_REMOVED lines=34> */
.L_x_8459:
        /* <DEDUP_REMOVED lines=68> */
.L_x_8462:
[----:B------:R-:W-:Y:S05]  /*4a320*/  BSYNC.RECONVERGENT B0 ;  /* 0x0000000000007941 */ /* 0x000fea0003800200 */
.L_x_8461:
[----:B------:R-:W-:Y:S01]  /*4a330*/  HFMA2 R0, -RZ, RZ, 0, 5.9604644775390625e-08 ;  /* 0x00000001ff007431 */ /* 0x000fe200000001ff */
[----:B------:R-:W-:Y:S01]  /*4a340*/  BSSY.RECONVERGENT B0, `(.L_x_8463) ;  /* 0x0000024000007945 */ /* 0x000fe20003800200 */
[----:B------:R-:W-:Y:S01]  /*4a350*/  IMAD.MOV.U32 R6, RZ, RZ, 0x1b0931c8 ;  /* 0x1b0931c8ff067424 */ /* 0x000fe200078e00ff */
[----:B------:R-:W-:-:S07]  /*4a360*/  MOV R7, 0x3f4168ef ;  /* 0x3f4168ef00077802 */ /* 0x000fce0000000f00 */
.L_x_8464:
        /* <DEDUP_REMOVED lines=34> */
.L_x_8463:
        /* <DEDUP_REMOVED lines=69> */
.L_x_8466:
[----:B------:R-:W-:Y:S05]  /*4a9e0*/  BSYNC.RECONVERGENT B0 ;  /* 0x0000000000007941 */ /* 0x000fea0003800200 */
.L_x_8465:
[----:B------:R-:W-:Y:S01]  /*4a9f0*/  HFMA2 R8, -RZ, RZ, -0.003910064697265625, -7888 ;  /* 0x9c01efb4ff087431 */ /* 0x000fe200000001ff */
[----:B------:R-:W-:Y:S01]  /*4aa00*/  BSSY.RECONVERGENT B0, `(.L_x_8467) ;  /* 0x0000024000007945 */ /* 0x000fe20003800200 */
[----:B------:R-:W-:Y:S02]  /*4aa10*/  IMAD.MOV.U32 R0, RZ, RZ, 0x1 ;  /* 0x00000001ff007424 */ /* 0x000fe400078e00ff */
[----:B------:R-:W-:-:S07]  /*4aa20*/  IMAD.MOV.U32 R9, RZ, RZ, 0x3f369187 ;  /* 0x3f369187ff097424 */ /* 0x000fce00078e00ff */
.L_x_8468:
        /* <DEDUP_REMOVED lines=34> */
.L_x_8467:
        /* <DEDUP_REMOVED lines=68> */
.L_x_8470:
[----:B------:R-:W-:Y:S05]  /*4b090*/  BSYNC.RECONVERGENT B0 ;  /* 0x0000000000007941 */ /* 0x000fea0003800200 */
.L_x_8469:
[----:B------:R-:W-:Y:S01]  /*4b0a0*/  HFMA2 R6, -RZ, RZ, 0.1727294921875, -0.4541015625 ;  /* 0x3187b744ff067431 */ /* 0x000fe200000001ff */
[----:B------:R-:W-:Y:S01]  /*4b0b0*/  BSSY.RECONVERGENT B0, `(.L_x_8471) ;  /* 0x0000024000007945 */ /* 0x000fe20003800200 */
[----:B------:R-:W-:Y:S02]  /*4b0c0*/  IMAD.MOV.U32 R0, RZ, RZ, 0x1 ;  /* 0x00000001ff007424 */ /* 0x000fe400078e00ff */
[----:B------:R-:W-:-:S07]  /*4b0d0*/  IMAD.MOV.U32 R7, RZ, RZ, -0x40ba9d65 ;  /* 0xbf45629bff077424 */ /* 0x000fce00078e00ff */
.L_x_8472:
        /* <DEDUP_REMOVED lines=34> */
.L_x_8471:
        /* <DEDUP_REMOVED lines=69> */
.L_x_8474:
[----:B------:R-:W-:Y:S05]  /*4b750*/  BSYNC.RECONVERGENT B0 ;  /* 0x0000000000007941 */ /* 0x000fea0003800200 */
.L_x_8473:
[----:B------:R-:W-:Y:S01]  /*4b760*/  HFMA2 R9, -RZ, RZ, -1.8154296875, -0.0003659725189208984375 ;  /* 0xbf438dffff097431 */ /* 0x000fe200000001ff */
[----:B------:R-:W-:Y:S01]  /*4b770*/  BSSY.RECONVERGENT B0, `(.L_x_8475) ;  /* 0x0000024000007945 */ /* 0x000fe20003800200 */
[----:B------:R-:W-:Y:S01]  /*4b780*/  MOV R0, 0x1 ;  /* 0x0000000100007802 */ /* 0x000fe20000000f00 */
[----:B------:R-:W-:-:S07]  /*4b790*/  IMAD.MOV.U32 R8, RZ, RZ, 0x1cc96982 ;  /* 0x1cc96982ff087424 */ /* 0x000fce00078e00ff */
.L_x_8476:
        /* <DEDUP_REMOVED lines=34> */
.L_x_8475:
        /* <DEDUP_REMOVED lines=68> */
.L_x_8478:
[----:B------:R-:W-:Y:S05]  /*4be00*/  BSYNC.RECONVERGENT B0 ;  /* 0x0000000000007941 */ /* 0x000fea0003800200 */
.L_x_8477:
[----:B------:R-:W-:Y:S01]  /*4be10*/  HFMA2 R0, -RZ, RZ, 0, 5.9604644775390625e-08 ;  /* 0x00000001ff007431 */ /* 0x000fe200000001ff */
[----:B------:R-:W-:Y:S01]  /*4be20*/  BSSY.RECONVERGENT B0, `(.L_x_8479) ;  /* 0x0000024000007945 */ /* 0x000fe20003800200 */
[----:B------:R-:W-:Y:S01]  /*4be30*/  IMAD.MOV.U32 R6, RZ, RZ, 0x684527bf ;  /* 0x684527bfff067424 */ /* 0x000fe200078e00ff */
[----:B------:R-:W-:-:S07]  /*4be40*/  MOV R7, 0x3f55d4ae ;  /* 0x3f55d4ae00077802 */ /* 0x000fce0000000f00 */
.L_x_8480:
        /* <DEDUP_REMOVED lines=34> */
.L_x_8479:
        /* <DEDUP_REMOVED lines=69> */
.L_x_8482:
[----:B------:R-:W-:Y:S05]  /*4c4c0*/  BSYNC.RECONVERGENT B0 ;  /* 0x0000000000007941 */ /* 0x000fea0003800200 */
.L_x_8481:
[----:B------:R-:W-:Y:S01]  /*4c4d0*/  HFMA2 R8, -RZ, RZ, -0.0384521484375, 160.5 ;  /* 0xa8ec5904ff087431 */ /* 0x000fe200000001ff */
[----:B------:R-:W-:Y:S01]  /*4c4e0*/  BSSY.RECONVERGENT B0, `(.L_x_8483) ;  /* 0x0000024000007945 */ /* 0x000fe20003800200 */
[----:B------:R-:W-:Y:S02]  /*4c4f0*/  IMAD.MOV.U32 R0, RZ, RZ, 0x1 ;  /* 0x00000001ff007424 */ /* 0x000fe400078e00ff */
[----:B------:R-:W-:-:S07]  /*4c500*/  IMAD.MOV.U32 R9, RZ, RZ, 0x3f59e1db ;  /* 0x3f59e1dbff097424 */ /* 0x000fce00078e00ff */
.L_x_8484:
        /* <DEDUP_REMOVED lines=34> */
.L_x_8483:
        /* <DEDUP_REMOVED lines=68> */
.L_x_8486:
[----:B------:R-:W-:Y:S05]  /*4cb70*/  BSYNC.RECONVERGENT B0 ;  /* 0x0000000000007941 */ /* 0x000fea0003800200 */
.L_x_8485:
[----:B------:R-:W-:Y:S01]  /*4cb80*/  HFMA2 R6, -RZ, RZ, -0.022857666015625, -0.01006317138671875 ;  /* 0xa5daa127ff067431 */ /* 0x000fe200000001ff */
[----:B------:R-:W-:Y:S01]  /*4cb90*/  BSSY.RECONVERGENT B0, `(.L_x_8487) ;  /* 0x0000024000007945 */ /* 0x000fe20003800200 */
[----:B------:R-:W-:Y:S02]  /*4cba0*/  IMAD.MOV.U32 R0, RZ, RZ, 0x1 ;  /* 0x00000001ff007424 */ /* 0x000fe400078e00ff */
[----:B------:R-:W-:-:S07]  /*4cbb0*/  IMAD.MOV.U32 R7, RZ, RZ, -0x408f51aa ;  /* 0xbf70ae56ff077424 */ /* 0x000fce00078e00ff */
.L_x_8488:
        /* <DEDUP_REMOVED lines=34> */
.L_x_8487:
        /* <DEDUP_REMOVED lines=69> */
.L_x_8490:
[----:B------:R-:W-:Y:S05]  /*4d230*/  BSYNC.RECONVERGENT B0 ;  /* 0x0000000000007941 */ /* 0x000fea0003800200 */
.L_x_8489:
[----:B------:R-:W-:Y:S01]  /*4d240*/  HFMA2 R9, -RZ, RZ, -1.8671875, 287 ;  /* 0xbf785c7cff097431 */ /* 0x000fe200000001ff */
[----:B------:R-:W-:Y:S01]  /*4d250*/  BSSY.RECONVERGENT B0, `(.L_x_8491) ;  /* 0x0000024000007945 */ /* 0x000fe20003800200 */
[----:B------:R-:W-:Y:S01]  /*4d260*/  MOV R0, 0x1 ;  /* 0x0000000100007802 */ /* 0x000fe20000000f00 */
[----:B------:R-:W-:-:S07]  /*4d270*/  IMAD.MOV.U32 R8, RZ, RZ, -0x343a03ee ;  /* 0xcbc5fc12ff087424 */ /* 0x000fce00078e00ff */
.L_x_8492:
        /* <DEDUP_REMOVED lines=34> */
.L_x_8491:
        /* <DEDUP_REMOVED lines=68> */
.L_x_8494:
[----:B------:R-:W-:Y:S05]  /*4d8e0*/  BSYNC.RECONVERGENT B0 ;  /* 0x0000000000007941 */ /* 0x000fea0003800200 */
.L_x_8493:
[----:B------:R-:W-:Y:S01]  /*4d8f0*/  HFMA2 R0, -RZ, RZ, 0, 5.9604644775390625e-08 ;  /* 0x00000001ff007431 */ /* 0x000fe200000001ff */
[----:B------:R-:W-:Y:S01]  /*4d900*/  BSSY.RECONVERGENT B0, `(.L_x_8495) ;  /* 0x0000024000007945 */ /* 0x000fe20003800200 */
[----:B------:R-:W-:Y:S01]  /*4d910*/  IMAD.MOV.U32 R6, RZ, RZ, 0x50ed0c93 ;  /* 0x50ed0c93ff067424 */ /* 0x000fe200078e00ff */
[----:B------:R-:W-:-:S07]  /*4d920*/  MOV R7, 0x3f91d1d6 ;  /* 0x3f91d1d600077802 */ /* 0x000fce0000000f00 */
.L_x_8496:
        /* <DEDUP_REMOVED lines=34> */
.L_x_8495:
        /* <DEDUP_REMOVED lines=69> */
.L_x_8498:
[----:B------:R-:W-:Y:S05]  /*4dfa0*/  BSYNC.RECONVERGENT B0 ;  /* 0x0000000000007941 */ /* 0x000fea0003800200 */
.L_x_8497:
[----:B------:R-:W-:Y:S01]  /*4dfb0*/  HFMA2 R8, -RZ, RZ, 256.75, -55.28125 ;  /* 0x5c03d2e9ff087431 */ /* 0x000fe200000001ff */
[----:B------:R-:W-:Y:S01]  /*4dfc0*/  BSSY.RECONVERGENT B0, `(.L_x_8499) ;  /* 0x0000024000007945 */ /* 0x000fe20003800200 */
[----:B------:R-:W-:Y:S02]  /*4dfd0*/  IMAD.MOV.U32 R0, RZ, RZ, 0x1 ;  /* 0x00000001ff007424 */ /* 0x000fe400078e00ff */
[----:B------:R-:W-:-:S07]  /*4dfe0*/  IMAD.MOV.U32 R9, RZ, RZ, 0x3f9ef9a0 ;  /* 0x3f9ef9a0ff097424 */ /* 0x000fce00078e00ff */
.L_x_8500:
        /* <DEDUP_REMOVED lines=34> */
.L_x_8499:
        /* <DEDUP_REMOVED lines=68> */
.L_x_8502:
[----:B------:R-:W-:Y:S05]  /*4e650*/  BSYNC.RECONVERGENT B0 ;  /* 0x0000000000007941 */ /* 0x000fea0003800200 */
.L_x_8501:
[----:B------:R-:W-:Y:S01]  /*4e660*/  HFMA2 R6, -RZ, RZ, 468, -43.75 ;  /* 0x5f50d178ff067431 */ /* 0x000fe200000001ff */
[----:B------:R-:W-:Y:S01]  /*4e670*/  BSSY.RECONVERGENT B0, `(.L_x_8503) ;  /* 0x0000024000007945 */ /* 0x000fe20003800200 */
[----:B------:R-:W-:Y:S02]  /*4e680*/  IMAD.MOV.U32 R0, RZ, RZ, 0x1 ;  /* 0x00000001ff007424 */ /* 0x000fe400078e00ff */
[----:B------:R-:W-:-:S07]  /*4e690*/  IMAD.MOV.U32 R7, RZ, RZ, -0x4046a498 ;  /* 0xbfb95b68ff077424 */ /* 0x000fce00078e00ff */
.L_x_8504:
        /* <DEDUP_REMOVED lines=34> */
.L_x_8503:
        /* <DEDUP_REMOVED lines=69> */
.L_x_8506:
[----:B------:R-:W-:Y:S05]  /*4ed10*/  BSYNC.RECONVERGENT B0 ;  /* 0x0000000000007941 */ /* 0x000fea0003800200 */
.L_x_8505:
[----:B------:R-:W-:Y:S01]  /*4ed20*/  HFMA2 R9, -RZ, RZ, -1.9462890625, -0.00190639495849609375 ;  /* 0xbfc997cfff097431 */ /* 0x000fe200000001ff */
[----:B------:R-:W-:Y:S01]  /*4ed30*/  BSSY.RECONVERGENT B0, `(.L_x_8507) ;  /* 0x0000024000007945 */ /* 0x000fe20003800200 */
[----:B------:R-:W-:Y:S01]  /*4ed40*/  MOV R0, 0x1 ;  /* 0x0000000100007802 */ /* 0x000fe20000000f00 */
[----:B------:R-:W-:-:S07]  /*4ed50*/  IMAD.MOV.U32 R8, RZ, RZ, -0x3bccff5e ;  /* 0xc43300a2ff087424 */ /* 0x000fce00078e00ff */
.L_x_8508:
        /* <DEDUP_REMOVED lines=34> */
.L_x_8507:
        /* <DEDUP_REMOVED lines=68> */
.L_x_8510:
[----:B------:R-:W-:Y:S05]  /*4f3c0*/  BSYNC.RECONVERGENT B0 ;  /* 0x0000000000007941 */ /* 0x000fea0003800200 */
.L_x_8509:
[----:B------:R-:W-:Y:S01]  /*4f3d0*/  HFMA2 R0, -RZ, RZ, 0, 5.9604644775390625e-08 ;  /* 0x00000001ff007431 */ /* 0x000fe200000001ff */
[----:B------:R-:W-:Y:S01]  /*4f3e0*/  BSSY.RECONVERGENT B0, `(.L_x_8511) ;  /* 0x0000024000007945 */ /* 0x000fe20003800200 */
[----:B------:R-:W-:Y:S01]  /*4f3f0*/  IMAD.MOV.U32 R6, RZ, RZ, -0x45e261fc ;  /* 0xba1d9e04ff067424 */ /* 0x000fe200078e00ff */
[----:B------:R-:W-:-:S07]  /*4f400*/  MOV R7, 0x3fe72e2b ;  /* 0x3fe72e2b00077802 */ /* 0x000fce0000000f00 */
.L_x_8512:
        /* <DEDUP_REMOVED lines=34> */
.L_x_8511:
        /* <DEDUP_REMOVED lines=69> */
.L_x_8514:
[----:B------:R-:W-:Y:S05]  /*4fa80*/  BSYNC.RECONVERGENT B0 ;  /* 0x0000000000007941 */ /* 0x000fea0003800200 */
.L_x_8513:
[----:B------:R-:W-:Y:S01]  /*4fa90*/  HFMA2 R8, -RZ, RZ, 0.000501155853271484375, -0.44384765625 ;  /* 0x101bb71aff087431 */ /* 0x000fe200000001ff */
[----:B------:R-:W-:Y:S01]  /*4faa0*/  BSSY.RECONVERGENT B0, `(.L_x_8515) ;  /* 0x0000024000007945 */ /* 0x000fe20003800200 */
[----:B------:R-:W-:Y:S02]  /*4fab0*/  IMAD.MOV.U32 R0, RZ, RZ, 0x1 ;  /* 0x00000001ff007424 */ /* 0x000fe400078e00ff */
[----:B------:R-:W-:-:S07]  /*4fac0*/  IMAD.MOV.U32 R9, RZ, RZ, 0x3ffaab9a ;  /* 0x3ffaab9aff097424 */ /* 0x000fce00078e00ff */
.L_x_8516:
        /* <DEDUP_REMOVED lines=34> */
.L_x_8515:
        /* <DEDUP_REMOVED lines=68> */
.L_x_8518:
[----:B------:R-:W-:Y:S05]  /*50130*/  BSYNC.RECONVERGENT B0 ;  /* 0x0000000000007941 */ /* 0x000fea0003800200 */
.L_x_8517:
[----:B------:R-:W-:Y:S01]  /*50140*/  BSSY.RECONVERGENT B0, `(.L_x_8519) ;  /* 0x0000025000007945 */ /* 0x000fe20003800200 */
[----:B------:R-:W-:Y:S01]  /*50150*/  IMAD.MOV.U32 R0, RZ, RZ, 0x1 ;  /* 0x00000001ff007424 */ /* 0x000fe200078e00ff */
[----:B------:R-:W-:Y:S01]  /*50160*/  MOV R6, 0x8aaafd02 ;  /* 0x8aaafd0200067802 */ /* 0x000fe20000000f00 */
[----:B------:R-:W-:-:S07]  /*50170*/  IMAD.MOV.U32 R7, RZ, RZ, -0x3fe58652 ;  /* 0xc01a79aeff077424 */ /* 0x000fce00078e00ff */
.L_x_8520:
        /* <DEDUP_REMOVED lines=34> */
.L_x_8519:
        /* <DEDUP_REMOVED lines=69> */
.L_x_8522:
[----:B------:R-:W-:Y:S05]  /*507f0*/  BSYNC.RECONVERGENT B0 ;  /* 0x0000000000007941 */ /* 0x000fea0003800200 */
.L_x_8521:
[----:B------:R-:W-:Y:S01]  /*50800*/  HFMA2 R9, -RZ, RZ, -2.095703125, 0.00473785400390625 ;  /* 0xc0311cdaff097431 */ /* 0x000fe200000001ff */
[----:B------:R-:W-:Y:S01]  /*50810*/  BSSY.RECONVERGENT B0, `(.L_x_8523) ;  /* 0x0000024000007945 */ /* 0x000fe20003800200 */
[----:B------:R-:W-:Y:S01]  /*50820*/  MOV R0, 0x1 ;  /* 0x0000000100007802 */ /* 0x000fe20000000f00 */
[----:B------:R-:W-:-:S07]  /*50830*/  IMAD.MOV.U32 R8, RZ, RZ, 0x4df23f8f ;  /* 0x4df23f8fff087424 */ /* 0x000fce00078e00ff */
.L_x_8524:
        /* <DEDUP_REMOVED lines=34> */
.L_x_8523:
        /* <DEDUP_REMOVED lines=68> */
.L_x_8526:
[----:B------:R-:W-:Y:S05]  /*50ea0*/  BSYNC.RECONVERGENT B0 ;  /* 0x0000000000007941 */ /* 0x000fea0003800200 */
.L_x_8525:
[----:B------:R-:W-:Y:S01]  /*50eb0*/  HFMA2 R0, -RZ, RZ, 0, 5.9604644775390625e-08 ;  /* 0x00000001ff007431 */ /* 0x000fe200000001ff */
[----:B------:R-:W-:Y:S01]  /*50ec0*/  BSSY.RECONVERGENT B0, `(.L_x_8527) ;  /* 0x0000024000007945 */ /* 0x000fe20003800200 */
[----:B------:R-:W-:Y:S01]  /*50ed0*/  IMAD.MOV.U32 R6, RZ, RZ, 0x311f1460 ;  /* 0x311f1460ff067424 */ /* 0x000fe200078e00ff */
[----:B------:R-:W-:-:S07]  /*50ee0*/  MOV R7, 0x405278fb ;  /* 0x405278fb00077802 */ /* 0x000fce0000000f00 */
.L_x_8528:
        /* <DEDUP_REMOVED lines=34> */
.L_x_8527:
        /* <DEDUP_REMOVED lines=69> */
.L_x_8530:
[----:B------:R-:W-:Y:S05]  /*51560*/  BSYNC.RECONVERGENT B0 ;  /* 0x0000000000007941 */ /* 0x000fea0003800200 */
.L_x_8529:
[----:B------:R-:W-:Y:S01]  /*51570*/  HFMA2 R8, -RZ, RZ, 15.0859375, -0.01560211181640625 ;  /* 0x4b8ba3fdff087431 */ /* 0x000fe200000001ff */
[----:B------:R-:W-:Y:S01]  /*51580*/  BSSY.RECONVERGENT B0, `(.L_x_8531) ;  /* 0x0000024000007945 */ /* 0x000fe20003800200 */
[----:B------:R-:W-:Y:S02]  /*51590*/  IMAD.MOV.U32 R0, RZ, RZ, 0x1 ;  /* 0x00000001ff007424 */ /* 0x000fe400078e00ff */
[----:B------:R-:W-:-:S07]  /*515a0*/  IMAD.MOV.U32 R9, RZ, RZ, 0x406a8563 ;  /* 0x406a8563ff097424 */ /* 0x000fce00078e00ff */
.L_x_8532:
        /* <DEDUP_REMOVED lines=34> */
.L_x_8531:
        /* <DEDUP_REMOVED lines=23> */
.L_x_8534:
        /* <DEDUP_REMOVED lines=34> */
.L_x_8533:
        /* <DEDUP_REMOVED lines=47> */
[----:B------:R-:W-:-:S07]  /*51e50*/  MOV R4, R6 ;  /* 0x0000000600047202 */ /* 0x000fce0000000f00 */
.L_x_8536:
[----:B------:R-:W-:Y:S05]  /*51e60*/  BSYNC.RECONVERGENT B0 ;  /* 0x0000000000007941 */ /* 0x000fea0003800200 */
.L_x_8535:
        /* <DEDUP_REMOVED lines=11> */
.L_x_8440:
[----:B------:R-:W-:Y:S05]  /*51f20*/  BSYNC.RECONVERGENT B1 ;  /* 0x0000000000017941 */ /* 0x000fea0003800200 */
.L_x_8439:
        /* <DEDUP_REMOVED lines=9> */
[----:B------:R-:W-:Y:S01]  /*51fc0*/  MOV R24, RZ ;  /* 0x000000ff00187202 */ /* 0x000fe20000000f00 */
[----:B------:R-:W0:Y:S01]  /*51fd0*/  DADD R8, R4, 4 ;  /* 0x4010000004087429 */ /* 0x000e220000000000 */
[----:B------:R-:W-:Y:S01]  /*51fe0*/  UMOV UR6, 0xfefa39ef ;  /* 0xfefa39ef00067882 */ /* 0x000fe20000000000 */
        /* <DEDUP_REMOVED lines=30> */
[----:B--2---:R-:W-:-:S15]  /*521d0*/  IADD3 R16, PT, PT, R16, -R0, RZ ;  /* 0x8000000010107210 */ /* 0x004fde0007ffe0ff */
[----:B------:R-:W-:-:S15]  /*521e0*/  NOP ;  /* 0x0000000000007918 */ /* 0x000fde0000000000 */
[----:B------:R-:W-:-:S15]  /*521f0*/  NOP ;  /* 0x0000000000007918 */ /* 0x000fde0000000000 */
[----:B------:R-:W-:-:S15]  /*52200*/  NOP ;  /* 0x0000000000007918 */ /* 0x000fde0000000000 */
[----:B------:R-:W-:-:S02]  /*52210*/  NOP ;  /* 0x0000000000007918 */ /* 0x000fc40000000000 */
        /* <DEDUP_REMOVED lines=142> */
[----:B------:R-:W-:Y:S01]  /*52b00*/  MOV R16, R18 ;  /* 0x0000001200107202 */ /* 0x000fe20000000f00 */
[----:B------:R-:W-:-:S15]  /*52b10*/  IMAD.MOV.U32 R18, RZ, RZ, RZ ;  /* 0x000000ffff127224 */ /* 0x000fde00078e00ff */
[----:B------:R-:W-:-:S15]  /*52b20*/  NOP ;  /* 0x0000000000007918 */ /* 0x000fde0000000000 */
[----:B------:R-:W-:-:S15]  /*52b30*/  NOP ;  /* 0x0000000000007918 */ /* 0x000fde0000000000 */
[----:B------:R-:W-:-:S13]  /*52b40*/  NOP ;  /* 0x0000000000007918 */ /* 0x000fda0000000000 */
        /* <DEDUP_REMOVED lines=154> */
[----:B------:R-:W0:-:S15]  /*534f0*/  DFMA R6, -R4, R4, -R6 ;  /* 0x000000040406722b */ /* 0x000e1e0000000906 */
        /* <DEDUP_REMOVED lines=50> */
.L_x_8538:
        /* <DEDUP_REMOVED lines=9> */
.L_x_8539:
[----:B------:R-:W-:Y:S05]  /*538b0*/  BSYNC.RECONVERGENT B0 ;  /* 0x0000000000007941 */ /* 0x000fea0003800200 */
.L_x_8537:
        /* <DEDUP_REMOVED lines=120> */
[----:B------:R-:W-:-:S04]  /*54040*/  @!P0 IADD3 R6, PT, PT, R6, -R0, RZ ;  /* 0x8000000006068210 */ /* 0x000fc80007ffe0ff */
[----:B------:R-:W-:Y:S01]  /*54050*/  @!P0 LEA R7, R6, 0x3ff00000, 0x14 ;  /* 0x3ff0000006078811 */ /* 0x000fe200078ea0ff */
[----:B------:R-:W-:-:S15]  /*54060*/  @!P0 IMAD.MOV.U32 R6, RZ, RZ, RZ ;  /* 0x000000ffff068224 */ /* 0x000fde00078e00ff */
[----:B------:R-:W-:-:S15]  /*54070*/  NOP ;  /* 0x0000000000007918 */ /* 0x000fde0000000000 */
[----:B------:R-:W-:-:S09]  /*54080*/  NOP ;  /* 0x0000000000007918 */ /* 0x000fd20000000000 */
[----:B------:R-:W0:Y:S02]  /*54090*/  DADD R12, R4, +INF ;  /* 0x7ff00000040c7429 */ /* 0x000e240000000000 */
[----:B0-----:R-:W-:Y:S01]  /*540a0*/  FSEL R12, R12, RZ, P1 ;  /* 0x000000ff0c0c7208 */ /* 0x001fe20000800000 */
[----:B------:R-:W-:Y:S01]  /*540b0*/  @!P0 IMAD R5, R0, 0x100000, R9 ;  /* 0x0010000000058824 */ /* 0x000fe200078e0209 */
[----:B------:R-:W-:Y:S02]  /*540c0*/  FSEL R13, R13, RZ, P1 ;  /* 0x000000ff0d0d7208 */ /* 0x000fe40000800000 */
[----:B------:R-:W-:-:S15]  /*540d0*/  @!P0 MOV R4, R8 ;  /* 0x0000000800048202 */ /* 0x000fde0000000f00 */
[----:B------:R-:W-:-:S15]  /*540e0*/  NOP ;  /* 0x0000000000007918 */ /* 0x000fde0000000000 */
[----:B------:R-:W-:-:S15]  /*540f0*/  NOP ;  /* 0x0000000000007918 */ /* 0x000fde0000000000 */
[----:B------:R-:W-:-:S13]  /*54100*/  NOP ;  /* 0x0000000000007918 */ /* 0x000fda0000000000 */
[----:B------:R0:W2:Y:S02]  /*54110*/  @!P0 DMUL R12, R4, R6 ;  /* 0x00000006040c8228 */ /* 0x0000a40000000000 */
.L_x_8541:
[----:B------:R-:W-:Y:S05]  /*54120*/  BSYNC.RECONVERGENT B0 ;  /* 0x0000000000007941 */ /* 0x000fea0003800200 */
.L_x_8540:
[----:B------:R-:W-:Y:S01]  /*54130*/  UMOV UR6, 0x54411744 ;  /* 0x5441174400067882 */ /* 0x000fe20000000000 */
[----:B------:R-:W-:Y:S01]  /*54140*/  UMOV UR7, 0x401921fb ;  /* 0x401921fb00077882 */ /* 0x000fe20000000000 */
[----:B------:R-:W-:Y:S01]  /*54150*/  IMAD.MOV.U32 R8, RZ, RZ, 0x0 ;  /* 0x00000000ff087424 */ /* 0x000fe200078e00ff */
        /* <DEDUP_REMOVED lines=63> */
.L_x_8543:
[----:B------:R-:W-:Y:S05]  /*54550*/  BSYNC.RECONVERGENT B1 ;  /* 0x0000000000017941 */ /* 0x000fea0003800200 */
.L_x_8542:
        /* <DEDUP_REMOVED lines=47> */
[----:B------:R-:W-:Y:S05]  /*54850*/  CALL.REL.NOINC `($__internal_25_$__cuda_sm20_div_rn_f64_full) ;  /* 0x00000488000c7944 */ /* 0x000fea0003c00000 */
[----:B------:R-:W-:-:S07]  /*54860*/  IMAD.MOV.U32 R7, RZ, RZ, R5 ;  /* 0x000000ffff077224 */ /* 0x000fce00078e0005 */
.L_x_8545:
[----:B------:R-:W-:Y:S05]  /*54870*/  BSYNC.RECONVERGENT B0 ;  /* 0x0000000000007941 */ /* 0x000fea0003800200 */
.L_x_8544:
[----:B------:R0:W1:Y:S02]  /*54880*/  DFMA R14, R14, 0.5, R6 ;  /* 0x3fe000000e0e782b */ /* 0x0000640000000006 */
[----:B01----:R-:W-:Y:S05]  /*54890*/  BRA `(.L_x_8408) ;  /* 0x00000480005c7947 */ /* 0x003fea0003800000 */
.L_x_8411:
[----:B------:R-:W0:Y:S01]  /*548a0*/  DSETP.GT.AND P0, PT, R10, 200, PT ;  /* 0x406900000a00742a */ /* 0x000e220003f04000 */
[----:B------:R-:W-:Y:S04]  /*548b0*/  BSSY.RELIABLE B1, `(.L_x_8546) ;  /* 0x000185f000017945 */ /* 0x000fe80003800100 */
[----:B0-----:R-:W-:Y:S05]  /*548c0*/  @!P0 BRA `(.L_x_8547) ;  /* 0x0000018400748947 */ /* 0x001fea0003800000 */
[----:B------:R-:W0:Y:S01]  /*548d0*/  MUFU.RSQ64H R21, R11 ;  /* 0x0000000b00157308 */ /* 0x000e220000001c00 */
[----:B------:R-:W-:Y:S01]  /*548e0*/  IADD3 R20, PT, PT, R11, -0x3500000, RZ ;  /* 0xfcb000000b147810 */ /* 0x000fe20007ffe0ff */
[----:B------:R-:W-:Y:S03]  /*548f0*/  BSSY.RECONVERGENT B3, `(.L_x_8548) ;  /* 0x0000036000037945 */ /* 0x000fe60003800200 */
[----:B------:R-:W-:Y:S02]  /*54900*/  ISETP.GE.U32.AND P0, PT, R20, 0x7ca00000, PT ;  /* 0x7ca000001400780c */ /* 0x000fe40003f06070 */
[----:B0-----:R-:W0:-:S15]  /*54910*/  DMUL R6, R20, R20 ;  /* 0x0000001414067228 */ /* 0x001e1e0000000000 */
[----:B------:R-:W-:-:S15]  /*54920*/  NOP ;  /* 0x0000000000007918 */ /* 0x000fde0000000000 */
[----:B------:R-:W-:-:S15]  /*54930*/  NOP ;  /* 0x0000000000007918 */ /* 0x000fde0000000000 */
[----:B------:R-:W-:-:S15]  /*54940*/  NOP ;  /* 0x0000000000007918 */ /* 0x000fde0000000000 */
[----:B------:R-:W-:-:S04]  /*54950*/  NOP ;  /* 0x0000000000007918 */ /* 0x000fc80000000000 */
[----:B0-----:R0:W1:Y:S02]  /*54960*/  DFMA R8, R10, -R6, 1 ;  /* 0x3ff000000a08742b */ /* 0x0010640000000806 */
        /* <DEDUP_REMOVED lines=45> */
[----:B------:R-:W-:Y:S05]  /*54c40*/  CALL.REL.NOINC `($__internal_26_$__cuda_sm20_dsqrt_rn_f64_mediumpath_v1) ;  /* 0x0000048c00407944 */ /* 0x000fea0003c00000 */
.L_x_8549:
[----:B------:R-:W-:Y:S05]  /*54c50*/  BSYNC.RECONVERGENT B3 ;  /* 0x0000000000037941 */ /* 0x000fea0003800200 */
.L_x_8548:
        /* <DEDUP_REMOVED lines=47> */
[----:B------:R-:W-:-:S07]  /*54f50*/  MOV R7, R5 ;  /* 0x0000000500077202 */ /* 0x000fce0000000f00 */
.L_x_8551:
[----:B------:R-:W-:Y:S05]  /*54f60*/  BSYNC.RECONVERGENT B0 ;  /* 0x0000000000007941 */ /* 0x000fea0003800200 */
.L_x_8550:
[----:B------:R-:W0:Y:S02]  /*54f70*/  DSETP.GEU.AND P0, PT, R16, R6, PT ;  /* 0x000000061000722a */ /* 0x000e240003f0e000 */
[----:B0-----:R-:W-:Y:S05]  /*54f80*/  @!P0 BREAK.RELIABLE B1 ;  /* 0x0000000000018942 */ /* 0x001fea0003800100 */
[----:B------:R-:W-:Y:S05]  /*54f90*/  @P0 BRA `(.L_x_8547) ;  /* 0x0000017c00c00947 */ /* 0x000fea0003800000 */
[----:B------:R-:W-:Y:S01]  /*54fa0*/  IMAD.MOV.U32 R6, RZ, RZ, 0x55555555 ;  /* 0x55555555ff067424 */ /* 0x000fe200078e00ff */
[----:B------:R-:W-:Y:S01]  /*54fb0*/  MOV R7, 0xbfd55555 ;  /* 0xbfd5555500077802 */ /* 0x000fe20000000f00 */
[----:B------:R-:W-:Y:S01]  /*54fc0*/  IMAD.MOV.U32 R12, RZ, RZ, -0x36fe1a8c ;  /* 0xc901e574ff0c7424 */ /* 0x000fe200078e00ff */
[----:B------:R-:W-:Y:S01]  /*54fd0*/  MOV R13, 0xbf8e573a ;  /* 0xbf8e573a000d7802 */ /* 0x000fe20000000f00 */
[----:B------:R-:W-:Y:S01]  /*54fe0*/  IMAD.MOV.U32 R8, RZ, RZ, 0x55555555 ;  /* 0x55555555ff087424 */ /* 0x000fe200078e00ff */
        /* <DEDUP_REMOVED lines=11> */
[----:B------:R2:W-:Y:S01]  /*550a0*/  STL.64 [R1+0x1458], R8 ;  /* 0x0014580801007387 */ /* 0x0005e20000100a00 */
[----:B------:R-:W-:Y:S01]  /*550b0*/  MOV R24, 0xa50d9b0e ;  /* 0xa50d9b0e00187802 */ /* 0x000fe20000000f00 */
[----:B------:R-:W-:Y:S01]  /*550c0*/  IMAD.MOV.U32 R25, RZ, RZ, -0x40355161 ;  /* 0xbfcaae9fff197424 */ /* 0x000fe200078e00ff */
[----:B------:R-:W-:Y:S01]  /*550d0*/  FSETP.GEU.AND P1, PT, |R3|, 6.5827683646048100446e-37, PT ;  /* 0x036000000300780b */ /* 0x000fe20003f2e200 */
[----:B0-----:R-:W-:Y:S01]  /*550e0*/  IMAD.MOV.U32 R6, RZ, RZ, -0x138d8c5 ;  /* 0xfec7273bff067424 */ /* 0x001fe200078e00ff */
[----:B------:R-:W-:Y:S01]  /*550f0*/  MOV R7, 0xbf276e06 ;  /* 0xbf276e0600077802 */ /* 0x000fe20000000f00 */
[----:B------:R0:W-:Y:S01]  /*55100*/  STL.64 [R1+0x1468], R14 ;  /* 0x0014680e01007387 */ /* 0x0001e20000100a00 */
[----:B------:R-:W-:Y:S01]  /*55110*/  BSSY.RECONVERGENT B0, `(.L_x_8552) ;  /* 0x0000753000007945 */ /* 0x000fe20003800200 */
        /* <DEDUP_REMOVED lines=621> */
[----:B--2---:R-:W-:Y:S01]  /*577f0*/  IMAD.MOV.U32 R14, RZ, RZ, 0x3b2187a2 ;  /* 0x3b2187a2ff0e7424 */ /* 0x004fe200078e00ff */
[----:B------:R-:W-:-:S02]  /*57800*/  MOV R15, 0xbe8d599e ;  /* 0xbe8d599e000f7802 */ /* 0x000fc40000000f00 */
[----:B------:R1:W-:Y:S01]  /*57810*/  STL.64 [R1+0x1b00], R16 ;  /* 0x001b001001007387 */ /* 0x0003e20000100a00 */
[----:B---3--:R-:W-:Y:S01]  /*57820*/  IMAD.MOV.U32 R12, RZ, RZ, 0x6d84752e ;  /* 0x6d84752eff0c7424 */ /* 0x008fe200078e00ff */
        /* <DEDUP_REMOVED lines=293> */
[----:B-1----:R-:W-:Y:S01]  /*58a80*/  MOV R16, 0x7672b130 ;  /* 0x7672b13000107802 */ /* 0x002fe20000000f00 */
[----:B------:R-:W-:Y:S01]  /*58a90*/  IMAD.MOV.U32 R17, RZ, RZ, 0x3edbbbac ;  /* 0x3edbbbacff117424 */ /* 0x000fe200078e00ff */
[----:B------:R0:W-:Y:S01]  /*58aa0*/  STL.64 [R1+0x1eb8], R20 ;  /* 0x001eb81401007387 */ /* 0x0001e20000100a00 */
[----:B--2---:R-:W-:Y:S01]  /*58ab0*/  IMAD.MOV.U32 R14, RZ, RZ, -0x22889d73 ;  /* 0xdd77628dff0e7424 */ /* 0x004fe200078e00ff */
[----:B------:R-:W-:Y:S02]  /*58ac0*/  MOV R15, 0x3f084156 ;  /* 0x3f084156000f7802 */ /* 0x000fe40000000f00 */
[----:B------:R1:W-:Y:S01]  /*58ad0*/  STL.64 [R1+0x1ef0], R16 ;  /* 0x001ef01001007387 */ /* 0x0003e20000100a00 */
[----:B---3--:R-:W-:Y:S01]  /*58ae0*/  IMAD.MOV.U32 R12, RZ, RZ, 0x2b27e94c ;  /* 0x2b27e94cff0c7424 */ /* 0x008fe200078e00ff */
[----:B------:R-:W-:Y:S02]  /*58af0*/  MOV R13, 0x3dc60251 ;  /* 0x3dc60251000d7802 */ /* 0x000fe40000000f00 */
[----:B------:R2:W-:Y:S04]  /*58b00*/  STL.64 [R1+0x1ed8], R14 ;  /* 0x001ed80e01007387 */ /* 0x0005e80000100a00 */
[----:B------:R3:W-:Y:S01]  /*58b10*/  STL.64 [R1+0x1ee0], R12 ;  /* 0x001ee00c01007387 */ /* 0x0007e20000100a00 */
[----:B0-----:R-:W-:Y:S01]  /*58b20*/  MOV R20, 0x34675d03 ;  /* 0x34675d0300147802 */ /* 0x001fe20000000f00 */
[----:B------:R-:W-:Y:S01]  /*58b30*/  IMAD.MOV.U32 R21, RZ, RZ, -0x411a7e0a ;  /* 0xbee581f6ff157424 */ /* 0x000fe200078e00ff */
        /* <DEDUP_REMOVED lines=10> */
[----:B0-----:R-:W-:Y:S01]  /*58be0*/  IMAD.MOV.U32 R8, RZ, RZ, 0x1144693f ;  /* 0x1144693fff087424 */ /* 0x001fe200078e00ff */
[----:B------:R-:W-:-:S02]  /*58bf0*/  MOV R9, 0x3f254d24 ;  /* 0x3f254d2400097802 */ /* 0x000fc40000000f00 */
[----:B-1----:R-:W-:Y:S01]  /*58c00*/  MOV R16, 0x5cf292a0 ;  /* 0x5cf292a000107802 */ /* 0x002fe20000000f00 */
[----:B------:R-:W-:Y:S01]  /*58c10*/  IMAD.MOV.U32 R17, RZ, RZ, -0x41b6031b ;  /* 0xbe49fce5ff117424 */ /* 0x000fe200078e00ff */
[----:B------:R0:W-:Y:S01]  /*58c20*/  STL.64 [R1+0x1cc0], R6 ;  /* 0x001cc00601007387 */ /* 0x0001e20000100a00 */
[----:B--2---:R-:W-:Y:S01]  /*58c30*/  MOV R14, 0x585a3e12 ;  /* 0x585a3e12000e7802 */ /* 0x004fe20000000f00 */
[----:B------:R-:W-:Y:S02]  /*58c40*/  IMAD.MOV.U32 R15, RZ, RZ, -0x416fec5b ;  /* 0xbe9013a5ff0f7424 */ /* 0x000fe400078e00ff */
        /* <DEDUP_REMOVED lines=8> */
[----:B------:R-:W-:Y:S01]  /*58cd0*/  IMAD.MOV.U32 R17, RZ, RZ, 0x3f91d1d6 ;  /* 0x3f91d1d6ff117424 */ /* 0x000fe200078e00ff */
[----:B------:R0:W-:Y:S01]  /*58ce0*/  STL.64 [R1+0x1f10], R14 ;  /* 0x001f100e01007387 */ /* 0x0001e20000100a00 */
[----:B--2---:R-:W-:Y:S01]  /*58cf0*/  IMAD.MOV.U32 R8, RZ, RZ, 0x7a227118 ;  /* 0x7a227118ff087424 */ /* 0x004fe200078e00ff */
[----:B------:R-:W-:Y:S02]  /*58d00*/  MOV R9, 0x3f37bf3a ;  /* 0x3f37bf3a00097802 */ /* 0x000fe40000000f00 */
[----:B------:R1:W-:Y:S01]  /*58d10*/  STL.64 [R1+0x1f40], R16 ;  /* 0x001f401001007387 */ /* 0x0003e20000100a00 */
[----:B---3--:R-:W-:Y:S01]  /*58d20*/  MOV R12, 0x5d9a0e3b ;  /* 0x5d9a0e3b000c7802 */ /* 0x008fe20000000f00 */
        /* <DEDUP_REMOVED lines=35> */
[----:B---3--:R-:W-:Y:S01]  /*58f60*/  MOV R12, 0xe4a5f58f ;  /* 0xe4a5f58f000c7802 */ /* 0x008fe20000000f00 */
        /* <DEDUP_REMOVED lines=18> */
[----:B------:R-:W-:Y:S01]  /*59090*/  IMAD.MOV.U32 R17, RZ, RZ, -0x412ce8ac ;  /* 0xbed31754ff117424 */ /* 0x000fe200078e00ff */
[----:B------:R0:W-:Y:S01]  /*590a0*/  STL.64 [R1+0x1f38], R20 ;  /* 0x001f381401007387 */ /* 0x0001e20000100a00 */
[----:B--2---:R-:W-:Y:S01]  /*590b0*/  IMAD.MOV.U32 R8, RZ, RZ, 0x1d7f8951 ;  /* 0x1d7f8951ff087424 */ /* 0x004fe200078e00ff */
[----:B------:R-:W-:Y:S02]  /*590c0*/  MOV R9, 0xbca3353e ;  /* 0xbca3353e00097802 */ /* 0x000fe40000000f00 */
[----:B------:R1:W-:Y:S01]  /*590d0*/  STL.64 [R1+0x1fc8], R16 ;  /* 0x001fc81001007387 */ /* 0x0003e20000100a00 */
[----:B---3--:R-:W-:Y:S01]  /*590e0*/  MOV R12, 0xafb85756 ;  /* 0xafb85756000c7802 */ /* 0x008fe20000000f00 */
        /* <DEDUP_REMOVED lines=15> */
[----:B0-----:R-:W-:Y:S01]  /*591e0*/  IMAD.MOV.U32 R6, RZ, RZ, -0x3d13f3ae ;  /* 0xc2ec0c52ff067424 */ /* 0x001fe200078e00ff */
[----:B------:R-:W-:-:S02]  /*591f0*/  MOV R7, 0xbea70cb7 ;  /* 0xbea70cb700077802 */ /* 0x000fc40000000f00 */
[----:B-1----:R-:W-:Y:S01]  /*59200*/  MOV R16, 0xf2b85954 ;  /* 0xf2b8595400107802 */ /* 0x002fe20000000f00 */
[----:B------:R-:W-:Y:S01]  /*59210*/  IMAD.MOV.U32 R17, RZ, RZ, -0x436d3be4 ;  /* 0xbc92c41cff117424 */ /* 0x000fe200078e00ff */
[----:B------:R0:W-:Y:S01]  /*59220*/  STL.64 [R1+0x1f70], R20 ;  /* 0x001f701401007387 */ /* 0x0001e20000100a00 */
[----:B--2---:R-:W-:Y:S01]  /*59230*/  IMAD.MOV.U32 R8, RZ, RZ, -0x60b5bfe5 ;  /* 0x9f4a401bff087424 */ /* 0x004fe200078e00ff */
[----:B------:R-:W-:Y:S02]  /*59240*/  MOV R9, 0x3f7a3a69 ;  /* 0x3f7a3a6900097802 */ /* 0x000fe40000000f00 */
[----:B------:R1:W-:Y:S01]  /*59250*/  STL.64 [R1+0x1fb0], R14 ;  /* 0x001fb00e01007387 */ /* 0x0003e20000100a00 */
[----:B---3--:R-:W-:Y:S01]  /*59260*/  MOV R12, 0x11c56ff1 ;  /* 0x11c56ff1000c7802 */ /* 0x008fe20000000f00 */
        /* <DEDUP_REMOVED lines=17> */
[----:B--2---:R-:W-:Y:S01]  /*59380*/  IMAD.MOV.U32 R8, RZ, RZ, 0xb161ed3 ;  /* 0x0b161ed3ff087424 */ /* 0x004fe200078e00ff */
        /* <DEDUP_REMOVED lines=48> */
[----:B------:R-:W-:-:S02]  /*59690*/  IMAD.MOV.U32 R13, RZ, RZ, -0x4216d859 ;  /* 0xbde927a7ff0d7424 */ /* 0x000fc400078e00ff */
        /* <DEDUP_REMOVED lines=69> */
[----:B------:R-:W-:Y:S01]  /*59af0*/  STL.64 [R1+0x1ec8], R8 ;  /* 0x001ec80801007387 */ /* 0x000fe20000100a00 */
[----:B0-----:R-:W-:Y:S01]  /*59b00*/  MOV R12, 0xa98c8bc4 ;  /* 0xa98c8bc4000c7802 */ /* 0x001fe20000000f00 */
[----:B------:R-:W-:-:S02]  /*59b10*/  IMAD.MOV.U32 R13, RZ, RZ, 0x3fc6fb2b ;  /* 0x3fc6fb2bff0d7424 */ /* 0x000fc400078e00ff */
[----:B------:R0:W-:Y:S01]  /*59b20*/  STL.64 [R1+0x20b8], R14 ;  /* 0x0020b80e01007387 */ /* 0x0001e20000100a00 */
[----:B-1----:R-:W1:Y:S01]  /*59b30*/  MUFU.RCP64H R7, R11 ;  /* 0x0000000b00077308 */ /* 0x002e620000001800 */
[----:B------:R-:W-:Y:S02]  /*59b40*/  IMAD.MOV.U32 R6, RZ, RZ, 0x1 ;  /* 0x00000001ff067424 */ /* 0x000fe400078e00ff */
[----:B------:R2:W-:Y:S04]  /*59b50*/  STL.64 [R1+0x20c8], R20 ;  /* 0x0020c81401007387 */ /* 0x0005e80000100a00 */
[----:B------:R3:W-:Y:S04]  /*59b60*/  STL.64 [R1+0x20d0], R16 ;  /* 0x0020d01001007387 */ /* 0x0007e80000100a00 */
[----:B------:R4:W-:Y:S01]  /*59b70*/  STL.64 [R1+0x20d8], R12 ;  /* 0x0020d80c01007387 */ /* 0x0009e20000100a00 */
[----:B0-----:R-:W-:Y:S01]  /*59b80*/  MOV R14, 0xd4f69d94 ;  /* 0xd4f69d94000e7802 */ /* 0x001fe20000000f00 */
[----:B------:R-:W-:Y:S01]  /*59b90*/  IMAD.MOV.U32 R15, RZ, RZ, -0x40ff7efb ;  /* 0xbf008105ff0f7424 */ /* 0x000fe200078e00ff */
[----:B--2---:R-:W-:Y:S01]  /*59ba0*/  MOV R20, 0xc342f48f ;  /* 0xc342f48f00147802 */ /* 0x004fe20000000f00 */
[----:B------:R-:W-:Y:S01]  /*59bb0*/  IMAD.MOV.U32 R21, RZ, RZ, -0x3fda6bdb ;  /* 0xc0259425ff157424 */ /* 0x000fe200078e00ff */
[----:B------:R0:W-:Y:S01]  /*59bc0*/  STL.64 [R1+0x23f8], R22 ;  /* 0x0023f81601007387 */ /* 0x0001e20000100a00 */
[----:B-1----:R-:W1:Y:S01]  /*59bd0*/  DFMA R8, -R10, R6, 1 ;  /* 0x3ff000000a08742b */ /* 0x002e620000000106 */
[----:B---3--:R-:W-:Y:S01]  /*59be0*/  MOV R16, 0x29064247 ;  /* 0x2906424700107802 */ /* 0x008fe20000000f00 */
[----:B------:R-:W-:Y:S01]  /*59bf0*/  IMAD.MOV.U32 R17, RZ, RZ, -0x403f5f91 ;  /* 0xbfc0a06fff117424 */ /* 0x000fe200078e00ff */
[----:B------:R2:W-:Y:S01]  /*59c00*/  STL.64 [R1+0x20e8], R14 ;  /* 0x0020e80e01007387 */ /* 0x0005e20000100a00 */
[----:B----4-:R-:W-:Y:S01]  /*59c10*/  MOV R12, 0x7a744982 ;  /* 0x7a744982000c7802 */ /* 0x010fe20000000f00 */
[----:B------:R-:W-:-:S02]  /*59c20*/  IMAD.MOV.U32 R13, RZ, RZ, 0x3fb72bb4 ;  /* 0x3fb72bb4ff0d7424 */ /* 0x000fc400078e00ff */
[----:B------:R3:W-:Y:S01]  /*59c30*/  STL.64 [R1+0x20e0], R16 ;  /* 0x0020e01001007387 */ /* 0x0007e20000100a00 */
[----:B0-----:R-:W-:-:S03]  /*59c40*/  MOV R22, 0x4d316e22 ;  /* 0x4d316e2200167802 */ /* 0x001fc60000000f00 */
[----:B------:R0:W-:Y:S01]  /*59c50*/  STL.64 [R1+0x20f0], R12 ;  /* 0x0020f00c01007387 */ /* 0x0001e20000100a00 */
        /* <DEDUP_REMOVED lines=31> */
[----:B----4-:R-:W-:Y:S01]  /*59e50*/  MOV R12, 0xca306bb5 ;  /* 0xca306bb5000c7802 */ /* 0x010fe20000000f00 */
[----:B------:R-:W-:Y:S02]  /*59e60*/  IMAD.MOV.U32 R13, RZ, RZ, -0x40e6e001 ;  /* 0xbf191fffff0d7424 */ /* 0x000fe400078e00ff */
[----:B------:R3:W-:Y:S07]  /*59e70*/  STL.64 [R1+0x2138], R16 ;  /* 0x0021381001007387 */ /* 0x0007ee0000100a00 */
[----:B-1----:R-:W1:Y:S01]  /*59e80*/  DFMA R8, R8, R8, R8 ;  /* 0x000000080808722b */ /* 0x002e620000000008 */
[----:B------:R4:W-:Y:S01]  /*59e90*/  STL.64 [R1+0x2150], R12 ;  /* 0x0021500c01007387 */ /* 0x0009e20000100a00 */
[----:B0-----:R-:W-:Y:S01]  /*59ea0*/  MOV R20, 0xa66267cb ;  /* 0xa66267cb00147802 */ /* 0x001fe20000000f00 */
[----:B------:R-:W-:Y:S01]  /*59eb0*/  IMAD.MOV.U32 R21, RZ, RZ, 0x3fd5be7a ;  /* 0x3fd5be7aff157424 */ /* 0x000fe200078e00ff */
[----:B--2---:R-:W-:Y:S01]  /*59ec0*/  MOV R14, 0xc43300a2 ;  /* 0xc43300a2000e7802 */ /* 0x004fe20000000f00 */
[----:B------:R-:W-:Y:S01]  /*59ed0*/  IMAD.MOV.U32 R15, RZ, RZ, -0x40366831 ;  /* 0xbfc997cfff0f7424 */ /* 0x000fe200078e00ff */
[----:B------:R0:W-:Y:S01]  /*59ee0*/  STL.64 [R1+0x2448], R22 ;  /* 0x0024481601007387 */ /* 0x0001e20000100a00 */
[----:B---3--:R-:W-:Y:S01]  /*59ef0*/  MOV R16, 0x909bc462 ;  /* 0x909bc46200107802 */ /* 0x008fe20000000f00 */
[----:B------:R-:W-:-:S02]  /*59f00*/  IMAD.MOV.U32 R17, RZ, RZ, -0x410a3a9c ;  /* 0xbef5c564ff117424 */ /* 0x000fc400078e00ff */
[----:B------:R2:W-:Y:S01]  /*59f10*/  STL.64 [R1+0x2198], R14 ;  /* 0x0021980e01007387 */ /* 0x0005e20000100a00 */
[----:B----4-:R-:W-:Y:S01]  /*59f20*/  MOV R12, 0x3b45ff81 ;  /* 0x3b45ff81000c7802 */ /* 0x010fe20000000f00 */
[----:B------:R-:W-:Y:S02]  /*59f30*/  IMAD.MOV.U32 R13, RZ, RZ, -0x42bf626f ;  /* 0xbd409d91ff0d7424 */ /* 0x000fe400078e00ff */
[----:B------:R3:W-:Y:S04]  /*59f40*/  STL.64 [R1+0x2160], R16 ;  /* 0x0021601001007387 */ /* 0x0007e80000100a00 */
[----:B------:R4:W-:Y:S01]  /*59f50*/  STL.64 [R1+0x2168], R12 ;  /* 0x0021680c01007387 */ /* 0x0009e20000100a00 */
[----:B0-----:R-:W-:Y:S01]  /*59f60*/  MOV R22, 0x18f65fc2 ;  /* 0x18f65fc200167802 */ /* 0x001fe20000000f00 */
[----:B------:R-:W-:Y:S01]  /*59f70*/  IMAD.MOV.U32 R23, RZ, RZ, -0x4063546b ;  /* 0xbf9cab95ff177424 */ /* 0x000fe200078e00ff */
[----:B--2---:R-:W-:Y:S01]  /*59f80*/  MOV R14, 0xea4a1955 ;  /* 0xea4a1955000e7802 */ /* 0x004fe20000000f00 */
[----:B------:R-:W-:Y:S01]  /*59f90*/  IMAD.MOV.U32 R15, RZ, RZ, 0x3f01d889 ;  /* 0x3f01d889ff0f7424 */ /* 0x000fe200078e00ff */
[----:B------:R0:W-:Y:S01]  /*59fa0*/  STL.64 [R1+0x2450], R20 ;  /* 0x0024501401007387 */ /* 0x0001e20000100a00 */
[----:B---3--:R-:W-:Y:S01]  /*59fb0*/  MOV R16, 0xf5f87fc0 ;  /* 0xf5f87fc000107802 */ /* 0x008fe20000000f00 */
[----:B------:R-:W-:-:S02]  /*59fc0*/  IMAD.MOV.U32 R17, RZ, RZ, 0x3cc5a9a2 ;  /* 0x3cc5a9a2ff117424 */ /* 0x000fc400078e00ff */
[----:B------:R2:W-:Y:S01]  /*59fd0*/  STL.64 [R1+0x21c0], R14 ;  /* 0x0021c00e01007387 */ /* 0x0005e20000100a00 */
[----:B----4-:R-:W-:Y:S01]  /*59fe0*/  MOV R12, 0xba744e1c ;  /* 0xba744e1c000c7802 */ /* 0x010fe20000000f00 */
[----:B------:R-:W-:Y:S02]  /*59ff0*/  IMAD.MOV.U32 R13, RZ, RZ, 0x3eab1a24 ;  /* 0x3eab1a24ff0d7424 */ /* 0x000fe400078e00ff */
        /* <DEDUP_REMOVED lines=19> */
[----:B---3--:R-:W-:-:S06]  /*5a130*/  MOV R16, 0x182c4e01 ;  /* 0x182c4e0100107802 */ /* 0x008fcc0000000f00 */
[----:B-1----:R1:W2:Y:S01]  /*5a140*/  DFMA R6, R6, R8, R6 ;  /* 0x000000080606722b */ /* 0x0022a20000000006 */
[----:B------:R-:W-:Y:S01]  /*5a150*/  IMAD.MOV.U32 R17, RZ, RZ, -0x405337f1 ;  /* 0xbfacc80fff117424 */ /* 0x000fe200078e00ff */
[----:B-1----:R-:W-:Y:S01]  /*5a160*/  MOV R8, 0x3cf8dfb4 ;  /* 0x3cf8dfb400087802 */ /* 0x002fe20000000f00 */
[----:B----4-:R-:W-:Y:S01]  /*5a170*/  IMAD.MOV.U32 R13, RZ, RZ, 0x3fd10cd9 ;  /* 0x3fd10cd9ff0d7424 */ /* 0x010fe200078e00ff */
[----:B------:R-:W-:Y:S01]  /*5a180*/  MOV R12, 0xca6272d6 ;  /* 0xca6272d6000c7802 */ /* 0x000fe20000000f00 */
[----:B------:R-:W-:Y:S01]  /*5a190*/  IMAD.MOV.U32 R9, RZ, RZ, -0x40483c5f ;  /* 0xbfb7c3a1ff097424 */ /* 0x000fe200078e00ff */
        /* <DEDUP_REMOVED lines=12> */
[----:B------:R-:W-:-:S02]  /*5a260*/  IMAD.MOV.U32 R9, RZ, RZ, 0x3e92a46f ;  /* 0x3e92a46fff097424 */ /* 0x000fc400078e00ff */
[----:B------:R3:W-:Y:S04]  /*5a270*/  STL.64 [R1+0x21d0], R12 ;  /* 0x0021d00c01007387 */ /* 0x0007e80000100a00 */
[----:B------:R4:W-:Y:S01]  /*5a280*/  STL.64 [R1+0x2108], R8 ;  /* 0x0021080801007387 */ /* 0x0009e20000100a00 */
[----:B-1----:R-:W-:Y:S01]  /*5a290*/  MOV R14, 0x3f1f53aa ;  /* 0x3f1f53aa000e7802 */ /* 0x002fe20000000f00 */
[----:B------:R-:W-:Y:S01]  /*5a2a0*/  IMAD.MOV.U32 R15, RZ, RZ, 0x3ef2a1f9 ;  /* 0x3ef2a1f9ff0f7424 */ /* 0x000fe200078e00ff */
        /* <DEDUP_REMOVED lines=15> */
[----:B---3--:R-:W-:Y:S01]  /*5a3a0*/  MOV R12, 0xf755a2c9 ;  /* 0xf755a2c9000c7802 */ /* 0x008fe20000000f00 */
[----:B------:R-:W-:-:S02]  /*5a3b0*/  IMAD.MOV.U32 R13, RZ, RZ, -0x40a6e001 ;  /* 0xbf591fffff0d7424 */ /* 0x000fc400078e00ff */
[----:B------:R1:W-:Y:S01]  /*5a3c0*/  STL.64 [R1+0x2250], R16 ;  /* 0x0022501001007387 */ /* 0x0003e20000100a00 */
[----:B----4-:R-:W-:Y:S01]  /*5a3d0*/  MOV R8, 0xc4df7f1 ;  /* 0x0c4df7f100087802 */ /* 0x010fe20000000f00 */
        /* <DEDUP_REMOVED lines=20> */
[----:B---3--:R-:W-:Y:S01]  /*5a520*/  MOV R12, 0x8655a9c8 ;  /* 0x8655a9c8000c7802 */ /* 0x008fe20000000f00 */
[----:B------:R-:W-:-:S02]  /*5a530*/  IMAD.MOV.U32 R13, RZ, RZ, 0x3d25dbb1 ;  /* 0x3d25dbb1ff0d7424 */ /* 0x000fc400078e00ff */
        /* <DEDUP_REMOVED lines=287> */
[----:B------:R-:W-:-:S02]  /*5b730*/  IMAD.MOV.U32 R13, RZ, RZ, -0x4023546b ;  /* 0xbfdcab95ff0d7424 */ /* 0x000fc400078e00ff */
[----:B------:R1:W-:Y:S01]  /*5b740*/  STL.64 [R1+0x24b8], R14 ;  /* 0x0024b80e01007387 */ /* 0x0003e20000100a00 */
[----:B--2---:R-:W2:Y:S03]  /*5b750*/  DFMA R8, -R10, R6, 1 ;  /* 0x3ff000000a08742b */ /* 0x004ea60000000106 */
        /* <DEDUP_REMOVED lines=39> */
[----:B------:R0:W-:Y:S06]  /*5b9d0*/  STL.64 [R1+0x24c0], R22 ;  /* 0x0024c01601007387 */ /* 0x0001ec0000100a00 */
[----:B--2---:R1:W2:Y:S01]  /*5b9e0*/  DFMA R6, R6, R8, R6 ;  /* 0x000000080606722b */ /* 0x0042a20000000006 */
[----:B---3--:R-:W-:Y:S01]  /*5b9f0*/  MOV R14, 0x72284d2c ;  /* 0x72284d2c000e7802 */ /* 0x008fe20000000f00 */
[----:B-1----:R-:W-:Y:S01]  /*5ba00*/  IMAD.MOV.U32 R9, RZ, RZ, -0x3fdbe89a ;  /* 0xc0241766ff097424 */ /* 0x002fe200078e00ff */
[----:B------:R-:W-:Y:S01]  /*5ba10*/  MOV R8, 0x824d1546 ;  /* 0x824d154600087802 */ /* 0x000fe20000000f00 */
[----:B----4-:R-:W-:Y:S01]  /*5ba20*/  IMAD.MOV.U32 R13, RZ, RZ, -0x3fbce514 ;  /* 0xc0431aecff0d7424 */ /* 0x010fe200078e00ff */
[----:B------:R-:W-:Y:S01]  /*5ba30*/  MOV R12, 0x6beb0621 ;  /* 0x6beb0621000c7802 */ /* 0x000fe20000000f00 */
[----:B------:R-:W-:Y:S01]  /*5ba40*/  IMAD.MOV.U32 R15, RZ, RZ, 0x3f807746 ;  /* 0x3f807746ff0f7424 */ /* 0x000fe200078e00ff */
[----:B------:R1:W-:Y:S01]  /*5ba50*/  STL.64 [R1+0x2678], R16 ;  /* 0x0026781001007387 */ /* 0x0003e20000100a00 */
[----:B0-----:R-:W-:-:S03]  /*5ba60*/  MOV R22, 0x30c9aff6 ;  /* 0x30c9aff600167802 */ /* 0x001fc60000000f00 */
        /* <DEDUP_REMOVED lines=14> */
[----:B------:R-:W-:Y:S02]  /*5bb50*/  IMAD.MOV.U32 R15, RZ, RZ, 0x405278fb ;  /* 0x405278fbff0f7424 */ /* 0x000fe400078e00ff */
[----:B------:R1:W-:Y:S01]  /*5bb60*/  STL.64 [R1+0x26a8], R16 ;  /* 0x0026a81001007387 */ /* 0x0003e20000100a00 */
[----:B0-----:R-:W-:Y:S01]  /*5bb70*/  MOV R20, 0x8abda2e3 ;  /* 0x8abda2e300147802 */ /* 0x001fe20000000f00 */
[----:B------:R-:W-:Y:S01]  /*5bb80*/  IMAD.MOV.U32 R21, RZ, RZ, 0x3fe2b6ed ;  /* 0x3fe2b6edff157424 */ /* 0x000fe200078e00ff */
[----:B---3--:R-:W-:Y:S01]  /*5bb90*/  MOV R8, 0x9b8a1b31 ;  /* 0x9b8a1b3100087802 */ /* 0x008fe20000000f00 */
[----:B------:R-:W-:Y:S01]  /*5bba0*/  IMAD.MOV.U32 R9, RZ, RZ, 0x3fa0f5dc ;  /* 0x3fa0f5dcff097424 */ /* 0x000fe200078e00ff */
[----:B------:R0:W-:Y:S01]  /*5bbb0*/  STL.64 [R1+0x2580], R14 ;  /* 0x0025800e01007387 */ /* 0x0001e20000100a00 */
[----:B----4-:R-:W-:Y:S01]  /*5bbc0*/  MOV R12, 0x3c3db77e ;  /* 0x3c3db77e000c7802 */ /* 0x010fe20000000f00 */
        /* <DEDUP_REMOVED lines=10> */
[----:B------:R3:W-:Y:S01]  /*5bc70*/  STL.64 [R1+0x26c8], R16 ;  /* 0x0026c81001007387 */ /* 0x0007e20000100a00 */
[----:B-1----:R-:W-:Y:S01]  /*5bc80*/  MOV R12, 0x79502d77 ;  /* 0x79502d77000c7802 */ /* 0x002fe20000000f00 */
[----:B------:R-:W-:Y:S02]  /*5bc90*/  IMAD.MOV.U32 R13, RZ, RZ, -0x41a5713b ;  /* 0xbe5a8ec5ff0d7424 */ /* 0x000fe400078e00ff */
[----:B------:R1:W-:Y:S04]  /*5bca0*/  STL.64 [R1+0x2570], R8 ;  /* 0x0025700801007387 */ /* 0x0003e80000100a00 */
        /* <DEDUP_REMOVED lines=9> */
[----:B----4-:R-:W-:Y:S01]  /*5bd40*/  MOV R12, 0xc9758d3d ;  /* 0xc9758d3d000c7802 */ /* 0x010fe20000000f00 */
[----:B------:R-:W-:Y:S02]  /*5bd50*/  IMAD.MOV.U32 R13, RZ, RZ, 0x3edaed56 ;  /* 0x3edaed56ff0d7424 */ /* 0x000fe400078e00ff */
[----:B------:R3:W-:Y:S04]  /*5bd60*/  STL.64 [R1+0x2598], R8 ;  /* 0x0025980801007387 */ /* 0x0007e80000100a00 */
[----:B------:R4:W-:Y:S01]  /*5bd70*/  STL.64 [R1+0x2638], R12 ;  /* 0x0026380c01007387 */ /* 0x0009e20000100a00 */
[----:B0-----:R-:W-:Y:S01]  /*5bd80*/  MOV R14, 0x217aa43e ;  /* 0x217aa43e000e7802 */ /* 0x001fe20000000f00 */
[----:B------:R-:W-:-:S02]  /*5bd90*/  IMAD.MOV.U32 R15, RZ, RZ, 0x403131fa ;  /* 0x403131faff0f7424 */ /* 0x000fc400078e00ff */
[----:B------:R0:W-:Y:S01]  /*5bda0*/  STL.64 [R1+0x26f0], R22 ;  /* 0x0026f01601007387 */ /* 0x0001e20000100a00 */
[----:B-1----:R-:W-:Y:S01]  /*5bdb0*/  MOV R24, 0x7d9b7a22 ;  /* 0x7d9b7a2200187802 */ /* 0x002fe20000000f00 */
[----:B------:R-:W-:Y:S01]  /*5bdc0*/  IMAD.MOV.U32 R25, RZ, RZ, -0x3f71133b ;  /* 0xc08eecc5ff197424 */ /* 0x000fe200078e00ff */
[----:B---3--:R-:W-:Y:S01]  /*5bdd0*/  MOV R8, 0xb11a1841 ;  /* 0xb11a184100087802 */ /* 0x008fe20000000f00 */
[----:B------:R-:W-:Y:S01]  /*5bde0*/  IMAD.MOV.U32 R9, RZ, RZ, 0x40446293 ;  /* 0x40446293ff097424 */ /* 0x000fe200078e00ff */
[----:B------:R1:W-:Y:S01]  /*5bdf0*/  STL.64 [R1+0x26f8], R20 ;  /* 0x0026f81401007387 */ /* 0x0003e20000100a00 */
[----:B----4-:R-:W-:Y:S01]  /*5be00*/  MOV R12, 0x4b8ba3fd ;  /* 0x4b8ba3fd000c7802 */ /* 0x010fe20000000f00 */
        /* <DEDUP_REMOVED lines=8> */
[----:B---3--:R-:W-:Y:S01]  /*5be90*/  MOV R8, 0x8095cabe ;  /* 0x8095cabe00087802 */ /* 0x008fe20000000f00 */
[----:B------:R-:W-:Y:S01]  /*5bea0*/  IMAD.MOV.U32 R9, RZ, RZ, -0x3fe6e9de ;  /* 0xc0191622ff097424 */ /* 0x000fe200078e00ff */
[----:B------:R2:W-:Y:S01]  /*5beb0*/  STL.64 [R1+0x25d0], R14 ;  /* 0x0025d00e01007387 */ /* 0x0005e20000100a00 */
[----:B0-----:R-:W-:Y:S01]  /*5bec0*/  MOV R12, 0x233f801a ;  /* 0x233f801a000c7802 */ /* 0x001fe20000000f00 */
[----:B------:R-:W-:-:S02]  /*5bed0*/  IMAD.MOV.U32 R13, RZ, RZ, -0x3f81ddca ;  /* 0xc07e2236ff0d7424 */ /* 0x000fc400078e00ff */
[----:B------:R0:W-:Y:S01]  /*5bee0*/  STL.64 [R1+0x25e0], R8 ;  /* 0x0025e00801007387 */ /* 0x0001e20000100a00 */
[----:B----4-:R-:W-:Y:S01]  /*5bef0*/  MOV R16, 0xbdff74b9 ;  /* 0xbdff74b900107802 */ /* 0x010fe20000000f00 */
[----:B------:R-:W-:Y:S02]  /*5bf00*/  IMAD.MOV.U32 R17, RZ, RZ, -0x403b9d75 ;  /* 0xbfc4628bff117424 */ /* 0x000fe400078e00ff */
[----:B------:R1:W-:Y:S04]  /*5bf10*/  STL.64 [R1+0x2668], R12 ;  /* 0x0026680c01007387 */ /* 0x0003e80000100a00 */
[----:B------:R3:W-:Y:S01]  /*5bf20*/  STL.64 [R1+0x2710], R24 ;  /* 0x0027101801007387 */ /* 0x0007e20000100a00 */
[----:B--2---:R-:W2:Y:S01]  /*5bf30*/  DMUL R14, R2, R6 ;  /* 0x00000006020e7228 */ /* 0x004ea20000000000 */
[----:B0-----:R-:W-:Y:S01]  /*5bf40*/  MOV R8, 0xeaf4767 ;  /* 0x0eaf476700087802 */ /* 0x001fe20000000f00 */
[----:B------:R-:W-:Y:S01]  /*5bf50*/  IMAD.MOV.U32 R9, RZ, RZ, 0x3fc49518 ;  /* 0x3fc49518ff097424 */ /* 0x000fe200078e00ff */
[----:B------:R0:W-:Y:S01]  /*5bf60*/  STL.64 [R1+0x2718], R22 ;  /* 0x0027181601007387 */ /* 0x0001e20000100a00 */
[----:B-1----:R-:W-:Y:S01]  /*5bf70*/  MOV R12, 0x482a6b51 ;  /* 0x482a6b51000c7802 */ /* 0x002fe20000000f00 */
[----:B------:R-:W-:-:S02]  /*5bf80*/  IMAD.MOV.U32 R13, RZ, RZ, 0x40657e76 ;  /* 0x40657e76ff0d7424 */ /* 0x000fc400078e00ff */
[----:B------:R1:W-:Y:S01]  /*5bf90*/  STL.64 [R1+0x2610], R8 ;  /* 0x0026100801007387 */ /* 0x0003e20000100a00 */
[----:B---3--:R-:W-:Y:S01]  /*5bfa0*/  MOV R24, 0xc187647b ;  /* 0xc187647b00187802 */ /* 0x008fe20000000f00 */
[----:B------:R-:W-:Y:S02]  /*5bfb0*/  IMAD.MOV.U32 R25, RZ, RZ, -0x3f5d3180 ;  /* 0xc0a2ce80ff197424 */ /* 0x000fe400078e00ff */
[----:B------:R3:W-:Y:S01]  /*5bfc0*/  STL.64 [R1+0x2688], R12 ;  /* 0x0026880c01007387 */ /* 0x0007e20000100a00 */
[----:B0-----:R-:W-:Y:S01]  /*5bfd0*/  MOV R22, 0xc17e78cb ;  /* 0xc17e78cb00167802 */ /* 0x001fe20000000f00 */
[----:B------:R-:W-:Y:S01]  /*5bfe0*/  IMAD.MOV.U32 R23, RZ, RZ, 0x40957e75 ;  /* 0x40957e75ff177424 */ /* 0x000fe200078e00ff */
[----:B-1----:R-:W-:Y:S01]  /*5bff0*/  MOV R8, 0xec7c1fdc ;  /* 0xec7c1fdc00087802 */ /* 0x002fe20000000f00 */
[----:B------:R-:W-:Y:S01]  /*5c000*/  IMAD.MOV.U32 R9, RZ, RZ, -0x407c9847 ;  /* 0xbf8367b9ff097424 */ /* 0x000fe200078e00ff */
[----:B---3--:R-:W-:Y:S01]  /*5c010*/  MOV R12, 0x549f7d79 ;  /* 0x549f7d79000c7802 */ /* 0x008fe20000000f00 */
[----:B------:R-:W-:-:S03]  /*5c020*/  IMAD.MOV.U32 R13, RZ, RZ, -0x3fad2f66 ;  /* 0xc052d09aff0d7424 */ /* 0x000fc600078e00ff */
[----:B------:R0:W-:Y:S04]  /*5c030*/  STL.64 [R1+0x2630], R8 ;  /* 0x0026300801007387 */ /* 0x0001e80000100a00 */
[----:B------:R1:W-:Y:S01]  /*5c040*/  STL.64 [R1+0x2698], R12 ;  /* 0x0026980c01007387 */ /* 0x0003e20000100a00 */
[----:B0-----:R-:W-:Y:S01]  /*5c050*/  MOV R8, 0x4564ae7d ;  /* 0x4564ae7d00087802 */ /* 0x001fe20000000f00 */
[----:B------:R-:W-:Y:S01]  /*5c060*/  IMAD.MOV.U32 R9, RZ, RZ, 0x4086d9ba ;  /* 0x4086d9baff097424 */ /* 0x000fe200078e00ff */
[----:B-1----:R-:W-:Y:S01]  /*5c070*/  MOV R12, 0x33c28106 ;  /* 0x33c28106000c7802 */ /* 0x002fe20000000f00 */
[----:B------:R-:W-:-:S03]  /*5c080*/  IMAD.MOV.U32 R13, RZ, RZ, 0x40231498 ;  /* 0x40231498ff0d7424 */ /* 0x000fc600078e00ff */
[----:B------:R0:W-:Y:S04]  /*5c090*/  STL.64 [R1+0x2660], R8 ;  /* 0x0026600801007387 */ /* 0x0001e80000100a00 */
[----:B------:R1:W-:Y:S01]  /*5c0a0*/  STL.64 [R1+0x26b8], R12 ;  /* 0x0026b80c01007387 */ /* 0x0003e20000100a00 */
[----:B0-----:R-:W-:Y:S01]  /*5c0b0*/  MOV R8, 0x60bc3e58 ;  /* 0x60bc3e5800087802 */ /* 0x001fe20000000f00 */
[----:B------:R-:W-:Y:S01]  /*5c0c0*/  IMAD.MOV.U32 R9, RZ, RZ, -0x3f8a81b5 ;  /* 0xc0757e4bff097424 */ /* 0x000fe200078e00ff */
[----:B-1----:R-:W-:Y:S01]  /*5c0d0*/  MOV R12, 0x38dc7845 ;  /* 0x38dc7845000c7802 */ /* 0x002fe20000000f00 */
[----:B------:R-:W-:-:S03]  /*5c0e0*/  IMAD.MOV.U32 R13, RZ, RZ, -0x40163402 ;  /* 0xbfe9cbfeff0d7424 */ /* 0x000fc600078e00ff */
[----:B------:R0:W-:Y:S04]  /*5c0f0*/  STL.64 [R1+0x2680], R8 ;  /* 0x0026800801007387 */ /* 0x0001e80000100a00 */
[----:B------:R1:W-:Y:S01]  /*5c100*/  STL.64 [R1+0x26d8], R12 ;  /* 0x0026d80c01007387 */ /* 0x0003e20000100a00 */
[----:B0-----:R-:W-:Y:S01]  /*5c110*/  MOV R8, 0xe94c0d42 ;  /* 0xe94c0d4200087802 */ /* 0x001fe20000000f00 */
[----:B------:R-:W-:Y:S01]  /*5c120*/  IMAD.MOV.U32 R9, RZ, RZ, -0x415673e2 ;  /* 0xbea98c1eff097424 */ /* 0x000fe200078e00ff */
[----:B-1----:R-:W-:Y:S01]  /*5c130*/  MOV R12, 0x3f907c55 ;  /* 0x3f907c55000c7802 */ /* 0x002fe20000000f00 */
[----:B------:R-:W-:-:S03]  /*5c140*/  IMAD.MOV.U32 R13, RZ, RZ, 0x3f8ef19b ;  /* 0x3f8ef19bff0d7424 */ /* 0x000fc600078e00ff */
[----:B------:R0:W-:Y:S04]  /*5c150*/  STL.64 [R1+0x26b0], R8 ;  /* 0x0026b00801007387 */ /* 0x0001e80000100a00 */
[----:B------:R1:W-:Y:S01]  /*5c160*/  STL.64 [R1+0x2708], R12 ;  /* 0x0027080c01007387 */ /* 0x0003e20000100a00 */
[----:B0-----:R-:W-:Y:S01]  /*5c170*/  MOV R8, 0x413bd03 ;  /* 0x0413bd0300087802 */ /* 0x001fe20000000f00 */
[----:B------:R-:W-:Y:S01]  /*5c180*/  IMAD.MOV.U32 R9, RZ, RZ, -0x4160b816 ;  /* 0xbe9f47eaff097424 */ /* 0x000fe200078e00ff */
[----:B-1----:R-:W-:Y:S01]  /*5c190*/  MOV R12, 0x8f94aa2a ;  /* 0x8f94aa2a000c7802 */ /* 0x002fe20000000f00 */
[----:B------:R-:W-:-:S03]  /*5c1a0*/  IMAD.MOV.U32 R13, RZ, RZ, 0x409e93fe ;  /* 0x409e93feff0d7424 */ /* 0x000fc600078e00ff */
[----:B------:R2:W-:Y:S04]  /*5c1b0*/  STL.64 [R1+0x26d0], R8 ;  /* 0x0026d00801007387 */ /* 0x0005e80000100a00 */
[----:B------:R0:W-:Y:S04]  /*5c1c0*/  STL.64 [R1+0x2720], R20 ;  /* 0x0027201401007387 */ /* 0x0001e80000100a00 */
[----:B------:R1:W-:Y:S04]  /*5c1d0*/  STL.64 [R1+0x2728], R16 ;  /* 0x0027281001007387 */ /* 0x0003e80000100a00 */
[----:B------:R3:W-:Y:S01]  /*5c1e0*/  STL.64 [R1+0x2730], R12 ;  /* 0x0027300c01007387 */ /* 0x0007e20000100a00 */
[----:B--2---:R-:W2:Y:S01]  /*5c1f0*/  DFMA R8, -R10, R14, R2 ;  /* 0x0000000e0a08722b */ /* 0x004ea20000000102 */
[----:B0-----:R-:W-:Y:S01]  /*5c200*/  MOV R20, 0x61d37922 ;  /* 0x61d3792200147802 */ /* 0x001fe20000000f00 */
[----:B------:R-:W-:Y:S01]  /*5c210*/  IMAD.MOV.U32 R21, RZ, RZ, 0x3f552b59 ;  /* 0x3f552b59ff157424 */ /* 0x000fe200078e00ff */
        /* <DEDUP_REMOVED lines=12> */
[----:B------:R-:W-:Y:S01]  /*5c2e0*/  IMAD.MOV.U32 R23, RZ, RZ, -0x411b0ef3 ;  /* 0xbee4f10dff177424 */ /* 0x000fe200078e00ff */
[----:B---3--:R-:W-:Y:S01]  /*5c2f0*/  MOV R20, 0x2d01f9ee ;  /* 0x2d01f9ee00147802 */ /* 0x008fe20000000f00 */
        /* <DEDUP_REMOVED lines=13> */
[----:B------:R-:W-:Y:S01]  /*5c3d0*/  IMAD.MOV.U32 R23, RZ, RZ, -0x3fd2fa83 ;  /* 0xc02d057dff177424 */ /* 0x000fe200078e00ff */
[----:B0-----:R-:W-:Y:S01]  /*5c3e0*/  MOV R20, 0x14be7336 ;  /* 0x14be733600147802 */ /* 0x001fe20000000f00 */
[----:B------:R-:W-:Y:S01]  /*5c3f0*/  IMAD.MOV.U32 R21, RZ, RZ, 0x4026393a ;  /* 0x4026393aff157424 */ /* 0x000fe200078e00ff */
[----:B------:R0:W-:Y:S01]  /*5c400*/  STL.64 [R1+0x2788], R24 ;  /* 0x0027881801007387 */ /* 0x0001e20000100a00 */
[----:B----4-:R-:W-:Y:S01]  /*5c410*/  MOV R16, 0xc7275f11 ;  /* 0xc7275f1100107802 */ /* 0x010fe20000000f00 */
[----:B------:R-:W-:-:S02]  /*5c420*/  IMAD.MOV.U32 R17, RZ, RZ, -0x3fef52dd ;  /* 0xc010ad23ff117424 */ /* 0x000fc400078e00ff */
[----:B------:R3:W-:Y:S01]  /*5c430*/  STL.64 [R1+0x2790], R22 ;  /* 0x0027901601007387 */ /* 0x0007e20000100a00 */
[----:B-1----:R-:W-:Y:S01]  /*5c440*/  MOV R12, 0x1fd5f699 ;  /* 0x1fd5f699000c7802 */ /* 0x002fe20000000f00 */
[----:B------:R-:W-:Y:S02]  /*5c450*/  IMAD.MOV.U32 R13, RZ, RZ, 0x3f6966e5 ;  /* 0x3f6966e5ff0d7424 */ /* 0x000fe400078e00ff */
[----:B------:R1:W-:Y:S04]  /*5c460*/  STL.64 [R1+0x2798], R20 ;  /* 0x0027981401007387 */ /* 0x0003e80000100a00 */
[----:B------:R4:W-:Y:S01]  /*5c470*/  STL.64 [R1+0x27a0], R16 ;  /* 0x0027a01001007387 */ /* 0x0009e20000100a00 */
[----:B0-----:R-:W-:Y:S01]  /*5c480*/  MOV R24, 0x47d911f2 ;  /* 0x47d911f200187802 */ /* 0x001fe20000000f00 */
[----:B------:R-:W-:-:S05]  /*5c490*/  IMAD.MOV.U32 R25, RZ, RZ, 0x3ff1f3c0 ;  /* 0x3ff1f3c0ff197424 */ /* 0x000fca00078e00ff */
[----:B--2---:R-:W0:Y:S01]  /*5c4a0*/  DFMA R14, R6, R8, R14 ;  /* 0x00000008060e722b */ /* 0x004e22000000000e */
[----:B------:R2:W-:Y:S01]  /*5c4b0*/  STL.64 [R1+0x27a8], R12 ;  /* 0x0027a80c01007387 */ /* 0x0005e20000100a00 */
[----:B---3--:R-:W-:Y:S01]  /*5c4c0*/  MOV R22, 0x1b50cc3 ;  /* 0x01b50cc300167802 */ /* 0x008fe20000000f00 */
[----:B------:R-:W-:Y:S02]  /*5c4d0*/  IMAD.MOV.U32 R23, RZ, RZ, -0x4017a9ca ;  /* 0xbfe85636ff177424 */ /* 0x000fe400078e00ff */
[----:B0-----:R-:W-:Y:S01]  /*5c4e0*/  FFMA R0, RZ, R11, R15 ;  /* 0x0000000bff007223 */ /* 0x001fe2000000000f */
[----:B-1----:R-:W-:Y:S01]  /*5c4f0*/  MOV R20, 0x6fac42ee ;  /* 0x6fac42ee00147802 */ /* 0x002fe20000000f00 */
[----:B------:R-:W-:Y:S01]  /*5c500*/  IMAD.MOV.U32 R21, RZ, RZ, 0x3fd73534 ;  /* 0x3fd73534ff157424 */ /* 0x000fe200078e00ff */
[----:B------:R0:W-:Y:S01]  /*5c510*/  STL.64 [R1+0x27b0], R24 ;  /* 0x0027b01801007387 */ /* 0x0001e20000100a00 */
[----:B----4-:R-:W-:Y:S01]  /*5c520*/  MOV R16, 0x728f44d1 ;  /* 0x728f44d100107802 */ /* 0x010fe20000000f00 */
[----:B------:R-:W-:-:S02]  /*5c530*/  IMAD.MOV.U32 R17, RZ, RZ, 0x3fcc603b ;  /* 0x3fcc603bff117424 */ /* 0x000fc400078e00ff */
[----:B------:R0:W-:Y:S01]  /*5c540*/  STL.64 [R1+0x27b8], R22 ;  /* 0x0027b81601007387 */ /* 0x0001e20000100a00 */
[----:B------:R-:W-:Y:S01]  /*5c550*/  FSETP.GT.AND P0, PT, |R0|, 1.469367938527859385e-39, PT ;  /* 0x001000000000780b */ /* 0x000fe20003f04200 */
[----:B--2---:R-:W-:Y:S01]  /*5c560*/  IMAD.MOV.U32 R13, RZ, RZ, 0x3fdf284b ;  /* 0x3fdf284bff0d7424 */ /* 0x004fe200078e00ff */
[----:B------:R-:W-:Y:S01]  /*5c570*/  MOV R12, 0xa04b635e ;  /* 0xa04b635e000c7802 */ /* 0x000fe20000000f00 */
[----:B------:R0:W-:Y:S04]  /*5c580*/  STL.64 [R1+0x27c0], R20 ;  /* 0x0027c01401007387 */ /* 0x0001e80000100a00 */
[----:B------:R0:W-:Y:S04]  /*5c590*/  STL.64 [R1+0x27c8], R16 ;  /* 0x0027c81001007387 */ /* 0x0001e80000100a00 */
[----:B------:R0:W-:Y:S02]  /*5c5a0*/  STL.64 [R1+0x27d0], R12 ;  /* 0x0027d00c01007387 */ /* 0x0001e40000100a00 */
[----:B------:R-:W-:Y:S05]  /*5c5b0*/  @P0 BRA P1, `(.L_x_8553) ;  /* 0x0000000000200947 */ /* 0x000fea0000800000 */
[----:B------:R-:W-:Y:S01]  /*5c5c0*/  MOV R7, R3 ;  /* 0x0000000300077202 */ /* 0x000fe20000000f00 */
[----:B------:R-:W-:Y:S01]  /*5c5d0*/  IMAD.MOV.U32 R6, RZ, RZ, R2 ;  /* 0x000000ffff067224 */ /* 0x000fe200078e0002 */
[----:B------:R-:W-:Y:S01]  /*5c5e0*/  MOV R8, R10 ;  /* 0x0000000a00087202 */ /* 0x000fe20000000f00 */
[----:B------:R-:W-:Y:S01]  /*5c5f0*/  IMAD.MOV.U32 R5, RZ, RZ, R11 ;  /* 0x000000ffff057224 */ /* 0x000fe200078e000b */
[----:B------:R-:W-:-:S07]  /*5c600*/  MOV R0, 0x5c620 ;  /* 0x0005c62000007802 */ /* 0x000fce0000000f00 */
[----:B0-----:R-:W-:Y:S05]  /*5c610*/  CALL.REL.NOINC `($__internal_25_$__cuda_sm20_div_rn_f64_full) ;  /* 0x00000408009c7944 */ /* 0x001fea0003c00000 */
[----:B------:R-:W-:Y:S01]  /*5c620*/  MOV R14, R6 ;  /* 0x00000006000e7202 */ /* 0x000fe20000000f00 */
[----:B------:R-:W-:-:S07]  /*5c630*/  IMAD.MOV.U32 R15, RZ, RZ, R5 ;  /* 0x000000ffff0f7224 */ /* 0x000fce00078e0005 */
.L_x_8553:
[----:B------:R-:W-:Y:S05]  /*5c640*/  BSYNC.RECONVERGENT B0 ;  /* 0x0000000000007941 */ /* 0x000fea0003800200 */
.L_x_8552:
[----:B------:R-:W1:Y:S01]  /*5c650*/  MUFU.RCP64H R3, R11 ;  /* 0x0000000b00037308 */ /* 0x000e620000001800 */
[----:B------:R-:W-:Y:S01]  /*5c660*/  HFMA2 R2, -RZ, RZ, 0, 5.9604644775390625e-08 ;  /* 0x00000001ff027431 */ /* 0x000fe200000001ff */
[----:B------:R-:W-:Y:S01]  /*5c670*/  FSETP.GEU.AND P1, PT, |R19|, 6.5827683646048100446e-37, PT ;  /* 0x036000001300780b */ /* 0x000fe20003f2e200 */
[----:B------:R-:W-:Y:S01]  /*5c680*/  BSSY.RECONVERGENT B0, `(.L_x_8554) ;  /* 0x0000031000007945 */ /* 0x000fe20003800200 */
[----:B0-----:R-:W-:-:S03]  /*5c690*/  VIADD R16, R4, 0x1388 ;  /* 0x0000138804107836 */ /* 0x001fc60000000000 */
        /* <DEDUP_REMOVED lines=47> */
.L_x_8555:
[----:B------:R-:W-:Y:S05]  /*5c990*/  BSYNC.RECONVERGENT B0 ;  /* 0x0000000000007941 */ /* 0x000fea0003800200 */
.L_x_8554:
        /* <DEDUP_REMOVED lines=90> */
.L_x_8561:
[----:B------:R-:W-:Y:S05]  /*5cf40*/  BSYNC.RECONVERGENT B4 ;  /* 0x0000000000047941 */ /* 0x000fea0003800200 */
.L_x_8560:
        /* <DEDUP_REMOVED lines=78> */
.L_x_8559:
        /* <DEDUP_REMOVED lines=9> */
[----:B0-----:R-:W-:Y:S02]  /*5d4c0*/  @!P0 MOV R0, R7 ;  /* 0x0000000700008202 */ /* 0x001fe40000000f00 */
        /* <DEDUP_REMOVED lines=13> */
[----:B------:R-:W-:Y:S01]  /*5d5a0*/  ISETP.GE.U32.AND P0, PT, R6, 0x3ff6a09f, PT ;  /* 0x3ff6a09f0600780c */ /* 0x000fe20003f06070 */
[----:B------:R-:W-:Y:S01]  /*5d5b0*/  IMAD.MOV.U32 R9, RZ, RZ, R6 ;  /* 0x000000ffff097224 */ /* 0x000fe200078e0006 */
        /* <DEDUP_REMOVED lines=164> */
.L_x_8563:
[----:B------:R-:W-:Y:S01]  /*5e000*/  IMAD.MOV.U32 R8, RZ, RZ, 0x0 ;  /* 0x00000000ff087424 */ /* 0x000fe200078e00ff */
[----:B------:R-:W-:Y:S02]  /*5e010*/  MOV R9, 0x7ff00000 ;  /* 0x7ff0000000097802 */ /* 0x000fe40000000f00 */
[----:B------:R-:W-:-:S04]  /*5e020*/  LOP3.LUT P0, RZ, R7, 0x7fffffff, RZ, 0xc0, !PT ;  /* 0x7fffffff07ff7812 */ /* 0x000fc8000780c0ff */
[----:B------:R-:W0:Y:S02]  /*5e030*/  DFMA R6, R6, R8, +INF ;  /* 0x7ff000000606742b */ /* 0x000e240000000008 */
[----:B0-----:R-:W-:Y:S02]  /*5e040*/  FSEL R6, R6, RZ, P0 ;  /* 0x000000ff06067208 */ /* 0x001fe40000000000 */
[----:B------:R-:W-:-:S07]  /*5e050*/  FSEL R7, R7, -QNAN , P0 ;  /* 0xfff0000007077808 */ /* 0x000fce0000000000 */
.L_x_8562:
[----:B------:R-:W-:Y:S05]  /*5e060*/  BSYNC.RECONVERGENT B0 ;  /* 0x0000000000007941 */ /* 0x000fea0003800200 */
.L_x_8558:
        /* <DEDUP_REMOVED lines=64> */
[----:B------:R-:W-:Y:S01]  /*5e470*/  MOV R20, R8 ;  /* 0x0000000800147202 */ /* 0x000fe20000000f00 */
[----:B------:R-:W-:-:S07]  /*5e480*/  IMAD.MOV.U32 R21, RZ, RZ, R9 ;  /* 0x000000ffff157224 */ /* 0x000fce00078e0009 */
.L_x_8565:
[----:B------:R-:W-:Y:S05]  /*5e490*/  BSYNC.RECONVERGENT B4 ;  /* 0x0000000000047941 */ /* 0x000fea0003800200 */
.L_x_8564:
[----:B------:R-:W-:Y:S01]  /*5e4a0*/  MOV R12, R20 ;  /* 0x00000014000c7202 */ /* 0x000fe20000000f00 */
[----:B------:R-:W-:Y:S01]  /*5e4b0*/  IMAD.MOV.U32 R13, RZ, RZ, R21 ;  /* 0x000000ffff0d7224 */ /* 0x000fe200078e0015 */
[----:B------:R-:W-:Y:S06]  /*5e4c0*/  BRA `(.L_x_8566) ;  /* 0x0000001800587947 */ /* 0x000fec0003800000 */
.L_x_8557:
        /* <DEDUP_REMOVED lines=63> */
.L_x_8570:
[----:B------:R-:W-:Y:S05]  /*5e8c0*/  BSYNC.RECONVERGENT B4 ;  /* 0x0000000000047941 */ /* 0x000fea0003800200 */
.L_x_8569:
        /* <DEDUP_REMOVED lines=78> */
.L_x_8568:
        /* <DEDUP_REMOVED lines=189> */
.L_x_8572:
[----:B------:R-:W-:Y:S01]  /*5f980*/  IMAD.MOV.U32 R8, RZ, RZ, 0x0 ;  /* 0x00000000ff087424 */ /* 0x000fe200078e00ff */
[----:B------:R-:W-:Y:S02]  /*5f990*/  MOV R9, 0x7ff00000 ;  /* 0x7ff0000000097802 */ /* 0x000fe40000000f00 */
[----:B------:R-:W-:-:S04]  /*5f9a0*/  LOP3.LUT P0, RZ, R7, 0x7fffffff, RZ, 0xc0, !PT ;  /* 0x7fffffff07ff7812 */ /* 0x000fc8000780c0ff */
[----:B------:R-:W0:Y:S02]  /*5f9b0*/  DFMA R6, R6, R8, +INF ;  /* 0x7ff000000606742b */ /* 0x000e240000000008 */
[----:B0-----:R-:W-:Y:S02]  /*5f9c0*/  FSEL R6, R6, RZ, P0 ;  /* 0x000000ff06067208 */ /* 0x001fe40000000000 */
[----:B------:R-:W-:-:S07]  /*5f9d0*/  FSEL R7, R7, -QNAN , P0 ;  /* 0xfff0000007077808 */ /* 0x000fce0000000000 */
.L_x_8571:
[----:B------:R-:W-:Y:S05]  /*5f9e0*/  BSYNC.RECONVERGENT B0 ;  /* 0x0000000000007941 */ /* 0x000fea0003800200 */
.L_x_8567:
        /* <DEDUP_REMOVED lines=66> */
.L_x_8574:
[----:B------:R-:W-:Y:S05]  /*5fe10*/  BSYNC.RECONVERGENT B4 ;  /* 0x0000000000047941 */ /* 0x000fea0003800200 */
.L_x_8573:
[----:B------:R1:W2:Y:S02]  /*5fe20*/  DADD R12, -RZ, -R20 ;  /* 0x00000000ff0c7229 */ /* 0x0002a40000000914 */
.L_x_8566:
[----:B------:R-:W-:Y:S05]  /*5fe30*/  BSYNC.RECONVERGENT B3 ;  /* 0x0000000000037941 */ /* 0x000fea0003800200 */
.L_x_8556:
[----:B-1----:R-:W0:Y:S01]  /*5fe40*/  DMUL R20, R10, 0.5 ;  /* 0x3fe000000a147828 */ /* 0x002e220000000000 */
[----:B------:R-:W-:Y:S01]  /*5fe50*/  IMAD.MOV.U32 R8, RZ, RZ, 0x0 ;  /* 0x00000000ff087424 */ /* 0x000fe200078e00ff */
[----:B0-----:R-:W0:Y:S01]  /*5fe60*/  MUFU.RSQ64H R7, R21 ;  /* 0x0000001500077308 */ /* 0x001e220000001c00 */
        /* <DEDUP_REMOVED lines=55> */
[----:B--2---:R-:W-:Y:S05]  /*601e0*/  CALL.REL.NOINC `($__internal_26_$__cuda_sm20_dsqrt_rn_f64_mediumpath_v1) ;  /* 0x000003d400d87944 */ /* 0x004fea0003c00000 */
.L_x_8576:
[----:B------:R-:W-:Y:S05]  /*601f0*/  BSYNC.RECONVERGENT B3 ;  /* 0x0000000000037941 */ /* 0x000fea0003800200 */
.L_x_8575:
[----:B------:R-:W-:Y:S01]  /*60200*/  HFMA2 R3, -RZ, RZ, -1.9580078125, 85.3125 ;  /* 0xbfd55555ff037431 */ /* 0x000fe200000001ff */
[----:B--2---:R0:W1:Y:S01]  /*60210*/  DMUL R22, R8, R12 ;  /* 0x0000000c08167228 */ /* 0x0040620000000000 */
[----:B------:R-:W-:Y:S01]  /*60220*/  BSSY.RECONVERGENT B0, `(.L_x_8577) ;  /* 0x0000027000007945 */ /* 0x000fe20003800200 */
[----:B------:R-:W-:Y:S01]  /*60230*/  IMAD.MOV.U32 R17, RZ, RZ, RZ ;  /* 0x000000ffff117224 */ /* 0x000fe200078e00ff */
[----:B------:R-:W-:Y:S01]  /*60240*/  MOV R0, 0x1 ;  /* 0x0000000100007802 */ /* 0x000fe20000000f00 */
[----:B01----:R-:W-:-:S07]  /*60250*/  IMAD.MOV.U32 R2, RZ, RZ, 0x55555555 ;  /* 0x55555555ff027424 */ /* 0x003fce00078e00ff */
.L_x_8578:
        /* <DEDUP_REMOVED lines=36> */
.L_x_8577:
        /* <DEDUP_REMOVED lines=44> */
[----:B------:R-:W-:Y:S05]  /*60760*/  CALL.REL.NOINC `($__internal_24_$__cuda_sm20_dblrcp_rn_slowpath_v3) ;  /* 0x000003c000bc7944 */ /* 0x000fea0003c00000 */
[----:B------:R-:W-:Y:S01]  /*60770*/  IMAD.MOV.U32 R6, RZ, RZ, R5 ;  /* 0x000000ffff067224 */ /* 0x000fe200078e0005 */
[----:B------:R-:W-:-:S07]  /*60780*/  MOV R7, R0 ;  /* 0x0000000000077202 */ /* 0x000fce0000000f00 */
.L_x_8582:
[----:B------:R-:W-:Y:S05]  /*60790*/  BSYNC.RECONVERGENT B4 ;  /* 0x0000000000047941 */ /* 0x000fea0003800200 */
.L_x_8581:
[----:B------:R-:W-:Y:S01]  /*607a0*/  HFMA2 R8, -RZ, RZ, -10.0078125, -1396 ;  /* 0xc901e574ff087431 */ /* 0x000fe200000001ff */
[----:B------:R-:W-:Y:S01]  /*607b0*/  BSSY.RECONVERGENT B0, `(.L_x_8583) ;  /* 0x0000024000007945 */ /* 0x000fe20003800200 */
[----:B------:R-:W-:Y:S02]  /*607c0*/  IMAD.MOV.U32 R0, RZ, RZ, 0x1 ;  /* 0x00000001ff007424 */ /* 0x000fe400078e00ff */
[----:B------:R-:W-:-:S07]  /*607d0*/  IMAD.MOV.U32 R9, RZ, RZ, -0x40a1a8c6 ;  /* 0xbf5e573aff097424 */ /* 0x000fce00078e00ff */
.L_x_8584:
        /* <DEDUP_REMOVED lines=34> */
.L_x_8583:
        /* <DEDUP_REMOVED lines=68> */
.L_x_8586:
[----:B------:R-:W-:Y:S05]  /*60e40*/  BSYNC.RECONVERGENT B0 ;  /* 0x0000000000007941 */ /* 0x000fea0003800200 */
.L_x_8585:
[----:B------:R-:W-:Y:S01]  /*60e50*/  HFMA2 R6, -RZ, RZ, 0.94970703125, 0.000421047210693359375 ;  /* 0x3b990ee6ff067431 */ /* 0x000fe200000001ff */
[----:B------:R-:W-:Y:S01]  /*60e60*/  BSSY.RECONVERGENT B0, `(.L_x_8587) ;  /* 0x0000024000007945 */ /* 0x000fe20003800200 */
[----:B------:R-:W-:Y:S02]  /*60e70*/  IMAD.MOV.U32 R0, RZ, RZ, 0x1 ;  /* 0x00000001ff007424 */ /* 0x000fe400078e00ff */
[----:B------:R-:W-:-:S07]  /*60e80*/  IMAD.MOV.U32 R7, RZ, RZ, 0x3f70ee64 ;  /* 0x3f70ee64ff077424 */ /* 0x000fce00078e00ff */
.L_x_8588:
        /* <DEDUP_REMOVED lines=34> */
.L_x_8587:
        /* <DEDUP_REMOVED lines=69> */
.L_x_8590:
[----:B------:R-:W-:Y:S05]  /*61500*/  BSYNC.RECONVERGENT B0 ;  /* 0x0000000000007941 */ /* 0x000fea0003800200 */
.L_x_8589:
[----:B------:R-:W-:Y:S01]  /*61510*/  HFMA2 R9, -RZ, RZ, 1.8173828125, 7.84765625 ;  /* 0x3f4547d9ff097431 */ /* 0x000fe200000001ff */
[----:B------:R-:W-:Y:S01]  /*61520*/  BSSY.RECONVERGENT B0, `(.L_x_8591) ;  /* 0x0000024000007945 */ /* 0x000fe20003800200 */
[----:B------:R-:W-:Y:S01]  /*61530*/  MOV R0, 0x1 ;  /* 0x0000000100007802 */ /* 0x000fe20000000f00 */
[----:B------:R-:W-:-:S07]  /*61540*/  IMAD.MOV.U32 R8, RZ, RZ, 0x3b34e2b6 ;  /* 0x3b34e2b6ff087424 */ /* 0x000fce00078e00ff */
.L_x_8592:
        /* <DEDUP_REMOVED lines=34> */
.L_x_8591:
        /* <DEDUP_REMOVED lines=68> */
.L_x_8594:
[----:B------:R-:W-:Y:S05]  /*61bb0*/  BSYNC.RECONVERGENT B0 ;  /* 0x0000000000007941 */ /* 0x000fea0003800200 */
.L_x_8593:
[----:B------:R-:W-:Y:S01]  /*61bc0*/  HFMA2 R0, -RZ, RZ, 0, 5.9604644775390625e-08 ;  /* 0x00000001ff007431 */ /* 0x000fe200000001ff */
[----:B------:R-:W-:Y:S01]  /*61bd0*/  BSSY.RECONVERGENT B0, `(.L_x_8595) ;  /* 0x0000024000007945 */ /* 0x000fe20003800200 */
[----:B------:R-:W-:Y:S01]  /*61be0*/  IMAD.MOV.U32 R6, RZ, RZ, 0x2da7bf9 ;  /* 0x02da7bf9ff067424 */ /* 0x000fe200078e00ff */
[----:B------:R-:W-:-:S07]  /*61bf0*/  MOV R7, 0xbf4c3e0b ;  /* 0xbf4c3e0b00077802 */ /* 0x000fce0000000f00 */
.L_x_8596:
        /* <DEDUP_REMOVED lines=34> */
.L_x_8595:
        /* <DEDUP_REMOVED lines=69> */
.L_x_8598:
[----:B------:R-:W-:Y:S05]  /*62270*/  BSYNC.RECONVERGENT B0 ;  /* 0x0000000000007941 */ /* 0x000fea0003800200 */
.L_x_8597:
[----:B------:R-:W-:Y:S01]  /*62280*/  HFMA2 R8, -RZ, RZ, -5.640625, -52768 ;  /* 0xc5a4fa71ff087431 */ /* 0x000fe200000001ff */
[----:B------:R-:W-:Y:S01]  /*62290*/  BSSY.RECONVERGENT B0, `(.L_x_8599) ;  /* 0x0000024000007945 */ /* 0x000fe20003800200 */
[----:B------:R-:W-:Y:S02]  /*622a0*/  IMAD.MOV.U32 R0, RZ, RZ, 0x1 ;  /* 0x00000001ff007424 */ /* 0x000fe400078e00ff */
[----:B------:R-:W-:-:S07]  /*622b0*/  IMAD.MOV.U32 R9, RZ, RZ, -0x40c9ed76 ;  /* 0xbf36128aff097424 */ /* 0x000fce00078e00ff */
.L_x_8600:
        /* <DEDUP_REMOVED lines=34> */
.L_x_8599:
        /* <DEDUP_REMOVED lines=68> */
.L_x_8602:
[----:B------:R-:W-:Y:S05]  /*62920*/  BSYNC.RECONVERGENT B0 ;  /* 0x0000000000007941 */ /* 0x000fea0003800200 */
.L_x_8601:
[----:B------:R-:W-:Y:S01]  /*62930*/  HFMA2 R6, -RZ, RZ, 0.0034351348876953125, 0.1806640625 ;  /* 0x1b0931c8ff067431 */ /* 0x000fe200000001ff */
[----:B------:R-:W-:Y:S01]  /*62940*/  BSSY.RECONVERGENT B0, `(.L_x_8603) ;  /* 0x0000024000007945 */ /* 0x000fe20003800200 */
[----:B------:R-:W-:Y:S02]  /*62950*/  IMAD.MOV.U32 R0, RZ, RZ, 0x1 ;  /* 0x00000001ff007424 */ /* 0x000fe400078e00ff */
[----:B------:R-:W-:-:S07]  /*62960*/  IMAD.MOV.U32 R7, RZ, RZ, 0x3f4168ef ;  /* 0x3f4168efff077424 */ /* 0x000fce00078e00ff */
.L_x_8604:
        /* <DEDUP_REMOVED lines=34> */
.L_x_8603:
        /* <DEDUP_REMOVED lines=69> */
.L_x_8606:
[----:B------:R-:W-:Y:S05]  /*62fe0*/  BSYNC.RECONVERGENT B0 ;  /* 0x0000000000007941 */ /* 0x000fea0003800200 */
.L_x_8605:
[----:B------:R-:W-:Y:S01]  /*62ff0*/  HFMA2 R9, -RZ, RZ, 1.802734375, -0.000674724578857421875 ;  /* 0x3f369187ff097431 */ /* 0x000fe200000001ff */
[----:B------:R-:W-:Y:S01]  /*63000*/  BSSY.RECONVERGENT B0, `(.L_x_8607) ;  /* 0x0000024000007945 */ /* 0x000fe20003800200 */
[----:B------:R-:W-:Y:S01]  /*63010*/  MOV R0, 0x1 ;  /* 0x0000000100007802 */ /* 0x000fe20000000f00 */
[----:B------:R-:W-:-:S07]  /*63020*/  IMAD.MOV.U32 R8, RZ, RZ, -0x63fe104c ;  /* 0x9c01efb4ff087424 */ /* 0x000fce00078e00ff */
.L_x_8608:
        /* <DEDUP_REMOVED lines=34> */
.L_x_8607:
        /* <DEDUP_REMOVED lines=68> */
.L_x_8610:
[----:B------:R-:W-:Y:S05]  /*63690*/  BSYNC.RECONVERGENT B0 ;  /* 0x0000000000007941 */ /* 0x000fea0003800200 */
.L_x_8609:
[----:B------:R-:W-:Y:S01]  /*636a0*/  HFMA2 R0, -RZ, RZ, 0, 5.9604644775390625e-08 ;  /* 0x00000001ff007431 */ /* 0x000fe200000001ff */
[----:B------:R-:W-:Y:S01]  /*636b0*/  BSSY.RECONVERGENT B0, `(.L_x_8611) ;  /* 0x0000024000007945 */ /* 0x000fe20003800200 */
[----:B------:R-:W-:Y:S01]  /*636c0*/  IMAD.MOV.U32 R6, RZ, RZ, 0x3187b744 ;  /* 0x3187b744ff067424 */ /* 0x000fe200078e00ff */
[----:B------:R-:W-:-:S07]  /*636d0*/  MOV R7, 0xbf45629b ;  /* 0xbf45629b00077802 */ /* 0x000fce0000000f00 */
.L_x_8612:
        /* <DEDUP_REMOVED lines=34> */
.L_x_8611:
        /* <DEDUP_REMOVED lines=69> */
.L_x_8614:
[----:B------:R-:W-:Y:S05]  /*63d50*/  BSYNC.RECONVERGENT B0 ;  /* 0x0000000000007941 */ /* 0x000fea0003800200 */
.L_x_8613:
[----:B------:R-:W-:Y:S01]  /*63d60*/  HFMA2 R8, -RZ, RZ, 0.004673004150390625, 2820 ;  /* 0x1cc96982ff087431 */ /* 0x000fe200000001ff */
[----:B------:R-:W-:Y:S01]  /*63d70*/  BSSY.RECONVERGENT B0, `(.L_x_8615) ;  /* 0x0000024000007945 */ /* 0x000fe20003800200 */
[----:B------:R-:W-:Y:S02]  /*63d80*/  IMAD.MOV.U32 R0, RZ, RZ, 0x1 ;  /* 0x00000001ff007424 */ /* 0x000fe400078e00ff */
[----:B------:R-:W-:-:S07]  /*63d90*/  IMAD.MOV.U32 R9, RZ, RZ, -0x40bc7201 ;  /* 0xbf438dffff097424 */ /* 0x000fce00078e00ff */
.L_x_8616:
        /* <DEDUP_REMOVED lines=34> */
.L_x_8615:
        /* <DEDUP_REMOVED lines=68> */
.L_x_8618:
[----:B------:R-:W-:Y:S05]  /*64400*/  BSYNC.RECONVERGENT B0 ;  /* 0x0000000000007941 */ /* 0x000fea0003800200 */
.L_x_8617:
[----:B------:R-:W-:Y:S01]  /*64410*/  HFMA2 R6, -RZ, RZ, 2186, 0.0302581787109375 ;  /* 0x684527bfff067431 */ /* 0x000fe200000001ff */
[----:B------:R-:W-:Y:S01]  /*64420*/  BSSY.RECONVERGENT B0, `(.L_x_8619) ;  /* 0x0000024000007945 */ /* 0x000fe20003800200 */
[----:B------:R-:W-:Y:S02]  /*64430*/  IMAD.MOV.U32 R0, RZ, RZ, 0x1 ;  /* 0x00000001ff007424 */ /* 0x000fe400078e00ff */
[----:B------:R-:W-:-:S07]  /*64440*/  IMAD.MOV.U32 R7, RZ, RZ, 0x3f55d4ae ;  /* 0x3f55d4aeff077424 */ /* 0x000fce00078e00ff */
.L_x_8620:
        /* <DEDUP_REMOVED lines=34> */
.L_x_8619:
        /* <DEDUP_REMOVED lines=69> */
.L_x_8622:
[----:B------:R-:W-:Y:S05]  /*64ac0*/  BSYNC.RECONVERGENT B0 ;  /* 0x0000000000007941 */ /* 0x000fea0003800200 */
.L_x_8621:
[----:B------:R-:W-:Y:S01]  /*64ad0*/  HFMA2 R9, -RZ, RZ, 1.8369140625, -749.5 ;  /* 0x3f59e1dbff097431 */ /* 0x000fe200000001ff */
[----:B------:R-:W-:Y:S01]  /*64ae0*/  BSSY.RECONVERGENT B0, `(.L_x_8623) ;  /* 0x0000024000007945 */ /* 0x000fe20003800200 */
[----:B------:R-:W-:Y:S01]  /*64af0*/  MOV R0, 0x1 ;  /* 0x0000000100007802 */ /* 0x000fe20000000f00 */
[----:B------:R-:W-:-:S07]  /*64b00*/  IMAD.MOV.U32 R8, RZ, RZ, -0x5713a6fc ;  /* 0xa8ec5904ff087424 */ /* 0x000fce00078e00ff */
.L_x_8624:
        /* <DEDUP_REMOVED lines=34> */
.L_x_8623:
        /* <DEDUP_REMOVED lines=68> */
.L_x_8626:
[----:B------:R-:W-:Y:S05]  /*65170*/  BSYNC.RECONVERGENT B0 ;  /* 0x0000000000007941 */ /* 0x000fea0003800200 */
.L_x_8625:
[----:B------:R-:W-:Y:S01]  /*65180*/  HFMA2 R0, -RZ, RZ, 0, 5.9604644775390625e-08 ;  /* 0x00000001ff007431 */ /* 0x000fe200000001ff */
[----:B------:R-:W-:Y:S01]  /*65190*/  BSSY.RECONVERGENT B0, `(.L_x_8627) ;  /* 0x0000024000007945 */ /* 0x000fe20003800200 */
[----:B------:R-:W-:Y:S01]  /*651a0*/  IMAD.MOV.U32 R6, RZ, RZ, -0x5a255ed9 ;  /* 0xa5daa127ff067424 */ /* 0x000fe200078e00ff */
[----:B------:R-:W-:-:S07]  /*651b0*/  MOV R7, 0xbf70ae56 ;  /* 0xbf70ae5600077802 */ /* 0x000fce0000000f00 */
.L_x_8628:
        /* <DEDUP_REMOVED lines=34> */
.L_x_8627:
        /* <DEDUP_REMOVED lines=69> */
.L_x_8630:
[----:B------:R-:W-:Y:S05]  /*65830*/  BSYNC.RECONVERGENT B0 ;  /* 0x0000000000007941 */ /* 0x000fea0003800200 */
.L_x_8629:
[----:B------:R-:W-:Y:S01]  /*65840*/  BSSY.RECONVERGENT B0, `(.L_x_8631) ;  /* 0x0000025000007945 */ /* 0x000fe20003800200 */
[----:B------:R-:W-:Y:S01]  /*65850*/  IMAD.MOV.U32 R0, RZ, RZ, 0x1 ;  /* 0x00000001ff007424 */ /* 0x000fe200078e00ff */
[----:B------:R-:W-:Y:S01]  /*65860*/  MOV R8, 0xcbc5fc12 ;  /* 0xcbc5fc1200087802 */ /* 0x000fe20000000f00 */
[----:B------:R-:W-:-:S07]  /*65870*/  IMAD.MOV.U32 R9, RZ, RZ, -0x4087a384 ;  /* 0xbf785c7cff097424 */ /* 0x000fce00078e00ff */
.L_x_8632:
        /* <DEDUP_REMOVED lines=34> */
.L_x_8631:
        /* <DEDUP_REMOVED lines=68> */
.L_x_8634:
[----:B------:R-:W-:Y:S05]  /*65ee0*/  BSYNC.RECONVERGENT B0 ;  /* 0x0000000000007941 */ /* 0x000fea0003800200 */
.L_x_8633:
[----:B------:R-:W-:Y:S01]  /*65ef0*/  HFMA2 R6, -RZ, RZ, 39.40625, 0.0002791881561279296875 ;  /* 0x50ed0c93ff067431 */ /* 0x000fe200000001ff */
[----:B------:R-:W-:Y:S01]  /*65f00*/  BSSY.RECONVERGENT B0, `(.L_x_8635) ;  /* 0x0000024000007945 */ /* 0x000fe20003800200 */
[----:B------:R-:W-:Y:S02]  /*65f10*/  IMAD.MOV.U32 R0, RZ, RZ, 0x1 ;  /* 0x00000001ff007424 */ /* 0x000fe400078e00ff */
[----:B------:R-:W-:-:S07]  /*65f20*/  IMAD.MOV.U32 R7, RZ, RZ, 0x3f91d1d6 ;  /* 0x3f91d1d6ff077424 */ /* 0x000fce00078e00ff */
.L_x_8636:
        /* <DEDUP_REMOVED lines=34> */
.L_x_8635:
        /* <DEDUP_REMOVED lines=69> */
.L_x_8638:
[----:B------:R-:W-:Y:S05]  /*665a0*/  BSYNC.RECONVERGENT B0 ;  /* 0x0000000000007941 */ /* 0x000fea0003800200 */
.L_x_8637:
[----:B------:R-:W-:Y:S01]  /*665b0*/  HFMA2 R9, -RZ, RZ, 1.904296875, -46080 ;  /* 0x3f9ef9a0ff097431 */ /* 0x000fe200000001ff */
[----:B------:R-:W-:Y:S01]  /*665c0*/  BSSY.RECONVERGENT B0, `(.L_x_8639) ;  /* 0x0000024000007945 */ /* 0x000fe20003800200 */
[----:B------:R-:W-:Y:S01]  /*665d0*/  MOV R0, 0x1 ;  /* 0x0000000100007802 */ /* 0x000fe20000000f00 */
[----:B------:R-:W-:-:S07]  /*665e0*/  IMAD.MOV.U32 R8, RZ, RZ, 0x5c03d2e9 ;  /* 0x5c03d2e9ff087424 */ /* 0x000fce00078e00ff */
.L_x_8640:
        /* <DEDUP_REMOVED lines=34> */
.L_x_8639:
        /* <DEDUP_REMOVED lines=68> */
.L_x_8642:
[----:B------:R-:W-:Y:S05]  /*66c50*/  BSYNC.RECONVERGENT B0 ;  /* 0x0000000000007941 */ /* 0x000fea0003800200 */
.L_x_8641:
[----:B------:R-:W-:Y:S01]  /*66c60*/  HFMA2 R0, -RZ, RZ, 0, 5.9604644775390625e-08 ;  /* 0x00000001ff007431 */ /* 0x000fe200000001ff */
[----:B------:R-:W-:Y:S01]  /*66c70*/  BSSY.RECONVERGENT B0, `(.L_x_8643) ;  /* 0x0000024000007945 */ /* 0x000fe20003800200 */
[----:B------:R-:W-:Y:S01]  /*66c80*/  IMAD.MOV.U32 R6, RZ, RZ, 0x5f50d178 ;  /* 0x5f50d178ff067424 */ /* 0x000fe200078e00ff */
[----:B------:R-:W-:-:S07]  /*66c90*/  MOV R7, 0xbfb95b68 ;  /* 0xbfb95b6800077802 */ /* 0x000fce0000000f00 */
.L_x_8644:
        /* <DEDUP_REMOVED lines=34> */
.L_x_8643:
        /* <DEDUP_REMOVED lines=69> */
.L_x_8646:
[----:B------:R-:W-:Y:S05]  /*67310*/  BSYNC.RECONVERGENT B0 ;  /* 0x0000000000007941 */ /* 0x000fea0003800200 */
.L_x_8645:
[----:B------:R-:W-:Y:S01]  /*67320*/  HFMA2 R8, -RZ, RZ, -4.19921875, 9.65595245361328125e-06 ;  /* 0xc43300a2ff087431 */ /* 0x000fe200000001ff */
[----:B------:R-:W-:Y:S01]  /*67330*/  BSSY.RECONVERGENT B0, `(.L_x_8647) ;  /* 0x0000024000007945 */ /* 0x000fe20003800200 */
[----:B------:R-:W-:Y:S02]  /*67340*/  IMAD.MOV.U32 R0, RZ, RZ, 0x1 ;  /* 0x00000001ff007424 */ /* 0x000fe400078e00ff */
[----:B------:R-:W-:-:S07]  /*67350*/  IMAD.MOV.U32 R9, RZ, RZ, -0x40366831 ;  /* 0xbfc997cfff097424 */ /* 0x000fce00078e00ff */
.L_x_8648:
        /* <DEDUP_REMOVED lines=34> */
.L_x_8647:
        /* <DEDUP_REMOVED lines=68> */
.L_x_8650:
[----:B------:R-:W-:Y:S05]  /*679c0*/  BSYNC.RECONVERGENT B0 ;  /* 0x0000000000007941 */ /* 0x000fea0003800200 */
.L_x_8649:
[----:B------:R-:W-:Y:S01]  /*679d0*/  HFMA2 R6, -RZ, RZ, -0.76416015625, -0.0058746337890625 ;  /* 0xba1d9e04ff067431 */ /* 0x000fe200000001ff */
[----:B------:R-:W-:Y:S01]  /*679e0*/  BSSY.RECONVERGENT B0, `(.L_x_8651) ;  /* 0x0000024000007945 */ /* 0x000fe20003800200 */
[----:B------:R-:W-:Y:S02]  /*679f0*/  IMAD.MOV.U32 R0, RZ, RZ, 0x1 ;  /* 0x00000001ff007424 */ /* 0x000fe400078e00ff */
[----:B------:R-:W-:-:S07]  /*67a00*/  IMAD.MOV.U32 R7, RZ, RZ, 0x3fe72e2b ;  /* 0x3fe72e2bff077424 */ /* 0x000fce00078e00ff */
.L_x_8652:
        /* <DEDUP_REMOVED lines=34> */
.L_x_8651:
        /* <DEDUP_REMOVED lines=69> */
.L_x_8654:
[----:B------:R-:W-:Y:S05]  /*68080*/  BSYNC.RECONVERGENT B0 ;  /* 0x0000000000007941 */ /* 0x000fea0003800200 */
.L_x_8653:
[----:B------:R-:W-:Y:S01]  /*68090*/  HFMA2 R9, -RZ, RZ, 1.994140625, -0.05938720703125 ;  /* 0x3ffaab9aff097431 */ /* 0x000fe200000001ff */
[----:B------:R-:W-:Y:S01]  /*680a0*/  BSSY.RECONVERGENT B0, `(.L_x_8655) ;  /* 0x0000024000007945 */ /* 0x000fe20003800200 */
[----:B------:R-:W-:Y:S01]  /*680b0*/  MOV R0, 0x1 ;  /* 0x0000000100007802 */ /* 0x000fe20000000f00 */
[----:B------:R-:W-:-:S07]  /*680c0*/  IMAD.MOV.U32 R8, RZ, RZ, 0x101bb71a ;  /* 0x101bb71aff087424 */ /* 0x000fce00078e00ff */
.L_x_8656:
        /* <DEDUP_REMOVED lines=34> */
.L_x_8655:
        /* <DEDUP_REMOVED lines=68> */
.L_x_8658:
[----:B------:R-:W-:Y:S05]  /*68730*/  BSYNC.RECONVERGENT B0 ;  /* 0x0000000000007941 */ /* 0x000fea0003800200 */
.L_x_8657:
[----:B------:R-:W-:Y:S01]  /*68740*/  HFMA2 R0, -RZ, RZ, 0, 5.9604644775390625e-08 ;  /* 0x00000001ff007431 */ /* 0x000fe200000001ff */
[----:B------:R-:W-:Y:S01]  /*68750*/  BSSY.RECONVERGENT B0, `(.L_x_8659) ;  /* 0x0000024000007945 */ /* 0x000fe20003800200 */
[----:B------:R-:W-:Y:S01]  /*68760*/  IMAD.MOV.U32 R6, RZ, RZ, -0x755502fe ;  /* 0x8aaafd02ff067424 */ /* 0x000fe200078e00ff */
[----:B------:R-:W-:-:S07]  /*68770*/  MOV R7, 0xc01a79ae ;  /* 0xc01a79ae00077802 */ /* 0x000fce0000000f00 */
.L_x_8660:
        /* <DEDUP_REMOVED lines=34> */
.L_x_8659:
        /* <DEDUP_REMOVED lines=69> */
.L_x_8662:
[----:B------:R-:W-:Y:S05]  /*68df0*/  BSYNC.RECONVERGENT B0 ;  /* 0x0000000000007941 */ /* 0x000fea0003800200 */
.L_x_8661:
[----:B------:R-:W-:Y:S01]  /*68e00*/  HFMA2 R8, -RZ, RZ, 23.78125, 1.8896484375 ;  /* 0x4df23f8fff087431 */ /* 0x000fe200000001ff */
[----:B------:R-:W-:Y:S01]  /*68e10*/  BSSY.RECONVERGENT B0, `(.L_x_8663) ;  /* 0x0000024000007945 */ /* 0x000fe20003800200 */
[----:B------:R-:W-:Y:S02]  /*68e20*/  IMAD.MOV.U32 R0, RZ, RZ, 0x1 ;  /* 0x00000001ff007424 */ /* 0x000fe400078e00ff */
[----:B------:R-:W-:-:S07]  /*68e30*/  IMAD.MOV.U32 R9, RZ, RZ, -0x3fcee326 ;  /* 0xc0311cdaff097424 */ /* 0x000fce00078e00ff */
.L_x_8664:
        /* <DEDUP_REMOVED lines=34> */
.L_x_8663:
        /* <DEDUP_REMOVED lines=68> */
.L_x_8666:
[----:B------:R-:W-:Y:S05]  /*694a0*/  BSYNC.RECONVERGENT B0 ;  /* 0x0000000000007941 */ /* 0x000fea0003800200 */
.L_x_8665:
[----:B------:R-:W-:Y:S01]  /*694b0*/  HFMA2 R6, -RZ, RZ, 0.1600341796875, 0.001068115234375 ;  /* 0x311f1460ff067431 */ /* 0x000fe200000001ff */
[----:B------:R-:W-:Y:S01]  /*694c0*/  BSSY.RECONVERGENT B0, `(.L_x_8667) ;  /* 0x0000024000007945 */ /* 0x000fe20003800200 */
[----:B------:R-:W-:Y:S02]  /*694d0*/  IMAD.MOV.U32 R0, RZ, RZ, 0x1 ;  /* 0x00000001ff007424 */ /* 0x000fe400078e00ff */
[----:B------:R-:W-:-:S07]  /*694e0*/  IMAD.MOV.U32 R7, RZ, RZ, 0x405278fb ;  /* 0x405278fbff077424 */ /* 0x000fce00078e00ff */
.L_x_8668:
        /* <DEDUP_REMOVED lines=34> */
.L_x_8667:
        /* <DEDUP_REMOVED lines=69> */
.L_x_8670:
[----:B------:R-:W-:Y:S05]  /*69b60*/  BSYNC.RECONVERGENT B0 ;  /* 0x0000000000007941 */ /* 0x000fea0003800200 */
.L_x_8669:
[----:B------:R-:W-:Y:S01]  /*69b70*/  HFMA2 R9, -RZ, RZ, 2.20703125, -8.2194805145263671875e-05 ;  /* 0x406a8563ff097431 */ /* 0x000fe200000001ff */
[----:B------:R-:W-:Y:S01]  /*69b80*/  BSSY.RECONVERGENT B0, `(.L_x_8671) ;  /* 0x0000024000007945 */ /* 0x000fe20003800200 */
[----:B------:R-:W-:Y:S01]  /*69b90*/  MOV R0, 0x1 ;  /* 0x0000000100007802 */ /* 0x000fe20000000f00 */
[----:B------:R-:W-:-:S07]  /*69ba0*/  IMAD.MOV.U32 R8, RZ, RZ, 0x4b8ba3fd ;  /* 0x4b8ba3fdff087424 */ /* 0x000fce00078e00ff */
.L_x_8672:
        /* <DEDUP_REMOVED lines=34> */
.L_x_8671:
        /* <DEDUP_REMOVED lines=23> */
.L_x_8674:
        /* <DEDUP_REMOVED lines=34> */
.L_x_8673:
        /* <DEDUP_REMOVED lines=48> */
.L_x_8676:
[----:B------:R-:W-:Y:S05]  /*6a460*/  BSYNC.RECONVERGENT B0 ;  /* 0x0000000000007941 */ /* 0x000fea0003800200 */
.L_x_8675:
        /* <DEDUP_REMOVED lines=11> */
.L_x_8580:
[----:B------:R-:W-:Y:S05]  /*6a520*/  BSYNC.RECONVERGENT B3 ;  /* 0x0000000000037941 */ /* 0x000fea0003800200 */
.L_x_8579:
[----:B0-----:R-:W-:Y:S01]  /*6a530*/  LOP3.LUT R5, R23, 0x7fffffff, RZ, 0xc0, !PT ;  /* 0x7fffffff17057812 */ /* 0x001fe200078ec0ff */
[----:B------:R-:W-:Y:S03]  /*6a540*/  BSSY.RECONVERGENT B0, `(.L_x_8677) ;  /* 0x0000197000007945 */ /* 0x000fe60003800200 */
[----:B------:R-:W-:-:S13]  /*6a550*/  ISETP.GT.U32.AND P0, PT, R5, 0x7fefffff, PT ;  /* 0x7fefffff0500780c */ /* 0x000fda0003f04070 */
[----:B------:R-:W-:Y:S05]  /*6a560*/  @P0 BRA `(.L_x_8678) ;  /* 0x00000018002c0947 */ /* 0x000fea0003800000 */
[----:B------:R-:W-:Y:S01]  /*6a570*/  MOV R4, R22 ;  /* 0x0000001600047202 */ /* 0x000fe20000000f00 */
[----:B------:R-:W-:Y:S01]  /*6a580*/  IMAD.MOV.U32 R7, RZ, RZ, 0x3ff00000 ;  /* 0x3ff00000ff077424 */ /* 0x000fe200078e00ff */
[----:B------:R-:W-:Y:S01]  /*6a590*/  MOV R6, 0x0 ;  /* 0x0000000000067802 */ /* 0x000fe20000000f00 */
[----:B------:R-:W-:Y:S01]  /*6a5a0*/  IMAD.MOV.U32 R14, RZ, RZ, 0x652b82fe ;  /* 0x652b82feff0e7424 */ /* 0x000fe200078e00ff */
[----:B------:R-:W-:Y:S01]  /*6a5b0*/  MOV R15, 0x3ff71547 ;  /* 0x3ff71547000f7802 */ /* 0x000fe20000000f00 */
[----:B------:R-:W-:Y:S01]  /*6a5c0*/  IMAD.MOV.U32 R24, RZ, RZ, RZ ;  /* 0x000000ffff187224 */ /* 0x000fe200078e00ff */
        /* <DEDUP_REMOVED lines=32> */
[----:B--2---:R-:W-:-:S15]  /*6a7d0*/  IMAD.IADD R16, R16, 0x1, -R0 ;  /* 0x0000000110107824 */ /* 0x004fde00078e0a00 */
        /* <DEDUP_REMOVED lines=34> */
[----:B0-----:R-:W-:Y:S01]  /*6aa00*/  IMAD.MOV.U32 R24, RZ, RZ, -0x35dec16 ;  /* 0xfca213eaff187424 */ /* 0x001fe200078e00ff */
[----:B------:R-:W-:-:S15]  /*6aa10*/  MOV R25, 0x3e928af3 ;  /* 0x3e928af300197802 */ /* 0x000fde0000000f00 */
        /* <DEDUP_REMOVED lines=110> */
[----:B------:R-:W-:Y:S01]  /*6b100*/  IMAD.MOV.U32 R16, RZ, RZ, R18 ;  /* 0x000000ffff107224 */ /* 0x000fe200078e0012 */
[----:B------:R-:W-:-:S15]  /*6b110*/  MOV R18, RZ ;  /* 0x000000ff00127202 */ /* 0x000fde0000000f00 */
[----:B------:R-:W-:-:S15]  /*6b120*/  NOP ;  /* 0x0000000000007918 */ /* 0x000fde0000000000 */
[----:B------:R-:W-:-:S15]  /*6b130*/  NOP ;  /* 0x0000000000007918 */ /* 0x000fde0000000000 */
[----:B------:R-:W-:-:S13]  /*6b140*/  NOP ;  /* 0x0000000000007918 */ /* 0x000fda0000000000 */
        /* <DEDUP_REMOVED lines=205> */
.L_x_8678:
        /* <DEDUP_REMOVED lines=9> */
.L_x_8679:
[----:B------:R-:W-:Y:S05]  /*6beb0*/  BSYNC.RECONVERGENT B0 ;  /* 0x0000000000007941 */ /* 0x000fea0003800200 */
.L_x_8677:
        /* <DEDUP_REMOVED lines=120> */
[----:B------:R-:W-:-:S05]  /*6c640*/  @!P0 IMAD.IADD R6, R6, 0x1, -R0 ;  /* 0x0000000106068824 */ /* 0x000fca00078e0a00 */
[----:B------:R-:W-:Y:S02]  /*6c650*/  @!P0 LEA R7, R6, 0x3ff00000, 0x14 ;  /* 0x3ff0000006078811 */ /* 0x000fe400078ea0ff */
[----:B------:R-:W-:-:S15]  /*6c660*/  @!P0 MOV R6, RZ ;  /* 0x000000ff00068202 */ /* 0x000fde0000000f00 */
[----:B------:R-:W-:-:S15]  /*6c670*/  NOP ;  /* 0x0000000000007918 */ /* 0x000fde0000000000 */
[----:B------:R-:W-:-:S06]  /*6c680*/  NOP ;  /* 0x0000000000007918 */ /* 0x000fcc0000000000 */
[----:B------:R-:W0:Y:S02]  /*6c690*/  DADD R12, R4, +INF ;  /* 0x7ff00000040c7429 */ /* 0x000e240000000000 */
[----:B0-----:R-:W-:Y:S01]  /*6c6a0*/  FSEL R12, R12, RZ, P1 ;  /* 0x000000ff0c0c7208 */ /* 0x001fe20000800000 */
[----:B------:R-:W-:Y:S01]  /*6c6b0*/  @!P0 IMAD.MOV.U32 R4, RZ, RZ, R8 ;  /* 0x000000ffff048224 */ /* 0x000fe200078e0008 */
[----:B------:R-:W-:Y:S02]  /*6c6c0*/  FSEL R13, R13, RZ, P1 ;  /* 0x000000ff0d0d7208 */ /* 0x000fe40000800000 */
[----:B------:R-:W-:-:S15]  /*6c6d0*/  @!P0 LEA R5, R0, R9, 0x14 ;  /* 0x0000000900058211 */ /* 0x000fde00078ea0ff */
[----:B------:R-:W-:-:S15]  /*6c6e0*/  NOP ;  /* 0x0000000000007918 */ /* 0x000fde0000000000 */
[----:B------:R-:W-:-:S15]  /*6c6f0*/  NOP ;  /* 0x0000000000007918 */ /* 0x000fde0000000000 */
[----:B------:R-:W-:-:S13]  /*6c700*/  NOP ;  /* 0x0000000000007918 */ /* 0x000fda0000000000 */
[----:B------:R0:W2:Y:S02]  /*6c710*/  @!P0 DMUL R12, R4, R6 ;  /* 0x00000006040c8228 */ /* 0x0000a40000000000 */
.L_x_8681:
[----:B------:R-:W-:Y:S05]  /*6c720*/  BSYNC.RECONVERGENT B0 ;  /* 0x0000000000007941 */ /* 0x000fea0003800200 */
.L_x_8680:
[----:B------:R-:W-:Y:S01]  /*6c730*/  UMOV UR6, 0x54411744 ;  /* 0x5441174400067882 */ /* 0x000fe20000000000 */
[----:B------:R-:W-:Y:S01]  /*6c740*/  UMOV UR7, 0x401921fb ;  /* 0x401921fb00077882 */ /* 0x000fe20000000000 */
[----:B------:R-:W-:Y:S01]  /*6c750*/  MOV R8, 0x0 ;  /* 0x0000000000087802 */ /* 0x000fe20000000f00 */
        /* <DEDUP_REMOVED lines=63> */
.L_x_8683:
[----:B------:R-:W-:Y:S05]  /*6cb50*/  BSYNC.RECONVERGENT B3 ;  /* 0x0000000000037941 */ /* 0x000fea0003800200 */
.L_x_8682:
        /* <DEDUP_REMOVED lines=48> */
[----:B------:R-:W-:-:S07]  /*6ce60*/  MOV R7, R5 ;  /* 0x0000000500077202 */ /* 0x000fce0000000f00 */
.L_x_8685:
[----:B------:R-:W-:Y:S05]  /*6ce70*/  BSYNC.RECONVERGENT B0 ;  /* 0x0000000000007941 */ /* 0x000fea0003800200 */
.L_x_8684:
[----:B------:R0:W1:Y:S02]  /*6ce80*/  DFMA R14, R14, 0.5, R6 ;  /* 0x3fe000000e0e782b */ /* 0x0000640000000006 */
[----:B01----:R-:W-:Y:S05]  /*6ce90*/  BRA `(.L_x_8408) ;  /* 0x000002f800dc7947 */ /* 0x003fea0003800000 */
.L_x_8547:
[----:B------:R-:W-:Y:S05]  /*6cea0*/  BSYNC.RELIABLE B1 ;  /* 0x0000000000017941 */ /* 0x000fea0003800100 */
.L_x_8546:
        /* <DEDUP_REMOVED lines=39> */
[----:B------:R-:W-:Y:S01]  /*6d120*/  IMAD.MOV.U32 R8, RZ, RZ, RZ ;  /* 0x000000ffff087224 */ /* 0x000fe200078e00ff */
        /* <DEDUP_REMOVED lines=96> */
[----:B-1----:R-:W1:-:S15]  /*6d730*/  DFMA R4, R4, -R14, R20 ;  /* 0x8000000e0404722b */ /* 0x002e5e0000000014 */
[----:B------:R-:W-:-:S15]  /*6d740*/  NOP ;  /* 0x0000000000007918 */ /* 0x000fde0000000000 */
[----:B------:R-:W-:-:S15]  /*6d750*/  NOP ;  /* 0x0000000000007918 */ /* 0x000fde0000000000 */
[----:B------:R-:W-:-:S15]  /*6d760*/  NOP ;  /* 0x0000000000007918 */ /* 0x000fde0000000000 */
[----:B------:R-:W-:-:S04]  /*6d770*/  NOP ;  /* 0x0000000000007918 */ /* 0x000fc80000000000 */
[----:B-1----:R-:W-:-:S15]  /*6d780*/  DMUL R4, R8, R4 ;  /* 0x0000000408047228 */ /* 0x002fde0000000000 */
        /* <DEDUP_REMOVED lines=66> */
.L_x_8691:
[----:B------:R-:W-:Y:S01]  /*6dbb0*/  MOV R6, 0x0 ;  /* 0x0000000000067802 */ /* 0x000fe20000000f00 */
[----:B------:R-:W-:Y:S01]  /*6dbc0*/  IMAD.MOV.U32 R7, RZ, RZ, 0x7ff00000 ;  /* 0x7ff00000ff077424 */ /* 0x000fe200078e00ff */
[----:B------:R-:W-:-:S05]  /*6dbd0*/  LOP3.LUT P0, RZ, R5, 0x7fffffff, RZ, 0xc0, !PT ;  /* 0x7fffffff05ff7812 */ /* 0x000fca000780c0ff */
[----:B------:R-:W1:Y:S02]  /*6dbe0*/  DFMA R6, R4, R6, +INF ;  /* 0x7ff000000406742b */ /* 0x000e640000000006 */
[----:B-1----:R-:W-:Y:S02]  /*6dbf0*/  FSEL R4, R6, RZ, P0 ;  /* 0x000000ff06047208 */ /* 0x002fe40000000000 */
[----:B------:R-:W-:-:S07]  /*6dc00*/  FSEL R5, R7, -QNAN , P0 ;  /* 0xfff0000007057808 */ /* 0x000fce0000000000 */
.L_x_8692:
[----:B------:R-:W-:Y:S05]  /*6dc10*/  BSYNC.RECONVERGENT B0 ;  /* 0x0000000000007941 */ /* 0x000fea0003800200 */
.L_x_8690:
        /* <DEDUP_REMOVED lines=12> */
[----:B0-----:R-:W-:Y:S05]  /*6dce0*/  CALL.REL.NOINC `($_ZN2at6native29vectorized_elementwise_kernelILi2EN48_GLOBAL__N__08322988_15_IGammaKernel_cu_cb51a28d10CalcIgammaIdEESt5arrayIPcLm3EEEEviT0_T1_$__internal_lgamma_pos) ;  /* 0x0000032000107944 */ /* 0x001fea0003c00000 */
[----:B------:R-:W-:Y:S05]  /*6dcf0*/  BSYNC.RECONVERGENT B4 ;  /* 0x0000000000047941 */ /* 0x000fea0003800200 */
.L_x_8695:
        /* <DEDUP_REMOVED lines=38> */
[----:B------:R-:W-:Y:S01]  /*6df60*/  UMOV UR7, 0x3ca1a626 ;  /* 0x3ca1a62600077882 */ /* 0x000fe20000000000 */
[----:B------:R-:W-:Y:S01]  /*6df70*/  BSSY.RECONVERGENT B4, `(.L_x_8699) ;  /* 0x000008e000047945 */ /* 0x000fe20003800200 */
[----:B------:R-:W-:-:S02]  /*6df80*/  ISETP.NE.U32.AND P0, PT, R0, 0x1, PT ;  /* 0x000000010000780c */ /* 0x000fc40003f05070 */
[----:B------:R-:W-:Y:S02]  /*6df90*/  MOV R0, 0x3da8ff83 ;  /* 0x3da8ff8300007802 */ /* 0x000fe40000000f00 */
[----:B------:R-:W-:Y:S01]  /*6dfa0*/  ISETP.NE.U32.AND.EX P0, PT, RZ, RZ, PT, P0 ;  /* 0x000000ffff00720c */ /* 0x000fe20003f05100 */
[----:B0-----:R-:W-:-:S03]  /*6dfb0*/  IMAD.MOV.U32 R18, RZ, RZ, 0x20fd8164 ;  /* 0x20fd8164ff127424 */ /* 0x001fc600078e00ff */
[----:B------:R-:W-:Y:S02]  /*6dfc0*/  FSEL R19, -R0, 0.11223486810922622681, !P0 ;  /* 0x3de5db6500137808 */ /* 0x000fe40004000100 */
[----:B------:R-:W-:-:S15]  /*6dfd0*/  FSEL R18, R18, -8.06006814911005101289e+34, !P0 ;  /* 0xf9785eba12127808 */ /* 0x000fde0004000000 */
        /* <DEDUP_REMOVED lines=71> */
[----:B0-----:R-:W-:Y:S01]  /*6e450*/  FSEL R6, R8, R12, !P0 ;  /* 0x0000000c08067208 */ /* 0x001fe20004000000 */
[----:B------:R-:W-:Y:S01]  /*6e460*/  IMAD.MOV.U32 R12, RZ, RZ, 0x1 ;  /* 0x00000001ff0c7424 */ /* 0x000fe200078e00ff */
[----:B------:R-:W-:-:S15]  /*6e470*/  FSEL R7, R9, R13, !P0 ;  /* 0x0000000d09077208 */ /* 0x000fde0004000000 */
        /* <DEDUP_REMOVED lines=58> */
[----:B------:R-:W-:Y:S05]  /*6e820*/  CALL.REL.NOINC `($__internal_25_$__cuda_sm20_div_rn_f64_full) ;  /* 0x000002e800187944 */ /* 0x000fea0003c00000 */
[----:B------:R-:W-:Y:S01]  /*6e830*/  MOV R8, R6 ;  /* 0x0000000600087202 */ /* 0x000fe20000000f00 */
[----:B------:R-:W-:-:S07]  /*6e840*/  IMAD.MOV.U32 R9, RZ, RZ, R5 ;  /* 0x000000ffff097224 */ /* 0x000fce00078e0005 */
.L_x_8700:
[----:B------:R-:W-:Y:S05]  /*6e850*/  BSYNC.RECONVERGENT B4 ;  /* 0x0000000000047941 */ /* 0x000fea0003800200 */
.L_x_8699:
[----:B------:R-:W-:Y:S01]  /*6e860*/  MOV R12, R8 ;  /* 0x00000008000c7202 */ /* 0x000fe20000000f00 */
[----:B------:R-:W-:-:S07]  /*6e870*/  IMAD.MOV.U32 R13, RZ, RZ, R9 ;  /* 0x000000ffff0d7224 */ /* 0x000fce00078e0009 */
.L_x_8698:
[----:B------:R-:W-:Y:S05]  /*6e880*/  BSYNC.RECONVERGENT B0 ;  /* 0x0000000000007941 */ /* 0x000fea0003800200 */
.L_x_8697:
[----:B------:R-:W-:Y:S01]  /*6e890*/  ISETP.GT.AND P0, PT, R13, 0xfffff, PT ;  /* 0x000fffff0d00780c */ /* 0x000fe20003f04270 */
[----:B------:R-:W-:Y:S01]  /*6e8a0*/  IMAD.MOV.U32 R6, RZ, RZ, R12 ;  /* 0x000000ffff067224 */ /* 0x000fe200078e000c */
[----:B------:R-:W-:Y:S01]  /*6e8b0*/  MOV R0, R13 ;  /* 0x0000000d00007202 */ /* 0x000fe20000000f00 */
[----:B------:R-:W-:Y:S10]  /*6e8c0*/  BSSY.RECONVERGENT B0, `(.L_x_8701) ;  /* 0x00000bc000007945 */ /* 0x000ff40003800200 */
[----:B------:R-:W0:Y:S02]  /*6e8d0*/  @!P0 DMUL R12, R12, 1.80143985094819840000e+16 ;  /* 0x435000000c0c8828 */ /* 0x000e240000000000 */
[----:B0-----:R-:W-:-:S02]  /*6e8e0*/  @!P0 MOV R0, R13 ;  /* 0x0000000d00008202 */ /* 0x001fc40000000f00 */
        /* <DEDUP_REMOVED lines=179> */
.L_x_8702:
[----:B------:R-:W-:Y:S01]  /*6f420*/  MOV R6, 0x0 ;  /* 0x0000000000067802 */ /* 0x000fe20000000f00 */
[----:B------:R-:W-:Y:S01]  /*6f430*/  IMAD.MOV.U32 R7, RZ, RZ, 0x7ff00000 ;  /* 0x7ff00000ff077424 */ /* 0x000fe200078e00ff */
[----:B------:R-:W-:-:S05]  /*6f440*/  LOP3.LUT P0, RZ, R13, 0x7fffffff, RZ, 0xc0, !PT ;  /* 0x7fffffff0dff7812 */ /* 0x000fca000780c0ff */
[----:B------:R-:W0:Y:S02]  /*6f450*/  DFMA R6, R12, R6, +INF ;  /* 0x7ff000000c06742b */ /* 0x000e240000000006 */
[----:B0-----:R-:W-:Y:S02]  /*6f460*/  FSEL R6, R6, RZ, P0 ;  /* 0x000000ff06067208 */ /* 0x001fe40000000000 */
[----:B------:R-:W-:-:S07]  /*6f470*/  FSEL R7, R7, -QNAN , P0 ;  /* 0xfff0000007077808 */ /* 0x000fce0000000000 */
.L_x_8703:
[----:B------:R-:W-:Y:S05]  /*6f480*/  BSYNC.RECONVERGENT B0 ;  /* 0x0000000000007941 */ /* 0x000fea0003800200 */
.L_x_8701:
        /* <DEDUP_REMOVED lines=10> */
.L_x_8694:
[----:B------:R1:W2:Y:S02]  /*6f530*/  DADD R4, R10, R10 ;  /* 0x000000000a047229 */ /* 0x0002a4000000000a */
.L_x_8696:
[----:B------:R-:W-:Y:S05]  /*6f540*/  BSYNC.RECONVERGENT B3 ;  /* 0x0000000000037941 */ /* 0x000fea0003800200 */
.L_x_8693:
        /* <DEDUP_REMOVED lines=134> */
.L_x_8689:
[----:B------:R-:W1:Y:S01]  /*6fdb0*/  MUFU.RCP64H R9, 2.718280792236328125 ;  /* 0x4005bf0a00097908 */ /* 0x000e620000001800 */
[----:B------:R-:W-:Y:S01]  /*6fdc0*/  UMOV UR6, 0xb9800000 ;  /* 0xb980000000067882 */ /* 0x000fe20000000000 */
[----:B------:R-:W-:Y:S01]  /*6fdd0*/  UMOV UR7, 0x40181945 ;  /* 0x4018194500077882 */ /* 0x000fe20000000000 */
[----:B------:R-:W-:Y:S01]  /*6fde0*/  MOV R8, 0x1 ;  /* 0x0000000100087802 */ /* 0x000fe20000000f00 */
[----:B------:R-:W2:Y:S01]  /*6fdf0*/  DADD R6, R10, UR6 ;  /* 0x000000060a067e29 */ /* 0x000ea20008000000 */
[----:B------:R-:W-:-:S15]  /*6fe00*/  BSSY.RECONVERGENT B0, `(.L_x_8705) ;  /* 0x000003b000007945 */ /* 0x000fde0003800200 */
[----:B------:R-:W-:-:S15]  /*6fe10*/  NOP ;  /* 0x0000000000007918 */ /* 0x000fde0000000000 */
[----:B------:R-:W-:-:S15]  /*6fe20*/  NOP ;  /* 0x0000000000007918 */ /* 0x000fde0000000000 */
[----:B------:R-:W-:-:S15]  /*6fe30*/  NOP ;  /* 0x0000000000007918 */ /* 0x000fde0000000000 */
[----:B------:R-:W-:-:S03]  /*6fe40*/  NOP ;  /* 0x0000000000007918 */ /* 0x000fc60000000000 */
[----:B--2---:R2:W3:Y:S02]  /*6fe50*/  DADD R14, R6, -0.5 ;  /* 0xbfe00000060e7429 */ /* 0x0044e40000000000 */
[----:B--2---:R-:W-:Y:S01]  /*6fe60*/  MOV R6, 0x8b145769 ;  /* 0x8b14576900067802 */ /* 0x004fe20000000f00 */
[----:B------:R-:W-:Y:S01]  /*6fe70*/  IMAD.MOV.U32 R7, RZ, RZ, 0x4005bf0a ;  /* 0x4005bf0aff077424 */ /* 0x000fe200078e00ff */
[----:B---3--:R-:W-:-:S15]  /*6fe80*/  FSETP.GEU.AND P1, PT, |R15|, 6.5827683646048100446e-37, PT ;  /* 0x036000000f00780b */ /* 0x008fde0003f2e200 */
[----:B------:R-:W-:-:S15]  /*6fe90*/  NOP ;  /* 0x0000000000007918 */ /* 0x000fde0000000000 */
[----:B------:R-:W-:-:S15]  /*6fea0*/  NOP ;  /* 0x0000000000007918 */ /* 0x000fde0000000000 */
[----:B------:R-:W-:-:S15]  /*6feb0*/  NOP ;  /* 0x0000000000007918 */ /* 0x000fde0000000000 */
        /* <DEDUP_REMOVED lines=44> */
[----:B0-----:R-:W-:Y:S05]  /*70180*/  CALL.REL.NOINC `($__internal_25_$__cuda_sm20_div_rn_f64_full) ;  /* 0x000002cc00c07944 */ /* 0x001fea0003c00000 */
[----:B------:R-:W-:Y:S01]  /*70190*/  IMAD.MOV.U32 R22, RZ, RZ, R6 ;  /* 0x000000ffff167224 */ /* 0x000fe200078e0006 */
[----:B------:R-:W-:-:S07]  /*701a0*/  MOV R23, R5 ;  /* 0x0000000500177202 */ /* 0x000fce0000000f00 */
.L_x_8706:
[----:B------:R-:W-:Y:S05]  /*701b0*/  BSYNC.RECONVERGENT B0 ;  /* 0x0000000000007941 */ /* 0x000fea0003800200 */
.L_x_8705:
[----:B------:R-:W1:Y:S01]  /*701c0*/  MUFU.RSQ64H R7, R23 ;  /* 0x0000001700077308 */ /* 0x000e620000001c00 */
[----:B------:R-:W-:Y:S01]  /*701d0*/  VIADD R6, R23, 0xfcb00000 ;  /* 0xfcb0000017067836 */ /* 0x000fe20000000000 */
[----:B------:R-:W-:Y:S04]  /*701e0*/  BSSY.RECONVERGENT B3, `(.L_x_8707) ;  /* 0x0000037000037945 */ /* 0x000fe80003800200 */
[----:B------:R-:W-:Y:S01]  /*701f0*/  ISETP.GE.U32.AND P0, PT, R6, 0x7ca00000, PT ;  /* 0x7ca000000600780c */ /* 0x000fe20003f06070 */
[----:B-1----:R-:W1:-:S15]  /*70200*/  DMUL R8, R6, R6 ;  /* 0x0000000606087228 */ /* 0x002e5e0000000000 */
[----:B------:R-:W-:-:S15]  /*70210*/  NOP ;  /* 0x0000000000007918 */ /* 0x000fde0000000000 */
[----:B------:R-:W-:-:S15]  /*70220*/  NOP ;  /* 0x0000000000007918 */ /* 0x000fde0000000000 */
[----:B------:R-:W-:-:S15]  /*70230*/  NOP ;  /* 0x0000000000007918 */ /* 0x000fde0000000000 */
[----:B------:R-:W-:-:S04]  /*70240*/  NOP ;  /* 0x0000000000007918 */ /* 0x000fc80000000000 */
[----:B-1----:R1:W2:Y:S02]  /*70250*/  DFMA R20, -R8, R22, 1 ;  /* 0x3ff000000814742b */ /* 0x0022a40000000116 */
[----:B-1----:R-:W-:Y:S01]  /*70260*/  MOV R8, 0x0 ;  /* 0x0000000000087802 */ /* 0x002fe20000000f00 */
[----:B------:R-:W-:-:S15]  /*70270*/  IMAD.MOV.U32 R9, RZ, RZ, 0x3fd80000 ;  /* 0x3fd80000ff097424 */ /* 0x000fde00078e00ff */
[----:B------:R-:W-:-:S15]  /*70280*/  NOP ;  /* 0x0000000000007918 */ /* 0x000fde0000000000 */
[----:B------:R-:W-:-:S15]  /*70290*/  NOP ;  /* 0x0000000000007918 */ /* 0x000fde0000000000 */
[----:B------:R-:W-:-:S15]  /*702a0*/  NOP ;  /* 0x0000000000007918 */ /* 0x000fde0000000000 */
[----:B------:R-:W-:-:S01]  /*702b0*/  NOP ;  /* 0x0000000000007918 */ /* 0x000fc20000000000 */
[----:B--2---:R-:W-:-:S15]  /*702c0*/  DFMA R8, R20, R8, 0.5 ;  /* 0x3fe000001408742b */ /* 0x004fde0000000008 */
        /* <DEDUP_REMOVED lines=37> */
[----:B0-----:R-:W-:Y:S05]  /*70520*/  CALL.REL.NOINC `($__internal_26_$__cuda_sm20_dsqrt_rn_f64_mediumpath_v1) ;  /* 0x000002d400087944 */ /* 0x001fea0003c00000 */
[----:B------:R-:W-:Y:S01]  /*70530*/  MOV R20, R8 ;  /* 0x0000000800147202 */ /* 0x000fe20000000f00 */
[----:B------:R-:W-:-:S07]  /*70540*/  IMAD.MOV.U32 R21, RZ, RZ, R9 ;  /* 0x000000ffff157224 */ /* 0x000fce00078e0009 */
.L_x_8708:
[----:B------:R-:W-:Y:S05]  /*70550*/  BSYNC.RECONVERGENT B3 ;  /* 0x0000000000037941 */ /* 0x000fea0003800200 */
.L_x_8707:
[----:B------:R-:W1:Y:S01]  /*70560*/  MUFU.RCP64H R9, R11 ;  /* 0x0000000b00097308 */ /* 0x000e620000001800 */
[----:B------:R-:W-:Y:S01]  /*70570*/  IMAD.MOV.U32 R24, RZ, RZ, 0x6a172145 ;  /* 0x6a172145ff187424 */ /* 0x000fe200078e00ff */
[----:B------:R-:W-:Y:S01]  /*70580*/  MOV R25, 0x3f78d44d ;  /* 0x3f78d44d00197802 */ /* 0x000fe20000000f00 */
[----:B------:R-:W-:Y:S01]  /*70590*/  IMAD.MOV.U32 R30, RZ, RZ, 0x77f7c44b ;  /* 0x77f7c44bff1e7424 */ /* 0x000fe200078e00ff */
[----:B------:R-:W-:Y:S01]  /*705a0*/  IADD3 R8, PT, PT, R11, 0x300402, RZ ;  /* 0x003004020b087810 */ /* 0x000fe20007ffe0ff */
[----:B------:R-:W-:Y:S02]  /*705b0*/  HFMA2 R31, -RZ, RZ, 1.96875, 36.96875 ;  /* 0x3fe0509fff1f7431 */ /* 0x000fe400000001ff */
[----:B------:R-:W-:Y:S01]  /*705c0*/  IMAD.MOV.U32 R28, RZ, RZ, -0x19c7c7e ;  /* 0xfe638382ff1c7424 */ /* 0x000fe200078e00ff */
[----:B------:R2:W-:Y:S01]  /*705d0*/  STL.64 [R1+0x1450], R24 ;  /* 0x0014501801007387 */ /* 0x0005e20000100a00 */
[----:B------:R-:W-:Y:S01]  /*705e0*/  MOV R29, 0x40338519 ;  /* 0x40338519001d7802 */ /* 0x000fe20000000f00 */
[----:B------:R-:W-:-:S02]  /*705f0*/  IMAD.MOV.U32 R26, RZ, RZ, -0x184c2289 ;  /* 0xe7b3dd77ff1a7424 */ /* 0x000fc400078e00ff */
[----:B------:R-:W-:Y:S01]  /*70600*/  HFMA2 R27, -RZ, RZ, 2.2421875, 0.0069427490234375 ;  /* 0x407c1f1cff1b7431 */ /* 0x000fe200000001ff */
[----:B------:R3:W-:Y:S01]  /*70610*/  STL.64 [R1+0x1458], R30 ;  /* 0x0014581e01007387 */ /* 0x0007e20000100a00 */
[----:B------:R-:W-:Y:S01]  /*70620*/  FSETP.GEU.AND P0, PT, |R8|, 5.8789094863358348022e-39, PT ;  /* 0x004004020800780b */ /* 0x000fe20003f0e200 */
[----:B------:R-:W-:Y:S01]  /*70630*/  BSSY.RECONVERGENT B3, `(.L_x_8709) ;  /* 0x0000061000037945 */ /* 0x000fe20003800200 */
[----:B------:R-:W-:Y:S01]  /*70640*/  DSETP.GT.AND P1, PT, R12, 1, PT ;  /* 0x3ff000000c00742a */ /* 0x000fe20003f24000 */
[----:B------:R4:W-:Y:S01]  /*70650*/  STL.64 [R1+0x1460], R28 ;  /* 0x0014601c01007387 */ /* 0x0009e20000100a00 */
[C---:B------:R-:W-:Y:S01]  /*70660*/  IADD3 R40, PT, PT, R4.reuse, 0x1388, RZ ;  /* 0x0000138804287810 */ /* 0x040fe20007ffe0ff */
[----:B------:R-:W-:Y:S02]  /*70670*/  VIADD R44, R4, 0x13e8 ;  /* 0x000013e8042c7836 */ /* 0x000fe40000000000 */
[----:B--2---:R-:W-:Y:S01]  /*70680*/  IMAD.MOV.U32 R24, RZ, RZ, -0x1a0caf76 ;  /* 0xe5f3508aff187424 */ /* 0x004fe200078e00ff */
[----:B------:R-:W-:Y:S01]  /*70690*/  MOV R25, 0x40bb2bff ;  /* 0x40bb2bff00197802 */ /* 0x000fe20000000f00 */
[----:B------:R2:W-:Y:S01]  /*706a0*/  STL.64 [R1+0x1468], R26 ;  /* 0x0014681a01007387 */ /* 0x0005e20000100a00 */
[----:B---3--:R-:W-:Y:S01]  /*706b0*/  IMAD.MOV.U32 R30, RZ, RZ, -0x4fb522f0 ;  /* 0xb04add10ff1e7424 */ /* 0x008fe200078e00ff */
[----:B------:R-:W-:-:S02]  /*706c0*/  MOV R31, 0x40f28df4 ;  /* 0x40f28df4001f7802 */ /* 0x000fc40000000f00 */
[----:B------:R3:W-:Y:S01]  /*706d0*/  STL.64 [R1+0x1470], R24 ;  /* 0x0014701801007387 */ /* 0x0007e20000100a00 */
[----:B----4-:R-:W-:Y:S02]  /*706e0*/  IMAD.MOV.U32 R28, RZ, RZ, 0x3bfd7560 ;  /* 0x3bfd7560ff1c7424 */ /* 0x010fe400078e00ff */
[----:B------:R-:W-:Y:S01]  /*706f0*/  HFMA2 R29, -RZ, RZ, 2.56640625, 385.75 ;  /* 0x41225e07ff1d7431 */ /* 0x000fe200000001ff */
[----:B------:R4:W-:Y:S01]  /*70700*/  STL.64 [R1+0x1478], R30 ;  /* 0x0014781e01007387 */ /* 0x0009e20000100a00 */
[----:B--2---:R-:W-:Y:S01]  /*70710*/  IMAD.MOV.U32 R26, RZ, RZ, 0x13d667e3 ;  /* 0x13d667e3ff1a7424 */ /* 0x004fe200078e00ff */
[----:B------:R-:W-:Y:S02]  /*70720*/  MOV R27, 0x414a9038 ;  /* 0x414a9038001b7802 */ /* 0x000fe40000000f00 */
[----:B------:R2:W-:Y:S01]  /*70730*/  STL.64 [R1+0x1480], R28 ;  /* 0x0014801c01007387 */ /* 0x0005e20000100a00 */
[----:B---3--:R-:W-:Y:S02]  /*70740*/  IMAD.MOV.U32 R24, RZ, RZ, 0x42ce50ea ;  /* 0x42ce50eaff187424 */ /* 0x008fe400078e00ff */
[----:B------:R-:W-:Y:S01]  /*70750*/  HFMA2 R25, -RZ, RZ, 2.708984375, -244.125 ;  /* 0x416bdba1ff197431 */ /* 0x000fe200000001ff */
[----:B------:R3:W-:Y:S01]  /*70760*/  STL.64 [R1+0x1488], R26 ;  /* 0x0014881a01007387 */ /* 0x0007e20000100a00 */
[----:B----4-:R-:W-:-:S02]  /*70770*/  IMAD.MOV.U32 R30, RZ, RZ, -0x12d8f232 ;  /* 0xed270dceff1e7424 */ /* 0x010fc400078e00ff */
[----:B------:R-:W-:Y:S01]  /*70780*/  HFMA2 R31, -RZ, RZ, 2.7890625, -0.00175380706787109375 ;  /* 0x4194972fff1f7431 */ /* 0x000fe200000001ff */
[----:B------:R4:W-:Y:S01]  /*70790*/  STL.64 [R1+0x1490], R24 ;  /* 0x0014901801007387 */ /* 0x0009e20000100a00 */
[----:B--2---:R-:W-:Y:S01]  /*707a0*/  IMAD.MOV.U32 R28, RZ, RZ, -0x1388dcfa ;  /* 0xec772306ff1c7424 */ /* 0x004fe200078e00ff */
[----:B------:R-:W-:Y:S02]  /*707b0*/  MOV R29, 0x4198bf15 ;  /* 0x4198bf15001d7802 */ /* 0x000fe40000000f00 */
[----:B------:R2:W-:Y:S01]  /*707c0*/  STL.64 [R1+0x14a0], R30 ;  /* 0x0014a01e01007387 */ /* 0x0005e20000100a00 */
[----:B---3--:R-:W-:Y:S02]  /*707d0*/  IMAD.MOV.U32 R26, RZ, RZ, -0x30b135d2 ;  /* 0xcf4eca2eff1a7424 */ /* 0x008fe400078e00ff */
[----:B------:R-:W-:Y:S01]  /*707e0*/  HFMA2 R27, -RZ, RZ, 2.771484375, 0.01287841796875 ;  /* 0x418b2298ff1b7431 */ /* 0x000fe200000001ff */
[----:B------:R3:W-:Y:S01]  /*707f0*/  STL.64 [R1+0x14a8], R28 ;  /* 0x0014a81c01007387 */ /* 0x0007e20000100a00 */
[----:B----4-:R-:W-:-:S02]  /*70800*/  IMAD.MOV.U32 R24, RZ, RZ, 0x0 ;  /* 0x00000000ff187424 */ /* 0x010fc400078e00ff */
[----:B------:R-:W-:Y:S01]  /*70810*/  HFMA2 R25, -RZ, RZ, 2.15625, -0.0 ;  /* 0x40508000ff197431 */ /* 0x000fe200000001ff */
[----:B------:R4:W-:Y:S04]  /*70820*/  STL.64 [R1+0x14b0], R26 ;  /* 0x0014b01a01007387 */ /* 0x0009e80000100a00 */
[----:B------:R5:W-:Y:S01]  /*70830*/  STL.64 [R1+0x27e0], R24 ;  /* 0x0027e01801007387 */ /* 0x000be20000100a00 */
[----:B--2---:R-:W-:Y:S01]  /*70840*/  IMAD.MOV.U32 R30, RZ, RZ, 0x0 ;  /* 0x00000000ff1e7424 */ /* 0x004fe200078e00ff */
[----:B------:R-:W-:Y:S01]  /*70850*/  MOV R31, 0x409e1400 ;  /* 0x409e1400001f7802 */ /* 0x000fe20000000f00 */
[----:B---3--:R-:W-:Y:S02]  /*70860*/  IMAD.MOV.U32 R28, RZ, RZ, 0x0 ;  /* 0x00000000ff1c7424 */ /* 0x008fe400078e00ff */
[----:B------:R-:W-:Y:S01]  /*70870*/  HFMA2 R29, -RZ, RZ, 2.435546875, -1920 ;  /* 0x40dfe780ff1d7431 */ /* 0x000fe200000001ff */
[----:B------:R-:W-:Y:S01]  /*70880*/  STL.64 [R1+0x2838], RZ ;  /* 0x002838ff01007387 */ /* 0x000fe20000100a00 */
[----:B----4-:R-:W-:Y:S01]  /*70890*/  IMAD.MOV.U32 R26, RZ, RZ, 0x0 ;  /* 0x00000000ff1a7424 */ /* 0x010fe200078e00ff */
[----:B------:R-:W-:-:S02]  /*708a0*/  MOV R27, 0x4115d0bc ;  /* 0x4115d0bc001b7802 */ /* 0x000fc40000000f00 */
[----:B------:R2:W-:Y:S01]  /*708b0*/  STL.64 [R1+0x27e8], R30 ;  /* 0x0027e81e01007387 */ /* 0x0005e20000100a00 */
[----:B-----5:R-:W-:-:S03]  /*708c0*/  IMAD.MOV.U32 R25, RZ, RZ, 0x41441f7b ;  /* 0x41441f7bff197424 */ /* 0x020fc600078e00ff */
[----:B------:R3:W-:Y:S07]  /*708d0*/  STL.64 [R1+0x27f0], R28 ;  /* 0x0027f01c01007387 */ /* 0x0007ee0000100a00 */
[----:B-1----:R-:W1:Y:S01]  /*708e0*/  DFMA R6, -R10, R8, 1 ;  /* 0x3ff000000a06742b */ /* 0x002e620000000108 */
[----:B------:R4:W-:Y:S04]  /*708f0*/  STL.64 [R1+0x27f8], R26 ;  /* 0x0027f81a01007387 */ /* 0x0009e80000100a00 */
[----:B------:R5:W-:Y:S01]  /*70900*/  STL.64 [R1+0x2800], R24 ;  /* 0x0028001801007387 */ /* 0x000be20000100a00 */
[----:B--2---:R-:W-:Y:S01]  /*70910*/  MOV R30, 0x90000000 ;  /* 0x90000000001e7802 */ /* 0x004fe20000000f00 */
[----:B------:R-:W-:-:S02]  /*70920*/  IMAD.MOV.U32 R31, RZ, RZ, 0x4185eeb6 ;  /* 0x4185eeb6ff1f7424 */ /* 0x000fc400078e00ff */
[----:B---3--:R-:W-:Y:S02]  /*70930*/  HFMA2 R28, -RZ, RZ, 8192, 0 ;  /* 0x70000000ff1c7431 */ /* 0x008fe400000001ff */
[----:B------:R-:W-:Y:S01]  /*70940*/  IMAD.MOV.U32 R29, RZ, RZ, 0x41991871 ;  /* 0x41991871ff1d7424 */ /* 0x000fe200078e00ff */
[----:B------:R-:W-:Y:S01]  /*70950*/  STL.64 [R1+0x2810], R30 ;  /* 0x0028101e01007387 */ /* 0x000fe20000100a00 */
[----:B----4-:R-:W-:Y:S01]  /*70960*/  MOV R26, 0xb0000000 ;  /* 0xb0000000001a7802 */ /* 0x010fe20000000f00 */
[----:B------:R-:W-:Y:S02]  /*70970*/  IMAD.MOV.U32 R27, RZ, RZ, 0x41a1fda6 ;  /* 0x41a1fda6ff1b7424 */ /* 0x000fe400078e00ff */
[----:B------:R-:W-:Y:S01]  /*70980*/  STL.64 [R1+0x2818], R28 ;  /* 0x0028181c01007387 */ /* 0x000fe20000100a00 */
[----:B-----5:R-:W-:Y:S02]  /*70990*/  HFMA2 R24, -RZ, RZ, -0.0 , 0 ;  /* 0x80000000ff187431 */ /* 0x020fe400000001ff */
[----:B------:R-:W-:Y:S01]  /*709a0*/  IMAD.MOV.U32 R25, RZ, RZ, 0x419cbd69 ;  /* 0x419cbd69ff197424 */ /* 0x000fe200078e00ff */
[----:B------:R-:W-:Y:S04]  /*709b0*/  STL.64 [R1+0x2820], R26 ;  /* 0x0028201a01007387 */ /* 0x000fe80000100a00 */
[----:B------:R-:W-:-:S15]  /*709c0*/  STL.64 [R1+0x2828], R24 ;  /* 0x0028281801007387 */ /* 0x000fde0000100a00 */
[----:B------:R-:W-:-:S15]  /*709d0*/  NOP ;  /* 0x0000000000007918 */ /* 0x000fde0000000000 */
[----:B------:R-:W-:-:S10]  /*709e0*/  NOP ;  /* 0x0000000000007918 */ /* 0x000fd40000000000 */
        /* <DEDUP_REMOVED lines=15> */
[----:B-1----:R1:W2:Y:S02]  /*70ae0*/  DFMA R6, R6, R22, R6 ;  /* 0x000000160606722b */ /* 0x0022a40000000006 */
[----:B-1----:R-:W-:Y:S01]  /*70af0*/  IMAD.MOV.U32 R22, RZ, RZ, 0x4a98efce ;  /* 0x4a98efceff167424 */ /* 0x002fe200078e00ff */
[----:B------:R-:W-:-:S05]  /*70b00*/  MOV R23, 0x4184aa64 ;  /* 0x4184aa6400177802 */ /* 0x000fca0000000f00 */
[----:B------:R1:W-:Y:S02]  /*70b10*/  STL.64 [R1+0x1498], R22 ;  /* 0x0014981601007387 */ /* 0x0003e40000100a00 */
[----:B-1----:R-:W-:Y:S01]  /*70b20*/  IMAD.MOV.U32 R22, RZ, RZ, 0x0 ;  /* 0x00000000ff167424 */ /* 0x002fe200078e00ff */
[----:B------:R-:W-:-:S05]  /*70b30*/  MOV R23, 0x3ff00000 ;  /* 0x3ff0000000177802 */ /* 0x000fca0000000f00 */
[----:B------:R1:W-:Y:S02]  /*70b40*/  STL.64 [R1+0x27d8], R22 ;  /* 0x0027d81601007387 */ /* 0x0003e40000100a00 */
[----:B-1----:R-:W-:Y:S02]  /*70b50*/  HFMA2 R22, -RZ, RZ, -512, 0 ;  /* 0xe0000000ff167431 */ /* 0x002fe400000001ff */
[----:B------:R-:W-:-:S05]  /*70b60*/  IMAD.MOV.U32 R23, RZ, RZ, 0x41697171 ;  /* 0x41697171ff177424 */ /* 0x000fca00078e00ff */
[----:B------:R1:W-:Y:S02]  /*70b70*/  STL.64 [R1+0x2808], R22 ;  /* 0x0028081601007387 */ /* 0x0003e40000100a00 */
[----:B-1----:R-:W-:Y:S01]  /*70b80*/  MOV R22, 0x0 ;  /* 0x0000000000167802 */ /* 0x002fe20000000f00 */
[----:B------:R-:W-:-:S05]  /*70b90*/  IMAD.MOV.U32 R23, RZ, RZ, 0x418308a8 ;  /* 0x418308a8ff177424 */ /* 0x000fca00078e00ff */
[----:B------:R1:W-:Y:S01]  /*70ba0*/  STL.64 [R1+0x2830], R22 ;  /* 0x0028301601007387 */ /* 0x0003e20000100a00 */
[----:B--2---:R-:W-:Y:S05]  /*70bb0*/  @P0 BRA `(.L_x_8710) ;  /* 0x0000000000200947 */ /* 0x004fea0003800000 */
[----:B------:R-:W-:Y:S01]  /*70bc0*/  LOP3.LUT R0, R11, 0x7fffffff, RZ, 0xc0, !PT ;  /* 0x7fffffff0b007812 */ /* 0x000fe200078ec0ff */
[----:B------:R-:W-:Y:S01]  /*70bd0*/  IMAD.MOV.U32 R7, RZ, RZ, R11 ;  /* 0x000000ffff077224 */ /* 0x000fe200078e000b */
[----:B------:R-:W-:Y:S02]  /*70be0*/  MOV R6, R10 ;  /* 0x0000000a00067202 */ /* 0x000fe40000000f00 */
[----:B------:R-:W-:Y:S02]  /*70bf0*/  IADD3 R0, PT, PT, R0, -0x100000, RZ ;  /* 0xfff0000000007810 */ /* 0x000fe40007ffe0ff */
[----:B------:R-:W-:-:S07]  /*70c00*/  MOV R24, 0x70c20 ;  /* 0x00070c2000187802 */ /* 0x000fce0000000f00 */
[----:B01----:R-:W-:Y:S05]  /*70c10*/  CALL.REL.NOINC `($__internal_24_$__cuda_sm20_dblrcp_rn_slowpath_v3) ;  /* 0x000002bc00907944 */ /* 0x003fea0003c00000 */
[----:B------:R-:W-:Y:S01]  /*70c20*/  IMAD.MOV.U32 R6, RZ, RZ, R5 ;  /* 0x000000ffff067224 */ /* 0x000fe200078e0005 */
[----:B------:R-:W-:-:S07]  /*70c30*/  MOV R7, R0 ;  /* 0x0000000000077202 */ /* 0x000fce0000000f00 */
.L_x_8710:
[----:B------:R-:W-:Y:S05]  /*70c40*/  BSYNC.RECONVERGENT B3 ;  /* 0x0000000000037941 */ /* 0x000fea0003800200 */
.L_x_8709:
[----:B------:R-:W-:Y:S01]  /*70c50*/  SEL R0, RZ, 0x60, !P1 ;  /* 0x00000060ff007807 */ /* 0x000fe20004800000 */
[----:B------:R-:W-:-:S03]  /*70c60*/  IMAD.MOV.U32 R8, RZ, RZ, -0x8 ;  /* 0xfffffff8ff087424 */ /* 0x000fc600078e00ff */
[----:B------:R-:W-:Y:S02]  /*70c70*/  IADD3 R5, PT, PT, R4, R0, RZ ;  /* 0x0000000004057210 */ /* 0x000fe40007ffe0ff */
[----:B------:R-:W-:-:S03]  /*70c80*/  SEL R0, R8, 0x8, P1 ;  /* 0x0000000808007807 */ /* 0x000fc60000800000 */
[----:B-1----:R-:W2:Y:S02]  /*70c90*/  LDL.64 R22, [R5] ;  /* 0x0000000005167983 */ /* 0x002ea40000100a00 */
[----:B------:R-:W-:-:S05]  /*70ca0*/  IMAD.IADD R24, R0, 0x1, R5 ;  /* 0x0000000100187824 */ /* 0x000fca00078e0205 */
[-C--:B------:R-:W-:Y:S02]  /*70cb0*/  IADD3 R8, PT, PT, R24, R0.reuse, RZ ;  /* 0x0000000018087210 */ /* 0x080fe40007ffe0ff */
[----:B------:R-:W2:Y:S03]  /*70cc0*/  LDL.64 R24, [R24] ;  /* 0x0000000018187983 */ /* 0x000ea60000100a00 */
[----:B------:R-:W-:Y:S01]  /*70cd0*/  IMAD.IADD R28, R8, 0x1, R0 ;  /* 0x00000001081c7824 */ /* 0x000fe200078e0200 */
[----:B------:R1:W3:Y:S04]  /*70ce0*/  LDL.64 R26, [R8] ;  /* 0x00000000081a7983 */ /* 0x0002e80000100a00 */
[----:B------:R-:W-:-:S02]  /*70cf0*/  IADD3 R30, PT, PT, R28, R0, RZ ;  /* 0x000000001c1e7210 */ /* 0x000fc40007ffe0ff */
[----:B------:R-:W4:Y:S03]  /*70d00*/  LDL.64 R28, [R28] ;  /* 0x000000001c1c7983 */ /* 0x000f260000100a00 */
[--C-:B------:R-:W-:Y:S02]  /*70d10*/  IMAD.IADD R4, R30, 0x1, R0.reuse ;  /* 0x000000011e047824 */ /* 0x100fe400078e0200 */
[----:B------:R-:W5:Y:S03]  /*70d20*/  LDL.64 R30, [R30] ;  /* 0x000000001e1e7983 */ /* 0x000f660000100a00 */
[----:B------:R-:W-:Y:S01]  /*70d30*/  IADD3 R34, PT, PT, R4, R0, RZ ;  /* 0x0000000004227210 */ /* 0x000fe20007ffe0ff */
[----:B------:R0:W5:Y:S04]  /*70d40*/  LDL.64 R32, [R4] ;  /* 0x0000000004207983 */ /* 0x0001680000100a00 */
[----:B------:R-:W-:-:S02]  /*70d50*/  IMAD.IADD R36, R34, 0x1, R0 ;  /* 0x0000000122247824 */ /* 0x000fc400078e0200 */
[----:B------:R-:W5:Y:S03]  /*70d60*/  LDL.64 R34, [R34] ;  /* 0x0000000022227983 */ /* 0x000f660000100a00 */
[-C--:B------:R-:W-:Y:S02]  /*70d70*/  IADD3 R9, PT, PT, R36, R0.reuse, RZ ;  /* 0x0000000024097210 */ /* 0x080fe40007ffe0ff */
[----:B------:R-:W5:Y:S03]  /*70d80*/  LDL.64 R36, [R36] ;  /* 0x0000000024247983 */ /* 0x000f660000100a00 */
[--C-:B-1----:R-:W-:Y:S01]  /*70d90*/  IMAD.IADD R8, R9, 0x1, R0.reuse ;  /* 0x0000000109087824 */ /* 0x102fe200078e0200 */
[----:B------:R-:W5:Y:S04]  /*70da0*/  LDL.64 R38, [R9] ;  /* 0x0000000009267983 */ /* 0x000f680000100a00 */
[----:B0-----:R-:W-:Y:S01]  /*70db0*/  IADD3 R4, PT, PT, R8, R0, RZ ;  /* 0x0000000008047210 */ /* 0x001fe20007ffe0ff */
[----:B------:R-:W5:Y:S04]  /*70dc0*/  LDL.64 R42, [R8] ;  /* 0x00000000082a7983 */ /* 0x000f680000100a00 */
[----:B------:R0:W5:Y:S02]  /*70dd0*/  LDL.64 R60, [R4] ;  /* 0x00000000043c7983 */ /* 0x0001640000100a00 */
[----:B0-----:R-:W-:-:S05]  /*70de0*/  IMAD.IADD R4, R4, 0x1, R0 ;  /* 0x0000000104047824 */ /* 0x001fca00078e0200 */
        /* <DEDUP_REMOVED lines=49> */
[----:B0-----:R-:W-:-:S04]  /*71100*/  SEL R22, R44, R40, P1 ;  /* 0x000000282c167207 */ /* 0x001fc80000800000 */
[-C--:B------:R-:W-:Y:S02]  /*71110*/  IADD3 R32, PT, PT, R22, R0.reuse, RZ ;  /* 0x0000000016207210 */ /* 0x080fe40007ffe0ff */
[----:B------:R-:W2:Y:S03]  /*71120*/  LDL.64 R22, [R5+0x1388] ;  /* 0x0013880005167983 */ /* 0x000ea60000100a00 */
[--C-:B------:R-:W-:Y:S01]  /*71130*/  IMAD.IADD R31, R32, 0x1, R0.reuse ;  /* 0x00000001201f7824 */ /* 0x100fe200078e0200 */
[----:B------:R-:W2:Y:S04]  /*71140*/  LDL.64 R36, [R32] ;  /* 0x0000000020247983 */ /* 0x000ea80000100a00 */
[-C--:B------:R-:W-:Y:S01]  /*71150*/  IADD3 R30, PT, PT, R31, R0.reuse, RZ ;  /* 0x000000001f1e7210 */ /* 0x080fe20007ffe0ff */
[----:B------:R-:W3:Y:S04]  /*71160*/  LDL.64 R34, [R31] ;  /* 0x000000001f227983 */ /* 0x000ee80000100a00 */
[--C-:B------:R-:W-:Y:S01]  /*71170*/  IMAD.IADD R27, R30, 0x1, R0.reuse ;  /* 0x000000011e1b7824 */ /* 0x100fe200078e0200 */
[----:B------:R-:W4:Y:S04]  /*71180*/  LDL.64 R32, [R30] ;  /* 0x000000001e207983 */ /* 0x000f280000100a00 */
[-C--:B------:R-:W-:Y:S01]  /*71190*/  IADD3 R25, PT, PT, R27, R0.reuse, RZ ;  /* 0x000000001b197210 */ /* 0x080fe20007ffe0ff */
[--C-:B------:R-:W-:Y:S01]  /*711a0*/  IMAD.IADD R40, R4, 0x1, R0.reuse ;  /* 0x0000000104287824 */ /* 0x100fe200078e0200 */
[----:B------:R-:W5:Y:S03]  /*711b0*/  LDL.64 R30, [R27] ;  /* 0x000000001b1e7983 */ /* 0x000f660000100a00 */
[----:B------:R-:W-:Y:S01]  /*711c0*/  IMAD.IADD R26, R25, 0x1, R0 ;  /* 0x00000001191a7824 */ /* 0x000fe200078e0200 */
[----:B------:R-:W5:Y:S04]  /*711d0*/  LDL.64 R72, [R40] ;  /* 0x0000000028487983 */ /* 0x000f680000100a00 */
[----:B------:R-:W-:-:S02]  /*711e0*/  IADD3 R24, PT, PT, R26, R0, RZ ;  /* 0x000000001a187210 */ /* 0x000fc40007ffe0ff */
[----:B------:R-:W5:Y:S03]  /*711f0*/  LDL.64 R26, [R26] ;  /* 0x000000001a1a7983 */ /* 0x000f660000100a00 */
[----:B------:R-:W-:-:S05]  /*71200*/  IMAD.IADD R39, R24, 0x1, R0 ;  /* 0x0000000118277824 */ /* 0x000fca00078e0200 */
[-C--:B------:R-:W-:Y:S01]  /*71210*/  IADD3 R38, PT, PT, R39, R0.reuse, RZ ;  /* 0x0000000027267210 */ /* 0x080fe20007ffe0ff */
[----:B------:R-:W5:Y:S04]  /*71220*/  LDL.64 R4, [R39] ;  /* 0x0000000027047983 */ /* 0x000f680000100a00 */
[----:B------:R-:W-:Y:S02]  /*71230*/  IMAD.IADD R42, R38, 0x1, R0 ;  /* 0x00000001262a7824 */ /* 0x000fe400078e0200 */
[----:B------:R-:W5:Y:S03]  /*71240*/  LDL.64 R38, [R38] ;  /* 0x0000000026267983 */ /* 0x000f660000100a00 */
[----:B------:R-:W-:-:S02]  /*71250*/  IADD3 R44, PT, PT, R42, R0, RZ ;  /* 0x000000002a2c7210 */ /* 0x000fc40007ffe0ff */
[----:B------:R-:W5:Y:S02]  /*71260*/  LDL.64 R42, [R42] ;  /* 0x000000002a2a7983 */ /* 0x000f640000100a00 */
[----:B------:R-:W-:Y:S02]  /*71270*/  IADD3 R0, PT, PT, R44, R0, RZ ;  /* 0x000000002c007210 */ /* 0x000fe40007ffe0ff */
[----:B------:R-:W5:Y:S02]  /*71280*/  LDL.64 R60, [R44] ;  /* 0x000000002c3c7983 */ /* 0x000f640000100a00 */
[----:B-1----:R0:W-:Y:S02]  /*71290*/  DFMA R8, R6, R28, R8 ;  /* 0x0000001c0608722b */ /* 0x0021e40000000008 */
[----:B0-----:R-:W5:Y:S04]  /*712a0*/  LDL.64 R28, [R25] ;  /* 0x00000000191c7983 */ /* 0x001f680000100a00 */
[----:B------:R-:W5:Y:S04]  /*712b0*/  LDL.64 R74, [R0] ;  /* 0x00000000004a7983 */ /* 0x000f680000100a00 */
[----:B------:R-:W5:Y:S01]  /*712c0*/  LDL.64 R24, [R24] ;  /* 0x0000000018187983 */ /* 0x000f620000100a00 */
[----:B------:R-:W-:-:S15]  /*712d0*/  BSSY.RECONVERGENT B0, `(.L_x_8711) ;  /* 0x0000076000007945 */ /* 0x000fde0003800200 */
[----:B------:R-:W-:-:S15]  /*712e0*/  NOP ;  /* 0x0000000000007918 */ /* 0x000fde0000000000 */
[----:B------:R-:W-:-:S15]  /*712f0*/  NOP ;  /* 0x0000000000007918 */ /* 0x000fde0000000000 */
[----:B------:R-:W-:-:S08]  /*71300*/  NOP ;  /* 0x0000000000007918 */ /* 0x000fd00000000000 */
        /* <DEDUP_REMOVED lines=62> */
[----:B------:R-:W1:Y:S02]  /*716f0*/  DFMA R8, R6, R8, R72 ;  /* 0x000000080608722b */ /* 0x000e640000000048 */
        /* <DEDUP_REMOVED lines=51> */
.L_x_8712:
[----:B------:R-:W-:Y:S05]  /*71a30*/  BSYNC.RECONVERGENT B0 ;  /* 0x0000000000007941 */ /* 0x000fea0003800200 */
.L_x_8711:
        /* <DEDUP_REMOVED lines=48> */
[----:B------:R-:W-:Y:S01]  /*71d40*/  IMAD.MOV.U32 R22, RZ, RZ, R6 ;  /* 0x000000ffff167224 */ /* 0x000fe200078e0006 */
[----:B------:R-:W-:-:S07]  /*71d50*/  MOV R23, R5 ;  /* 0x0000000500177202 */ /* 0x000fce0000000f00 */
.L_x_8714:
[----:B------:R-:W-:Y:S05]  /*71d60*/  BSYNC.RECONVERGENT B0 ;  /* 0x0000000000007941 */ /* 0x000fea0003800200 */
.L_x_8713:
        /* <DEDUP_REMOVED lines=158> */
[----:B------:R-:W-:Y:S01]  /*72750*/  @!P0 IMAD.IADD R0, R6, 0x1, -R0 ;  /* 0x0000000106008824 */ /* 0x000fe200078e0a00 */
[----:B------:R-:W-:-:S04]  /*72760*/  @!P0 MOV R6, RZ ;  /* 0x000000ff00068202 */ /* 0x000fc80000000f00 */
        /* <DEDUP_REMOVED lines=10> */
.L_x_8717:
[----:B------:R-:W-:Y:S05]  /*72810*/  BSYNC.RECONVERGENT B0 ;  /* 0x0000000000007941 */ /* 0x000fea0003800200 */
.L_x_8716:
[----:B------:R-:W-:Y:S04]  /*72820*/  BSSY.RECONVERGENT B0, `(.L_x_8718) ;  /* 0x0000009000007945 */ /* 0x000fe80003800200 */
[----:B------:R-:W-:Y:S05]  /*72830*/  @P2 BRA P3, `(.L_x_8719) ;  /* 0x00000000001c2947 */ /* 0x000fea0001800000 */
[----:B0-----:R-:W-:Y:S01]  /*72840*/  IMAD.MOV.U32 R8, RZ, RZ, R14 ;  /* 0x000000ffff087224 */ /* 0x001fe200078e000e */
[----:B------:R-:W-:Y:S01]  /*72850*/  MOV R5, R15 ;  /* 0x0000000f00057202 */ /* 0x000fe20000000f00 */
[----:B------:R-:W-:Y:S01]  /*72860*/  IMAD.MOV.U32 R6, RZ, RZ, R2 ;  /* 0x000000ffff067224 */ /* 0x000fe200078e0002 */
[----:B------:R-:W-:Y:S02]  /*72870*/  MOV R7, R3 ;  /* 0x0000000300077202 */ /* 0x000fe40000000f00 */
[----:B------:R-:W-:-:S07]  /*72880*/  MOV R0, 0x728a0 ;  /* 0x000728a000007802 */ /* 0x000fce0000000f00 */
[----:B-1----:R-:W-:Y:S05]  /*72890*/  CALL.REL.NOINC `($__internal_25_$__cuda_sm20_div_rn_f64_full) ;  /* 0x000002a400fc7944 */ /* 0x002fea0003c00000 */
[----:B------:R-:W-:-:S07]  /*728a0*/  IMAD.MOV.U32 R4, RZ, RZ, R6 ;  /* 0x000000ffff047224 */ /* 0x000fce00078e0006 */
.L_x_8719:
[----:B------:R-:W-:Y:S05]  /*728b0*/  BSYNC.RECONVERGENT B0 ;  /* 0x0000000000007941 */ /* 0x000fea0003800200 */
.L_x_8718:
        /* <DEDUP_REMOVED lines=9> */
[----:B------:R-:W-:Y:S01]  /*72950*/  ISETP.NE.AND.EX P0, PT, R6, -0x80000000, PT, P0 ;  /* 0x800000000600780c */ /* 0x000fe20003f05300 */
[----:B------:R-:W-:-:S03]  /*72960*/  @!P2 IMAD.MOV.U32 R6, RZ, RZ, RZ ;  /* 0x000000ffff06a224 */ /* 0x000fc600078e00ff */
[----:B------:R-:W-:-:S15]  /*72970*/  PLOP3.LUT P1, PT, P0, PT, PT, 0x8, 0x80 ;  /* 0x000000000080781c */ /* 0x000fde000072e170 */
[----:B------:R-:W-:-:S15]  /*72980*/  NOP ;  /* 0x0000000000007918 */ /* 0x000fde0000000000 */
[----:B------:R-:W-:-:S10]  /*72990*/  NOP ;  /* 0x0000000000007918 */ /* 0x000fd40000000000 */
[----:B------:R-:W0:Y:S02]  /*729a0*/  @!P2 DSETP.NEU.AND P1, PT, R12, 0.5, !P0 ;  /* 0x3fe000000c00a42a */ /* 0x000e24000472d000 */
[----:B0-----:R-:W-:-:S04]  /*729b0*/  @!P2 SEL R0, R5, RZ, P1 ;  /* 0x000000ff0500a207 */ /* 0x001fc80000800000 */
[----:B------:R-:W-:-:S04]  /*729c0*/  @!P3 LOP3.LUT R0, R0, 0x7ff00000, RZ, 0xfc, !PT ;  /* 0x7ff000000000b812 */ /* 0x000fc800078efcff */
[----:B------:R-:W-:Y:S01]  /*729d0*/  @!P2 MOV R7, R0 ;  /* 0x000000000007a202 */ /* 0x000fe20000000f00 */
        /* <DEDUP_REMOVED lines=8> */
[----:B-1----:R-:W-:Y:S05]  /*72a60*/  CALL.REL.NOINC `($_ZN2at6native29vectorized_elementwise_kernelILi2EN48_GLOBAL__N__08322988_15_IGammaKernel_cu_cb51a28d10CalcIgammaIdEESt5arrayIPcLm3EEEEviT0_T1_$__internal_accurate_pow) ;  /* 0x000002b400107944 */ /* 0x002fea0003c00000 */
[----:B------:R-:W-:Y:S05]  /*72a70*/  BSYNC.RECONVERGENT B3 ;  /* 0x0000000000037941 */ /* 0x000fea0003800200 */
.L_x_8722:
        /* <DEDUP_REMOVED lines=18> */
.L_x_8721:
[----:B------:R-:W-:Y:S05]  /*72ba0*/  BSYNC.RECONVERGENT B0 ;  /* 0x0000000000007941 */ /* 0x000fea0003800200 */
.L_x_8720:
        /* <DEDUP_REMOVED lines=14> */
[C---:B------:R-:W-:Y:S01]  /*72c90*/  LOP3.LUT R0, R11.reuse, 0x7fffffff, RZ, 0xc0, !PT ;  /* 0x7fffffff0b007812 */ /* 0x040fe200078ec0ff */
[----:B------:R-:W-:Y:S01]  /*72ca0*/  IMAD.MOV.U32 R6, RZ, RZ, RZ ;  /* 0x000000ffff067224 */ /* 0x000fe200078e00ff */
[----:B------:R-:W-:Y:S02]  /*72cb0*/  ISETP.GE.AND P4, PT, R11, RZ, PT ;  /* 0x000000ff0b00720c */ /* 0x000fe40003f86270 */
[----:B------:R-:W-:Y:S02]  /*72cc0*/  ISETP.GE.AND P3, PT, R5, RZ, PT ;  /* 0x000000ff0500720c */ /* 0x000fe40003f66270 */
[----:B------:R-:W-:Y:S02]  /*72cd0*/  ISETP.NE.AND P0, PT, R0, 0x3fe00000, PT ;  /* 0x3fe000000000780c */ /* 0x000fe40003f05270 */
[----:B------:R-:W-:-:S04]  /*72ce0*/  SEL R0, RZ, 0x7ff00000, !P4 ;  /* 0x7ff00000ff007807 */ /* 0x000fc80006000000 */
[----:B--2---:R-:W-:-:S04]  /*72cf0*/  IADD3 R4, PT, PT, R0, -0x80000000, RZ ;  /* 0x8000000000047810 */ /* 0x004fc80007ffe0ff */
[----:B------:R-:W-:-:S04]  /*72d00*/  SEL R4, R4, R0, P0 ;  /* 0x0000000004047207 */ /* 0x000fc80000000000 */
[----:B------:R-:W-:-:S04]  /*72d10*/  @!P3 SEL R0, R4, R0, P1 ;  /* 0x000000000400b207 */ /* 0x000fc80000800000 */
[----:B------:R-:W-:-:S07]  /*72d20*/  MOV R7, R0 ;  /* 0x0000000000077202 */ /* 0x000fce0000000f00 */
.L_x_8724:
[----:B------:R-:W-:Y:S05]  /*72d30*/  BSYNC.RECONVERGENT B0 ;  /* 0x0000000000007941 */ /* 0x000fea0003800200 */
.L_x_8723:
[----:B--2---:R-:W-:Y:S02]  /*72d40*/  FSEL R4, R6, RZ, P2 ;  /* 0x000000ff06047208 */ /* 0x004fe40001000000 */
[----:B------:R-:W-:-:S06]  /*72d50*/  FSEL R5, R7, 1.875, P2 ;  /* 0x3ff0000007057808 */ /* 0x000fcc0001000000 */
[----:B-1----:R-:W0:-:S15]  /*72d60*/  DMUL R4, R18, R4 ;  /* 0x0000000412047228 */ /* 0x002e1e0000000000 */
[----:B------:R-:W-:-:S15]  /*72d70*/  NOP ;  /* 0x0000000000007918 */ /* 0x000fde0000000000 */
[----:B------:R-:W-:-:S15]  /*72d80*/  NOP ;  /* 0x0000000000007918 */ /* 0x000fde0000000000 */
[----:B------:R-:W-:-:S15]  /*72d90*/  NOP ;  /* 0x0000000000007918 */ /* 0x000fde0000000000 */
[----:B------:R-:W-:-:S04]  /*72da0*/  NOP ;  /* 0x0000000000007918 */ /* 0x000fc80000000000 */
[----:B0-----:R2:W3:Y:S02]  /*72db0*/  DMUL R18, R4, R22 ;  /* 0x0000001604127228 */ /* 0x0014e40000000000 */
[----:B--23--:R-:W-:Y:S05]  /*72dc0*/  BRA `(.L_x_8704) ;  /* 0x00000024002c7947 */ /* 0x00cfea0003800000 */
.L_x_8715:
        /* <DEDUP_REMOVED lines=61> */
[----:B------:R-:W-:Y:S01]  /*731a0*/  MOV R12, R6 ;  /* 0x00000006000c7202 */ /* 0x000fe20000000f00 */
[----:B------:R-:W-:-:S07]  /*731b0*/  IMAD.MOV.U32 R13, RZ, RZ, R5 ;  /* 0x000000ffff0d7224 */ /* 0x000fce00078e0005 */
.L_x_8726:
[----:B------:R-:W-:Y:S05]  /*731c0*/  BSYNC.RECONVERGENT B0 ;  /* 0x0000000000007941 */ /* 0x000fea0003800200 */
.L_x_8725:
        /* <DEDUP_REMOVED lines=58> */
.L_x_8730:
[----:B------:R-:W-:Y:S05]  /*73570*/  BSYNC.RECONVERGENT B0 ;  /* 0x0000000000007941 */ /* 0x000fea0003800200 */
.L_x_8729:
        /* <DEDUP_REMOVED lines=78> */
.L_x_8728:
        /* <DEDUP_REMOVED lines=17> */
[----:B------:R-:W-:Y:S01]  /*73b70*/  LOP3.LUT R4, R0, 0xfffff, RZ, 0xc0, !PT ;  /* 0x000fffff00047812 */ /* 0x000fe200078ec0ff */
[----:B------:R-:W-:Y:S01]  /*73b80*/  UMOV UR6, 0x80000000 ;  /* 0x8000000000067882 */ /* 0x000fe20000000000 */
[----:B------:R-:W-:Y:S01]  /*73b90*/  MOV R8, R7 ;  /* 0x0000000700087202 */ /* 0x000fe20000000f00 */
[----:B------:R-:W-:Y:S01]  /*73ba0*/  IMAD.MOV.U32 R7, RZ, RZ, 0x43300000 ;  /* 0x43300000ff077424 */ /* 0x000fe200078e00ff */
[----:B------:R-:W-:Y:S01]  /*73bb0*/  LOP3.LUT R4, R4, 0x3ff00000, RZ, 0xfc, !PT ;  /* 0x3ff0000004047812 */ /* 0x000fe200078efcff */
[----:B------:R-:W-:Y:S01]  /*73bc0*/  UMOV UR7, 0x43300000 ;  /* 0x4330000000077882 */ /* 0x000fe20000000000 */
[----:B------:R-:W-:Y:S01]  /*73bd0*/  LEA.HI R0, R0, R6, RZ, 0xc ;  /* 0x0000000600007211 */ /* 0x000fe200078f60ff */
[----:B------:R-:W-:Y:S01]  /*73be0*/  IMAD.MOV.U32 R26, RZ, RZ, -0x748574fc ;  /* 0x8b7a8b04ff1a7424 */ /* 0x000fe200078e00ff */
[----:B------:R-:W-:Y:S01]  /*73bf0*/  ISETP.GE.U32.AND P0, PT, R4, 0x3ff6a09f, PT ;  /* 0x3ff6a09f0400780c */ /* 0x000fe20003f06070 */
[----:B------:R-:W-:Y:S01]  /*73c00*/  IMAD.MOV.U32 R9, RZ, RZ, R4 ;  /* 0x000000ffff097224 */ /* 0x000fe200078e0004 */
[----:B------:R-:W-:-:S02]  /*73c10*/  MOV R16, RZ ;  /* 0x000000ff00107202 */ /* 0x000fc40000000f00 */
[----:B------:R-:W-:-:S09]  /*73c20*/  MOV R27, 0x3ed0ee25 ;  /* 0x3ed0ee25001b7802 */ /* 0x000fd20000000f00 */
        /* <DEDUP_REMOVED lines=162> */
.L_x_8732:
[----:B------:R-:W-:Y:S01]  /*74650*/  IMAD.MOV.U32 R6, RZ, RZ, 0x0 ;  /* 0x00000000ff067424 */ /* 0x000fe200078e00ff */
[----:B------:R-:W-:Y:S02]  /*74660*/  MOV R7, 0x7ff00000 ;  /* 0x7ff0000000077802 */ /* 0x000fe40000000f00 */
[----:B------:R-:W-:-:S04]  /*74670*/  LOP3.LUT P0, RZ, R5, 0x7fffffff, RZ, 0xc0, !PT ;  /* 0x7fffffff05ff7812 */ /* 0x000fc8000780c0ff */
[----:B------:R-:W0:Y:S02]  /*74680*/  DFMA R6, R4, R6, +INF ;  /* 0x7ff000000406742b */ /* 0x000e240000000006 */
[----:B0-----:R-:W-:Y:S02]  /*74690*/  FSEL R6, R6, RZ, P0 ;  /* 0x000000ff06067208 */ /* 0x001fe40000000000 */
[----:B------:R-:W-:-:S07]  /*746a0*/  FSEL R7, R7, -QNAN , P0 ;  /* 0xfff0000007077808 */ /* 0x000fce0000000000 */
.L_x_8731:
[----:B------:R-:W-:Y:S05]  /*746b0*/  BSYNC.RECONVERGENT B3 ;  /* 0x0000000000037941 */ /* 0x000fea0003800200 */
.L_x_8727:
        /* <DEDUP_REMOVED lines=62> */
.L_x_8734:
[----:B------:R-:W-:Y:S05]  /*74aa0*/  BSYNC.RECONVERGENT B0 ;  /* 0x0000000000007941 */ /* 0x000fea0003800200 */
.L_x_8733:
        /* <DEDUP_REMOVED lines=122> */
[----:B------:R0:W1:Y:S02]  /*75250*/  @!P0 DMUL R12, R4, R6 ;  /* 0x00000006040c8228 */ /* 0x0000640000000000 */
.L_x_8736:
[----:B------:R-:W-:Y:S05]  /*75260*/  BSYNC.RECONVERGENT B0 ;  /* 0x0000000000007941 */ /* 0x000fea0003800200 */
.L_x_8735:
[----:B-1----:R2:W3:Y:S02]  /*75270*/  DMUL R18, R12, R22 ;  /* 0x000000160c127228 */ /* 0x0024e40000000000 */
.L_x_8704:
[----:B------:R-:W-:Y:S05]  /*75280*/  BSYNC.RECONVERGENT B1 ;  /* 0x0000000000017941 */ /* 0x000fea0003800200 */
.L_x_8688:
[----:B---3--:R-:W3:Y:S01]  /*75290*/  DSETP.NEU.AND P0, PT, R18, RZ, PT ;  /* 0x000000ff1200722a */ /* 0x008ee20003f0d000 */
[----:B------:R-:W-:Y:S01]  /*752a0*/  BSSY.RECONVERGENT B3, `(.L_x_8737) ;  /* 0x0000091000037945 */ /* 0x000fe20003800200 */
[----:B0-----:R-:W-:-:S03]  /*752b0*/  CS2R R6, SRZ ;  /* 0x0000000000067805 */ /* 0x001fc6000001ff00 */
[----:B---3--:R-:W-:Y:S05]  /*752c0*/  @!P0 BRA `(.L_x_8738) ;  /* 0x0000000800388947 */ /* 0x008fea0003800000 */
[----:B------:R-:W-:Y:S01]  /*752d0*/  BSSY.RECONVERGENT B1, `(.L_x_8739) ;  /* 0x0000055000017945 */ /* 0x000fe20003800200 */
[----:B------:R-:W-:Y:S01]  /*752e0*/  MOV R4, RZ ;  /* 0x000000ff00047202 */ /* 0x000fe20000000f00 */
[----:B--2---:R-:W-:Y:S01]  /*752f0*/  IMAD.MOV.U32 R12, RZ, RZ, 0x0 ;  /* 0x00000000ff0c7424 */ /* 0x004fe200078e00ff */
[----:B------:R-:W-:Y:S01]  /*75300*/  MOV R13, 0x3ff00000 ;  /* 0x3ff00000000d7802 */ /* 0x000fe20000000f00 */
[----:B------:R-:W-:Y:S01]  /*75310*/  IMAD.MOV.U32 R14, RZ, RZ, R10 ;  /* 0x000000ffff0e7224 */ /* 0x000fe200078e000a */
[----:B------:R-:W-:Y:S01]  /*75320*/  MOV R15, R11 ;  /* 0x0000000b000f7202 */ /* 0x000fe20000000f00 */
[----:B------:R-:W-:Y:S01]  /*75330*/  IMAD.MOV.U32 R16, RZ, RZ, 0x0 ;  /* 0x00000000ff107424 */ /* 0x000fe200078e00ff */
[----:B------:R-:W-:-:S07]  /*75340*/  MOV R17, 0x3ff00000 ;  /* 0x3ff0000000117802 */ /* 0x000fce0000000f00 */
.L_x_8742:
        /* <DEDUP_REMOVED lines=54> */
[----:B-1----:R-:W-:Y:S05]  /*756b0*/  CALL.REL.NOINC `($__internal_25_$__cuda_sm20_div_rn_f64_full) ;  /* 0x0000027800747944 */ /* 0x002fea0003c00000 */
[----:B------:R-:W-:Y:S01]  /*756c0*/  MOV R8, R6 ;  /* 0x0000000600087202 */ /* 0x000fe20000000f00 */
[----:B------:R-:W-:-:S07]  /*756d0*/  IMAD.MOV.U32 R9, RZ, RZ, R5 ;  /* 0x000000ffff097224 */ /* 0x000fce00078e0005 */
.L_x_8741:
[----:B------:R-:W-:Y:S05]  /*756e0*/  BSYNC.RECONVERGENT B0 ;  /* 0x0000000000007941 */ /* 0x000fea0003800200 */
.L_x_8740:
[C---:B------:R-:W-:Y:S01]  /*756f0*/  ISETP.GE.U32.AND P0, PT, R4.reuse, 0x7cf, PT ;  /* 0x000007cf0400780c */ /* 0x040fe20003f06070 */
[----:B------:R-:W0:Y:S01]  /*75700*/  DMUL R12, R8, R12 ;  /* 0x0000000c080c7228 */ /* 0x000e220000000000 */
[----:B------:R-:W-:-:S05]  /*75710*/  IADD3 R0, PT, PT, R4, 0x1, RZ ;  /* 0x0000000104007810 */ /* 0x000fca0007ffe0ff */
[----:B------:R-:W-:-:S15]  /*75720*/  IMAD.MOV.U32 R4, RZ, RZ, R0 ;  /* 0x000000ffff047224 */ /* 0x000fde00078e0000 */
        /* <DEDUP_REMOVED lines=16> */
.L_x_8739:
        /* <DEDUP_REMOVED lines=53> */
[----:B-1----:R-:W-:Y:S05]  /*75b80*/  CALL.REL.NOINC `($__internal_25_$__cuda_sm20_div_rn_f64_full) ;  /* 0x0000027400407944 */ /* 0x002fea0003c00000 */
[----:B------:R-:W-:-:S07]  /*75b90*/  IMAD.MOV.U32 R7, RZ, RZ, R5 ;  /* 0x000000ffff077224 */ /* 0x000fce00078e0005 */
.L_x_8743:
[----:B------:R-:W-:Y:S05]  /*75ba0*/  BSYNC.RECONVERGENT B0 ;  /* 0x0000000000007941 */ /* 0x000fea0003800200 */
.L_x_8738:
[----:B------:R-:W-:Y:S05]  /*75bb0*/  BSYNC.RECONVERGENT B3 ;  /* 0x0000000000037941 */ /* 0x000fea0003800200 */
.L_x_8737:
[----:B------:R0:W3:Y:S02]  /*75bc0*/  DADD R14, -R6, 1 ;  /* 0x3ff00000060e7429 */ /* 0x0000e40000000100 */
[----:B0--3--:R-:W-:Y:S05]  /*75bd0*/  BRA `(.L_x_8408) ;  /* 0x0000026c008c7947 */ /* 0x009fea0003800000 */
.L_x_8687:
        /* <DEDUP_REMOVED lines=140> */
[----:B--2---:R-:W1:Y:S01]  /*764a0*/  DFMA R8, R18, R22, UR6 ;  /* 0x0000000612087e2b */ /* 0x004e620008000016 */
        /* <DEDUP_REMOVED lines=61> */
.L_x_8747:
[----:B------:R-:W-:Y:S01]  /*76880*/  IMAD.MOV.U32 R6, RZ, RZ, 0x0 ;  /* 0x00000000ff067424 */ /* 0x000fe200078e00ff */
[----:B------:R-:W-:Y:S02]  /*76890*/  MOV R7, 0x7ff00000 ;  /* 0x7ff0000000077802 */ /* 0x000fe40000000f00 */
[----:B------:R-:W-:-:S04]  /*768a0*/  LOP3.LUT P0, RZ, R5, 0x7fffffff, RZ, 0xc0, !PT ;  /* 0x7fffffff05ff7812 */ /* 0x000fc8000780c0ff */
[----:B------:R-:W1:Y:S02]  /*768b0*/  DFMA R6, R4, R6, +INF ;  /* 0x7ff000000406742b */ /* 0x000e640000000006 */
[----:B-1----:R-:W-:Y:S02]  /*768c0*/  FSEL R4, R6, RZ, P0 ;  /* 0x000000ff06047208 */ /* 0x002fe40000000000 */
[----:B------:R-:W-:-:S07]  /*768d0*/  FSEL R5, R7, -QNAN , P0 ;  /* 0xfff0000007057808 */ /* 0x000fce0000000000 */
.L_x_8748:
[----:B------:R-:W-:Y:S05]  /*768e0*/  BSYNC.RECONVERGENT B0 ;  /* 0x0000000000007941 */ /* 0x000fea0003800200 */
.L_x_8746:
        /* <DEDUP_REMOVED lines=12> */
[----:B0-----:R-:W-:Y:S05]  /*769b0*/  CALL.REL.NOINC `($_ZN2at6native29vectorized_elementwise_kernelILi2EN48_GLOBAL__N__08322988_15_IGammaKernel_cu_cb51a28d10CalcIgammaIdEESt5arrayIPcLm3EEEEviT0_T1_$__internal_lgamma_pos) ;  /* 0x0000029000dc7944 */ /* 0x001fea0003c00000 */
[----:B------:R-:W-:Y:S05]  /*769c0*/  BSYNC.RECONVERGENT B4 ;  /* 0x0000000000047941 */ /* 0x000fea0003800200 */
.L_x_8751:
        /* <DEDUP_REMOVED lines=42> */
[----:B------:R-:W-:Y:S02]  /*76c70*/  ISETP.NE.U32.AND.EX P0, PT, RZ, RZ, PT, P0 ;  /* 0x000000ffff00720c */ /* 0x000fe40003f05100 */
[----:B0-----:R-:W-:Y:S02]  /*76c80*/  MOV R18, 0x20fd8164 ;  /* 0x20fd816400127802 */ /* 0x001fe40000000f00 */
[----:B------:R-:W-:Y:S02]  /*76c90*/  FSEL R19, -R0, 0.11223486810922622681, !P0 ;  /* 0x3de5db6500137808 */ /* 0x000fe40004000100 */
[----:B------:R-:W-:-:S15]  /*76ca0*/  FSEL R18, R18, -8.06006814911005101289e+34, !P0 ;  /* 0xf9785eba12127808 */ /* 0x000fde0004000000 */
        /* <DEDUP_REMOVED lines=132> */
[----:B------:R-:W-:Y:S05]  /*774f0*/  CALL.REL.NOINC `($__internal_25_$__cuda_sm20_div_rn_f64_full) ;  /* 0x0000025800e47944 */ /* 0x000fea0003c00000 */
[----:B------:R-:W-:Y:S01]  /*77500*/  IMAD.MOV.U32 R8, RZ, RZ, R6 ;  /* 0x000000ffff087224 */ /* 0x000fe200078e0006 */
[----:B------:R-:W-:-:S07]  /*77510*/  MOV R9, R5 ;  /* 0x0000000500097202 */ /* 0x000fce0000000f00 */
.L_x_8756:
[----:B------:R-:W-:Y:S05]  /*77520*/  BSYNC.RECONVERGENT B4 ;  /* 0x0000000000047941 */ /* 0x000fea0003800200 */
.L_x_8755:
[----:B------:R-:W-:Y:S01]  /*77530*/  IMAD.MOV.U32 R12, RZ, RZ, R8 ;  /* 0x000000ffff0c7224 */ /* 0x000fe200078e0008 */
[----:B------:R-:W-:-:S07]  /*77540*/  MOV R13, R9 ;  /* 0x00000009000d7202 */ /* 0x000fce0000000f00 */
.L_x_8754:
[----:B------:R-:W-:Y:S05]  /*77550*/  BSYNC.RECONVERGENT B0 ;  /* 0x0000000000007941 */ /* 0x000fea0003800200 */
.L_x_8753:
[----:B------:R-:W-:Y:S01]  /*77560*/  ISETP.GT.AND P1, PT, R13, 0xfffff, PT ;  /* 0x000fffff0d00780c */ /* 0x000fe20003f24270 */
[----:B------:R-:W-:Y:S01]  /*77570*/  IMAD.MOV.U32 R0, RZ, RZ, R13 ;  /* 0x000000ffff007224 */ /* 0x000fe200078e000d */
[----:B------:R-:W-:Y:S01]  /*77580*/  MOV R6, R12 ;  /* 0x0000000c00067202 */ /* 0x000fe20000000f00 */
[----:B------:R-:W-:Y:S10]  /*77590*/  BSSY.RECONVERGENT B0, `(.L_x_8757) ;  /* 0x00000bd000007945 */ /* 0x000ff40003800200 */
[----:B------:R-:W0:Y:S02]  /*775a0*/  @!P1 DMUL R12, R12, 1.80143985094819840000e+16 ;  /* 0x435000000c0c9828 */ /* 0x000e240000000000 */
[----:B0-----:R-:W-:-:S02]  /*775b0*/  @!P1 IMAD.MOV.U32 R0, RZ, RZ, R13 ;  /* 0x000000ffff009224 */ /* 0x001fc400078e000d */
        /* <DEDUP_REMOVED lines=8> */
[----:B------:R-:W-:Y:S01]  /*77640*/  MOV R8, R6 ;  /* 0x0000000600087202 */ /* 0x000fe20000000f00 */
[----:B------:R-:W-:Y:S01]  /*77650*/  UMOV UR7, 0x43300000 ;  /* 0x4330000000077882 */ /* 0x000fe20000000000 */
[----:B------:R-:W-:Y:S01]  /*77660*/  LOP3.LUT R7, R7, 0x3ff00000, RZ, 0xfc, !PT ;  /* 0x3ff0000007077812 */ /* 0x000fe200078efcff */
[----:B------:R-:W-:Y:S01]  /*77670*/  IMAD.MOV.U32 R26, RZ, RZ, -0x748574fc ;  /* 0x8b7a8b04ff1a7424 */ /* 0x000fe200078e00ff */
[----:B------:R-:W-:Y:S02]  /*77680*/  LEA.HI R0, R0, R5, RZ, 0xc ;  /* 0x0000000500007211 */ /* 0x000fe400078f60ff */
[----:B------:R-:W-:Y:S01]  /*77690*/  ISETP.GE.U32.AND P0, PT, R7, 0x3ff6a09f, PT ;  /* 0x3ff6a09f0700780c */ /* 0x000fe20003f06070 */
[----:B------:R-:W-:Y:S01]  /*776a0*/  IMAD.MOV.U32 R9, RZ, RZ, R7 ;  /* 0x000000ffff097224 */ /* 0x000fe200078e0007 */
[----:B------:R-:W-:-:S02]  /*776b0*/  MOV R12, RZ ;  /* 0x000000ff000c7202 */ /* 0x000fc40000000f00 */
[----:B------:R-:W-:-:S09]  /*776c0*/  MOV R27, 0x3ed0ee25 ;  /* 0x3ed0ee25001b7802 */ /* 0x000fd20000000f00 */
        /* <DEDUP_REMOVED lines=163> */
.L_x_8758:
[----:B------:R-:W-:Y:S01]  /*78100*/  IMAD.MOV.U32 R6, RZ, RZ, 0x0 ;  /* 0x00000000ff067424 */ /* 0x000fe200078e00ff */
[----:B------:R-:W-:Y:S02]  /*78110*/  MOV R7, 0x7ff00000 ;  /* 0x7ff0000000077802 */ /* 0x000fe40000000f00 */
[----:B------:R-:W-:-:S04]  /*78120*/  LOP3.LUT P0, RZ, R13, 0x7fffffff, RZ, 0xc0, !PT ;  /* 0x7fffffff0dff7812 */ /* 0x000fc8000780c0ff */
[----:B------:R-:W0:Y:S02]  /*78130*/  DFMA R6, R12, R6, +INF ;  /* 0x7ff000000c06742b */ /* 0x000e240000000006 */
[----:B0-----:R-:W-:Y:S02]  /*78140*/  FSEL R6, R6, RZ, P0 ;  /* 0x000000ff06067208 */ /* 0x001fe40000000000 */
[----:B------:R-:W-:-:S07]  /*78150*/  FSEL R7, R7, -QNAN , P0 ;  /* 0xfff0000007077808 */ /* 0x000fce0000000000 */
.L_x_8759:
[----:B------:R-:W-:Y:S05]  /*78160*/  BSYNC.RECONVERGENT B0 ;  /* 0x0000000000007941 */ /* 0x000fea0003800200 */
.L_x_8757:
        /* <DEDUP_REMOVED lines=10> */
.L_x_8750:
[----:B------:R1:W2:Y:S02]  /*78210*/  DADD R4, R10, R10 ;  /* 0x000000000a047229 */ /* 0x0002a4000000000a */
.L_x_8752:
[----:B------:R-:W-:Y:S05]  /*78220*/  BSYNC.RECONVERGENT B3 ;  /* 0x0000000000037941 */ /* 0x000fea0003800200 */
.L_x_8749:
[----:B------:R3:W2:Y:S01]  /*78230*/  DADD R6, -R2, R42 ;  /* 0x0000000002067229 */ /* 0x0006a2000000012a */
[----:B------:R-:W-:Y:S01]  /*78240*/  UMOV UR6, 0xfefa39ef ;  /* 0xfefa39ef00067882 */ /* 0x000fe20000000000 */
[----:B------:R-:W-:Y:S01]  /*78250*/  UMOV UR7, 0x40862e42 ;  /* 0x40862e4200077882 */ /* 0x000fe20000000000 */
[----:B---3--:R-:W-:-:S15]  /*78260*/  CS2R R42, SRZ ;  /* 0x00000000002a7805 */ /* 0x008fde000001ff00 */
        /* <DEDUP_REMOVED lines=123> */
[----:B------:R-:W-:-:S04]  /*78a20*/  SHF.R.S32.HI R0, RZ, 0x1, R0 ;  /* 0x00000001ff007819 */ /* 0x000fc80000011400 */
[----:B------:R-:W-:Y:S01]  /*78a30*/  LEA R5, R0, R9, 0x14 ;  /* 0x0000000900057211 */ /* 0x000fe200078ea0ff */
[----:B------:R-:W-:-:S05]  /*78a40*/  IMAD.IADD R6, R6, 0x1, -R0 ;  /* 0x0000000106067824 */ /* 0x000fca00078e0a00 */
[----:B------:R-:W-:Y:S02]  /*78a50*/  LEA R7, R6, 0x3ff00000, 0x14 ;  /* 0x3ff0000006077811 */ /* 0x000fe400078ea0ff */
[----:B------:R-:W-:-:S06]  /*78a60*/  MOV R6, RZ ;  /* 0x000000ff00067202 */ /* 0x000fcc0000000f00 */
[----:B------:R2:W3:Y:S02]  /*78a70*/  DMUL R42, R4, R6 ;  /* 0x00000006042a7228 */ /* 0x0004e40000000000 */
[----:B--23--:R-:W-:Y:S05]  /*78a80*/  BRA `(.L_x_8760) ;  /* 0x0000005400207947 */ /* 0x00cfea0003800000 */
.L_x_8745:
[----:B------:R-:W1:Y:S01]  /*78a90*/  MUFU.RCP64H R9, 2.718280792236328125 ;  /* 0x4005bf0a00097908 */ /* 0x000e620000001800 */
[----:B------:R-:W-:Y:S01]  /*78aa0*/  UMOV UR6, 0xb9800000 ;  /* 0xb980000000067882 */ /* 0x000fe20000000000 */
[----:B------:R-:W-:Y:S01]  /*78ab0*/  UMOV UR7, 0x40181945 ;  /* 0x4018194500077882 */ /* 0x000fe20000000000 */
[----:B------:R-:W-:Y:S01]  /*78ac0*/  IMAD.MOV.U32 R8, RZ, RZ, 0x1 ;  /* 0x00000001ff087424 */ /* 0x000fe200078e00ff */
[----:B------:R-:W2:Y:S01]  /*78ad0*/  DADD R6, R10, UR6 ;  /* 0x000000060a067e29 */ /* 0x000ea20008000000 */
[----:B------:R-:W-:-:S15]  /*78ae0*/  BSSY.RECONVERGENT B0, `(.L_x_8761) ;  /* 0x000003b000007945 */ /* 0x000fde0003800200 */
[----:B------:R-:W-:-:S15]  /*78af0*/  NOP ;  /* 0x0000000000007918 */ /* 0x000fde0000000000 */
[----:B------:R-:W-:-:S15]  /*78b00*/  NOP ;  /* 0x0000000000007918 */ /* 0x000fde0000000000 */
[----:B------:R-:W-:-:S15]  /*78b10*/  NOP ;  /* 0x0000000000007918 */ /* 0x000fde0000000000 */
[----:B------:R-:W-:-:S03]  /*78b20*/  NOP ;  /* 0x0000000000007918 */ /* 0x000fc60000000000 */
[----:B--2---:R2:W3:Y:S02]  /*78b30*/  DADD R16, R6, -0.5 ;  /* 0xbfe0000006107429 */ /* 0x0044e40000000000 */
[----:B--2---:R-:W-:Y:S01]  /*78b40*/  IMAD.MOV.U32 R6, RZ, RZ, -0x74eba897 ;  /* 0x8b145769ff067424 */ /* 0x004fe200078e00ff */
[----:B------:R-:W-:Y:S02]  /*78b50*/  MOV R7, 0x4005bf0a ;  /* 0x4005bf0a00077802 */ /* 0x000fe40000000f00 */
[----:B---3--:R-:W-:-:S15]  /*78b60*/  FSETP.GEU.AND P1, PT, |R17|, 6.5827683646048100446e-37, PT ;  /* 0x036000001100780b */ /* 0x008fde0003f2e200 */
[----:B------:R-:W-:-:S15]  /*78b70*/  NOP ;  /* 0x0000000000007918 */ /* 0x000fde0000000000 */
[----:B------:R-:W-:-:S15]  /*78b80*/  NOP ;  /* 0x0000000000007918 */ /* 0x000fde0000000000 */
[----:B------:R-:W-:-:S14]  /*78b90*/  NOP ;  /* 0x0000000000007918 */ /* 0x000fdc0000000000 */
        /* <DEDUP_REMOVED lines=44> */
[----:B0-----:R-:W-:Y:S05]  /*78e60*/  CALL.REL.NOINC `($__internal_25_$__cuda_sm20_div_rn_f64_full) ;  /* 0x0000024000887944 */ /* 0x001fea0003c00000 */
[----:B------:R-:W-:Y:S01]  /*78e70*/  MOV R32, R6 ;  /* 0x0000000600207202 */ /* 0x000fe20000000f00 */
[----:B------:R-:W-:-:S07]  /*78e80*/  IMAD.MOV.U32 R33, RZ, RZ, R5 ;  /* 0x000000ffff217224 */ /* 0x000fce00078e0005 */
.L_x_8762:
[----:B------:R-:W-:Y:S05]  /*78e90*/  BSYNC.RECONVERGENT B0 ;  /* 0x0000000000007941 */ /* 0x000fea0003800200 */
.L_x_8761:
[----:B------:R-:W1:Y:S01]  /*78ea0*/  MUFU.RSQ64H R7, R33 ;  /* 0x0000002100077308 */ /* 0x000e620000001c00 */
[----:B------:R-:W-:Y:S01]  /*78eb0*/  IADD3 R6, PT, PT, R33, -0x3500000, RZ ;  /* 0xfcb0000021067810 */ /* 0x000fe20007ffe0ff */
[----:B------:R-:W-:Y:S03]  /*78ec0*/  BSSY.RECONVERGENT B3, `(.L_x_8763) ;  /* 0x0000037000037945 */ /* 0x000fe60003800200 */
[----:B------:R-:W-:Y:S02]  /*78ed0*/  ISETP.GE.U32.AND P0, PT, R6, 0x7ca00000, PT ;  /* 0x7ca000000600780c */ /* 0x000fe40003f06070 */
[----:B-1----:R-:W1:-:S15]  /*78ee0*/  DMUL R8, R6, R6 ;  /* 0x0000000606087228 */ /* 0x002e5e0000000000 */
[----:B------:R-:W-:-:S15]  /*78ef0*/  NOP ;  /* 0x0000000000007918 */ /* 0x000fde0000000000 */
[----:B------:R-:W-:-:S15]  /*78f00*/  NOP ;  /* 0x0000000000007918 */ /* 0x000fde0000000000 */
[----:B------:R-:W-:-:S15]  /*78f10*/  NOP ;  /* 0x0000000000007918 */ /* 0x000fde0000000000 */
[----:B------:R-:W-:-:S04]  /*78f20*/  NOP ;  /* 0x0000000000007918 */ /* 0x000fc80000000000 */
[----:B-1----:R1:W2:Y:S02]  /*78f30*/  DFMA R22, -R8, R32, 1 ;  /* 0x3ff000000816742b */ /* 0x0022a40000000120 */
[----:B-1----:R-:W-:Y:S01]  /*78f40*/  IMAD.MOV.U32 R8, RZ, RZ, 0x0 ;  /* 0x00000000ff087424 */ /* 0x002fe200078e00ff */
[----:B------:R-:W-:-:S15]  /*78f50*/  MOV R9, 0x3fd80000 ;  /* 0x3fd8000000097802 */ /* 0x000fde0000000f00 */
        /* <DEDUP_REMOVED lines=42> */
[----:B0-----:R-:W-:Y:S05]  /*79200*/  CALL.REL.NOINC `($__internal_26_$__cuda_sm20_dsqrt_rn_f64_mediumpath_v1) ;  /* 0x0000024400d07944 */ /* 0x001fea0003c00000 */
[----:B------:R-:W-:Y:S01]  /*79210*/  IMAD.MOV.U32 R22, RZ, RZ, R8 ;  /* 0x000000ffff167224 */ /* 0x000fe200078e0008 */
[----:B------:R-:W-:-:S07]  /*79220*/  MOV R23, R9 ;  /* 0x0000000900177202 */ /* 0x000fce0000000f00 */
.L_x_8764:
[----:B------:R-:W-:Y:S05]  /*79230*/  BSYNC.RECONVERGENT B3 ;  /* 0x0000000000037941 */ /* 0x000fea0003800200 */
.L_x_8763:
[----:B------:R-:W1:Y:S01]  /*79240*/  MUFU.RCP64H R9, R11 ;  /* 0x0000000b00097308 */ /* 0x000e620000001800 */
[----:B------:R-:W-:Y:S01]  /*79250*/  MOV R26, 0x6a172145 ;  /* 0x6a172145001a7802 */ /* 0x000fe20000000f00 */
[----:B------:R-:W-:Y:S02]  /*79260*/  IMAD.MOV.U32 R27, RZ, RZ, 0x3f78d44d ;  /* 0x3f78d44dff1b7424 */ /* 0x000fe400078e00ff */
[----:B------:R-:W-:Y:S02]  /*79270*/  HFMA2 R32, -RZ, RZ, 32624, -4.29296875 ;  /* 0x77f7c44bff207431 */ /* 0x000fe400000001ff */
[----:B------:R-:W-:Y:S02]  /*79280*/  VIADD R8, R11, 0x300402 ;  /* 0x003004020b087836 */ /* 0x000fe40000000000 */
[----:B------:R-:W-:Y:S02]  /*79290*/  HFMA2 R28, -RZ, RZ, -1971, -349.75 ;  /* 0xe7b3dd77ff1c7431 */ /* 0x000fe400000001ff */
[----:B------:R-:W-:Y:S01]  /*792a0*/  IMAD.MOV.U32 R33, RZ, RZ, 0x3fe0509f ;  /* 0x3fe0509fff217424 */ /* 0x000fe200078e00ff */
[----:B------:R2:W-:Y:S01]  /*792b0*/  STL.64 [R1+0x1450], R26 ;  /* 0x0014501a01007387 */ /* 0x0005e20000100a00 */
[----:B------:R-:W-:Y:S01]  /*792c0*/  IMAD.MOV.U32 R29, RZ, RZ, 0x407c1f1c ;  /* 0x407c1f1cff1d7424 */ /* 0x000fe200078e00ff */
[----:B------:R-:W-:Y:S01]  /*792d0*/  MOV R30, 0xfe638382 ;  /* 0xfe638382001e7802 */ /* 0x000fe20000000f00 */
[----:B------:R-:W-:Y:S01]  /*792e0*/  IMAD.MOV.U32 R31, RZ, RZ, 0x40338519 ;  /* 0x40338519ff1f7424 */ /* 0x000fe200078e00ff */
[----:B------:R3:W-:Y:S01]  /*792f0*/  STL.64 [R1+0x1458], R32 ;  /* 0x0014582001007387 */ /* 0x0007e20000100a00 */
[----:B------:R-:W-:Y:S01]  /*79300*/  FSETP.GEU.AND P0, PT, |R8|, 5.8789094863358348022e-39, PT ;  /* 0x004004020800780b */ /* 0x000fe20003f0e200 */
[----:B------:R-:W-:Y:S01]  /*79310*/  BSSY.RECONVERGENT B3, `(.L_x_8765) ;  /* 0x0000061000037945 */ /* 0x000fe20003800200 */
[----:B------:R-:W-:Y:S01]  /*79320*/  DSETP.GT.AND P1, PT, R12, 1, PT ;  /* 0x3ff000000c00742a */ /* 0x000fe20003f24000 */
[----:B------:R4:W-:Y:S01]  /*79330*/  STL.64 [R1+0x1468], R28 ;  /* 0x0014681c01007387 */ /* 0x0009e20000100a00 */
[----:B--2---:R-:W-:Y:S01]  /*79340*/  MOV R26, 0xe5f3508a ;  /* 0xe5f3508a001a7802 */ /* 0x004fe20000000f00 */
[----:B------:R-:W-:-:S02]  /*79350*/  IMAD.MOV.U32 R27, RZ, RZ, 0x40bb2bff ;  /* 0x40bb2bffff1b7424 */ /* 0x000fc400078e00ff */
[----:B------:R2:W-:Y:S01]  /*79360*/  STL.64 [R1+0x1460], R30 ;  /* 0x0014601e01007387 */ /* 0x0005e20000100a00 */
[----:B---3--:R-:W-:Y:S01]  /*79370*/  MOV R32, 0xb04add10 ;  /* 0xb04add1000207802 */ /* 0x008fe20000000f00 */
[----:B------:R-:W-:Y:S02]  /*79380*/  IMAD.MOV.U32 R33, RZ, RZ, 0x40f28df4 ;  /* 0x40f28df4ff217424 */ /* 0x000fe400078e00ff */
[----:B------:R3:W-:Y:S01]  /*79390*/  STL.64 [R1+0x1470], R26 ;  /* 0x0014701a01007387 */ /* 0x0007e20000100a00 */
[----:B----4-:R-:W-:Y:S01]  /*793a0*/  MOV R28, 0x13d667e3 ;  /* 0x13d667e3001c7802 */ /* 0x010fe20000000f00 */
[----:B------:R-:W-:Y:S02]  /*793b0*/  IMAD.MOV.U32 R29, RZ, RZ, 0x414a9038 ;  /* 0x414a9038ff1d7424 */ /* 0x000fe400078e00ff */
[----:B------:R4:W-:Y:S04]  /*793c0*/  STL.64 [R1+0x1478], R32 ;  /* 0x0014782001007387 */ /* 0x0009e80000100a00 */
[----:B------:R5:W-:Y:S01]  /*793d0*/  STL.64 [R1+0x1488], R28 ;  /* 0x0014881c01007387 */ /* 0x000be20000100a00 */
[----:B--2---:R-:W-:-:S02]  /*793e0*/  HFMA2 R30, -RZ, RZ, 0.99853515625, 22016 ;  /* 0x3bfd7560ff1e7431 */ /* 0x004fc400000001ff */
[----:B------:R-:W-:Y:S02]  /*793f0*/  IMAD.MOV.U32 R31, RZ, RZ, 0x41225e07 ;  /* 0x41225e07ff1f7424 */ /* 0x000fe400078e00ff */
[----:B---3--:R-:W-:Y:S02]  /*79400*/  HFMA2 R26, -RZ, RZ, 3.40234375, 39.3125 ;  /* 0x42ce50eaff1a7431 */ /* 0x008fe400000001ff */
[----:B------:R-:W-:Y:S01]  /*79410*/  IMAD.MOV.U32 R27, RZ, RZ, 0x416bdba1 ;  /* 0x416bdba1ff1b7424 */ /* 0x000fe200078e00ff */
[----:B------:R-:W-:Y:S01]  /*79420*/  STL.64 [R1+0x2838], RZ ;  /* 0x002838ff01007387 */ /* 0x000fe20000100a00 */
[----:B----4-:R-:W-:Y:S02]  /*79430*/  HFMA2 R32, -RZ, RZ, -5276, 0.000354290008544921875 ;  /* 0xed270dceff207431 */ /* 0x010fe400000001ff */
[----:B------:R-:W-:Y:S01]  /*79440*/  IMAD.MOV.U32 R33, RZ, RZ, 0x4194972f ;  /* 0x4194972fff217424 */ /* 0x000fe200078e00ff */
[----:B------:R2:W-:Y:S01]  /*79450*/  STL.64 [R1+0x1490], R26 ;  /* 0x0014901a01007387 */ /* 0x0005e20000100a00 */
[----:B-----5:R-:W-:-:S02]  /*79460*/  HFMA2 R28, -RZ, RZ, -29.21875, -12.359375 ;  /* 0xcf4eca2eff1c7431 */ /* 0x020fc400000001ff */
[----:B------:R-:W-:Y:S01]  /*79470*/  IMAD.MOV.U32 R29, RZ, RZ, 0x418b2298 ;  /* 0x418b2298ff1d7424 */ /* 0x000fe200078e00ff */
[----:B------:R3:W-:Y:S04]  /*79480*/  STL.64 [R1+0x14a0], R32 ;  /* 0x0014a02001007387 */ /* 0x0007e80000100a00 */
[----:B------:R4:W-:Y:S01]  /*79490*/  STL.64 [R1+0x14b0], R28 ;  /* 0x0014b01c01007387 */ /* 0x0009e20000100a00 */
[----:B--2---:R-:W-:Y:S01]  /*794a0*/  MOV R26, 0x0 ;  /* 0x00000000001a7802 */ /* 0x004fe20000000f00 */
[----:B------:R-:W-:Y:S02]  /*794b0*/  IMAD.MOV.U32 R27, RZ, RZ, 0x3ff00000 ;  /* 0x3ff00000ff1b7424 */ /* 0x000fe400078e00ff */
        /* <DEDUP_REMOVED lines=8> */
[----:B--2---:R-:W-:Y:S01]  /*79540*/  MOV R30, 0xec772306 ;  /* 0xec772306001e7802 */ /* 0x004fe20000000f00 */
[----:B------:R-:W-:-:S02]  /*79550*/  IMAD.MOV.U32 R31, RZ, RZ, 0x4198bf15 ;  /* 0x4198bf15ff1f7424 */ /* 0x000fc400078e00ff */
[----:B---3--:R-:W-:-:S03]  /*79560*/  HFMA2 R27, -RZ, RZ, 2.6328125, 0.007305145263671875 ;  /* 0x41441f7bff1b7431 */ /* 0x008fc600000001ff */
[----:B------:R2:W-:Y:S01]  /*79570*/  STL.64 [R1+0x14a8], R30 ;  /* 0x0014a81e01007387 */ /* 0x0005e20000100a00 */
[----:B----4-:R-:W-:-:S03]  /*79580*/  IMAD.MOV.U32 R32, RZ, RZ, -0x70000000 ;  /* 0x90000000ff207424 */ /* 0x010fc600078e00ff */
[----:B-1----:R-:W1:Y:S01]  /*79590*/  DFMA R6, -R10, R8, 1 ;  /* 0x3ff000000a06742b */ /* 0x002e620000000108 */
[----:B------:R-:W-:Y:S01]  /*795a0*/  HFMA2 R33, -RZ, RZ, 2.759765625, -6872 ;  /* 0x4185eeb6ff217431 */ /* 0x000fe200000001ff */
[----:B------:R3:W-:Y:S01]  /*795b0*/  STL.64 [R1+0x2800], R26 ;  /* 0x0028001a01007387 */ /* 0x0007e20000100a00 */
[----:B-----5:R-:W-:Y:S01]  /*795c0*/  IMAD.MOV.U32 R28, RZ, RZ, -0x50000000 ;  /* 0xb0000000ff1c7424 */ /* 0x020fe200078e00ff */
[----:B------:R-:W-:Y:S02]  /*795d0*/  MOV R29, 0x41a1fda6 ;  /* 0x41a1fda6001d7802 */ /* 0x000fe40000000f00 */
[----:B------:R-:W-:Y:S04]  /*795e0*/  STL.64 [R1+0x2810], R32 ;  /* 0x0028102001007387 */ /* 0x000fe80000100a00 */
[----:B------:R-:W-:Y:S01]  /*795f0*/  STL.64 [R1+0x2820], R28 ;  /* 0x0028201c01007387 */ /* 0x000fe20000100a00 */
[----:B--2---:R-:W-:-:S02]  /*79600*/  HFMA2 R30, -RZ, RZ, 0, 0 ;  /* 0x00000000ff1e7431 */ /* 0x004fc400000001ff */
[----:B------:R-:W-:Y:S02]  /*79610*/  IMAD.MOV.U32 R31, RZ, RZ, 0x40dfe780 ;  /* 0x40dfe780ff1f7424 */ /* 0x000fe400078e00ff */
[----:B---3--:R-:W-:Y:S02]  /*79620*/  IMAD.MOV.U32 R26, RZ, RZ, -0x80000000 ;  /* 0x80000000ff1a7424 */ /* 0x008fe400078e00ff */
[----:B------:R-:W-:Y:S01]  /*79630*/  HFMA2 R27, -RZ, RZ, 2.8046875, -1.3525390625 ;  /* 0x419cbd69ff1b7431 */ /* 0x000fe200000001ff */
[----:B------:R2:W-:Y:S04]  /*79640*/  STL.64 [R1+0x27f0], R30 ;  /* 0x0027f01e01007387 */ /* 0x0005e80000100a00 */
[----:B------:R-:W-:Y:S01]  /*79650*/  STL.64 [R1+0x2828], R26 ;  /* 0x0028281a01007387 */ /* 0x000fe20000100a00 */
[----:B--2---:R-:W-:Y:S01]  /*79660*/  IMAD.MOV.U32 R30, RZ, RZ, 0x70000000 ;  /* 0x70000000ff1e7424 */ /* 0x004fe200078e00ff */
[----:B------:R-:W-:-:S05]  /*79670*/  MOV R31, 0x41991871 ;  /* 0x41991871001f7802 */ /* 0x000fca0000000f00 */
[----:B------:R2:W-:Y:S02]  /*79680*/  STL.64 [R1+0x2818], R30 ;  /* 0x0028181e01007387 */ /* 0x0005e40000100a00 */
[C---:B--2---:R-:W-:Y:S01]  /*79690*/  VIADD R31, R4.reuse, 0x1388 ;  /* 0x00001388041f7836 */ /* 0x044fe20000000000 */
[----:B------:R-:W-:-:S15]  /*796a0*/  IADD3 R30, PT, PT, R4, 0x13e8, RZ ;  /* 0x000013e8041e7810 */ /* 0x000fde0007ffe0ff */
[----:B------:R-:W-:-:S15]  /*796b0*/  NOP ;  /* 0x0000000000007918 */ /* 0x000fde0000000000 */
[----:B------:R-:W-:-:S02]  /*796c0*/  NOP ;  /* 0x0000000000007918 */ /* 0x000fc40000000000 */
        /* <DEDUP_REMOVED lines=21> */
[----:B------:R1:W-:Y:S02]  /*79820*/  STL.64 [R1+0x27e0], R24 ;  /* 0x0027e01801007387 */ /* 0x0003e40000100a00 */
[----:B-1----:R-:W-:Y:S01]  /*79830*/  IMAD.MOV.U32 R24, RZ, RZ, -0x20000000 ;  /* 0xe0000000ff187424 */ /* 0x002fe200078e00ff */
[----:B------:R-:W-:-:S05]  /*79840*/  MOV R25, 0x41697171 ;  /* 0x4169717100197802 */ /* 0x000fca0000000f00 */
[----:B------:R1:W-:Y:S02]  /*79850*/  STL.64 [R1+0x2808], R24 ;  /* 0x0028081801007387 */ /* 0x0003e40000100a00 */
[----:B-1----:R-:W-:Y:S01]  /*79860*/  IMAD.MOV.U32 R24, RZ, RZ, 0x0 ;  /* 0x00000000ff187424 */ /* 0x002fe200078e00ff */
[----:B------:R-:W-:-:S05]  /*79870*/  MOV R25, 0x418308a8 ;  /* 0x418308a800197802 */ /* 0x000fca0000000f00 */
[----:B------:R1:W-:Y:S01]  /*79880*/  STL.64 [R1+0x2830], R24 ;  /* 0x0028301801007387 */ /* 0x0003e20000100a00 */
[----:B--2---:R-:W-:Y:S05]  /*79890*/  @P0 BRA `(.L_x_8766) ;  /* 0x0000000000200947 */ /* 0x004fea0003800000 */
[----:B------:R-:W-:Y:S01]  /*798a0*/  LOP3.LUT R0, R11, 0x7fffffff, RZ, 0xc0, !PT ;  /* 0x7fffffff0b007812 */ /* 0x000fe200078ec0ff */
[----:B------:R-:W-:Y:S01]  /*798b0*/  IMAD.MOV.U32 R6, RZ, RZ, R10 ;  /* 0x000000ffff067224 */ /* 0x000fe200078e000a */
[----:B------:R-:W-:Y:S02]  /*798c0*/  MOV R7, R11 ;  /* 0x0000000b00077202 */ /* 0x000fe40000000f00 */
[----:B-1----:R-:W-:Y:S01]  /*798d0*/  MOV R24, 0x79900 ;  /* 0x0007990000187802 */ /* 0x002fe20000000f00 */
[----:B------:R-:W-:-:S07]  /*798e0*/  VIADD R0, R0, 0xfff00000 ;  /* 0xfff0000000007836 */ /* 0x000fce0000000000 */
[----:B0-----:R-:W-:Y:S05]  /*798f0*/  CALL.REL.NOINC `($__internal_24_$__cuda_sm20_dblrcp_rn_slowpath_v3) ;  /* 0x0000023000587944 */ /* 0x001fea0003c00000 */
[----:B------:R-:W-:Y:S01]  /*79900*/  MOV R6, R5 ;  /* 0x0000000500067202 */ /* 0x000fe20000000f00 */
[----:B------:R-:W-:-:S07]  /*79910*/  IMAD.MOV.U32 R7, RZ, RZ, R0 ;  /* 0x000000ffff077224 */ /* 0x000fce00078e0000 */
.L_x_8766:
[----:B------:R-:W-:Y:S05]  /*79920*/  BSYNC.RECONVERGENT B3 ;  /* 0x0000000000037941 */ /* 0x000fea0003800200 */
.L_x_8765:
[----:B------:R-:W-:Y:S02]  /*79930*/  SEL R0, RZ, 0x60, !P1 ;  /* 0x00000060ff007807 */ /* 0x000fe40004800000 */
[----:B------:R-:W-:-:S03]  /*79940*/  MOV R5, 0xfffffff8 ;  /* 0xfffffff800057802 */ /* 0x000fc60000000f00 */
[----:B------:R-:W-:Y:S01]  /*79950*/  IMAD.IADD R8, R4, 0x1, R0 ;  /* 0x0000000104087824 */ /* 0x000fe200078e0200 */
[----:B------:R-:W-:-:S04]  /*79960*/  SEL R4, R5, 0x8, P1 ;  /* 0x0000000805047807 */ /* 0x000fc80000800000 */
[----:B------:R-:W-:Y:S01]  /*79970*/  IADD3 R0, PT, PT, R4, R8, RZ ;  /* 0x0000000804007210 */ /* 0x000fe20007ffe0ff */
[----:B-1----:R-:W2:Y:S04]  /*79980*/  LDL.64 R24, [R8] ;  /* 0x0000000008187983 */ /* 0x002ea80000100a00 */
[----:B------:R1:W2:Y:S01]  /*79990*/  LDL.64 R26, [R0] ;  /* 0x00000000001a7983 */ /* 0x0002a20000100a00 */
[----:B------:R-:W-:Y:S02]  /*799a0*/  FSEL R6, R6, R10, P1 ;  /* 0x0000000a06067208 */ /* 0x000fe40000800000 */
[----:B------:R-:W-:Y:S01]  /*799b0*/  FSEL R7, R7, R11, P1 ;  /* 0x0000000b07077208 */ /* 0x000fe20000800000 */
[----:B------:R-:W3:Y:S01]  /*799c0*/  LDL.64 R8, [R8+0x1388] ;  /* 0x0013880008087983 */ /* 0x000ee20000100a00 */
[----:B-1----:R-:W-:-:S05]  /*799d0*/  IMAD.IADD R0, R0, 0x1, R4 ;  /* 0x0000000100007824 */ /* 0x002fca00078e0204 */
[----:B0-----:R0:W4:Y:S01]  /*799e0*/  LDL.64 R60, [R0] ;  /* 0x00000000003c7983 */ /* 0x0011220000100a00 */
[----:B--2---:R1:W4:Y:S02]  /*799f0*/  DFMA R72, R6, R24, R26 ;  /* 0x000000180648722b */ /* 0x004324000000001a */
[----:B-1----:R-:W-:Y:S02]  /*79a00*/  IADD3 R24, PT, PT, R0, R4, RZ ;  /* 0x0000000400187210 */ /* 0x002fe40007ffe0ff */
[----:B0-----:R-:W-:-:S03]  /*79a10*/  SEL R0, R30, R31, P1 ;  /* 0x0000001f1e007207 */ /* 0x001fc60000800000 */
[--C-:B------:R-:W-:Y:S01]  /*79a20*/  IMAD.IADD R26, R24, 0x1, R4.reuse ;  /* 0x00000001181a7824 */ /* 0x100fe200078e0204 */
[-C--:B------:R-:W-:Y:S01]  /*79a30*/  IADD3 R0, PT, PT, R0, R4.reuse, RZ ;  /* 0x0000000400007210 */ /* 0x080fe20007ffe0ff */
[----:B------:R-:W2:Y:S03]  /*79a40*/  LDL.64 R24, [R24] ;  /* 0x0000000018187983 */ /* 0x000ea60000100a00 */
[-C--:B------:R-:W-:Y:S01]  /*79a50*/  IADD3 R28, PT, PT, R26, R4.reuse, RZ ;  /* 0x000000041a1c7210 */ /* 0x080fe20007ffe0ff */
[----:B------:R-:W3:Y:S04]  /*79a60*/  LDL.64 R38, [R0] ;  /* 0x0000000000267983 */ /* 0x000ee80000100a00 */
[----:B------:R-:W-:Y:S01]  /*79a70*/  IMAD.IADD R5, R28, 0x1, R4 ;  /* 0x000000011c057824 */ /* 0x000fe200078e0204 */
[----:B------:R-:W5:Y:S04]  /*79a80*/  LDL.64 R26, [R26] ;  /* 0x000000001a1a7983 */ /* 0x000f680000100a00 */
[----:B------:R-:W3:Y:S01]  /*79a90*/  LDL.64 R28, [R28] ;  /* 0x000000001c1c7983 */ /* 0x000ee20000100a00 */
[----:B------:R-:W-:-:S03]  /*79aa0*/  IADD3 R32, PT, PT, R5, R4, RZ ;  /* 0x0000000405207210 */ /* 0x000fc60007ffe0ff */
[----:B------:R0:W3:Y:S02]  /*79ab0*/  LDL.64 R30, [R5] ;  /* 0x00000000051e7983 */ /* 0x0000e40000100a00 */
[--C-:B------:R-:W-:Y:S02]  /*79ac0*/  IMAD.IADD R34, R32, 0x1, R4.reuse ;  /* 0x0000000120227824 */ /* 0x100fe400078e0204 */
[----:B------:R-:W3:Y:S02]  /*79ad0*/  LDL.64 R32, [R32] ;  /* 0x0000000020207983 */ /* 0x000ee40000100a00 */
[----:B------:R-:W-:Y:S02]  /*79ae0*/  IMAD.IADD R36, R34, 0x1, R4 ;  /* 0x0000000122247824 */ /* 0x000fe400078e0204 */
[----:B------:R-:W3:Y:S03]  /*79af0*/  LDL.64 R34, [R34] ;  /* 0x0000000022227983 */ /* 0x000ee60000100a00 */
[----:B0-----:R-:W-:-:S02]  /*79b00*/  IADD3 R5, PT, PT, R36, R4, RZ ;  /* 0x0000000424057210 */ /* 0x001fc40007ffe0ff */
[----:B------:R-:W3:Y:S04]  /*79b10*/  LDL.64 R36, [R36] ;  /* 0x0000000024247983 */ /* 0x000ee80000100a00 */
[----:B------:R0:W3:Y:S02]  /*79b20*/  LDL.64 R42, [R5] ;  /* 0x00000000052a7983 */ /* 0x0000e40000100a00 */
[----:B0-----:R-:W-:-:S15]  /*79b30*/  IMAD.IADD R5, R5, 0x1, R4 ;  /* 0x0000000105057824 */ /* 0x001fde00078e0204 */
[----:B------:R-:W-:-:S04]  /*79b40*/  NOP ;  /* 0x0000000000007918 */ /* 0x000fc80000000000 */
[----:B----4-:R0:W2:Y:S02]  /*79b50*/  DFMA R72, R6, R72, R60 ;  /* 0x000000480648722b */ /* 0x0100a4000000003c */
[----:B0-----:R-:W4:Y:S01]  /*79b60*/  LDL.64 R60, [R5] ;  /* 0x00000000053c7983 */ /* 0x001f220000100a00 */
[----:B------:R-:W-:-:S15]  /*79b70*/  IADD3 R40, PT, PT, R5, R4, RZ ;  /* 0x0000000405287210 */ /* 0x000fde0007ffe0ff */
[----:B------:R-:W-:-:S15]  /*79b80*/  NOP ;  /* 0x0000000000007918 */ /* 0x000fde0000000000 */
[----:B------:R-:W-:-:S15]  /*79b90*/  NOP ;  /* 0x0000000000007918 */ /* 0x000fde0000000000 */
[----:B------:R-:W-:-:S15]  /*79ba0*/  NOP ;  /* 0x0000000000007918 */ /* 0x000fde0000000000 */
[----:B------:R-:W-:-:S01]  /*79bb0*/  NOP ;  /* 0x0000000000007918 */ /* 0x000fc20000000000 */
[----:B--2---:R0:W5:Y:S02]  /*79bc0*/  DFMA R24, R6, R72, R24 ;  /* 0x000000480618722b */ /* 0x0041640000000018 */
[----:B0-----:R-:W2:-:S15]  /*79bd0*/  LDL.64 R72, [R40] ;  /* 0x0000000028487983 */ /* 0x001e9e0000100a00 */
[----:B------:R-:W-:-:S15]  /*79be0*/  NOP ;  /* 0x0000000000007918 */ /* 0x000fde0000000000 */
[----:B------:R-:W-:-:S15]  /*79bf0*/  NOP ;  /* 0x0000000000007918 */ /* 0x000fde0000000000 */
[----:B------:R-:W-:-:S15]  /*79c00*/  NOP ;  /* 0x0000000000007918 */ /* 0x000fde0000000000 */
[----:B------:R-:W-:-:S02]  /*79c10*/  NOP ;  /* 0x0000000000007918 */ /* 0x000fc40000000000 */
        /* <DEDUP_REMOVED lines=10> */
[----:B0-----:R0:W1:Y:S02]  /*79cc0*/  DFMA R24, R6, R24, R30 ;  /* 0x000000180618722b */ /* 0x001064000000001e */
[----:B0-----:R-:W-:-:S05]  /*79cd0*/  IADD3 R30, PT, PT, R0, R4, RZ ;  /* 0x00000004001e7210 */ /* 0x001fca0007ffe0ff */
[----:B------:R-:W-:-:S05]  /*79ce0*/  IMAD.IADD R29, R30, 0x1, R4 ;  /* 0x000000011e1d7824 */ /* 0x000fca00078e0204 */
[----:B------:R-:W-:-:S05]  /*79cf0*/  IADD3 R28, PT, PT, R29, R4, RZ ;  /* 0x000000041d1c7210 */ /* 0x000fca0007ffe0ff */
[----:B------:R-:W-:-:S05]  /*79d00*/  IMAD.IADD R27, R28, 0x1, R4 ;  /* 0x000000011c1b7824 */ /* 0x000fca00078e0204 */
[----:B------:R-:W-:-:S05]  /*79d10*/  IADD3 R26, PT, PT, R27, R4, RZ ;  /* 0x000000041b1a7210 */ /* 0x000fca0007ffe0ff */
[----:B------:R-:W-:-:S15]  /*79d20*/  IMAD.IADD R0, R26, 0x1, R4 ;  /* 0x000000011a007824 */ /* 0x000fde00078e0204 */
[----:B------:R-:W-:-:S15]  /*79d30*/  NOP ;  /* 0x0000000000007918 */ /* 0x000fde0000000000 */
[----:B------:R-:W-:-:S07]  /*79d40*/  NOP ;  /* 0x0000000000007918 */ /* 0x000fce0000000000 */
[----:B------:R0:W-:Y:S02]  /*79d50*/  DFMA R8, R6, R8, R38 ;  /* 0x000000080608722b */ /* 0x0001e40000000026 */
[----:B0-----:R-:W-:-:S05]  /*79d60*/  IADD3 R39, PT, PT, R0, R4, RZ ;  /* 0x0000000400277210 */ /* 0x001fca0007ffe0ff */
[----:B------:R-:W-:-:S15]  /*79d70*/  IMAD.IADD R38, R39, 0x1, R4 ;  /* 0x0000000127267824 */ /* 0x000fde00078e0204 */
[----:B------:R-:W-:-:S15]  /*79d80*/  NOP ;  /* 0x0000000000007918 */ /* 0x000fde0000000000 */
[----:B------:R-:W-:-:S15]  /*79d90*/  NOP ;  /* 0x0000000000007918 */ /* 0x000fde0000000000 */
[----:B------:R-:W-:-:S12]  /*79da0*/  NOP ;  /* 0x0000000000007918 */ /* 0x000fd80000000000 */
[----:B-1----:R0:W1:Y:S02]  /*79db0*/  DFMA R24, R6, R24, R32 ;  /* 0x000000180618722b */ /* 0x0020640000000020 */
[----:B0-----:R-:W3:-:S15]  /*79dc0*/  LDL.64 R32, [R28] ;  /* 0x000000001c207983 */ /* 0x001ede0000100a00 */
[----:B------:R-:W-:-:S15]  /*79dd0*/  NOP ;  /* 0x0000000000007918 */ /* 0x000fde0000000000 */
[----:B------:R-:W-:-:S15]  /*79de0*/  NOP ;  /* 0x0000000000007918 */ /* 0x000fde0000000000 */
[----:B------:R-:W-:-:S15]  /*79df0*/  NOP ;  /* 0x0000000000007918 */ /* 0x000fde0000000000 */
[----:B------:R-:W-:-:S02]  /*79e00*/  NOP ;  /* 0x0000000000007918 */ /* 0x000fc40000000000 */
[----:B-1----:R0:W1:Y:S02]  /*79e10*/  DFMA R24, R6, R24, R34 ;  /* 0x000000180618722b */ /* 0x0020640000000022 */
[----:B0-----:R-:W5:Y:S04]  /*79e20*/  LDL.64 R34, [R29] ;  /* 0x000000001d227983 */ /* 0x001f680000100a00 */
[----:B------:R-:W2:-:S15]  /*79e30*/  LDL.64 R28, [R26] ;  /* 0x000000001a1c7983 */ /* 0x000e9e0000100a00 */
[----:B------:R-:W-:-:S15]  /*79e40*/  NOP ;  /* 0x0000000000007918 */ /* 0x000fde0000000000 */
[----:B------:R-:W-:-:S15]  /*79e50*/  NOP ;  /* 0x0000000000007918 */ /* 0x000fde0000000000 */
[----:B------:R-:W-:-:S13]  /*79e60*/  NOP ;  /* 0x0000000000007918 */ /* 0x000fda0000000000 */
[----:B-1----:R0:W1:Y:S02]  /*79e70*/  DFMA R24, R6, R24, R36 ;  /* 0x000000180618722b */ /* 0x0020640000000024 */
[----:B0-----:R-:W3:Y:S04]  /*79e80*/  LDL.64 R36, [R30] ;  /* 0x000000001e247983 */ /* 0x001ee80000100a00 */
[----:B------:R-:W2:Y:S04]  /*79e90*/  LDL.64 R30, [R27] ;  /* 0x000000001b1e7983 */ /* 0x000ea80000100a00 */
[----:B------:R0:W2:-:S15]  /*79ea0*/  LDL.64 R26, [R0] ;  /* 0x00000000001a7983 */ /* 0x00009e0000100a00 */
[----:B------:R-:W-:-:S15]  /*79eb0*/  NOP ;  /* 0x0000000000007918 */ /* 0x000fde0000000000 */
[----:B------:R-:W-:-:S15]  /*79ec0*/  NOP ;  /* 0x0000000000007918 */ /* 0x000fde0000000000 */
[----:B------:R-:W-:-:S09]  /*79ed0*/  NOP ;  /* 0x0000000000007918 */ /* 0x000fd20000000000 */
[----:B-1----:R1:W4:Y:S02]  /*79ee0*/  DFMA R24, R6, R24, R42 ;  /* 0x000000180618722b */ /* 0x002324000000002a */
[----:B-1----:R-:W-:-:S05]  /*79ef0*/  IADD3 R42, PT, PT, R38, R4, RZ ;  /* 0x00000004262a7210 */ /* 0x002fca0007ffe0ff */
[--C-:B------:R-:W-:Y:S02]  /*79f00*/  IMAD.IADD R44, R42, 0x1, R4.reuse ;  /* 0x000000012a2c7824 */ /* 0x100fe400078e0204 */
[----:B------:R-:W2:Y:S02]  /*79f10*/  LDL.64 R42, [R42] ;  /* 0x000000002a2a7983 */ /* 0x000ea40000100a00 */
[----:B0-----:R-:W-:Y:S02]  /*79f20*/  IMAD.IADD R0, R44, 0x1, R4 ;  /* 0x000000012c007824 */ /* 0x001fe400078e0204 */
[----:B------:R-:W2:Y:S04]  /*79f30*/  LDL.64 R4, [R39] ;  /* 0x0000000027047983 */ /* 0x000ea80000100a00 */
[----:B------:R-:W2:Y:S04]  /*79f40*/  LDL.64 R74, [R0] ;  /* 0x00000000004a7983 */ /* 0x000ea80000100a00 */
[----:B------:R-:W2:-:S15]  /*79f50*/  LDL.64 R38, [R38] ;  /* 0x0000000026267983 */ /* 0x000e9e0000100a00 */
[----:B------:R-:W-:-:S15]  /*79f60*/  NOP ;  /* 0x0000000000007918 */ /* 0x000fde0000000000 */
[----:B------:R-:W-:-:S13]  /*79f70*/  NOP ;  /* 0x0000000000007918 */ /* 0x000fda0000000000 */
[----:B----4-:R0:W-:Y:S02]  /*79f80*/  DFMA R24, R6, R24, R60 ;  /* 0x000000180618722b */ /* 0x0101e4000000003c */
[----:B0-----:R-:W4:Y:S01]  /*79f90*/  LDL.64 R60, [R44] ;  /* 0x000000002c3c7983 */ /* 0x001f220000100a00 */
[----:B------:R-:W-:-:S15]  /*79fa0*/  BSSY.RECONVERGENT B0, `(.L_x_8767) ;  /* 0x0000072000007945 */ /* 0x000fde0003800200 */
[----:B------:R-:W-:-:S15]  /*79fb0*/  NOP ;  /* 0x0000000000007918 */ /* 0x000fde0000000000 */
[----:B------:R-:W-:-:S15]  /*79fc0*/  NOP ;  /* 0x0000000000007918 */ /* 0x000fde0000000000 */
[----:B------:R-:W-:-:S15]  /*79fd0*/  NOP ;  /* 0x0000000000007918 */ /* 0x000fde0000000000 */
[----:B------:R-:W-:-:S01]  /*79fe0*/  NOP ;  /* 0x0000000000007918 */ /* 0x000fc20000000000 */
[----:B---3--:R-:W5:-:S15]  /*79ff0*/  DFMA R8, R6, R8, R36 ;  /* 0x000000080608722b */ /* 0x008f5e0000000024 */
        /* <DEDUP_REMOVED lines=9> */
[----:B0-----:R-:W2:-:S15]  /*7a090*/  DFMA R8, R6, R8, R32 ;  /* 0x000000080608722b */ /* 0x001e9e0000000020 */
        /* <DEDUP_REMOVED lines=34> */
[----:B----4-:R-:W-:-:S15]  /*7a2c0*/  DFMA R4, R6, R4, R60 ;  /* 0x000000040604722b */ /* 0x010fde000000003c */
        /* <DEDUP_REMOVED lines=63> */
.L_x_8768:
[----:B------:R-:W-:Y:S05]  /*7a6c0*/  BSYNC.RECONVERGENT B0 ;  /* 0x0000000000007941 */ /* 0x000fea0003800200 */
.L_x_8767:
        /* <DEDUP_REMOVED lines=48> */
[----:B------:R-:W-:Y:S01]  /*7a9d0*/  MOV R24, R6 ;  /* 0x0000000600187202 */ /* 0x000fe20000000f00 */
[----:B------:R-:W-:-:S07]  /*7a9e0*/  IMAD.MOV.U32 R25, RZ, RZ, R5 ;  /* 0x000000ffff197224 */ /* 0x000fce00078e0005 */
.L_x_8770:
[----:B------:R-:W-:Y:S05]  /*7a9f0*/  BSYNC.RECONVERGENT B0 ;  /* 0x0000000000007941 */ /* 0x000fea0003800200 */
.L_x_8769:
        /* <DEDUP_REMOVED lines=37> */
[----:B0-----:R-:W-:Y:S01]  /*7ac50*/  IMAD.MOV.U32 R8, RZ, RZ, -0x35dec16 ;  /* 0xfca213eaff087424 */ /* 0x001fe200078e00ff */
[----:B------:R-:W-:-:S15]  /*7ac60*/  MOV R9, 0x3e928af3 ;  /* 0x3e928af300097802 */ /* 0x000fde0000000f00 */
        /* <DEDUP_REMOVED lines=118> */
[----:B------:R-:W-:Y:S01]  /*7b3d0*/  @!P0 IMAD R9, R0, 0x100000, R9 ;  /* 0x0010000000098824 */ /* 0x000fe200078e0209 */
[----:B------:R-:W-:Y:S01]  /*7b3e0*/  @!P0 IADD3 R0, PT, PT, R6, -R0, RZ ;  /* 0x8000000006008210 */ /* 0x000fe20007ffe0ff */
[----:B------:R-:W-:-:S03]  /*7b3f0*/  @!P0 IMAD.MOV.U32 R6, RZ, RZ, RZ ;  /* 0x000000ffff068224 */ /* 0x000fc600078e00ff */
        /* <DEDUP_REMOVED lines=10> */
.L_x_8773:
[----:B------:R-:W-:Y:S05]  /*7b4a0*/  BSYNC.RECONVERGENT B0 ;  /* 0x0000000000007941 */ /* 0x000fea0003800200 */
.L_x_8772:
[----:B------:R-:W-:Y:S04]  /*7b4b0*/  BSSY.RECONVERGENT B0, `(.L_x_8774) ;  /* 0x0000009000007945 */ /* 0x000fe80003800200 */
[----:B------:R-:W-:Y:S05]  /*7b4c0*/  @P2 BRA P3, `(.L_x_8775) ;  /* 0x00000000001c2947 */ /* 0x000fea0001800000 */
[----:B0-----:R-:W-:Y:S01]  /*7b4d0*/  MOV R8, R16 ;  /* 0x0000001000087202 */ /* 0x001fe20000000f00 */
[----:B------:R-:W-:Y:S01]  /*7b4e0*/  IMAD.MOV.U32 R5, RZ, RZ, R17 ;  /* 0x000000ffff057224 */ /* 0x000fe200078e0011 */
[----:B------:R-:W-:Y:S01]  /*7b4f0*/  MOV R6, R2 ;  /* 0x0000000200067202 */ /* 0x000fe20000000f00 */
[----:B------:R-:W-:Y:S01]  /*7b500*/  IMAD.MOV.U32 R7, RZ, RZ, R3 ;  /* 0x000000ffff077224 */ /* 0x000fe200078e0003 */
[----:B------:R-:W-:-:S07]  /*7b510*/  MOV R0, 0x7b530 ;  /* 0x0007b53000007802 */ /* 0x000fce0000000f00 */
[----:B-1----:R-:W-:Y:S05]  /*7b520*/  CALL.REL.NOINC `($__internal_25_$__cuda_sm20_div_rn_f64_full) ;  /* 0x0000021800d87944 */ /* 0x002fea0003c00000 */
[----:B------:R-:W-:-:S07]  /*7b530*/  MOV R4, R6 ;  /* 0x0000000600047202 */ /* 0x000fce0000000f00 */
.L_x_8775:
[----:B------:R-:W-:Y:S05]  /*7b540*/  BSYNC.RECONVERGENT B0 ;  /* 0x0000000000007941 */ /* 0x000fea0003800200 */
.L_x_8774:
        /* <DEDUP_REMOVED lines=9> */
[----:B------:R-:W-:Y:S02]  /*7b5e0*/  ISETP.NE.AND.EX P0, PT, R6, -0x80000000, PT, P0 ;  /* 0x800000000600780c */ /* 0x000fe40003f05300 */
[----:B------:R-:W-:Y:S02]  /*7b5f0*/  @!P2 MOV R6, RZ ;  /* 0x000000ff0006a202 */ /* 0x000fe40000000f00 */
[----:B------:R-:W-:-:S15]  /*7b600*/  PLOP3.LUT P1, PT, P0, PT, PT, 0x8, 0x80 ;  /* 0x000000000080781c */ /* 0x000fde000072e170 */
[----:B------:R-:W-:-:S15]  /*7b610*/  NOP ;  /* 0x0000000000007918 */ /* 0x000fde0000000000 */
[----:B------:R-:W-:-:S08]  /*7b620*/  NOP ;  /* 0x0000000000007918 */ /* 0x000fd00000000000 */
        /* <DEDUP_REMOVED lines=14> */
.L_x_8778:
        /* <DEDUP_REMOVED lines=16> */
[----:B------:R-:W-:Y:S02]  /*7b810*/  @!P0 FSEL R7, R7, -QNAN , !P2 ;  /* 0xfff8000007078808 */ /* 0x000fe40005000000 */
[----:B------:R-:W-:-:S07]  /*7b820*/  MOV R6, R0 ;  /* 0x0000000000067202 */ /* 0x000fce0000000f00 */
.L_x_8777:
[----:B------:R-:W-:Y:S05]  /*7b830*/  BSYNC.RECONVERGENT B0 ;  /* 0x0000000000007941 */ /* 0x000fea0003800200 */
.L_x_8776:
        /* <DEDUP_REMOVED lines=14> */
[C---:B------:R-:W-:Y:S02]  /*7b920*/  LOP3.LUT R0, R11.reuse, 0x7fffffff, RZ, 0xc0, !PT ;  /* 0x7fffffff0b007812 */ /* 0x040fe400078ec0ff */
[----:B------:R-:W-:Y:S02]  /*7b930*/  ISETP.GE.AND P3, PT, R11, RZ, PT ;  /* 0x000000ff0b00720c */ /* 0x000fe40003f66270 */
[----:B------:R-:W-:Y:S02]  /*7b940*/  ISETP.NE.AND P4, PT, R0, 0x3fe00000, PT ;  /* 0x3fe000000000780c */ /* 0x000fe40003f85270 */
[----:B------:R-:W-:Y:S02]  /*7b950*/  SEL R0, RZ, 0x7ff00000, !P3 ;  /* 0x7ff00000ff007807 */ /* 0x000fe40005800000 */
[----:B------:R-:W-:Y:S02]  /*7b960*/  ISETP.GE.AND P0, PT, R5, RZ, PT ;  /* 0x000000ff0500720c */ /* 0x000fe40003f06270 */
[----:B------:R-:W-:Y:S01]  /*7b970*/  MOV R6, RZ ;  /* 0x000000ff00067202 */ /* 0x000fe20000000f00 */
[----:B--2---:R-:W-:-:S05]  /*7b980*/  VIADD R4, R0, 0x80000000 ;  /* 0x8000000000047836 */ /* 0x004fca0000000000 */
[----:B------:R-:W-:-:S05]  /*7b990*/  SEL R4, R4, R0, P4 ;  /* 0x0000000004047207 */ /* 0x000fca0002000000 */
[----:B------:R-:W-:-:S05]  /*7b9a0*/  @!P0 SEL R0, R4, R0, P1 ;  /* 0x0000000004008207 */ /* 0x000fca0000800000 */
[----:B------:R-:W-:-:S07]  /*7b9b0*/  IMAD.MOV.U32 R7, RZ, RZ, R0 ;  /* 0x000000ffff077224 */ /* 0x000fce00078e0000 */
.L_x_8780:
[----:B------:R-:W-:Y:S05]  /*7b9c0*/  BSYNC.RECONVERGENT B0 ;  /* 0x0000000000007941 */ /* 0x000fea0003800200 */
.L_x_8779:
        /* <DEDUP_REMOVED lines=9> */
.L_x_8771:
        /* <DEDUP_REMOVED lines=61> */
[----:B------:R-:W-:Y:S01]  /*7be30*/  IMAD.MOV.U32 R12, RZ, RZ, R6 ;  /* 0x000000ffff0c7224 */ /* 0x000fe200078e0006 */
[----:B------:R-:W-:-:S07]  /*7be40*/  MOV R13, R5 ;  /* 0x00000005000d7202 */ /* 0x000fce0000000f00 */
.L_x_8782:
[----:B------:R-:W-:Y:S05]  /*7be50*/  BSYNC.RECONVERGENT B0 ;  /* 0x0000000000007941 */ /* 0x000fea0003800200 */
.L_x_8781:
        /* <DEDUP_REMOVED lines=58> */
.L_x_8786:
[----:B------:R-:W-:Y:S05]  /*7c200*/  BSYNC.RECONVERGENT B0 ;  /* 0x0000000000007941 */ /* 0x000fea0003800200 */
.L_x_8785:
        /* <DEDUP_REMOVED lines=78> */
.L_x_8784:
[----:B------:R-:W0:Y:S02]  /*7c6f0*/  DADD R8, R12, 1 ;  /* 0x3ff000000c087429 */ /* 0x000e240000000000 */
[----:B0-----:R-:W-:Y:S01]  /*7c700*/  ISETP.GT.AND P0, PT, R9, 0xfffff, PT ;  /* 0x000fffff0900780c */ /* 0x001fe20003f04270 */
[----:B------:R-:W-:Y:S01]  /*7c710*/  IMAD.MOV.U32 R5, RZ, RZ, R9 ;  /* 0x000000ffff057224 */ /* 0x000fe200078e0009 */
[-C--:B------:R-:W-:Y:S02]  /*7c720*/  MOV R4, R8.reuse ;  /* 0x0000000800047202 */ /* 0x080fe40000000f00 */
[----:B------:R-:W-:Y:S02]  /*7c730*/  MOV R0, R9 ;  /* 0x0000000900007202 */ /* 0x000fe40000000f00 */
[----:B------:R-:W-:-:S15]  /*7c740*/  MOV R7, R8 ;  /* 0x0000000800077202 */ /* 0x000fde0000000f00 */
[----:B------:R-:W-:-:S15]  /*7c750*/  NOP ;  /* 0x0000000000007918 */ /* 0x000fde0000000000 */
[----:B------:R-:W-:-:S15]  /*7c760*/  NOP ;  /* 0x0000000000007918 */ /* 0x000fde0000000000 */
[----:B------:R-:W-:-:S11]  /*7c770*/  NOP ;  /* 0x0000000000007918 */ /* 0x000fd60000000000 */
        /* <DEDUP_REMOVED lines=17> */
[----:B------:R-:W-:Y:S01]  /*7c890*/  IMAD.MOV.U32 R29, RZ, RZ, 0x3ed0ee25 ;  /* 0x3ed0ee25ff1d7424 */ /* 0x000fe200078e00ff */
        /* <DEDUP_REMOVED lines=164> */
.L_x_8788:
[----:B------:R-:W-:Y:S01]  /*7d2e0*/  MOV R6, 0x0 ;  /* 0x0000000000067802 */ /* 0x000fe20000000f00 */
[----:B------:R-:W-:Y:S01]  /*7d2f0*/  IMAD.MOV.U32 R7, RZ, RZ, 0x7ff00000 ;  /* 0x7ff00000ff077424 */ /* 0x000fe200078e00ff */
[----:B------:R-:W-:-:S05]  /*7d300*/  LOP3.LUT P0, RZ, R5, 0x7fffffff, RZ, 0xc0, !PT ;  /* 0x7fffffff05ff7812 */ /* 0x000fca000780c0ff */
[----:B------:R-:W0:Y:S02]  /*7d310*/  DFMA R6, R4, R6, +INF ;  /* 0x7ff000000406742b */ /* 0x000e240000000006 */
[----:B0-----:R-:W-:Y:S02]  /*7d320*/  FSEL R6, R6, RZ, P0 ;  /* 0x000000ff06067208 */ /* 0x001fe40000000000 */
[----:B------:R-:W-:-:S07]  /*7d330*/  FSEL R7, R7, -QNAN , P0 ;  /* 0xfff0000007077808 */ /* 0x000fce0000000000 */
.L_x_8787:
[----:B------:R-:W-:Y:S05]  /*7d340*/  BSYNC.RECONVERGENT B3 ;  /* 0x0000000000037941 */ /* 0x000fea0003800200 */
.L_x_8783:
        /* <DEDUP_REMOVED lines=62> */
.L_x_8790:
[----:B------:R-:W-:Y:S05]  /*7d730*/  BSYNC.RECONVERGENT B0 ;  /* 0x0000000000007941 */ /* 0x000fea0003800200 */
.L_x_8789:
        /* <DEDUP_REMOVED lines=122> */
[----:B------:R0:W1:Y:S02]  /*7dee0*/  @!P0 DMUL R12, R4, R6 ;  /* 0x00000006040c8228 */ /* 0x0000640000000000 */
.L_x_8792:
[----:B------:R-:W-:Y:S05]  /*7def0*/  BSYNC.RECONVERGENT B0 ;  /* 0x0000000000007941 */ /* 0x000fea0003800200 */
.L_x_8791:
[----:B-1----:R2:W3:Y:S02]  /*7df00*/  DMUL R42, R12, R24 ;  /* 0x000000180c2a7228 */ /* 0x0024e40000000000 */
.L_x_8760:
[----:B------:R-:W-:Y:S05]  /*7df10*/  BSYNC.RECONVERGENT B1 ;  /* 0x0000000000017941 */ /* 0x000fea0003800200 */
.L_x_8744:
[----:B---3--:R-:W3:Y:S02]  /*7df20*/  DSETP.NEU.AND P0, PT, R42, RZ, PT ;  /* 0x000000ff2a00722a */ /* 0x008ee40003f0d000 */
[----:B---3--:R-:W-:Y:S05]  /*7df30*/  @!P0 BRA `(.L_x_8408) ;  /* 0x000001e800b48947 */ /* 0x008fea0003800000 */
[----:B-1----:R-:W1:Y:S01]  /*7df40*/  DADD R10, -R10, 1 ;  /* 0x3ff000000a0a7429 */ /* 0x002e620000000100 */
[----:B0-----:R-:W-:Y:S01]  /*7df50*/  IMAD.MOV.U32 R6, RZ, RZ, 0x1 ;  /* 0x00000001ff067424 */ /* 0x001fe200078e00ff */
[----:B------:R-:W-:Y:S01]  /*7df60*/  BSSY.RECONVERGENT B0, `(.L_x_8793) ;  /* 0x000004d000007945 */ /* 0x000fe20003800200 */
[----:B------:R-:W-:Y:S01]  /*7df70*/  MOV R26, 0x0 ;  /* 0x00000000001a7802 */ /* 0x000fe20000000f00 */
[----:B------:R-:W-:-:S15]  /*7df80*/  IMAD.MOV.U32 R27, RZ, RZ, 0x3ff00000 ;  /* 0x3ff00000ff1b7424 */ /* 0x000fde00078e00ff */
[----:B------:R-:W-:-:S15]  /*7df90*/  NOP ;  /* 0x0000000000007918 */ /* 0x000fde0000000000 */
[----:B------:R-:W-:-:S15]  /*7dfa0*/  NOP ;  /* 0x0000000000007918 */ /* 0x000fde0000000000 */
[----:B------:R-:W-:-:S15]  /*7dfb0*/  NOP ;  /* 0x0000000000007918 */ /* 0x000fde0000000000 */
[----:B-1----:R-:W2:-:S15]  /*7dfc0*/  DADD R4, R2, R10 ;  /* 0x0000000002047229 */ /* 0x002e9e000000000a */
[----:B------:R-:W-:-:S15]  /*7dfd0*/  NOP ;  /* 0x0000000000007918 */ /* 0x000fde0000000000 */
[----:B------:R-:W-:-:S15]  /*7dfe0*/  NOP ;  /* 0x0000000000007918 */ /* 0x000fde0000000000 */
[----:B------:R-:W-:-:S15]  /*7dff0*/  NOP ;  /* 0x0000000000007918 */ /* 0x000fde0000000000 */
[----:B------:R-:W-:-:S04]  /*7e000*/  NOP ;  /* 0x0000000000007918 */ /* 0x000fc80000000000 */
[----:B--2---:R-:W0:-:S15]  /*7e010*/  DADD R12, R4, 1 ;  /* 0x3ff00000040c7429 */ /* 0x004e1e0000000000 */
[----:B------:R-:W-:-:S15]  /*7e020*/  NOP ;  /* 0x0000000000007918 */ /* 0x000fde0000000000 */
[----:B------:R-:W-:-:S15]  /*7e030*/  NOP ;  /* 0x0000000000007918 */ /* 0x000fde0000000000 */
[----:B------:R-:W-:-:S15]  /*7e040*/  NOP ;  /* 0x0000000000007918 */ /* 0x000fde0000000000 */
[----:B------:R-:W-:-:S04]  /*7e050*/  NOP ;  /* 0x0000000000007918 */ /* 0x000fc80000000000 */
[----:B0-----:R-:W0:Y:S02]  /*7e060*/  DMUL R4, R2, R12 ;  /* 0x0000000c02047228 */ /* 0x001e240000000000 */
        /* <DEDUP_REMOVED lines=49> */
[----:B------:R-:W-:Y:S01]  /*7e380*/  IMAD.MOV.U32 R15, RZ, RZ, R9 ;  /* 0x000000ffff0f7224 */ /* 0x000fe200078e0009 */
[----:B------:R-:W-:Y:S01]  /*7e390*/  MOV R16, R4 ;  /* 0x0000000400107202 */ /* 0x000fe20000000f00 */
[----:B------:R-:W-:Y:S01]  /*7e3a0*/  IMAD.MOV.U32 R17, RZ, RZ, R5 ;  /* 0x000000ffff117224 */ /* 0x000fe200078e0005 */
        /* <DEDUP_REMOVED lines=8> */
.L_x_8794:
[----:B------:R-:W-:Y:S05]  /*7e430*/  BSYNC.RECONVERGENT B0 ;  /* 0x0000000000007941 */ /* 0x000fea0003800200 */
.L_x_8793:
[----:B------:R-:W-:Y:S01]  /*7e440*/  HFMA2 R4, -RZ, RZ, 0, 0 ;  /* 0x00000000ff047431 */ /* 0x000fe200000001ff */
[----:B------:R-:W-:Y:S01]  /*7e450*/  BSSY.RECONVERGENT B1, `(.L_x_8795) ;  /* 0x00000bf000017945 */ /* 0x000fe20003800200 */
[----:B------:R-:W-:Y:S01]  /*7e460*/  MOV R18, R6 ;  /* 0x0000000600127202 */ /* 0x000fe20000000f00 */
[----:B------:R-:W-:Y:S01]  /*7e470*/  IMAD.MOV.U32 R19, RZ, RZ, R7 ;  /* 0x000000ffff137224 */ /* 0x000fe200078e0007 */
[----:B------:R-:W-:-:S07]  /*7e480*/  CS2R R20, SRZ ;  /* 0x0000000000147805 */ /* 0x000fce000001ff00 */
.L_x_8802:
        /* <DEDUP_REMOVED lines=32> */
[----:B0-----:R-:W-:-:S15]  /*7e690*/  DSETP.NEU.AND P1, PT, R24, RZ, PT ;  /* 0x000000ff1800722a */ /* 0x001fde0003f2d000 */
        /* <DEDUP_REMOVED lines=9> */
[----:B0-----:R0:W1:Y:S02]  /*7e730*/  DFMA R22, R14, R12, -R8 ;  /* 0x0000000c0e16722b */ /* 0x0010640000000808 */
[----:B01----:R-:W-:Y:S05]  /*7e740*/  @!P1 BRA `(.L_x_8797) ;  /* 0x0000000400b89947 */ /* 0x003fea0003800000 */
        /* <DEDUP_REMOVED lines=51> */
.L_x_8799:
[----:B------:R-:W-:Y:S05]  /*7ea80*/  BSYNC.RECONVERGENT B3 ;  /* 0x0000000000037941 */ /* 0x000fea0003800200 */
.L_x_8798:
        /* <DEDUP_REMOVED lines=54> */
.L_x_8801:
[----:B------:R-:W-:Y:S05]  /*7edf0*/  BSYNC.RECONVERGENT B3 ;  /* 0x0000000000037941 */ /* 0x000fea0003800200 */
.L_x_8800:
[----:B------:R0:W1:Y:S01]  /*7ee00*/  DSETP.GTU.AND P0, PT, |R8|, 1.1102230246251565404e-16, PT ;  /* 0x3ca000000800742a */ /* 0x0000620003f0c200 */
[----:B------:R-:W-:Y:S01]  /*7ee10*/  IMAD.MOV.U32 R18, RZ, RZ, R2 ;  /* 0x000000ffff127224 */ /* 0x000fe200078e0002 */
[----:B-1----:R-:W-:-:S07]  /*7ee20*/  MOV R19, R3 ;  /* 0x0000000300137202 */ /* 0x002fce0000000f00 */
.L_x_8797:
[----:B------:R-:W-:Y:S05]  /*7ee30*/  BSYNC.RECONVERGENT B0 ;  /* 0x0000000000007941 */ /* 0x000fea0003800200 */
.L_x_8796:
[C---:B------:R-:W-:Y:S01]  /*7ee40*/  ISETP.LT.U32.AND P2, PT, R4.reuse, 0x7cf, PT ;  /* 0x000007cf0400780c */ /* 0x040fe20003f41070 */
[----:B------:R-:W-:Y:S01]  /*7ee50*/  VIADD R0, R4, 0x1 ;  /* 0x0000000104007836 */ /* 0x000fe20000000000 */
[----:B------:R-:W1:Y:S04]  /*7ee60*/  DSETP.GT.AND P1, PT, |R22|, 4.50359962737049600000e+15, PT ;  /* 0x433000001600742a */ /* 0x000e680003f24200 */
[----:B------:R-:W-:-:S15]  /*7ee70*/  MOV R4, R0 ;  /* 0x0000000000047202 */ /* 0x000fde0000000f00 */
[----:B------:R-:W-:-:S15]  /*7ee80*/  NOP ;  /* 0x0000000000007918 */ /* 0x000fde0000000000 */
[----:B------:R-:W-:-:S15]  /*7ee90*/  NOP ;  /* 0x0000000000007918 */ /* 0x000fde0000000000 */
[----:B------:R-:W-:-:S15]  /*7eea0*/  NOP ;  /* 0x0000000000007918 */ /* 0x000fde0000000000 */
[----:B-1----:R-:W1:Y:S02]  /*7eeb0*/  @P1 DMUL R14, R14, 2.2204460492503130808e-16 ;  /* 0x3cb000000e0e1828 */ /* 0x002e640000000000 */
[----:B-1----:R-:W-:Y:S01]  /*7eec0*/  IMAD.MOV.U32 R26, RZ, RZ, R14 ;  /* 0x000000ffff1a7224 */ /* 0x002fe200078e000e */
[----:B------:R-:W-:-:S15]  /*7eed0*/  MOV R27, R15 ;  /* 0x0000000f001b7202 */ /* 0x000fde0000000f00 */
[----:B------:R-:W-:-:S15]  /*7eee0*/  NOP ;  /* 0x0000000000007918 */ /* 0x000fde0000000000 */
[----:B------:R-:W-:-:S15]  /*7eef0*/  NOP ;  /* 0x0000000000007918 */ /* 0x000fde0000000000 */
[----:B------:R-:W-:-:S15]  /*7ef00*/  NOP ;  /* 0x0000000000007918 */ /* 0x000fde0000000000 */
[----:B------:R-:W-:-:S01]  /*7ef10*/  NOP ;  /* 0x0000000000007918 */ /* 0x000fc20000000000 */
[----:B------:R-:W1:Y:S02]  /*7ef20*/  @P1 DMUL R16, R16, 2.2204460492503130808e-16 ;  /* 0x3cb0000010101828 */ /* 0x000e640000000000 */
        /* <DEDUP_REMOVED lines=15> */
[----:B------:R-:W-:Y:S01]  /*7f020*/  MOV R17, R25 ;  /* 0x0000001900117202 */ /* 0x000fe20000000f00 */
[----:B------:R-:W-:Y:S06]  /*7f030*/  @P0 BRA P2, `(.L_x_8802) ;  /* 0xfffffff400140947 */ /* 0x000fec000103ffff */
[----:B------:R-:W-:Y:S05]  /*7f040*/  BSYNC.RECONVERGENT B1 ;  /* 0x0000000000017941 */ /* 0x000fea0003800200 */
.L_x_8795:
[----:B------:R3:W4:Y:S02]  /*7f050*/  DMUL R14, R18, R42 ;  /* 0x0000002a120e7228 */ /* 0x0007240000000000 */
[----:B---34-:R-:W-:Y:S05]  /*7f060*/  BRA `(.L_x_8408) ;  /* 0x000001d800687947 */ /* 0x018fea0003800000 */
.L_x_8686:
[----:B------:R-:W1:Y:S02]  /*7f070*/  DSETP.GTU.AND P0, PT, R2, 0.5, PT ;  /* 0x3fe000000200742a */ /* 0x000e640003f0c000 */
[----:B-1----:R-:W-:Y:S05]  /*7f080*/  @P0 BRA `(.L_x_8803) ;  /* 0x000000f400200947 */ /* 0x002fea0003800000 */
[----:B------:R-:W-:Y:S01]  /*7f090*/  ISETP.GT.AND P1, PT, R3, 0xfffff, PT ;  /* 0x000fffff0300780c */ /* 0x000fe20003f24270 */
[--C-:B------:R-:W-:Y:S01]  /*7f0a0*/  IMAD.MOV.U32 R6, RZ, RZ, R2.reuse ;  /* 0x000000ffff067224 */ /* 0x100fe200078e0002 */
[-C--:B------:R-:W-:Y:S01]  /*7f0b0*/  MOV R7, R3.reuse ;  /* 0x0000000300077202 */ /* 0x080fe20000000f00 */
[----:B------:R-:W-:Y:S01]  /*7f0c0*/  IMAD.MOV.U32 R0, RZ, RZ, R3 ;  /* 0x000000ffff007224 */ /* 0x000fe200078e0003 */
[----:B------:R-:W-:Y:S01]  /*7f0d0*/  BSSY.RECONVERGENT B0, `(.L_x_8804) ;  /* 0x00000be000007945 */ /* 0x000fe20003800200 */
[--C-:B------:R-:W-:Y:S01]  /*7f0e0*/  IMAD.MOV.U32 R8, RZ, RZ, R2.reuse ;  /* 0x000000ffff087224 */ /* 0x100fe200078e0002 */
[----:B------:R-:W-:Y:S01]  /*7f0f0*/  MOV R20, R3 ;  /* 0x0000000300147202 */ /* 0x000fe20000000f00 */
[----:B------:R-:W-:-:S06]  /*7f100*/  IMAD.MOV.U32 R22, RZ, RZ, R2 ;  /* 0x000000ffff167224 */ /* 0x000fcc00078e0002 */
[----:B------:R-:W1:Y:S02]  /*7f110*/  @!P1 DMUL R6, R2, 1.80143985094819840000e+16 ;  /* 0x4350000002069828 */ /* 0x000e640000000000 */
[----:B-1----:R-:W-:Y:S01]  /*7f120*/  @!P1 MOV R0, R7 ;  /* 0x0000000700009202 */ /* 0x002fe20000000f00 */
        /* <DEDUP_REMOVED lines=178> */
.L_x_8805:
[----:B------:R-:W-:Y:S01]  /*7fc50*/  MOV R8, 0x0 ;  /* 0x0000000000087802 */ /* 0x000fe20000000f00 */
[----:B------:R-:W-:Y:S01]  /*7fc60*/  IMAD.MOV.U32 R9, RZ, RZ, 0x7ff00000 ;  /* 0x7ff00000ff097424 */ /* 0x000fe200078e00ff */
[----:B------:R-:W-:-:S05]  /*7fc70*/  LOP3.LUT P0, RZ, R7, 0x7fffffff, RZ, 0xc0, !PT ;  /* 0x7fffffff07ff7812 */ /* 0x000fca000780c0ff */
[----:B------:R-:W1:Y:S02]  /*7fc80*/  DFMA R6, R6, R8, +INF ;  /* 0x7ff000000606742b */ /* 0x000e640000000008 */
[----:B-1----:R-:W-:Y:S02]  /*7fc90*/  FSEL R6, R6, RZ, P0 ;  /* 0x000000ff06067208 */ /* 0x002fe40000000000 */
[----:B------:R-:W-:-:S07]  /*7fca0*/  FSEL R7, R7, -QNAN , P0 ;  /* 0xfff0000007077808 */ /* 0x000fce0000000000 */
.L_x_8806:
[----:B------:R-:W-:Y:S05]  /*7fcb0*/  BSYNC.RECONVERGENT B0 ;  /* 0x0000000000007941 */ /* 0x000fea0003800200 */
.L_x_8804:
        /* <DEDUP_REMOVED lines=52> */
.L_x_8808:
[----:B------:R-:W-:Y:S05]  /*80000*/  BSYNC.RECONVERGENT B0 ;  /* 0x0000000000007941 */ /* 0x000fea0003800200 */
.L_x_8807:
        /* <DEDUP_REMOVED lines=9> */
.L_x_8815:
        /* <DEDUP_REMOVED lines=54> */
[----:B0-----:R-:W-:Y:S05]  /*80400*/  CALL.REL.NOINC `($__internal_25_$__cuda_sm20_div_rn_f64_full) ;  /* 0x000001cc00207944 */ /* 0x001fea0003c00000 */
[----:B------:R-:W-:Y:S01]  /*80410*/  MOV R8, R6 ;  /* 0x0000000600087202 */ /* 0x000fe20000000f00 */
[----:B------:R-:W-:-:S07]  /*80420*/  IMAD.MOV.U32 R9, RZ, RZ, R5 ;  /* 0x000000ffff097224 */ /* 0x000fce00078e0005 */
.L_x_8812:
[----:B------:R-:W-:Y:S05]  /*80430*/  BSYNC.RECONVERGENT B1 ;  /* 0x0000000000017941 */ /* 0x000fea0003800200 */
.L_x_8811:
[----:B------:R1:W2:Y:S01]  /*80440*/  DMUL R6, R8, R14 ;  /* 0x0000000e08067228 */ /* 0x0002a20000000000 */
[----:B------:R-:W-:Y:S01]  /*80450*/  BSSY.RECONVERGENT B1, `(.L_x_8813) ;  /* 0x000003a000017945 */ /* 0x000fe20003800200 */
[----:B-1----:R-:W-:Y:S02]  /*80460*/  MOV R14, 0x1 ;  /* 0x00000001000e7802 */ /* 0x002fe40000000f00 */
[----:B--2---:R-:W-:-:S15]  /*80470*/  FSETP.GEU.AND P1, PT, |R7|, 6.5827683646048100446e-37, PT ;  /* 0x036000000700780b */ /* 0x004fde0003f2e200 */
[----:B------:R-:W-:-:S15]  /*80480*/  NOP ;  /* 0x0000000000007918 */ /* 0x000fde0000000000 */
[----:B------:R-:W-:-:S15]  /*80490*/  NOP ;  /* 0x0000000000007918 */ /* 0x000fde0000000000 */
[----:B------:R-:W-:-:S15]  /*804a0*/  NOP ;  /* 0x0000000000007918 */ /* 0x000fde0000000000 */
[----:B------:R-:W1:Y:S02]  /*804b0*/  DADD R8, R10, R18 ;  /* 0x000000000a087229 */ /* 0x000e640000000012 */
        /* <DEDUP_REMOVED lines=41> */
[----:B-1----:R-:W-:Y:S01]  /*80750*/  FFMA R0, RZ, R9, R19 ;  /* 0x00000009ff007223 */ /* 0x002fe20000000013 */
[----:B------:R-:W-:Y:S01]  /*80760*/  IMAD.MOV.U32 R14, RZ, RZ, R6 ;  /* 0x000000ffff0e7224 */ /* 0x000fe200078e0006 */
[----:B------:R-:W-:-:S03]  /*80770*/  MOV R15, R7 ;  /* 0x00000007000f7202 */ /* 0x000fc60000000f00 */
[----:B------:R-:W-:-:S13]  /*80780*/  FSETP.GT.AND P0, PT, |R0|, 1.469367938527859385e-39, PT ;  /* 0x001000000000780b */ /* 0x000fda0003f04200 */
[----:B------:R-:W-:Y:S05]  /*80790*/  @P0 BRA P1, `(.L_x_8814) ;  /* 0x0000000000140947 */ /* 0x000fea0000800000 */
[----:B------:R-:W-:Y:S01]  /*807a0*/  IMAD.MOV.U32 R5, RZ, RZ, R9 ;  /* 0x000000ffff057224 */ /* 0x000fe200078e0009 */
[----:B------:R-:W-:-:S07]  /*807b0*/  MOV R0, 0x807d0 ;  /* 0x000807d000007802 */ /* 0x000fce0000000f00 */
[----:B0-----:R-:W-:Y:S05]  /*807c0*/  CALL.REL.NOINC `($__internal_25_$__cuda_sm20_div_rn_f64_full) ;  /* 0x000001c800307944 */ /* 0x001fea0003c00000 */
[----:B------:R-:W-:Y:S01]  /*807d0*/  MOV R18, R6 ;  /* 0x0000000600127202 */ /* 0x000fe20000000f00 */
[----:B------:R-:W-:-:S07]  /*807e0*/  IMAD.MOV.U32 R19, RZ, RZ, R5 ;  /* 0x000000ffff137224 */ /* 0x000fce00078e0005 */
.L_x_8814:
[----:B------:R-:W-:Y:S05]  /*807f0*/  BSYNC.RECONVERGENT B1 ;  /* 0x0000000000017941 */ /* 0x000fea0003800200 */
.L_x_8813:
[C---:B------:R-:W-:Y:S01]  /*80800*/  ISETP.GE.U32.AND P0, PT, R4.reuse, 0x7cf, PT ;  /* 0x000007cf0400780c */ /* 0x040fe20003f06070 */
[----:B------:R-:W1:Y:S01]  /*80810*/  DADD R16, R18, R16 ;  /* 0x0000000012107229 */ /* 0x000e620000000010 */
[----:B------:R-:W-:-:S05]  /*80820*/  IADD3 R0, PT, PT, R4, 0x1, RZ ;  /* 0x0000000104007810 */ /* 0x000fca0007ffe0ff */
[----:B------:R-:W-:-:S15]  /*80830*/  IMAD.MOV.U32 R4, RZ, RZ, R0 ;  /* 0x000000ffff047224 */ /* 0x000fde00078e0000 */
[----:B------:R-:W-:-:S15]  /*80840*/  NOP ;  /* 0x0000000000007918 */ /* 0x000fde0000000000 */
[----:B------:R-:W-:-:S15]  /*80850*/  NOP ;  /* 0x0000000000007918 */ /* 0x000fde0000000000 */
[----:B------:R-:W-:-:S13]  /*80860*/  NOP ;  /* 0x0000000000007918 */ /* 0x000fda0000000000 */
        /* <DEDUP_REMOVED lines=8> */
.L_x_8810:
[----:B------:R-:W-:Y:S01]  /*808f0*/  ISETP.GT.AND P0, PT, R20, 0xfffff, PT ;  /* 0x000fffff1400780c */ /* 0x000fe20003f04270 */
[----:B------:R-:W-:-:S12]  /*80900*/  BSSY.RECONVERGENT B0, `(.L_x_8816) ;  /* 0x00000bd000007945 */ /* 0x000fd80003800200 */
[----:B------:R-:W1:Y:S02]  /*80910*/  @!P0 DMUL R2, R2, 1.80143985094819840000e+16 ;  /* 0x4350000002028828 */ /* 0x000e640000000000 */
[----:B-1----:R-:W-:Y:S02]  /*80920*/  @!P0 MOV R20, R3 ;  /* 0x0000000300148202 */ /* 0x002fe40000000f00 */
        /* <DEDUP_REMOVED lines=180> */
.L_x_8817:
[----:B------:R-:W-:Y:S01]  /*81470*/  MOV R4, 0x0 ;  /* 0x0000000000047802 */ /* 0x000fe20000000f00 */
[----:B------:R-:W-:Y:S01]  /*81480*/  IMAD.MOV.U32 R5, RZ, RZ, 0x7ff00000 ;  /* 0x7ff00000ff057424 */ /* 0x000fe200078e00ff */
[----:B------:R-:W-:-:S05]  /*81490*/  LOP3.LUT P0, RZ, R3, 0x7fffffff, RZ, 0xc0, !PT ;  /* 0x7fffffff03ff7812 */ /* 0x000fca000780c0ff */
[----:B------:R-:W1:Y:S02]  /*814a0*/  DFMA R2, R2, R4, +INF ;  /* 0x7ff000000202742b */ /* 0x000e640000000004 */
[----:B-1----:R-:W-:Y:S02]  /*814b0*/  FSEL R2, R2, RZ, P0 ;  /* 0x000000ff02027208 */ /* 0x002fe40000000000 */
[----:B------:R-:W-:-:S07]  /*814c0*/  FSEL R3, R3, -QNAN , P0 ;  /* 0xfff0000003037808 */ /* 0x000fce0000000000 */
.L_x_8818:
[----:B------:R-:W-:Y:S05]  /*814d0*/  BSYNC.RECONVERGENT B0 ;  /* 0x0000000000007941 */ /* 0x000fea0003800200 */
.L_x_8816:
        /* <DEDUP_REMOVED lines=18> */
[----:B0-----:R-:W-:Y:S05]  /*81600*/  CALL.REL.NOINC `($_ZN2at6native29vectorized_elementwise_kernelILi2EN48_GLOBAL__N__08322988_15_IGammaKernel_cu_cb51a28d10CalcIgammaIdEESt5arrayIPcLm3EEEEviT0_T1_$__internal_lgamma_pos) ;  /* 0x000001e400c87944 */ /* 0x001fea0003c00000 */
[----:B------:R-:W-:Y:S05]  /*81610*/  BSYNC.RECONVERGENT B1 ;  /* 0x0000000000017941 */ /* 0x000fea0003800200 */
.L_x_8821:
        /* <DEDUP_REMOVED lines=177> */
[----:B------:R-:W-:-:S07]  /*82130*/  MOV R7, R5 ;  /* 0x0000000500077202 */ /* 0x000fce0000000f00 */
.L_x_8826:
[----:B------:R-:W-:Y:S05]  /*82140*/  BSYNC.RECONVERGENT B0 ;  /* 0x0000000000007941 */ /* 0x000fea0003800200 */
.L_x_8825:
[----:B------:R-:W-:Y:S01]  /*82150*/  IMAD.MOV.U32 R2, RZ, RZ, R6 ;  /* 0x000000ffff027224 */ /* 0x000fe200078e0006 */
[----:B------:R-:W-:-:S07]  /*82160*/  MOV R3, R7 ;  /* 0x0000000700037202 */ /* 0x000fce0000000f00 */
.L_x_8824:
[----:B------:R-:W-:Y:S05]  /*82170*/  BSYNC.RECONVERGENT B1 ;  /* 0x0000000000017941 */ /* 0x000fea0003800200 */
.L_x_8823:
        /* <DEDUP_REMOVED lines=184> */
.L_x_8828:
[----:B------:R-:W-:Y:S01]  /*82d00*/  MOV R6, 0x0 ;  /* 0x0000000000067802 */ /* 0x000fe20000000f00 */
[----:B------:R-:W-:Y:S01]  /*82d10*/  IMAD.MOV.U32 R7, RZ, RZ, 0x7ff00000 ;  /* 0x7ff00000ff077424 */ /* 0x000fe200078e00ff */
[----:B------:R-:W-:-:S05]  /*82d20*/  LOP3.LUT P0, RZ, R3, 0x7fffffff, RZ, 0xc0, !PT ;  /* 0x7fffffff03ff7812 */ /* 0x000fca000780c0ff */
[----:B------:R-:W0:Y:S02]  /*82d30*/  DFMA R2, R2, R6, +INF ;  /* 0x7ff000000202742b */ /* 0x000e240000000006 */
[----:B0-----:R-:W-:Y:S02]  /*82d40*/  FSEL R2, R2, RZ, P0 ;  /* 0x000000ff02027208 */ /* 0x001fe40000000000 */
[----:B------:R-:W-:-:S07]  /*82d50*/  FSEL R3, R3, -QNAN , P0 ;  /* 0xfff0000003037808 */ /* 0x000fce0000000000 */
.L_x_8829:
[----:B------:R-:W-:Y:S05]  /*82d60*/  BSYNC.RECONVERGENT B0 ;  /* 0x0000000000007941 */ /* 0x000fea0003800200 */
.L_x_8827:
        /* <DEDUP_REMOVED lines=10> */
.L_x_8820:
[----:B------:R1:W2:Y:S02]  /*82e10*/  DADD R4, R14, R14 ;  /* 0x000000000e047229 */ /* 0x0002a4000000000e */
.L_x_8822:
[----:B------:R-:W-:Y:S05]  /*82e20*/  BSYNC.RECONVERGENT B3 ;  /* 0x0000000000037941 */ /* 0x000fea0003800200 */
.L_x_8819:
        /* <DEDUP_REMOVED lines=11> */
[----:B-1----:R-:W-:Y:S01]  /*82ee0*/  MOV R14, 0x8ebd13cd ;  /* 0x8ebd13cd000e7802 */ /* 0x002fe20000000f00 */
        /* <DEDUP_REMOVED lines=124> */
.L_x_8831:
        /* <DEDUP_REMOVED lines=10> */
.L_x_8832:
[----:B------:R-:W-:Y:S05]  /*83750*/  BSYNC.RECONVERGENT B0 ;  /* 0x0000000000007941 */ /* 0x000fea0003800200 */
.L_x_8830:
[----:B------:R-:W2:Y:S01]  /*83760*/  DSETP.NAN.AND P0, PT, R10, R10, PT ;  /* 0x0000000a0a00722a */ /* 0x000ea20003f08000 */
[----:B------:R-:W-:Y:S04]  /*83770*/  BSSY.RECONVERGENT B3, `(.L_x_8833) ;  /* 0x000018d000037945 */ /* 0x000fe80003800200 */
[----:B--2---:R-:W-:Y:S05]  /*83780*/  @P0 BRA `(.L_x_8834) ;  /* 0x0000001800280947 */ /* 0x004fea0003800000 */
[----:B------:R-:W-:Y:S01]  /*83790*/  BSSY.RECONVERGENT B1, `(.L_x_8835) ;  /* 0x0000005000017945 */ /* 0x000fe20003800200 */
[----:B------:R-:W-:Y:S01]  /*837a0*/  IMAD.MOV.U32 R6, RZ, RZ, R12 ;  /* 0x000000ffff067224 */ /* 0x000fe200078e000c */
[----:B------:R-:W-:Y:S02]  /*837b0*/  MOV R7, R13 ;  /* 0x0000000d00077202 */ /* 0x000fe40000000f00 */
[----:B------:R-:W-:-:S07]  /*837c0*/  MOV R4, 0x837e0 ;  /* 0x000837e000047802 */ /* 0x000fce0000000f00 */
[----:B01----:R-:W-:Y:S05]  /*837d0*/  CALL.REL.NOINC `($_ZN2at6native29vectorized_elementwise_kernelILi2EN48_GLOBAL__N__08322988_15_IGammaKernel_cu_cb51a28d10CalcIgammaIdEESt5arrayIPcLm3EEEEviT0_T1_$__internal_lgamma_pos) ;  /* 0x000001c400547944 */ /* 0x003fea0003c00000 */
[----:B------:R-:W-:Y:S05]  /*837e0*/  BSYNC.RECONVERGENT B1 ;  /* 0x0000000000017941 */ /* 0x000fea0003800200 */
.L_x_8835:
        /* <DEDUP_REMOVED lines=181> */
.L_x_8840:
[----:B------:R-:W-:Y:S05]  /*84340*/  BSYNC.RECONVERGENT B0 ;  /* 0x0000000000007941 */ /* 0x000fea0003800200 */
.L_x_8839:
[----:B------:R-:W-:Y:S01]  /*84350*/  IMAD.MOV.U32 R12, RZ, RZ, R8 ;  /* 0x000000ffff0c7224 */ /* 0x000fe200078e0008 */
[----:B------:R-:W-:-:S07]  /*84360*/  MOV R13, R9 ;  /* 0x00000009000d7202 */ /* 0x000fce0000000f00 */
.L_x_8838:
[----:B------:R-:W-:Y:S05]  /*84370*/  BSYNC.RECONVERGENT B1 ;  /* 0x0000000000017941 */ /* 0x000fea0003800200 */
.L_x_8837:
        /* <DEDUP_REMOVED lines=186> */
.L_x_8842:
[----:B------:R-:W-:Y:S01]  /*84f20*/  IMAD.MOV.U32 R6, RZ, RZ, 0x0 ;  /* 0x00000000ff067424 */ /* 0x000fe200078e00ff */
[----:B------:R-:W-:Y:S02]  /*84f30*/  MOV R7, 0x7ff00000 ;  /* 0x7ff0000000077802 */ /* 0x000fe40000000f00 */
[----:B------:R-:W-:-:S04]  /*84f40*/  LOP3.LUT P0, RZ, R13, 0x7fffffff, RZ, 0xc0, !PT ;  /* 0x7fffffff0dff7812 */ /* 0x000fc8000780c0ff */
[----:B------:R-:W0:Y:S02]  /*84f50*/  DFMA R6, R12, R6, +INF ;  /* 0x7ff000000c06742b */ /* 0x000e240000000006 */
[----:B0-----:R-:W-:Y:S02]  /*84f60*/  FSEL R6, R6, RZ, P0 ;  /* 0x000000ff06067208 */ /* 0x001fe40000000000 */
[----:B------:R-:W-:-:S07]  /*84f70*/  FSEL R7, R7, -QNAN , P0 ;  /* 0xfff0000007077808 */ /* 0x000fce0000000000 */
.L_x_8843:
[----:B------:R-:W-:Y:S05]  /*84f80*/  BSYNC.RECONVERGENT B0 ;  /* 0x0000000000007941 */ /* 0x000fea0003800200 */
.L_x_8841:
        /* <DEDUP_REMOVED lines=10> */
.L_x_8834:
[----:B------:R2:W3:Y:S02]  /*85030*/  DADD R4, R10, R10 ;  /* 0x000000000a047229 */ /* 0x0004e4000000000a */
.L_x_8836:
[----:B------:R-:W-:Y:S05]  /*85040*/  BSYNC.RECONVERGENT B3 ;  /* 0x0000000000037941 */ /* 0x000fea0003800200 */
.L_x_8833:
        /* <DEDUP_REMOVED lines=15> */
[----:B---3--:R-:W2:-:S15]  /*85140*/  DADD R6, R4, -6.75539944105574400000e+15 ;  /* 0xc338000004067429 */ /* 0x008e9e0000000000 */
        /* <DEDUP_REMOVED lines=106> */
.L_x_8845:
[----:B------:R-:W-:Y:S05]  /*857f0*/  BSYNC.RECONVERGENT B0 ;  /* 0x0000000000007941 */ /* 0x000fea0003800200 */
.L_x_8844:
[----:B-1-3--:R1:W3:Y:S02]  /*85800*/  DFMA R14, -R16, R10, -R2 ;  /* 0x0000000a100e722b */ /* 0x00a2e40000000902 */
[----:B-1-3--:R-:W-:Y:S05]  /*85810*/  BRA `(.L_x_8408) ;  /* 0x00000170007c7947 */ /* 0x00afea0003800000 */
.L_x_8809:
        /* <DEDUP_REMOVED lines=200> */
.L_x_8849:
[----:B------:R-:W-:Y:S01]  /*864a0*/  MOV R6, 0x0 ;  /* 0x0000000000067802 */ /* 0x000fe20000000f00 */
[----:B------:R-:W-:Y:S01]  /*864b0*/  IMAD.MOV.U32 R7, RZ, RZ, 0x7ff00000 ;  /* 0x7ff00000ff077424 */ /* 0x000fe200078e00ff */
[----:B------:R-:W-:-:S05]  /*864c0*/  LOP3.LUT P0, RZ, R5, 0x7fffffff, RZ, 0xc0, !PT ;  /* 0x7fffffff05ff7812 */ /* 0x000fca000780c0ff */
[----:B------:R-:W1:Y:S02]  /*864d0*/  DFMA R6, R4, R6, +INF ;  /* 0x7ff000000406742b */ /* 0x000e640000000006 */
[----:B-1----:R-:W-:Y:S02]  /*864e0*/  FSEL R4, R6, RZ, P0 ;  /* 0x000000ff06047208 */ /* 0x002fe40000000000 */
[----:B------:R-:W-:-:S07]  /*864f0*/  FSEL R5, R7, -QNAN , P0 ;  /* 0xfff0000007057808 */ /* 0x000fce0000000000 */
.L_x_8850:
[----:B------:R-:W-:Y:S05]  /*86500*/  BSYNC.RECONVERGENT B0 ;  /* 0x0000000000007941 */ /* 0x000fea0003800200 */
.L_x_8848:
        /* <DEDUP_REMOVED lines=14> */
.L_x_8853:
        /* <DEDUP_REMOVED lines=181> */
.L_x_8858:
[----:B------:R-:W-:Y:S05]  /*87140*/  BSYNC.RECONVERGENT B4 ;  /* 0x0000000000047941 */ /* 0x000fea0003800200 */
.L_x_8857:
[----:B------:R-:W-:Y:S01]  /*87150*/  MOV R12, R8 ;  /* 0x00000008000c7202 */ /* 0x000fe20000000f00 */
[----:B------:R-:W-:-:S07]  /*87160*/  IMAD.MOV.U32 R13, RZ, RZ, R9 ;  /* 0x000000ffff0d7224 */ /* 0x000fce00078e0009 */
.L_x_8856:
[----:B------:R-:W-:Y:S05]  /*87170*/  BSYNC.RECONVERGENT B0 ;  /* 0x0000000000007941 */ /* 0x000fea0003800200 */
.L_x_8855:
        /* <DEDUP_REMOVED lines=185> */
.L_x_8860:
[----:B------:R-:W-:Y:S01]  /*87d10*/  MOV R6, 0x0 ;  /* 0x0000000000067802 */ /* 0x000fe20000000f00 */
[----:B------:R-:W-:Y:S01]  /*87d20*/  IMAD.MOV.U32 R7, RZ, RZ, 0x7ff00000 ;  /* 0x7ff00000ff077424 */ /* 0x000fe200078e00ff */
[----:B------:R-:W-:-:S05]  /*87d30*/  LOP3.LUT P0, RZ, R13, 0x7fffffff, RZ, 0xc0, !PT ;  /* 0x7fffffff0dff7812 */ /* 0x000fca000780c0ff */
[----:B------:R-:W0:Y:S02]  /*87d40*/  DFMA R6, R12, R6, +INF ;  /* 0x7ff000000c06742b */ /* 0x000e240000000006 */
[----:B0-----:R-:W-:Y:S02]  /*87d50*/  FSEL R6, R6, RZ, P0 ;  /* 0x000000ff06067208 */ /* 0x001fe40000000000 */
[----:B------:R-:W-:-:S07]  /*87d60*/  FSEL R7, R7, -QNAN , P0 ;  /* 0xfff0000007077808 */ /* 0x000fce0000000000 */
.L_x_8861:
[----:B------:R-:W-:Y:S05]  /*87d70*/  BSYNC.RECONVERGENT B0 ;  /* 0x0000000000007941 */ /* 0x000fea0003800200 */
.L_x_8859:
        /* <DEDUP_REMOVED lines=10> */
.L_x_8852:
[----:B------:R1:W2:Y:S02]  /*87e20*/  DADD R4, R10, R10 ;  /* 0x000000000a047229 */ /* 0x0002a4000000000a */
.L_x_8854:
[----:B------:R-:W-:Y:S05]  /*87e30*/  BSYNC.RECONVERGENT B3 ;  /* 0x0000000000037941 */ /* 0x000fea0003800200 */
.L_x_8851:
        /* <DEDUP_REMOVED lines=134> */
.L_x_8847:
        /* <DEDUP_REMOVED lines=64> */
.L_x_8864:
[----:B------:R-:W-:Y:S05]  /*88aa0*/  BSYNC.RECONVERGENT B0 ;  /* 0x0000000000007941 */ /* 0x000fea0003800200 */
.L_x_8863:
        /* <DEDUP_REMOVED lines=57> */
.L_x_8866:
[----:B------:R-:W-:Y:S05]  /*88e40*/  BSYNC.RECONVERGENT B3 ;  /* 0x0000000000037941 */ /* 0x000fea0003800200 */
.L_x_8865:
        /* <DEDUP_REMOVED lines=42> */
[----:B----4-:R-:W-:Y:S01]  /*890f0*/  IMAD.MOV.U32 R24, RZ, RZ, 0x0 ;  /* 0x00000000ff187424 */ /* 0x010fe200078e00ff */
[----:B------:R-:W-:-:S02]  /*89100*/  MOV R25, 0x3ff00000 ;  /* 0x3ff0000000197802 */ /* 0x000fc40000000f00 */
        /* <DEDUP_REMOVED lines=48> */
[----:B-1----:R-:W-:Y:S02]  /*89410*/  IMAD.MOV.U32 R22, RZ, RZ, 0x0 ;  /* 0x00000000ff167424 */ /* 0x002fe400078e00ff */
[----:B------:R-:W-:-:S05]  /*89420*/  HFMA2 R23, -RZ, RZ, 2.15625, -0.0 ;  /* 0x40508000ff177431 */ /* 0x000fca00000001ff */
        /* <DEDUP_REMOVED lines=16> */
.L_x_8868:
[----:B------:R-:W-:Y:S05]  /*89530*/  BSYNC.RECONVERGENT B3 ;  /* 0x0000000000037941 */ /* 0x000fea0003800200 */
.L_x_8867:
        /* <DEDUP_REMOVED lines=222> */
.L_x_8870:
[----:B------:R-:W-:Y:S05]  /*8a320*/  BSYNC.RECONVERGENT B0 ;  /* 0x0000000000007941 */ /* 0x000fea0003800200 */
.L_x_8869:
        /* <DEDUP_REMOVED lines=50> */
.L_x_8872:
[----:B------:R-:W-:Y:S05]  /*8a650*/  BSYNC.RECONVERGENT B0 ;  /* 0x0000000000007941 */ /* 0x000fea0003800200 */
.L_x_8871:
        /* <DEDUP_REMOVED lines=170> */
.L_x_8875:
[----:B------:R-:W-:Y:S05]  /*8b100*/  BSYNC.RECONVERGENT B0 ;  /* 0x0000000000007941 */ /* 0x000fea0003800200 */
.L_x_8874:
        /* <DEDUP_REMOVED lines=9> */
.L_x_8877:
[----:B------:R-:W-:Y:S05]  /*8b1a0*/  BSYNC.RECONVERGENT B0 ;  /* 0x0000000000007941 */ /* 0x000fea0003800200 */
.L_x_8876:
        /* <DEDUP_REMOVED lines=28> */
.L_x_8880:
        /* <DEDUP_REMOVED lines=18> */
.L_x_8879:
[----:B------:R-:W-:Y:S05]  /*8b490*/  BSYNC.RECONVERGENT B0 ;  /* 0x0000000000007941 */ /* 0x000fea0003800200 */
.L_x_8878:
        /* <DEDUP_REMOVED lines=22> */
[----:B------:R-:W-:-:S03]  /*8b600*/  IMAD.MOV.U32 R6, RZ, RZ, RZ ;  /* 0x000000ffff067224 */ /* 0x000fc600078e00ff */
[----:B------:R-:W-:-:S07]  /*8b610*/  MOV R7, R0 ;  /* 0x0000000000077202 */ /* 0x000fce0000000f00 */
.L_x_8882:
[----:B------:R-:W-:Y:S05]  /*8b620*/  BSYNC.RECONVERGENT B0 ;  /* 0x0000000000007941 */ /* 0x000fea0003800200 */
.L_x_8881:
        /* <DEDUP_REMOVED lines=13> */
.L_x_8873:
        /* <DEDUP_REMOVED lines=63> */
.L_x_8884:
[----:B------:R-:W-:Y:S05]  /*8baf0*/  BSYNC.RECONVERGENT B0 ;  /* 0x0000000000007941 */ /* 0x000fea0003800200 */
.L_x_8883:
        /* <DEDUP_REMOVED lines=58> */
.L_x_8888:
[----:B------:R-:W-:Y:S05]  /*8bea0*/  BSYNC.RECONVERGENT B0 ;  /* 0x0000000000007941 */ /* 0x000fea0003800200 */
.L_x_8887:
        /* <DEDUP_REMOVED lines=78> */
.L_x_8886:
        /* <DEDUP_REMOVED lines=191> */
.L_x_8890:
[----:B------:R-:W-:Y:S01]  /*8cf80*/  IMAD.MOV.U32 R6, RZ, RZ, 0x0 ;  /* 0x00000000ff067424 */ /* 0x000fe200078e00ff */
[----:B------:R-:W-:Y:S02]  /*8cf90*/  MOV R7, 0x7ff00000 ;  /* 0x7ff0000000077802 */ /* 0x000fe40000000f00 */
[----:B------:R-:W-:-:S04]  /*8cfa0*/  LOP3.LUT P0, RZ, R5, 0x7fffffff, RZ, 0xc0, !PT ;  /* 0x7fffffff05ff7812 */ /* 0x000fc8000780c0ff */
[----:B------:R-:W0:Y:S02]  /*8cfb0*/  DFMA R6, R4, R6, +INF ;  /* 0x7ff000000406742b */ /* 0x000e240000000006 */
[----:B0-----:R-:W-:Y:S02]  /*8cfc0*/  FSEL R6, R6, RZ, P0 ;  /* 0x000000ff06067208 */ /* 0x001fe40000000000 */
[----:B------:R-:W-:-:S07]  /*8cfd0*/  FSEL R7, R7, -QNAN , P0 ;  /* 0xfff0000007077808 */ /* 0x000fce0000000000 */
.L_x_8889:
[----:B------:R-:W-:Y:S05]  /*8cfe0*/  BSYNC.RECONVERGENT B3 ;  /* 0x0000000000037941 */ /* 0x000fea0003800200 */
.L_x_8885:
        /* <DEDUP_REMOVED lines=62> */
.L_x_8892:
[----:B------:R-:W-:Y:S05]  /*8d3d0*/  BSYNC.RECONVERGENT B0 ;  /* 0x0000000000007941 */ /* 0x000fea0003800200 */
.L_x_8891:
        /* <DEDUP_REMOVED lines=123> */
.L_x_8894:
[----:B------:R-:W-:Y:S05]  /*8db90*/  BSYNC.RECONVERGENT B0 ;  /* 0x0000000000007941 */ /* 0x000fea0003800200 */
.L_x_8893:
[----:B-1----:R1:W2:Y:S02]  /*8dba0*/  DMUL R18, R12, R22 ;  /* 0x000000160c127228 */ /* 0x0022a40000000000 */
.L_x_8862:
[----:B------:R-:W-:Y:S05]  /*8dbb0*/  BSYNC.RECONVERGENT B1 ;  /* 0x0000000000017941 */ /* 0x000fea0003800200 */
.L_x_8846:
[----:B--2---:R-:W2:Y:S01]  /*8dbc0*/  DSETP.NEU.AND P0, PT, R18, RZ, PT ;  /* 0x000000ff1200722a */ /* 0x004ea20003f0d000 */
[----:B------:R-:W-:Y:S01]  /*8dbd0*/  BSSY.RECONVERGENT B3, `(.L_x_8895) ;  /* 0x0000091000037945 */ /* 0x000fe20003800200 */
[----:B0-----:R-:W-:-:S03]  /*8dbe0*/  CS2R R6, SRZ ;  /* 0x0000000000067805 */ /* 0x001fc6000001ff00 */
[----:B--2---:R-:W-:Y:S05]  /*8dbf0*/  @!P0 BRA `(.L_x_8896) ;  /* 0x0000000800388947 */ /* 0x004fea0003800000 */
[----:B------:R-:W-:Y:S01]  /*8dc00*/  BSSY.RECONVERGENT B1, `(.L_x_8897) ;  /* 0x0000055000017945 */ /* 0x000fe20003800200 */
[----:B------:R-:W-:Y:S01]  /*8dc10*/  MOV R4, RZ ;  /* 0x000000ff00047202 */ /* 0x000fe20000000f00 */
[----:B-1----:R-:W-:Y:S01]  /*8dc20*/  IMAD.MOV.U32 R12, RZ, RZ, 0x0 ;  /* 0x00000000ff0c7424 */ /* 0x002fe200078e00ff */
[----:B------:R-:W-:Y:S01]  /*8dc30*/  MOV R13, 0x3ff00000 ;  /* 0x3ff00000000d7802 */ /* 0x000fe20000000f00 */
[----:B------:R-:W-:Y:S01]  /*8dc40*/  IMAD.MOV.U32 R14, RZ, RZ, R10 ;  /* 0x000000ffff0e7224 */ /* 0x000fe200078e000a */
[----:B------:R-:W-:Y:S01]  /*8dc50*/  MOV R15, R11 ;  /* 0x0000000b000f7202 */ /* 0x000fe20000000f00 */
[----:B------:R-:W-:Y:S01]  /*8dc60*/  IMAD.MOV.U32 R16, RZ, RZ, 0x0 ;  /* 0x00000000ff107424 */ /* 0x000fe200078e00ff */
[----:B------:R-:W-:-:S07]  /*8dc70*/  MOV R17, 0x3ff00000 ;  /* 0x3ff0000000117802 */ /* 0x000fce0000000f00 */
.L_x_8900:
        /* <DEDUP_REMOVED lines=57> */
.L_x_8899:
[----:B------:R-:W-:Y:S05]  /*8e010*/  BSYNC.RECONVERGENT B0 ;  /* 0x0000000000007941 */ /* 0x000fea0003800200 */
.L_x_8898:
        /* <DEDUP_REMOVED lines=20> */
.L_x_8897:
        /* <DEDUP_REMOVED lines=55> */
.L_x_8901:
[----:B------:R-:W-:Y:S05]  /*8e4d0*/  BSYNC.RECONVERGENT B0 ;  /* 0x0000000000007941 */ /* 0x000fea0003800200 */
.L_x_8896:
[----:B------:R-:W-:Y:S05]  /*8e4e0*/  BSYNC.RECONVERGENT B3 ;  /* 0x0000000000037941 */ /* 0x000fea0003800200 */
.L_x_8895:
[----:B------:R0:W2:Y:S02]  /*8e4f0*/  DADD R14, -R6, 1 ;  /* 0x3ff00000060e7429 */ /* 0x0000a40000000100 */
[----:B0-2---:R-:W-:Y:S05]  /*8e500*/  BRA `(.L_x_8408) ;  /* 0x000000e400407947 */ /* 0x005fea0003800000 */
.L_x_8803:
        /* <DEDUP_REMOVED lines=14> */
.L_x_8908:
        /* <DEDUP_REMOVED lines=54> */
[----:B0-----:R-:W-:Y:S05]  /*8e950*/  CALL.REL.NOINC `($__internal_25_$__cuda_sm20_div_rn_f64_full) ;  /* 0x000000e400cc7944 */ /* 0x001fea0003c00000 */
[----:B------:R-:W-:Y:S01]  /*8e960*/  IMAD.MOV.U32 R8, RZ, RZ, R6 ;  /* 0x000000ffff087224 */ /* 0x000fe200078e0006 */
[----:B------:R-:W-:-:S07]  /*8e970*/  MOV R9, R5 ;  /* 0x0000000500097202 */ /* 0x000fce0000000f00 */
.L_x_8905:
[----:B------:R-:W-:Y:S05]  /*8e980*/  BSYNC.RECONVERGENT B1 ;  /* 0x0000000000017941 */ /* 0x000fea0003800200 */
.L_x_8904:
[----:B------:R1:W2:Y:S01]  /*8e990*/  DMUL R6, R8, R14 ;  /* 0x0000000e08067228 */ /* 0x0002a20000000000 */
[----:B------:R-:W-:Y:S01]  /*8e9a0*/  BSSY.RECONVERGENT B1, `(.L_x_8906) ;  /* 0x000003b000017945 */ /* 0x000fe20003800200 */
[----:B-1----:R-:W-:Y:S01]  /*8e9b0*/  IMAD.MOV.U32 R14, RZ, RZ, 0x1 ;  /* 0x00000001ff0e7424 */ /* 0x002fe200078e00ff */
[----:B--2---:R-:W-:-:S15]  /*8e9c0*/  FSETP.GEU.AND P1, PT, |R7|, 6.5827683646048100446e-37, PT ;  /* 0x036000000700780b */ /* 0x004fde0003f2e200 */
[----:B------:R-:W-:-:S15]  /*8e9d0*/  NOP ;  /* 0x0000000000007918 */ /* 0x000fde0000000000 */
[----:B------:R-:W-:-:S15]  /*8e9e0*/  NOP ;  /* 0x0000000000007918 */ /* 0x000fde0000000000 */
[----:B------:R-:W-:-:S15]  /*8e9f0*/  NOP ;  /* 0x0000000000007918 */ /* 0x000fde0000000000 */
[----:B------:R-:W-:-:S01]  /*8ea00*/  NOP ;  /* 0x0000000000007918 */ /* 0x000fc20000000000 */
        /* <DEDUP_REMOVED lines=43> */
[----:B------:R-:W-:Y:S01]  /*8ecc0*/  MOV R14, R6 ;  /* 0x00000006000e7202 */ /* 0x000fe20000000f00 */
[----:B------:R-:W-:-:S03]  /*8ecd0*/  IMAD.MOV.U32 R15, RZ, RZ, R7 ;  /* 0x000000ffff0f7224 */ /* 0x000fc600078e0007 */
[----:B------:R-:W-:-:S13]  /*8ece0*/  FSETP.GT.AND P0, PT, |R0|, 1.469367938527859385e-39, PT ;  /* 0x001000000000780b */ /* 0x000fda0003f04200 */
[----:B------:R-:W-:Y:S05]  /*8ecf0*/  @P0 BRA P1, `(.L_x_8907) ;  /* 0x0000000000140947 */ /* 0x000fea0000800000 */
[----:B------:R-:W-:Y:S02]  /*8ed00*/  MOV R5, R9 ;  /* 0x0000000900057202 */ /* 0x000fe40000000f00 */
[----:B------:R-:W-:-:S07]  /*8ed10*/  MOV R0, 0x8ed30 ;  /* 0x0008ed3000007802 */ /* 0x000fce0000000f00 */
[----:B0-----:R-:W-:Y:S05]  /*8ed20*/  CALL.REL.NOINC `($__internal_25_$__cuda_sm20_div_rn_f64_full) ;  /* 0x000000e000d87944 */ /* 0x001fea0003c00000 */
[----:B------:R-:W-:Y:S01]  /*8ed30*/  IMAD.MOV.U32 R18, RZ, RZ, R6 ;  /* 0x000000ffff127224 */ /* 0x000fe200078e0006 */
[----:B------:R-:W-:-:S07]  /*8ed40*/  MOV R19, R5 ;  /* 0x0000000500137202 */ /* 0x000fce0000000f00 */
.L_x_8907:
[----:B------:R-:W-:Y:S05]  /*8ed50*/  BSYNC.RECONVERGENT B1 ;  /* 0x0000000000017941 */ /* 0x000fea0003800200 */
.L_x_8906:
[C---:B------:R-:W-:Y:S01]  /*8ed60*/  ISETP.GE.U32.AND P0, PT, R4.reuse, 0x7cf, PT ;  /* 0x000007cf0400780c */ /* 0x040fe20003f06070 */
[----:B------:R-:W1:Y:S01]  /*8ed70*/  DADD R16, R18, R16 ;  /* 0x0000000012107229 */ /* 0x000e620000000010 */
[----:B------:R-:W-:-:S05]  /*8ed80*/  VIADD R0, R4, 0x1 ;  /* 0x0000000104007836 */ /* 0x000fca0000000000 */
[----:B------:R-:W-:-:S15]  /*8ed90*/  MOV R4, R0 ;  /* 0x0000000000047202 */ /* 0x000fde0000000f00 */
        /* <DEDUP_REMOVED lines=11> */
.L_x_8903:
        /* <DEDUP_REMOVED lines=184> */
.L_x_8910:
[----:B------:R-:W-:Y:S01]  /*8f9d0*/  MOV R4, 0x0 ;  /* 0x0000000000047802 */ /* 0x000fe20000000f00 */
[----:B------:R-:W-:Y:S01]  /*8f9e0*/  IMAD.MOV.U32 R5, RZ, RZ, 0x7ff00000 ;  /* 0x7ff00000ff057424 */ /* 0x000fe200078e00ff */
[----:B------:R-:W-:-:S05]  /*8f9f0*/  LOP3.LUT P0, RZ, R3, 0x7fffffff, RZ, 0xc0, !PT ;  /* 0x7fffffff03ff7812 */ /* 0x000fca000780c0ff */
[----:B------:R-:W1:Y:S02]  /*8fa00*/  DFMA R2, R2, R4, +INF ;  /* 0x7ff000000202742b */ /* 0x000e640000000004 */
[----:B-1----:R-:W-:Y:S02]  /*8fa10*/  FSEL R2, R2, RZ, P0 ;  /* 0x000000ff02027208 */ /* 0x002fe40000000000 */
[----:B------:R-:W-:-:S07]  /*8fa20*/  FSEL R3, R3, -QNAN , P0 ;  /* 0xfff0000003037808 */ /* 0x000fce0000000000 */
.L_x_8911:
[----:B------:R-:W-:Y:S05]  /*8fa30*/  BSYNC.RECONVERGENT B0 ;  /* 0x0000000000007941 */ /* 0x000fea0003800200 */
.L_x_8909:
        /* <DEDUP_REMOVED lines=20> */
.L_x_8914:
        /* <DEDUP_REMOVED lines=178> */
.L_x_8919:
[----:B------:R-:W-:Y:S05]  /*906a0*/  BSYNC.RECONVERGENT B0 ;  /* 0x0000000000007941 */ /* 0x000fea0003800200 */
.L_x_8918:
[----:B------:R-:W-:Y:S01]  /*906b0*/  IMAD.MOV.U32 R2, RZ, RZ, R6 ;  /* 0x000000ffff027224 */ /* 0x000fe200078e0006 */
[----:B------:R-:W-:-:S07]  /*906c0*/  MOV R3, R7 ;  /* 0x0000000700037202 */ /* 0x000fce0000000f00 */
.L_x_8917:
[----:B------:R-:W-:Y:S05]  /*906d0*/  BSYNC.RECONVERGENT B1 ;  /* 0x0000000000017941 */ /* 0x000fea0003800200 */
.L_x_8916:
        /* <DEDUP_REMOVED lines=184> */
.L_x_8921:
[----:B------:R-:W-:Y:S01]  /*91260*/  MOV R6, 0x0 ;  /* 0x0000000000067802 */ /* 0x000fe20000000f00 */
[----:B------:R-:W-:Y:S01]  /*91270*/  IMAD.MOV.U32 R7, RZ, RZ, 0x7ff00000 ;  /* 0x7ff00000ff077424 */ /* 0x000fe200078e00ff */
[----:B------:R-:W-:-:S05]  /*91280*/  LOP3.LUT P0, RZ, R3, 0x7fffffff, RZ, 0xc0, !PT ;  /* 0x7fffffff03ff7812 */ /* 0x000fca000780c0ff */
[----:B------:R-:W0:Y:S02]  /*91290*/  DFMA R2, R2, R6, +INF ;  /* 0x7ff000000202742b */ /* 0x000e240000000006 */
[----:B0-----:R-:W-:Y:S02]  /*912a0*/  FSEL R2, R2, RZ, P0 ;  /* 0x000000ff02027208 */ /* 0x001fe40000000000 */
[----:B------:R-:W-:-:S07]  /*912b0*/  FSEL R3, R3, -QNAN , P0 ;  /* 0xfff0000003037808 */ /* 0x000fce0000000000 */
.L_x_8922:
[----:B------:R-:W-:Y:S05]  /*912c0*/  BSYNC.RECONVERGENT B0 ;  /* 0x0000000000007941 */ /* 0x000fea0003800200 */
.L_x_8920:
        /* <DEDUP_REMOVED lines=10> */
.L_x_8913:
[----:B------:R1:W2:Y:S02]  /*91370*/  DADD R4, R14, R14 ;  /* 0x000000000e047229 */ /* 0x0002a4000000000e */
.L_x_8915:
[----:B------:R-:W-:Y:S05]  /*91380*/  BSYNC.RECONVERGENT B3 ;  /* 0x0000000000037941 */ /* 0x000fea0003800200 */
.L_x_8912:
        /* <DEDUP_REMOVED lines=136> */
.L_x_8924:
        /* <DEDUP_REMOVED lines=10> */
.L_x_8925:
[----:B------:R-:W-:Y:S05]  /*91cb0*/  BSYNC.RECONVERGENT B0 ;  /* 0x0000000000007941 */ /* 0x000fea0003800200 */
.L_x_8923:
        /* <DEDUP_REMOVED lines=9> */
.L_x_8928:
        /* <DEDUP_REMOVED lines=181> */
.L_x_8933:
[----:B------:R-:W-:Y:S05]  /*928a0*/  BSYNC.RECONVERGENT B0 ;  /* 0x0000000000007941 */ /* 0x000fea0003800200 */
.L_x_8932:
[----:B------:R-:W-:Y:S01]  /*928b0*/  IMAD.MOV.U32 R12, RZ, RZ, R8 ;  /* 0x000000ffff0c7224 */ /* 0x000fe200078e0008 */
[----:B------:R-:W-:-:S07]  /*928c0*/  MOV R13, R9 ;  /* 0x00000009000d7202 */ /* 0x000fce0000000f00 */
.L_x_8931:
[----:B------:R-:W-:Y:S05]  /*928d0*/  BSYNC.RECONVERGENT B1 ;  /* 0x0000000000017941 */ /* 0x000fea0003800200 */
.L_x_8930:
        /* <DEDUP_REMOVED lines=186> */
.L_x_8935:
[----:B------:R-:W-:Y:S01]  /*93480*/  IMAD.MOV.U32 R6, RZ, RZ, 0x0 ;  /* 0x00000000ff067424 */ /* 0x000fe200078e00ff */
[----:B------:R-:W-:Y:S02]  /*93490*/  MOV R7, 0x7ff00000 ;  /* 0x7ff0000000077802 */ /* 0x000fe40000000f00 */
[----:B------:R-:W-:-:S04]  /*934a0*/  LOP3.LUT P0, RZ, R13, 0x7fffffff, RZ, 0xc0, !PT ;  /* 0x7fffffff0dff7812 */ /* 0x000fc8000780c0ff */
[----:B------:R-:W0:Y:S02]  /*934b0*/  DFMA R6, R12, R6, +INF ;  /* 0x7ff000000c06742b */ /* 0x000e240000000006 */
[----:B0-----:R-:W-:Y:S02]  /*934c0*/  FSEL R6, R6, RZ, P0 ;  /* 0x000000ff06067208 */ /* 0x001fe40000000000 */
[----:B------:R-:W-:-:S07]  /*934d0*/  FSEL R7, R7, -QNAN , P0 ;  /* 0xfff0000007077808 */ /* 0x000fce0000000000 */
.L_x_8936:
[----:B------:R-:W-:Y:S05]  /*934e0*/  BSYNC.RECONVERGENT B0 ;  /* 0x0000000000007941 */ /* 0x000fea0003800200 */
.L_x_8934:
        /* <DEDUP_REMOVED lines=10> */
.L_x_8927:
[----:B------:R2:W3:Y:S02]  /*93590*/  DADD R4, R10, R10 ;  /* 0x000000000a047229 */ /* 0x0004e4000000000a */
.L_x_8929:
[----:B------:R-:W-:Y:S05]  /*935a0*/  BSYNC.RECONVERGENT B3 ;  /* 0x0000000000037941 */ /* 0x000fea0003800200 */
.L_x_8926:
        /* <DEDUP_REMOVED lines=122> */
.L_x_8938:
[----:B------:R-:W-:Y:S05]  /*93d50*/  BSYNC.RECONVERGENT B0 ;  /* 0x0000000000007941 */ /* 0x000fea0003800200 */
.L_x_8937:
[----:B-1-3--:R1:W3:Y:S02]  /*93d60*/  DFMA R14, -R16, R10, -R2 ;  /* 0x0000000a100e722b */ /* 0x00a2e40000000902 */
[----:B-1-3--:R-:W-:Y:S05]  /*93d70*/  BRA `(.L_x_8408) ;  /* 0x0000008c00247947 */ /* 0x00afea0003800000 */
.L_x_8902:
        /* <DEDUP_REMOVED lines=202> */
.L_x_8942:
[----:B------:R-:W-:Y:S01]  /*94a20*/  IMAD.MOV.U32 R6, RZ, RZ, 0x0 ;  /* 0x00000000ff067424 */ /* 0x000fe200078e00ff */
[----:B------:R-:W-:Y:S02]  /*94a30*/  MOV R7, 0x7ff00000 ;  /* 0x7ff0000000077802 */ /* 0x000fe40000000f00 */
[----:B------:R-:W-:-:S04]  /*94a40*/  LOP3.LUT P0, RZ, R5, 0x7fffffff, RZ, 0xc0, !PT ;  /* 0x7fffffff05ff7812 */ /* 0x000fc8000780c0ff */
[----:B------:R-:W1:Y:S02]  /*94a50*/  DFMA R6, R4, R6, +INF ;  /* 0x7ff000000406742b */ /* 0x000e640000000006 */
[----:B-1----:R-:W-:Y:S02]  /*94a60*/  FSEL R4, R6, RZ, P0 ;  /* 0x000000ff06047208 */ /* 0x002fe40000000000 */
[----:B------:R-:W-:-:S07]  /*94a70*/  FSEL R5, R7, -QNAN , P0 ;  /* 0xfff0000007057808 */ /* 0x000fce0000000000 */
.L_x_8943:
[----:B------:R-:W-:Y:S05]  /*94a80*/  BSYNC.RECONVERGENT B0 ;  /* 0x0000000000007941 */ /* 0x000fea0003800200 */
.L_x_8941:
        /* <DEDUP_REMOVED lines=14> */
.L_x_8946:
        /* <DEDUP_REMOVED lines=181> */
.L_x_8951:
[----:B------:R-:W-:Y:S05]  /*956c0*/  BSYNC.RECONVERGENT B4 ;  /* 0x0000000000047941 */ /* 0x000fea0003800200 */
.L_x_8950:
[----:B------:R-:W-:Y:S01]  /*956d0*/  IMAD.MOV.U32 R12, RZ, RZ, R8 ;  /* 0x000000ffff0c7224 */ /* 0x000fe200078e0008 */
[----:B------:R-:W-:-:S07]  /*956e0*/  MOV R13, R9 ;  /* 0x00000009000d7202 */ /* 0x000fce0000000f00 */
.L_x_8949:
[----:B------:R-:W-:Y:S05]  /*956f0*/  BSYNC.RECONVERGENT B0 ;  /* 0x0000000000007941 */ /* 0x000fea0003800200 */
.L_x_8948:
        /* <DEDUP_REMOVED lines=186> */
.L_x_8953:
[----:B------:R-:W-:Y:S01]  /*962a0*/  IMAD.MOV.U32 R6, RZ, RZ, 0x0 ;  /* 0x00000000ff067424 */ /* 0x000fe200078e00ff */
[----:B------:R-:W-:Y:S02]  /*962b0*/  MOV R7, 0x7ff00000 ;  /* 0x7ff0000000077802 */ /* 0x000fe40000000f00 */
[----:B------:R-:W-:-:S04]  /*962c0*/  LOP3.LUT P0, RZ, R13, 0x7fffffff, RZ, 0xc0, !PT ;  /* 0x7fffffff0dff7812 */ /* 0x000fc8000780c0ff */
[----:B------:R-:W0:Y:S02]  /*962d0*/  DFMA R6, R12, R6, +INF ;  /* 0x7ff000000c06742b */ /* 0x000e240000000006 */
[----:B0-----:R-:W-:Y:S02]  /*962e0*/  FSEL R6, R6, RZ, P0 ;  /* 0x000000ff06067208 */ /* 0x001fe40000000000 */
[----:B------:R-:W-:-:S07]  /*962f0*/  FSEL R7, R7, -QNAN , P0 ;  /* 0xfff0000007077808 */ /* 0x000fce0000000000 */
.L_x_8954:
[----:B------:R-:W-:Y:S05]  /*96300*/  BSYNC.RECONVERGENT B0 ;  /* 0x0000000000007941 */ /* 0x000fea0003800200 */
.L_x_8952:
        /* <DEDUP_REMOVED lines=10> */
.L_x_8945:
[----:B------:R1:W2:Y:S02]  /*963b0*/  DADD R4, R10, R10 ;  /* 0x000000000a047229 */ /* 0x0002a4000000000a */
.L_x_8947:
[----:B------:R-:W-:Y:S05]  /*963c0*/  BSYNC.RECONVERGENT B3 ;  /* 0x0000000000037941 */ /* 0x000fea0003800200 */
.L_x_8944:
        /* <DEDUP_REMOVED lines=134> */
.L_x_8940:
        /* <DEDUP_REMOVED lines=64> */
.L_x_8957:
[----:B------:R-:W-:Y:S05]  /*97030*/  BSYNC.RECONVERGENT B0 ;  /* 0x0000000000007941 */ /* 0x000fea0003800200 */
.L_x_8956:
        /* <DEDUP_REMOVED lines=57> */
.L_x_8959:
[----:B------:R-:W-:Y:S05]  /*973d0*/  BSYNC.RECONVERGENT B3 ;  /* 0x0000000000037941 */ /* 0x000fea0003800200 */
.L_x_8958:
[----:B------:R-:W1:Y:S01]  /*973e0*/  MUFU.RCP64H R9, R11 ;  /* 0x0000000b00097308 */ /* 0x000e620000001800 */
[----:B------:R-:W-:Y:S01]  /*973f0*/  MOV R24, 0x6a172145 ;  /* 0x6a17214500187802 */ /* 0x000fe20000000f00 */
[----:B------:R-:W-:Y:S02]  /*97400*/  IMAD.MOV.U32 R25, RZ, RZ, 0x3f78d44d ;  /* 0x3f78d44dff197424 */ /* 0x000fe400078e00ff */
[----:B------:R-:W-:Y:S02]  /*97410*/  HFMA2 R30, -RZ, RZ, 32624, -4.29296875 ;  /* 0x77f7c44bff1e7431 */ /* 0x000fe400000001ff */
[----:B------:R-:W-:Y:S01]  /*97420*/  VIADD R8, R11, 0x300402 ;  /* 0x003004020b087836 */ /* 0x000fe20000000000 */
[----:B------:R-:W-:Y:S01]  /*97430*/  MOV R28, 0xfe638382 ;  /* 0xfe638382001c7802 */ /* 0x000fe20000000f00 */
[----:B------:R-:W-:Y:S01]  /*97440*/  IMAD.MOV.U32 R31, RZ, RZ, 0x3fe0509f ;  /* 0x3fe0509fff1f7424 */ /* 0x000fe200078e00ff */
[----:B------:R2:W-:Y:S01]  /*97450*/  STL.64 [R1+0x1450], R24 ;  /* 0x0014501801007387 */ /* 0x0005e20000100a00 */
[----:B------:R-:W-:-:S02]  /*97460*/  IMAD.MOV.U32 R29, RZ, RZ, 0x40338519 ;  /* 0x40338519ff1d7424 */ /* 0x000fc400078e00ff */
[----:B------:R-:W-:Y:S02]  /*97470*/  HFMA2 R26, -RZ, RZ, -1971, -349.75 ;  /* 0xe7b3dd77ff1a7431 */ /* 0x000fe400000001ff */
[----:B------:R-:W-:Y:S01]  /*97480*/  IMAD.MOV.U32 R27, RZ, RZ, 0x407c1f1c ;  /* 0x407c1f1cff1b7424 */ /* 0x000fe200078e00ff */
[----:B------:R3:W-:Y:S01]  /*97490*/  STL.64 [R1+0x1458], R30 ;  /* 0x0014581e01007387 */ /* 0x0007e20000100a00 */
[----:B------:R-:W-:Y:S01]  /*974a0*/  FSETP.GEU.AND P0, PT, |R8|, 5.8789094863358348022e-39, PT ;  /* 0x004004020800780b */ /* 0x000fe20003f0e200 */
[----:B------:R-:W-:Y:S01]  /*974b0*/  BSSY.RECONVERGENT B3, `(.L_x_8960) ;  /* 0x0000061000037945 */ /* 0x000fe20003800200 */
[----:B------:R-:W-:Y:S01]  /*974c0*/  DSETP.GT.AND P1, PT, R12, 1, PT ;  /* 0x3ff000000c00742a */ /* 0x000fe20003f24000 */
[----:B------:R4:W-:Y:S01]  /*974d0*/  STL.64 [R1+0x1460], R28 ;  /* 0x0014601c01007387 */ /* 0x0009e20000100a00 */
[C---:B------:R-:W-:Y:S01]  /*974e0*/  VIADD R44, R4.reuse, 0x1388 ;  /* 0x00001388042c7836 */ /* 0x040fe20000000000 */
[----:B------:R-:W-:Y:S02]  /*974f0*/  IADD3 R40, PT, PT, R4, 0x13e8, RZ ;  /* 0x000013e804287810 */ /* 0x000fe40007ffe0ff */
[----:B--2---:R-:W-:Y:S01]  /*97500*/  MOV R24, 0xe5f3508a ;  /* 0xe5f3508a00187802 */ /* 0x004fe20000000f00 */
[----:B------:R-:W-:Y:S01]  /*97510*/  IMAD.MOV.U32 R25, RZ, RZ, 0x40bb2bff ;  /* 0x40bb2bffff197424 */ /* 0x000fe200078e00ff */
[----:B------:R2:W-:Y:S01]  /*97520*/  STL.64 [R1+0x1468], R26 ;  /* 0x0014681a01007387 */ /* 0x0005e20000100a00 */
[----:B---3--:R-:W-:Y:S01]  /*97530*/  MOV R30, 0xb04add10 ;  /* 0xb04add10001e7802 */ /* 0x008fe20000000f00 */
[----:B------:R-:W-:-:S02]  /*97540*/  IMAD.MOV.U32 R31, RZ, RZ, 0x40f28df4 ;  /* 0x40f28df4ff1f7424 */ /* 0x000fc400078e00ff */
[----:B------:R3:W-:Y:S01]  /*97550*/  STL.64 [R1+0x1470], R24 ;  /* 0x0014701801007387 */ /* 0x0007e20000100a00 */
[----:B----4-:R-:W-:Y:S02]  /*97560*/  HFMA2 R28, -RZ, RZ, 0.99853515625, 22016 ;  /* 0x3bfd7560ff1c7431 */ /* 0x010fe400000001ff */
[----:B------:R-:W-:Y:S01]  /*97570*/  IMAD.MOV.U32 R29, RZ, RZ, 0x41225e07 ;  /* 0x41225e07ff1d7424 */ /* 0x000fe200078e00ff */
[----:B------:R4:W-:Y:S01]  /*97580*/  STL.64 [R1+0x1478], R30 ;  /* 0x0014781e01007387 */ /* 0x0009e20000100a00 */
[----:B--2---:R-:W-:Y:S01]  /*97590*/  MOV R26, 0x13d667e3 ;  /* 0x13d667e3001a7802 */ /* 0x004fe20000000f00 */
[----:B------:R-:W-:Y:S02]  /*975a0*/  IMAD.MOV.U32 R27, RZ, RZ, 0x414a9038 ;  /* 0x414a9038ff1b7424 */ /* 0x000fe400078e00ff */
[----:B------:R2:W-:Y:S01]  /*975b0*/  STL.64 [R1+0x1480], R28 ;  /* 0x0014801c01007387 */ /* 0x0005e20000100a00 */
[----:B---3--:R-:W-:Y:S02]  /*975c0*/  HFMA2 R24, -RZ, RZ, 3.40234375, 39.3125 ;  /* 0x42ce50eaff187431 */ /* 0x008fe400000001ff */
[----:B------:R-:W-:Y:S01]  /*975d0*/  IMAD.MOV.U32 R25, RZ, RZ, 0x416bdba1 ;  /* 0x416bdba1ff197424 */ /* 0x000fe200078e00ff */
[----:B------:R3:W-:Y:S01]  /*975e0*/  STL.64 [R1+0x1488], R26 ;  /* 0x0014881a01007387 */ /* 0x0007e20000100a00 */
[----:B----4-:R-:W-:-:S02]  /*975f0*/  HFMA2 R30, -RZ, RZ, -5276, 0.000354290008544921875 ;  /* 0xed270dceff1e7431 */ /* 0x010fc400000001ff */
[----:B------:R-:W-:Y:S01]  /*97600*/  IMAD.MOV.U32 R31, RZ, RZ, 0x4194972f ;  /* 0x4194972fff1f7424 */ /* 0x000fe200078e00ff */
[----:B------:R4:W-:Y:S01]  /*97610*/  STL.64 [R1+0x1490], R24 ;  /* 0x0014901801007387 */ /* 0x0009e20000100a00 */
[----:B--2---:R-:W-:Y:S01]  /*97620*/  MOV R28, 0xec772306 ;  /* 0xec772306001c7802 */ /* 0x004fe20000000f00 */
[----:B------:R-:W-:Y:S02]  /*97630*/  IMAD.MOV.U32 R29, RZ, RZ, 0x4198bf15 ;  /* 0x4198bf15ff1d7424 */ /* 0x000fe400078e00ff */
[----:B------:R2:W-:Y:S01]  /*97640*/  STL.64 [R1+0x14a0], R30 ;  /* 0x0014a01e01007387 */ /* 0x0005e20000100a00 */
[----:B---3--:R-:W-:Y:S02]  /*97650*/  HFMA2 R26, -RZ, RZ, -29.21875, -12.359375 ;  /* 0xcf4eca2eff1a7431 */ /* 0x008fe400000001ff */
[----:B------:R-:W-:Y:S01]  /*97660*/  IMAD.MOV.U32 R27, RZ, RZ, 0x418b2298 ;  /* 0x418b2298ff1b7424 */ /* 0x000fe200078e00ff */
[----:B------:R3:W-:Y:S01]  /*97670*/  STL.64 [R1+0x14a8], R28 ;  /* 0x0014a81c01007387 */ /* 0x0007e20000100a00 */
[----:B----4-:R-:W-:Y:S01]  /*97680*/  MOV R24, 0x0 ;  /* 0x0000000000187802 */ /* 0x010fe20000000f00 */
[----:B------:R-:W-:-:S02]  /*97690*/  IMAD.MOV.U32 R25, RZ, RZ, 0x3ff00000 ;  /* 0x3ff00000ff197424 */ /* 0x000fc400078e00ff */
[----:B------:R4:W-:Y:S04]  /*976a0*/  STL.64 [R1+0x14b0], R26 ;  /* 0x0014b01a01007387 */ /* 0x0009e80000100a00 */
[----:B------:R5:W-:Y:S01]  /*976b0*/  STL.64 [R1+0x27d8], R24 ;  /* 0x0027d81801007387 */ /* 0x000be20000100a00 */
[----:B--2---:R-:W-:Y:S01]  /*976c0*/  MOV R30, 0x0 ;  /* 0x00000000001e7802 */ /* 0x004fe20000000f00 */
[----:B------:R-:W-:Y:S02]  /*976d0*/  IMAD.MOV.U32 R31, RZ, RZ, 0x409e1400 ;  /* 0x409e1400ff1f7424 */ /* 0x000fe400078e00ff */
[----:B---3--:R-:W-:Y:S02]  /*976e0*/  HFMA2 R28, -RZ, RZ, 0, 0 ;  /* 0x00000000ff1c7431 */ /* 0x008fe400000001ff */
[----:B------:R-:W-:Y:S01]  /*976f0*/  IMAD.MOV.U32 R29, RZ, RZ, 0x40dfe780 ;  /* 0x40dfe780ff1d7424 */ /* 0x000fe200078e00ff */
[----:B------:R-:W-:Y:S01]  /*97700*/  STL.64 [R1+0x2838], RZ ;  /* 0x002838ff01007387 */ /* 0x000fe20000100a00 */
[----:B----4-:R-:W-:Y:S01]  /*97710*/  MOV R26, 0x0 ;  /* 0x00000000001a7802 */ /* 0x010fe20000000f00 */
[----:B------:R-:W-:-:S02]  /*97720*/  IMAD.MOV.U32 R27, RZ, RZ, 0x4115d0bc ;  /* 0x4115d0bcff1b7424 */ /* 0x000fc400078e00ff */
[----:B------:R2:W-:Y:S01]  /*97730*/  STL.64 [R1+0x27e8], R30 ;  /* 0x0027e81e01007387 */ /* 0x0005e20000100a00 */
[----:B-----5:R-:W-:-:S03]  /*97740*/  HFMA2 R25, -RZ, RZ, 2.6328125, 0.007305145263671875 ;  /* 0x41441f7bff197431 */ /* 0x020fc600000001ff */
[----:B------:R3:W-:Y:S06]  /*97750*/  STL.64 [R1+0x27f0], R28 ;  /* 0x0027f01c01007387 */ /* 0x0007ec0000100a00 */
[----:B-1----:R-:W1:Y:S01]  /*97760*/  DFMA R6, -R10, R8, 1 ;  /* 0x3ff000000a06742b */ /* 0x002e620000000108 */
[----:B------:R4:W-:Y:S04]  /*97770*/  STL.64 [R1+0x27f8], R26 ;  /* 0x0027f81a01007387 */ /* 0x0009e80000100a00 */
[----:B------:R5:W-:Y:S01]  /*97780*/  STL.64 [R1+0x2800], R24 ;  /* 0x0028001801007387 */ /* 0x000be20000100a00 */
[----:B--2---:R-:W-:-:S02]  /*97790*/  IMAD.MOV.U32 R30, RZ, RZ, -0x70000000 ;  /* 0x90000000ff1e7424 */ /* 0x004fc400078e00ff */
[----:B------:R-:W-:Y:S02]  /*977a0*/  HFMA2 R31, -RZ, RZ, 2.759765625, -6872 ;  /* 0x4185eeb6ff1f7431 */ /* 0x000fe400000001ff */
[----:B---3--:R-:W-:Y:S01]  /*977b0*/  IMAD.MOV.U32 R28, RZ, RZ, 0x70000000 ;  /* 0x70000000ff1c7424 */ /* 0x008fe200078e00ff */
[----:B------:R-:W-:Y:S02]  /*977c0*/  MOV R29, 0x41991871 ;  /* 0x41991871001d7802 */ /* 0x000fe40000000f00 */
[----:B------:R-:W-:Y:S01]  /*977d0*/  STL.64 [R1+0x2810], R30 ;  /* 0x0028101e01007387 */ /* 0x000fe20000100a00 */
[----:B----4-:R-:W-:Y:S01]  /*977e0*/  IMAD.MOV.U32 R26, RZ, RZ, -0x50000000 ;  /* 0xb0000000ff1a7424 */ /* 0x010fe200078e00ff */
[----:B------:R-:W-:Y:S02]  /*977f0*/  MOV R27, 0x41a1fda6 ;  /* 0x41a1fda6001b7802 */ /* 0x000fe40000000f00 */
[----:B------:R-:W-:Y:S01]  /*97800*/  STL.64 [R1+0x2818], R28 ;  /* 0x0028181c01007387 */ /* 0x000fe20000100a00 */
[----:B-----5:R-:W-:-:S02]  /*97810*/  IMAD.MOV.U32 R24, RZ, RZ, -0x80000000 ;  /* 0x80000000ff187424 */ /* 0x020fc400078e00ff */
[----:B------:R-:W-:Y:S01]  /*97820*/  HFMA2 R25, -RZ, RZ, 2.8046875, -1.3525390625 ;  /* 0x419cbd69ff197431 */ /* 0x000fe200000001ff */
[----:B------:R-:W-:Y:S04]  /*97830*/  STL.64 [R1+0x2820], R26 ;  /* 0x0028201a01007387 */ /* 0x000fe80000100a00 */
[----:B------:R-:W-:-:S15]  /*97840*/  STL.64 [R1+0x2828], R24 ;  /* 0x0028281801007387 */ /* 0x000fde0000100a00 */
[----:B------:R-:W-:-:S15]  /*97850*/  NOP ;  /* 0x0000000000007918 */ /* 0x000fde0000000000 */
[----:B------:R-:W-:-:S09]  /*97860*/  NOP ;  /* 0x0000000000007918 */ /* 0x000fd20000000000 */
        /* <DEDUP_REMOVED lines=32> */
[----:B------:R-:W-:Y:S01]  /*97a70*/  MOV R24, 0x97aa0 ;  /* 0x00097aa000187802 */ /* 0x000fe20000000f00 */
[----:B------:R-:W-:-:S07]  /*97a80*/  VIADD R0, R0, 0xfff00000 ;  /* 0xfff0000000007836 */ /* 0x000fce0000000000 */
[----:B01----:R-:W-:Y:S05]  /*97a90*/  CALL.REL.NOINC `($__internal_24_$__cuda_sm20_dblrcp_rn_slowpath_v3) ;  /* 0x0000004c00f07944 */ /* 0x003fea0003c00000 */
[----:B------:R-:W-:Y:S01]  /*97aa0*/  MOV R6, R5 ;  /* 0x0000000500067202 */ /* 0x000fe20000000f00 */
[----:B------:R-:W-:-:S07]  /*97ab0*/  IMAD.MOV.U32 R7, RZ, RZ, R0 ;  /* 0x000000ffff077224 */ /* 0x000fce00078e0000 */
.L_x_8961:
[----:B------:R-:W-:Y:S05]  /*97ac0*/  BSYNC.RECONVERGENT B3 ;  /* 0x0000000000037941 */ /* 0x000fea0003800200 */
.L_x_8960:
[----:B------:R-:W-:Y:S02]  /*97ad0*/  SEL R0, RZ, 0x60, !P1 ;  /* 0x00000060ff007807 */ /* 0x000fe40004800000 */
[----:B------:R-:W-:-:S03]  /*97ae0*/  MOV R8, 0xfffffff8 ;  /* 0xfffffff800087802 */ /* 0x000fc60000000f00 */
[----:B------:R-:W-:Y:S01]  /*97af0*/  IMAD.IADD R5, R4, 0x1, R0 ;  /* 0x0000000104057824 */ /* 0x000fe200078e0200 */
[----:B------:R-:W-:-:S04]  /*97b00*/  SEL R0, R8, 0x8, P1 ;  /* 0x0000000808007807 */ /* 0x000fc80000800000 */
[----:B------:R-:W-:Y:S01]  /*97b10*/  IADD3 R24, PT, PT, R0, R5, RZ ;  /* 0x0000000500187210 */ /* 0x000fe20007ffe0ff */
[----:B-1----:R-:W2:Y:S04]  /*97b20*/  LDL.64 R22, [R5] ;  /* 0x0000000005167983 */ /* 0x002ea80000100a00 */
[--C-:B------:R-:W-:Y:S02]  /*97b30*/  IMAD.IADD R8, R24, 0x1, R0.reuse ;  /* 0x0000000118087824 */ /* 0x100fe400078e0200 */
[----:B------:R-:W2:Y:S03]  /*97b40*/  LDL.64 R24, [R24] ;  /* 0x0000000018187983 */ /* 0x000ea60000100a00 */
[----:B------:R-:W-:Y:S01]  /*97b50*/  IADD3 R28, PT, PT, R8, R0, RZ ;  /* 0x00000000081c7210 */ /* 0x000fe20007ffe0ff */
[----:B------:R1:W3:Y:S04]  /*97b60*/  LDL.64 R26, [R8] ;  /* 0x00000000081a7983 */ /* 0x0002e80000100a00 */
[----:B------:R-:W-:-:S02]  /*97b70*/  IMAD.IADD R30, R28, 0x1, R0 ;  /* 0x000000011c1e7824 */ /* 0x000fc400078e0200 */
[----:B------:R-:W4:Y:S03]  /*97b80*/  LDL.64 R28, [R28] ;  /* 0x000000001c1c7983 */ /* 0x000f260000100a00 */
[-C--:B------:R-:W-:Y:S02]  /*97b90*/  IADD3 R4, PT, PT, R30, R0.reuse, RZ ;  /* 0x000000001e047210 */ /* 0x080fe40007ffe0ff */
[----:B------:R-:W5:Y:S03]  /*97ba0*/  LDL.64 R30, [R30] ;  /* 0x000000001e1e7983 */ /* 0x000f660000100a00 */
[----:B------:R-:W-:Y:S01]  /*97bb0*/  IMAD.IADD R34, R4, 0x1, R0 ;  /* 0x0000000104227824 */ /* 0x000fe200078e0200 */
[----:B------:R0:W5:Y:S04]  /*97bc0*/  LDL.64 R32, [R4] ;  /* 0x0000000004207983 */ /* 0x0001680000100a00 */
[----:B------:R-:W-:-:S02]  /*97bd0*/  IADD3 R36, PT, PT, R34, R0, RZ ;  /* 0x0000000022247210 */ /* 0x000fc40007ffe0ff */
[----:B------:R-:W5:Y:S03]  /*97be0*/  LDL.64 R34, [R34] ;  /* 0x0000000022227983 */ /* 0x000f660000100a00 */
[--C-:B------:R-:W-:Y:S02]  /*97bf0*/  IMAD.IADD R9, R36, 0x1, R0.reuse ;  /* 0x0000000124097824 */ /* 0x100fe400078e0200 */
[----:B------:R-:W5:Y:S03]  /*97c00*/  LDL.64 R36, [R36] ;  /* 0x0000000024247983 */ /* 0x000f660000100a00 */
[-C--:B-1----:R-:W-:Y:S01]  /*97c10*/  IADD3 R8, PT, PT, R9, R0.reuse, RZ ;  /* 0x0000000009087210 */ /* 0x082fe20007ffe0ff */
[----:B------:R-:W5:Y:S04]  /*97c20*/  LDL.64 R38, [R9] ;  /* 0x0000000009267983 */ /* 0x000f680000100a00 */
[----:B0-----:R-:W-:Y:S01]  /*97c30*/  IMAD.IADD R4, R8, 0x1, R0 ;  /* 0x0000000108047824 */ /* 0x001fe200078e0200 */
[----:B------:R-:W5:Y:S04]  /*97c40*/  LDL.64 R42, [R8] ;  /* 0x00000000082a7983 */ /* 0x000f680000100a00 */
[----:B------:R0:W5:Y:S02]  /*97c50*/  LDL.64 R60, [R4] ;  /* 0x00000000043c7983 */ /* 0x0001640000100a00 */
[----:B0-----:R-:W-:-:S05]  /*97c60*/  IADD3 R4, PT, PT, R4, R0, RZ ;  /* 0x0000000004047210 */ /* 0x001fca0007ffe0ff */
        /* <DEDUP_REMOVED lines=50> */
[--C-:B------:R-:W-:Y:S02]  /*97f90*/  IMAD.IADD R32, R22, 0x1, R0.reuse ;  /* 0x0000000116207824 */ /* 0x100fe400078e0200 */
[----:B------:R-:W2:Y:S03]  /*97fa0*/  LDL.64 R22, [R5+0x1388] ;  /* 0x0013880005167983 */ /* 0x000ea60000100a00 */
[-C--:B------:R-:W-:Y:S01]  /*97fb0*/  IADD3 R31, PT, PT, R32, R0.reuse, RZ ;  /* 0x00000000201f7210 */ /* 0x080fe20007ffe0ff */
[----:B------:R-:W2:Y:S04]  /*97fc0*/  LDL.64 R36, [R32] ;  /* 0x0000000020247983 */ /* 0x000ea80000100a00 */
[--C-:B------:R-:W-:Y:S01]  /*97fd0*/  IMAD.IADD R30, R31, 0x1, R0.reuse ;  /* 0x000000011f1e7824 */ /* 0x100fe200078e0200 */
[----:B------:R-:W3:Y:S04]  /*97fe0*/  LDL.64 R34, [R31] ;  /* 0x000000001f227983 */ /* 0x000ee80000100a00 */
[-C--:B------:R-:W-:Y:S01]  /*97ff0*/  IADD3 R27, PT, PT, R30, R0.reuse, RZ ;  /* 0x000000001e1b7210 */ /* 0x080fe20007ffe0ff */
[----:B------:R-:W4:Y:S04]  /*98000*/  LDL.64 R32, [R30] ;  /* 0x000000001e207983 */ /* 0x000f280000100a00 */
[--C-:B------:R-:W-:Y:S01]  /*98010*/  IMAD.IADD R25, R27, 0x1, R0.reuse ;  /* 0x000000011b197824 */ /* 0x100fe200078e0200 */
[-C--:B------:R-:W-:Y:S01]  /*98020*/  IADD3 R40, PT, PT, R4, R0.reuse, RZ ;  /* 0x0000000004287210 */ /* 0x080fe20007ffe0ff */
[----:B------:R-:W5:Y:S03]  /*98030*/  LDL.64 R30, [R27] ;  /* 0x000000001b1e7983 */ /* 0x000f660000100a00 */
[----:B------:R-:W-:Y:S01]  /*98040*/  IADD3 R26, PT, PT, R25, R0, RZ ;  /* 0x00000000191a7210 */ /* 0x000fe20007ffe0ff */
[----:B------:R-:W5:Y:S04]  /*98050*/  LDL.64 R72, [R40] ;  /* 0x0000000028487983 */ /* 0x000f680000100a00 */
[----:B------:R-:W-:-:S02]  /*98060*/  IMAD.IADD R24, R26, 0x1, R0 ;  /* 0x000000011a187824 */ /* 0x000fc400078e0200 */
[----:B------:R-:W5:Y:S03]  /*98070*/  LDL.64 R26, [R26] ;  /* 0x000000001a1a7983 */ /* 0x000f660000100a00 */
[----:B------:R-:W-:-:S05]  /*98080*/  IADD3 R39, PT, PT, R24, R0, RZ ;  /* 0x0000000018277210 */ /* 0x000fca0007ffe0ff */
[--C-:B------:R-:W-:Y:S01]  /*98090*/  IMAD.IADD R38, R39, 0x1, R0.reuse ;  /* 0x0000000127267824 */ /* 0x100fe200078e0200 */
[----:B------:R-:W5:Y:S04]  /*980a0*/  LDL.64 R4, [R39] ;  /* 0x0000000027047983 */ /* 0x000f680000100a00 */
[----:B------:R-:W-:Y:S02]  /*980b0*/  IADD3 R42, PT, PT, R38, R0, RZ ;  /* 0x00000000262a7210 */ /* 0x000fe40007ffe0ff */
[----:B------:R-:W5:Y:S03]  /*980c0*/  LDL.64 R38, [R38] ;  /* 0x0000000026267983 */ /* 0x000f660000100a00 */
[----:B------:R-:W-:-:S02]  /*980d0*/  IMAD.IADD R44, R42, 0x1, R0 ;  /* 0x000000012a2c7824 */ /* 0x000fc400078e0200 */
[----:B------:R-:W5:Y:S02]  /*980e0*/  LDL.64 R42, [R42] ;  /* 0x000000002a2a7983 */ /* 0x000f640000100a00 */
[----:B------:R-:W-:-:S03]  /*980f0*/  IMAD.IADD R0, R44, 0x1, R0 ;  /* 0x000000012c007824 */ /* 0x000fc600078e0200 */
[----:B-1----:R0:W-:Y:S01]  /*98100*/  DFMA R8, R6, R28, R8 ;  /* 0x0000001c0608722b */ /* 0x0021e20000000008 */
[----:B------:R-:W5:Y:S04]  /*98110*/  LDL.64 R60, [R44] ;  /* 0x000000002c3c7983 */ /* 0x000f680000100a00 */
[----:B0-----:R-:W5:Y:S04]  /*98120*/  LDL.64 R28, [R25] ;  /* 0x00000000191c7983 */ /* 0x001f680000100a00 */
[----:B------:R-:W5:Y:S04]  /*98130*/  LDL.64 R74, [R0] ;  /* 0x00000000004a7983 */ /* 0x000f680000100a00 */
[----:B------:R-:W5:Y:S01]  /*98140*/  LDL.64 R24, [R24] ;  /* 0x0000000018187983 */ /* 0x000f620000100a00 */
[----:B------:R-:W-:-:S15]  /*98150*/  BSSY.RECONVERGENT B0, `(.L_x_8962) ;  /* 0x0000076000007945 */ /* 0x000fde0003800200 */
[----:B------:R-:W-:-:S15]  /*98160*/  NOP ;  /* 0x0000000000007918 */ /* 0x000fde0000000000 */
[----:B------:R-:W-:-:S15]  /*98170*/  NOP ;  /* 0x0000000000007918 */ /* 0x000fde0000000000 */
[----:B------:R-:W-:-:S05]  /*98180*/  NOP ;  /* 0x0000000000007918 */ /* 0x000fca0000000000 */
        /* <DEDUP_REMOVED lines=114> */
.L_x_8963:
[----:B------:R-:W-:Y:S05]  /*988b0*/  BSYNC.RECONVERGENT B0 ;  /* 0x0000000000007941 */ /* 0x000fea0003800200 */
.L_x_8962:
        /* <DEDUP_REMOVED lines=50> */
.L_x_8965:
[----:B------:R-:W-:Y:S05]  /*98be0*/  BSYNC.RECONVERGENT B0 ;  /* 0x0000000000007941 */ /* 0x000fea0003800200 */
.L_x_8964:
        /* <DEDUP_REMOVED lines=170> */
.L_x_8968:
[----:B------:R-:W-:Y:S05]  /*99690*/  BSYNC.RECONVERGENT B0 ;  /* 0x0000000000007941 */ /* 0x000fea0003800200 */
.L_x_8967:
        /* <DEDUP_REMOVED lines=9> */
.L_x_8970:
[----:B------:R-:W-:Y:S05]  /*99730*/  BSYNC.RECONVERGENT B0 ;  /* 0x0000000000007941 */ /* 0x000fea0003800200 */
.L_x_8969:
        /* <DEDUP_REMOVED lines=28> */
.L_x_8973:
        /* <DEDUP_REMOVED lines=18> */
.L_x_8972:
[----:B------:R-:W-:Y:S05]  /*99a20*/  BSYNC.RECONVERGENT B0 ;  /* 0x0000000000007941 */ /* 0x000fea0003800200 */
.L_x_8971:
        /* <DEDUP_REMOVED lines=24> */
.L_x_8975:
[----:B------:R-:W-:Y:S05]  /*99bb0*/  BSYNC.RECONVERGENT B0 ;  /* 0x0000000000007941 */ /* 0x000fea0003800200 */
.L_x_8974:
[----:B--2---:R-:W-:Y:S02]  /*99bc0*/  FSEL R4, R6, RZ, P2 ;  /* 0x000000ff06047208 */ /* 0x004fe40001000000 */
        /* <DEDUP_REMOVED lines=8> */
.L_x_8966:
        /* <DEDUP_REMOVED lines=63> */
.L_x_8977:
[----:B------:R-:W-:Y:S05]  /*9a040*/  BSYNC.RECONVERGENT B0 ;  /* 0x0000000000007941 */ /* 0x000fea0003800200 */
.L_x_8976:
        /* <DEDUP_REMOVED lines=58> */
.L_x_8981:
[----:B------:R-:W-:Y:S05]  /*9a3f0*/  BSYNC.RECONVERGENT B0 ;  /* 0x0000000000007941 */ /* 0x000fea0003800200 */
.L_x_8980:
        /* <DEDUP_REMOVED lines=78> */
.L_x_8979:
        /* <DEDUP_REMOVED lines=191> */
.L_x_8983:
[----:B------:R-:W-:Y:S01]  /*9b4d0*/  MOV R6, 0x0 ;  /* 0x0000000000067802 */ /* 0x000fe20000000f00 */
[----:B------:R-:W-:Y:S01]  /*9b4e0*/  IMAD.MOV.U32 R7, RZ, RZ, 0x7ff00000 ;  /* 0x7ff00000ff077424 */ /* 0x000fe200078e00ff */
[----:B------:R-:W-:-:S05]  /*9b4f0*/  LOP3.LUT P0, RZ, R5, 0x7fffffff, RZ, 0xc0, !PT ;  /* 0x7fffffff05ff7812 */ /* 0x000fca000780c0ff */
[----:B------:R-:W0:Y:S02]  /*9b500*/  DFMA R6, R4, R6, +INF ;  /* 0x7ff000000406742b */ /* 0x000e240000000006 */
[----:B0-----:R-:W-:Y:S02]  /*9b510*/  FSEL R6, R6, RZ, P0 ;  /* 0x000000ff06067208 */ /* 0x001fe40000000000 */
[----:B------:R-:W-:-:S07]  /*9b520*/  FSEL R7, R7, -QNAN , P0 ;  /* 0xfff0000007077808 */ /* 0x000fce0000000000 */
.L_x_8982:
[----:B------:R-:W-:Y:S05]  /*9b530*/  BSYNC.RECONVERGENT B3 ;  /* 0x0000000000037941 */ /* 0x000fea0003800200 */
.L_x_8978:
        /* <DEDUP_REMOVED lines=62> */
.L_x_8985:
[----:B------:R-:W-:Y:S05]  /*9b920*/  BSYNC.RECONVERGENT B0 ;  /* 0x0000000000007941 */ /* 0x000fea0003800200 */
.L_x_8984:
        /* <DEDUP_REMOVED lines=123> */
.L_x_8987:
[----:B------:R-:W-:Y:S05]  /*9c0e0*/  BSYNC.RECONVERGENT B0 ;  /* 0x0000000000007941 */ /* 0x000fea0003800200 */
.L_x_8986:
[----:B-1----:R2:W3:Y:S02]  /*9c0f0*/  DMUL R18, R12, R22 ;  /* 0x000000160c127228 */ /* 0x0024e40000000000 */
.L_x_8955:
[----:B------:R-:W-:Y:S05]  /*9c100*/  BSYNC.RECONVERGENT B1 ;  /* 0x0000000000017941 */ /* 0x000fea0003800200 */
.L_x_8939:
[----:B---3--:R-:W3:Y:S01]  /*9c110*/  DSETP.NEU.AND P0, PT, R18, RZ, PT ;  /* 0x000000ff1200722a */ /* 0x008ee20003f0d000 */
[----:B0-----:R-:W-:Y:S01]  /*9c120*/  CS2R R6, SRZ ;  /* 0x0000000000067805 */ /* 0x001fe2000001ff00 */
[----:B---3--:R-:W-:Y:S06]  /*9c130*/  @!P0 BRA `(.L_x_8988) ;  /* 0x0000000800308947 */ /* 0x008fec0003800000 */
[----:B------:R-:W-:Y:S01]  /*9c140*/  BSSY.RECONVERGENT B0, `(.L_x_8989) ;  /* 0x0000055000007945 */ /* 0x000fe20003800200 */
[----:B------:R-:W-:Y:S01]  /*9c150*/  IMAD.MOV.U32 R4, RZ, RZ, RZ ;  /* 0x000000ffff047224 */ /* 0x000fe200078e00ff */
[----:B--2---:R-:W-:Y:S01]  /*9c160*/  MOV R12, 0x0 ;  /* 0x00000000000c7802 */ /* 0x004fe20000000f00 */
[----:B------:R-:W-:Y:S01]  /*9c170*/  IMAD.MOV.U32 R13, RZ, RZ, 0x3ff00000 ;  /* 0x3ff00000ff0d7424 */ /* 0x000fe200078e00ff */
[----:B------:R-:W-:Y:S01]  /*9c180*/  MOV R14, R10 ;  /* 0x0000000a000e7202 */ /* 0x000fe20000000f00 */
[----:B------:R-:W-:Y:S01]  /*9c190*/  IMAD.MOV.U32 R15, RZ, RZ, R11 ;  /* 0x000000ffff0f7224 */ /* 0x000fe200078e000b */
[----:B------:R-:W-:Y:S01]  /*9c1a0*/  MOV R16, 0x0 ;  /* 0x0000000000107802 */ /* 0x000fe20000000f00 */
[----:B------:R-:W-:-:S07]  /*9c1b0*/  IMAD.MOV.U32 R17, RZ, RZ, 0x3ff00000 ;  /* 0x3ff00000ff117424 */ /* 0x000fce00078e00ff */
.L_x_8992:
        /* <DEDUP_REMOVED lines=55> */
[----:B------:R-:W-:Y:S01]  /*9c530*/  IMAD.MOV.U32 R8, RZ, RZ, R6 ;  /* 0x000000ffff087224 */ /* 0x000fe200078e0006 */
[----:B------:R-:W-:-:S07]  /*9c540*/  MOV R9, R5 ;  /* 0x0000000500097202 */ /* 0x000fce0000000f00 */
.L_x_8991:
[----:B------:R-:W-:Y:S05]  /*9c550*/  BSYNC.RECONVERGENT B1 ;  /* 0x0000000000017941 */ /* 0x000fea0003800200 */
.L_x_8990:
        /* <DEDUP_REMOVED lines=20> */
.L_x_8989:
        /* <DEDUP_REMOVED lines=53> */
[----:B------:R-:W-:-:S07]  /*9c9f0*/  MOV R7, R5 ;  /* 0x0000000500077202 */ /* 0x000fce0000000f00 */
.L_x_8988:
[----:B------:R3:W4:Y:S02]  /*9ca00*/  DADD R14, -R6, 1 ;  /* 0x3ff00000060e7429 */ /* 0x0007240000000100 */
.L_x_8408:
[----:B------:R-:W-:Y:S05]  /*9ca10*/  BSYNC.RECONVERGENT B7 ;  /* 0x0000000000077941 */ /* 0x000fea0003800200 */
.L_x_8407:
[----:B------:R-:W-:Y:S01]  /*9ca20*/  MOV R2, R45 ;  /* 0x0000002d00027202 */ /* 0x000fe20000000f00 */
[----:B------:R-:W-:Y:S02]  /*9ca30*/  IMAD.MOV.U32 R3, RZ, RZ, 0x0 ;  /* 0x00000000ff037424 */ /* 0x000fe400078e00ff */
[----:B----4-:R-:W-:Y:S02]  /*9ca40*/  IMAD.MOV.U32 R0, RZ, RZ, R14 ;  /* 0x000000ffff007224 */ /* 0x010fe400078e000e */
[----:B0123--:R-:W-:Y:S05]  /*9ca50*/  RET.REL.NODEC R2 `(_ZN2at6native29vectorized_elementwise_kernelILi2EN48_GLOBAL__N__08322988_15_IGammaKernel_cu_cb51a28d10CalcIgammaIdEESt5arrayIPcLm3EEEEviT0_T1_) ;  /* 0xfffff63402687950 */ /* 0x00ffea0003c3ffff */
        .weak           $__internal_24_$__cuda_sm20_dblrcp_rn_slowpath_v3
        .type           $__internal_24_$__cuda_sm20_dblrcp_rn_slowpath_v3,@function
        .size           $__internal_24_$__cuda_sm20_dblrcp_rn_slowpath_v3,($__internal_25_$__cuda_sm20_div_rn_f64_full - $__internal_24_$__cuda_sm20_dblrcp_rn_slowpath_v3)
$__internal_24_$__cuda_sm20_dblrcp_rn_slowpath_v3:
        /* <DEDUP_REMOVED lines=57> */
.L_x_8996:
[----:B------:R-:W0:Y:S02]  /*9cdf0*/  DMUL R8, R6, 8.11296384146066816958e+31 ;  /* 0x4690000006087828 */ /* 0x000e240000000000 */
[----:B0-----:R-:W0:Y:S01]  /*9ce00*/  MUFU.RCP64H R7, R9 ;  /* 0x0000000900077308 */ /* 0x001e220000001800 */
[----:B------:R-:W-:-:S15]  /*9ce10*/  IMAD.MOV.U32 R6, RZ, RZ, R0 ;  /* 0x000000ffff067224 */ /* 0x000fde00078e0000 */
        /* <DEDUP_REMOVED lines=31> */
.L_x_8994:
[----:B------:R-:W-:Y:S02]  /*9d010*/  LOP3.LUT R9, R7, 0x80000, RZ, 0xfc, !PT ;  /* 0x0008000007097812 */ /* 0x000fe400078efcff */
[----:B------:R-:W-:-:S07]  /*9d020*/  MOV R8, R6 ;  /* 0x0000000600087202 */ /* 0x000fce0000000f00 */
.L_x_8995:
[----:B------:R-:W-:Y:S05]  /*9d030*/  BSYNC.RECONVERGENT B0 ;  /* 0x0000000000007941 */ /* 0x000fea0003800200 */
.L_x_8993:
[----:B------:R-:W-:Y:S02]  /*9d040*/  IMAD.MOV.U32 R6, RZ, RZ, R24 ;  /* 0x000000ffff067224 */ /* 0x000fe400078e0018 */
[----:B------:R-:W-:Y:S02]  /*9d050*/  HFMA2 R7, -RZ, RZ, 0, 0 ;  /* 0x00000000ff077431 */ /* 0x000fe400000001ff */
[----:B------:R-:W-:Y:S01]  /*9d060*/  IMAD.MOV.U32 R5, RZ, RZ, R8 ;  /* 0x000000ffff057224 */ /* 0x000fe200078e0008 */
[----:B------:R-:W-:Y:S01]  /*9d070*/  MOV R0, R9 ;  /* 0x0000000900007202 */ /* 0x000fe20000000f00 */
[----:B------:R-:W-:Y:S06]  /*9d080*/  RET.REL.NODEC R6 `(_ZN2at6native29vectorized_elementwise_kernelILi2EN48_GLOBAL__N__08322988_15_IGammaKernel_cu_cb51a28d10CalcIgammaIdEESt5arrayIPcLm3EEEEviT0_T1_) ;  /* 0xfffff62c06dc7950 */ /* 0x000fec0003c3ffff */
        .weak           $__internal_25_$__cuda_sm20_div_rn_f64_full
        .type           $__internal_25_$__cuda_sm20_div_rn_f64_full,@function
        .size           $__internal_25_$__cuda_sm20_div_rn_f64_full,($__internal_26_$__cuda_sm20_dsqrt_rn_f64_mediumpath_v1 - $__internal_25_$__cuda_sm20_div_rn_f64_full)
$__internal_25_$__cuda_sm20_div_rn_f64_full:
[C---:B------:R-:W-:Y:S01]  /*9d090*/  FSETP.GEU.AND P0, PT, |R5|.reuse, 1.469367938527859385e-39, PT ;  /* 0x001000000500780b */ /* 0x040fe20003f0e200 */
[----:B------:R-:W-:Y:S01]  /*9d0a0*/  IMAD.MOV.U32 R35, RZ, RZ, R7 ;  /* 0x000000ffff237224 */ /* 0x000fe200078e0007 */
[----:B------:R-:W-:Y:S01]  /*9d0b0*/  LOP3.LUT R9, R5, 0x800fffff, RZ, 0xc0, !PT ;  /* 0x800fffff05097812 */ /* 0x000fe200078ec0ff */
[----:B------:R-:W-:Y:S01]  /*9d0c0*/  IMAD.MOV.U32 R28, RZ, RZ, R8 ;  /* 0x000000ffff1c7224 */ /* 0x000fe200078e0008 */
[----:B------:R-:W-:Y:S01]  /*9d0d0*/  MOV R29, R5 ;  /* 0x00000005001d7202 */ /* 0x000fe20000000f00 */
[----:B------:R-:W-:Y:S01]  /*9d0e0*/  HFMA2 R47, -RZ, RZ, 0.0045166015625, 0 ;  /* 0x1ca00000ff2f7431 */ /* 0x000fe200000001ff */
[----:B------:R-:W-:Y:S01]  /*9d0f0*/  LOP3.LUT R9, R9, 0x3ff00000, RZ, 0xfc, !PT ;  /* 0x3ff0000009097812 */ /* 0x000fe200078efcff */
[----:B------:R-:W-:Y:S01]  /*9d100*/  IMAD.MOV.U32 R30, RZ, RZ, 0x1 ;  /* 0x00000001ff1e7424 */ /* 0x000fe200078e00ff */
[----:B------:R-:W-:Y:S01]  /*9d110*/  FSETP.GEU.AND P2, PT, |R35|, 1.469367938527859385e-39, PT ;  /* 0x001000002300780b */ /* 0x000fe20003f4e200 */
[----:B------:R-:W-:Y:S01]  /*9d120*/  BSSY.RECONVERGENT B6, `(.L_x_8997) ;  /* 0x000007b000067945 */ /* 0x000fe20003800200 */
[----:B------:R-:W-:-:S02]  /*9d130*/  MOV R34, R6 ;  /* 0x0000000600227202 */ /* 0x000fc40000000f00 */
[----:B------:R-:W-:Y:S01]  /*9d140*/  LOP3.LUT R44, R35, 0x7ff00000, RZ, 0xc0, !PT ;  /* 0x7ff00000232c7812 */ /* 0x000fe200078ec0ff */
[----:B------:R-:W0:Y:S01]  /*9d150*/  @!P0 DMUL R8, R28, 8.98846567431157953865e+307 ;  /* 0x7fe000001c088828 */ /* 0x000e220000000000 */
[----:B------:R-:W-:Y:S01]  /*9d160*/  LOP3.LUT R40, R5, 0x7ff00000, RZ, 0xc0, !PT ;  /* 0x7ff0000005287812 */ /* 0x000fe200078ec0ff */
[----:B0-----:R-:W0:Y:S03]  /*9d170*/  MUFU.RCP64H R31, R9 ;  /* 0x00000009001f7308 */ /* 0x001e260000001800 */
[----:B------:R-:W-:-:S03]  /*9d180*/  ISETP.GE.U32.AND P1, PT, R44, R40, PT ;  /* 0x000000282c00720c */ /* 0x000fc60003f26070 */
[----:B------:R-:W-:-:S04]  /*9d190*/  @!P2 LOP3.LUT R6, R29, 0x7ff00000, RZ, 0xc0, !PT ;  /* 0x7ff000001d06a812 */ /* 0x000fc800078ec0ff */
[----:B------:R-:W-:Y:S02]  /*9d1a0*/  @!P2 ISETP.GE.U32.AND P3, PT, R44, R6, PT ;  /* 0x000000062c00a20c */ /* 0x000fe40003f66070 */
[C---:B------:R-:W-:Y:S02]  /*9d1b0*/  SEL R6, R47.reuse, 0x63400000, !P1 ;  /* 0x634000002f067807 */ /* 0x040fe40004800000 */
[----:B------:R-:W-:-:S04]  /*9d1c0*/  @!P2 SEL R5, R47, 0x63400000, !P3 ;  /* 0x634000002f05a807 */ /* 0x000fc80005800000 */
[----:B------:R-:W-:-:S04]  /*9d1d0*/  @!P2 LOP3.LUT R5, R5, 0x80000000, R35, 0xf8, !PT ;  /* 0x800000000505a812 */ /* 0x000fc800078ef823 */
[----:B------:R-:W-:Y:S01]  /*9d1e0*/  @!P2 LOP3.LUT R7, R5, 0x100000, RZ, 0xfc, !PT ;  /* 0x001000000507a812 */ /* 0x000fe200078efcff */
[----:B------:R-:W-:-:S15]  /*9d1f0*/  IMAD.MOV.U32 R5, RZ, RZ, R44 ;  /* 0x000000ffff057224 */ /* 0x000fde00078e002c */
[----:B------:R-:W-:-:S15]  /*9d200*/  NOP ;  /* 0x0000000000007918 */ /* 0x000fde0000000000 */
[----:B------:R-:W-:-:S09]  /*9d210*/  NOP ;  /* 0x0000000000007918 */ /* 0x000fd20000000000 */
[----:B0-----:R-:W0:-:S15]  /*9d220*/  DFMA R32, R30, -R8, 1 ;  /* 0x3ff000001e20742b */ /* 0x001e1e0000000808 */
[----:B------:R-:W-:-:S15]  /*9d230*/  NOP ;  /* 0x0000000000007918 */ /* 0x000fde0000000000 */
[----:B------:R-:W-:-:S15]  /*9d240*/  NOP ;  /* 0x0000000000007918 */ /* 0x000fde0000000000 */
[----:B------:R-:W-:-:S15]  /*9d250*/  NOP ;  /* 0x0000000000007918 */ /* 0x000fde0000000000 */
[----:B------:R-:W-:-:S04]  /*9d260*/  NOP ;  /* 0x0000000000007918 */ /* 0x000fc80000000000 */
[----:B0-----:R0:W-:Y:S02]  /*9d270*/  DFMA R36, R32, R32, R32 ;  /* 0x000000202024722b */ /* 0x0011e40000000020 */
[----:B0-----:R-:W-:Y:S01]  /*9d280*/  LOP3.LUT R33, R6, 0x800fffff, R35, 0xf8, !PT ;  /* 0x800fffff06217812 */ /* 0x001fe200078ef823 */
[----:B------:R-:W-:Y:S01]  /*9d290*/  IMAD.MOV.U32 R32, RZ, RZ, R34 ;  /* 0x000000ffff207224 */ /* 0x000fe200078e0022 */
[----:B------:R-:W-:-:S15]  /*9d2a0*/  @!P2 MOV R6, RZ ;  /* 0x000000ff0006a202 */ /* 0x000fde0000000f00 */
[----:B------:R-:W-:-:S15]  /*9d2b0*/  NOP ;  /* 0x0000000000007918 */ /* 0x000fde0000000000 */
[----:B------:R-:W-:-:S15]  /*9d2c0*/  NOP ;  /* 0x0000000000007918 */ /* 0x000fde0000000000 */
[----:B------:R-:W-:-:S15]  /*9d2d0*/  NOP ;  /* 0x0000000000007918 */ /* 0x000fde0000000000 */
[----:B------:R-:W0:Y:S02]  /*9d2e0*/  @!P2 DFMA R32, R32, 2, -R6 ;  /* 0x400000002020a82b */ /* 0x000e240000000806 */
[----:B0-----:R-:W-:-:S15]  /*9d2f0*/  @!P2 LOP3.LUT R5, R33, 0x7ff00000, RZ, 0xc0, !PT ;  /* 0x7ff000002105a812 */ /* 0x001fde00078ec0ff */
        /* <DEDUP_REMOVED lines=15> */
[----:B0-----:R-:W-:Y:S01]  /*9d3f0*/  MOV R6, R40 ;  /* 0x0000002800067202 */ /* 0x001fe20000000f00 */
[----:B------:R-:W-:Y:S01]  /*9d400*/  VIADD R40, R5, 0xffffffff ;  /* 0xffffffff05287836 */ /* 0x000fe20000000000 */
[----:B------:R-:W-:-:S04]  /*9d410*/  @!P0 LOP3.LUT R6, R9, 0x7ff00000, RZ, 0xc0, !PT ;  /* 0x7ff0000009068812 */ /* 0x000fc800078ec0ff */
[----:B------:R-:W-:Y:S02]  /*9d420*/  IADD3 R7, PT, PT, R6, -0x1, RZ ;  /* 0xffffffff06077810 */ /* 0x000fe40007ffe0ff */
[----:B------:R-:W-:-:S04]  /*9d430*/  ISETP.GT.U32.AND P0, PT, R40, 0x7feffffe, PT ;  /* 0x7feffffe2800780c */ /* 0x000fc80003f04070 */
[----:B------:R-:W-:-:S15]  /*9d440*/  ISETP.GT.U32.OR P0, PT, R7, 0x7feffffe, P0 ;  /* 0x7feffffe0700780c */ /* 0x000fde0000704470 */
[----:B------:R-:W-:-:S15]  /*9d450*/  NOP ;  /* 0x0000000000007918 */ /* 0x000fde0000000000 */
[----:B------:R-:W-:-:S15]  /*9d460*/  NOP ;  /* 0x0000000000007918 */ /* 0x000fde0000000000 */
[----:B------:R-:W-:-:S05]  /*9d470*/  NOP ;  /* 0x0000000000007918 */ /* 0x000fca0000000000 */
        /* <DEDUP_REMOVED lines=31> */
[----:B------:R-:W-:Y:S01]  /*9d670*/  DMUL.RP R6, R36, R6 ;  /* 0x0000000624067228 */ /* 0x000fe20000008000 */
[----:B------:R-:W-:-:S15]  /*9d680*/  IADD3 R5, PT, PT, -R5, -0x43300000, RZ ;  /* 0xbcd0000005057810 */ /* 0x000fde0007ffe1ff */
[----:B------:R-:W-:-:S15]  /*9d690*/  NOP ;  /* 0x0000000000007918 */ /* 0x000fde0000000000 */
[----:B------:R-:W-:-:S15]  /*9d6a0*/  NOP ;  /* 0x0000000000007918 */ /* 0x000fde0000000000 */
[----:B------:R-:W-:-:S15]  /*9d6b0*/  NOP ;  /* 0x0000000000007918 */ /* 0x000fde0000000000 */
[----:B------:R-:W-:-:S03]  /*9d6c0*/  NOP ;  /* 0x0000000000007918 */ /* 0x000fc60000000000 */
[----:B------:R-:W0:Y:S02]  /*9d6d0*/  DFMA R8, R30, -R8, R36 ;  /* 0x800000081e08722b */ /* 0x000e240000000024 */
[----:B0-----:R-:W-:Y:S02]  /*9d6e0*/  FSETP.NEU.AND P0, PT, |R9|, R5, PT ;  /* 0x000000050900720b */ /* 0x001fe40003f0d200 */
[----:B------:R-:W-:Y:S02]  /*9d6f0*/  LOP3.LUT R5, R7, R28, RZ, 0x3c, !PT ;  /* 0x0000001c07057212 */ /* 0x000fe400078e3cff */
[----:B------:R-:W-:Y:S02]  /*9d700*/  FSEL R6, R6, R30, !P0 ;  /* 0x0000001e06067208 */ /* 0x000fe40004000000 */
[----:B------:R-:W-:-:S03]  /*9d710*/  FSEL R5, R5, R31, !P0 ;  /* 0x0000001f05057208 */ /* 0x000fc60004000000 */
[----:B------:R-:W-:Y:S01]  /*9d720*/  IMAD.MOV.U32 R30, RZ, RZ, R6 ;  /* 0x000000ffff1e7224 */ /* 0x000fe200078e0006 */
[----:B------:R-:W-:Y:S01]  /*9d730*/  MOV R31, R5 ;  /* 0x00000005001f7202 */ /* 0x000fe20000000f00 */
[----:B------:R-:W-:Y:S06]  /*9d740*/  BRA `(.L_x_8999) ;  /* 0x0000000000607947 */ /* 0x000fec0003800000 */
.L_x_8998:
        /* <DEDUP_REMOVED lines=17> */
.L_x_9001:
[----:B------:R-:W-:Y:S01]  /*9d860*/  LOP3.LUT R5, R29, 0x80000, RZ, 0xfc, !PT ;  /* 0x000800001d057812 */ /* 0x000fe200078efcff */
[----:B------:R-:W-:-:S03]  /*9d870*/  IMAD.MOV.U32 R30, RZ, RZ, R28 ;  /* 0x000000ffff1e7224 */ /* 0x000fc600078e001c */
[----:B------:R-:W-:Y:S01]  /*9d880*/  MOV R31, R5 ;  /* 0x00000005001f7202 */ /* 0x000fe20000000f00 */
[----:B------:R-:W-:Y:S06]  /*9d890*/  BRA `(.L_x_8999) ;  /* 0x00000000000c7947 */ /* 0x000fec0003800000 */
.L_x_9000:
[----:B------:R-:W-:Y:S01]  /*9d8a0*/  LOP3.LUT R5, R35, 0x80000, RZ, 0xfc, !PT ;  /* 0x0008000023057812 */ /* 0x000fe200078efcff */
[----:B------:R-:W-:-:S03]  /*9d8b0*/  IMAD.MOV.U32 R30, RZ, RZ, R34 ;  /* 0x000000ffff1e7224 */ /* 0x000fc600078e0022 */
[----:B------:R-:W-:-:S07]  /*9d8c0*/  MOV R31, R5 ;  /* 0x00000005001f7202 */ /* 0x000fce0000000f00 */
.L_x_8999:
[----:B------:R-:W-:Y:S05]  /*9d8d0*/  BSYNC.RECONVERGENT B6 ;  /* 0x0000000000067941 */ /* 0x000fea0003800200 */
.L_x_8997:
[----:B------:R-:W-:Y:S02]  /*9d8e0*/  IMAD.MOV.U32 R8, RZ, RZ, R0 ;  /* 0x000000ffff087224 */ /* 0x000fe400078e0000 */
[----:B------:R-:W-:Y:S02]  /*9d8f0*/  HFMA2 R9, -RZ, RZ, 0, 0 ;  /* 0x00000000ff097431 */ /* 0x000fe400000001ff */
[--C-:B------:R-:W-:Y:S01]  /*9d900*/  IMAD.MOV.U32 R6, RZ, RZ, R30.reuse ;  /* 0x000000ffff067224 */ /* 0x100fe200078e001e */
[-C--:B------:R-:W-:Y:S01]  /*9d910*/  MOV R5, R31.reuse ;  /* 0x0000001f00057202 */ /* 0x080fe20000000f00 */
[----:B------:R-:W-:Y:S01]  /*9d920*/  IMAD.MOV.U32 R28, RZ, RZ, R30 ;  /* 0x000000ffff1c7224 */ /* 0x000fe200078e001e */
[----:B------:R-:W-:Y:S01]  /*9d930*/  MOV R29, R31 ;  /* 0x0000001f001d7202 */ /* 0x000fe20000000f00 */
[----:B------:R-:W-:Y:S06]  /*9d940*/  RET.REL.NODEC R8 `(_ZN2at6native29vectorized_elementwise_kernelILi2EN48_GLOBAL__N__08322988_15_IGammaKernel_cu_cb51a28d10CalcIgammaIdEESt5arrayIPcLm3EEEEviT0_T1_) ;  /* 0xfffff62408ac7950 */ /* 0x000fec0003c3ffff */
        .weak           $__internal_26_$__cuda_sm20_dsqrt_rn_f64_mediumpath_v1
        .type           $__internal_26_$__cuda_sm20_dsqrt_rn_f64_mediumpath_v1,@function
        .size           $__internal_26_$__cuda_sm20_dsqrt_rn_f64_mediumpath_v1,($_ZN2at6native29vectorized_elementwise_kernelILi2EN48_GLOBAL__N__08322988_15_IGammaKernel_cu_cb51a28d10CalcIgammaIdEESt5arrayIPcLm3EEEEviT0_T1_$__internal_accurate_pow - $__internal_26_$__cuda_sm20_dsqrt_rn_f64_mediumpath_v1)
$__internal_26_$__cuda_sm20_dsqrt_rn_f64_mediumpath_v1:
[----:B------:R-:W-:Y:S01]  /*9d950*/  ISETP.GE.U32.AND P0, PT, R6, -0x3400000, PT ;  /* 0xfcc000000600780c */ /* 0x000fe20003f06070 */
[----:B------:R-:W-:Y:S01]  /*9d960*/  IMAD.MOV.U32 R6, RZ, RZ, R25 ;  /* 0x000000ffff067224 */ /* 0x000fe200078e0019 */
[----:B------:R-:W-:Y:S01]  /*9d970*/  MOV R25, R24 ;  /* 0x0000001800197202 */ /* 0x000fe20000000f00 */
[----:B------:R-:W-:Y:S01]  /*9d980*/  IMAD.MOV.U32 R24, RZ, RZ, R23 ;  /* 0x000000ffff187224 */ /* 0x000fe200078e0017 */
[----:B------:R-:W-:Y:S01]  /*9d990*/  MOV R23, R22 ;  /* 0x0000001600177202 */ /* 0x000fe20000000f00 */
[----:B------:R-:W-:Y:S01]  /*9d9a0*/  BSSY.RECONVERGENT B0, `(.L_x_9002) ;  /* 0x000004d000007945 */ /* 0x000fe20003800200 */
[----:B------:R-:W-:Y:S01]  /*9d9b0*/  IMAD.MOV.U32 R22, RZ, RZ, R9 ;  /* 0x000000ffff167224 */ /* 0x000fe200078e0009 */
[----:B------:R-:W-:Y:S01]  /*9d9c0*/  MOV R9, R8 ;  /* 0x0000000800097202 */ /* 0x000fe20000000f00 */
[----:B------:R-:W-:-:S05]  /*9d9d0*/  IMAD.MOV.U32 R8, RZ, RZ, R5 ;  /* 0x000000ffff087224 */ /* 0x000fca00078e0005 */
        /* <DEDUP_REMOVED lines=16> */
.L_x_9003:
        /* <DEDUP_REMOVED lines=9> */
[----:B------:R-:W-:Y:S01]  /*9db70*/  MOV R24, 0x0 ;  /* 0x0000000000187802 */ /* 0x000fe20000000f00 */
[----:B0-----:R-:W0:Y:S01]  /*9db80*/  MUFU.RSQ64H R7, R23 ;  /* 0x0000001700077308 */ /* 0x001e220000001c00 */
[----:B------:R-:W-:Y:S02]  /*9db90*/  IMAD.MOV.U32 R6, RZ, RZ, RZ ;  /* 0x000000ffff067224 */ /* 0x000fe400078e00ff */
[----:B------:R-:W-:-:S15]  /*9dba0*/  IMAD.MOV.U32 R25, RZ, RZ, 0x3fd80000 ;  /* 0x3fd80000ff197424 */ /* 0x000fde00078e00ff */
        /* <DEDUP_REMOVED lines=43> */
.L_x_9005:
[----:B------:R0:W1:Y:S02]  /*9de60*/  DADD R8, R6, R6 ;  /* 0x0000000006087229 */ /* 0x0000640000000006 */
.L_x_9004:
[----:B------:R-:W-:Y:S05]  /*9de70*/  BSYNC.RECONVERGENT B0 ;  /* 0x0000000000007941 */ /* 0x000fea0003800200 */
.L_x_9002:
[----:B0-----:R-:W-:Y:S01]  /*9de80*/  IMAD.MOV.U32 R6, RZ, RZ, R0 ;  /* 0x000000ffff067224 */ /* 0x001fe200078e0000 */
[----:B------:R-:W-:-:S04]  /*9de90*/  MOV R7, 0x0 ;  /* 0x0000000000077802 */ /* 0x000fc80000000f00 */
[----:B-1----:R-:W-:Y:S05]  /*9dea0*/  RET.REL.NODEC R6 `(_ZN2at6native29vectorized_elementwise_kernelILi2EN48_GLOBAL__N__08322988_15_IGammaKernel_cu_cb51a28d10CalcIgammaIdEESt5arrayIPcLm3EEEEviT0_T1_) ;  /* 0xfffff62006547950 */ /* 0x002fea0003c3ffff */
        .type           $_ZN2at6native29vectorized_elementwise_kernelILi2EN48_GLOBAL__N__08322988_15_IGammaKernel_cu_cb51a28d10CalcIgammaIdEESt5arrayIPcLm3EEEEviT0_T1_$__internal_accurate_pow,@function
        .size           $_ZN2at6native29vectorized_elementwise_kernelILi2EN48_GLOBAL__N__08322988_15_IGammaKernel_cu_cb51a28d10CalcIgammaIdEESt5arrayIPcLm3EEEEviT0_T1_$__internal_accurate_pow,($_ZN2at6native29vectorized_elementwise_kernelILi2EN48_GLOBAL__N__08322988_15_IGammaKernel_cu_cb51a28d10CalcIgammaIdEESt5arrayIPcLm3EEEEviT0_T1_$__internal_lgamma_pos - $_ZN2at6native29vectorized_elementwise_kernelILi2EN48_GLOBAL__N__08322988_15_IGammaKernel_cu_cb51a28d10CalcIgammaIdEESt5arrayIPcLm3EEEEviT0_T1_$__internal_accurate_pow)
$_ZN2at6native29vectorized_elementwise_kernelILi2EN48_GLOBAL__N__08322988_15_IGammaKernel_cu_cb51a28d10CalcIgammaIdEESt5arrayIPcLm3EEEEviT0_T1_$__internal_accurate_pow:
[----:B------:R-:W-:Y:S01]  /*9deb0*/  ISETP.GT.U32.AND P0, PT, R26, 0xfffff, PT ;  /* 0x000fffff1a00780c */ /* 0x000fe20003f04070 */
[----:B------:R-:W-:Y:S01]  /*9dec0*/  IMAD.MOV.U32 R6, RZ, RZ, R8 ;  /* 0x000000ffff067224 */ /* 0x000fe200078e0008 */
[----:B------:R-:W-:Y:S01]  /*9ded0*/  MOV R7, R26 ;  /* 0x0000001a00077202 */ /* 0x000fe20000000f00 */
[----:B------:R-:W-:Y:S01]  /*9dee0*/  IMAD.MOV.U32 R9, RZ, RZ, R26 ;  /* 0x000000ffff097224 */ /* 0x000fe200078e001a */
[----:B------:R-:W-:Y:S01]  /*9def0*/  UMOV UR6, 0x80000000 ;  /* 0x8000000000067882 */ /* 0x000fe20000000000 */
[----:B------:R-:W-:Y:S01]  /*9df00*/  UMOV UR7, 0x43300000 ;  /* 0x4330000000077882 */ /* 0x000fe20000000000 */
[----:B------:R-:W-:Y:S01]  /*9df10*/  MOV R34, 0x41ad3b5a ;  /* 0x41ad3b5a00227802 */ /* 0x000fe20000000f00 */
[----:B------:R-:W-:Y:S01]  /*9df20*/  IMAD.MOV.U32 R35, RZ, RZ, 0x3ed0f5d2 ;  /* 0x3ed0f5d2ff237424 */ /* 0x000fe200078e00ff */
[----:B------:R-:W-:Y:S01]  /*9df30*/  UMOV UR8, 0x3b39803f ;  /* 0x3b39803f00087882 */ /* 0x000fe20000000000 */
[----:B------:R-:W-:-:S04]  /*9df40*/  UMOV UR9, 0x3c7abc9e ;  /* 0x3c7abc9e00097882 */ /* 0x000fc80000000000 */
[----:B------:R-:W0:Y:S02]  /*9df50*/  @!P0 DMUL R6, R6, 1.80143985094819840000e+16 ;  /* 0x4350000006068828 */ /* 0x000e240000000000 */
[----:B0-----:R-:W-:Y:S01]  /*9df60*/  @!P0 MOV R9, R7 ;  /* 0x0000000700098202 */ /* 0x001fe20000000f00 */
[----:B------:R-:W-:-:S03]  /*9df70*/  @!P0 IMAD.MOV.U32 R8, RZ, RZ, R6 ;  /* 0x000000ffff088224 */ /* 0x000fc600078e0006 */
[----:B------:R-:W-:-:S04]  /*9df80*/  LOP3.LUT R9, R9, 0x800fffff, RZ, 0xc0, !PT ;  /* 0x800fffff09097812 */ /* 0x000fc800078ec0ff */
[----:B------:R-:W-:-:S04]  /*9df90*/  LOP3.LUT R9, R9, 0x3ff00000, RZ, 0xfc, !PT ;  /* 0x3ff0000009097812 */ /* 0x000fc800078efcff */
[----:B------:R-:W-:-:S13]  /*9dfa0*/  ISETP.GE.U32.AND P2, PT, R9, 0x3ff6a09f, PT ;  /* 0x3ff6a09f0900780c */ /* 0x000fda0003f46070 */
[----:B------:R-:W-:-:S05]  /*9dfb0*/  @P2 IADD3 R6, PT, PT, R9, -0x100000, RZ ;  /* 0xfff0000009062810 */ /* 0x000fca0007ffe0ff */
[----:B------:R-:W-:Y:S01]  /*9dfc0*/  @P2 IMAD.MOV.U32 R9, RZ, RZ, R6 ;  /* 0x000000ffff092224 */ /* 0x000fe200078e0006 */
[----:B------:R-:W-:Y:S02]  /*9dfd0*/  SHF.R.U32.HI R6, RZ, 0x14, R26 ;  /* 0x00000014ff067819 */ /* 0x000fe4000001161a */
[----:B------:R-:W-:-:S04]  /*9dfe0*/  @!P0 LEA.HI R6, R7, 0xffffffca, RZ, 0xc ;  /* 0xffffffca07068811 */ /* 0x000fc800078f60ff */
[C---:B------:R-:W-:Y:S01]  /*9dff0*/  IADD3 R7, PT, PT, R6.reuse, -0x3ff, RZ ;  /* 0xfffffc0106077810 */ /* 0x040fe20007ffe0ff */
[----:B------:R-:W-:-:S05]  /*9e000*/  @P2 VIADD R7, R6, 0xfffffc02 ;  /* 0xfffffc0206072836 */ /* 0x000fca0000000000 */
[----:B------:R-:W-:Y:S01]  /*9e010*/  LOP3.LUT R6, R7, 0x80000000, RZ, 0x3c, !PT ;  /* 0x8000000007067812 */ /* 0x000fe200078e3cff */
[----:B------:R-:W-:-:S15]  /*9e020*/  HFMA2 R7, -RZ, RZ, 3.59375, 0 ;  /* 0x43300000ff077431 */ /* 0x000fde00000001ff */
[----:B------:R-:W-:-:S03]  /*9e030*/  NOP ;  /* 0x0000000000007918 */ /* 0x000fc60000000000 */
        /* <DEDUP_REMOVED lines=291> */
[----:B0-----:R0:W1:Y:S02]  /*9f270*/  DADD R12, R20, -R6 ;  /* 0x00000000140c7229 */ /* 0x0010640000000806 */
[----:B0-----:R-:W-:Y:S01]  /*9f280*/  IMAD.MOV.U32 R21, RZ, RZ, R30 ;  /* 0x000000ffff157224 */ /* 0x001fe200078e001e */
[----:B------:R-:W-:-:S04]  /*9f290*/  MOV R20, R31 ;  /* 0x0000001f00147202 */ /* 0x000fc80000000f00 */
[C---:B------:R-:W-:Y:S02]  /*9f2a0*/  SHF.L.U32 R26, R21.reuse, 0x1, RZ ;  /* 0x00000001151a7819 */ /* 0x040fe400000006ff */
[----:B------:R-:W-:Y:S02]  /*9f2b0*/  LOP3.LUT R27, R21, 0xff0fffff, RZ, 0xc0, !PT ;  /* 0xff0fffff151b7812 */ /* 0x000fe400078ec0ff */
[----:B------:R-:W-:-:S04]  /*9f2c0*/  ISETP.GT.U32.AND P0, PT, R26, -0x2000001, PT ;  /* 0xfdffffff1a00780c */ /* 0x000fc80003f04070 */
[----:B------:R-:W-:-:S15]  /*9f2d0*/  SEL R21, R27, R21, P0 ;  /* 0x000000151b157207 */ /* 0x000fde0000000000 */
        /* <DEDUP_REMOVED lines=154> */
.L_x_9006:
[----:B0-----:R-:W-:Y:S01]  /*9fc80*/  IMAD.MOV.U32 R8, RZ, RZ, R0 ;  /* 0x000000ffff087224 */ /* 0x001fe200078e0000 */
        /* <DEDUP_REMOVED lines=9> */
[----:B------:R-:W-:Y:S06]  /*9fd20*/  RET.REL.NODEC R8 `(_ZN2at6native29vectorized_elementwise_kernelILi2EN48_GLOBAL__N__08322988_15_IGammaKernel_cu_cb51a28d10CalcIgammaIdEESt5arrayIPcLm3EEEEviT0_T1_) ;  /* 0xfffff60008b47950 */ /* 0x000fec0003c3ffff */
        .type           $_ZN2at6native29vectorized_elementwise_kernelILi2EN48_GLOBAL__N__08322988_15_IGammaKernel_cu_cb51a28d10CalcIgammaIdEESt5arrayIPcLm3EEEEviT0_T1_$__internal_lgamma_pos,@function
        .size           $_ZN2at6native29vectorized_elementwise_kernelILi2EN48_GLOBAL__N__08322988_15_IGammaKernel_cu_cb51a28d10CalcIgammaIdEESt5arrayIPcLm3EEEEviT0_T1_$__internal_lgamma_pos,(.L_x_10089 - $_ZN2at6native29vectorized_elementwise_kernelILi2EN48_GLOBAL__N__08322988_15_IGammaKernel_cu_cb51a28d10CalcIgammaIdEESt5arrayIPcLm3EEEEviT0_T1_$__internal_lgamma_pos)
$_ZN2at6native29vectorized_elementwise_kernelILi2EN48_GLOBAL__N__08322988_15_IGammaKernel_cu_cb51a28d10CalcIgammaIdEESt5arrayIPcLm3EEEEviT0_T1_$__internal_lgamma_pos:
        /* <DEDUP_REMOVED lines=8> */
[----:B------:R-:W-:Y:S01]  /*9fdb0*/  LOP3.LUT R0, R7, 0xfffff, RZ, 0xc0, !PT ;  /* 0x000fffff07007812 */ /* 0x000fe200078ec0ff */
[----:B------:R-:W-:Y:S01]  /*9fdc0*/  IMAD.MOV.U32 R18, RZ, RZ, R6 ;  /* 0x000000ffff127224 */ /* 0x000fe200078e0006 */
[----:B------:R-:W-:Y:S01]  /*9fdd0*/  MOV R22, RZ ;  /* 0x000000ff00167202 */ /* 0x000fe20000000f00 */
[----:B------:R-:W-:Y:S01]  /*9fde0*/  UMOV UR6, 0x80000000 ;  /* 0x8000000000067882 */ /* 0x000fe20000000000 */
[----:B------:R-:W-:Y:S01]  /*9fdf0*/  LOP3.LUT R0, R0, 0x3ff00000, RZ, 0xfc, !PT ;  /* 0x3ff0000000007812 */ /* 0x000fe200078efcff */
[----:B------:R-:W-:Y:S01]  /*9fe00*/  UMOV UR7, 0x43300000 ;  /* 0x4330000000077882 */ /* 0x000fe20000000000 */
[----:B------:R-:W-:Y:S01]  /*9fe10*/  IMAD.MOV.U32 R32, RZ, RZ, -0x748574fc ;  /* 0x8b7a8b04ff207424 */ /* 0x000fe200078e00ff */
[----:B------:R-:W-:Y:S02]  /*9fe20*/  MOV R33, 0x3ed0ee25 ;  /* 0x3ed0ee2500217802 */ /* 0x000fe40000000f00 */
[----:B------:R-:W-:Y:S02]  /*9fe30*/  ISETP.GE.U32.AND P0, PT, R0, 0x3ff6a09f, PT ;  /* 0x3ff6a09f0000780c */ /* 0x000fe40003f06070 */
[----:B------:R-:W-:-:S11]  /*9fe40*/  MOV R19, R0 ;  /* 0x0000000000137202 */ /* 0x000fd60000000f00 */
[----:B------:R-:W-:-:S05]  /*9fe50*/  @P0 VIADD R0, R19, 0xfff00000 ;  /* 0xfff0000013000836 */ /* 0x000fca0000000000 */
[----:B------:R-:W-:Y:S02]  /*9fe60*/  @P0 MOV R19, R0 ;  /* 0x0000000000130202 */ /* 0x000fe40000000f00 */
[C---:B------:R-:W-:Y:S02]  /*9fe70*/  LEA.HI R0, R7.reuse, 0xfffffc01, RZ, 0xc ;  /* 0xfffffc0107007811 */ /* 0x040fe400078f60ff */
[----:B------:R-:W-:Y:S02]  /*9fe80*/  @P0 LEA.HI R0, R7, 0xfffffc02, RZ, 0xc ;  /* 0xfffffc0207000811 */ /* 0x000fe400078f60ff */
        /* <DEDUP_REMOVED lines=160> */
.L_x_9011:
[----:B------:R-:W-:Y:S01]  /*a0890*/  IMAD.MOV.U32 R8, RZ, RZ, 0x0 ;  /* 0x00000000ff087424 */ /* 0x000fe200078e00ff */
[----:B------:R-:W-:-:S06]  /*a08a0*/  MOV R9, 0x7ff00000 ;  /* 0x7ff0000000097802 */ /* 0x000fcc0000000f00 */
[----:B------:R0:W1:Y:S02]  /*a08b0*/  DFMA R8, R6, R8, +INF ;  /* 0x7ff000000608742b */ /* 0x0000640000000008 */
.L_x_9012:
[----:B------:R-:W-:Y:S05]  /*a08c0*/  BSYNC.RECONVERGENT B5 ;  /* 0x0000000000057941 */ /* 0x000fea0003800200 */
.L_x_9010:
[----:B------:R-:W2:Y:S01]  /*a08d0*/  MUFU.RCP64H R23, R7 ;  /* 0x0000000700177308 */ /* 0x000ea20000001800 */
[----:B------:R-:W-:Y:S01]  /*a08e0*/  IMAD.MOV.U32 R22, RZ, RZ, RZ ;  /* 0x000000ffff167224 */ /* 0x000fe200078e00ff */
[----:B------:R-:W-:Y:S01]  /*a08f0*/  MOV R27, 0x3f4b68b9 ;  /* 0x3f4b68b9001b7802 */ /* 0x000fe20000000f00 */
[----:B------:R-:W-:Y:S01]  /*a0900*/  IMAD.MOV.U32 R26, RZ, RZ, -0x6d8c7041 ;  /* 0x92738fbfff1a7424 */ /* 0x000fe200078e00ff */
[----:B------:R-:W-:Y:S01]  /*a0910*/  UMOV UR6, 0x34783f9 ;  /* 0x034783f900067882 */ /* 0x000fe20000000000 */
[----:B------:R-:W-:Y:S01]  /*a0920*/  UMOV UR7, 0x3f5ac321 ;  /* 0x3f5ac32100077882 */ /* 0x000fe20000000000 */
[----:B-1----:R-:W-:Y:S01]  /*a0930*/  IADD3 R9, PT, PT, R9, -0x100000, RZ ;  /* 0xfff0000009097810 */ /* 0x002fe20007ffe0ff */
        /* <DEDUP_REMOVED lines=84> */
.L_x_9009:
[----:B------:R0:W1:Y:S01]  /*a0e80*/  DADD R18, R6, -3 ;  /* 0xc008000006127429 */ /* 0x0000620000000000 */
[----:B------:R-:W-:Y:S01]  /*a0e90*/  UMOV UR6, 0xbb18fb05 ;  /* 0xbb18fb0500067882 */ /* 0x000fe20000000000 */
[----:B0-----:R-:W-:Y:S01]  /*a0ea0*/  IMAD.MOV.U32 R6, RZ, RZ, 0x30207ef3 ;  /* 0x30207ef3ff067424 */ /* 0x001fe200078e00ff */
[----:B------:R-:W-:Y:S01]  /*a0eb0*/  MOV R7, 0x41122b77 ;  /* 0x41122b7700077802 */ /* 0x000fe20000000f00 */
[----:B------:R-:W-:Y:S01]  /*a0ec0*/  UMOV UR7, 0x40af7040 ;  /* 0x40af704000077882 */ /* 0x000fe20000000000 */
[----:B------:R-:W-:Y:S01]  /*a0ed0*/  IMAD.MOV.U32 R22, RZ, RZ, 0x1 ;  /* 0x00000001ff167424 */ /* 0x000fe200078e00ff */
[----:B------:R-:W-:-:S15]  /*a0ee0*/  BSSY.RECONVERGENT B5, `(.L_x_9014) ;  /* 0x0000092000057945 */ /* 0x000fde0003800200 */
[----:B------:R-:W-:-:S15]  /*a0ef0*/  NOP ;  /* 0x0000000000007918 */ /* 0x000fde0000000000 */
[----:B------:R-:W-:-:S15]  /*a0f00*/  NOP ;  /* 0x0000000000007918 */ /* 0x000fde0000000000 */
[----:B------:R-:W-:-:S13]  /*a0f10*/  NOP ;  /* 0x0000000000007918 */ /* 0x000fda0000000000 */
[----:B-1----:R-:W-:Y:S01]  /*a0f20*/  DFMA R6, R18, -UR6, -R6 ;  /* 0x8000000612067c2b */ /* 0x002fe20008000806 */
        /* <DEDUP_REMOVED lines=136> */
[----:B------:R-:W-:Y:S02]  /*a17b0*/  MOV R5, R9 ;  /* 0x0000000900057202 */ /* 0x000fe40000000f00 */
[----:B------:R-:W-:-:S07]  /*a17c0*/  MOV R0, 0xa17e0 ;  /* 0x000a17e000007802 */ /* 0x000fce0000000f00 */
[----:B------:R-:W-:Y:S05]  /*a17d0*/  CALL.REL.NOINC `($__internal_25_$__cuda_sm20_div_rn_f64_full) ;  /* 0xffffffb8002c7944 */ /* 0x000fea0003c3ffff */
[----:B------:R-:W-:Y:S01]  /*a17e0*/  IMAD.MOV.U32 R22, RZ, RZ, R28 ;  /* 0x000000ffff167224 */ /* 0x000fe200078e001c */
[----:B------:R-:W-:-:S07]  /*a17f0*/  MOV R23, R29 ;  /* 0x0000001d00177202 */ /* 0x000fce0000000f00 */
.L_x_9015:
[----:B------:R-:W-:Y:S05]  /*a1800*/  BSYNC.RECONVERGENT B5 ;  /* 0x0000000000057941 */ /* 0x000fea0003800200 */
.L_x_9014:
[----:B------:R1:W2:Y:S02]  /*a1810*/  DADD R6, R18, R22 ;  /* 0x0000000012067229 */ /* 0x0002a40000000016 */
[----:B-12---:R-:W-:Y:S05]  /*a1820*/  BRA `(.L_x_9013) ;  /* 0x0000002400547947 */ /* 0x006fea0003800000 */
.L_x_9008:
        /* <DEDUP_REMOVED lines=144> */
.L_x_9016:
        /* <DEDUP_REMOVED lines=158> */
.L_x_9017:
        /* <DEDUP_REMOVED lines=120> */
[----:B------:R-:W-:Y:S02]  /*a3290*/  MOV R9, 0x43300000 ;  /* 0x4330000000097802 */ /* 0x000fe40000000f00 */
[----:B------:R-:W-:Y:S01]  /*a32a0*/  ISETP.GE.U32.AND P0, PT, R6, 0x3ff6a09f, PT ;  /* 0x3ff6a09f0600780c */ /* 0x000fe20003f06070 */
[----:B------:R-:W-:Y:S01]  /*a32b0*/  IMAD.MOV.U32 R7, RZ, RZ, R6 ;  /* 0x000000ffff077224 */ /* 0x000fe200078e0006 */
[----:B------:R-:W-:-:S11]  /*a32c0*/  MOV R6, R8 ;  /* 0x0000000800067202 */ /* 0x000fd60000000f00 */
        /* <DEDUP_REMOVED lines=132> */
[----:B------:R-:W-:-:S15]  /*a3b10*/  DADD R22, -R18, R22 ;  /* 0x0000000012167229 */ /* 0x000fde0000000116 */
        /* <DEDUP_REMOVED lines=31> */
.L_x_9018:
[----:B------:R-:W-:Y:S01]  /*a3d10*/  MOV R8, 0x0 ;  /* 0x0000000000087802 */ /* 0x000fe20000000f00 */
[----:B------:R-:W-:Y:S01]  /*a3d20*/  IMAD.MOV.U32 R9, RZ, RZ, 0x7ff00000 ;  /* 0x7ff00000ff097424 */ /* 0x000fe200078e00ff */
[----:B------:R-:W-:-:S05]  /*a3d30*/  LOP3.LUT P0, RZ, R7, 0x7fffffff, RZ, 0xc0, !PT ;  /* 0x7fffffff07ff7812 */ /* 0x000fca000780c0ff */
[----:B------:R-:W0:Y:S02]  /*a3d40*/  DFMA R6, R6, R8, +INF ;  /* 0x7ff000000606742b */ /* 0x000e240000000008 */
[----:B0-----:R-:W-:Y:S02]  /*a3d50*/  FSEL R6, R6, RZ, P0 ;  /* 0x000000ff06067208 */ /* 0x001fe40000000000 */
[----:B------:R-:W-:-:S07]  /*a3d60*/  FSEL R7, R7, -QNAN , P0 ;  /* 0xfff0000007077808 */ /* 0x000fce0000000000 */
.L_x_9019:
[----:B------:R-:W0:Y:S02]  /*a3d70*/  DADD R6, -RZ, -R6 ;  /* 0x00000000ff067229 */ /* 0x000e240000000906 */
.L_x_9013:
[----:B------:R-:W-:Y:S05]  /*a3d80*/  BSYNC.RECONVERGENT B0 ;  /* 0x0000000000007941 */ /* 0x000fea0003800200 */
.L_x_9007:
[----:B------:R-:W-:Y:S01]  /*a3d90*/  HFMA2 R5, -RZ, RZ, 0, 0 ;  /* 0x00000000ff057431 */ /* 0x000fe200000001ff */
[----:B0-----:R-:W-:Y:S01]  /*a3da0*/  MOV R18, R6 ;  /* 0x0000000600127202 */ /* 0x001fe20000000f00 */
[----:B------:R-:W-:Y:S02]  /*a3db0*/  IMAD.MOV.U32 R19, RZ, RZ, R7 ;  /* 0x000000ffff137224 */ /* 0x000fe400078e0007 */
[----:B------:R-:W-:Y:S05]  /*a3dc0*/  RET.REL.NODEC R4 `(_ZN2at6native29vectorized_elementwise_kernelILi2EN48_GLOBAL__N__08322988_15_IGammaKernel_cu_cb51a28d10CalcIgammaIdEESt5arrayIPcLm3EEEEviT0_T1_) ;  /* 0xfffff5c0048c7950 */ /* 0x000fea0003c3ffff */
.L_x_9020:
        /* <DEDUP_REMOVED lines=11> */
.L_x_10089:


//--------------------- .text._ZN2at6native29vectorized_elementwise_kernelILi4EN48_GLOBAL__N__08322988_15_IGammaKernel_cu_cb51a28d10CalcIgammaIdEESt5arrayIPcLm3EEEEviT0_T1_ --------------------------
	.section	.text._ZN2at6native29vectorized_elementwise_kernelILi4EN48_GLOBAL__N__08322988_15_IGammaKernel_cu_cb51a28d10CalcIgammaIdEESt5arrayIPcLm3EEEEviT0_T1_,"ax",@progbits
	.align	128
.text._ZN2at6native29vectorized_elementwise_kernelILi4EN48_GLOBAL__N__08322988_15_IGammaKernel_cu_cb51a28d10CalcIgammaIdEESt5arrayIPcLm3EEEEviT0_T1_:
        .type           _ZN2at6native29vectorized_elementwise_kernelILi4EN48_GLOBAL__N__08322988_15_IGammaKernel_cu_cb51a28d10CalcIgammaIdEESt5arrayIPcLm3EEEEviT0_T1_,@function
        .size           _ZN2at6native29vectorized_elementwise_kernelILi4EN48_GLOBAL__N__08322988_15_IGammaKernel_cu_cb51a28d10CalcIgammaIdEESt5arrayIPcLm3EEEEviT0_T1_,(.L_x_10097 - _ZN2at6native29vectorized_elementwise_kernelILi4EN48_GLOBAL__N__08322988_15_IGammaKernel_cu_cb51a28d10CalcIgammaIdEESt5arrayIPcLm3EEEEviT0_T1_)
        .other          _ZN2at6native29vectorized_elementwise_kernelILi4EN48_GLOBAL__N__08322988_15_IGammaKernel_cu_cb51a28d10CalcIgammaIdEESt5arrayIPcLm3EEEEviT0_T1_,@"STO_CUDA_ENTRY STV_DEFAULT"
_ZN2at6native29vectorized_elementwise_kernelILi4EN48_GLOBAL__N__08322988_15_IGammaKernel_cu_cb51a28d10CalcIgammaIdEESt5arrayIPcLm3EEEEviT0_T1_:
        /* <DEDUP_REMOVED lines=108> */
[----:B--2--5:R-:W-:Y:S05]  /*06c0*/  CALL.REL.NOINC `($_ZN2at6native29vectorized_elementwise_kernelILi4EN48_GLOBAL__N__08322988_15_IGammaKernel_cu_cb51a28d10CalcIgammaIdEESt5arrayIPcLm3EEEEviT0_T1_$_ZN46_INTERNAL_08322988_15_IGammaKernel_cu_cb51a28d48_GLOBAL__N__08322988_15_IGammaKernel_cu_cb51a28d11calc_igammaIdEET_S2_S2_) ;  /* 0x0000002000347944 */ /* 0x024fea0003c00000 */
[----:B------:R-:W-:Y:S02]  /*06d0*/  IMAD.MOV.U32 R2, RZ, RZ, R0 ;  /* 0x000000ffff027224 */ /* 0x000fe400078e0000 */
[----:B------:R-:W-:-:S05]  /*06e0*/  IMAD.MOV.U32 R3, RZ, RZ, R5 ;  /* 0x000000ffff037224 */ /* 0x000fca00078e0005 */
[----:B------:R0:W-:Y:S02]  /*06f0*/  STL.64 [R1+0x28b0], R2 ;  /* 0x0028b00201007387 */ /* 0x0001e40000100a00 */
.L_x_9025:
[----:B------:R-:W-:Y:S05]  /*0700*/  BSYNC.RECONVERGENT B10 ;  /* 0x00000000000a7941 */ /* 0x000fea0003800200 */
.L_x_9024:
        /* <DEDUP_REMOVED lines=15> */
[----:B------:R-:W-:Y:S05]  /*0800*/  CALL.REL.NOINC `($_ZN2at6native29vectorized_elementwise_kernelILi4EN48_GLOBAL__N__08322988_15_IGammaKernel_cu_cb51a28d10CalcIgammaIdEESt5arrayIPcLm3EEEEviT0_T1_$_ZN46_INTERNAL_08322988_15_IGammaKernel_cu_cb51a28d48_GLOBAL__N__08322988_15_IGammaKernel_cu_cb51a28d11calc_igammaIdEET_S2_S2_) ;  /* 0x0000001c00e47944 */ /* 0x000fea0003c00000 */
[----:B------:R-:W-:Y:S01]  /*0810*/  MOV R2, R0 ;  /* 0x0000000000027202 */ /* 0x000fe20000000f00 */
[----:B------:R-:W-:-:S05]  /*0820*/  IMAD.MOV.U32 R3, RZ, RZ, R5 ;  /* 0x000000ffff037224 */ /* 0x000fca00078e0005 */
[----:B------:R0:W-:Y:S02]  /*0830*/  STL.64 [R1+0x28a0], R2 ;  /* 0x0028a00201007387 */ /* 0x0001e40000100a00 */
.L_x_9027:
[----:B------:R-:W-:Y:S05]  /*0840*/  BSYNC.RECONVERGENT B10 ;  /* 0x00000000000a7941 */ /* 0x000fea0003800200 */
.L_x_9026:
        /* <DEDUP_REMOVED lines=13> */
[----:B--2---:R-:W-:Y:S05]  /*0920*/  CALL.REL.NOINC `($_ZN2at6native29vectorized_elementwise_kernelILi4EN48_GLOBAL__N__08322988_15_IGammaKernel_cu_cb51a28d10CalcIgammaIdEESt5arrayIPcLm3EEEEviT0_T1_$_ZN46_INTERNAL_08322988_15_IGammaKernel_cu_cb51a28d48_GLOBAL__N__08322988_15_IGammaKernel_cu_cb51a28d11calc_igammaIdEET_S2_S2_) ;  /* 0x0000001c009c7944 */ /* 0x004fea0003c00000 */
[----:B------:R-:W-:Y:S01]  /*0930*/  IMAD.MOV.U32 R70, RZ, RZ, R0 ;  /* 0x000000ffff467224 */ /* 0x000fe200078e0000 */
[----:B------:R-:W-:-:S07]  /*0940*/  MOV R71, R5 ;  /* 0x0000000500477202 */ /* 0x000fce0000000f00 */
.L_x_9029:
[----:B------:R-:W-:Y:S05]  /*0950*/  BSYNC.RECONVERGENT B10 ;  /* 0x00000000000a7941 */ /* 0x000fea0003800200 */
.L_x_9028:
        /* <DEDUP_REMOVED lines=13> */
[----:B--2---:R-:W-:Y:S05]  /*0a30*/  CALL.REL.NOINC `($_ZN2at6native29vectorized_elementwise_kernelILi4EN48_GLOBAL__N__08322988_15_IGammaKernel_cu_cb51a28d10CalcIgammaIdEESt5arrayIPcLm3EEEEviT0_T1_$_ZN46_INTERNAL_08322988_15_IGammaKernel_cu_cb51a28d48_GLOBAL__N__08322988_15_IGammaKernel_cu_cb51a28d11calc_igammaIdEET_S2_S2_) ;  /* 0x0000001c00587944 */ /* 0x004fea0003c00000 */
[----:B------:R-:W-:Y:S02]  /*0a40*/  IMAD.MOV.U32 R66, RZ, RZ, R0 ;  /* 0x000000ffff427224 */ /* 0x000fe400078e0000 */
[----:B------:R-:W-:-:S07]  /*0a50*/  IMAD.MOV.U32 R67, RZ, RZ, R5 ;  /* 0x000000ffff437224 */ /* 0x000fce00078e0005 */
.L_x_9031:
[----:B------:R-:W-:Y:S05]  /*0a60*/  BSYNC.RECONVERGENT B10 ;  /* 0x00000000000a7941 */ /* 0x000fea0003800200 */
.L_x_9030:
        /* <DEDUP_REMOVED lines=14> */
[----:B------:R-:W-:Y:S01]  /*0b50*/  MOV R62, R0 ;  /* 0x00000000003e7202 */ /* 0x000fe20000000f00 */
[----:B------:R-:W-:-:S07]  /*0b60*/  IMAD.MOV.U32 R63, RZ, RZ, R5 ;  /* 0x000000ffff3f7224 */ /* 0x000fce00078e0005 */
.L_x_9033:
[----:B------:R-:W-:Y:S05]  /*0b70*/  BSYNC.RECONVERGENT B10 ;  /* 0x00000000000a7941 */ /* 0x000fea0003800200 */
.L_x_9032:
        /* <DEDUP_REMOVED lines=16> */
.L_x_9035:
[----:B------:R-:W-:Y:S05]  /*0c80*/  BSYNC.RECONVERGENT B10 ;  /* 0x00000000000a7941 */ /* 0x000fea0003800200 */
.L_x_9034:
        /* <DEDUP_REMOVED lines=16> */
.L_x_9037:
[----:B------:R-:W-:Y:S05]  /*0d90*/  BSYNC.RECONVERGENT B10 ;  /* 0x00000000000a7941 */ /* 0x000fea0003800200 */
.L_x_9036:
        /* <DEDUP_REMOVED lines=13> */
[----:B--2---:R-:W-:Y:S05]  /*0e70*/  CALL.REL.NOINC `($_ZN2at6native29vectorized_elementwise_kernelILi4EN48_GLOBAL__N__08322988_15_IGammaKernel_cu_cb51a28d10CalcIgammaIdEESt5arrayIPcLm3EEEEviT0_T1_$_ZN46_INTERNAL_08322988_15_IGammaKernel_cu_cb51a28d48_GLOBAL__N__08322988_15_IGammaKernel_cu_cb51a28d11calc_igammaIdEET_S2_S2_) ;  /* 0x0000001800487944 */ /* 0x004fea0003c00000 */
[----:B------:R-:W-:Y:S05]  /*0e80*/  BSYNC.RECONVERGENT B10 ;  /* 0x00000000000a7941 */ /* 0x000fea0003800200 */
.L_x_9039:
[----:B------:R-:W-:Y:S01]  /*0e90*/  MOV R4, R0 ;  /* 0x0000000000047202 */ /* 0x000fe20000000f00 */
[----:B------:R-:W-:Y:S06]  /*0ea0*/  BRA `(.L_x_9038) ;  /* 0x00000008001c7947 */ /* 0x000fec0003800000 */
.L_x_9023:
        /* <DEDUP_REMOVED lines=10> */
[----:B------:R-:W-:Y:S05]  /*0f50*/  CALL.REL.NOINC `($_ZN2at6native29vectorized_elementwise_kernelILi4EN48_GLOBAL__N__08322988_15_IGammaKernel_cu_cb51a28d10CalcIgammaIdEESt5arrayIPcLm3EEEEviT0_T1_$_ZN46_INTERNAL_08322988_15_IGammaKernel_cu_cb51a28d48_GLOBAL__N__08322988_15_IGammaKernel_cu_cb51a28d12calc_igammacIdEET_S2_S2_) ;  /* 0x000003b000807944 */ /* 0x000fea0003c00000 */
[----:B------:R-:W-:Y:S02]  /*0f60*/  IMAD.MOV.U32 R2, RZ, RZ, R0 ;  /* 0x000000ffff027224 */ /* 0x000fe400078e0000 */
[----:B------:R-:W-:-:S05]  /*0f70*/  IMAD.MOV.U32 R3, RZ, RZ, R15 ;  /* 0x000000ffff037224 */ /* 0x000fca00078e000f */
[----:B------:R0:W-:Y:S02]  /*0f80*/  STL.64 [R1+0x28b0], R2 ;  /* 0x0028b00201007387 */ /* 0x0001e40000100a00 */
.L_x_9041:
[----:B------:R-:W-:Y:S05]  /*0f90*/  BSYNC.RECONVERGENT B8 ;  /* 0x0000000000087941 */ /* 0x000fea0003800200 */
.L_x_9040:
        /* <DEDUP_REMOVED lines=15> */
[----:B------:R-:W-:Y:S05]  /*1090*/  CALL.REL.NOINC `($_ZN2at6native29vectorized_elementwise_kernelILi4EN48_GLOBAL__N__08322988_15_IGammaKernel_cu_cb51a28d10CalcIgammaIdEESt5arrayIPcLm3EEEEviT0_T1_$_ZN46_INTERNAL_08322988_15_IGammaKernel_cu_cb51a28d48_GLOBAL__N__08322988_15_IGammaKernel_cu_cb51a28d12calc_igammacIdEET_S2_S2_) ;  /* 0x000003b000307944 */ /* 0x000fea0003c00000 */
[----:B------:R-:W-:Y:S01]  /*10a0*/  MOV R2, R0 ;  /* 0x0000000000027202 */ /* 0x000fe20000000f00 */
[----:B------:R-:W-:-:S05]  /*10b0*/  IMAD.MOV.U32 R3, RZ, RZ, R15 ;  /* 0x000000ffff037224 */ /* 0x000fca00078e000f */
[----:B------:R0:W-:Y:S02]  /*10c0*/  STL.64 [R1+0x28a0], R2 ;  /* 0x0028a00201007387 */ /* 0x0001e40000100a00 */
.L_x_9043:
[----:B------:R-:W-:Y:S05]  /*10d0*/  BSYNC.RECONVERGENT B8 ;  /* 0x0000000000087941 */ /* 0x000fea0003800200 */
.L_x_9042:
        /* <DEDUP_REMOVED lines=13> */
[----:B------:R-:W-:Y:S05]  /*11b0*/  CALL.REL.NOINC `($_ZN2at6native29vectorized_elementwise_kernelILi4EN48_GLOBAL__N__08322988_15_IGammaKernel_cu_cb51a28d10CalcIgammaIdEESt5arrayIPcLm3EEEEviT0_T1_$_ZN46_INTERNAL_08322988_15_IGammaKernel_cu_cb51a28d48_GLOBAL__N__08322988_15_IGammaKernel_cu_cb51a28d12calc_igammacIdEET_S2_S2_) ;  /* 0x000003ac00e87944 */ /* 0x000fea0003c00000 */
[----:B------:R-:W-:Y:S01]  /*11c0*/  IMAD.MOV.U32 R70, RZ, RZ, R0 ;  /* 0x000000ffff467224 */ /* 0x000fe200078e0000 */
[----:B------:R-:W-:-:S07]  /*11d0*/  MOV R71, R15 ;  /* 0x0000000f00477202 */ /* 0x000fce0000000f00 */
.L_x_9045:
[----:B------:R-:W-:Y:S05]  /*11e0*/  BSYNC.RECONVERGENT B8 ;  /* 0x0000000000087941 */ /* 0x000fea0003800200 */
.L_x_9044:
        /* <DEDUP_REMOVED lines=13> */
[----:B------:R-:W-:Y:S05]  /*12c0*/  CALL.REL.NOINC `($_ZN2at6native29vectorized_elementwise_kernelILi4EN48_GLOBAL__N__08322988_15_IGammaKernel_cu_cb51a28d10CalcIgammaIdEESt5arrayIPcLm3EEEEviT0_T1_$_ZN46_INTERNAL_08322988_15_IGammaKernel_cu_cb51a28d48_GLOBAL__N__08322988_15_IGammaKernel_cu_cb51a28d12calc_igammacIdEET_S2_S2_) ;  /* 0x000003ac00a47944 */ /* 0x000fea0003c00000 */
[----:B------:R-:W-:Y:S02]  /*12d0*/  IMAD.MOV.U32 R66, RZ, RZ, R0 ;  /* 0x000000ffff427224 */ /* 0x000fe400078e0000 */
[----:B------:R-:W-:-:S07]  /*12e0*/  IMAD.MOV.U32 R67, RZ, RZ, R15 ;  /* 0x000000ffff437224 */ /* 0x000fce00078e000f */
.L_x_9047:
[----:B------:R-:W-:Y:S05]  /*12f0*/  BSYNC.RECONVERGENT B8 ;  /* 0x0000000000087941 */ /* 0x000fea0003800200 */
.L_x_9046:
        /* <DEDUP_REMOVED lines=14> */
[----:B------:R-:W-:Y:S01]  /*13e0*/  MOV R62, R0 ;  /* 0x00000000003e7202 */ /* 0x000fe20000000f00 */
[----:B------:R-:W-:-:S07]  /*13f0*/  IMAD.MOV.U32 R63, RZ, RZ, R15 ;  /* 0x000000ffff3f7224 */ /* 0x000fce00078e000f */
.L_x_9049:
[----:B------:R-:W-:Y:S05]  /*1400*/  BSYNC.RECONVERGENT B8 ;  /* 0x0000000000087941 */ /* 0x000fea0003800200 */
.L_x_9048:
        /* <DEDUP_REMOVED lines=16> */
.L_x_9051:
[----:B------:R-:W-:Y:S05]  /*1510*/  BSYNC.RECONVERGENT B8 ;  /* 0x0000000000087941 */ /* 0x000fea0003800200 */
.L_x_9050:
        /* <DEDUP_REMOVED lines=16> */
.L_x_9053:
[----:B------:R-:W-:Y:S05]  /*1620*/  BSYNC.RECONVERGENT B8 ;  /* 0x0000000000087941 */ /* 0x000fea0003800200 */
.L_x_9052:
        /* <DEDUP_REMOVED lines=15> */
.L_x_9038:
[----:B------:R-:W-:Y:S05]  /*1720*/  BSYNC.RECONVERGENT B2 ;  /* 0x0000000000027941 */ /* 0x000fea0003800200 */
.L_x_9022:
        /* <DEDUP_REMOVED lines=22> */
.L_x_9056:
[----:B------:R-:W-:-:S13]  /*1890*/  ISETP.GE.U32.AND P0, PT, R41, R0, PT ;  /* 0x000000002900720c */ /* 0x000fda0003f06070 */
[----:B------:R-:W-:Y:S05]  /*18a0*/  @P0 BRA `(.L_x_9058) ;  /* 0x0000000000300947 */ /* 0x000fea0003800000 */
[----:B0-----:R-:W0:Y:S01]  /*18b0*/  LDC.64 R2, c[0x0][0x388] ;  /* 0x0000e200ff027b82 */ /* 0x001e220000000a00 */
[----:B------:R-:W-:Y:S02]  /*18c0*/  IMAD.IADD R7, R6, 0x1, R41 ;  /* 0x0000000106077824 */ /* 0x000fe400078e0229 */
[----:B------:R-:W-:Y:S02]  /*18d0*/  VIADD R41, R41, 0x80 ;  /* 0x0000008029297836 */ /* 0x000fe40000000000 */
[----:B0-----:R-:W-:-:S05]  /*18e0*/  IMAD.WIDE.U32 R2, R7, 0x8, R2 ;  /* 0x0000000807027825 */ /* 0x001fca00078e0002 */
[----:B------:R1:W-:Y:S02]  /*18f0*/  STG.E.64 desc[UR4][R2.64], R70 ;  /* 0x0000004602007986 */ /* 0x0003e4000c101b04 */
.L_x_9057:
[----:B------:R-:W-:-:S13]  /*1900*/  ISETP.GE.U32.AND P0, PT, R41, R0, PT ;  /* 0x000000002900720c */ /* 0x000fda0003f06070 */
[----:B------:R-:W-:Y:S05]  /*1910*/  @P0 BRA `(.L_x_9059) ;  /* 0x0000000000300947 */ /* 0x000fea0003800000 */
[----:B01----:R-:W0:Y:S01]  /*1920*/  LDC.64 R2, c[0x0][0x388] ;  /* 0x0000e200ff027b82 */ /* 0x003e220000000a00 */
[----:B------:R-:W-:Y:S01]  /*1930*/  IADD3 R7, PT, PT, R6, R41, RZ ;  /* 0x0000002906077210 */ /* 0x000fe20007ffe0ff */
[----:B------:R-:W-:-:S04]  /*1940*/  VIADD R41, R41, 0x80 ;  /* 0x0000008029297836 */ /* 0x000fc80000000000 */
[----:B0-----:R-:W-:-:S05]  /*1950*/  IMAD.WIDE.U32 R2, R7, 0x8, R2 ;  /* 0x0000000807027825 */ /* 0x001fca00078e0002 */
[----:B------:R1:W-:Y:S02]  /*1960*/  STG.E.64 desc[UR4][R2.64], R66 ;  /* 0x0000004202007986 */ /* 0x0003e4000c101b04 */
.L_x_9058:
[----:B------:R-:W-:-:S13]  /*1970*/  ISETP.GE.U32.AND P0, PT, R41, R0, PT ;  /* 0x000000002900720c */ /* 0x000fda0003f06070 */
[----:B------:R-:W-:Y:S05]  /*1980*/  @P0 BRA `(.L_x_9060) ;  /* 0x0000000000340947 */ /* 0x000fea0003800000 */
[----:B01----:R-:W0:Y:S01]  /*1990*/  LDC.64 R2, c[0x0][0x388] ;  /* 0x0000e200ff027b82 */ /* 0x003e220000000a00 */
[----:B------:R-:W-:Y:S01]  /*19a0*/  IMAD.IADD R7, R6, 0x1, R41 ;  /* 0x0000000106077824 */ /* 0x000fe200078e0229 */
[----:B------:R-:W-:-:S03]  /*19b0*/  IADD3 R41, PT, PT, R41, 0x80, RZ ;  /* 0x0000008029297810 */ /* 0x000fc60007ffe0ff */
[----:B0-----:R-:W-:-:S05]  /*19c0*/  IMAD.WIDE.U32 R2, R7, 0x8, R2 ;  /* 0x0000000807027825 */ /* 0x001fca00078e0002 */
[----:B------:R2:W-:Y:S02]  /*19d0*/  STG.E.64 desc[UR4][R2.64], R62 ;  /* 0x0000003e02007986 */ /* 0x0005e4000c101b04 */
.L_x_9059:
        /* <DEDUP_REMOVED lines=8> */
.L_x_9060:
[----:B------:R-:W-:Y:S05]  /*1a60*/  BSYNC.RELIABLE B1 ;  /* 0x0000000000017941 */ /* 0x000fea0003800100 */
.L_x_9055:
[----:B------:R-:W-:-:S13]  /*1a70*/  ISETP.GE.U32.AND P0, PT, R41, R0, PT ;  /* 0x000000002900720c */ /* 0x000fda0003f06070 */
[----:B012---:R-:W0:Y:S01]  /*1a80*/  @!P0 LDC.64 R2, c[0x0][0x388] ;  /* 0x0000e200ff028b82 */ /* 0x007e220000000a00 */
[----:B------:R-:W-:Y:S01]  /*1a90*/  @!P0 IADD3 R7, PT, PT, R6, R41, RZ ;  /* 0x0000002906078210 */ /* 0x000fe20007ffe0ff */
[----:B------:R-:W-:-:S04]  /*1aa0*/  @!P0 VIADD R41, R41, 0x80 ;  /* 0x0000008029298836 */ /* 0x000fc80000000000 */
[----:B0-----:R-:W-:-:S05]  /*1ab0*/  @!P0 IMAD.WIDE.U32 R2, R7, 0x8, R2 ;  /* 0x0000000807028825 */ /* 0x001fca00078e0002 */
[----:B------:R3:W-:Y:S02]  /*1ac0*/  @!P0 STG.E.64 desc[UR4][R2.64], R52 ;  /* 0x0000003402008986 */ /* 0x0007e4000c101b04 */
.L_x_9061:
[----:B------:R-:W-:Y:S05]  /*1ad0*/  BSYNC.RECONVERGENT B0 ;  /* 0x0000000000007941 */ /* 0x000fea0003800200 */
.L_x_9054:
        /* <DEDUP_REMOVED lines=10> */
.L_x_9021:
        /* <DEDUP_REMOVED lines=9> */
[----:B------:R-:W2:Y:S04]  /*1c10*/  LDG.E.ENL2.256 R12, R8, desc[UR4][R2.64] ;  /* 0xfe0000040208797e */ /* 0x000ea8000812190c */
[----:B------:R0:W5:Y:S04]  /*1c20*/  LDG.E.ENL2.256 R64, R68, desc[UR4][R2.64+0x1000] ;  /* 0xfe0080040244797e */ /* 0x0001680008121940 */
[----:B------:R0:W5:Y:S04]  /*1c30*/  LDG.E.ENL2.256 R56, R60, desc[UR4][R4.64] ;  /* 0xfe000004043c797e */ /* 0x0001680008121938 */
[----:B------:R0:W5:Y:S01]  /*1c40*/  LDG.E.ENL2.256 R48, R52, desc[UR4][R4.64+0x1000] ;  /* 0xfe0080040434797e */ /* 0x0001620008121930 */
[----:B------:R-:W-:-:S03]  /*1c50*/  UISETP.NE.AND UP0, UPT, UR6, URZ, UPT ;  /* 0x000000ff0600728c */ /* 0x000fc6000bf05270 */
[----:B--2---:R0:W-:Y:S01]  /*1c60*/  STL.64 [R1+0x28b0], R8 ;  /* 0x0028b00801007387 */ /* 0x0041e20000100a00 */
[----:B------:R-:W-:Y:S01]  /*1c70*/  IMAD.MOV.U32 R7, RZ, RZ, R8 ;  /* 0x000000ffff077224 */ /* 0x000fe200078e0008 */
[----:B------:R-:W-:Y:S02]  /*1c80*/  MOV R6, R9 ;  /* 0x0000000900067202 */ /* 0x000fe40000000f00 */
[----:B------:R0:W-:Y:S04]  /*1c90*/  STL.64 [R1+0x28b8], R10 ;  /* 0x0028b80a01007387 */ /* 0x0001e80000100a00 */
[----:B------:R0:W-:Y:S04]  /*1ca0*/  STL.64 [R1+0x28a0], R12 ;  /* 0x0028a00c01007387 */ /* 0x0001e80000100a00 */
[----:B------:R0:W-:Y:S01]  /*1cb0*/  STL.64 [R1+0x28a8], R14 ;  /* 0x0028a80e01007387 */ /* 0x0001e20000100a00 */
[----:B------:R-:W-:Y:S05]  /*1cc0*/  BRA.U UP0, `(.L_x_9062) ;  /* 0x00000005004c7547 */ /* 0x000fea000b800000 */
[----:B------:R-:W-:Y:S01]  /*1cd0*/  BSSY.RECONVERGENT B2, `(.L_x_9063) ;  /* 0x0000007000027945 */ /* 0x000fe20003800200 */
[----:B0-----:R-:W-:Y:S01]  /*1ce0*/  IMAD.MOV.U32 R2, RZ, RZ, R7 ;  /* 0x000000ffff027224 */ /* 0x001fe200078e0007 */
[----:B-----5:R-:W-:Y:S01]  /*1cf0*/  MOV R10, R60 ;  /* 0x0000003c000a7202 */ /* 0x020fe20000000f00 */
[----:B------:R-:W-:Y:S01]  /*1d00*/  IMAD.MOV.U32 R3, RZ, RZ, R6 ;  /* 0x000000ffff037224 */ /* 0x000fe200078e0006 */
[----:B------:R-:W-:Y:S01]  /*1d10*/  MOV R46, 0x1d40 ;  /* 0x00001d40002e7802 */ /* 0x000fe20000000f00 */
[----:B------:R-:W-:-:S07]  /*1d20*/  IMAD.MOV.U32 R11, RZ, RZ, R61 ;  /* 0x000000ffff0b7224 */ /* 0x000fce00078e003d */
[----:B------:R-:W-:Y:S05]  /*1d30*/  CALL.REL.NOINC `($_ZN2at6native29vectorized_elementwise_kernelILi4EN48_GLOBAL__N__08322988_15_IGammaKernel_cu_cb51a28d10CalcIgammaIdEESt5arrayIPcLm3EEEEviT0_T1_$_ZN46_INTERNAL_08322988_15_IGammaKernel_cu_cb51a28d48_GLOBAL__N__08322988_15_IGammaKernel_cu_cb51a28d11calc_igammaIdEET_S2_S2_) ;  /* 0x0000000800987944 */ /* 0x000fea0003c00000 */
[----:B------:R-:W-:Y:S05]  /*1d40*/  BSYNC.RECONVERGENT B2 ;  /* 0x0000000000027941 */ /* 0x000fea0003800200 */
.L_x_9063:
        /* <DEDUP_REMOVED lines=9> */
[----:B0----5:R-:W-:Y:S05]  /*1de0*/  CALL.REL.NOINC `($_ZN2at6native29vectorized_elementwise_kernelILi4EN48_GLOBAL__N__08322988_15_IGammaKernel_cu_cb51a28d10CalcIgammaIdEESt5arrayIPcLm3EEEEviT0_T1_$_ZN46_INTERNAL_08322988_15_IGammaKernel_cu_cb51a28d48_GLOBAL__N__08322988_15_IGammaKernel_cu_cb51a28d11calc_igammaIdEET_S2_S2_) ;  /* 0x00000008006c7944 */ /* 0x021fea0003c00000 */
[----:B------:R-:W-:Y:S05]  /*1df0*/  BSYNC.RECONVERGENT B2 ;  /* 0x0000000000027941 */ /* 0x000fea0003800200 */
.L_x_9064:
        /* <DEDUP_REMOVED lines=9> */
[----:B0----5:R-:W-:Y:S05]  /*1e90*/  CALL.REL.NOINC `($_ZN2at6native29vectorized_elementwise_kernelILi4EN48_GLOBAL__N__08322988_15_IGammaKernel_cu_cb51a28d10CalcIgammaIdEESt5arrayIPcLm3EEEEviT0_T1_$_ZN46_INTERNAL_08322988_15_IGammaKernel_cu_cb51a28d48_GLOBAL__N__08322988_15_IGammaKernel_cu_cb51a28d11calc_igammaIdEET_S2_S2_) ;  /* 0x0000000800407944 */ /* 0x021fea0003c00000 */
[----:B------:R-:W-:Y:S05]  /*1ea0*/  BSYNC.RECONVERGENT B2 ;  /* 0x0000000000027941 */ /* 0x000fea0003800200 */
.L_x_9065:
        /* <DEDUP_REMOVED lines=8> */
[----:B0----5:R-:W-:Y:S05]  /*1f30*/  CALL.REL.NOINC `($_ZN2at6native29vectorized_elementwise_kernelILi4EN48_GLOBAL__N__08322988_15_IGammaKernel_cu_cb51a28d10CalcIgammaIdEESt5arrayIPcLm3EEEEviT0_T1_$_ZN46_INTERNAL_08322988_15_IGammaKernel_cu_cb51a28d48_GLOBAL__N__08322988_15_IGammaKernel_cu_cb51a28d11calc_igammaIdEET_S2_S2_) ;  /* 0x0000000800187944 */ /* 0x021fea0003c00000 */
[----:B------:R-:W-:Y:S05]  /*1f40*/  BSYNC.RECONVERGENT B2 ;  /* 0x0000000000027941 */ /* 0x000fea0003800200 */
.L_x_9066:
        /* <DEDUP_REMOVED lines=8> */
[----:B------:R-:W-:Y:S05]  /*1fd0*/  CALL.REL.NOINC `($_ZN2at6native29vectorized_elementwise_kernelILi4EN48_GLOBAL__N__08322988_15_IGammaKernel_cu_cb51a28d10CalcIgammaIdEESt5arrayIPcLm3EEEEviT0_T1_$_ZN46_INTERNAL_08322988_15_IGammaKernel_cu_cb51a28d48_GLOBAL__N__08322988_15_IGammaKernel_cu_cb51a28d11calc_igammaIdEET_S2_S2_) ;  /* 0x0000000400f07944 */ /* 0x000fea0003c00000 */
[----:B------:R-:W-:Y:S05]  /*1fe0*/  BSYNC.RECONVERGENT B2 ;  /* 0x0000000000027941 */ /* 0x000fea0003800200 */
.L_x_9067:
        /* <DEDUP_REMOVED lines=10> */
.L_x_9068:
        /* <DEDUP_REMOVED lines=10> */
.L_x_9069:
        /* <DEDUP_REMOVED lines=10> */
.L_x_9070:
[----:B------:R-:W-:Y:S01]  /*21d0*/  IMAD.MOV.U32 R50, RZ, RZ, R0 ;  /* 0x000000ffff327224 */ /* 0x000fe200078e0000 */
[----:B------:R-:W-:Y:S01]  /*21e0*/  MOV R51, R5 ;  /* 0x0000000500337202 */ /* 0x000fe20000000f00 */
[----:B------:R-:W-:Y:S06]  /*21f0*/  BRA `(.L_x_9071) ;  /* 0x0000000400407947 */ /* 0x000fec0003800000 */
.L_x_9062:
[----:B0-----:R0:W5:Y:S04]  /*2200*/  LDL.LU R2, [R1+0x28b0] ;  /* 0x0028b00001027983 */ /* 0x0011680000300800 */
[----:B------:R0:W5:Y:S01]  /*2210*/  LDL.LU R3, [R1+0x28b4] ;  /* 0x0028b40001037983 */ /* 0x0001620000300800 */
[----:B------:R-:W-:Y:S01]  /*2220*/  BSSY.RECONVERGENT B2, `(.L_x_9072) ;  /* 0x0000003000027945 */ /* 0x000fe20003800200 */
[----:B------:R-:W-:-:S07]  /*2230*/  MOV R45, 0x2250 ;  /* 0x00002250002d7802 */ /* 0x000fce0000000f00 */
[----:B0----5:R-:W-:Y:S05]  /*2240*/  CALL.REL.NOINC `($_ZN2at6native29vectorized_elementwise_kernelILi4EN48_GLOBAL__N__08322988_15_IGammaKernel_cu_cb51a28d10CalcIgammaIdEESt5arrayIPcLm3EEEEviT0_T1_$_ZN46_INTERNAL_08322988_15_IGammaKernel_cu_cb51a28d48_GLOBAL__N__08322988_15_IGammaKernel_cu_cb51a28d12calc_igammacIdEET_S2_S2_) ;  /* 0x0000039c00c47944 */ /* 0x021fea0003c00000 */
[----:B------:R-:W-:Y:S05]  /*2250*/  BSYNC.RECONVERGENT B2 ;  /* 0x0000000000027941 */ /* 0x000fea0003800200 */
.L_x_9072:
        /* <DEDUP_REMOVED lines=9> */
[----:B0----5:R-:W-:Y:S05]  /*22f0*/  CALL.REL.NOINC `($_ZN2at6native29vectorized_elementwise_kernelILi4EN48_GLOBAL__N__08322988_15_IGammaKernel_cu_cb51a28d10CalcIgammaIdEESt5arrayIPcLm3EEEEviT0_T1_$_ZN46_INTERNAL_08322988_15_IGammaKernel_cu_cb51a28d48_GLOBAL__N__08322988_15_IGammaKernel_cu_cb51a28d12calc_igammacIdEET_S2_S2_) ;  /* 0x0000039c00987944 */ /* 0x021fea0003c00000 */
[----:B------:R-:W-:Y:S05]  /*2300*/  BSYNC.RECONVERGENT B2 ;  /* 0x0000000000027941 */ /* 0x000fea0003800200 */
.L_x_9073:
        /* <DEDUP_REMOVED lines=9> */
[----:B0----5:R-:W-:Y:S05]  /*23a0*/  CALL.REL.NOINC `($_ZN2at6native29vectorized_elementwise_kernelILi4EN48_GLOBAL__N__08322988_15_IGammaKernel_cu_cb51a28d10CalcIgammaIdEESt5arrayIPcLm3EEEEviT0_T1_$_ZN46_INTERNAL_08322988_15_IGammaKernel_cu_cb51a28d48_GLOBAL__N__08322988_15_IGammaKernel_cu_cb51a28d12calc_igammacIdEET_S2_S2_) ;  /* 0x0000039c006c7944 */ /* 0x021fea0003c00000 */
[----:B------:R-:W-:Y:S05]  /*23b0*/  BSYNC.RECONVERGENT B2 ;  /* 0x0000000000027941 */ /* 0x000fea0003800200 */
.L_x_9074:
        /* <DEDUP_REMOVED lines=8> */
[----:B0----5:R-:W-:Y:S05]  /*2440*/  CALL.REL.NOINC `($_ZN2at6native29vectorized_elementwise_kernelILi4EN48_GLOBAL__N__08322988_15_IGammaKernel_cu_cb51a28d10CalcIgammaIdEESt5arrayIPcLm3EEEEviT0_T1_$_ZN46_INTERNAL_08322988_15_IGammaKernel_cu_cb51a28d48_GLOBAL__N__08322988_15_IGammaKernel_cu_cb51a28d12calc_igammacIdEET_S2_S2_) ;  /* 0x0000039c00447944 */ /* 0x021fea0003c00000 */
[----:B------:R-:W-:Y:S05]  /*2450*/  BSYNC.RECONVERGENT B2 ;  /* 0x0000000000027941 */ /* 0x000fea0003800200 */
.L_x_9075:
        /* <DEDUP_REMOVED lines=8> */
[----:B------:R-:W-:Y:S05]  /*24e0*/  CALL.REL.NOINC `($_ZN2at6native29vectorized_elementwise_kernelILi4EN48_GLOBAL__N__08322988_15_IGammaKernel_cu_cb51a28d10CalcIgammaIdEESt5arrayIPcLm3EEEEviT0_T1_$_ZN46_INTERNAL_08322988_15_IGammaKernel_cu_cb51a28d48_GLOBAL__N__08322988_15_IGammaKernel_cu_cb51a28d12calc_igammacIdEET_S2_S2_) ;  /* 0x0000039c001c7944 */ /* 0x000fea0003c00000 */
[----:B------:R-:W-:Y:S05]  /*24f0*/  BSYNC.RECONVERGENT B2 ;  /* 0x0000000000027941 */ /* 0x000fea0003800200 */
.L_x_9076:
        /* <DEDUP_REMOVED lines=10> */
.L_x_9077:
        /* <DEDUP_REMOVED lines=10> */
.L_x_9078:
        /* <DEDUP_REMOVED lines=10> */
.L_x_9079:
[----:B------:R-:W-:Y:S02]  /*26e0*/  IMAD.MOV.U32 R50, RZ, RZ, R0 ;  /* 0x000000ffff327224 */ /* 0x000fe400078e0000 */
[----:B------:R-:W-:-:S07]  /*26f0*/  IMAD.MOV.U32 R51, RZ, RZ, R15 ;  /* 0x000000ffff337224 */ /* 0x000fce00078e000f */
.L_x_9071:
[----:B------:R-:W2:Y:S01]  /*2700*/  LDL.LU.64 R4, [R1+0x28b0] ;  /* 0x0028b00001047983 */ /* 0x000ea20000300a00 */
[----:B------:R-:W0:Y:S03]  /*2710*/  LDC.64 R2, c[0x0][0x388] ;  /* 0x0000e200ff027b82 */ /* 0x000e260000000a00 */
[----:B------:R-:W2:Y:S01]  /*2720*/  LDL.LU.64 R6, [R1+0x28b8] ;  /* 0x0028b80001067983 */ /* 0x000ea20000300a00 */
[----:B------:R-:W1:Y:S02]  /*2730*/  S2R R0, SR_CTAID.X ;  /* 0x0000000000007919 */ /* 0x000e640000002500 */
[----:B-1----:R-:W-:-:S05]  /*2740*/  SHF.L.U32 R0, R0, 0xa, RZ ;  /* 0x0000000a00007819 */ /* 0x002fca00000006ff */
[----:B0-----:R-:W-:-:S04]  /*2750*/  IMAD.WIDE.U32 R2, R0, 0x8, R2 ;  /* 0x0000000800027825 */ /* 0x001fc800078e0002 */
[----:B------:R-:W-:-:S05]  /*2760*/  IMAD.WIDE.U32 R2, R41, 0x20, R2 ;  /* 0x0000002029027825 */ /* 0x000fca00078e0002 */
[----:B------:R-:W-:Y:S04]  /*2770*/  STG.E.ENL2.256 desc[UR4][R2.64+0x1000], R52, R48 ;  /* 0xf80080340230797f */ /* 0x000fe8000f121804 */
[----:B--2---:R-:W-:Y:S01]  /*2780*/  STG.E.ENL2.256 desc[UR4][R2.64], R4, R56 ;  /* 0xf80000040238797f */ /* 0x004fe2000f121804 */
[----:B------:R-:W-:Y:S05]  /*2790*/  EXIT ;  /* 0x000000000000794d */ /* 0x000fea0003800000 */
        .type           $_ZN2at6native29vectorized_elementwise_kernelILi4EN48_GLOBAL__N__08322988_15_IGammaKernel_cu_cb51a28d10CalcIgammaIdEESt5arrayIPcLm3EEEEviT0_T1_$_ZN46_INTERNAL_08322988_15_IGammaKernel_cu_cb51a28d48_GLOBAL__N__08322988_15_IGammaKernel_cu_cb51a28d11calc_igammaIdEET_S2_S2_,@function
        .size           $_ZN2at6native29vectorized_elementwise_kernelILi4EN48_GLOBAL__N__08322988_15_IGammaKernel_cu_cb51a28d10CalcIgammaIdEESt5arrayIPcLm3EEEEviT0_T1_$_ZN46_INTERNAL_08322988_15_IGammaKernel_cu_cb51a28d48_GLOBAL__N__08322988_15_IGammaKernel_cu_cb51a28d11calc_igammaIdEET_S2_S2_,($_ZN2at6native29vectorized_elementwise_kernelILi4EN48_GLOBAL__N__08322988_15_IGammaKernel_cu_cb51a28d10CalcIgammaIdEESt5arrayIPcLm3EEEEviT0_T1_$_ZN46_INTERNAL_08322988_15_IGammaKernel_cu_cb51a28d48_GLOBAL__N__08322988_15_IGammaKernel_cu_cb51a28d12calc_igammacIdEET_S2_S2_ - $_ZN2at6native29vectorized_elementwise_kernelILi4EN48_GLOBAL__N__08322988_15_IGammaKernel_cu_cb51a28d10CalcIgammaIdEESt5arrayIPcLm3EEEEviT0_T1_$_ZN46_INTERNAL_08322988_15_IGammaKernel_cu_cb51a28d48_GLOBAL__N__08322988_15_IGammaKernel_cu_cb51a28d11calc_igammaIdEET_S2_S2_)
$_ZN2at6native29vectorized_elementwise_kernelILi4EN48_GLOBAL__N__08322988_15_IGammaKernel_cu_cb51a28d10CalcIgammaIdEESt5arrayIPcLm3EEEEviT0_T1_$_ZN46_INTERNAL_08322988_15_IGammaKernel_cu_cb51a28d48_GLOBAL__N__08322988_15_IGammaKernel_cu_cb51a28d11calc_igammaIdEET_S2_S2_:
        /* <DEDUP_REMOVED lines=105> */
[----:B------:R-:W-:Y:S05]  /*2e30*/  CALL.REL.NOINC `($__internal_28_$__cuda_sm20_div_rn_f64_full) ;  /* 0x000009a0007c7944 */ /* 0x000fea0003c00000 */
[----:B------:R-:W-:Y:S01]  /*2e40*/  MOV R14, R6 ;  /* 0x00000006000e7202 */ /* 0x000fe20000000f00 */
[----:B------:R-:W-:-:S07]  /*2e50*/  IMAD.MOV.U32 R15, RZ, RZ, R5 ;  /* 0x000000ffff0f7224 */ /* 0x000fce00078e0005 */
.L_x_9083:
[----:B------:R-:W-:Y:S05]  /*2e60*/  BSYNC.RECONVERGENT B0 ;  /* 0x0000000000007941 */ /* 0x000fea0003800200 */
.L_x_9082:
        /* <DEDUP_REMOVED lines=1910> */
[----:B------:R-:W-:Y:S05]  /*a5d0*/  CALL.REL.NOINC `($__internal_28_$__cuda_sm20_div_rn_f64_full) ;  /* 0x0000092800947944 */ /* 0x000fea0003c00000 */
[----:B------:R-:W-:Y:S01]  /*a5e0*/  MOV R14, R6 ;  /* 0x00000006000e7202 */ /* 0x000fe20000000f00 */
[----:B------:R-:W-:-:S07]  /*a5f0*/  IMAD.MOV.U32 R15, RZ, RZ, R5 ;  /* 0x000000ffff0f7224 */ /* 0x000fce00078e0005 */
.L_x_9086:
[----:B------:R-:W-:Y:S05]  /*a600*/  BSYNC.RECONVERGENT B0 ;  /* 0x0000000000007941 */ /* 0x000fea0003800200 */
.L_x_9085:
        /* <DEDUP_REMOVED lines=49> */
[----:B------:R-:W-:Y:S05]  /*a920*/  CALL.REL.NOINC `($__internal_28_$__cuda_sm20_div_rn_f64_full) ;  /* 0x0000092400c07944 */ /* 0x000fea0003c00000 */
[----:B------:R-:W-:Y:S01]  /*a930*/  IMAD.MOV.U32 R10, RZ, RZ, R6 ;  /* 0x000000ffff0a7224 */ /* 0x000fe200078e0006 */
[----:B------:R-:W-:-:S07]  /*a940*/  MOV R11, R5 ;  /* 0x00000005000b7202 */ /* 0x000fce0000000f00 */
.L_x_9088:
[----:B------:R-:W-:Y:S05]  /*a950*/  BSYNC.RECONVERGENT B0 ;  /* 0x0000000000007941 */ /* 0x000fea0003800200 */
.L_x_9087:
        /* <DEDUP_REMOVED lines=90> */
.L_x_9094:
[----:B------:R-:W-:Y:S05]  /*af00*/  BSYNC.RECONVERGENT B3 ;  /* 0x0000000000037941 */ /* 0x000fea0003800200 */
.L_x_9093:
        /* <DEDUP_REMOVED lines=78> */
.L_x_9092:
        /* <DEDUP_REMOVED lines=188> */
.L_x_9096:
[----:B------:R-:W-:Y:S01]  /*bfb0*/  IMAD.MOV.U32 R8, RZ, RZ, 0x0 ;  /* 0x00000000ff087424 */ /* 0x000fe200078e00ff */
[----:B------:R-:W-:Y:S01]  /*bfc0*/  LOP3.LUT P0, RZ, R7, 0x7fffffff, RZ, 0xc0, !PT ;  /* 0x7fffffff07ff7812 */ /* 0x000fe2000780c0ff */
[----:B------:R-:W-:-:S06]  /*bfd0*/  IMAD.MOV.U32 R9, RZ, RZ, 0x7ff00000 ;  /* 0x7ff00000ff097424 */ /* 0x000fcc00078e00ff */
[----:B------:R-:W0:Y:S02]  /*bfe0*/  DFMA R6, R6, R8, +INF ;  /* 0x7ff000000606742b */ /* 0x000e240000000008 */
[----:B0-----:R-:W-:Y:S02]  /*bff0*/  FSEL R6, R6, RZ, P0 ;  /* 0x000000ff06067208 */ /* 0x001fe40000000000 */
[----:B------:R-:W-:-:S07]  /*c000*/  FSEL R7, R7, -QNAN , P0 ;  /* 0xfff0000007077808 */ /* 0x000fce0000000000 */
.L_x_9095:
[----:B------:R-:W-:Y:S05]  /*c010*/  BSYNC.RECONVERGENT B0 ;  /* 0x0000000000007941 */ /* 0x000fea0003800200 */
.L_x_9091:
        /* <DEDUP_REMOVED lines=62> */
[----:B------:R-:W-:Y:S05]  /*c400*/  CALL.REL.NOINC `($__internal_29_$__cuda_sm20_dsqrt_rn_f64_mediumpath_v1) ;  /* 0x0000091400387944 */ /* 0x000fea0003c00000 */
[----:B------:R-:W-:Y:S02]  /*c410*/  IMAD.MOV.U32 R18, RZ, RZ, R8 ;  /* 0x000000ffff127224 */ /* 0x000fe400078e0008 */
[----:B------:R-:W-:-:S07]  /*c420*/  IMAD.MOV.U32 R19, RZ, RZ, R9 ;  /* 0x000000ffff137224 */ /* 0x000fce00078e0009 */
.L_x_9098:
[----:B------:R-:W-:Y:S05]  /*c430*/  BSYNC.RECONVERGENT B3 ;  /* 0x0000000000037941 */ /* 0x000fea0003800200 */
.L_x_9097:
[----:B------:R-:W-:Y:S01]  /*c440*/  MOV R12, R18 ;  /* 0x00000012000c7202 */ /* 0x000fe20000000f00 */
[----:B------:R-:W-:Y:S01]  /*c450*/  IMAD.MOV.U32 R13, RZ, RZ, R19 ;  /* 0x000000ffff0d7224 */ /* 0x000fe200078e0013 */
[----:B------:R-:W-:Y:S06]  /*c460*/  BRA `(.L_x_9099) ;  /* 0x0000001800587947 */ /* 0x000fec0003800000 */
.L_x_9090:
        /* <DEDUP_REMOVED lines=60> */
[----:B------:R-:W-:Y:S05]  /*c830*/  CALL.REL.NOINC `($__internal_28_$__cuda_sm20_div_rn_f64_full) ;  /* 0x0000090400fc7944 */ /* 0x000fea0003c00000 */
[----:B------:R-:W-:Y:S02]  /*c840*/  IMAD.MOV.U32 R8, RZ, RZ, R6 ;  /* 0x000000ffff087224 */ /* 0x000fe400078e0006 */
[----:B------:R-:W-:-:S07]  /*c850*/  IMAD.MOV.U32 R9, RZ, RZ, R5 ;  /* 0x000000ffff097224 */ /* 0x000fce00078e0005 */
.L_x_9103:
[----:B------:R-:W-:Y:S05]  /*c860*/  BSYNC.RECONVERGENT B3 ;  /* 0x0000000000037941 */ /* 0x000fea0003800200 */
.L_x_9102:
        /* <DEDUP_REMOVED lines=78> */
.L_x_9101:
        /* <DEDUP_REMOVED lines=189> */
.L_x_9105:
[----:B------:R-:W-:Y:S01]  /*d920*/  MOV R8, 0x0 ;  /* 0x0000000000087802 */ /* 0x000fe20000000f00 */
[----:B------:R-:W-:Y:S01]  /*d930*/  IMAD.MOV.U32 R9, RZ, RZ, 0x7ff00000 ;  /* 0x7ff00000ff097424 */ /* 0x000fe200078e00ff */
[----:B------:R-:W-:-:S05]  /*d940*/  LOP3.LUT P0, RZ, R7, 0x7fffffff, RZ, 0xc0, !PT ;  /* 0x7fffffff07ff7812 */ /* 0x000fca000780c0ff */
[----:B------:R-:W0:Y:S02]  /*d950*/  DFMA R6, R6, R8, +INF ;  /* 0x7ff000000606742b */ /* 0x000e240000000008 */
[----:B0-----:R-:W-:Y:S02]  /*d960*/  FSEL R6, R6, RZ, P0 ;  /* 0x000000ff06067208 */ /* 0x001fe40000000000 */
[----:B------:R-:W-:-:S07]  /*d970*/  FSEL R7, R7, -QNAN , P0 ;  /* 0xfff0000007077808 */ /* 0x000fce0000000000 */
.L_x_9104:
[----:B------:R-:W-:Y:S05]  /*d980*/  BSYNC.RECONVERGENT B0 ;  /* 0x0000000000007941 */ /* 0x000fea0003800200 */
.L_x_9100:
        /* <DEDUP_REMOVED lines=63> */
[----:B------:R-:W-:Y:S05]  /*dd80*/  CALL.REL.NOINC `($__internal_29_$__cuda_sm20_dsqrt_rn_f64_mediumpath_v1) ;  /* 0x000008f800d87944 */ /* 0x000fea0003c00000 */
[----:B------:R-:W-:Y:S01]  /*dd90*/  MOV R18, R8 ;  /* 0x0000000800127202 */ /* 0x000fe20000000f00 */
[----:B------:R-:W-:-:S07]  /*dda0*/  IMAD.MOV.U32 R19, RZ, RZ, R9 ;  /* 0x000000ffff137224 */ /* 0x000fce00078e0009 */
.L_x_9107:
[----:B------:R-:W-:Y:S05]  /*ddb0*/  BSYNC.RECONVERGENT B3 ;  /* 0x0000000000037941 */ /* 0x000fea0003800200 */
.L_x_9106:
[----:B------:R1:W2:Y:S02]  /*ddc0*/  DADD R12, -RZ, -R18 ;  /* 0x00000000ff0c7229 */ /* 0x0002a40000000912 */
.L_x_9099:
[----:B------:R-:W-:Y:S05]  /*ddd0*/  BSYNC.RECONVERGENT B1 ;  /* 0x0000000000017941 */ /* 0x000fea0003800200 */
.L_x_9089:
        /* <DEDUP_REMOVED lines=58> */
[----:B--2---:R-:W-:Y:S05]  /*e180*/  CALL.REL.NOINC `($__internal_29_$__cuda_sm20_dsqrt_rn_f64_mediumpath_v1) ;  /* 0x000008f400d87944 */ /* 0x004fea0003c00000 */
.L_x_9109:
[----:B------:R-:W-:Y:S05]  /*e190*/  BSYNC.RECONVERGENT B1 ;  /* 0x0000000000017941 */ /* 0x000fea0003800200 */
.L_x_9108:
[----:B------:R-:W-:Y:S01]  /*e1a0*/  HFMA2 R7, -RZ, RZ, -1.9580078125, 85.3125 ;  /* 0xbfd55555ff077431 */ /* 0x000fe200000001ff */
[----:B--2---:R0:W1:Y:S01]  /*e1b0*/  DMUL R22, R8, -R12 ;  /* 0x8000000c08167228 */ /* 0x0040620000000000 */
[----:B------:R-:W-:Y:S01]  /*e1c0*/  BSSY.RECONVERGENT B0, `(.L_x_9110) ;  /* 0x0000026000007945 */ /* 0x000fe20003800200 */
[----:B------:R-:W-:Y:S01]  /*e1d0*/  MOV R16, RZ ;  /* 0x000000ff00107202 */ /* 0x000fe20000000f00 */
[----:B------:R-:W-:Y:S02]  /*e1e0*/  IMAD.MOV.U32 R0, RZ, RZ, 0x1 ;  /* 0x00000001ff007424 */ /* 0x000fe400078e00ff */
[----:B01----:R-:W-:-:S07]  /*e1f0*/  IMAD.MOV.U32 R6, RZ, RZ, 0x55555555 ;  /* 0x55555555ff067424 */ /* 0x003fce00078e00ff */
.L_x_9111:
        /* <DEDUP_REMOVED lines=35> */
.L_x_9110:
        /* <DEDUP_REMOVED lines=44> */
[----:B------:R-:W-:Y:S05]  /*e6f0*/  CALL.REL.NOINC `($__internal_27_$__cuda_sm20_dblrcp_rn_slowpath_v3) ;  /* 0x000008e000c07944 */ /* 0x000fea0003c00000 */
[----:B------:R-:W-:Y:S02]  /*e700*/  IMAD.MOV.U32 R6, RZ, RZ, R5 ;  /* 0x000000ffff067224 */ /* 0x000fe400078e0005 */
[----:B------:R-:W-:-:S07]  /*e710*/  IMAD.MOV.U32 R7, RZ, RZ, R0 ;  /* 0x000000ffff077224 */ /* 0x000fce00078e0000 */
.L_x_9115:
[----:B------:R-:W-:Y:S05]  /*e720*/  BSYNC.RECONVERGENT B3 ;  /* 0x0000000000037941 */ /* 0x000fea0003800200 */
.L_x_9114:
[----:B------:R-:W-:Y:S01]  /*e730*/  BSSY.RECONVERGENT B0, `(.L_x_9116) ;  /* 0x0000025000007945 */ /* 0x000fe20003800200 */
[----:B------:R-:W-:Y:S01]  /*e740*/  MOV R0, 0x1 ;  /* 0x0000000100007802 */ /* 0x000fe20000000f00 */
[----:B------:R-:W-:Y:S02]  /*e750*/  IMAD.MOV.U32 R8, RZ, RZ, -0x36fe1a8c ;  /* 0xc901e574ff087424 */ /* 0x000fe400078e00ff */
[----:B------:R-:W-:-:S07]  /*e760*/  IMAD.MOV.U32 R9, RZ, RZ, -0x40a1a8c6 ;  /* 0xbf5e573aff097424 */ /* 0x000fce00078e00ff */
.L_x_9117:
        /* <DEDUP_REMOVED lines=34> */
.L_x_9116:
        /* <DEDUP_REMOVED lines=65> */
[----:B------:R-:W-:Y:S05]  /*eda0*/  CALL.REL.NOINC `($__internal_28_$__cuda_sm20_div_rn_f64_full) ;  /* 0x000008e000a07944 */ /* 0x000fea0003c00000 */
[----:B------:R-:W-:Y:S01]  /*edb0*/  MOV R8, R6 ;  /* 0x0000000600087202 */ /* 0x000fe20000000f00 */
[----:B------:R-:W-:-:S07]  /*edc0*/  IMAD.MOV.U32 R9, RZ, RZ, R5 ;  /* 0x000000ffff097224 */ /* 0x000fce00078e0005 */
.L_x_9119:
[----:B------:R-:W-:Y:S05]  /*edd0*/  BSYNC.RECONVERGENT B0 ;  /* 0x0000000000007941 */ /* 0x000fea0003800200 */
.L_x_9118:
[----:B------:R-:W-:Y:S01]  /*ede0*/  HFMA2 R6, -RZ, RZ, 0.94970703125, 0.000421047210693359375 ;  /* 0x3b990ee6ff067431 */ /* 0x000fe200000001ff */
[----:B------:R-:W-:Y:S01]  /*edf0*/  BSSY.RECONVERGENT B0, `(.L_x_9120) ;  /* 0x0000024000007945 */ /* 0x000fe20003800200 */
[----:B------:R-:W-:Y:S02]  /*ee00*/  IMAD.MOV.U32 R0, RZ, RZ, 0x1 ;  /* 0x00000001ff007424 */ /* 0x000fe400078e00ff */
[----:B------:R-:W-:-:S07]  /*ee10*/  IMAD.MOV.U32 R7, RZ, RZ, 0x3f70ee64 ;  /* 0x3f70ee64ff077424 */ /* 0x000fce00078e00ff */
.L_x_9121:
        /* <DEDUP_REMOVED lines=34> */
.L_x_9120:
        /* <DEDUP_REMOVED lines=68> */
[----:B------:R-:W-:-:S07]  /*f480*/  IMAD.MOV.U32 R7, RZ, RZ, R5 ;  /* 0x000000ffff077224 */ /* 0x000fce00078e0005 */
.L_x_9123:
[----:B------:R-:W-:Y:S05]  /*f490*/  BSYNC.RECONVERGENT B0 ;  /* 0x0000000000007941 */ /* 0x000fea0003800200 */
.L_x_9122:
[----:B------:R-:W-:Y:S01]  /*f4a0*/  BSSY.RECONVERGENT B0, `(.L_x_9124) ;  /* 0x0000025000007945 */ /* 0x000fe20003800200 */
[----:B------:R-:W-:Y:S01]  /*f4b0*/  IMAD.MOV.U32 R0, RZ, RZ, 0x1 ;  /* 0x00000001ff007424 */ /* 0x000fe200078e00ff */
[----:B------:R-:W-:Y:S01]  /*f4c0*/  MOV R8, 0x3b34e2b6 ;  /* 0x3b34e2b600087802 */ /* 0x000fe20000000f00 */
[----:B------:R-:W-:-:S07]  /*f4d0*/  IMAD.MOV.U32 R9, RZ, RZ, 0x3f4547d9 ;  /* 0x3f4547d9ff097424 */ /* 0x000fce00078e00ff */
.L_x_9125:
        /* <DEDUP_REMOVED lines=34> */
.L_x_9124:
        /* <DEDUP_REMOVED lines=65> */
[----:B------:R-:W-:Y:S05]  /*fb10*/  CALL.REL.NOINC `($__internal_28_$__cuda_sm20_div_rn_f64_full) ;  /* 0x000008d400447944 */ /* 0x000fea0003c00000 */
[----:B------:R-:W-:Y:S01]  /*fb20*/  IMAD.MOV.U32 R8, RZ, RZ, R6 ;  /* 0x000000ffff087224 */ /* 0x000fe200078e0006 */
[----:B------:R-:W-:-:S07]  /*fb30*/  MOV R9, R5 ;  /* 0x0000000500097202 */ /* 0x000fce0000000f00 */
.L_x_9127:
[----:B------:R-:W-:Y:S05]  /*fb40*/  BSYNC.RECONVERGENT B0 ;  /* 0x0000000000007941 */ /* 0x000fea0003800200 */
.L_x_9126:
[----:B------:R-:W-:Y:S01]  /*fb50*/  HFMA2 R7, -RZ, RZ, -1.82421875, 1.5107421875 ;  /* 0xbf4c3e0bff077431 */ /* 0x000fe200000001ff */
[----:B------:R-:W-:Y:S01]  /*fb60*/  BSSY.RECONVERGENT B0, `(.L_x_9128) ;  /* 0x0000024000007945 */ /* 0x000fe20003800200 */
[----:B------:R-:W-:Y:S02]  /*fb70*/  IMAD.MOV.U32 R0, RZ, RZ, 0x1 ;  /* 0x00000001ff007424 */ /* 0x000fe400078e00ff */
[----:B------:R-:W-:-:S07]  /*fb80*/  IMAD.MOV.U32 R6, RZ, RZ, 0x2da7bf9 ;  /* 0x02da7bf9ff067424 */ /* 0x000fce00078e00ff */
.L_x_9129:
        /* <DEDUP_REMOVED lines=34> */
.L_x_9128:
        /* <DEDUP_REMOVED lines=68> */
[----:B------:R-:W-:-:S07]  /*101f0*/  MOV R7, R5 ;  /* 0x0000000500077202 */ /* 0x000fce0000000f00 */
.L_x_9131:
[----:B------:R-:W-:Y:S05]  /*10200*/  BSYNC.RECONVERGENT B0 ;  /* 0x0000000000007941 */ /* 0x000fea0003800200 */
.L_x_9130:
[----:B------:R-:W-:Y:S01]  /*10210*/  HFMA2 R9, -RZ, RZ, -1.802734375, 0.00079822540283203125 ;  /* 0xbf36128aff097431 */ /* 0x000fe200000001ff */
[----:B------:R-:W-:Y:S01]  /*10220*/  BSSY.RECONVERGENT B0, `(.L_x_9132) ;  /* 0x0000024000007945 */ /* 0x000fe20003800200 */
[----:B------:R-:W-:Y:S02]  /*10230*/  IMAD.MOV.U32 R0, RZ, RZ, 0x1 ;  /* 0x00000001ff007424 */ /* 0x000fe400078e00ff */
[----:B------:R-:W-:-:S07]  /*10240*/  IMAD.MOV.U32 R8, RZ, RZ, -0x3a5b058f ;  /* 0xc5a4fa71ff087424 */ /* 0x000fce00078e00ff */
.L_x_9133:
        /* <DEDUP_REMOVED lines=34> */
.L_x_9132:
        /* <DEDUP_REMOVED lines=65> */
[----:B------:R-:W-:Y:S05]  /*10880*/  CALL.REL.NOINC `($__internal_28_$__cuda_sm20_div_rn_f64_full) ;  /* 0x000008c400e87944 */ /* 0x000fea0003c00000 */
[----:B------:R-:W-:Y:S02]  /*10890*/  IMAD.MOV.U32 R8, RZ, RZ, R6 ;  /* 0x000000ffff087224 */ /* 0x000fe400078e0006 */
[----:B------:R-:W-:-:S07]  /*108a0*/  IMAD.MOV.U32 R9, RZ, RZ, R5 ;  /* 0x000000ffff097224 */ /* 0x000fce00078e0005 */
.L_x_9135:
[----:B------:R-:W-:Y:S05]  /*108b0*/  BSYNC.RECONVERGENT B0 ;  /* 0x0000000000007941 */ /* 0x000fea0003800200 */
.L_x_9134:
[----:B------:R-:W-:Y:S01]  /*108c0*/  BSSY.RECONVERGENT B0, `(.L_x_9136) ;  /* 0x0000025000007945 */ /* 0x000fe20003800200 */
[----:B------:R-:W-:Y:S01]  /*108d0*/  MOV R0, 0x1 ;  /* 0x0000000100007802 */ /* 0x000fe20000000f00 */
[----:B------:R-:W-:Y:S02]  /*108e0*/  IMAD.MOV.U32 R6, RZ, RZ, 0x1b0931c8 ;  /* 0x1b0931c8ff067424 */ /* 0x000fe400078e00ff */
[----:B------:R-:W-:-:S07]  /*108f0*/  IMAD.MOV.U32 R7, RZ, RZ, 0x3f4168ef ;  /* 0x3f4168efff077424 */ /* 0x000fce00078e00ff */
.L_x_9137:
        /* <DEDUP_REMOVED lines=34> */
.L_x_9136:
        /* <DEDUP_REMOVED lines=68> */
[----:B------:R-:W-:-:S07]  /*10f60*/  IMAD.MOV.U32 R7, RZ, RZ, R5 ;  /* 0x000000ffff077224 */ /* 0x000fce00078e0005 */
.L_x_9139:
[----:B------:R-:W-:Y:S05]  /*10f70*/  BSYNC.RECONVERGENT B0 ;  /* 0x0000000000007941 */ /* 0x000fea0003800200 */
.L_x_9138:
[----:B------:R-:W-:Y:S01]  /*10f80*/  BSSY.RECONVERGENT B0, `(.L_x_9140) ;  /* 0x0000025000007945 */ /* 0x000fe20003800200 */
[----:B------:R-:W-:Y:S01]  /*10f90*/  MOV R0, 0x1 ;  /* 0x0000000100007802 */ /* 0x000fe20000000f00 */
[----:B------:R-:W-:Y:S02]  /*10fa0*/  IMAD.MOV.U32 R8, RZ, RZ, -0x63fe104c ;  /* 0x9c01efb4ff087424 */ /* 0x000fe400078e00ff */
[----:B------:R-:W-:-:S07]  /*10fb0*/  IMAD.MOV.U32 R9, RZ, RZ, 0x3f369187 ;  /* 0x3f369187ff097424 */ /* 0x000fce00078e00ff */
.L_x_9141:
        /* <DEDUP_REMOVED lines=34> */
.L_x_9140:
        /* <DEDUP_REMOVED lines=68> */
.L_x_9143:
[----:B------:R-:W-:Y:S05]  /*11620*/  BSYNC.RECONVERGENT B0 ;  /* 0x0000000000007941 */ /* 0x000fea0003800200 */
.L_x_9142:
[----:B------:R-:W-:Y:S01]  /*11630*/  HFMA2 R6, -RZ, RZ, 0.1727294921875, -0.4541015625 ;  /* 0x3187b744ff067431 */ /* 0x000fe200000001ff */
[----:B------:R-:W-:Y:S01]  /*11640*/  BSSY.RECONVERGENT B0, `(.L_x_9144) ;  /* 0x0000024000007945 */ /* 0x000fe20003800200 */
[----:B------:R-:W-:Y:S02]  /*11650*/  IMAD.MOV.U32 R0, RZ, RZ, 0x1 ;  /* 0x00000001ff007424 */ /* 0x000fe400078e00ff */
[----:B------:R-:W-:-:S07]  /*11660*/  IMAD.MOV.U32 R7, RZ, RZ, -0x40ba9d65 ;  /* 0xbf45629bff077424 */ /* 0x000fce00078e00ff */
.L_x_9145:
        /* <DEDUP_REMOVED lines=34> */
.L_x_9144:
        /* <DEDUP_REMOVED lines=69> */
.L_x_9147:
[----:B------:R-:W-:Y:S05]  /*11ce0*/  BSYNC.RECONVERGENT B0 ;  /* 0x0000000000007941 */ /* 0x000fea0003800200 */
.L_x_9146:
[----:B------:R-:W-:Y:S01]  /*11cf0*/  BSSY.RECONVERGENT B0, `(.L_x_9148) ;  /* 0x0000025000007945 */ /* 0x000fe20003800200 */
[----:B------:R-:W-:Y:S01]  /*11d00*/  IMAD.MOV.U32 R0, RZ, RZ, 0x1 ;  /* 0x00000001ff007424 */ /* 0x000fe200078e00ff */
[----:B------:R-:W-:Y:S01]  /*11d10*/  MOV R8, 0x1cc96982 ;  /* 0x1cc9698200087802 */ /* 0x000fe20000000f00 */
[----:B------:R-:W-:-:S07]  /*11d20*/  IMAD.MOV.U32 R9, RZ, RZ, -0x40bc7201 ;  /* 0xbf438dffff097424 */ /* 0x000fce00078e00ff */
.L_x_9149:
        /* <DEDUP_REMOVED lines=34> */
.L_x_9148:
        /* <DEDUP_REMOVED lines=68> */
.L_x_9151:
[----:B------:R-:W-:Y:S05]  /*12390*/  BSYNC.RECONVERGENT B0 ;  /* 0x0000000000007941 */ /* 0x000fea0003800200 */
.L_x_9150:
[----:B------:R-:W-:Y:S01]  /*123a0*/  HFMA2 R7, -RZ, RZ, 1.8330078125, -74.875 ;  /* 0x3f55d4aeff077431 */ /* 0x000fe200000001ff */
[----:B------:R-:W-:Y:S01]  /*123b0*/  BSSY.RECONVERGENT B0, `(.L_x_9152) ;  /* 0x0000024000007945 */ /* 0x000fe20003800200 */
[----:B------:R-:W-:Y:S02]  /*123c0*/  IMAD.MOV.U32 R0, RZ, RZ, 0x1 ;  /* 0x00000001ff007424 */ /* 0x000fe400078e00ff */
[----:B------:R-:W-:-:S07]  /*123d0*/  IMAD.MOV.U32 R6, RZ, RZ, 0x684527bf ;  /* 0x684527bfff067424 */ /* 0x000fce00078e00ff */
.L_x_9153:
        /* <DEDUP_REMOVED lines=34> */
.L_x_9152:
        /* <DEDUP_REMOVED lines=69> */
.L_x_9155:
[----:B------:R-:W-:Y:S05]  /*12a50*/  BSYNC.RECONVERGENT B0 ;  /* 0x0000000000007941 */ /* 0x000fea0003800200 */
.L_x_9154:
[----:B------:R-:W-:Y:S01]  /*12a60*/  HFMA2 R9, -RZ, RZ, 1.8369140625, -749.5 ;  /* 0x3f59e1dbff097431 */ /* 0x000fe200000001ff */
[----:B------:R-:W-:Y:S01]  /*12a70*/  BSSY.RECONVERGENT B0, `(.L_x_9156) ;  /* 0x0000024000007945 */ /* 0x000fe20003800200 */
[----:B------:R-:W-:Y:S02]  /*12a80*/  IMAD.MOV.U32 R0, RZ, RZ, 0x1 ;  /* 0x00000001ff007424 */ /* 0x000fe400078e00ff */
[----:B------:R-:W-:-:S07]  /*12a90*/  IMAD.MOV.U32 R8, RZ, RZ, -0x5713a6fc ;  /* 0xa8ec5904ff087424 */ /* 0x000fce00078e00ff */
.L_x_9157:
        /* <DEDUP_REMOVED lines=34> */
.L_x_9156:
        /* <DEDUP_REMOVED lines=68> */
.L_x_9159:
[----:B------:R-:W-:Y:S05]  /*13100*/  BSYNC.RECONVERGENT B0 ;  /* 0x0000000000007941 */ /* 0x000fea0003800200 */
.L_x_9158:
[----:B------:R-:W-:Y:S01]  /*13110*/  BSSY.RECONVERGENT B0, `(.L_x_9160) ;  /* 0x0000025000007945 */ /* 0x000fe20003800200 */
[----:B------:R-:W-:Y:S01]  /*13120*/  MOV R0, 0x1 ;  /* 0x0000000100007802 */ /* 0x000fe20000000f00 */
[----:B------:R-:W-:Y:S02]  /*13130*/  IMAD.MOV.U32 R6, RZ, RZ, -0x5a255ed9 ;  /* 0xa5daa127ff067424 */ /* 0x000fe400078e00ff */
[----:B------:R-:W-:-:S07]  /*13140*/  IMAD.MOV.U32 R7, RZ, RZ, -0x408f51aa ;  /* 0xbf70ae56ff077424 */ /* 0x000fce00078e00ff */
.L_x_9161:
        /* <DEDUP_REMOVED lines=34> */
.L_x_9160:
        /* <DEDUP_REMOVED lines=69> */
.L_x_9163:
[----:B------:R-:W-:Y:S05]  /*137c0*/  BSYNC.RECONVERGENT B0 ;  /* 0x0000000000007941 */ /* 0x000fea0003800200 */
.L_x_9162:
[----:B------:R-:W-:Y:S01]  /*137d0*/  BSSY.RECONVERGENT B0, `(.L_x_9164) ;  /* 0x0000025000007945 */ /* 0x000fe20003800200 */
[----:B------:R-:W-:Y:S01]  /*137e0*/  MOV R0, 0x1 ;  /* 0x0000000100007802 */ /* 0x000fe20000000f00 */
[----:B------:R-:W-:Y:S02]  /*137f0*/  IMAD.MOV.U32 R8, RZ, RZ, -0x343a03ee ;  /* 0xcbc5fc12ff087424 */ /* 0x000fe400078e00ff */
[----:B------:R-:W-:-:S07]  /*13800*/  IMAD.MOV.U32 R9, RZ, RZ, -0x4087a384 ;  /* 0xbf785c7cff097424 */ /* 0x000fce00078e00ff */
.L_x_9165:
        /* <DEDUP_REMOVED lines=34> */
.L_x_9164:
        /* <DEDUP_REMOVED lines=68> */
.L_x_9167:
[----:B------:R-:W-:Y:S05]  /*13e70*/  BSYNC.RECONVERGENT B0 ;  /* 0x0000000000007941 */ /* 0x000fea0003800200 */
.L_x_9166:
[----:B------:R-:W-:Y:S01]  /*13e80*/  HFMA2 R6, -RZ, RZ, 39.40625, 0.0002791881561279296875 ;  /* 0x50ed0c93ff067431 */ /* 0x000fe200000001ff */
[----:B------:R-:W-:Y:S01]  /*13e90*/  BSSY.RECONVERGENT B0, `(.L_x_9168) ;  /* 0x0000024000007945 */ /* 0x000fe20003800200 */
[----:B------:R-:W-:Y:S02]  /*13ea0*/  IMAD.MOV.U32 R0, RZ, RZ, 0x1 ;  /* 0x00000001ff007424 */ /* 0x000fe400078e00ff */
[----:B------:R-:W-:-:S07]  /*13eb0*/  IMAD.MOV.U32 R7, RZ, RZ, 0x3f91d1d6 ;  /* 0x3f91d1d6ff077424 */ /* 0x000fce00078e00ff */
.L_x_9169:
        /* <DEDUP_REMOVED lines=34> */
.L_x_9168:
        /* <DEDUP_REMOVED lines=69> */
.L_x_9171:
[----:B------:R-:W-:Y:S05]  /*14530*/  BSYNC.RECONVERGENT B0 ;  /* 0x0000000000007941 */ /* 0x000fea0003800200 */
.L_x_9170:
[----:B------:R-:W-:Y:S01]  /*14540*/  BSSY.RECONVERGENT B0, `(.L_x_9172) ;  /* 0x0000025000007945 */ /* 0x000fe20003800200 */
[----:B------:R-:W-:Y:S01]  /*14550*/  IMAD.MOV.U32 R0, RZ, RZ, 0x1 ;  /* 0x00000001ff007424 */ /* 0x000fe200078e00ff */
[----:B------:R-:W-:Y:S01]  /*14560*/  MOV R8, 0x5c03d2e9 ;  /* 0x5c03d2e900087802 */ /* 0x000fe20000000f00 */
[----:B------:R-:W-:-:S07]  /*14570*/  IMAD.MOV.U32 R9, RZ, RZ, 0x3f9ef9a0 ;  /* 0x3f9ef9a0ff097424 */ /* 0x000fce00078e00ff */
.L_x_9173:
        /* <DEDUP_REMOVED lines=34> */
.L_x_9172:
        /* <DEDUP_REMOVED lines=68> */
.L_x_9175:
[----:B------:R-:W-:Y:S05]  /*14be0*/  BSYNC.RECONVERGENT B0 ;  /* 0x0000000000007941 */ /* 0x000fea0003800200 */
.L_x_9174:
[----:B------:R-:W-:Y:S01]  /*14bf0*/  HFMA2 R7, -RZ, RZ, -1.9306640625, 237 ;  /* 0xbfb95b68ff077431 */ /* 0x000fe200000001ff */
[----:B------:R-:W-:Y:S01]  /*14c00*/  BSSY.RECONVERGENT B0, `(.L_x_9176) ;  /* 0x0000024000007945 */ /* 0x000fe20003800200 */
[----:B------:R-:W-:Y:S02]  /*14c10*/  IMAD.MOV.U32 R0, RZ, RZ, 0x1 ;  /* 0x00000001ff007424 */ /* 0x000fe400078e00ff */
[----:B------:R-:W-:-:S07]  /*14c20*/  IMAD.MOV.U32 R6, RZ, RZ, 0x5f50d178 ;  /* 0x5f50d178ff067424 */ /* 0x000fce00078e00ff */
.L_x_9177:
        /* <DEDUP_REMOVED lines=34> */
.L_x_9176:
        /* <DEDUP_REMOVED lines=69> */
.L_x_9179:
[----:B------:R-:W-:Y:S05]  /*152a0*/  BSYNC.RECONVERGENT B0 ;  /* 0x0000000000007941 */ /* 0x000fea0003800200 */
.L_x_9178:
[----:B------:R-:W-:Y:S01]  /*152b0*/  HFMA2 R9, -RZ, RZ, -1.9462890625, -0.00190639495849609375 ;  /* 0xbfc997cfff097431 */ /* 0x000fe200000001ff */
[----:B------:R-:W-:Y:S01]  /*152c0*/  BSSY.RECONVERGENT B0, `(.L_x_9180) ;  /* 0x0000024000007945 */ /* 0x000fe20003800200 */
[----:B------:R-:W-:Y:S02]  /*152d0*/  IMAD.MOV.U32 R0, RZ, RZ, 0x1 ;  /* 0x00000001ff007424 */ /* 0x000fe400078e00ff */
[----:B------:R-:W-:-:S07]  /*152e0*/  IMAD.MOV.U32 R8, RZ, RZ, -0x3bccff5e ;  /* 0xc43300a2ff087424 */ /* 0x000fce00078e00ff */
.L_x_9181:
        /* <DEDUP_REMOVED lines=34> */
.L_x_9180:
        /* <DEDUP_REMOVED lines=68> */
.L_x_9183:
[----:B------:R-:W-:Y:S05]  /*15950*/  BSYNC.RECONVERGENT B0 ;  /* 0x0000000000007941 */ /* 0x000fea0003800200 */
.L_x_9182:
[----:B------:R-:W-:Y:S01]  /*15960*/  BSSY.RECONVERGENT B0, `(.L_x_9184) ;  /* 0x0000025000007945 */ /* 0x000fe20003800200 */
[----:B------:R-:W-:Y:S01]  /*15970*/  MOV R0, 0x1 ;  /* 0x0000000100007802 */ /* 0x000fe20000000f00 */
[----:B------:R-:W-:Y:S02]  /*15980*/  IMAD.MOV.U32 R6, RZ, RZ, -0x45e261fc ;  /* 0xba1d9e04ff067424 */ /* 0x000fe400078e00ff */
[----:B------:R-:W-:-:S07]  /*15990*/  IMAD.MOV.U32 R7, RZ, RZ, 0x3fe72e2b ;  /* 0x3fe72e2bff077424 */ /* 0x000fce00078e00ff */
.L_x_9185:
        /* <DEDUP_REMOVED lines=34> */
.L_x_9184:
        /* <DEDUP_REMOVED lines=69> */
.L_x_9187:
[----:B------:R-:W-:Y:S05]  /*16010*/  BSYNC.RECONVERGENT B0 ;  /* 0x0000000000007941 */ /* 0x000fea0003800200 */
.L_x_9186:
[----:B------:R-:W-:Y:S01]  /*16020*/  BSSY.RECONVERGENT B0, `(.L_x_9188) ;  /* 0x0000025000007945 */ /* 0x000fe20003800200 */
[----:B------:R-:W-:Y:S01]  /*16030*/  MOV R0, 0x1 ;  /* 0x0000000100007802 */ /* 0x000fe20000000f00 */
[----:B------:R-:W-:Y:S02]  /*16040*/  IMAD.MOV.U32 R8, RZ, RZ, 0x101bb71a ;  /* 0x101bb71aff087424 */ /* 0x000fe400078e00ff */
[----:B------:R-:W-:-:S07]  /*16050*/  IMAD.MOV.U32 R9, RZ, RZ, 0x3ffaab9a ;  /* 0x3ffaab9aff097424 */ /* 0x000fce00078e00ff */
.L_x_9189:
        /* <DEDUP_REMOVED lines=34> */
.L_x_9188:
        /* <DEDUP_REMOVED lines=68> */
.L_x_9191:
[----:B------:R-:W-:Y:S05]  /*166c0*/  BSYNC.RECONVERGENT B0 ;  /* 0x0000000000007941 */ /* 0x000fea0003800200 */
.L_x_9190:
[----:B------:R-:W-:Y:S01]  /*166d0*/  BSSY.RECONVERGENT B0, `(.L_x_9192) ;  /* 0x0000025000007945 */ /* 0x000fe20003800200 */
[----:B------:R-:W-:Y:S01]  /*166e0*/  IMAD.MOV.U32 R0, RZ, RZ, 0x1 ;  /* 0x00000001ff007424 */ /* 0x000fe200078e00ff */
[----:B------:R-:W-:Y:S01]  /*166f0*/  MOV R6, 0x8aaafd02 ;  /* 0x8aaafd0200067802 */ /* 0x000fe20000000f00 */
[----:B------:R-:W-:-:S07]  /*16700*/  IMAD.MOV.U32 R7, RZ, RZ, -0x3fe58652 ;  /* 0xc01a79aeff077424 */ /* 0x000fce00078e00ff */
.L_x_9193:
        /* <DEDUP_REMOVED lines=34> */
.L_x_9192:
        /* <DEDUP_REMOVED lines=69> */
.L_x_9195:
[----:B------:R-:W-:Y:S05]  /*16d80*/  BSYNC.RECONVERGENT B0 ;  /* 0x0000000000007941 */ /* 0x000fea0003800200 */
.L_x_9194:
[----:B------:R-:W-:Y:S01]  /*16d90*/  BSSY.RECONVERGENT B0, `(.L_x_9196) ;  /* 0x0000025000007945 */ /* 0x000fe20003800200 */
[----:B------:R-:W-:Y:S01]  /*16da0*/  IMAD.MOV.U32 R0, RZ, RZ, 0x1 ;  /* 0x00000001ff007424 */ /* 0x000fe200078e00ff */
[----:B------:R-:W-:Y:S01]  /*16db0*/  MOV R8, 0x4df23f8f ;  /* 0x4df23f8f00087802 */ /* 0x000fe20000000f00 */
[----:B------:R-:W-:-:S07]  /*16dc0*/  IMAD.MOV.U32 R9, RZ, RZ, -0x3fcee326 ;  /* 0xc0311cdaff097424 */ /* 0x000fce00078e00ff */
.L_x_9197:
        /* <DEDUP_REMOVED lines=34> */
.L_x_9196:
        /* <DEDUP_REMOVED lines=68> */
.L_x_9199:
[----:B------:R-:W-:Y:S05]  /*17430*/  BSYNC.RECONVERGENT B0 ;  /* 0x0000000000007941 */ /* 0x000fea0003800200 */
.L_x_9198:
[----:B------:R-:W-:Y:S01]  /*17440*/  HFMA2 R7, -RZ, RZ, 2.16015625, 40800 ;  /* 0x405278fbff077431 */ /* 0x000fe200000001ff */
[----:B------:R-:W-:Y:S01]  /*17450*/  BSSY.RECONVERGENT B0, `(.L_x_9200) ;  /* 0x0000024000007945 */ /* 0x000fe20003800200 */
[----:B------:R-:W-:Y:S02]  /*17460*/  IMAD.MOV.U32 R0, RZ, RZ, 0x1 ;  /* 0x00000001ff007424 */ /* 0x000fe400078e00ff */
[----:B------:R-:W-:-:S07]  /*17470*/  IMAD.MOV.U32 R6, RZ, RZ, 0x311f1460 ;  /* 0x311f1460ff067424 */ /* 0x000fce00078e00ff */
.L_x_9201:
        /* <DEDUP_REMOVED lines=34> */
.L_x_9200:
        /* <DEDUP_REMOVED lines=69> */
.L_x_9203:
[----:B------:R-:W-:Y:S05]  /*17af0*/  BSYNC.RECONVERGENT B0 ;  /* 0x0000000000007941 */ /* 0x000fea0003800200 */
.L_x_9202:
[----:B------:R-:W-:Y:S01]  /*17b00*/  HFMA2 R9, -RZ, RZ, 2.20703125, -8.2194805145263671875e-05 ;  /* 0x406a8563ff097431 */ /* 0x000fe200000001ff */
[----:B------:R-:W-:Y:S01]  /*17b10*/  BSSY.RECONVERGENT B0, `(.L_x_9204) ;  /* 0x0000024000007945 */ /* 0x000fe20003800200 */
[----:B------:R-:W-:Y:S02]  /*17b20*/  IMAD.MOV.U32 R0, RZ, RZ, 0x1 ;  /* 0x00000001ff007424 */ /* 0x000fe400078e00ff */
[----:B------:R-:W-:-:S07]  /*17b30*/  IMAD.MOV.U32 R8, RZ, RZ, 0x4b8ba3fd ;  /* 0x4b8ba3fdff087424 */ /* 0x000fce00078e00ff */
.L_x_9205:
        /* <DEDUP_REMOVED lines=34> */
.L_x_9204:
        /* <DEDUP_REMOVED lines=23> */
.L_x_9207:
        /* <DEDUP_REMOVED lines=34> */
.L_x_9206:
        /* <DEDUP_REMOVED lines=47> */
[----:B------:R-:W-:-:S07]  /*183e0*/  IMAD.MOV.U32 R4, RZ, RZ, R6 ;  /* 0x000000ffff047224 */ /* 0x000fce00078e0006 */
.L_x_9209:
[----:B------:R-:W-:Y:S05]  /*183f0*/  BSYNC.RECONVERGENT B0 ;  /* 0x0000000000007941 */ /* 0x000fea0003800200 */
.L_x_9208:
        /* <DEDUP_REMOVED lines=11> */
.L_x_9113:
[----:B------:R-:W-:Y:S05]  /*184b0*/  BSYNC.RECONVERGENT B1 ;  /* 0x0000000000017941 */ /* 0x000fea0003800200 */
.L_x_9112:
        /* <DEDUP_REMOVED lines=398> */
.L_x_9211:
        /* <DEDUP_REMOVED lines=9> */
.L_x_9212:
[----:B------:R-:W-:Y:S05]  /*19e30*/  BSYNC.RECONVERGENT B0 ;  /* 0x0000000000007941 */ /* 0x000fea0003800200 */
.L_x_9210:
        /* <DEDUP_REMOVED lines=132> */
.L_x_9214:
[----:B------:R-:W-:Y:S05]  /*1a680*/  BSYNC.RECONVERGENT B0 ;  /* 0x0000000000007941 */ /* 0x000fea0003800200 */
.L_x_9213:
        /* <DEDUP_REMOVED lines=65> */
.L_x_9216:
[----:B------:R-:W-:Y:S05]  /*1aaa0*/  BSYNC.RECONVERGENT B1 ;  /* 0x0000000000017941 */ /* 0x000fea0003800200 */
.L_x_9215:
        /* <DEDUP_REMOVED lines=47> */
[----:B------:R-:W-:Y:S05]  /*1ada0*/  CALL.REL.NOINC `($__internal_28_$__cuda_sm20_div_rn_f64_full) ;  /* 0x0000082000a07944 */ /* 0x000fea0003c00000 */
[----:B------:R-:W-:Y:S01]  /*1adb0*/  MOV R2, R6 ;  /* 0x0000000600027202 */ /* 0x000fe20000000f00 */
[----:B------:R-:W-:-:S07]  /*1adc0*/  IMAD.MOV.U32 R3, RZ, RZ, R5 ;  /* 0x000000ffff037224 */ /* 0x000fce00078e0005 */
.L_x_9218:
[----:B------:R-:W-:Y:S05]  /*1add0*/  BSYNC.RECONVERGENT B0 ;  /* 0x0000000000007941 */ /* 0x000fea0003800200 */
.L_x_9217:
[----:B------:R0:W2:Y:S02]  /*1ade0*/  DFMA R4, R14, 0.5, -R2 ;  /* 0x3fe000000e04782b */ /* 0x0000a40000000802 */
[----:B0-2---:R-:W-:Y:S05]  /*1adf0*/  BRA `(.L_x_9081) ;  /* 0x0000021000c47947 */ /* 0x005fea0003800000 */
.L_x_9084:
        /* <DEDUP_REMOVED lines=58> */
[----:B------:R-:W-:Y:S05]  /*1b1a0*/  CALL.REL.NOINC `($__internal_29_$__cuda_sm20_dsqrt_rn_f64_mediumpath_v1) ;  /* 0x0000082400d07944 */ /* 0x000fea0003c00000 */
.L_x_9222:
[----:B------:R-:W-:Y:S05]  /*1b1b0*/  BSYNC.RECONVERGENT B3 ;  /* 0x0000000000037941 */ /* 0x000fea0003800200 */
.L_x_9221:
        /* <DEDUP_REMOVED lines=46> */
[----:B------:R-:W-:Y:S05]  /*1b4a0*/  CALL.REL.NOINC `($__internal_28_$__cuda_sm20_div_rn_f64_full) ;  /* 0x0000081800e07944 */ /* 0x000fea0003c00000 */
[----:B------:R-:W-:-:S07]  /*1b4b0*/  IMAD.MOV.U32 R4, RZ, RZ, R6 ;  /* 0x000000ffff047224 */ /* 0x000fce00078e0006 */
.L_x_9224:
[----:B------:R-:W-:Y:S05]  /*1b4c0*/  BSYNC.RECONVERGENT B0 ;  /* 0x0000000000007941 */ /* 0x000fea0003800200 */
.L_x_9223:
        /* <DEDUP_REMOVED lines=1902> */
.L_x_9226:
[----:B------:R-:W-:Y:S05]  /*22bb0*/  BSYNC.RECONVERGENT B0 ;  /* 0x0000000000007941 */ /* 0x000fea0003800200 */
.L_x_9225:
        /* <DEDUP_REMOVED lines=52> */
.L_x_9228:
[----:B------:R-:W-:Y:S05]  /*22f00*/  BSYNC.RECONVERGENT B0 ;  /* 0x0000000000007941 */ /* 0x000fea0003800200 */
.L_x_9227:
        /* <DEDUP_REMOVED lines=90> */
.L_x_9234:
[----:B------:R-:W-:Y:S05]  /*234b0*/  BSYNC.RECONVERGENT B4 ;  /* 0x0000000000047941 */ /* 0x000fea0003800200 */
.L_x_9233:
        /* <DEDUP_REMOVED lines=78> */
.L_x_9232:
        /* <DEDUP_REMOVED lines=189> */
.L_x_9236:
[----:B------:R-:W-:Y:S01]  /*24570*/  IMAD.MOV.U32 R8, RZ, RZ, 0x0 ;  /* 0x00000000ff087424 */ /* 0x000fe200078e00ff */
[----:B------:R-:W-:Y:S02]  /*24580*/  MOV R9, 0x7ff00000 ;  /* 0x7ff0000000097802 */ /* 0x000fe40000000f00 */
[----:B------:R-:W-:-:S04]  /*24590*/  LOP3.LUT P0, RZ, R7, 0x7fffffff, RZ, 0xc0, !PT ;  /* 0x7fffffff07ff7812 */ /* 0x000fc8000780c0ff */
[----:B------:R-:W0:Y:S02]  /*245a0*/  DFMA R6, R6, R8, +INF ;  /* 0x7ff000000606742b */ /* 0x000e240000000008 */
[----:B0-----:R-:W-:Y:S02]  /*245b0*/  FSEL R6, R6, RZ, P0 ;  /* 0x000000ff06067208 */ /* 0x001fe40000000000 */
[----:B------:R-:W-:-:S07]  /*245c0*/  FSEL R7, R7, -QNAN , P0 ;  /* 0xfff0000007077808 */ /* 0x000fce0000000000 */
.L_x_9235:
[----:B------:R-:W-:Y:S05]  /*245d0*/  BSYNC.RECONVERGENT B0 ;  /* 0x0000000000007941 */ /* 0x000fea0003800200 */
.L_x_9231:
        /* <DEDUP_REMOVED lines=63> */
[----:B------:R-:W-:Y:S01]  /*249d0*/  IMAD.MOV.U32 R18, RZ, RZ, R8 ;  /* 0x000000ffff127224 */ /* 0x000fe200078e0008 */
[----:B------:R-:W-:-:S07]  /*249e0*/  MOV R19, R9 ;  /* 0x0000000900137202 */ /* 0x000fce0000000f00 */
.L_x_9238:
[----:B------:R-:W-:Y:S05]  /*249f0*/  BSYNC.RECONVERGENT B4 ;  /* 0x0000000000047941 */ /* 0x000fea0003800200 */
.L_x_9237:
[----:B------:R-:W-:Y:S02]  /*24a00*/  IMAD.MOV.U32 R12, RZ, RZ, R18 ;  /* 0x000000ffff0c7224 */ /* 0x000fe400078e0012 */
[----:B------:R-:W-:Y:S01]  /*24a10*/  IMAD.MOV.U32 R13, RZ, RZ, R19 ;  /* 0x000000ffff0d7224 */ /* 0x000fe200078e0013 */
[----:B------:R-:W-:Y:S06]  /*24a20*/  BRA `(.L_x_9239) ;  /* 0x0000001800507947 */ /* 0x000fec0003800000 */
.L_x_9230:
        /* <DEDUP_REMOVED lines=63> */
.L_x_9243:
[----:B------:R-:W-:Y:S05]  /*24e20*/  BSYNC.RECONVERGENT B4 ;  /* 0x0000000000047941 */ /* 0x000fea0003800200 */
.L_x_9242:
        /* <DEDUP_REMOVED lines=78> */
.L_x_9241:
        /* <DEDUP_REMOVED lines=188> */
.L_x_9245:
[----:B------:R-:W-:Y:S01]  /*25ed0*/  IMAD.MOV.U32 R8, RZ, RZ, 0x0 ;  /* 0x00000000ff087424 */ /* 0x000fe200078e00ff */
[----:B------:R-:W-:Y:S01]  /*25ee0*/  LOP3.LUT P0, RZ, R7, 0x7fffffff, RZ, 0xc0, !PT ;  /* 0x7fffffff07ff7812 */ /* 0x000fe2000780c0ff */
[----:B------:R-:W-:-:S06]  /*25ef0*/  IMAD.MOV.U32 R9, RZ, RZ, 0x7ff00000 ;  /* 0x7ff00000ff097424 */ /* 0x000fcc00078e00ff */
[----:B------:R-:W0:Y:S02]  /*25f00*/  DFMA R6, R6, R8, +INF ;  /* 0x7ff000000606742b */ /* 0x000e240000000008 */
[----:B0-----:R-:W-:Y:S02]  /*25f10*/  FSEL R6, R6, RZ, P0 ;  /* 0x000000ff06067208 */ /* 0x001fe40000000000 */
[----:B------:R-:W-:-:S07]  /*25f20*/  FSEL R7, R7, -QNAN , P0 ;  /* 0xfff0000007077808 */ /* 0x000fce0000000000 */
.L_x_9244:
[----:B------:R-:W-:Y:S05]  /*25f30*/  BSYNC.RECONVERGENT B0 ;  /* 0x0000000000007941 */ /* 0x000fea0003800200 */
.L_x_9240:
        /* <DEDUP_REMOVED lines=65> */
.L_x_9247:
[----:B------:R-:W-:Y:S05]  /*26350*/  BSYNC.RECONVERGENT B4 ;  /* 0x0000000000047941 */ /* 0x000fea0003800200 */
.L_x_9246:
[----:B------:R1:W2:Y:S02]  /*26360*/  DADD R12, -RZ, -R18 ;  /* 0x00000000ff0c7229 */ /* 0x0002a40000000912 */
.L_x_9239:
[----:B------:R-:W-:Y:S05]  /*26370*/  BSYNC.RECONVERGENT B3 ;  /* 0x0000000000037941 */ /* 0x000fea0003800200 */
.L_x_9229:
        /* <DEDUP_REMOVED lines=58> */
[----:B--2---:R-:W-:Y:S05]  /*26720*/  CALL.REL.NOINC `($__internal_29_$__cuda_sm20_dsqrt_rn_f64_mediumpath_v1) ;  /* 0x0000077000707944 */ /* 0x004fea0003c00000 */
.L_x_9249:
[----:B------:R-:W-:Y:S05]  /*26730*/  BSYNC.RECONVERGENT B3 ;  /* 0x0000000000037941 */ /* 0x000fea0003800200 */
.L_x_9248:
[----:B--2---:R0:W1:Y:S01]  /*26740*/  DMUL R22, R8, -R12 ;  /* 0x8000000c08167228 */ /* 0x0040620000000000 */
[----:B------:R-:W-:Y:S01]  /*26750*/  BSSY.RECONVERGENT B0, `(.L_x_9250) ;  /* 0x0000028000007945 */ /* 0x000fe20003800200 */
[----:B------:R-:W-:Y:S01]  /*26760*/  IMAD.MOV.U32 R16, RZ, RZ, RZ ;  /* 0x000000ffff107224 */ /* 0x000fe200078e00ff */
[----:B------:R-:W-:Y:S01]  /*26770*/  MOV R6, 0x55555555 ;  /* 0x5555555500067802 */ /* 0x000fe20000000f00 */
[----:B------:R-:W-:Y:S02]  /*26780*/  IMAD.MOV.U32 R0, RZ, RZ, 0x1 ;  /* 0x00000001ff007424 */ /* 0x000fe400078e00ff */
[----:B01----:R-:W-:-:S07]  /*26790*/  IMAD.MOV.U32 R7, RZ, RZ, -0x402aaaab ;  /* 0xbfd55555ff077424 */ /* 0x003fce00078e00ff */
.L_x_9251:
        /* <DEDUP_REMOVED lines=36> */
.L_x_9250:
        /* <DEDUP_REMOVED lines=44> */
[----:B------:R-:W-:Y:S05]  /*26ca0*/  CALL.REL.NOINC `($__internal_27_$__cuda_sm20_dblrcp_rn_slowpath_v3) ;  /* 0x0000075c00547944 */ /* 0x000fea0003c00000 */
[----:B------:R-:W-:Y:S01]  /*26cb0*/  IMAD.MOV.U32 R6, RZ, RZ, R5 ;  /* 0x000000ffff067224 */ /* 0x000fe200078e0005 */
[----:B------:R-:W-:-:S07]  /*26cc0*/  MOV R7, R0 ;  /* 0x0000000000077202 */ /* 0x000fce0000000f00 */
.L_x_9255:
[----:B------:R-:W-:Y:S05]  /*26cd0*/  BSYNC.RECONVERGENT B4 ;  /* 0x0000000000047941 */ /* 0x000fea0003800200 */
.L_x_9254:
[----:B------:R-:W-:Y:S01]  /*26ce0*/  HFMA2 R9, -RZ, RZ, -1.841796875, 115.625 ;  /* 0xbf5e573aff097431 */ /* 0x000fe200000001ff */
[----:B------:R-:W-:Y:S01]  /*26cf0*/  BSSY.RECONVERGENT B0, `(.L_x_9256) ;  /* 0x0000024000007945 */ /* 0x000fe20003800200 */
[----:B------:R-:W-:Y:S02]  /*26d00*/  IMAD.MOV.U32 R0, RZ, RZ, 0x1 ;  /* 0x00000001ff007424 */ /* 0x000fe400078e00ff */
[----:B------:R-:W-:-:S07]  /*26d10*/  IMAD.MOV.U32 R8, RZ, RZ, -0x36fe1a8c ;  /* 0xc901e574ff087424 */ /* 0x000fce00078e00ff */
.L_x_9257:
        /* <DEDUP_REMOVED lines=34> */
.L_x_9256:
        /* <DEDUP_REMOVED lines=68> */
.L_x_9259:
[----:B------:R-:W-:Y:S05]  /*27380*/  BSYNC.RECONVERGENT B0 ;  /* 0x0000000000007941 */ /* 0x000fea0003800200 */
.L_x_9258:
[----:B------:R-:W-:Y:S01]  /*27390*/  BSSY.RECONVERGENT B0, `(.L_x_9260) ;  /* 0x0000025000007945 */ /* 0x000fe20003800200 */
[----:B------:R-:W-:Y:S01]  /*273a0*/  MOV R0, 0x1 ;  /* 0x0000000100007802 */ /* 0x000fe20000000f00 */
[----:B------:R-:W-:Y:S02]  /*273b0*/  IMAD.MOV.U32 R6, RZ, RZ, 0x3b990ee6 ;  /* 0x3b990ee6ff067424 */ /* 0x000fe400078e00ff */
[----:B------:R-:W-:-:S07]  /*273c0*/  IMAD.MOV.U32 R7, RZ, RZ, 0x3f70ee64 ;  /* 0x3f70ee64ff077424 */ /* 0x000fce00078e00ff */
.L_x_9261:
        /* <DEDUP_REMOVED lines=34> */
.L_x_9260:
        /* <DEDUP_REMOVED lines=69> */
.L_x_9263:
[----:B------:R-:W-:Y:S05]  /*27a40*/  BSYNC.RECONVERGENT B0 ;  /* 0x0000000000007941 */ /* 0x000fea0003800200 */
.L_x_9262:
[----:B------:R-:W-:Y:S01]  /*27a50*/  BSSY.RECONVERGENT B0, `(.L_x_9264) ;  /* 0x0000025000007945 */ /* 0x000fe20003800200 */
[----:B------:R-:W-:Y:S01]  /*27a60*/  MOV R0, 0x1 ;  /* 0x0000000100007802 */ /* 0x000fe20000000f00 */
[----:B------:R-:W-:Y:S02]  /*27a70*/  IMAD.MOV.U32 R8, RZ, RZ, 0x3b34e2b6 ;  /* 0x3b34e2b6ff087424 */ /* 0x000fe400078e00ff */
[----:B------:R-:W-:-:S07]  /*27a80*/  IMAD.MOV.U32 R9, RZ, RZ, 0x3f4547d9 ;  /* 0x3f4547d9ff097424 */ /* 0x000fce00078e00ff */
.L_x_9265:
        /* <DEDUP_REMOVED lines=34> */
.L_x_9264:
        /* <DEDUP_REMOVED lines=68> */
.L_x_9267:
[----:B------:R-:W-:Y:S05]  /*280f0*/  BSYNC.RECONVERGENT B0 ;  /* 0x0000000000007941 */ /* 0x000fea0003800200 */
.L_x_9266:
[----:B------:R-:W-:Y:S01]  /*28100*/  HFMA2 R6, -RZ, RZ, 4.351139068603515625e-05, 65312 ;  /* 0x02da7bf9ff067431 */ /* 0x000fe200000001ff */
[----:B------:R-:W-:Y:S01]  /*28110*/  BSSY.RECONVERGENT B0, `(.L_x_9268) ;  /* 0x0000024000007945 */ /* 0x000fe20003800200 */
[----:B------:R-:W-:Y:S02]  /*28120*/  IMAD.MOV.U32 R0, RZ, RZ, 0x1 ;  /* 0x00000001ff007424 */ /* 0x000fe400078e00ff */
[----:B------:R-:W-:-:S07]  /*28130*/  IMAD.MOV.U32 R7, RZ, RZ, -0x40b3c1f5 ;  /* 0xbf4c3e0bff077424 */ /* 0x000fce00078e00ff */
.L_x_9269:
        /* <DEDUP_REMOVED lines=34> */
.L_x_9268:
        /* <DEDUP_REMOVED lines=69> */
.L_x_9271:
[----:B------:R-:W-:Y:S05]  /*287b0*/  BSYNC.RECONVERGENT B0 ;  /* 0x0000000000007941 */ /* 0x000fea0003800200 */
.L_x_9270:
[----:B------:R-:W-:Y:S01]  /*287c0*/  BSSY.RECONVERGENT B0, `(.L_x_9272) ;  /* 0x0000025000007945 */ /* 0x000fe20003800200 */
[----:B------:R-:W-:Y:S01]  /*287d0*/  IMAD.MOV.U32 R0, RZ, RZ, 0x1 ;  /* 0x00000001ff007424 */ /* 0x000fe200078e00ff */
[----:B------:R-:W-:Y:S01]  /*287e0*/  MOV R8, 0xc5a4fa71 ;  /* 0xc5a4fa7100087802 */ /* 0x000fe20000000f00 */
[----:B------:R-:W-:-:S07]  /*287f0*/  IMAD.MOV.U32 R9, RZ, RZ, -0x40c9ed76 ;  /* 0xbf36128aff097424 */ /* 0x000fce00078e00ff */
.L_x_9273:
        /* <DEDUP_REMOVED lines=34> */
.L_x_9272:
        /* <DEDUP_REMOVED lines=68> */
.L_x_9275:
[----:B------:R-:W-:Y:S05]  /*28e60*/  BSYNC.RECONVERGENT B0 ;  /* 0x0000000000007941 */ /* 0x000fea0003800200 */
.L_x_9274:
[----:B------:R-:W-:Y:S01]  /*28e70*/  HFMA2 R7, -RZ, RZ, 1.8134765625, 2526 ;  /* 0x3f4168efff077431 */ /* 0x000fe200000001ff */
[----:B------:R-:W-:Y:S01]  /*28e80*/  BSSY.RECONVERGENT B0, `(.L_x_9276) ;  /* 0x0000024000007945 */ /* 0x000fe20003800200 */
[----:B------:R-:W-:Y:S02]  /*28e90*/  IMAD.MOV.U32 R0, RZ, RZ, 0x1 ;  /* 0x00000001ff007424 */ /* 0x000fe400078e00ff */
[----:B------:R-:W-:-:S07]  /*28ea0*/  IMAD.MOV.U32 R6, RZ, RZ, 0x1b0931c8 ;  /* 0x1b0931c8ff067424 */ /* 0x000fce00078e00ff */
.L_x_9277:
        /* <DEDUP_REMOVED lines=34> */
.L_x_9276:
        /* <DEDUP_REMOVED lines=69> */
.L_x_9279:
[----:B------:R-:W-:Y:S05]  /*29520*/  BSYNC.RECONVERGENT B0 ;  /* 0x0000000000007941 */ /* 0x000fea0003800200 */
.L_x_9278:
[----:B------:R-:W-:Y:S01]  /*29530*/  HFMA2 R9, -RZ, RZ, 1.802734375, -0.000674724578857421875 ;  /* 0x3f369187ff097431 */ /* 0x000fe200000001ff */
[----:B------:R-:W-:Y:S01]  /*29540*/  BSSY.RECONVERGENT B0, `(.L_x_9280) ;  /* 0x0000024000007945 */ /* 0x000fe20003800200 */
[----:B------:R-:W-:Y:S02]  /*29550*/  IMAD.MOV.U32 R0, RZ, RZ, 0x1 ;  /* 0x00000001ff007424 */ /* 0x000fe400078e00ff */
[----:B------:R-:W-:-:S07]  /*29560*/  IMAD.MOV.U32 R8, RZ, RZ, -0x63fe104c ;  /* 0x9c01efb4ff087424 */ /* 0x000fce00078e00ff */
.L_x_9281:
        /* <DEDUP_REMOVED lines=34> */
.L_x_9280:
        /* <DEDUP_REMOVED lines=68> */
.L_x_9283:
[----:B------:R-:W-:Y:S05]  /*29bd0*/  BSYNC.RECONVERGENT B0 ;  /* 0x0000000000007941 */ /* 0x000fea0003800200 */
.L_x_9282:
[----:B------:R-:W-:Y:S01]  /*29be0*/  BSSY.RECONVERGENT B0, `(.L_x_9284) ;  /* 0x0000025000007945 */ /* 0x000fe20003800200 */
[----:B------:R-:W-:Y:S01]  /*29bf0*/  MOV R0, 0x1 ;  /* 0x0000000100007802 */ /* 0x000fe20000000f00 */
[----:B------:R-:W-:Y:S02]  /*29c00*/  IMAD.MOV.U32 R6, RZ, RZ, 0x3187b744 ;  /* 0x3187b744ff067424 */ /* 0x000fe400078e00ff */
[----:B------:R-:W-:-:S07]  /*29c10*/  IMAD.MOV.U32 R7, RZ, RZ, -0x40ba9d65 ;  /* 0xbf45629bff077424 */ /* 0x000fce00078e00ff */
.L_x_9285:
        /* <DEDUP_REMOVED lines=34> */
.L_x_9284:
        /* <DEDUP_REMOVED lines=69> */
.L_x_9287:
[----:B------:R-:W-:Y:S05]  /*2a290*/  BSYNC.RECONVERGENT B0 ;  /* 0x0000000000007941 */ /* 0x000fea0003800200 */
.L_x_9286:
[----:B------:R-:W-:Y:S01]  /*2a2a0*/  BSSY.RECONVERGENT B0, `(.L_x_9288) ;  /* 0x0000025000007945 */ /* 0x000fe20003800200 */
[----:B------:R-:W-:Y:S01]  /*2a2b0*/  MOV R0, 0x1 ;  /* 0x0000000100007802 */ /* 0x000fe20000000f00 */
[----:B------:R-:W-:Y:S02]  /*2a2c0*/  IMAD.MOV.U32 R8, RZ, RZ, 0x1cc96982 ;  /* 0x1cc96982ff087424 */ /* 0x000fe400078e00ff */
[----:B------:R-:W-:-:S07]  /*2a2d0*/  IMAD.MOV.U32 R9, RZ, RZ, -0x40bc7201 ;  /* 0xbf438dffff097424 */ /* 0x000fce00078e00ff */
.L_x_9289:
        /* <DEDUP_REMOVED lines=34> */
.L_x_9288:
        /* <DEDUP_REMOVED lines=68> */
.L_x_9291:
[----:B------:R-:W-:Y:S05]  /*2a940*/  BSYNC.RECONVERGENT B0 ;  /* 0x0000000000007941 */ /* 0x000fea0003800200 */
.L_x_9290:
[----:B------:R-:W-:Y:S01]  /*2a950*/  HFMA2 R6, -RZ, RZ, 2186, 0.0302581787109375 ;  /* 0x684527bfff067431 */ /* 0x000fe200000001ff */
[----:B------:R-:W-:Y:S01]  /*2a960*/  BSSY.RECONVERGENT B0, `(.L_x_9292) ;  /* 0x0000024000007945 */ /* 0x000fe20003800200 */
[----:B------:R-:W-:Y:S02]  /*2a970*/  IMAD.MOV.U32 R0, RZ, RZ, 0x1 ;  /* 0x00000001ff007424 */ /* 0x000fe400078e00ff */
[----:B------:R-:W-:-:S07]  /*2a980*/  IMAD.MOV.U32 R7, RZ, RZ, 0x3f55d4ae ;  /* 0x3f55d4aeff077424 */ /* 0x000fce00078e00ff */
.L_x_9293:
        /* <DEDUP_REMOVED lines=34> */
.L_x_9292:
        /* <DEDUP_REMOVED lines=69> */
.L_x_9295:
[----:B------:R-:W-:Y:S05]  /*2b000*/  BSYNC.RECONVERGENT B0 ;  /* 0x0000000000007941 */ /* 0x000fea0003800200 */
.L_x_9294:
[----:B------:R-:W-:Y:S01]  /*2b010*/  BSSY.RECONVERGENT B0, `(.L_x_9296) ;  /* 0x0000025000007945 */ /* 0x000fe20003800200 */
[----:B------:R-:W-:Y:S01]  /*2b020*/  IMAD.MOV.U32 R0, RZ, RZ, 0x1 ;  /* 0x00000001ff007424 */ /* 0x000fe200078e00ff */
[----:B------:R-:W-:Y:S01]  /*2b030*/  MOV R8, 0xa8ec5904 ;  /* 0xa8ec590400087802 */ /* 0x000fe20000000f00 */
[----:B------:R-:W-:-:S07]  /*2b040*/  IMAD.MOV.U32 R9, RZ, RZ, 0x3f59e1db ;  /* 0x3f59e1dbff097424 */ /* 0x000fce00078e00ff */
.L_x_9297:
        /* <DEDUP_REMOVED lines=34> */
.L_x_9296:
        /* <DEDUP_REMOVED lines=68> */
.L_x_9299:
[----:B------:R-:W-:Y:S05]  /*2b6b0*/  BSYNC.RECONVERGENT B0 ;  /* 0x0000000000007941 */ /* 0x000fea0003800200 */
.L_x_9298:
[----:B------:R-:W-:Y:S01]  /*2b6c0*/  HFMA2 R7, -RZ, RZ, -1.859375, -0.0989990234375 ;  /* 0xbf70ae56ff077431 */ /* 0x000fe200000001ff */
[----:B------:R-:W-:Y:S01]  /*2b6d0*/  BSSY.RECONVERGENT B0, `(.L_x_9300) ;  /* 0x0000024000007945 */ /* 0x000fe20003800200 */
[----:B------:R-:W-:Y:S02]  /*2b6e0*/  IMAD.MOV.U32 R0, RZ, RZ, 0x1 ;  /* 0x00000001ff007424 */ /* 0x000fe400078e00ff */
[----:B------:R-:W-:-:S07]  /*2b6f0*/  IMAD.MOV.U32 R6, RZ, RZ, -0x5a255ed9 ;  /* 0xa5daa127ff067424 */ /* 0x000fce00078e00ff */
.L_x_9301:
        /* <DEDUP_REMOVED lines=34> */
.L_x_9300:
        /* <DEDUP_REMOVED lines=69> */
.L_x_9303:
[----:B------:R-:W-:Y:S05]  /*2bd70*/  BSYNC.RECONVERGENT B0 ;  /* 0x0000000000007941 */ /* 0x000fea0003800200 */
.L_x_9302:
[----:B------:R-:W-:Y:S01]  /*2bd80*/  HFMA2 R9, -RZ, RZ, -1.8671875, 287 ;  /* 0xbf785c7cff097431 */ /* 0x000fe200000001ff */
[----:B------:R-:W-:Y:S01]  /*2bd90*/  BSSY.RECONVERGENT B0, `(.L_x_9304) ;  /* 0x0000024000007945 */ /* 0x000fe20003800200 */
[----:B------:R-:W-:Y:S02]  /*2bda0*/  IMAD.MOV.U32 R0, RZ, RZ, 0x1 ;  /* 0x00000001ff007424 */ /* 0x000fe400078e00ff */
[----:B------:R-:W-:-:S07]  /*2bdb0*/  IMAD.MOV.U32 R8, RZ, RZ, -0x343a03ee ;  /* 0xcbc5fc12ff087424 */ /* 0x000fce00078e00ff */
.L_x_9305:
        /* <DEDUP_REMOVED lines=34> */
.L_x_9304:
        /* <DEDUP_REMOVED lines=68> */
.L_x_9307:
[----:B------:R-:W-:Y:S05]  /*2c420*/  BSYNC.RECONVERGENT B0 ;  /* 0x0000000000007941 */ /* 0x000fea0003800200 */
.L_x_9306:
[----:B------:R-:W-:Y:S01]  /*2c430*/  BSSY.RECONVERGENT B0, `(.L_x_9308) ;  /* 0x0000025000007945 */ /* 0x000fe20003800200 */
[----:B------:R-:W-:Y:S01]  /*2c440*/  MOV R0, 0x1 ;  /* 0x0000000100007802 */ /* 0x000fe20000000f00 */
[----:B------:R-:W-:Y:S02]  /*2c450*/  IMAD.MOV.U32 R6, RZ, RZ, 0x50ed0c93 ;  /* 0x50ed0c93ff067424 */ /* 0x000fe400078e00ff */
[----:B------:R-:W-:-:S07]  /*2c460*/  IMAD.MOV.U32 R7, RZ, RZ, 0x3f91d1d6 ;  /* 0x3f91d1d6ff077424 */ /* 0x000fce00078e00ff */
.L_x_9309:
        /* <DEDUP_REMOVED lines=34> */
.L_x_9308:
        /* <DEDUP_REMOVED lines=69> */
.L_x_9311:
[----:B------:R-:W-:Y:S05]  /*2cae0*/  BSYNC.RECONVERGENT B0 ;  /* 0x0000000000007941 */ /* 0x000fea0003800200 */
.L_x_9310:
[----:B------:R-:W-:Y:S01]  /*2caf0*/  BSSY.RECONVERGENT B0, `(.L_x_9312) ;  /* 0x0000025000007945 */ /* 0x000fe20003800200 */
[----:B------:R-:W-:Y:S01]  /*2cb00*/  MOV R0, 0x1 ;  /* 0x0000000100007802 */ /* 0x000fe20000000f00 */
[----:B------:R-:W-:Y:S02]  /*2cb10*/  IMAD.MOV.U32 R8, RZ, RZ, 0x5c03d2e9 ;  /* 0x5c03d2e9ff087424 */ /* 0x000fe400078e00ff */
[----:B------:R-:W-:-:S07]  /*2cb20*/  IMAD.MOV.U32 R9, RZ, RZ, 0x3f9ef9a0 ;  /* 0x3f9ef9a0ff097424 */ /* 0x000fce00078e00ff */
.L_x_9313:
        /* <DEDUP_REMOVED lines=34> */
.L_x_9312:
        /* <DEDUP_REMOVED lines=68> */
.L_x_9315:
[----:B------:R-:W-:Y:S05]  /*2d190*/  BSYNC.RECONVERGENT B0 ;  /* 0x0000000000007941 */ /* 0x000fea0003800200 */
.L_x_9314:
[----:B------:R-:W-:Y:S01]  /*2d1a0*/  HFMA2 R6, -RZ, RZ, 468, -43.75 ;  /* 0x5f50d178ff067431 */ /* 0x000fe200000001ff */
[----:B------:R-:W-:Y:S01]  /*2d1b0*/  BSSY.RECONVERGENT B0, `(.L_x_9316) ;  /* 0x0000024000007945 */ /* 0x000fe20003800200 */
[----:B------:R-:W-:Y:S02]  /*2d1c0*/  IMAD.MOV.U32 R0, RZ, RZ, 0x1 ;  /* 0x00000001ff007424 */ /* 0x000fe400078e00ff */
[----:B------:R-:W-:-:S07]  /*2d1d0*/  IMAD.MOV.U32 R7, RZ, RZ, -0x4046a498 ;  /* 0xbfb95b68ff077424 */ /* 0x000fce00078e00ff */
.L_x_9317:
        /* <DEDUP_REMOVED lines=34> */
.L_x_9316:
        /* <DEDUP_REMOVED lines=69> */
.L_x_9319:
[----:B------:R-:W-:Y:S05]  /*2d850*/  BSYNC.RECONVERGENT B0 ;  /* 0x0000000000007941 */ /* 0x000fea0003800200 */
.L_x_9318:
[----:B------:R-:W-:Y:S01]  /*2d860*/  BSSY.RECONVERGENT B0, `(.L_x_9320) ;  /* 0x0000025000007945 */ /* 0x000fe20003800200 */
[----:B------:R-:W-:Y:S01]  /*2d870*/  IMAD.MOV.U32 R0, RZ, RZ, 0x1 ;  /* 0x00000001ff007424 */ /* 0x000fe200078e00ff */
[----:B------:R-:W-:Y:S01]  /*2d880*/  MOV R8, 0xc43300a2 ;  /* 0xc43300a200087802 */ /* 0x000fe20000000f00 */
[----:B------:R-:W-:-:S07]  /*2d890*/  IMAD.MOV.U32 R9, RZ, RZ, -0x40366831 ;  /* 0xbfc997cfff097424 */ /* 0x000fce00078e00ff */
.L_x_9321:
        /* <DEDUP_REMOVED lines=34> */
.L_x_9320:
        /* <DEDUP_REMOVED lines=68> */
.L_x_9323:
[----:B------:R-:W-:Y:S05]  /*2df00*/  BSYNC.RECONVERGENT B0 ;  /* 0x0000000000007941 */ /* 0x000fea0003800200 */
.L_x_9322:
[----:B------:R-:W-:Y:S01]  /*2df10*/  HFMA2 R7, -RZ, RZ, 1.9755859375, 0.09637451171875 ;  /* 0x3fe72e2bff077431 */ /* 0x000fe200000001ff */
[----:B------:R-:W-:Y:S01]  /*2df20*/  BSSY.RECONVERGENT B0, `(.L_x_9324) ;  /* 0x0000024000007945 */ /* 0x000fe20003800200 */
[----:B------:R-:W-:Y:S02]  /*2df30*/  IMAD.MOV.U32 R0, RZ, RZ, 0x1 ;  /* 0x00000001ff007424 */ /* 0x000fe400078e00ff */
[----:B------:R-:W-:-:S07]  /*2df40*/  IMAD.MOV.U32 R6, RZ, RZ, -0x45e261fc ;  /* 0xba1d9e04ff067424 */ /* 0x000fce00078e00ff */
.L_x_9325:
        /* <DEDUP_REMOVED lines=34> */
.L_x_9324:
        /* <DEDUP_REMOVED lines=69> */
.L_x_9327:
[----:B------:R-:W-:Y:S05]  /*2e5c0*/  BSYNC.RECONVERGENT B0 ;  /* 0x0000000000007941 */ /* 0x000fea0003800200 */
.L_x_9326:
[----:B------:R-:W-:Y:S01]  /*2e5d0*/  HFMA2 R9, -RZ, RZ, 1.994140625, -0.05938720703125 ;  /* 0x3ffaab9aff097431 */ /* 0x000fe200000001ff */
[----:B------:R-:W-:Y:S01]  /*2e5e0*/  BSSY.RECONVERGENT B0, `(.L_x_9328) ;  /* 0x0000024000007945 */ /* 0x000fe20003800200 */
[----:B------:R-:W-:Y:S02]  /*2e5f0*/  IMAD.MOV.U32 R0, RZ, RZ, 0x1 ;  /* 0x00000001ff007424 */ /* 0x000fe400078e00ff */
[----:B------:R-:W-:-:S07]  /*2e600*/  IMAD.MOV.U32 R8, RZ, RZ, 0x101bb71a ;  /* 0x101bb71aff087424 */ /* 0x000fce00078e00ff */
.L_x_9329:
        /* <DEDUP_REMOVED lines=34> */
.L_x_9328:
        /* <DEDUP_REMOVED lines=68> */
.L_x_9331:
[----:B------:R-:W-:Y:S05]  /*2ec70*/  BSYNC.RECONVERGENT B0 ;  /* 0x0000000000007941 */ /* 0x000fea0003800200 */
.L_x_9330:
[----:B------:R-:W-:Y:S01]  /*2ec80*/  BSSY.RECONVERGENT B0, `(.L_x_9332) ;  /* 0x0000025000007945 */ /* 0x000fe20003800200 */
[----:B------:R-:W-:Y:S01]  /*2ec90*/  MOV R0, 0x1 ;  /* 0x0000000100007802 */ /* 0x000fe20000000f00 */
[----:B------:R-:W-:Y:S02]  /*2eca0*/  IMAD.MOV.U32 R6, RZ, RZ, -0x755502fe ;  /* 0x8aaafd02ff067424 */ /* 0x000fe400078e00ff */
[----:B------:R-:W-:-:S07]  /*2ecb0*/  IMAD.MOV.U32 R7, RZ, RZ, -0x3fe58652 ;  /* 0xc01a79aeff077424 */ /* 0x000fce00078e00ff */
.L_x_9333:
        /* <DEDUP_REMOVED lines=34> */
.L_x_9332:
        /* <DEDUP_REMOVED lines=69> */
.L_x_9335:
[----:B------:R-:W-:Y:S05]  /*2f330*/  BSYNC.RECONVERGENT B0 ;  /* 0x0000000000007941 */ /* 0x000fea0003800200 */
.L_x_9334:
[----:B------:R-:W-:Y:S01]  /*2f340*/  BSSY.RECONVERGENT B0, `(.L_x_9336) ;  /* 0x0000025000007945 */ /* 0x000fe20003800200 */
[----:B------:R-:W-:Y:S01]  /*2f350*/  MOV R0, 0x1 ;  /* 0x0000000100007802 */ /* 0x000fe20000000f00 */
[----:B------:R-:W-:Y:S02]  /*2f360*/  IMAD.MOV.U32 R8, RZ, RZ, 0x4df23f8f ;  /* 0x4df23f8fff087424 */ /* 0x000fe400078e00ff */
[----:B------:R-:W-:-:S07]  /*2f370*/  IMAD.MOV.U32 R9, RZ, RZ, -0x3fcee326 ;  /* 0xc0311cdaff097424 */ /* 0x000fce00078e00ff */
.L_x_9337:
        /* <DEDUP_REMOVED lines=34> */
.L_x_9336:
        /* <DEDUP_REMOVED lines=68> */
.L_x_9339:
[----:B------:R-:W-:Y:S05]  /*2f9e0*/  BSYNC.RECONVERGENT B0 ;  /* 0x0000000000007941 */ /* 0x000fea0003800200 */
.L_x_9338:
[----:B------:R-:W-:Y:S01]  /*2f9f0*/  HFMA2 R6, -RZ, RZ, 0.1600341796875, 0.001068115234375 ;  /* 0x311f1460ff067431 */ /* 0x000fe200000001ff */
[----:B------:R-:W-:Y:S01]  /*2fa00*/  BSSY.RECONVERGENT B0, `(.L_x_9340) ;  /* 0x0000024000007945 */ /* 0x000fe20003800200 */
[----:B------:R-:W-:Y:S02]  /*2fa10*/  IMAD.MOV.U32 R0, RZ, RZ, 0x1 ;  /* 0x00000001ff007424 */ /* 0x000fe400078e00ff */
[----:B------:R-:W-:-:S07]  /*2fa20*/  IMAD.MOV.U32 R7, RZ, RZ, 0x405278fb ;  /* 0x405278fbff077424 */ /* 0x000fce00078e00ff */
.L_x_9341:
        /* <DEDUP_REMOVED lines=34> */
.L_x_9340:
        /* <DEDUP_REMOVED lines=69> */
.L_x_9343:
[----:B------:R-:W-:Y:S05]  /*300a0*/  BSYNC.RECONVERGENT B0 ;  /* 0x0000000000007941 */ /* 0x000fea0003800200 */
.L_x_9342:
[----:B------:R-:W-:Y:S01]  /*300b0*/  BSSY.RECONVERGENT B0, `(.L_x_9344) ;  /* 0x0000025000007945 */ /* 0x000fe20003800200 */
[----:B------:R-:W-:Y:S01]  /*300c0*/  IMAD.MOV.U32 R0, RZ, RZ, 0x1 ;  /* 0x00000001ff007424 */ /* 0x000fe200078e00ff */
[----:B------:R-:W-:Y:S01]  /*300d0*/  MOV R8, 0x4b8ba3fd ;  /* 0x4b8ba3fd00087802 */ /* 0x000fe20000000f00 */
[----:B------:R-:W-:-:S07]  /*300e0*/  IMAD.MOV.U32 R9, RZ, RZ, 0x406a8563 ;  /* 0x406a8563ff097424 */ /* 0x000fce00078e00ff */
.L_x_9345:
        /* <DEDUP_REMOVED lines=34> */
.L_x_9344:
        /* <DEDUP_REMOVED lines=23> */
.L_x_9347:
        /* <DEDUP_REMOVED lines=34> */
.L_x_9346:
        /* <DEDUP_REMOVED lines=47> */
[----:B------:R-:W-:-:S07]  /*30990*/  IMAD.MOV.U32 R4, RZ, RZ, R6 ;  /* 0x000000ffff047224 */ /* 0x000fce00078e0006 */
.L_x_9349:
[----:B------:R-:W-:Y:S05]  /*309a0*/  BSYNC.RECONVERGENT B0 ;  /* 0x0000000000007941 */ /* 0x000fea0003800200 */
.L_x_9348:
        /* <DEDUP_REMOVED lines=11> */
.L_x_9253:
[----:B------:R-:W-:Y:S05]  /*30a60*/  BSYNC.RECONVERGENT B3 ;  /* 0x0000000000037941 */ /* 0x000fea0003800200 */
.L_x_9252:
        /* <DEDUP_REMOVED lines=397> */
.L_x_9351:
        /* <DEDUP_REMOVED lines=9> */
.L_x_9352:
[----:B------:R-:W-:Y:S05]  /*323d0*/  BSYNC.RECONVERGENT B0 ;  /* 0x0000000000007941 */ /* 0x000fea0003800200 */
.L_x_9350:
        /* <DEDUP_REMOVED lines=132> */
.L_x_9354:
[----:B------:R-:W-:Y:S05]  /*32c20*/  BSYNC.RECONVERGENT B0 ;  /* 0x0000000000007941 */ /* 0x000fea0003800200 */
.L_x_9353:
        /* <DEDUP_REMOVED lines=66> */
.L_x_9356:
[----:B------:R-:W-:Y:S05]  /*33050*/  BSYNC.RECONVERGENT B3 ;  /* 0x0000000000037941 */ /* 0x000fea0003800200 */
.L_x_9355:
        /* <DEDUP_REMOVED lines=47> */
[----:B------:R-:W-:Y:S05]  /*33350*/  CALL.REL.NOINC `($__internal_28_$__cuda_sm20_div_rn_f64_full) ;  /* 0x0000069c00347944 */ /* 0x000fea0003c00000 */
[----:B------:R-:W-:Y:S02]  /*33360*/  IMAD.MOV.U32 R2, RZ, RZ, R6 ;  /* 0x000000ffff027224 */ /* 0x000fe400078e0006 */
[----:B------:R-:W-:-:S07]  /*33370*/  IMAD.MOV.U32 R3, RZ, RZ, R5 ;  /* 0x000000ffff037224 */ /* 0x000fce00078e0005 */
.L_x_9358:
[----:B------:R-:W-:Y:S05]  /*33380*/  BSYNC.RECONVERGENT B0 ;  /* 0x0000000000007941 */ /* 0x000fea0003800200 */
.L_x_9357:
[----:B------:R0:W1:Y:S02]  /*33390*/  DFMA R4, R14, 0.5, -R2 ;  /* 0x3fe000000e04782b */ /* 0x0000640000000802 */
[----:B01----:R-:W-:Y:S05]  /*333a0*/  BRA `(.L_x_9081) ;  /* 0x0000008c00587947 */ /* 0x003fea0003800000 */
.L_x_9220:
[----:B------:R-:W-:Y:S05]  /*333b0*/  BSYNC.RELIABLE B1 ;  /* 0x0000000000017941 */ /* 0x000fea0003800100 */
.L_x_9219:
        /* <DEDUP_REMOVED lines=11> */
[----:B------:R-:W-:Y:S05]  /*33470*/  CALL.REL.NOINC `($_ZN2at6native29vectorized_elementwise_kernelILi4EN48_GLOBAL__N__08322988_15_IGammaKernel_cu_cb51a28d10CalcIgammaIdEESt5arrayIPcLm3EEEEviT0_T1_$_ZN46_INTERNAL_08322988_15_IGammaKernel_cu_cb51a28d48_GLOBAL__N__08322988_15_IGammaKernel_cu_cb51a28d12calc_igammacIdEET_S2_S2_) ;  /* 0x0000008c00387944 */ /* 0x000fea0003c00000 */
[----:B------:R-:W-:Y:S05]  /*33480*/  BSYNC.RECONVERGENT B8 ;  /* 0x0000000000087941 */ /* 0x000fea0003800200 */
.L_x_9360:
[----:B------:R-:W-:Y:S01]  /*33490*/  IMAD.MOV.U32 R4, RZ, RZ, R0 ;  /* 0x000000ffff047224 */ /* 0x000fe200078e0000 */
[----:B------:R-:W-:-:S06]  /*334a0*/  MOV R5, R15 ;  /* 0x0000000f00057202 */ /* 0x000fcc0000000f00 */
[----:B------:R-:W0:Y:S02]  /*334b0*/  DADD R4, -R4, 1 ;  /* 0x3ff0000004047429 */ /* 0x000e240000000100 */
[----:B0-----:R-:W-:Y:S05]  /*334c0*/  BRA `(.L_x_9081) ;  /* 0x0000008c00107947 */ /* 0x001fea0003800000 */
.L_x_9359:
        /* <DEDUP_REMOVED lines=203> */
.L_x_9364:
[----:B------:R-:W-:Y:S01]  /*34180*/  IMAD.MOV.U32 R6, RZ, RZ, 0x0 ;  /* 0x00000000ff067424 */ /* 0x000fe200078e00ff */
[----:B------:R-:W-:Y:S01]  /*34190*/  LOP3.LUT P0, RZ, R5, 0x7fffffff, RZ, 0xc0, !PT ;  /* 0x7fffffff05ff7812 */ /* 0x000fe2000780c0ff */
[----:B------:R-:W-:-:S06]  /*341a0*/  IMAD.MOV.U32 R7, RZ, RZ, 0x7ff00000 ;  /* 0x7ff00000ff077424 */ /* 0x000fcc00078e00ff */
[----:B------:R-:W0:Y:S02]  /*341b0*/  DFMA R6, R4, R6, +INF ;  /* 0x7ff000000406742b */ /* 0x000e240000000006 */
[----:B0-----:R-:W-:Y:S02]  /*341c0*/  FSEL R4, R6, RZ, P0 ;  /* 0x000000ff06047208 */ /* 0x001fe40000000000 */
[----:B------:R-:W-:-:S07]  /*341d0*/  FSEL R5, R7, -QNAN , P0 ;  /* 0xfff0000007057808 */ /* 0x000fce0000000000 */
.L_x_9365:
[----:B------:R-:W-:Y:S05]  /*341e0*/  BSYNC.RECONVERGENT B0 ;  /* 0x0000000000007941 */ /* 0x000fea0003800200 */
.L_x_9363:
        /* <DEDUP_REMOVED lines=12> */
[----:B------:R-:W-:Y:S05]  /*342b0*/  CALL.REL.NOINC `($_ZN2at6native29vectorized_elementwise_kernelILi4EN48_GLOBAL__N__08322988_15_IGammaKernel_cu_cb51a28d10CalcIgammaIdEESt5arrayIPcLm3EEEEviT0_T1_$__internal_lgamma_pos) ;  /* 0x000006b800847944 */ /* 0x000fea0003c00000 */
[----:B------:R-:W-:Y:S05]  /*342c0*/  BSYNC.RECONVERGENT B4 ;  /* 0x0000000000047941 */ /* 0x000fea0003800200 */
.L_x_9368:
        /* <DEDUP_REMOVED lines=173> */
[----:B------:R-:W-:Y:S05]  /*34da0*/  CALL.REL.NOINC `($__internal_28_$__cuda_sm20_div_rn_f64_full) ;  /* 0x0000068000a07944 */ /* 0x000fea0003c00000 */
[----:B------:R-:W-:Y:S01]  /*34db0*/  IMAD.MOV.U32 R8, RZ, RZ, R6 ;  /* 0x000000ffff087224 */ /* 0x000fe200078e0006 */
[----:B------:R-:W-:-:S07]  /*34dc0*/  MOV R9, R5 ;  /* 0x0000000500097202 */ /* 0x000fce0000000f00 */
.L_x_9373:
[----:B------:R-:W-:Y:S05]  /*34dd0*/  BSYNC.RECONVERGENT B4 ;  /* 0x0000000000047941 */ /* 0x000fea0003800200 */
.L_x_9372:
[----:B------:R-:W-:Y:S02]  /*34de0*/  IMAD.MOV.U32 R12, RZ, RZ, R8 ;  /* 0x000000ffff0c7224 */ /* 0x000fe400078e0008 */
[----:B------:R-:W-:-:S07]  /*34df0*/  IMAD.MOV.U32 R13, RZ, RZ, R9 ;  /* 0x000000ffff0d7224 */ /* 0x000fce00078e0009 */
.L_x_9371:
[----:B------:R-:W-:Y:S05]  /*34e00*/  BSYNC.RECONVERGENT B0 ;  /* 0x0000000000007941 */ /* 0x000fea0003800200 */
.L_x_9370:
        /* <DEDUP_REMOVED lines=185> */
.L_x_9375:
[----:B------:R-:W-:Y:S01]  /*359a0*/  IMAD.MOV.U32 R6, RZ, RZ, 0x0 ;  /* 0x00000000ff067424 */ /* 0x000fe200078e00ff */
[----:B------:R-:W-:Y:S01]  /*359b0*/  LOP3.LUT P0, RZ, R13, 0x7fffffff, RZ, 0xc0, !PT ;  /* 0x7fffffff0dff7812 */ /* 0x000fe2000780c0ff */
[----:B------:R-:W-:-:S06]  /*359c0*/  IMAD.MOV.U32 R7, RZ, RZ, 0x7ff00000 ;  /* 0x7ff00000ff077424 */ /* 0x000fcc00078e00ff */
[----:B------:R-:W0:Y:S02]  /*359d0*/  DFMA R6, R12, R6, +INF ;  /* 0x7ff000000c06742b */ /* 0x000e240000000006 */
[----:B0-----:R-:W-:Y:S02]  /*359e0*/  FSEL R6, R6, RZ, P0 ;  /* 0x000000ff06067208 */ /* 0x001fe40000000000 */
[----:B------:R-:W-:-:S07]  /*359f0*/  FSEL R7, R7, -QNAN , P0 ;  /* 0xfff0000007077808 */ /* 0x000fce0000000000 */
.L_x_9376:
[----:B------:R-:W-:Y:S05]  /*35a00*/  BSYNC.RECONVERGENT B0 ;  /* 0x0000000000007941 */ /* 0x000fea0003800200 */
.L_x_9374:
        /* <DEDUP_REMOVED lines=10> */
.L_x_9367:
[----:B------:R0:W1:Y:S02]  /*35ab0*/  DADD R4, R2, R2 ;  /* 0x0000000002047229 */ /* 0x0000640000000002 */
.L_x_9369:
[----:B------:R-:W-:Y:S05]  /*35ac0*/  BSYNC.RECONVERGENT B3 ;  /* 0x0000000000037941 */ /* 0x000fea0003800200 */
.L_x_9366:
        /* <DEDUP_REMOVED lines=134> */
.L_x_9362:
        /* <DEDUP_REMOVED lines=64> */
.L_x_9379:
[----:B------:R-:W-:Y:S05]  /*36730*/  BSYNC.RECONVERGENT B0 ;  /* 0x0000000000007941 */ /* 0x000fea0003800200 */
.L_x_9378:
        /* <DEDUP_REMOVED lines=56> */
.L_x_9381:
[----:B------:R-:W-:Y:S05]  /*36ac0*/  BSYNC.RECONVERGENT B3 ;  /* 0x0000000000037941 */ /* 0x000fea0003800200 */
.L_x_9380:
        /* <DEDUP_REMOVED lines=107> */
[----:B0-----:R-:W-:Y:S05]  /*37180*/  CALL.REL.NOINC `($__internal_27_$__cuda_sm20_dblrcp_rn_slowpath_v3) ;  /* 0x00000658001c7944 */ /* 0x001fea0003c00000 */
[----:B------:R-:W-:Y:S01]  /*37190*/  IMAD.MOV.U32 R4, RZ, RZ, R5 ;  /* 0x000000ffff047224 */ /* 0x000fe200078e0005 */
[----:B------:R-:W-:-:S07]  /*371a0*/  MOV R5, R0 ;  /* 0x0000000000057202 */ /* 0x000fce0000000f00 */
.L_x_9383:
[----:B------:R-:W-:Y:S05]  /*371b0*/  BSYNC.RECONVERGENT B3 ;  /* 0x0000000000037941 */ /* 0x000fea0003800200 */
.L_x_9382:
        /* <DEDUP_REMOVED lines=217> */
[----:B------:R-:W-:Y:S05]  /*37f50*/  CALL.REL.NOINC `($__internal_28_$__cuda_sm20_div_rn_f64_full) ;  /* 0x0000065000347944 */ /* 0x000fea0003c00000 */
[----:B------:R-:W-:-:S07]  /*37f60*/  IMAD.MOV.U32 R4, RZ, RZ, R6 ;  /* 0x000000ffff047224 */ /* 0x000fce00078e0006 */
.L_x_9385:
[----:B------:R-:W-:Y:S05]  /*37f70*/  BSYNC.RECONVERGENT B0 ;  /* 0x0000000000007941 */ /* 0x000fea0003800200 */
.L_x_9384:
        /* <DEDUP_REMOVED lines=50> */
.L_x_9387:
[----:B------:R-:W-:Y:S05]  /*382a0*/  BSYNC.RECONVERGENT B0 ;  /* 0x0000000000007941 */ /* 0x000fea0003800200 */
.L_x_9386:
        /* <DEDUP_REMOVED lines=170> */
.L_x_9390:
[----:B------:R-:W-:Y:S05]  /*38d50*/  BSYNC.RECONVERGENT B0 ;  /* 0x0000000000007941 */ /* 0x000fea0003800200 */
.L_x_9389:
[----:B------:R-:W-:Y:S04]  /*38d60*/  BSSY.RECONVERGENT B0, `(.L_x_9391) ;  /* 0x0000009000007945 */ /* 0x000fe80003800200 */
[----:B------:R-:W-:Y:S05]  /*38d70*/  @P2 BRA P3, `(.L_x_9392) ;  /* 0x00000000001c2947 */ /* 0x000fea0001800000 */
[----:B0-----:R-:W-:Y:S01]  /*38d80*/  IMAD.MOV.U32 R8, RZ, RZ, R14 ;  /* 0x000000ffff087224 */ /* 0x001fe200078e000e */
[----:B------:R-:W-:Y:S01]  /*38d90*/  MOV R6, R10 ;  /* 0x0000000a00067202 */ /* 0x000fe20000000f00 */
[----:B------:R-:W-:Y:S01]  /*38da0*/  IMAD.MOV.U32 R5, RZ, RZ, R15 ;  /* 0x000000ffff057224 */ /* 0x000fe200078e000f */
[----:B------:R-:W-:Y:S01]  /*38db0*/  MOV R0, 0x38de0 ;  /* 0x00038de000007802 */ /* 0x000fe20000000f00 */
[----:B------:R-:W-:-:S07]  /*38dc0*/  IMAD.MOV.U32 R7, RZ, RZ, R11 ;  /* 0x000000ffff077224 */ /* 0x000fce00078e000b */
[----:B-1----:R-:W-:Y:S05]  /*38dd0*/  CALL.REL.NOINC `($__internal_28_$__cuda_sm20_div_rn_f64_full) ;  /* 0x0000064000947944 */ /* 0x002fea0003c00000 */
[----:B------:R-:W-:-:S07]  /*38de0*/  IMAD.MOV.U32 R4, RZ, RZ, R6 ;  /* 0x000000ffff047224 */ /* 0x000fce00078e0006 */
.L_x_9392:
[----:B------:R-:W-:Y:S05]  /*38df0*/  BSYNC.RECONVERGENT B0 ;  /* 0x0000000000007941 */ /* 0x000fea0003800200 */
.L_x_9391:
        /* <DEDUP_REMOVED lines=26> */
[----:B-1----:R-:W-:Y:S05]  /*38fa0*/  CALL.REL.NOINC `($_ZN2at6native29vectorized_elementwise_kernelILi4EN48_GLOBAL__N__08322988_15_IGammaKernel_cu_cb51a28d10CalcIgammaIdEESt5arrayIPcLm3EEEEviT0_T1_$__internal_accurate_pow) ;  /* 0x0000064c00a87944 */ /* 0x002fea0003c00000 */
[----:B------:R-:W-:Y:S05]  /*38fb0*/  BSYNC.RECONVERGENT B3 ;  /* 0x0000000000037941 */ /* 0x000fea0003800200 */
.L_x_9395:
        /* <DEDUP_REMOVED lines=18> */
.L_x_9394:
[----:B------:R-:W-:Y:S05]  /*390e0*/  BSYNC.RECONVERGENT B0 ;  /* 0x0000000000007941 */ /* 0x000fea0003800200 */
.L_x_9393:
        /* <DEDUP_REMOVED lines=24> */
.L_x_9397:
[----:B------:R-:W-:Y:S05]  /*39270*/  BSYNC.RECONVERGENT B0 ;  /* 0x0000000000007941 */ /* 0x000fea0003800200 */
.L_x_9396:
        /* <DEDUP_REMOVED lines=13> */
.L_x_9388:
        /* <DEDUP_REMOVED lines=60> */
[----:B------:R-:W-:Y:S05]  /*39710*/  CALL.REL.NOINC `($__internal_28_$__cuda_sm20_div_rn_f64_full) ;  /* 0x0000063800447944 */ /* 0x000fea0003c00000 */
[----:B------:R-:W-:Y:S02]  /*39720*/  IMAD.MOV.U32 R12, RZ, RZ, R6 ;  /* 0x000000ffff0c7224 */ /* 0x000fe400078e0006 */
[----:B------:R-:W-:-:S07]  /*39730*/  IMAD.MOV.U32 R13, RZ, RZ, R5 ;  /* 0x000000ffff0d7224 */ /* 0x000fce00078e0005 */
.L_x_9399:
[----:B------:R-:W-:Y:S05]  /*39740*/  BSYNC.RECONVERGENT B0 ;  /* 0x0000000000007941 */ /* 0x000fea0003800200 */
.L_x_9398:
        /* <DEDUP_REMOVED lines=57> */
[----:B------:R-:W-:-:S07]  /*39ae0*/  IMAD.MOV.U32 R7, RZ, RZ, R5 ;  /* 0x000000ffff077224 */ /* 0x000fce00078e0005 */
.L_x_9403:
[----:B------:R-:W-:Y:S05]  /*39af0*/  BSYNC.RECONVERGENT B3 ;  /* 0x0000000000037941 */ /* 0x000fea0003800200 */
.L_x_9402:
        /* <DEDUP_REMOVED lines=78> */
.L_x_9401:
        /* <DEDUP_REMOVED lines=191> */
.L_x_9405:
[----:B------:R-:W-:Y:S01]  /*3abd0*/  IMAD.MOV.U32 R6, RZ, RZ, 0x0 ;  /* 0x00000000ff067424 */ /* 0x000fe200078e00ff */
[----:B------:R-:W-:Y:S01]  /*3abe0*/  LOP3.LUT P0, RZ, R5, 0x7fffffff, RZ, 0xc0, !PT ;  /* 0x7fffffff05ff7812 */ /* 0x000fe2000780c0ff */
[----:B------:R-:W-:-:S06]  /*3abf0*/  IMAD.MOV.U32 R7, RZ, RZ, 0x7ff00000 ;  /* 0x7ff00000ff077424 */ /* 0x000fcc00078e00ff */
[----:B------:R-:W0:Y:S02]  /*3ac00*/  DFMA R6, R4, R6, +INF ;  /* 0x7ff000000406742b */ /* 0x000e240000000006 */
[----:B0-----:R-:W-:Y:S02]  /*3ac10*/  FSEL R6, R6, RZ, P0 ;  /* 0x000000ff06067208 */ /* 0x001fe40000000000 */
[----:B------:R-:W-:-:S07]  /*3ac20*/  FSEL R7, R7, -QNAN , P0 ;  /* 0xfff0000007077808 */ /* 0x000fce0000000000 */
.L_x_9404:
[----:B------:R-:W-:Y:S05]  /*3ac30*/  BSYNC.RECONVERGENT B0 ;  /* 0x0000000000007941 */ /* 0x000fea0003800200 */
.L_x_9400:
        /* <DEDUP_REMOVED lines=62> */
.L_x_9407:
[----:B------:R-:W-:Y:S05]  /*3b020*/  BSYNC.RECONVERGENT B0 ;  /* 0x0000000000007941 */ /* 0x000fea0003800200 */
.L_x_9406:
        /* <DEDUP_REMOVED lines=122> */
.L_x_9409:
[----:B------:R-:W-:Y:S05]  /*3b7d0*/  BSYNC.RECONVERGENT B0 ;  /* 0x0000000000007941 */ /* 0x000fea0003800200 */
.L_x_9408:
[----:B-1----:R1:W2:Y:S02]  /*3b7e0*/  DMUL R18, R12, R22 ;  /* 0x000000160c127228 */ /* 0x0022a40000000000 */
.L_x_9377:
[----:B------:R-:W-:Y:S05]  /*3b7f0*/  BSYNC.RECONVERGENT B1 ;  /* 0x0000000000017941 */ /* 0x000fea0003800200 */
.L_x_9361:
        /* <DEDUP_REMOVED lines=11> */
.L_x_9413:
        /* <DEDUP_REMOVED lines=57> */
.L_x_9412:
[----:B------:R-:W-:Y:S05]  /*3bc40*/  BSYNC.RECONVERGENT B1 ;  /* 0x0000000000017941 */ /* 0x000fea0003800200 */
.L_x_9411:
        /* <DEDUP_REMOVED lines=20> */
.L_x_9410:
        /* <DEDUP_REMOVED lines=52> */
[----:B------:R-:W-:Y:S05]  /*3c0d0*/  CALL.REL.NOINC `($__internal_28_$__cuda_sm20_div_rn_f64_full) ;  /* 0x0000060c00d47944 */ /* 0x000fea0003c00000 */
[----:B------:R-:W-:-:S07]  /*3c0e0*/  MOV R7, R5 ;  /* 0x0000000500077202 */ /* 0x000fce0000000f00 */
.L_x_9414:
[----:B------:R-:W-:Y:S02]  /*3c0f0*/  IMAD.MOV.U32 R4, RZ, RZ, R6 ;  /* 0x000000ffff047224 */ /* 0x000fe400078e0006 */
[----:B------:R-:W-:-:S07]  /*3c100*/  IMAD.MOV.U32 R5, RZ, RZ, R7 ;  /* 0x000000ffff057224 */ /* 0x000fce00078e0007 */
.L_x_9081:
[----:B------:R-:W-:Y:S05]  /*3c110*/  BSYNC.RECONVERGENT B9 ;  /* 0x0000000000097941 */ /* 0x000fea0003800200 */
.L_x_9080:
[----:B------:R-:W-:Y:S01]  /*3c120*/  IMAD.MOV.U32 R2, RZ, RZ, R46 ;  /* 0x000000ffff027224 */ /* 0x000fe200078e002e */
[----:B------:R-:W-:Y:S01]  /*3c130*/  MOV R0, R4 ;  /* 0x0000000400007202 */ /* 0x000fe20000000f00 */
[----:B------:R-:W-:-:S04]  /*3c140*/  IMAD.MOV.U32 R3, RZ, RZ, 0x0 ;  /* 0x00000000ff037424 */ /* 0x000fc800078e00ff */
[----:B-1----:R-:W-:Y:S05]  /*3c150*/  RET.REL.NODEC R2 `(_ZN2at6native29vectorized_elementwise_kernelILi4EN48_GLOBAL__N__08322988_15_IGammaKernel_cu_cb51a28d10CalcIgammaIdEESt5arrayIPcLm3EEEEviT0_T1_) ;  /* 0xfffffc3c02a87950 */ /* 0x002fea0003c3ffff */
        .type           $_ZN2at6native29vectorized_elementwise_kernelILi4EN48_GLOBAL__N__08322988_15_IGammaKernel_cu_cb51a28d10CalcIgammaIdEESt5arrayIPcLm3EEEEviT0_T1_$_ZN46_INTERNAL_08322988_15_IGammaKernel_cu_cb51a28d48_GLOBAL__N__08322988_15_IGammaKernel_cu_cb51a28d12calc_igammacIdEET_S2_S2_,@function
        .size           $_ZN2at6native29vectorized_elementwise_kernelILi4EN48_GLOBAL__N__08322988_15_IGammaKernel_cu_cb51a28d10CalcIgammaIdEESt5arrayIPcLm3EEEEviT0_T1_$_ZN46_INTERNAL_08322988_15_IGammaKernel_cu_cb51a28d48_GLOBAL__N__08322988_15_IGammaKernel_cu_cb51a28d12calc_igammacIdEET_S2_S2_,($__internal_27_$__cuda_sm20_dblrcp_rn_slowpath_v3 - $_ZN2at6native29vectorized_elementwise_kernelILi4EN48_GLOBAL__N__08322988_15_IGammaKernel_cu_cb51a28d10CalcIgammaIdEESt5arrayIPcLm3EEEEviT0_T1_$_ZN46_INTERNAL_08322988_15_IGammaKernel_cu_cb51a28d48_GLOBAL__N__08322988_15_IGammaKernel_cu_cb51a28d12calc_igammacIdEET_S2_S2_)
$_ZN2at6native29vectorized_elementwise_kernelILi4EN48_GLOBAL__N__08322988_15_IGammaKernel_cu_cb51a28d10CalcIgammaIdEESt5arrayIPcLm3EEEEviT0_T1_$_ZN46_INTERNAL_08322988_15_IGammaKernel_cu_cb51a28d48_GLOBAL__N__08322988_15_IGammaKernel_cu_cb51a28d12calc_igammacIdEET_S2_S2_:
        /* <DEDUP_REMOVED lines=112> */
.L_x_9418:
[----:B------:R-:W-:Y:S05]  /*3c860*/  BSYNC.RECONVERGENT B0 ;  /* 0x0000000000007941 */ /* 0x000fea0003800200 */
.L_x_9417:
        /* <DEDUP_REMOVED lines=1910> */
[----:B0-----:R-:W-:Y:S05]  /*43fd0*/  CALL.REL.NOINC `($__internal_28_$__cuda_sm20_div_rn_f64_full) ;  /* 0x0000059000147944 */ /* 0x001fea0003c00000 */
[----:B------:R-:W-:Y:S01]  /*43fe0*/  IMAD.MOV.U32 R14, RZ, RZ, R6 ;  /* 0x000000ffff0e7224 */ /* 0x000fe200078e0006 */
[----:B------:R-:W-:-:S07]  /*43ff0*/  MOV R15, R5 ;  /* 0x00000005000f7202 */ /* 0x000fce0000000f00 */
.L_x_9421:
[----:B------:R-:W-:Y:S05]  /*44000*/  BSYNC.RECONVERGENT B0 ;  /* 0x0000000000007941 */ /* 0x000fea0003800200 */
.L_x_9420:
        /* <DEDUP_REMOVED lines=50> */
[----:B------:R-:W-:Y:S01]  /*44330*/  IMAD.MOV.U32 R2, RZ, RZ, R6 ;  /* 0x000000ffff027224 */ /* 0x000fe200078e0006 */
[----:B------:R-:W-:-:S07]  /*44340*/  MOV R3, R5 ;  /* 0x0000000500037202 */ /* 0x000fce0000000f00 */
.L_x_9423:
[----:B------:R-:W-:Y:S05]  /*44350*/  BSYNC.RECONVERGENT B0 ;  /* 0x0000000000007941 */ /* 0x000fea0003800200 */
.L_x_9422:
        /* <DEDUP_REMOVED lines=88> */
[----:B------:R-:W-:Y:S01]  /*448e0*/  MOV R8, R6 ;  /* 0x0000000600087202 */ /* 0x000fe20000000f00 */
[----:B------:R-:W-:-:S07]  /*448f0*/  IMAD.MOV.U32 R9, RZ, RZ, R5 ;  /* 0x000000ffff097224 */ /* 0x000fce00078e0005 */
.L_x_9429:
[----:B------:R-:W-:Y:S05]  /*44900*/  BSYNC.RECONVERGENT B0 ;  /* 0x0000000000007941 */ /* 0x000fea0003800200 */
.L_x_9428:
        /* <DEDUP_REMOVED lines=78> */
.L_x_9427:
        /* <DEDUP_REMOVED lines=188> */
.L_x_9431:
[----:B------:R-:W-:Y:S01]  /*459b0*/  MOV R8, 0x0 ;  /* 0x0000000000087802 */ /* 0x000fe20000000f00 */
[----:B------:R-:W-:Y:S01]  /*459c0*/  IMAD.MOV.U32 R9, RZ, RZ, 0x7ff00000 ;  /* 0x7ff00000ff097424 */ /* 0x000fe200078e00ff */
[----:B------:R-:W-:-:S05]  /*459d0*/  LOP3.LUT P0, RZ, R7, 0x7fffffff, RZ, 0xc0, !PT ;  /* 0x7fffffff07ff7812 */ /* 0x000fca000780c0ff */
[----:B------:R-:W0:Y:S02]  /*459e0*/  DFMA R6, R6, R8, +INF ;  /* 0x7ff000000606742b */ /* 0x000e240000000008 */
[----:B0-----:R-:W-:Y:S02]  /*459f0*/  FSEL R6, R6, RZ, P0 ;  /* 0x000000ff06067208 */ /* 0x001fe40000000000 */
[----:B------:R-:W-:-:S07]  /*45a00*/  FSEL R7, R7, -QNAN , P0 ;  /* 0xfff0000007077808 */ /* 0x000fce0000000000 */
.L_x_9430:
[----:B------:R-:W-:Y:S05]  /*45a10*/  BSYNC.RECONVERGENT B3 ;  /* 0x0000000000037941 */ /* 0x000fea0003800200 */
.L_x_9426:
        /* <DEDUP_REMOVED lines=63> */
[----:B------:R-:W-:Y:S05]  /*45e10*/  CALL.REL.NOINC `($__internal_29_$__cuda_sm20_dsqrt_rn_f64_mediumpath_v1) ;  /* 0x0000057800b47944 */ /* 0x000fea0003c00000 */
[----:B------:R-:W-:Y:S01]  /*45e20*/  IMAD.MOV.U32 R20, RZ, RZ, R8 ;  /* 0x000000ffff147224 */ /* 0x000fe200078e0008 */
[----:B------:R-:W-:-:S07]  /*45e30*/  MOV R21, R9 ;  /* 0x0000000900157202 */ /* 0x000fce0000000f00 */
.L_x_9433:
[----:B------:R-:W-:Y:S05]  /*45e40*/  BSYNC.RECONVERGENT B3 ;  /* 0x0000000000037941 */ /* 0x000fea0003800200 */
.L_x_9432:
[----:B------:R-:W-:Y:S01]  /*45e50*/  IMAD.MOV.U32 R12, RZ, RZ, R20 ;  /* 0x000000ffff0c7224 */ /* 0x000fe200078e0014 */
[----:B------:R-:W-:Y:S01]  /*45e60*/  MOV R13, R21 ;  /* 0x00000015000d7202 */ /* 0x000fe20000000f00 */
[----:B------:R-:W-:Y:S06]  /*45e70*/  BRA `(.L_x_9434) ;  /* 0x0000001800547947 */ /* 0x000fec0003800000 */
.L_x_9425:
        /* <DEDUP_REMOVED lines=63> */
.L_x_9438:
[----:B------:R-:W-:Y:S05]  /*46270*/  BSYNC.RECONVERGENT B0 ;  /* 0x0000000000007941 */ /* 0x000fea0003800200 */
.L_x_9437:
        /* <DEDUP_REMOVED lines=78> */
.L_x_9436:
        /* <DEDUP_REMOVED lines=188> */
.L_x_9440:
[----:B------:R-:W-:Y:S01]  /*47320*/  MOV R8, 0x0 ;  /* 0x0000000000087802 */ /* 0x000fe20000000f00 */
[----:B------:R-:W-:Y:S01]  /*47330*/  IMAD.MOV.U32 R9, RZ, RZ, 0x7ff00000 ;  /* 0x7ff00000ff097424 */ /* 0x000fe200078e00ff */
[----:B------:R-:W-:-:S05]  /*47340*/  LOP3.LUT P0, RZ, R7, 0x7fffffff, RZ, 0xc0, !PT ;  /* 0x7fffffff07ff7812 */ /* 0x000fca000780c0ff */
[----:B------:R-:W0:Y:S02]  /*47350*/  DFMA R6, R6, R8, +INF ;  /* 0x7ff000000606742b */ /* 0x000e240000000008 */
[----:B0-----:R-:W-:Y:S02]  /*47360*/  FSEL R6, R6, RZ, P0 ;  /* 0x000000ff06067208 */ /* 0x001fe40000000000 */
[----:B------:R-:W-:-:S07]  /*47370*/  FSEL R7, R7, -QNAN , P0 ;  /* 0xfff0000007077808 */ /* 0x000fce0000000000 */
.L_x_9439:
[----:B------:R-:W-:Y:S05]  /*47380*/  BSYNC.RECONVERGENT B3 ;  /* 0x0000000000037941 */ /* 0x000fea0003800200 */
.L_x_9435:
        /* <DEDUP_REMOVED lines=66> */
.L_x_9442:
[----:B------:R-:W-:Y:S05]  /*477b0*/  BSYNC.RECONVERGENT B3 ;  /* 0x0000000000037941 */ /* 0x000fea0003800200 */
.L_x_9441:
[----:B------:R1:W2:Y:S02]  /*477c0*/  DADD R12, -RZ, -R20 ;  /* 0x00000000ff0c7229 */ /* 0x0002a40000000914 */
.L_x_9434:
[----:B------:R-:W-:Y:S05]  /*477d0*/  BSYNC.RECONVERGENT B1 ;  /* 0x0000000000017941 */ /* 0x000fea0003800200 */
.L_x_9424:
        /* <DEDUP_REMOVED lines=58> */
[----:B--2---:R-:W-:Y:S05]  /*47b80*/  CALL.REL.NOINC `($__internal_29_$__cuda_sm20_dsqrt_rn_f64_mediumpath_v1) ;  /* 0x0000055c00587944 */ /* 0x004fea0003c00000 */
.L_x_9444:
[----:B------:R-:W-:Y:S05]  /*47b90*/  BSYNC.RECONVERGENT B1 ;  /* 0x0000000000017941 */ /* 0x000fea0003800200 */
.L_x_9443:
[----:B------:R-:W-:Y:S01]  /*47ba0*/  HFMA2 R2, -RZ, RZ, 85.3125, 85.3125 ;  /* 0x55555555ff027431 */ /* 0x000fe200000001ff */
[----:B--2---:R0:W1:Y:S01]  /*47bb0*/  DMUL R22, R8, R12 ;  /* 0x0000000c08167228 */ /* 0x0040620000000000 */
[----:B------:R-:W-:Y:S01]  /*47bc0*/  BSSY.RECONVERGENT B0, `(.L_x_9445) ;  /* 0x0000027000007945 */ /* 0x000fe20003800200 */
[----:B------:R-:W-:Y:S01]  /*47bd0*/  MOV R17, RZ ;  /* 0x000000ff00117202 */ /* 0x000fe20000000f00 */
[----:B------:R-:W-:Y:S02]  /*47be0*/  IMAD.MOV.U32 R0, RZ, RZ, 0x1 ;  /* 0x00000001ff007424 */ /* 0x000fe400078e00ff */
[----:B01----:R-:W-:-:S07]  /*47bf0*/  IMAD.MOV.U32 R3, RZ, RZ, -0x402aaaab ;  /* 0xbfd55555ff037424 */ /* 0x003fce00078e00ff */
.L_x_9446:
        /* <DEDUP_REMOVED lines=36> */
.L_x_9445:
        /* <DEDUP_REMOVED lines=45> */
[----:B------:R-:W-:Y:S01]  /*48110*/  MOV R6, R5 ;  /* 0x0000000500067202 */ /* 0x000fe20000000f00 */
[----:B------:R-:W-:-:S07]  /*48120*/  IMAD.MOV.U32 R7, RZ, RZ, R0 ;  /* 0x000000ffff077224 */ /* 0x000fce00078e0000 */
.L_x_9450:
[----:B------:R-:W-:Y:S05]  /*48130*/  BSYNC.RECONVERGENT B3 ;  /* 0x0000000000037941 */ /* 0x000fea0003800200 */
.L_x_9449:
[----:B------:R-:W-:Y:S01]  /*48140*/  HFMA2 R0, -RZ, RZ, 0, 5.9604644775390625e-08 ;  /* 0x00000001ff007431 */ /* 0x000fe200000001ff */
[----:B------:R-:W-:Y:S01]  /*48150*/  BSSY.RECONVERGENT B0, `(.L_x_9451) ;  /* 0x0000024000007945 */ /* 0x000fe20003800200 */
[----:B------:R-:W-:Y:S01]  /*48160*/  IMAD.MOV.U32 R8, RZ, RZ, -0x36fe1a8c ;  /* 0xc901e574ff087424 */ /* 0x000fe200078e00ff */
[----:B------:R-:W-:-:S07]  /*48170*/  MOV R9, 0xbf5e573a ;  /* 0xbf5e573a00097802 */ /* 0x000fce0000000f00 */
.L_x_9452:
        /* <DEDUP_REMOVED lines=34> */
.L_x_9451:
        /* <DEDUP_REMOVED lines=66> */
[----:B------:R-:W-:Y:S01]  /*487c0*/  MOV R8, R6 ;  /* 0x0000000600087202 */ /* 0x000fe20000000f00 */
[----:B------:R-:W-:-:S07]  /*487d0*/  IMAD.MOV.U32 R9, RZ, RZ, R5 ;  /* 0x000000ffff097224 */ /* 0x000fce00078e0005 */
.L_x_9454:
[----:B------:R-:W-:Y:S05]  /*487e0*/  BSYNC.RECONVERGENT B0 ;  /* 0x0000000000007941 */ /* 0x000fea0003800200 */
.L_x_9453:
[----:B------:R-:W-:Y:S01]  /*487f0*/  HFMA2 R0, -RZ, RZ, 0, 5.9604644775390625e-08 ;  /* 0x00000001ff007431 */ /* 0x000fe200000001ff */
[----:B------:R-:W-:Y:S01]  /*48800*/  BSSY.RECONVERGENT B0, `(.L_x_9455) ;  /* 0x0000024000007945 */ /* 0x000fe20003800200 */
[----:B------:R-:W-:Y:S01]  /*48810*/  IMAD.MOV.U32 R6, RZ, RZ, 0x3b990ee6 ;  /* 0x3b990ee6ff067424 */ /* 0x000fe200078e00ff */
[----:B------:R-:W-:-:S07]  /*48820*/  MOV R7, 0x3f70ee64 ;  /* 0x3f70ee6400077802 */ /* 0x000fce0000000f00 */
.L_x_9456:
        /* <DEDUP_REMOVED lines=34> */
.L_x_9455:
        /* <DEDUP_REMOVED lines=68> */
[----:B------:R-:W-:-:S07]  /*48e90*/  MOV R7, R5 ;  /* 0x0000000500077202 */ /* 0x000fce0000000f00 */
.L_x_9458:
[----:B------:R-:W-:Y:S05]  /*48ea0*/  BSYNC.RECONVERGENT B0 ;  /* 0x0000000000007941 */ /* 0x000fea0003800200 */
.L_x_9457:
[----:B------:R-:W-:Y:S01]  /*48eb0*/  HFMA2 R8, -RZ, RZ, 0.900390625, -859 ;  /* 0x3b34e2b6ff087431 */ /* 0x000fe200000001ff */
[----:B------:R-:W-:Y:S01]  /*48ec0*/  BSSY.RECONVERGENT B0, `(.L_x_9459) ;  /* 0x0000024000007945 */ /* 0x000fe20003800200 */
[----:B------:R-:W-:Y:S02]  /*48ed0*/  IMAD.MOV.U32 R0, RZ, RZ, 0x1 ;  /* 0x00000001ff007424 */ /* 0x000fe400078e00ff */
[----:B------:R-:W-:-:S07]  /*48ee0*/  IMAD.MOV.U32 R9, RZ, RZ, 0x3f4547d9 ;  /* 0x3f4547d9ff097424 */ /* 0x000fce00078e00ff */
.L_x_9460:
        /* <DEDUP_REMOVED lines=34> */
.L_x_9459:
        /* <DEDUP_REMOVED lines=66> */
[----:B------:R-:W-:Y:S01]  /*49530*/  IMAD.MOV.U32 R8, RZ, RZ, R6 ;  /* 0x000000ffff087224 */ /* 0x000fe200078e0006 */
[----:B------:R-:W-:-:S07]  /*49540*/  MOV R9, R5 ;  /* 0x0000000500097202 */ /* 0x000fce0000000f00 */
.L_x_9462:
[----:B------:R-:W-:Y:S05]  /*49550*/  BSYNC.RECONVERGENT B0 ;  /* 0x0000000000007941 */ /* 0x000fea0003800200 */
.L_x_9461:
[----:B------:R-:W-:Y:S01]  /*49560*/  HFMA2 R6, -RZ, RZ, 4.351139068603515625e-05, 65312 ;  /* 0x02da7bf9ff067431 */ /* 0x000fe200000001ff */
[----:B------:R-:W-:Y:S01]  /*49570*/  BSSY.RECONVERGENT B0, `(.L_x_9463) ;  /* 0x0000024000007945 */ /* 0x000fe20003800200 */
[----:B------:R-:W-:Y:S02]  /*49580*/  IMAD.MOV.U32 R0, RZ, RZ, 0x1 ;  /* 0x00000001ff007424 */ /* 0x000fe400078e00ff */
[----:B------:R-:W-:-:S07]  /*49590*/  IMAD.MOV.U32 R7, RZ, RZ, -0x40b3c1f5 ;  /* 0xbf4c3e0bff077424 */ /* 0x000fce00078e00ff */
.L_x_9464:
        /* <DEDUP_REMOVED lines=34> */
.L_x_9463:
        /* <DEDUP_REMOVED lines=68> */
[----:B------:R-:W-:-:S07]  /*49c00*/  IMAD.MOV.U32 R7, RZ, RZ, R5 ;  /* 0x000000ffff077224 */ /* 0x000fce00078e0005 */
.L_x_9466:
[----:B------:R-:W-:Y:S05]  /*49c10*/  BSYNC.RECONVERGENT B0 ;  /* 0x0000000000007941 */ /* 0x000fea0003800200 */
.L_x_9465:
[----:B------:R-:W-:Y:S01]  /*49c20*/  HFMA2 R9, -RZ, RZ, -1.802734375, 0.00079822540283203125 ;  /* 0xbf36128aff097431 */ /* 0x000fe200000001ff */
[----:B------:R-:W-:Y:S01]  /*49c30*/  BSSY.RECONVERGENT B0, `(.L_x_9467) ;  /* 0x0000024000007945 */ /* 0x000fe20003800200 */
[----:B------:R-:W-:Y:S01]  /*49c40*/  MOV R0, 0x1 ;  /* 0x0000000100007802 */ /* 0x000fe20000000f00 */
[----:B------:R-:W-:-:S07]  /*49c50*/  IMAD.MOV.U32 R8, RZ, RZ, -0x3a5b058f ;  /* 0xc5a4fa71ff087424 */ /* 0x000fce00078e00ff */
.L_x_9468:
        /* <DEDUP_REMOVED lines=34> */
.L_x_9467:
        /* <DEDUP_REMOVED lines=68> */
.L_x_9470:
[----:B------:R-:W-:Y:S05]  /*4a2c0*/  BSYNC.RECONVERGENT B0 ;  /* 0x0000000000007941 */ /* 0x000fea0003800200 */
.L_x_9469:
[----:B------:R-:W-:Y:S01]  /*4a2d0*/  HFMA2 R0, -RZ, RZ, 0, 5.9604644775390625e-08 ;  /* 0x00000001ff007431 */ /* 0x000fe200000001ff */
[----:B------:R-:W-:Y:S01]  /*4a2e0*/  BSSY.RECONVERGENT B0, `(.L_x_9471) ;  /* 0x0000024000007945 */ /* 0x000fe20003800200 */
[----:B------:R-:W-:Y:S01]  /*4a2f0*/  IMAD.MOV.U32 R6, RZ, RZ, 0x1b0931c8 ;  /* 0x1b0931c8ff067424 */ /* 0x000fe200078e00ff */
[----:B------:R-:W-:-:S07]  /*4a300*/  MOV R7, 0x3f4168ef ;  /* 0x3f4168ef00077802 */ /* 0x000fce0000000f00 */
.L_x_9472:
        /* <DEDUP_REMOVED lines=34> */
.L_x_9471:
        /* <DEDUP_REMOVED lines=69> */
.L_x_9474:
[----:B------:R-:W-:Y:S05]  /*4a980*/  BSYNC.RECONVERGENT B0 ;  /* 0x0000000000007941 */ /* 0x000fea0003800200 */
.L_x_9473:
[----:B------:R-:W-:Y:S01]  /*4a990*/  HFMA2 R8, -RZ, RZ, -0.003910064697265625, -7888 ;  /* 0x9c01efb4ff087431 */ /* 0x000fe200000001ff */
[----:B------:R-:W-:Y:S01]  /*4a9a0*/  BSSY.RECONVERGENT B0, `(.L_x_9475) ;  /* 0x0000024000007945 */ /* 0x000fe20003800200 */
[----:B------:R-:W-:Y:S02]  /*4a9b0*/  IMAD.MOV.U32 R0, RZ, RZ, 0x1 ;  /* 0x00000001ff007424 */ /* 0x000fe400078e00ff */
[----:B------:R-:W-:-:S07]  /*4a9c0*/  IMAD.MOV.U32 R9, RZ, RZ, 0x3f369187 ;  /* 0x3f369187ff097424 */ /* 0x000fce00078e00ff */
.L_x_9476:
        /* <DEDUP_REMOVED lines=34> */
.L_x_9475:
        /* <DEDUP_REMOVED lines=68> */
.L_x_9478:
[----:B------:R-:W-:Y:S05]  /*4b030*/  BSYNC.RECONVERGENT B0 ;  /* 0x0000000000007941 */ /* 0x000fea0003800200 */
.L_x_9477:
[----:B------:R-:W-:Y:S01]  /*4b040*/  HFMA2 R6, -RZ, RZ, 0.1727294921875, -0.4541015625 ;  /* 0x3187b744ff067431 */ /* 0x000fe200000001ff */
[----:B------:R-:W-:Y:S01]  /*4b050*/  BSSY.RECONVERGENT B0, `(.L_x_9479) ;  /* 0x0000024000007945 */ /* 0x000fe20003800200 */
[----:B------:R-:W-:Y:S02]  /*4b060*/  IMAD.MOV.U32 R0, RZ, RZ, 0x1 ;  /* 0x00000001ff007424 */ /* 0x000fe400078e00ff */
[----:B------:R-:W-:-:S07]  /*4b070*/  IMAD.MOV.U32 R7, RZ, RZ, -0x40ba9d65 ;  /* 0xbf45629bff077424 */ /* 0x000fce00078e00ff */
.L_x_9480:
        /* <DEDUP_REMOVED lines=34> */
.L_x_9479:
        /* <DEDUP_REMOVED lines=69> */
.L_x_9482:
[----:B------:R-:W-:Y:S05]  /*4b6f0*/  BSYNC.RECONVERGENT B0 ;  /* 0x0000000000007941 */ /* 0x000fea0003800200 */
.L_x_9481:
[----:B------:R-:W-:Y:S01]  /*4b700*/  HFMA2 R9, -RZ, RZ, -1.8154296875, -0.0003659725189208984375 ;  /* 0xbf438dffff097431 */ /* 0x000fe200000001ff */
[----:B------:R-:W-:Y:S01]  /*4b710*/  BSSY.RECONVERGENT B0, `(.L_x_9483) ;  /* 0x0000024000007945 */ /* 0x000fe20003800200 */
[----:B------:R-:W-:Y:S01]  /*4b720*/  MOV R0, 0x1 ;  /* 0x0000000100007802 */ /* 0x000fe20000000f00 */
[----:B------:R-:W-:-:S07]  /*4b730*/  IMAD.MOV.U32 R8, RZ, RZ, 0x1cc96982 ;  /* 0x1cc96982ff087424 */ /* 0x000fce00078e00ff */
.L_x_9484:
        /* <DEDUP_REMOVED lines=34> */
.L_x_9483:
        /* <DEDUP_REMOVED lines=68> */
.L_x_9486:
[----:B------:R-:W-:Y:S05]  /*4bda0*/  BSYNC.RECONVERGENT B0 ;  /* 0x0000000000007941 */ /* 0x000fea0003800200 */
.L_x_9485:
[----:B------:R-:W-:Y:S01]  /*4bdb0*/  HFMA2 R0, -RZ, RZ, 0, 5.9604644775390625e-08 ;  /* 0x00000001ff007431 */ /* 0x000fe200000001ff */
[----:B------:R-:W-:Y:S01]  /*4bdc0*/  BSSY.RECONVERGENT B0, `(.L_x_9487) ;  /* 0x0000024000007945 */ /* 0x000fe20003800200 */
[----:B------:R-:W-:Y:S01]  /*4bdd0*/  IMAD.MOV.U32 R6, RZ, RZ, 0x684527bf ;  /* 0x684527bfff067424 */ /* 0x000fe200078e00ff */
[----:B------:R-:W-:-:S07]  /*4bde0*/  MOV R7, 0x3f55d4ae ;  /* 0x3f55d4ae00077802 */ /* 0x000fce0000000f00 */
.L_x_9488:
        /* <DEDUP_REMOVED lines=34> */
.L_x_9487:
        /* <DEDUP_REMOVED lines=69> */
.L_x_9490:
[----:B------:R-:W-:Y:S05]  /*4c460*/  BSYNC.RECONVERGENT B0 ;  /* 0x0000000000007941 */ /* 0x000fea0003800200 */
.L_x_9489:
[----:B------:R-:W-:Y:S01]  /*4c470*/  HFMA2 R8, -RZ, RZ, -0.0384521484375, 160.5 ;  /* 0xa8ec5904ff087431 */ /* 0x000fe200000001ff */
[----:B------:R-:W-:Y:S01]  /*4c480*/  BSSY.RECONVERGENT B0, `(.L_x_9491) ;  /* 0x0000024000007945 */ /* 0x000fe20003800200 */
[----:B------:R-:W-:Y:S02]  /*4c490*/  IMAD.MOV.U32 R0, RZ, RZ, 0x1 ;  /* 0x00000001ff007424 */ /* 0x000fe400078e00ff */
[----:B------:R-:W-:-:S07]  /*4c4a0*/  IMAD.MOV.U32 R9, RZ, RZ, 0x3f59e1db ;  /* 0x3f59e1dbff097424 */ /* 0x000fce00078e00ff */
.L_x_9492:
        /* <DEDUP_REMOVED lines=34> */
.L_x_9491:
        /* <DEDUP_REMOVED lines=68> */
.L_x_9494:
[----:B------:R-:W-:Y:S05]  /*4cb10*/  BSYNC.RECONVERGENT B0 ;  /* 0x0000000000007941 */ /* 0x000fea0003800200 */
.L_x_9493:
[----:B------:R-:W-:Y:S01]  /*4cb20*/  HFMA2 R6, -RZ, RZ, -0.022857666015625, -0.01006317138671875 ;  /* 0xa5daa127ff067431 */ /* 0x000fe200000001ff */
[----:B------:R-:W-:Y:S01]  /*4cb30*/  BSSY.RECONVERGENT B0, `(.L_x_9495) ;  /* 0x0000024000007945 */ /* 0x000fe20003800200 */
[----:B------:R-:W-:Y:S02]  /*4cb40*/  IMAD.MOV.U32 R0, RZ, RZ, 0x1 ;  /* 0x00000001ff007424 */ /* 0x000fe400078e00ff */
[----:B------:R-:W-:-:S07]  /*4cb50*/  IMAD.MOV.U32 R7, RZ, RZ, -0x408f51aa ;  /* 0xbf70ae56ff077424 */ /* 0x000fce00078e00ff */
.L_x_9496:
        /* <DEDUP_REMOVED lines=34> */
.L_x_9495:
        /* <DEDUP_REMOVED lines=69> */
.L_x_9498:
[----:B------:R-:W-:Y:S05]  /*4d1d0*/  BSYNC.RECONVERGENT B0 ;  /* 0x0000000000007941 */ /* 0x000fea0003800200 */
.L_x_9497:
[----:B------:R-:W-:Y:S01]  /*4d1e0*/  HFMA2 R9, -RZ, RZ, -1.8671875, 287 ;  /* 0xbf785c7cff097431 */ /* 0x000fe200000001ff */
[----:B------:R-:W-:Y:S01]  /*4d1f0*/  BSSY.RECONVERGENT B0, `(.L_x_9499) ;  /* 0x0000024000007945 */ /* 0x000fe20003800200 */
[----:B------:R-:W-:Y:S01]  /*4d200*/  MOV R0, 0x1 ;  /* 0x0000000100007802 */ /* 0x000fe20000000f00 */
[----:B------:R-:W-:-:S07]  /*4d210*/  IMAD.MOV.U32 R8, RZ, RZ, -0x343a03ee ;  /* 0xcbc5fc12ff087424 */ /* 0x000fce00078e00ff */
.L_x_9500:
        /* <DEDUP_REMOVED lines=34> */
.L_x_9499:
        /* <DEDUP_REMOVED lines=68> */
.L_x_9502:
[----:B------:R-:W-:Y:S05]  /*4d880*/  BSYNC.RECONVERGENT B0 ;  /* 0x0000000000007941 */ /* 0x000fea0003800200 */
.L_x_9501:
[----:B------:R-:W-:Y:S01]  /*4d890*/  HFMA2 R0, -RZ, RZ, 0, 5.9604644775390625e-08 ;  /* 0x00000001ff007431 */ /* 0x000fe200000001ff */
[----:B------:R-:W-:Y:S01]  /*4d8a0*/  BSSY.RECONVERGENT B0, `(.L_x_9503) ;  /* 0x0000024000007945 */ /* 0x000fe20003800200 */
[----:B------:R-:W-:Y:S01]  /*4d8b0*/  IMAD.MOV.U32 R6, RZ, RZ, 0x50ed0c93 ;  /* 0x50ed0c93ff067424 */ /* 0x000fe200078e00ff */
[----:B------:R-:W-:-:S07]  /*4d8c0*/  MOV R7, 0x3f91d1d6 ;  /* 0x3f91d1d600077802 */ /* 0x000fce0000000f00 */
.L_x_9504:
        /* <DEDUP_REMOVED lines=34> */
.L_x_9503:
        /* <DEDUP_REMOVED lines=69> */
.L_x_9506:
[----:B------:R-:W-:Y:S05]  /*4df40*/  BSYNC.RECONVERGENT B0 ;  /* 0x0000000000007941 */ /* 0x000fea0003800200 */
.L_x_9505:
[----:B------:R-:W-:Y:S01]  /*4df50*/  HFMA2 R8, -RZ, RZ, 256.75, -55.28125 ;  /* 0x5c03d2e9ff087431 */ /* 0x000fe200000001ff */
[----:B------:R-:W-:Y:S01]  /*4df60*/  BSSY.RECONVERGENT B0, `(.L_x_9507) ;  /* 0x0000024000007945 */ /* 0x000fe20003800200 */
[----:B------:R-:W-:Y:S02]  /*4df70*/  IMAD.MOV.U32 R0, RZ, RZ, 0x1 ;  /* 0x00000001ff007424 */ /* 0x000fe400078e00ff */
[----:B------:R-:W-:-:S07]  /*4df80*/  IMAD.MOV.U32 R9, RZ, RZ, 0x3f9ef9a0 ;  /* 0x3f9ef9a0ff097424 */ /* 0x000fce00078e00ff */
.L_x_9508:
        /* <DEDUP_REMOVED lines=34> */
.L_x_9507:
        /* <DEDUP_REMOVED lines=68> */
.L_x_9510:
[----:B------:R-:W-:Y:S05]  /*4e5f0*/  BSYNC.RECONVERGENT B0 ;  /* 0x0000000000007941 */ /* 0x000fea0003800200 */
.L_x_9509:
[----:B------:R-:W-:Y:S01]  /*4e600*/  HFMA2 R6, -RZ, RZ, 468, -43.75 ;  /* 0x5f50d178ff067431 */ /* 0x000fe200000001ff */
[----:B------:R-:W-:Y:S01]  /*4e610*/  BSSY.RECONVERGENT B0, `(.L_x_9511) ;  /* 0x0000024000007945 */ /* 0x000fe20003800200 */
[----:B------:R-:W-:Y:S02]  /*4e620*/  IMAD.MOV.U32 R0, RZ, RZ, 0x1 ;  /* 0x00000001ff007424 */ /* 0x000fe400078e00ff */
[----:B------:R-:W-:-:S07]  /*4e630*/  IMAD.MOV.U32 R7, RZ, RZ, -0x4046a498 ;  /* 0xbfb95b68ff077424 */ /* 0x000fce00078e00ff */
.L_x_9512:
        /* <DEDUP_REMOVED lines=34> */
.L_x_9511:
        /* <DEDUP_REMOVED lines=69> */
.L_x_9514:
[----:B------:R-:W-:Y:S05]  /*4ecb0*/  BSYNC.RECONVERGENT B0 ;  /* 0x0000000000007941 */ /* 0x000fea0003800200 */
.L_x_9513:
[----:B------:R-:W-:Y:S01]  /*4ecc0*/  HFMA2 R9, -RZ, RZ, -1.9462890625, -0.00190639495849609375 ;  /* 0xbfc997cfff097431 */ /* 0x000fe200000001ff */
[----:B------:R-:W-:Y:S01]  /*4ecd0*/  BSSY.RECONVERGENT B0, `(.L_x_9515) ;  /* 0x0000024000007945 */ /* 0x000fe20003800200 */
[----:B------:R-:W-:Y:S01]  /*4ece0*/  MOV R0, 0x1 ;  /* 0x0000000100007802 */ /* 0x000fe20000000f00 */
[----:B------:R-:W-:-:S07]  /*4ecf0*/  IMAD.MOV.U32 R8, RZ, RZ, -0x3bccff5e ;  /* 0xc43300a2ff087424 */ /* 0x000fce00078e00ff */
.L_x_9516:
        /* <DEDUP_REMOVED lines=34> */
.L_x_9515:
        /* <DEDUP_REMOVED lines=68> */
.L_x_9518:
[----:B------:R-:W-:Y:S05]  /*4f360*/  BSYNC.RECONVERGENT B0 ;  /* 0x0000000000007941 */ /* 0x000fea0003800200 */
.L_x_9517:
[----:B------:R-:W-:Y:S01]  /*4f370*/  HFMA2 R0, -RZ, RZ, 0, 5.9604644775390625e-08 ;  /* 0x00000001ff007431 */ /* 0x000fe200000001ff */
[----:B------:R-:W-:Y:S01]  /*4f380*/  BSSY.RECONVERGENT B0, `(.L_x_9519) ;  /* 0x0000024000007945 */ /* 0x000fe20003800200 */
[----:B------:R-:W-:Y:S01]  /*4f390*/  IMAD.MOV.U32 R6, RZ, RZ, -0x45e261fc ;  /* 0xba1d9e04ff067424 */ /* 0x000fe200078e00ff */
[----:B------:R-:W-:-:S07]  /*4f3a0*/  MOV R7, 0x3fe72e2b ;  /* 0x3fe72e2b00077802 */ /* 0x000fce0000000f00 */
.L_x_9520:
        /* <DEDUP_REMOVED lines=34> */
.L_x_9519:
        /* <DEDUP_REMOVED lines=69> */
.L_x_9522:
[----:B------:R-:W-:Y:S05]  /*4fa20*/  BSYNC.RECONVERGENT B0 ;  /* 0x0000000000007941 */ /* 0x000fea0003800200 */
.L_x_9521:
[----:B------:R-:W-:Y:S01]  /*4fa30*/  HFMA2 R8, -RZ, RZ, 0.000501155853271484375, -0.44384765625 ;  /* 0x101bb71aff087431 */ /* 0x000fe200000001ff */
[----:B------:R-:W-:Y:S01]  /*4fa40*/  BSSY.RECONVERGENT B0, `(.L_x_9523) ;  /* 0x0000024000007945 */ /* 0x000fe20003800200 */
[----:B------:R-:W-:Y:S02]  /*4fa50*/  IMAD.MOV.U32 R0, RZ, RZ, 0x1 ;  /* 0x00000001ff007424 */ /* 0x000fe400078e00ff */
[----:B------:R-:W-:-:S07]  /*4fa60*/  IMAD.MOV.U32 R9, RZ, RZ, 0x3ffaab9a ;  /* 0x3ffaab9aff097424 */ /* 0x000fce00078e00ff */
.L_x_9524:
        /* <DEDUP_REMOVED lines=34> */
.L_x_9523:
        /* <DEDUP_REMOVED lines=68> */
.L_x_9526:
[----:B------:R-:W-:Y:S05]  /*500d0*/  BSYNC.RECONVERGENT B0 ;  /* 0x0000000000007941 */ /* 0x000fea0003800200 */
.L_x_9525:
[----:B------:R-:W-:Y:S01]  /*500e0*/  BSSY.RECONVERGENT B0, `(.L_x_9527) ;  /* 0x0000025000007945 */ /* 0x000fe20003800200 */
[----:B------:R-:W-:Y:S01]  /*500f0*/  IMAD.MOV.U32 R0, RZ, RZ, 0x1 ;  /* 0x00000001ff007424 */ /* 0x000fe200078e00ff */
[----:B------:R-:W-:Y:S01]  /*50100*/  MOV R6, 0x8aaafd02 ;  /* 0x8aaafd0200067802 */ /* 0x000fe20000000f00 */
[----:B------:R-:W-:-:S07]  /*50110*/  IMAD.MOV.U32 R7, RZ, RZ, -0x3fe58652 ;  /* 0xc01a79aeff077424 */ /* 0x000fce00078e00ff */
.L_x_9528:
        /* <DEDUP_REMOVED lines=34> */
.L_x_9527:
        /* <DEDUP_REMOVED lines=69> */
.L_x_9530:
[----:B------:R-:W-:Y:S05]  /*50790*/  BSYNC.RECONVERGENT B0 ;  /* 0x0000000000007941 */ /* 0x000fea0003800200 */
.L_x_9529:
[----:B------:R-:W-:Y:S01]  /*507a0*/  HFMA2 R9, -RZ, RZ, -2.095703125, 0.00473785400390625 ;  /* 0xc0311cdaff097431 */ /* 0x000fe200000001ff */
[----:B------:R-:W-:Y:S01]  /*507b0*/  BSSY.RECONVERGENT B0, `(.L_x_9531) ;  /* 0x0000024000007945 */ /* 0x000fe20003800200 */
[----:B------:R-:W-:Y:S01]  /*507c0*/  MOV R0, 0x1 ;  /* 0x0000000100007802 */ /* 0x000fe20000000f00 */
[----:B------:R-:W-:-:S07]  /*507d0*/  IMAD.MOV.U32 R8, RZ, RZ, 0x4df23f8f ;  /* 0x4df23f8fff087424 */ /* 0x000fce00078e00ff */
.L_x_9532:
        /* <DEDUP_REMOVED lines=34> */
.L_x_9531:
        /* <DEDUP_REMOVED lines=68> */
.L_x_9534:
[----:B------:R-:W-:Y:S05]  /*50e40*/  BSYNC.RECONVERGENT B0 ;  /* 0x0000000000007941 */ /* 0x000fea0003800200 */
.L_x_9533:
[----:B------:R-:W-:Y:S01]  /*50e50*/  HFMA2 R0, -RZ, RZ, 0, 5.9604644775390625e-08 ;  /* 0x00000001ff007431 */ /* 0x000fe200000001ff */
[----:B------:R-:W-:Y:S01]  /*50e60*/  BSSY.RECONVERGENT B0, `(.L_x_9535) ;  /* 0x0000024000007945 */ /* 0x000fe20003800200 */
[----:B------:R-:W-:Y:S01]  /*50e70*/  IMAD.MOV.U32 R6, RZ, RZ, 0x311f1460 ;  /* 0x311f1460ff067424 */ /* 0x000fe200078e00ff */
[----:B------:R-:W-:-:S07]  /*50e80*/  MOV R7, 0x405278fb ;  /* 0x405278fb00077802 */ /* 0x000fce0000000f00 */
.L_x_9536:
        /* <DEDUP_REMOVED lines=34> */
.L_x_9535:
        /* <DEDUP_REMOVED lines=69> */
.L_x_9538:
[----:B------:R-:W-:Y:S05]  /*51500*/  BSYNC.RECONVERGENT B0 ;  /* 0x0000000000007941 */ /* 0x000fea0003800200 */
.L_x_9537:
[----:B------:R-:W-:Y:S01]  /*51510*/  HFMA2 R8, -RZ, RZ, 15.0859375, -0.01560211181640625 ;  /* 0x4b8ba3fdff087431 */ /* 0x000fe200000001ff */
[----:B------:R-:W-:Y:S01]  /*51520*/  BSSY.RECONVERGENT B0, `(.L_x_9539) ;  /* 0x0000024000007945 */ /* 0x000fe20003800200 */
[----:B------:R-:W-:Y:S02]  /*51530*/  IMAD.MOV.U32 R0, RZ, RZ, 0x1 ;  /* 0x00000001ff007424 */ /* 0x000fe400078e00ff */
[----:B------:R-:W-:-:S07]  /*51540*/  IMAD.MOV.U32 R9, RZ, RZ, 0x406a8563 ;  /* 0x406a8563ff097424 */ /* 0x000fce00078e00ff */
.L_x_9540:
        /* <DEDUP_REMOVED lines=34> */
.L_x_9539:
        /* <DEDUP_REMOVED lines=23> */
.L_x_9542:
        /* <DEDUP_REMOVED lines=34> */
.L_x_9541:
        /* <DEDUP_REMOVED lines=47> */
[----:B------:R-:W-:-:S07]  /*51df0*/  MOV R4, R6 ;  /* 0x0000000600047202 */ /* 0x000fce0000000f00 */
.L_x_9544:
[----:B------:R-:W-:Y:S05]  /*51e00*/  BSYNC.RECONVERGENT B0 ;  /* 0x0000000000007941 */ /* 0x000fea0003800200 */
.L_x_9543:
        /* <DEDUP_REMOVED lines=11> */
.L_x_9448:
[----:B------:R-:W-:Y:S05]  /*51ec0*/  BSYNC.RECONVERGENT B1 ;  /* 0x0000000000017941 */ /* 0x000fea0003800200 */
.L_x_9447:
        /* <DEDUP_REMOVED lines=399> */
.L_x_9546:
        /* <DEDUP_REMOVED lines=9> */
.L_x_9547:
[----:B------:R-:W-:Y:S05]  /*53850*/  BSYNC.RECONVERGENT B0 ;  /* 0x0000000000007941 */ /* 0x000fea0003800200 */
.L_x_9545:
        /* <DEDUP_REMOVED lines=134> */
.L_x_9549:
[----:B------:R-:W-:Y:S05]  /*540c0*/  BSYNC.RECONVERGENT B0 ;  /* 0x0000000000007941 */ /* 0x000fea0003800200 */
.L_x_9548:
        /* <DEDUP_REMOVED lines=66> */
.L_x_9551:
[----:B------:R-:W-:Y:S05]  /*544f0*/  BSYNC.RECONVERGENT B1 ;  /* 0x0000000000017941 */ /* 0x000fea0003800200 */
.L_x_9550:
        /* <DEDUP_REMOVED lines=47> */
[----:B------:R-:W-:Y:S05]  /*547f0*/  CALL.REL.NOINC `($__internal_28_$__cuda_sm20_div_rn_f64_full) ;  /* 0x00000488000c7944 */ /* 0x000fea0003c00000 */
[----:B------:R-:W-:-:S07]  /*54800*/  IMAD.MOV.U32 R7, RZ, RZ, R5 ;  /* 0x000000ffff077224 */ /* 0x000fce00078e0005 */
.L_x_9553:
[----:B------:R-:W-:Y:S05]  /*54810*/  BSYNC.RECONVERGENT B0 ;  /* 0x0000000000007941 */ /* 0x000fea0003800200 */
.L_x_9552:
[----:B------:R0:W1:Y:S02]  /*54820*/  DFMA R14, R14, 0.5, R6 ;  /* 0x3fe000000e0e782b */ /* 0x0000640000000006 */
[----:B01----:R-:W-:Y:S05]  /*54830*/  BRA `(.L_x_9416) ;  /* 0x00000480005c7947 */ /* 0x003fea0003800000 */
.L_x_9419:
        /* <DEDUP_REMOVED lines=58> */
[----:B------:R-:W-:Y:S05]  /*54be0*/  CALL.REL.NOINC `($__internal_29_$__cuda_sm20_dsqrt_rn_f64_mediumpath_v1) ;  /* 0x0000048c00407944 */ /* 0x000fea0003c00000 */
.L_x_9557:
[----:B------:R-:W-:Y:S05]  /*54bf0*/  BSYNC.RECONVERGENT B3 ;  /* 0x0000000000037941 */ /* 0x000fea0003800200 */
.L_x_9556:
        /* <DEDUP_REMOVED lines=47> */
[----:B------:R-:W-:-:S07]  /*54ef0*/  MOV R7, R5 ;  /* 0x0000000500077202 */ /* 0x000fce0000000f00 */
.L_x_9559:
[----:B------:R-:W-:Y:S05]  /*54f00*/  BSYNC.RECONVERGENT B0 ;  /* 0x0000000000007941 */ /* 0x000fea0003800200 */
.L_x_9558:
        /* <DEDUP_REMOVED lines=1898> */
[----:B0-----:R-:W-:Y:S05]  /*5c5b0*/  CALL.REL.NOINC `($__internal_28_$__cuda_sm20_div_rn_f64_full) ;  /* 0x00000408009c7944 */ /* 0x001fea0003c00000 */
[----:B------:R-:W-:Y:S01]  /*5c5c0*/  MOV R14, R6 ;  /* 0x00000006000e7202 */ /* 0x000fe20000000f00 */
[----:B------:R-:W-:-:S07]  /*5c5d0*/  IMAD.MOV.U32 R15, RZ, RZ, R5 ;  /* 0x000000ffff0f7224 */ /* 0x000fce00078e0005 */
.L_x_9561:
[----:B------:R-:W-:Y:S05]  /*5c5e0*/  BSYNC.RECONVERGENT B0 ;  /* 0x0000000000007941 */ /* 0x000fea0003800200 */
.L_x_9560:
        /* <DEDUP_REMOVED lines=52> */
.L_x_9563:
[----:B------:R-:W-:Y:S05]  /*5c930*/  BSYNC.RECONVERGENT B0 ;  /* 0x0000000000007941 */ /* 0x000fea0003800200 */
.L_x_9562:
        /* <DEDUP_REMOVED lines=90> */
.L_x_9569:
[----:B------:R-:W-:Y:S05]  /*5cee0*/  BSYNC.RECONVERGENT B4 ;  /* 0x0000000000047941 */ /* 0x000fea0003800200 */
.L_x_9568:
        /* <DEDUP_REMOVED lines=78> */
.L_x_9567:
        /* <DEDUP_REMOVED lines=189> */
.L_x_9571:
[----:B------:R-:W-:Y:S01]  /*5dfa0*/  IMAD.MOV.U32 R8, RZ, RZ, 0x0 ;  /* 0x00000000ff087424 */ /* 0x000fe200078e00ff */
[----:B------:R-:W-:Y:S02]  /*5dfb0*/  MOV R9, 0x7ff00000 ;  /* 0x7ff0000000097802 */ /* 0x000fe40000000f00 */
[----:B------:R-:W-:-:S04]  /*5dfc0*/  LOP3.LUT P0, RZ, R7, 0x7fffffff, RZ, 0xc0, !PT ;  /* 0x7fffffff07ff7812 */ /* 0x000fc8000780c0ff */
[----:B------:R-:W0:Y:S02]  /*5dfd0*/  DFMA R6, R6, R8, +INF ;  /* 0x7ff000000606742b */ /* 0x000e240000000008 */
[----:B0-----:R-:W-:Y:S02]  /*5dfe0*/  FSEL R6, R6, RZ, P0 ;  /* 0x000000ff06067208 */ /* 0x001fe40000000000 */
[----:B------:R-:W-:-:S07]  /*5dff0*/  FSEL R7, R7, -QNAN , P0 ;  /* 0xfff0000007077808 */ /* 0x000fce0000000000 */
.L_x_9570:
[----:B------:R-:W-:Y:S05]  /*5e000*/  BSYNC.RECONVERGENT B0 ;  /* 0x0000000000007941 */ /* 0x000fea0003800200 */
.L_x_9566:
        /* <DEDUP_REMOVED lines=64> */
[----:B------:R-:W-:Y:S01]  /*5e410*/  MOV R20, R8 ;  /* 0x0000000800147202 */ /* 0x000fe20000000f00 */
[----:B------:R-:W-:-:S07]  /*5e420*/  IMAD.MOV.U32 R21, RZ, RZ, R9 ;  /* 0x000000ffff157224 */ /* 0x000fce00078e0009 */
.L_x_9573:
[----:B------:R-:W-:Y:S05]  /*5e430*/  BSYNC.RECONVERGENT B4 ;  /* 0x0000000000047941 */ /* 0x000fea0003800200 */
.L_x_9572:
[----:B------:R-:W-:Y:S01]  /*5e440*/  MOV R12, R20 ;  /* 0x00000014000c7202 */ /* 0x000fe20000000f00 */
[----:B------:R-:W-:Y:S01]  /*5e450*/  IMAD.MOV.U32 R13, RZ, RZ, R21 ;  /* 0x000000ffff0d7224 */ /* 0x000fe200078e0015 */
[----:B------:R-:W-:Y:S06]  /*5e460*/  BRA `(.L_x_9574) ;  /* 0x0000001800587947 */ /* 0x000fec0003800000 */
.L_x_9565:
        /* <DEDUP_REMOVED lines=63> */
.L_x_9578:
[----:B------:R-:W-:Y:S05]  /*5e860*/  BSYNC.RECONVERGENT B4 ;  /* 0x0000000000047941 */ /* 0x000fea0003800200 */
.L_x_9577:
        /* <DEDUP_REMOVED lines=78> */
.L_x_9576:
        /* <DEDUP_REMOVED lines=189> */
.L_x_9580:
[----:B------:R-:W-:Y:S01]  /*5f920*/  IMAD.MOV.U32 R8, RZ, RZ, 0x0 ;  /* 0x00000000ff087424 */ /* 0x000fe200078e00ff */
[----:B------:R-:W-:Y:S02]  /*5f930*/  MOV R9, 0x7ff00000 ;  /* 0x7ff0000000097802 */ /* 0x000fe40000000f00 */
[----:B------:R-:W-:-:S04]  /*5f940*/  LOP3.LUT P0, RZ, R7, 0x7fffffff, RZ, 0xc0, !PT ;  /* 0x7fffffff07ff7812 */ /* 0x000fc8000780c0ff */
[----:B------:R-:W0:Y:S02]  /*5f950*/  DFMA R6, R6, R8, +INF ;  /* 0x7ff000000606742b */ /* 0x000e240000000008 */
[----:B0-----:R-:W-:Y:S02]  /*5f960*/  FSEL R6, R6, RZ, P0 ;  /* 0x000000ff06067208 */ /* 0x001fe40000000000 */
[----:B------:R-:W-:-:S07]  /*5f970*/  FSEL R7, R7, -QNAN , P0 ;  /* 0xfff0000007077808 */ /* 0x000fce0000000000 */
.L_x_9579:
[----:B------:R-:W-:Y:S05]  /*5f980*/  BSYNC.RECONVERGENT B0 ;  /* 0x0000000000007941 */ /* 0x000fea0003800200 */
.L_x_9575:
        /* <DEDUP_REMOVED lines=66> */
.L_x_9582:
[----:B------:R-:W-:Y:S05]  /*5fdb0*/  BSYNC.RECONVERGENT B4 ;  /* 0x0000000000047941 */ /* 0x000fea0003800200 */
.L_x_9581:
[----:B------:R1:W2:Y:S02]  /*5fdc0*/  DADD R12, -RZ, -R20 ;  /* 0x00000000ff0c7229 */ /* 0x0002a40000000914 */
.L_x_9574:
[----:B------:R-:W-:Y:S05]  /*5fdd0*/  BSYNC.RECONVERGENT B3 ;  /* 0x0000000000037941 */ /* 0x000fea0003800200 */
.L_x_9564:
        /* <DEDUP_REMOVED lines=58> */
[----:B--2---:R-:W-:Y:S05]  /*60180*/  CALL.REL.NOINC `($__internal_29_$__cuda_sm20_dsqrt_rn_f64_mediumpath_v1) ;  /* 0x000003d400d87944 */ /* 0x004fea0003c00000 */
.L_x_9584:
[----:B------:R-:W-:Y:S05]  /*60190*/  BSYNC.RECONVERGENT B3 ;  /* 0x0000000000037941 */ /* 0x000fea0003800200 */
.L_x_9583:
[----:B------:R-:W-:Y:S01]  /*601a0*/  HFMA2 R3, -RZ, RZ, -1.9580078125, 85.3125 ;  /* 0xbfd55555ff037431 */ /* 0x000fe200000001ff */
[----:B--2---:R0:W1:Y:S01]  /*601b0*/  DMUL R22, R8, R12 ;  /* 0x0000000c08167228 */ /* 0x0040620000000000 */
[----:B------:R-:W-:Y:S01]  /*601c0*/  BSSY.RECONVERGENT B0, `(.L_x_9585) ;  /* 0x0000027000007945 */ /* 0x000fe20003800200 */
[----:B------:R-:W-:Y:S01]  /*601d0*/  IMAD.MOV.U32 R17, RZ, RZ, RZ ;  /* 0x000000ffff117224 */ /* 0x000fe200078e00ff */
[----:B------:R-:W-:Y:S01]  /*601e0*/  MOV R0, 0x1 ;  /* 0x0000000100007802 */ /* 0x000fe20000000f00 */
[----:B01----:R-:W-:-:S07]  /*601f0*/  IMAD.MOV.U32 R2, RZ, RZ, 0x55555555 ;  /* 0x55555555ff027424 */ /* 0x003fce00078e00ff */
.L_x_9586:
        /* <DEDUP_REMOVED lines=36> */
.L_x_9585:
        /* <DEDUP_REMOVED lines=44> */
[----:B------:R-:W-:Y:S05]  /*60700*/  CALL.REL.NOINC `($__internal_27_$__cuda_sm20_dblrcp_rn_slowpath_v3) ;  /* 0x000003c000bc7944 */ /* 0x000fea0003c00000 */
[----:B------:R-:W-:Y:S01]  /*60710*/  IMAD.MOV.U32 R6, RZ, RZ, R5 ;  /* 0x000000ffff067224 */ /* 0x000fe200078e0005 */
[----:B------:R-:W-:-:S07]  /*60720*/  MOV R7, R0 ;  /* 0x0000000000077202 */ /* 0x000fce0000000f00 */
.L_x_9590:
[----:B------:R-:W-:Y:S05]  /*60730*/  BSYNC.RECONVERGENT B4 ;  /* 0x0000000000047941 */ /* 0x000fea0003800200 */
.L_x_9589:
[----:B------:R-:W-:Y:S01]  /*60740*/  HFMA2 R8, -RZ, RZ, -10.0078125, -1396 ;  /* 0xc901e574ff087431 */ /* 0x000fe200000001ff */
[----:B------:R-:W-:Y:S01]  /*60750*/  BSSY.RECONVERGENT B0, `(.L_x_9591) ;  /* 0x0000024000007945 */ /* 0x000fe20003800200 */
[----:B------:R-:W-:Y:S02]  /*60760*/  IMAD.MOV.U32 R0, RZ, RZ, 0x1 ;  /* 0x00000001ff007424 */ /* 0x000fe400078e00ff */
[----:B------:R-:W-:-:S07]  /*60770*/  IMAD.MOV.U32 R9, RZ, RZ, -0x40a1a8c6 ;  /* 0xbf5e573aff097424 */ /* 0x000fce00078e00ff */
.L_x_9592:
        /* <DEDUP_REMOVED lines=34> */
.L_x_9591:
        /* <DEDUP_REMOVED lines=68> */
.L_x_9594:
[----:B------:R-:W-:Y:S05]  /*60de0*/  BSYNC.RECONVERGENT B0 ;  /* 0x0000000000007941 */ /* 0x000fea0003800200 */
.L_x_9593:
[----:B------:R-:W-:Y:S01]  /*60df0*/  HFMA2 R6, -RZ, RZ, 0.94970703125, 0.000421047210693359375 ;  /* 0x3b990ee6ff067431 */ /* 0x000fe200000001ff */
[----:B------:R-:W-:Y:S01]  /*60e00*/  BSSY.RECONVERGENT B0, `(.L_x_9595) ;  /* 0x0000024000007945 */ /* 0x000fe20003800200 */
[----:B------:R-:W-:Y:S02]  /*60e10*/  IMAD.MOV.U32 R0, RZ, RZ, 0x1 ;  /* 0x00000001ff007424 */ /* 0x000fe400078e00ff */
[----:B------:R-:W-:-:S07]  /*60e20*/  IMAD.MOV.U32 R7, RZ, RZ, 0x3f70ee64 ;  /* 0x3f70ee64ff077424 */ /* 0x000fce00078e00ff */
.L_x_9596:
        /* <DEDUP_REMOVED lines=34> */
.L_x_9595:
        /* <DEDUP_REMOVED lines=69> */
.L_x_9598:
[----:B------:R-:W-:Y:S05]  /*614a0*/  BSYNC.RECONVERGENT B0 ;  /* 0x0000000000007941 */ /* 0x000fea0003800200 */
.L_x_9597:
[----:B------:R-:W-:Y:S01]  /*614b0*/  HFMA2 R9, -RZ, RZ, 1.8173828125, 7.84765625 ;  /* 0x3f4547d9ff097431 */ /* 0x000fe200000001ff */
[----:B------:R-:W-:Y:S01]  /*614c0*/  BSSY.RECONVERGENT B0, `(.L_x_9599) ;  /* 0x0000024000007945 */ /* 0x000fe20003800200 */
[----:B------:R-:W-:Y:S01]  /*614d0*/  MOV R0, 0x1 ;  /* 0x0000000100007802 */ /* 0x000fe20000000f00 */
[----:B------:R-:W-:-:S07]  /*614e0*/  IMAD.MOV.U32 R8, RZ, RZ, 0x3b34e2b6 ;  /* 0x3b34e2b6ff087424 */ /* 0x000fce00078e00ff */
.L_x_9600:
        /* <DEDUP_REMOVED lines=34> */
.L_x_9599:
        /* <DEDUP_REMOVED lines=68> */
.L_x_9602:
[----:B------:R-:W-:Y:S05]  /*61b50*/  BSYNC.RECONVERGENT B0 ;  /* 0x0000000000007941 */ /* 0x000fea0003800200 */
.L_x_9601:
[----:B------:R-:W-:Y:S01]  /*61b60*/  HFMA2 R0, -RZ, RZ, 0, 5.9604644775390625e-08 ;  /* 0x00000001ff007431 */ /* 0x000fe200000001ff */
[----:B------:R-:W-:Y:S01]  /*61b70*/  BSSY.RECONVERGENT B0, `(.L_x_9603) ;  /* 0x0000024000007945 */ /* 0x000fe20003800200 */
[----:B------:R-:W-:Y:S01]  /*61b80*/  IMAD.MOV.U32 R6, RZ, RZ, 0x2da7bf9 ;  /* 0x02da7bf9ff067424 */ /* 0x000fe200078e00ff */
[----:B------:R-:W-:-:S07]  /*61b90*/  MOV R7, 0xbf4c3e0b ;  /* 0xbf4c3e0b00077802 */ /* 0x000fce0000000f00 */
.L_x_9604:
        /* <DEDUP_REMOVED lines=34> */
.L_x_9603:
        /* <DEDUP_REMOVED lines=69> */
.L_x_9606:
[----:B------:R-:W-:Y:S05]  /*62210*/  BSYNC.RECONVERGENT B0 ;  /* 0x0000000000007941 */ /* 0x000fea0003800200 */
.L_x_9605:
[----:B------:R-:W-:Y:S01]  /*62220*/  HFMA2 R8, -RZ, RZ, -5.640625, -52768 ;  /* 0xc5a4fa71ff087431 */ /* 0x000fe200000001ff */
[----:B------:R-:W-:Y:S01]  /*62230*/  BSSY.RECONVERGENT B0, `(.L_x_9607) ;  /* 0x0000024000007945 */ /* 0x000fe20003800200 */
[----:B------:R-:W-:Y:S02]  /*62240*/  IMAD.MOV.U32 R0, RZ, RZ, 0x1 ;  /* 0x00000001ff007424 */ /* 0x000fe400078e00ff */
[----:B------:R-:W-:-:S07]  /*62250*/  IMAD.MOV.U32 R9, RZ, RZ, -0x40c9ed76 ;  /* 0xbf36128aff097424 */ /* 0x000fce00078e00ff */
.L_x_9608:
        /* <DEDUP_REMOVED lines=34> */
.L_x_9607:
        /* <DEDUP_REMOVED lines=68> */
.L_x_9610:
[----:B------:R-:W-:Y:S05]  /*628c0*/  BSYNC.RECONVERGENT B0 ;  /* 0x0000000000007941 */ /* 0x000fea0003800200 */
.L_x_9609:
[----:B------:R-:W-:Y:S01]  /*628d0*/  HFMA2 R6, -RZ, RZ, 0.0034351348876953125, 0.1806640625 ;  /* 0x1b0931c8ff067431 */ /* 0x000fe200000001ff */
[----:B------:R-:W-:Y:S01]  /*628e0*/  BSSY.RECONVERGENT B0, `(.L_x_9611) ;  /* 0x0000024000007945 */ /* 0x000fe20003800200 */
[----:B------:R-:W-:Y:S02]  /*628f0*/  IMAD.MOV.U32 R0, RZ, RZ, 0x1 ;  /* 0x00000001ff007424 */ /* 0x000fe400078e00ff */
[----:B------:R-:W-:-:S07]  /*62900*/  IMAD.MOV.U32 R7, RZ, RZ, 0x3f4168ef ;  /* 0x3f4168efff077424 */ /* 0x000fce00078e00ff */
.L_x_9612:
        /* <DEDUP_REMOVED lines=34> */
.L_x_9611:
        /* <DEDUP_REMOVED lines=69> */
.L_x_9614:
[----:B------:R-:W-:Y:S05]  /*62f80*/  BSYNC.RECONVERGENT B0 ;  /* 0x0000000000007941 */ /* 0x000fea0003800200 */
.L_x_9613:
[----:B------:R-:W-:Y:S01]  /*62f90*/  HFMA2 R9, -RZ, RZ, 1.802734375, -0.000674724578857421875 ;  /* 0x3f369187ff097431 */ /* 0x000fe200000001ff */
[----:B------:R-:W-:Y:S01]  /*62fa0*/  BSSY.RECONVERGENT B0, `(.L_x_9615) ;  /* 0x0000024000007945 */ /* 0x000fe20003800200 */
[----:B------:R-:W-:Y:S01]  /*62fb0*/  MOV R0, 0x1 ;  /* 0x0000000100007802 */ /* 0x000fe20000000f00 */
[----:B------:R-:W-:-:S07]  /*62fc0*/  IMAD.MOV.U32 R8, RZ, RZ, -0x63fe104c ;  /* 0x9c01efb4ff087424 */ /* 0x000fce00078e00ff */
.L_x_9616:
        /* <DEDUP_REMOVED lines=34> */
.L_x_9615:
        /* <DEDUP_REMOVED lines=68> */
.L_x_9618:
[----:B------:R-:W-:Y:S05]  /*63630*/  BSYNC.RECONVERGENT B0 ;  /* 0x0000000000007941 */ /* 0x000fea0003800200 */
.L_x_9617:
[----:B------:R-:W-:Y:S01]  /*63640*/  HFMA2 R0, -RZ, RZ, 0, 5.9604644775390625e-08 ;  /* 0x00000001ff007431 */ /* 0x000fe200000001ff */
[----:B------:R-:W-:Y:S01]  /*63650*/  BSSY.RECONVERGENT B0, `(.L_x_9619) ;  /* 0x0000024000007945 */ /* 0x000fe20003800200 */
[----:B------:R-:W-:Y:S01]  /*63660*/  IMAD.MOV.U32 R6, RZ, RZ, 0x3187b744 ;  /* 0x3187b744ff067424 */ /* 0x000fe200078e00ff */
[----:B------:R-:W-:-:S07]  /*63670*/  MOV R7, 0xbf45629b ;  /* 0xbf45629b00077802 */ /* 0x000fce0000000f00 */
.L_x_9620:
        /* <DEDUP_REMOVED lines=34> */
.L_x_9619:
        /* <DEDUP_REMOVED lines=69> */
.L_x_9622:
[----:B------:R-:W-:Y:S05]  /*63cf0*/  BSYNC.RECONVERGENT B0 ;  /* 0x0000000000007941 */ /* 0x000fea0003800200 */
.L_x_9621:
[----:B------:R-:W-:Y:S01]  /*63d00*/  HFMA2 R8, -RZ, RZ, 0.004673004150390625, 2820 ;  /* 0x1cc96982ff087431 */ /* 0x000fe200000001ff */
[----:B------:R-:W-:Y:S01]  /*63d10*/  BSSY.RECONVERGENT B0, `(.L_x_9623) ;  /* 0x0000024000007945 */ /* 0x000fe20003800200 */
[----:B------:R-:W-:Y:S02]  /*63d20*/  IMAD.MOV.U32 R0, RZ, RZ, 0x1 ;  /* 0x00000001ff007424 */ /* 0x000fe400078e00ff */
[----:B------:R-:W-:-:S07]  /*63d30*/  IMAD.MOV.U32 R9, RZ, RZ, -0x40bc7201 ;  /* 0xbf438dffff097424 */ /* 0x000fce00078e00ff */
.L_x_9624:
        /* <DEDUP_REMOVED lines=34> */
.L_x_9623:
        /* <DEDUP_REMOVED lines=68> */
.L_x_9626:
[----:B------:R-:W-:Y:S05]  /*643a0*/  BSYNC.RECONVERGENT B0 ;  /* 0x0000000000007941 */ /* 0x000fea0003800200 */
.L_x_9625:
[----:B------:R-:W-:Y:S01]  /*643b0*/  HFMA2 R6, -RZ, RZ, 2186, 0.0302581787109375 ;  /* 0x684527bfff067431 */ /* 0x000fe200000001ff */
[----:B------:R-:W-:Y:S01]  /*643c0*/  BSSY.RECONVERGENT B0, `(.L_x_9627) ;  /* 0x0000024000007945 */ /* 0x000fe20003800200 */
[----:B------:R-:W-:Y:S02]  /*643d0*/  IMAD.MOV.U32 R0, RZ, RZ, 0x1 ;  /* 0x00000001ff007424 */ /* 0x000fe400078e00ff */
[----:B------:R-:W-:-:S07]  /*643e0*/  IMAD.MOV.U32 R7, RZ, RZ, 0x3f55d4ae ;  /* 0x3f55d4aeff077424 */ /* 0x000fce00078e00ff */
.L_x_9628:
        /* <DEDUP_REMOVED lines=34> */
.L_x_9627:
        /* <DEDUP_REMOVED lines=69> */
.L_x_9630:
[----:B------:R-:W-:Y:S05]  /*64a60*/  BSYNC.RECONVERGENT B0 ;  /* 0x0000000000007941 */ /* 0x000fea0003800200 */
.L_x_9629:
[----:B------:R-:W-:Y:S01]  /*64a70*/  HFMA2 R9, -RZ, RZ, 1.8369140625, -749.5 ;  /* 0x3f59e1dbff097431 */ /* 0x000fe200000001ff */
[----:B------:R-:W-:Y:S01]  /*64a80*/  BSSY.RECONVERGENT B0, `(.L_x_9631) ;  /* 0x0000024000007945 */ /* 0x000fe20003800200 */
[----:B------:R-:W-:Y:S01]  /*64a90*/  MOV R0, 0x1 ;  /* 0x0000000100007802 */ /* 0x000fe20000000f00 */
[----:B------:R-:W-:-:S07]  /*64aa0*/  IMAD.MOV.U32 R8, RZ, RZ, -0x5713a6fc ;  /* 0xa8ec5904ff087424 */ /* 0x000fce00078e00ff */
.L_x_9632:
        /* <DEDUP_REMOVED lines=34> */
.L_x_9631:
        /* <DEDUP_REMOVED lines=68> */
.L_x_9634:
[----:B------:R-:W-:Y:S05]  /*65110*/  BSYNC.RECONVERGENT B0 ;  /* 0x0000000000007941 */ /* 0x000fea0003800200 */
.L_x_9633:
[----:B------:R-:W-:Y:S01]  /*65120*/  HFMA2 R0, -RZ, RZ, 0, 5.9604644775390625e-08 ;  /* 0x00000001ff007431 */ /* 0x000fe200000001ff */
[----:B------:R-:W-:Y:S01]  /*65130*/  BSSY.RECONVERGENT B0, `(.L_x_9635) ;  /* 0x0000024000007945 */ /* 0x000fe20003800200 */
[----:B------:R-:W-:Y:S01]  /*65140*/  IMAD.MOV.U32 R6, RZ, RZ, -0x5a255ed9 ;  /* 0xa5daa127ff067424 */ /* 0x000fe200078e00ff */
[----:B------:R-:W-:-:S07]  /*65150*/  MOV R7, 0xbf70ae56 ;  /* 0xbf70ae5600077802 */ /* 0x000fce0000000f00 */
.L_x_9636:
        /* <DEDUP_REMOVED lines=34> */
.L_x_9635:
        /* <DEDUP_REMOVED lines=69> */
.L_x_9638:
[----:B------:R-:W-:Y:S05]  /*657d0*/  BSYNC.RECONVERGENT B0 ;  /* 0x0000000000007941 */ /* 0x000fea0003800200 */
.L_x_9637:
[----:B------:R-:W-:Y:S01]  /*657e0*/  BSSY.RECONVERGENT B0, `(.L_x_9639) ;  /* 0x0000025000007945 */ /* 0x000fe20003800200 */
[----:B------:R-:W-:Y:S01]  /*657f0*/  IMAD.MOV.U32 R0, RZ, RZ, 0x1 ;  /* 0x00000001ff007424 */ /* 0x000fe200078e00ff */
[----:B------:R-:W-:Y:S01]  /*65800*/  MOV R8, 0xcbc5fc12 ;  /* 0xcbc5fc1200087802 */ /* 0x000fe20000000f00 */
[----:B------:R-:W-:-:S07]  /*65810*/  IMAD.MOV.U32 R9, RZ, RZ, -0x4087a384 ;  /* 0xbf785c7cff097424 */ /* 0x000fce00078e00ff */
.L_x_9640:
        /* <DEDUP_REMOVED lines=34> */
.L_x_9639:
        /* <DEDUP_REMOVED lines=68> */
.L_x_9642:
[----:B------:R-:W-:Y:S05]  /*65e80*/  BSYNC.RECONVERGENT B0 ;  /* 0x0000000000007941 */ /* 0x000fea0003800200 */
.L_x_9641:
[----:B------:R-:W-:Y:S01]  /*65e90*/  HFMA2 R6, -RZ, RZ, 39.40625, 0.0002791881561279296875 ;  /* 0x50ed0c93ff067431 */ /* 0x000fe200000001ff */
[----:B------:R-:W-:Y:S01]  /*65ea0*/  BSSY.RECONVERGENT B0, `(.L_x_9643) ;  /* 0x0000024000007945 */ /* 0x000fe20003800200 */
[----:B------:R-:W-:Y:S02]  /*65eb0*/  IMAD.MOV.U32 R0, RZ, RZ, 0x1 ;  /* 0x00000001ff007424 */ /* 0x000fe400078e00ff */
[----:B------:R-:W-:-:S07]  /*65ec0*/  IMAD.MOV.U32 R7, RZ, RZ, 0x3f91d1d6 ;  /* 0x3f91d1d6ff077424 */ /* 0x000fce00078e00ff */
.L_x_9644:
        /* <DEDUP_REMOVED lines=34> */
.L_x_9643:
        /* <DEDUP_REMOVED lines=69> */
.L_x_9646:
[----:B------:R-:W-:Y:S05]  /*66540*/  BSYNC.RECONVERGENT B0 ;  /* 0x0000000000007941 */ /* 0x000fea0003800200 */
.L_x_9645:
[----:B------:R-:W-:Y:S01]  /*66550*/  HFMA2 R9, -RZ, RZ, 1.904296875, -46080 ;  /* 0x3f9ef9a0ff097431 */ /* 0x000fe200000001ff */
[----:B------:R-:W-:Y:S01]  /*66560*/  BSSY.RECONVERGENT B0, `(.L_x_9647) ;  /* 0x0000024000007945 */ /* 0x000fe20003800200 */
[----:B------:R-:W-:Y:S01]  /*66570*/  MOV R0, 0x1 ;  /* 0x0000000100007802 */ /* 0x000fe20000000f00 */
[----:B------:R-:W-:-:S07]  /*66580*/  IMAD.MOV.U32 R8, RZ, RZ, 0x5c03d2e9 ;  /* 0x5c03d2e9ff087424 */ /* 0x000fce00078e00ff */
.L_x_9648:
        /* <DEDUP_REMOVED lines=34> */
.L_x_9647:
        /* <DEDUP_REMOVED lines=68> */
.L_x_9650:
[----:B------:R-:W-:Y:S05]  /*66bf0*/  BSYNC.RECONVERGENT B0 ;  /* 0x0000000000007941 */ /* 0x000fea0003800200 */
.L_x_9649:
[----:B------:R-:W-:Y:S01]  /*66c00*/  HFMA2 R0, -RZ, RZ, 0, 5.9604644775390625e-08 ;  /* 0x00000001ff007431 */ /* 0x000fe200000001ff */
[----:B------:R-:W-:Y:S01]  /*66c10*/  BSSY.RECONVERGENT B0, `(.L_x_9651) ;  /* 0x0000024000007945 */ /* 0x000fe20003800200 */
[----:B------:R-:W-:Y:S01]  /*66c20*/  IMAD.MOV.U32 R6, RZ, RZ, 0x5f50d178 ;  /* 0x5f50d178ff067424 */ /* 0x000fe200078e00ff */
[----:B------:R-:W-:-:S07]  /*66c30*/  MOV R7, 0xbfb95b68 ;  /* 0xbfb95b6800077802 */ /* 0x000fce0000000f00 */
.L_x_9652:
        /* <DEDUP_REMOVED lines=34> */
.L_x_9651:
        /* <DEDUP_REMOVED lines=69> */
.L_x_9654:
[----:B------:R-:W-:Y:S05]  /*672b0*/  BSYNC.RECONVERGENT B0 ;  /* 0x0000000000007941 */ /* 0x000fea0003800200 */
.L_x_9653:
[----:B------:R-:W-:Y:S01]  /*672c0*/  HFMA2 R8, -RZ, RZ, -4.19921875, 9.65595245361328125e-06 ;  /* 0xc43300a2ff087431 */ /* 0x000fe200000001ff */
[----:B------:R-:W-:Y:S01]  /*672d0*/  BSSY.RECONVERGENT B0, `(.L_x_9655) ;  /* 0x0000024000007945 */ /* 0x000fe20003800200 */
[----:B------:R-:W-:Y:S02]  /*672e0*/  IMAD.MOV.U32 R0, RZ, RZ, 0x1 ;  /* 0x00000001ff007424 */ /* 0x000fe400078e00ff */
[----:B------:R-:W-:-:S07]  /*672f0*/  IMAD.MOV.U32 R9, RZ, RZ, -0x40366831 ;  /* 0xbfc997cfff097424 */ /* 0x000fce00078e00ff */
.L_x_9656:
        /* <DEDUP_REMOVED lines=34> */
.L_x_9655:
        /* <DEDUP_REMOVED lines=68> */
.L_x_9658:
[----:B------:R-:W-:Y:S05]  /*67960*/  BSYNC.RECONVERGENT B0 ;  /* 0x0000000000007941 */ /* 0x000fea0003800200 */
.L_x_9657:
[----:B------:R-:W-:Y:S01]  /*67970*/  HFMA2 R6, -RZ, RZ, -0.76416015625, -0.0058746337890625 ;  /* 0xba1d9e04ff067431 */ /* 0x000fe200000001ff */
[----:B------:R-:W-:Y:S01]  /*67980*/  BSSY.RECONVERGENT B0, `(.L_x_9659) ;  /* 0x0000024000007945 */ /* 0x000fe20003800200 */
[----:B------:R-:W-:Y:S02]  /*67990*/  IMAD.MOV.U32 R0, RZ, RZ, 0x1 ;  /* 0x00000001ff007424 */ /* 0x000fe400078e00ff */
[----:B------:R-:W-:-:S07]  /*679a0*/  IMAD.MOV.U32 R7, RZ, RZ, 0x3fe72e2b ;  /* 0x3fe72e2bff077424 */ /* 0x000fce00078e00ff */
.L_x_9660:
        /* <DEDUP_REMOVED lines=34> */
.L_x_9659:
        /* <DEDUP_REMOVED lines=69> */
.L_x_9662:
[----:B------:R-:W-:Y:S05]  /*68020*/  BSYNC.RECONVERGENT B0 ;  /* 0x0000000000007941 */ /* 0x000fea0003800200 */
.L_x_9661:
[----:B------:R-:W-:Y:S01]  /*68030*/  HFMA2 R9, -RZ, RZ, 1.994140625, -0.05938720703125 ;  /* 0x3ffaab9aff097431 */ /* 0x000fe200000001ff */
[----:B------:R-:W-:Y:S01]  /*68040*/  BSSY.RECONVERGENT B0, `(.L_x_9663) ;  /* 0x0000024000007945 */ /* 0x000fe20003800200 */
[----:B------:R-:W-:Y:S01]  /*68050*/  MOV R0, 0x1 ;  /* 0x0000000100007802 */ /* 0x000fe20000000f00 */
[----:B------:R-:W-:-:S07]  /*68060*/  IMAD.MOV.U32 R8, RZ, RZ, 0x101bb71a ;  /* 0x101bb71aff087424 */ /* 0x000fce00078e00ff */
.L_x_9664:
        /* <DEDUP_REMOVED lines=34> */
.L_x_9663:
        /* <DEDUP_REMOVED lines=68> */
.L_x_9666:
[----:B------:R-:W-:Y:S05]  /*686d0*/  BSYNC.RECONVERGENT B0 ;  /* 0x0000000000007941 */ /* 0x000fea0003800200 */
.L_x_9665:
[----:B------:R-:W-:Y:S01]  /*686e0*/  HFMA2 R0, -RZ, RZ, 0, 5.9604644775390625e-08 ;  /* 0x00000001ff007431 */ /* 0x000fe200000001ff */
[----:B------:R-:W-:Y:S01]  /*686f0*/  BSSY.RECONVERGENT B0, `(.L_x_9667) ;  /* 0x0000024000007945 */ /* 0x000fe20003800200 */
[----:B------:R-:W-:Y:S01]  /*68700*/  IMAD.MOV.U32 R6, RZ, RZ, -0x755502fe ;  /* 0x8aaafd02ff067424 */ /* 0x000fe200078e00ff */
[----:B------:R-:W-:-:S07]  /*68710*/  MOV R7, 0xc01a79ae ;  /* 0xc01a79ae00077802 */ /* 0x000fce0000000f00 */
.L_x_9668:
        /* <DEDUP_REMOVED lines=34> */
.L_x_9667:
        /* <DEDUP_REMOVED lines=69> */
.L_x_9670:
[----:B------:R-:W-:Y:S05]  /*68d90*/  BSYNC.RECONVERGENT B0 ;  /* 0x0000000000007941 */ /* 0x000fea0003800200 */
.L_x_9669:
[----:B------:R-:W-:Y:S01]  /*68da0*/  HFMA2 R8, -RZ, RZ, 23.78125, 1.8896484375 ;  /* 0x4df23f8fff087431 */ /* 0x000fe200000001ff */
[----:B------:R-:W-:Y:S01]  /*68db0*/  BSSY.RECONVERGENT B0, `(.L_x_9671) ;  /* 0x0000024000007945 */ /* 0x000fe20003800200 */
[----:B------:R-:W-:Y:S02]  /*68dc0*/  IMAD.MOV.U32 R0, RZ, RZ, 0x1 ;  /* 0x00000001ff007424 */ /* 0x000fe400078e00ff */
[----:B------:R-:W-:-:S07]  /*68dd0*/  IMAD.MOV.U32 R9, RZ, RZ, -0x3fcee326 ;  /* 0xc0311cdaff097424 */ /* 0x000fce00078e00ff */
.L_x_9672:
        /* <DEDUP_REMOVED lines=34> */
.L_x_9671:
        /* <DEDUP_REMOVED lines=68> */
.L_x_9674:
[----:B------:R-:W-:Y:S05]  /*69440*/  BSYNC.RECONVERGENT B0 ;  /* 0x0000000000007941 */ /* 0x000fea0003800200 */
.L_x_9673:
[----:B------:R-:W-:Y:S01]  /*69450*/  HFMA2 R6, -RZ, RZ, 0.1600341796875, 0.001068115234375 ;  /* 0x311f1460ff067431 */ /* 0x000fe200000001ff */
[----:B------:R-:W-:Y:S01]  /*69460*/  BSSY.RECONVERGENT B0, `(.L_x_9675) ;  /* 0x0000024000007945 */ /* 0x000fe20003800200 */
[----:B------:R-:W-:Y:S02]  /*69470*/  IMAD.MOV.U32 R0, RZ, RZ, 0x1 ;  /* 0x00000001ff007424 */ /* 0x000fe400078e00ff */
[----:B------:R-:W-:-:S07]  /*69480*/  IMAD.MOV.U32 R7, RZ, RZ, 0x405278fb ;  /* 0x405278fbff077424 */ /* 0x000fce00078e00ff */
.L_x_9676:
        /* <DEDUP_REMOVED lines=34> */
.L_x_9675:
        /* <DEDUP_REMOVED lines=69> */
.L_x_9678:
[----:B------:R-:W-:Y:S05]  /*69b00*/  BSYNC.RECONVERGENT B0 ;  /* 0x0000000000007941 */ /* 0x000fea0003800200 */
.L_x_9677:
[----:B------:R-:W-:Y:S01]  /*69b10*/  HFMA2 R9, -RZ, RZ, 2.20703125, -8.2194805145263671875e-05 ;  /* 0x406a8563ff097431 */ /* 0x000fe200000001ff */
[----:B------:R-:W-:Y:S01]  /*69b20*/  BSSY.RECONVERGENT B0, `(.L_x_9679) ;  /* 0x0000024000007945 */ /* 0x000fe20003800200 */
[----:B------:R-:W-:Y:S01]  /*69b30*/  MOV R0, 0x1 ;  /* 0x0000000100007802 */ /* 0x000fe20000000f00 */
[----:B------:R-:W-:-:S07]  /*69b40*/  IMAD.MOV.U32 R8, RZ, RZ, 0x4b8ba3fd ;  /* 0x4b8ba3fdff087424 */ /* 0x000fce00078e00ff */
.L_x_9680:
        /* <DEDUP_REMOVED lines=34> */
.L_x_9679:
        /* <DEDUP_REMOVED lines=23> */
.L_x_9682:
        /* <DEDUP_REMOVED lines=34> */
.L_x_9681:
        /* <DEDUP_REMOVED lines=48> */
.L_x_9684:
[----:B------:R-:W-:Y:S05]  /*6a400*/  BSYNC.RECONVERGENT B0 ;  /* 0x0000000000007941 */ /* 0x000fea0003800200 */
.L_x_9683:
        /* <DEDUP_REMOVED lines=11> */
.L_x_9588:
[----:B------:R-:W-:Y:S05]  /*6a4c0*/  BSYNC.RECONVERGENT B3 ;  /* 0x0000000000037941 */ /* 0x000fea0003800200 */
.L_x_9587:
        /* <DEDUP_REMOVED lines=399> */
.L_x_9686:
        /* <DEDUP_REMOVED lines=9> */
.L_x_9687:
[----:B------:R-:W-:Y:S05]  /*6be50*/  BSYNC.RECONVERGENT B0 ;  /* 0x0000000000007941 */ /* 0x000fea0003800200 */
.L_x_9685:
        /* <DEDUP_REMOVED lines=134> */
.L_x_9689:
[----:B------:R-:W-:Y:S05]  /*6c6c0*/  BSYNC.RECONVERGENT B0 ;  /* 0x0000000000007941 */ /* 0x000fea0003800200 */
.L_x_9688:
        /* <DEDUP_REMOVED lines=66> */
.L_x_9691:
[----:B------:R-:W-:Y:S05]  /*6caf0*/  BSYNC.RECONVERGENT B3 ;  /* 0x0000000000037941 */ /* 0x000fea0003800200 */
.L_x_9690:
        /* <DEDUP_REMOVED lines=48> */
[----:B------:R-:W-:-:S07]  /*6ce00*/  MOV R7, R5 ;  /* 0x0000000500077202 */ /* 0x000fce0000000f00 */
.L_x_9693:
[----:B------:R-:W-:Y:S05]  /*6ce10*/  BSYNC.RECONVERGENT B0 ;  /* 0x0000000000007941 */ /* 0x000fea0003800200 */
.L_x_9692:
[----:B------:R0:W1:Y:S02]  /*6ce20*/  DFMA R14, R14, 0.5, R6 ;  /* 0x3fe000000e0e782b */ /* 0x0000640000000006 */
[----:B01----:R-:W-:Y:S05]  /*6ce30*/  BRA `(.L_x_9416) ;  /* 0x000002f800dc7947 */ /* 0x003fea0003800000 */
.L_x_9555:
[----:B------:R-:W-:Y:S05]  /*6ce40*/  BSYNC.RELIABLE B1 ;  /* 0x0000000000017941 */ /* 0x000fea0003800100 */
.L_x_9554:
        /* <DEDUP_REMOVED lines=208> */
.L_x_9699:
[----:B------:R-:W-:Y:S01]  /*6db50*/  MOV R6, 0x0 ;  /* 0x0000000000067802 */ /* 0x000fe20000000f00 */
[----:B------:R-:W-:Y:S01]  /*6db60*/  IMAD.MOV.U32 R7, RZ, RZ, 0x7ff00000 ;  /* 0x7ff00000ff077424 */ /* 0x000fe200078e00ff */
[----:B------:R-:W-:-:S05]  /*6db70*/  LOP3.LUT P0, RZ, R5, 0x7fffffff, RZ, 0xc0, !PT ;  /* 0x7fffffff05ff7812 */ /* 0x000fca000780c0ff */
[----:B------:R-:W1:Y:S02]  /*6db80*/  DFMA R6, R4, R6, +INF ;  /* 0x7ff000000406742b */ /* 0x000e640000000006 */
[----:B-1----:R-:W-:Y:S02]  /*6db90*/  FSEL R4, R6, RZ, P0 ;  /* 0x000000ff06047208 */ /* 0x002fe40000000000 */
[----:B------:R-:W-:-:S07]  /*6dba0*/  FSEL R5, R7, -QNAN , P0 ;  /* 0xfff0000007057808 */ /* 0x000fce0000000000 */
.L_x_9700:
[----:B------:R-:W-:Y:S05]  /*6dbb0*/  BSYNC.RECONVERGENT B0 ;  /* 0x0000000000007941 */ /* 0x000fea0003800200 */
.L_x_9698:
        /* <DEDUP_REMOVED lines=12> */
[----:B0-----:R-:W-:Y:S05]  /*6dc80*/  CALL.REL.NOINC `($_ZN2at6native29vectorized_elementwise_kernelILi4EN48_GLOBAL__N__08322988_15_IGammaKernel_cu_cb51a28d10CalcIgammaIdEESt5arrayIPcLm3EEEEviT0_T1_$__internal_lgamma_pos) ;  /* 0x0000032000107944 */ /* 0x001fea0003c00000 */
[----:B------:R-:W-:Y:S05]  /*6dc90*/  BSYNC.RECONVERGENT B4 ;  /* 0x0000000000047941 */ /* 0x000fea0003800200 */
.L_x_9703:
        /* <DEDUP_REMOVED lines=178> */
[----:B------:R-:W-:Y:S05]  /*6e7c0*/  CALL.REL.NOINC `($__internal_28_$__cuda_sm20_div_rn_f64_full) ;  /* 0x000002e800187944 */ /* 0x000fea0003c00000 */
[----:B------:R-:W-:Y:S01]  /*6e7d0*/  MOV R8, R6 ;  /* 0x0000000600087202 */ /* 0x000fe20000000f00 */
[----:B------:R-:W-:-:S07]  /*6e7e0*/  IMAD.MOV.U32 R9, RZ, RZ, R5 ;  /* 0x000000ffff097224 */ /* 0x000fce00078e0005 */
.L_x_9708:
[----:B------:R-:W-:Y:S05]  /*6e7f0*/  BSYNC.RECONVERGENT B4 ;  /* 0x0000000000047941 */ /* 0x000fea0003800200 */
.L_x_9707:
[----:B------:R-:W-:Y:S01]  /*6e800*/  MOV R12, R8 ;  /* 0x00000008000c7202 */ /* 0x000fe20000000f00 */
[----:B------:R-:W-:-:S07]  /*6e810*/  IMAD.MOV.U32 R13, RZ, RZ, R9 ;  /* 0x000000ffff0d7224 */ /* 0x000fce00078e0009 */
.L_x_9706:
[----:B------:R-:W-:Y:S05]  /*6e820*/  BSYNC.RECONVERGENT B0 ;  /* 0x0000000000007941 */ /* 0x000fea0003800200 */
.L_x_9705:
        /* <DEDUP_REMOVED lines=185> */
.L_x_9710:
[----:B------:R-:W-:Y:S01]  /*6f3c0*/  MOV R6, 0x0 ;  /* 0x0000000000067802 */ /* 0x000fe20000000f00 */
[----:B------:R-:W-:Y:S01]  /*6f3d0*/  IMAD.MOV.U32 R7, RZ, RZ, 0x7ff00000 ;  /* 0x7ff00000ff077424 */ /* 0x000fe200078e00ff */
[----:B------:R-:W-:-:S05]  /*6f3e0*/  LOP3.LUT P0, RZ, R13, 0x7fffffff, RZ, 0xc0, !PT ;  /* 0x7fffffff0dff7812 */ /* 0x000fca000780c0ff */
[----:B------:R-:W0:Y:S02]  /*6f3f0*/  DFMA R6, R12, R6, +INF ;  /* 0x7ff000000c06742b */ /* 0x000e240000000006 */
[----:B0-----:R-:W-:Y:S02]  /*6f400*/  FSEL R6, R6, RZ, P0 ;  /* 0x000000ff06067208 */ /* 0x001fe40000000000 */
[----:B------:R-:W-:-:S07]  /*6f410*/  FSEL R7, R7, -QNAN , P0 ;  /* 0xfff0000007077808 */ /* 0x000fce0000000000 */
.L_x_9711:
[----:B------:R-:W-:Y:S05]  /*6f420*/  BSYNC.RECONVERGENT B0 ;  /* 0x0000000000007941 */ /* 0x000fea0003800200 */
.L_x_9709:
        /* <DEDUP_REMOVED lines=10> */
.L_x_9702:
[----:B------:R1:W2:Y:S02]  /*6f4d0*/  DADD R4, R10, R10 ;  /* 0x000000000a047229 */ /* 0x0002a4000000000a */
.L_x_9704:
[----:B------:R-:W-:Y:S05]  /*6f4e0*/  BSYNC.RECONVERGENT B3 ;  /* 0x0000000000037941 */ /* 0x000fea0003800200 */
.L_x_9701:
        /* <DEDUP_REMOVED lines=134> */
.L_x_9697:
        /* <DEDUP_REMOVED lines=61> */
[----:B0-----:R-:W-:Y:S05]  /*70120*/  CALL.REL.NOINC `($__internal_28_$__cuda_sm20_div_rn_f64_full) ;  /* 0x000002cc00c07944 */ /* 0x001fea0003c00000 */
[----:B------:R-:W-:Y:S01]  /*70130*/  IMAD.MOV.U32 R22, RZ, RZ, R6 ;  /* 0x000000ffff167224 */ /* 0x000fe200078e0006 */
[----:B------:R-:W-:-:S07]  /*70140*/  MOV R23, R5 ;  /* 0x0000000500177202 */ /* 0x000fce0000000f00 */
.L_x_9714:
[----:B------:R-:W-:Y:S05]  /*70150*/  BSYNC.RECONVERGENT B0 ;  /* 0x0000000000007941 */ /* 0x000fea0003800200 */
.L_x_9713:
        /* <DEDUP_REMOVED lines=54> */
[----:B0-----:R-:W-:Y:S05]  /*704c0*/  CALL.REL.NOINC `($__internal_29_$__cuda_sm20_dsqrt_rn_f64_mediumpath_v1) ;  /* 0x000002d400087944 */ /* 0x001fea0003c00000 */
[----:B------:R-:W-:Y:S01]  /*704d0*/  MOV R20, R8 ;  /* 0x0000000800147202 */ /* 0x000fe20000000f00 */
[----:B------:R-:W-:-:S07]  /*704e0*/  IMAD.MOV.U32 R21, RZ, RZ, R9 ;  /* 0x000000ffff157224 */ /* 0x000fce00078e0009 */
.L_x_9716:
[----:B------:R-:W-:Y:S05]  /*704f0*/  BSYNC.RECONVERGENT B3 ;  /* 0x0000000000037941 */ /* 0x000fea0003800200 */
.L_x_9715:
        /* <DEDUP_REMOVED lines=107> */
[----:B01----:R-:W-:Y:S05]  /*70bb0*/  CALL.REL.NOINC `($__internal_27_$__cuda_sm20_dblrcp_rn_slowpath_v3) ;  /* 0x000002bc00907944 */ /* 0x003fea0003c00000 */
[----:B------:R-:W-:Y:S01]  /*70bc0*/  IMAD.MOV.U32 R6, RZ, RZ, R5 ;  /* 0x000000ffff067224 */ /* 0x000fe200078e0005 */
[----:B------:R-:W-:-:S07]  /*70bd0*/  MOV R7, R0 ;  /* 0x0000000000077202 */ /* 0x000fce0000000f00 */
.L_x_9718:
[----:B------:R-:W-:Y:S05]  /*70be0*/  BSYNC.RECONVERGENT B3 ;  /* 0x0000000000037941 */ /* 0x000fea0003800200 */
.L_x_9717:
        /* <DEDUP_REMOVED lines=222> */
.L_x_9720:
[----:B------:R-:W-:Y:S05]  /*719d0*/  BSYNC.RECONVERGENT B0 ;  /* 0x0000000000007941 */ /* 0x000fea0003800200 */
.L_x_9719:
        /* <DEDUP_REMOVED lines=48> */
[----:B------:R-:W-:Y:S01]  /*71ce0*/  IMAD.MOV.U32 R22, RZ, RZ, R6 ;  /* 0x000000ffff167224 */ /* 0x000fe200078e0006 */
[----:B------:R-:W-:-:S07]  /*71cf0*/  MOV R23, R5 ;  /* 0x0000000500177202 */ /* 0x000fce0000000f00 */
.L_x_9722:
[----:B------:R-:W-:Y:S05]  /*71d00*/  BSYNC.RECONVERGENT B0 ;  /* 0x0000000000007941 */ /* 0x000fea0003800200 */
.L_x_9721:
        /* <DEDUP_REMOVED lines=170> */
.L_x_9725:
[----:B------:R-:W-:Y:S05]  /*727b0*/  BSYNC.RECONVERGENT B0 ;  /* 0x0000000000007941 */ /* 0x000fea0003800200 */
.L_x_9724:
[----:B------:R-:W-:Y:S04]  /*727c0*/  BSSY.RECONVERGENT B0, `(.L_x_9726) ;  /* 0x0000009000007945 */ /* 0x000fe80003800200 */
[----:B------:R-:W-:Y:S05]  /*727d0*/  @P2 BRA P3, `(.L_x_9727) ;  /* 0x00000000001c2947 */ /* 0x000fea0001800000 */
[----:B0-----:R-:W-:Y:S01]  /*727e0*/  IMAD.MOV.U32 R8, RZ, RZ, R14 ;  /* 0x000000ffff087224 */ /* 0x001fe200078e000e */
[----:B------:R-:W-:Y:S01]  /*727f0*/  MOV R5, R15 ;  /* 0x0000000f00057202 */ /* 0x000fe20000000f00 */
[----:B------:R-:W-:Y:S01]  /*72800*/  IMAD.MOV.U32 R6, RZ, RZ, R2 ;  /* 0x000000ffff067224 */ /* 0x000fe200078e0002 */
[----:B------:R-:W-:Y:S02]  /*72810*/  MOV R7, R3 ;  /* 0x0000000300077202 */ /* 0x000fe40000000f00 */
[----:B------:R-:W-:-:S07]  /*72820*/  MOV R0, 0x72840 ;  /* 0x0007284000007802 */ /* 0x000fce0000000f00 */
[----:B-1----:R-:W-:Y:S05]  /*72830*/  CALL.REL.NOINC `($__internal_28_$__cuda_sm20_div_rn_f64_full) ;  /* 0x000002a400fc7944 */ /* 0x002fea0003c00000 */
[----:B------:R-:W-:-:S07]  /*72840*/  IMAD.MOV.U32 R4, RZ, RZ, R6 ;  /* 0x000000ffff047224 */ /* 0x000fce00078e0006 */
.L_x_9727:
[----:B------:R-:W-:Y:S05]  /*72850*/  BSYNC.RECONVERGENT B0 ;  /* 0x0000000000007941 */ /* 0x000fea0003800200 */
.L_x_9726:
        /* <DEDUP_REMOVED lines=26> */
[----:B-1----:R-:W-:Y:S05]  /*72a00*/  CALL.REL.NOINC `($_ZN2at6native29vectorized_elementwise_kernelILi4EN48_GLOBAL__N__08322988_15_IGammaKernel_cu_cb51a28d10CalcIgammaIdEESt5arrayIPcLm3EEEEviT0_T1_$__internal_accurate_pow) ;  /* 0x000002b400107944 */ /* 0x002fea0003c00000 */
[----:B------:R-:W-:Y:S05]  /*72a10*/  BSYNC.RECONVERGENT B3 ;  /* 0x0000000000037941 */ /* 0x000fea0003800200 */
.L_x_9730:
        /* <DEDUP_REMOVED lines=18> */
.L_x_9729:
[----:B------:R-:W-:Y:S05]  /*72b40*/  BSYNC.RECONVERGENT B0 ;  /* 0x0000000000007941 */ /* 0x000fea0003800200 */
.L_x_9728:
        /* <DEDUP_REMOVED lines=24> */
.L_x_9732:
[----:B------:R-:W-:Y:S05]  /*72cd0*/  BSYNC.RECONVERGENT B0 ;  /* 0x0000000000007941 */ /* 0x000fea0003800200 */
.L_x_9731:
        /* <DEDUP_REMOVED lines=9> */
.L_x_9723:
        /* <DEDUP_REMOVED lines=61> */
[----:B------:R-:W-:Y:S01]  /*73140*/  MOV R12, R6 ;  /* 0x00000006000c7202 */ /* 0x000fe20000000f00 */
[----:B------:R-:W-:-:S07]  /*73150*/  IMAD.MOV.U32 R13, RZ, RZ, R5 ;  /* 0x000000ffff0d7224 */ /* 0x000fce00078e0005 */
.L_x_9734:
[----:B------:R-:W-:Y:S05]  /*73160*/  BSYNC.RECONVERGENT B0 ;  /* 0x0000000000007941 */ /* 0x000fea0003800200 */
.L_x_9733:
        /* <DEDUP_REMOVED lines=58> */
.L_x_9738:
[----:B------:R-:W-:Y:S05]  /*73510*/  BSYNC.RECONVERGENT B0 ;  /* 0x0000000000007941 */ /* 0x000fea0003800200 */
.L_x_9737:
        /* <DEDUP_REMOVED lines=78> */
.L_x_9736:
        /* <DEDUP_REMOVED lines=191> */
.L_x_9740:
[----:B------:R-:W-:Y:S01]  /*745f0*/  IMAD.MOV.U32 R6, RZ, RZ, 0x0 ;  /* 0x00000000ff067424 */ /* 0x000fe200078e00ff */
[----:B------:R-:W-:Y:S02]  /*74600*/  MOV R7, 0x7ff00000 ;  /* 0x7ff0000000077802 */ /* 0x000fe40000000f00 */
[----:B------:R-:W-:-:S04]  /*74610*/  LOP3.LUT P0, RZ, R5, 0x7fffffff, RZ, 0xc0, !PT ;  /* 0x7fffffff05ff7812 */ /* 0x000fc8000780c0ff */
[----:B------:R-:W0:Y:S02]  /*74620*/  DFMA R6, R4, R6, +INF ;  /* 0x7ff000000406742b */ /* 0x000e240000000006 */
[----:B0-----:R-:W-:Y:S02]  /*74630*/  FSEL R6, R6, RZ, P0 ;  /* 0x000000ff06067208 */ /* 0x001fe40000000000 */
[----:B------:R-:W-:-:S07]  /*74640*/  FSEL R7, R7, -QNAN , P0 ;  /* 0xfff0000007077808 */ /* 0x000fce0000000000 */
.L_x_9739:
[----:B------:R-:W-:Y:S05]  /*74650*/  BSYNC.RECONVERGENT B3 ;  /* 0x0000000000037941 */ /* 0x000fea0003800200 */
.L_x_9735:
        /* <DEDUP_REMOVED lines=62> */
.L_x_9742:
[----:B------:R-:W-:Y:S05]  /*74a40*/  BSYNC.RECONVERGENT B0 ;  /* 0x0000000000007941 */ /* 0x000fea0003800200 */
.L_x_9741:
        /* <DEDUP_REMOVED lines=123> */
.L_x_9744:
[----:B------:R-:W-:Y:S05]  /*75200*/  BSYNC.RECONVERGENT B0 ;  /* 0x0000000000007941 */ /* 0x000fea0003800200 */
.L_x_9743:
[----:B-1----:R2:W3:Y:S02]  /*75210*/  DMUL R18, R12, R22 ;  /* 0x000000160c127228 */ /* 0x0024e40000000000 */
.L_x_9712:
[----:B------:R-:W-:Y:S05]  /*75220*/  BSYNC.RECONVERGENT B1 ;  /* 0x0000000000017941 */ /* 0x000fea0003800200 */
.L_x_9696:
        /* <DEDUP_REMOVED lines=12> */
.L_x_9750:
        /* <DEDUP_REMOVED lines=54> */
[----:B-1----:R-:W-:Y:S05]  /*75650*/  CALL.REL.NOINC `($__internal_28_$__cuda_sm20_div_rn_f64_full) ;  /* 0x0000027800747944 */ /* 0x002fea0003c00000 */
[----:B------:R-:W-:Y:S01]  /*75660*/  MOV R8, R6 ;  /* 0x0000000600087202 */ /* 0x000fe20000000f00 */
[----:B------:R-:W-:-:S07]  /*75670*/  IMAD.MOV.U32 R9, RZ, RZ, R5 ;  /* 0x000000ffff097224 */ /* 0x000fce00078e0005 */
.L_x_9749:
[----:B------:R-:W-:Y:S05]  /*75680*/  BSYNC.RECONVERGENT B0 ;  /* 0x0000000000007941 */ /* 0x000fea0003800200 */
.L_x_9748:
        /* <DEDUP_REMOVED lines=20> */
.L_x_9747:
        /* <DEDUP_REMOVED lines=53> */
[----:B-1----:R-:W-:Y:S05]  /*75b20*/  CALL.REL.NOINC `($__internal_28_$__cuda_sm20_div_rn_f64_full) ;  /* 0x0000027400407944 */ /* 0x002fea0003c00000 */
[----:B------:R-:W-:-:S07]  /*75b30*/  IMAD.MOV.U32 R7, RZ, RZ, R5 ;  /* 0x000000ffff077224 */ /* 0x000fce00078e0005 */
.L_x_9751:
[----:B------:R-:W-:Y:S05]  /*75b40*/  BSYNC.RECONVERGENT B0 ;  /* 0x0000000000007941 */ /* 0x000fea0003800200 */
.L_x_9746:
[----:B------:R-:W-:Y:S05]  /*75b50*/  BSYNC.RECONVERGENT B3 ;  /* 0x0000000000037941 */ /* 0x000fea0003800200 */
.L_x_9745:
[----:B------:R0:W3:Y:S02]  /*75b60*/  DADD R14, -R6, 1 ;  /* 0x3ff00000060e7429 */ /* 0x0000e40000000100 */
[----:B0--3--:R-:W-:Y:S05]  /*75b70*/  BRA `(.L_x_9416) ;  /* 0x0000026c008c7947 */ /* 0x009fea0003800000 */
.L_x_9695:
        /* <DEDUP_REMOVED lines=202> */
.L_x_9755:
[----:B------:R-:W-:Y:S01]  /*76820*/  IMAD.MOV.U32 R6, RZ, RZ, 0x0 ;  /* 0x00000000ff067424 */ /* 0x000fe200078e00ff */
[----:B------:R-:W-:Y:S02]  /*76830*/  MOV R7, 0x7ff00000 ;  /* 0x7ff0000000077802 */ /* 0x000fe40000000f00 */
[----:B------:R-:W-:-:S04]  /*76840*/  LOP3.LUT P0, RZ, R5, 0x7fffffff, RZ, 0xc0, !PT ;  /* 0x7fffffff05ff7812 */ /* 0x000fc8000780c0ff */
[----:B------:R-:W1:Y:S02]  /*76850*/  DFMA R6, R4, R6, +INF ;  /* 0x7ff000000406742b */ /* 0x000e640000000006 */
[----:B-1----:R-:W-:Y:S02]  /*76860*/  FSEL R4, R6, RZ, P0 ;  /* 0x000000ff06047208 */ /* 0x002fe40000000000 */
[----:B------:R-:W-:-:S07]  /*76870*/  FSEL R5, R7, -QNAN , P0 ;  /* 0xfff0000007057808 */ /* 0x000fce0000000000 */
.L_x_9756:
[----:B------:R-:W-:Y:S05]  /*76880*/  BSYNC.RECONVERGENT B0 ;  /* 0x0000000000007941 */ /* 0x000fea0003800200 */
.L_x_9754:
        /* <DEDUP_REMOVED lines=12> */
[----:B0-----:R-:W-:Y:S05]  /*76950*/  CALL.REL.NOINC `($_ZN2at6native29vectorized_elementwise_kernelILi4EN48_GLOBAL__N__08322988_15_IGammaKernel_cu_cb51a28d10CalcIgammaIdEESt5arrayIPcLm3EEEEviT0_T1_$__internal_lgamma_pos) ;  /* 0x0000029000dc7944 */ /* 0x001fea0003c00000 */
[----:B------:R-:W-:Y:S05]  /*76960*/  BSYNC.RECONVERGENT B4 ;  /* 0x0000000000047941 */ /* 0x000fea0003800200 */
.L_x_9759:
        /* <DEDUP_REMOVED lines=178> */
[----:B------:R-:W-:Y:S05]  /*77490*/  CALL.REL.NOINC `($__internal_28_$__cuda_sm20_div_rn_f64_full) ;  /* 0x0000025800e47944 */ /* 0x000fea0003c00000 */
[----:B------:R-:W-:Y:S01]  /*774a0*/  IMAD.MOV.U32 R8, RZ, RZ, R6 ;  /* 0x000000ffff087224 */ /* 0x000fe200078e0006 */
[----:B------:R-:W-:-:S07]  /*774b0*/  MOV R9, R5 ;  /* 0x0000000500097202 */ /* 0x000fce0000000f00 */
.L_x_9764:
[----:B------:R-:W-:Y:S05]  /*774c0*/  BSYNC.RECONVERGENT B4 ;  /* 0x0000000000047941 */ /* 0x000fea0003800200 */
.L_x_9763:
[----:B------:R-:W-:Y:S01]  /*774d0*/  IMAD.MOV.U32 R12, RZ, RZ, R8 ;  /* 0x000000ffff0c7224 */ /* 0x000fe200078e0008 */
[----:B------:R-:W-:-:S07]  /*774e0*/  MOV R13, R9 ;  /* 0x00000009000d7202 */ /* 0x000fce0000000f00 */
.L_x_9762:
[----:B------:R-:W-:Y:S05]  /*774f0*/  BSYNC.RECONVERGENT B0 ;  /* 0x0000000000007941 */ /* 0x000fea0003800200 */
.L_x_9761:
        /* <DEDUP_REMOVED lines=186> */
.L_x_9766:
[----:B------:R-:W-:Y:S01]  /*780a0*/  IMAD.MOV.U32 R6, RZ, RZ, 0x0 ;  /* 0x00000000ff067424 */ /* 0x000fe200078e00ff */
[----:B------:R-:W-:Y:S02]  /*780b0*/  MOV R7, 0x7ff00000 ;  /* 0x7ff0000000077802 */ /* 0x000fe40000000f00 */
[----:B------:R-:W-:-:S04]  /*780c0*/  LOP3.LUT P0, RZ, R13, 0x7fffffff, RZ, 0xc0, !PT ;  /* 0x7fffffff0dff7812 */ /* 0x000fc8000780c0ff */
[----:B------:R-:W0:Y:S02]  /*780d0*/  DFMA R6, R12, R6, +INF ;  /* 0x7ff000000c06742b */ /* 0x000e240000000006 */
[----:B0-----:R-:W-:Y:S02]  /*780e0*/  FSEL R6, R6, RZ, P0 ;  /* 0x000000ff06067208 */ /* 0x001fe40000000000 */
[----:B------:R-:W-:-:S07]  /*780f0*/  FSEL R7, R7, -QNAN , P0 ;  /* 0xfff0000007077808 */ /* 0x000fce0000000000 */
.L_x_9767:
[----:B------:R-:W-:Y:S05]  /*78100*/  BSYNC.RECONVERGENT B0 ;  /* 0x0000000000007941 */ /* 0x000fea0003800200 */
.L_x_9765:
        /* <DEDUP_REMOVED lines=10> */
.L_x_9758:
[----:B------:R1:W2:Y:S02]  /*781b0*/  DADD R4, R10, R10 ;  /* 0x000000000a047229 */ /* 0x0002a4000000000a */
.L_x_9760:
[----:B------:R-:W-:Y:S05]  /*781c0*/  BSYNC.RECONVERGENT B3 ;  /* 0x0000000000037941 */ /* 0x000fea0003800200 */
.L_x_9757:
        /* <DEDUP_REMOVED lines=134> */
.L_x_9753:
        /* <DEDUP_REMOVED lines=61> */
[----:B0-----:R-:W-:Y:S05]  /*78e00*/  CALL.REL.NOINC `($__internal_28_$__cuda_sm20_div_rn_f64_full) ;  /* 0x0000024000887944 */ /* 0x001fea0003c00000 */
[----:B------:R-:W-:Y:S01]  /*78e10*/  MOV R32, R6 ;  /* 0x0000000600207202 */ /* 0x000fe20000000f00 */
[----:B------:R-:W-:-:S07]  /*78e20*/  IMAD.MOV.U32 R33, RZ, RZ, R5 ;  /* 0x000000ffff217224 */ /* 0x000fce00078e0005 */
.L_x_9770:
[----:B------:R-:W-:Y:S05]  /*78e30*/  BSYNC.RECONVERGENT B0 ;  /* 0x0000000000007941 */ /* 0x000fea0003800200 */
.L_x_9769:
        /* <DEDUP_REMOVED lines=54> */
[----:B0-----:R-:W-:Y:S05]  /*791a0*/  CALL.REL.NOINC `($__internal_29_$__cuda_sm20_dsqrt_rn_f64_mediumpath_v1) ;  /* 0x0000024400d07944 */ /* 0x001fea0003c00000 */
[----:B------:R-:W-:Y:S01]  /*791b0*/  IMAD.MOV.U32 R22, RZ, RZ, R8 ;  /* 0x000000ffff167224 */ /* 0x000fe200078e0008 */
[----:B------:R-:W-:-:S07]  /*791c0*/  MOV R23, R9 ;  /* 0x0000000900177202 */ /* 0x000fce0000000f00 */
.L_x_9772:
[----:B------:R-:W-:Y:S05]  /*791d0*/  BSYNC.RECONVERGENT B3 ;  /* 0x0000000000037941 */ /* 0x000fea0003800200 */
.L_x_9771:
        /* <DEDUP_REMOVED lines=107> */
[----:B0-----:R-:W-:Y:S05]  /*79890*/  CALL.REL.NOINC `($__internal_27_$__cuda_sm20_dblrcp_rn_slowpath_v3) ;  /* 0x0000023000587944 */ /* 0x001fea0003c00000 */
[----:B------:R-:W-:Y:S01]  /*798a0*/  MOV R6, R5 ;  /* 0x0000000500067202 */ /* 0x000fe20000000f00 */
[----:B------:R-:W-:-:S07]  /*798b0*/  IMAD.MOV.U32 R7, RZ, RZ, R0 ;  /* 0x000000ffff077224 */ /* 0x000fce00078e0000 */
.L_x_9774:
[----:B------:R-:W-:Y:S05]  /*798c0*/  BSYNC.RECONVERGENT B3 ;  /* 0x0000000000037941 */ /* 0x000fea0003800200 */
.L_x_9773:
        /* <DEDUP_REMOVED lines=217> */
.L_x_9776:
[----:B------:R-:W-:Y:S05]  /*7a660*/  BSYNC.RECONVERGENT B0 ;  /* 0x0000000000007941 */ /* 0x000fea0003800200 */
.L_x_9775:
        /* <DEDUP_REMOVED lines=48> */
[----:B------:R-:W-:Y:S01]  /*7a970*/  MOV R24, R6 ;  /* 0x0000000600187202 */ /* 0x000fe20000000f00 */
[----:B------:R-:W-:-:S07]  /*7a980*/  IMAD.MOV.U32 R25, RZ, RZ, R5 ;  /* 0x000000ffff197224 */ /* 0x000fce00078e0005 */
.L_x_9778:
[----:B------:R-:W-:Y:S05]  /*7a990*/  BSYNC.RECONVERGENT B0 ;  /* 0x0000000000007941 */ /* 0x000fea0003800200 */
.L_x_9777:
        /* <DEDUP_REMOVED lines=170> */
.L_x_9781:
[----:B------:R-:W-:Y:S05]  /*7b440*/  BSYNC.RECONVERGENT B0 ;  /* 0x0000000000007941 */ /* 0x000fea0003800200 */
.L_x_9780:
[----:B------:R-:W-:Y:S04]  /*7b450*/  BSSY.RECONVERGENT B0, `(.L_x_9782) ;  /* 0x0000009000007945 */ /* 0x000fe80003800200 */
[----:B------:R-:W-:Y:S05]  /*7b460*/  @P2 BRA P3, `(.L_x_9783) ;  /* 0x00000000001c2947 */ /* 0x000fea0001800000 */
[----:B0-----:R-:W-:Y:S01]  /*7b470*/  MOV R8, R16 ;  /* 0x0000001000087202 */ /* 0x001fe20000000f00 */
[----:B------:R-:W-:Y:S01]  /*7b480*/  IMAD.MOV.U32 R5, RZ, RZ, R17 ;  /* 0x000000ffff057224 */ /* 0x000fe200078e0011 */
[----:B------:R-:W-:Y:S01]  /*7b490*/  MOV R6, R2 ;  /* 0x0000000200067202 */ /* 0x000fe20000000f00 */
[----:B------:R-:W-:Y:S01]  /*7b4a0*/  IMAD.MOV.U32 R7, RZ, RZ, R3 ;  /* 0x000000ffff077224 */ /* 0x000fe200078e0003 */
[----:B------:R-:W-:-:S07]  /*7b4b0*/  MOV R0, 0x7b4d0 ;  /* 0x0007b4d000007802 */ /* 0x000fce0000000f00 */
[----:B-1----:R-:W-:Y:S05]  /*7b4c0*/  CALL.REL.NOINC `($__internal_28_$__cuda_sm20_div_rn_f64_full) ;  /* 0x0000021800d87944 */ /* 0x002fea0003c00000 */
[----:B------:R-:W-:-:S07]  /*7b4d0*/  MOV R4, R6 ;  /* 0x0000000600047202 */ /* 0x000fce0000000f00 */
.L_x_9783:
[----:B------:R-:W-:Y:S05]  /*7b4e0*/  BSYNC.RECONVERGENT B0 ;  /* 0x0000000000007941 */ /* 0x000fea0003800200 */
.L_x_9782:
        /* <DEDUP_REMOVED lines=28> */
.L_x_9786:
        /* <DEDUP_REMOVED lines=18> */
.L_x_9785:
[----:B------:R-:W-:Y:S05]  /*7b7d0*/  BSYNC.RECONVERGENT B0 ;  /* 0x0000000000007941 */ /* 0x000fea0003800200 */
.L_x_9784:
        /* <DEDUP_REMOVED lines=24> */
.L_x_9788:
[----:B------:R-:W-:Y:S05]  /*7b960*/  BSYNC.RECONVERGENT B0 ;  /* 0x0000000000007941 */ /* 0x000fea0003800200 */
.L_x_9787:
        /* <DEDUP_REMOVED lines=9> */
.L_x_9779:
        /* <DEDUP_REMOVED lines=61> */
[----:B------:R-:W-:Y:S01]  /*7bdd0*/  IMAD.MOV.U32 R12, RZ, RZ, R6 ;  /* 0x000000ffff0c7224 */ /* 0x000fe200078e0006 */
[----:B------:R-:W-:-:S07]  /*7bde0*/  MOV R13, R5 ;  /* 0x00000005000d7202 */ /* 0x000fce0000000f00 */
.L_x_9790:
[----:B------:R-:W-:Y:S05]  /*7bdf0*/  BSYNC.RECONVERGENT B0 ;  /* 0x0000000000007941 */ /* 0x000fea0003800200 */
.L_x_9789:
        /* <DEDUP_REMOVED lines=58> */
.L_x_9794:
[----:B------:R-:W-:Y:S05]  /*7c1a0*/  BSYNC.RECONVERGENT B0 ;  /* 0x0000000000007941 */ /* 0x000fea0003800200 */
.L_x_9793:
        /* <DEDUP_REMOVED lines=78> */
.L_x_9792:
        /* <DEDUP_REMOVED lines=191> */
.L_x_9796:
[----:B------:R-:W-:Y:S01]  /*7d280*/  MOV R6, 0x0 ;  /* 0x0000000000067802 */ /* 0x000fe20000000f00 */
[----:B------:R-:W-:Y:S01]  /*7d290*/  IMAD.MOV.U32 R7, RZ, RZ, 0x7ff00000 ;  /* 0x7ff00000ff077424 */ /* 0x000fe200078e00ff */
[----:B------:R-:W-:-:S05]  /*7d2a0*/  LOP3.LUT P0, RZ, R5, 0x7fffffff, RZ, 0xc0, !PT ;  /* 0x7fffffff05ff7812 */ /* 0x000fca000780c0ff */
[----:B------:R-:W0:Y:S02]  /*7d2b0*/  DFMA R6, R4, R6, +INF ;  /* 0x7ff000000406742b */ /* 0x000e240000000006 */
[----:B0-----:R-:W-:Y:S02]  /*7d2c0*/  FSEL R6, R6, RZ, P0 ;  /* 0x000000ff06067208 */ /* 0x001fe40000000000 */
[----:B------:R-:W-:-:S07]  /*7d2d0*/  FSEL R7, R7, -QNAN , P0 ;  /* 0xfff0000007077808 */ /* 0x000fce0000000000 */
.L_x_9795:
[----:B------:R-:W-:Y:S05]  /*7d2e0*/  BSYNC.RECONVERGENT B3 ;  /* 0x0000000000037941 */ /* 0x000fea0003800200 */
.L_x_9791:
        /* <DEDUP_REMOVED lines=62> */
.L_x_9798:
[----:B------:R-:W-:Y:S05]  /*7d6d0*/  BSYNC.RECONVERGENT B0 ;  /* 0x0000000000007941 */ /* 0x000fea0003800200 */
.L_x_9797:
        /* <DEDUP_REMOVED lines=123> */
.L_x_9800:
[----:B------:R-:W-:Y:S05]  /*7de90*/  BSYNC.RECONVERGENT B0 ;  /* 0x0000000000007941 */ /* 0x000fea0003800200 */
.L_x_9799:
[----:B-1----:R2:W3:Y:S02]  /*7dea0*/  DMUL R42, R12, R24 ;  /* 0x000000180c2a7228 */ /* 0x0024e40000000000 */
.L_x_9768:
[----:B------:R-:W-:Y:S05]  /*7deb0*/  BSYNC.RECONVERGENT B1 ;  /* 0x0000000000017941 */ /* 0x000fea0003800200 */
.L_x_9752:
        /* <DEDUP_REMOVED lines=81> */
.L_x_9802:
[----:B------:R-:W-:Y:S05]  /*7e3d0*/  BSYNC.RECONVERGENT B0 ;  /* 0x0000000000007941 */ /* 0x000fea0003800200 */
.L_x_9801:
[----:B------:R-:W-:Y:S01]  /*7e3e0*/  HFMA2 R4, -RZ, RZ, 0, 0 ;  /* 0x00000000ff047431 */ /* 0x000fe200000001ff */
[----:B------:R-:W-:Y:S01]  /*7e3f0*/  BSSY.RECONVERGENT B1, `(.L_x_9803) ;  /* 0x00000bf000017945 */ /* 0x000fe20003800200 */
[----:B------:R-:W-:Y:S01]  /*7e400*/  MOV R18, R6 ;  /* 0x0000000600127202 */ /* 0x000fe20000000f00 */
[----:B------:R-:W-:Y:S01]  /*7e410*/  IMAD.MOV.U32 R19, RZ, RZ, R7 ;  /* 0x000000ffff137224 */ /* 0x000fe200078e0007 */
[----:B------:R-:W-:-:S07]  /*7e420*/  CS2R R20, SRZ ;  /* 0x0000000000147805 */ /* 0x000fce000001ff00 */
.L_x_9810:
        /* <DEDUP_REMOVED lines=95> */
.L_x_9807:
[----:B------:R-:W-:Y:S05]  /*7ea20*/  BSYNC.RECONVERGENT B3 ;  /* 0x0000000000037941 */ /* 0x000fea0003800200 */
.L_x_9806:
        /* <DEDUP_REMOVED lines=54> */
.L_x_9809:
[----:B------:R-:W-:Y:S05]  /*7ed90*/  BSYNC.RECONVERGENT B3 ;  /* 0x0000000000037941 */ /* 0x000fea0003800200 */
.L_x_9808:
[----:B------:R0:W1:Y:S01]  /*7eda0*/  DSETP.GTU.AND P0, PT, |R8|, 1.1102230246251565404e-16, PT ;  /* 0x3ca000000800742a */ /* 0x0000620003f0c200 */
[----:B------:R-:W-:Y:S01]  /*7edb0*/  IMAD.MOV.U32 R18, RZ, RZ, R2 ;  /* 0x000000ffff127224 */ /* 0x000fe200078e0002 */
[----:B-1----:R-:W-:-:S07]  /*7edc0*/  MOV R19, R3 ;  /* 0x0000000300137202 */ /* 0x002fce0000000f00 */
.L_x_9805:
[----:B------:R-:W-:Y:S05]  /*7edd0*/  BSYNC.RECONVERGENT B0 ;  /* 0x0000000000007941 */ /* 0x000fea0003800200 */
.L_x_9804:
        /* <DEDUP_REMOVED lines=33> */
.L_x_9803:
[----:B------:R3:W4:Y:S02]  /*7eff0*/  DMUL R14, R18, R42 ;  /* 0x0000002a120e7228 */ /* 0x0007240000000000 */
[----:B---34-:R-:W-:Y:S05]  /*7f000*/  BRA `(.L_x_9416) ;  /* 0x000001d800687947 */ /* 0x018fea0003800000 */
.L_x_9694:
        /* <DEDUP_REMOVED lines=190> */
.L_x_9813:
[----:B------:R-:W-:Y:S01]  /*7fbf0*/  MOV R8, 0x0 ;  /* 0x0000000000087802 */ /* 0x000fe20000000f00 */
[----:B------:R-:W-:Y:S01]  /*7fc00*/  IMAD.MOV.U32 R9, RZ, RZ, 0x7ff00000 ;  /* 0x7ff00000ff097424 */ /* 0x000fe200078e00ff */
[----:B------:R-:W-:-:S05]  /*7fc10*/  LOP3.LUT P0, RZ, R7, 0x7fffffff, RZ, 0xc0, !PT ;  /* 0x7fffffff07ff7812 */ /* 0x000fca000780c0ff */
[----:B------:R-:W1:Y:S02]  /*7fc20*/  DFMA R6, R6, R8, +INF ;  /* 0x7ff000000606742b */ /* 0x000e640000000008 */
[----:B-1----:R-:W-:Y:S02]  /*7fc30*/  FSEL R6, R6, RZ, P0 ;  /* 0x000000ff06067208 */ /* 0x002fe40000000000 */
[----:B------:R-:W-:-:S07]  /*7fc40*/  FSEL R7, R7, -QNAN , P0 ;  /* 0xfff0000007077808 */ /* 0x000fce0000000000 */
.L_x_9814:
[----:B------:R-:W-:Y:S05]  /*7fc50*/  BSYNC.RECONVERGENT B0 ;  /* 0x0000000000007941 */ /* 0x000fea0003800200 */
.L_x_9812:
        /* <DEDUP_REMOVED lines=52> */
.L_x_9816:
[----:B------:R-:W-:Y:S05]  /*7ffa0*/  BSYNC.RECONVERGENT B0 ;  /* 0x0000000000007941 */ /* 0x000fea0003800200 */
.L_x_9815:
        /* <DEDUP_REMOVED lines=9> */
.L_x_9823:
        /* <DEDUP_REMOVED lines=54> */
[----:B0-----:R-:W-:Y:S05]  /*803a0*/  CALL.REL.NOINC `($__internal_28_$__cuda_sm20_div_rn_f64_full) ;  /* 0x000001cc00207944 */ /* 0x001fea0003c00000 */
[----:B------:R-:W-:Y:S01]  /*803b0*/  MOV R8, R6 ;  /* 0x0000000600087202 */ /* 0x000fe20000000f00 */
[----:B------:R-:W-:-:S07]  /*803c0*/  IMAD.MOV.U32 R9, RZ, RZ, R5 ;  /* 0x000000ffff097224 */ /* 0x000fce00078e0005 */
.L_x_9820:
[----:B------:R-:W-:Y:S05]  /*803d0*/  BSYNC.RECONVERGENT B1 ;  /* 0x0000000000017941 */ /* 0x000fea0003800200 */
.L_x_9819:
        /* <DEDUP_REMOVED lines=56> */
[----:B0-----:R-:W-:Y:S05]  /*80760*/  CALL.REL.NOINC `($__internal_28_$__cuda_sm20_div_rn_f64_full) ;  /* 0x000001c800307944 */ /* 0x001fea0003c00000 */
[----:B------:R-:W-:Y:S01]  /*80770*/  MOV R18, R6 ;  /* 0x0000000600127202 */ /* 0x000fe20000000f00 */
[----:B------:R-:W-:-:S07]  /*80780*/  IMAD.MOV.U32 R19, RZ, RZ, R5 ;  /* 0x000000ffff137224 */ /* 0x000fce00078e0005 */
.L_x_9822:
[----:B------:R-:W-:Y:S05]  /*80790*/  BSYNC.RECONVERGENT B1 ;  /* 0x0000000000017941 */ /* 0x000fea0003800200 */
.L_x_9821:
        /* <DEDUP_REMOVED lines=15> */
.L_x_9818:
        /* <DEDUP_REMOVED lines=184> */
.L_x_9825:
[----:B------:R-:W-:Y:S01]  /*81410*/  MOV R4, 0x0 ;  /* 0x0000000000047802 */ /* 0x000fe20000000f00 */
[----:B------:R-:W-:Y:S01]  /*81420*/  IMAD.MOV.U32 R5, RZ, RZ, 0x7ff00000 ;  /* 0x7ff00000ff057424 */ /* 0x000fe200078e00ff */
[----:B------:R-:W-:-:S05]  /*81430*/  LOP3.LUT P0, RZ, R3, 0x7fffffff, RZ, 0xc0, !PT ;  /* 0x7fffffff03ff7812 */ /* 0x000fca000780c0ff */
[----:B------:R-:W1:Y:S02]  /*81440*/  DFMA R2, R2, R4, +INF ;  /* 0x7ff000000202742b */ /* 0x000e640000000004 */
[----:B-1----:R-:W-:Y:S02]  /*81450*/  FSEL R2, R2, RZ, P0 ;  /* 0x000000ff02027208 */ /* 0x002fe40000000000 */
[----:B------:R-:W-:-:S07]  /*81460*/  FSEL R3, R3, -QNAN , P0 ;  /* 0xfff0000003037808 */ /* 0x000fce0000000000 */
.L_x_9826:
[----:B------:R-:W-:Y:S05]  /*81470*/  BSYNC.RECONVERGENT B0 ;  /* 0x0000000000007941 */ /* 0x000fea0003800200 */
.L_x_9824:
        /* <DEDUP_REMOVED lines=18> */
[----:B0-----:R-:W-:Y:S05]  /*815a0*/  CALL.REL.NOINC `($_ZN2at6native29vectorized_elementwise_kernelILi4EN48_GLOBAL__N__08322988_15_IGammaKernel_cu_cb51a28d10CalcIgammaIdEESt5arrayIPcLm3EEEEviT0_T1_$__internal_lgamma_pos) ;  /* 0x000001e400c87944 */ /* 0x001fea0003c00000 */
[----:B------:R-:W-:Y:S05]  /*815b0*/  BSYNC.RECONVERGENT B1 ;  /* 0x0000000000017941 */ /* 0x000fea0003800200 */
.L_x_9829:
        /* <DEDUP_REMOVED lines=177> */
[----:B------:R-:W-:-:S07]  /*820d0*/  MOV R7, R5 ;  /* 0x0000000500077202 */ /* 0x000fce0000000f00 */
.L_x_9834:
[----:B------:R-:W-:Y:S05]  /*820e0*/  BSYNC.RECONVERGENT B0 ;  /* 0x0000000000007941 */ /* 0x000fea0003800200 */
.L_x_9833:
[----:B------:R-:W-:Y:S01]  /*820f0*/  IMAD.MOV.U32 R2, RZ, RZ, R6 ;  /* 0x000000ffff027224 */ /* 0x000fe200078e0006 */
[----:B------:R-:W-:-:S07]  /*82100*/  MOV R3, R7 ;  /* 0x0000000700037202 */ /* 0x000fce0000000f00 */
.L_x_9832:
[----:B------:R-:W-:Y:S05]  /*82110*/  BSYNC.RECONVERGENT B1 ;  /* 0x0000000000017941 */ /* 0x000fea0003800200 */
.L_x_9831:
        /* <DEDUP_REMOVED lines=184> */
.L_x_9836:
[----:B------:R-:W-:Y:S01]  /*82ca0*/  MOV R6, 0x0 ;  /* 0x0000000000067802 */ /* 0x000fe20000000f00 */
[----:B------:R-:W-:Y:S01]  /*82cb0*/  IMAD.MOV.U32 R7, RZ, RZ, 0x7ff00000 ;  /* 0x7ff00000ff077424 */ /* 0x000fe200078e00ff */
[----:B------:R-:W-:-:S05]  /*82cc0*/  LOP3.LUT P0, RZ, R3, 0x7fffffff, RZ, 0xc0, !PT ;  /* 0x7fffffff03ff7812 */ /* 0x000fca000780c0ff */
[----:B------:R-:W0:Y:S02]  /*82cd0*/  DFMA R2, R2, R6, +INF ;  /* 0x7ff000000202742b */ /* 0x000e240000000006 */
[----:B0-----:R-:W-:Y:S02]  /*82ce0*/  FSEL R2, R2, RZ, P0 ;  /* 0x000000ff02027208 */ /* 0x001fe40000000000 */
[----:B------:R-:W-:-:S07]  /*82cf0*/  FSEL R3, R3, -QNAN , P0 ;  /* 0xfff0000003037808 */ /* 0x000fce0000000000 */
.L_x_9837:
[----:B------:R-:W-:Y:S05]  /*82d00*/  BSYNC.RECONVERGENT B0 ;  /* 0x0000000000007941 */ /* 0x000fea0003800200 */
.L_x_9835:
        /* <DEDUP_REMOVED lines=10> */
.L_x_9828:
[----:B------:R1:W2:Y:S02]  /*82db0*/  DADD R4, R14, R14 ;  /* 0x000000000e047229 */ /* 0x0002a4000000000e */
.L_x_9830:
[----:B------:R-:W-:Y:S05]  /*82dc0*/  BSYNC.RECONVERGENT B3 ;  /* 0x0000000000037941 */ /* 0x000fea0003800200 */
.L_x_9827:
        /* <DEDUP_REMOVED lines=136> */
.L_x_9839:
        /* <DEDUP_REMOVED lines=10> */
.L_x_9840:
[----:B------:R-:W-:Y:S05]  /*836f0*/  BSYNC.RECONVERGENT B0 ;  /* 0x0000000000007941 */ /* 0x000fea0003800200 */
.L_x_9838:
[----:B------:R-:W2:Y:S01]  /*83700*/  DSETP.NAN.AND P0, PT, R10, R10, PT ;  /* 0x0000000a0a00722a */ /* 0x000ea20003f08000 */
[----:B------:R-:W-:Y:S04]  /*83710*/  BSSY.RECONVERGENT B3, `(.L_x_9841) ;  /* 0x000018d000037945 */ /* 0x000fe80003800200 */
[----:B--2---:R-:W-:Y:S05]  /*83720*/  @P0 BRA `(.L_x_9842) ;  /* 0x0000001800280947 */ /* 0x004fea0003800000 */
[----:B------:R-:W-:Y:S01]  /*83730*/  BSSY.RECONVERGENT B1, `(.L_x_9843) ;  /* 0x0000005000017945 */ /* 0x000fe20003800200 */
[----:B------:R-:W-:Y:S01]  /*83740*/  IMAD.MOV.U32 R6, RZ, RZ, R12 ;  /* 0x000000ffff067224 */ /* 0x000fe200078e000c */
[----:B------:R-:W-:Y:S02]  /*83750*/  MOV R7, R13 ;  /* 0x0000000d00077202 */ /* 0x000fe40000000f00 */
[----:B------:R-:W-:-:S07]  /*83760*/  MOV R4, 0x83780 ;  /* 0x0008378000047802 */ /* 0x000fce0000000f00 */
[----:B01----:R-:W-:Y:S05]  /*83770*/  CALL.REL.NOINC `($_ZN2at6native29vectorized_elementwise_kernelILi4EN48_GLOBAL__N__08322988_15_IGammaKernel_cu_cb51a28d10CalcIgammaIdEESt5arrayIPcLm3EEEEviT0_T1_$__internal_lgamma_pos) ;  /* 0x000001c400547944 */ /* 0x003fea0003c00000 */
[----:B------:R-:W-:Y:S05]  /*83780*/  BSYNC.RECONVERGENT B1 ;  /* 0x0000000000017941 */ /* 0x000fea0003800200 */
.L_x_9843:
        /* <DEDUP_REMOVED lines=181> */
.L_x_9848:
[----:B------:R-:W-:Y:S05]  /*842e0*/  BSYNC.RECONVERGENT B0 ;  /* 0x0000000000007941 */ /* 0x000fea0003800200 */
.L_x_9847:
[----:B------:R-:W-:Y:S01]  /*842f0*/  IMAD.MOV.U32 R12, RZ, RZ, R8 ;  /* 0x000000ffff0c7224 */ /* 0x000fe200078e0008 */
[----:B------:R-:W-:-:S07]  /*84300*/  MOV R13, R9 ;  /* 0x00000009000d7202 */ /* 0x000fce0000000f00 */
.L_x_9846:
[----:B------:R-:W-:Y:S05]  /*84310*/  BSYNC.RECONVERGENT B1 ;  /* 0x0000000000017941 */ /* 0x000fea0003800200 */
.L_x_9845:
        /* <DEDUP_REMOVED lines=186> */
.L_x_9850:
[----:B------:R-:W-:Y:S01]  /*84ec0*/  IMAD.MOV.U32 R6, RZ, RZ, 0x0 ;  /* 0x00000000ff067424 */ /* 0x000fe200078e00ff */
[----:B------:R-:W-:Y:S02]  /*84ed0*/  MOV R7, 0x7ff00000 ;  /* 0x7ff0000000077802 */ /* 0x000fe40000000f00 */
[----:B------:R-:W-:-:S04]  /*84ee0*/  LOP3.LUT P0, RZ, R13, 0x7fffffff, RZ, 0xc0, !PT ;  /* 0x7fffffff0dff7812 */ /* 0x000fc8000780c0ff */
[----:B------:R-:W0:Y:S02]  /*84ef0*/  DFMA R6, R12, R6, +INF ;  /* 0x7ff000000c06742b */ /* 0x000e240000000006 */
[----:B0-----:R-:W-:Y:S02]  /*84f00*/  FSEL R6, R6, RZ, P0 ;  /* 0x000000ff06067208 */ /* 0x001fe40000000000 */
[----:B------:R-:W-:-:S07]  /*84f10*/  FSEL R7, R7, -QNAN , P0 ;  /* 0xfff0000007077808 */ /* 0x000fce0000000000 */
.L_x_9851:
[----:B------:R-:W-:Y:S05]  /*84f20*/  BSYNC.RECONVERGENT B0 ;  /* 0x0000000000007941 */ /* 0x000fea0003800200 */
.L_x_9849:
        /* <DEDUP_REMOVED lines=10> */
.L_x_9842:
[----:B------:R2:W3:Y:S02]  /*84fd0*/  DADD R4, R10, R10 ;  /* 0x000000000a047229 */ /* 0x0004e4000000000a */
.L_x_9844:
[----:B------:R-:W-:Y:S05]  /*84fe0*/  BSYNC.RECONVERGENT B3 ;  /* 0x0000000000037941 */ /* 0x000fea0003800200 */
.L_x_9841:
        /* <DEDUP_REMOVED lines=122> */
.L_x_9853:
[----:B------:R-:W-:Y:S05]  /*85790*/  BSYNC.RECONVERGENT B0 ;  /* 0x0000000000007941 */ /* 0x000fea0003800200 */
.L_x_9852:
[----:B-1-3--:R1:W3:Y:S02]  /*857a0*/  DFMA R14, -R16, R10, -R2 ;  /* 0x0000000a100e722b */ /* 0x00a2e40000000902 */
[----:B-1-3--:R-:W-:Y:S05]  /*857b0*/  BRA `(.L_x_9416) ;  /* 0x00000170007c7947 */ /* 0x00afea0003800000 */
.L_x_9817:
        /* <DEDUP_REMOVED lines=200> */
.L_x_9857:
[----:B------:R-:W-:Y:S01]  /*86440*/  MOV R6, 0x0 ;  /* 0x0000000000067802 */ /* 0x000fe20000000f00 */
[----:B------:R-:W-:Y:S01]  /*86450*/  IMAD.MOV.U32 R7, RZ, RZ, 0x7ff00000 ;  /* 0x7ff00000ff077424 */ /* 0x000fe200078e00ff */
[----:B------:R-:W-:-:S05]  /*86460*/  LOP3.LUT P0, RZ, R5, 0x7fffffff, RZ, 0xc0, !PT ;  /* 0x7fffffff05ff7812 */ /* 0x000fca000780c0ff */
[----:B------:R-:W1:Y:S02]  /*86470*/  DFMA R6, R4, R6, +INF ;  /* 0x7ff000000406742b */ /* 0x000e640000000006 */
[----:B-1----:R-:W-:Y:S02]  /*86480*/  FSEL R4, R6, RZ, P0 ;  /* 0x000000ff06047208 */ /* 0x002fe40000000000 */
[----:B------:R-:W-:-:S07]  /*86490*/  FSEL R5, R7, -QNAN , P0 ;  /* 0xfff0000007057808 */ /* 0x000fce0000000000 */
.L_x_9858:
[----:B------:R-:W-:Y:S05]  /*864a0*/  BSYNC.RECONVERGENT B0 ;  /* 0x0000000000007941 */ /* 0x000fea0003800200 */
.L_x_9856:
        /* <DEDUP_REMOVED lines=14> */
.L_x_9861:
        /* <DEDUP_REMOVED lines=181> */
.L_x_9866:
[----:B------:R-:W-:Y:S05]  /*870e0*/  BSYNC.RECONVERGENT B4 ;  /* 0x0000000000047941 */ /* 0x000fea0003800200 */
.L_x_9865:
[----:B------:R-:W-:Y:S01]  /*870f0*/  MOV R12, R8 ;  /* 0x00000008000c7202 */ /* 0x000fe20000000f00 */
[----:B------:R-:W-:-:S07]  /*87100*/  IMAD.MOV.U32 R13, RZ, RZ, R9 ;  /* 0x000000ffff0d7224 */ /* 0x000fce00078e0009 */
.L_x_9864:
[----:B------:R-:W-:Y:S05]  /*87110*/  BSYNC.RECONVERGENT B0 ;  /* 0x0000000000007941 */ /* 0x000fea0003800200 */
.L_x_9863:
        /* <DEDUP_REMOVED lines=185> */
.L_x_9868:
[----:B------:R-:W-:Y:S01]  /*87cb0*/  MOV R6, 0x0 ;  /* 0x0000000000067802 */ /* 0x000fe20000000f00 */
[----:B------:R-:W-:Y:S01]  /*87cc0*/  IMAD.MOV.U32 R7, RZ, RZ, 0x7ff00000 ;  /* 0x7ff00000ff077424 */ /* 0x000fe200078e00ff */
[----:B------:R-:W-:-:S05]  /*87cd0*/  LOP3.LUT P0, RZ, R13, 0x7fffffff, RZ, 0xc0, !PT ;  /* 0x7fffffff0dff7812 */ /* 0x000fca000780c0ff */
[----:B------:R-:W0:Y:S02]  /*87ce0*/  DFMA R6, R12, R6, +INF ;  /* 0x7ff000000c06742b */ /* 0x000e240000000006 */
[----:B0-----:R-:W-:Y:S02]  /*87cf0*/  FSEL R6, R6, RZ, P0 ;  /* 0x000000ff06067208 */ /* 0x001fe40000000000 */
[----:B------:R-:W-:-:S07]  /*87d00*/  FSEL R7, R7, -QNAN , P0 ;  /* 0xfff0000007077808 */ /* 0x000fce0000000000 */
.L_x_9869:
[----:B------:R-:W-:Y:S05]  /*87d10*/  BSYNC.RECONVERGENT B0 ;  /* 0x0000000000007941 */ /* 0x000fea0003800200 */
.L_x_9867:
        /* <DEDUP_REMOVED lines=10> */
.L_x_9860:
[----:B------:R1:W2:Y:S02]  /*87dc0*/  DADD R4, R10, R10 ;  /* 0x000000000a047229 */ /* 0x0002a4000000000a */
.L_x_9862:
[----:B------:R-:W-:Y:S05]  /*87dd0*/  BSYNC.RECONVERGENT B3 ;  /* 0x0000000000037941 */ /* 0x000fea0003800200 */
.L_x_9859:
        /* <DEDUP_REMOVED lines=134> */
.L_x_9855:
        /* <DEDUP_REMOVED lines=64> */
.L_x_9872:
[----:B------:R-:W-:Y:S05]  /*88a40*/  BSYNC.RECONVERGENT B0 ;  /* 0x0000000000007941 */ /* 0x000fea0003800200 */
.L_x_9871:
        /* <DEDUP_REMOVED lines=57> */
.L_x_9874:
[----:B------:R-:W-:Y:S05]  /*88de0*/  BSYNC.RECONVERGENT B3 ;  /* 0x0000000000037941 */ /* 0x000fea0003800200 */
.L_x_9873:
        /* <DEDUP_REMOVED lines=110> */
.L_x_9876:
[----:B------:R-:W-:Y:S05]  /*894d0*/  BSYNC.RECONVERGENT B3 ;  /* 0x0000000000037941 */ /* 0x000fea0003800200 */
.L_x_9875:
        /* <DEDUP_REMOVED lines=222> */
.L_x_9878:
[----:B------:R-:W-:Y:S05]  /*8a2c0*/  BSYNC.RECONVERGENT B0 ;  /* 0x0000000000007941 */ /* 0x000fea0003800200 */
.L_x_9877:
        /* <DEDUP_REMOVED lines=50> */
.L_x_9880:
[----:B------:R-:W-:Y:S05]  /*8a5f0*/  BSYNC.RECONVERGENT B0 ;  /* 0x0000000000007941 */ /* 0x000fea0003800200 */
.L_x_9879:
        /* <DEDUP_REMOVED lines=170> */
.L_x_9883:
[----:B------:R-:W-:Y:S05]  /*8b0a0*/  BSYNC.RECONVERGENT B0 ;  /* 0x0000000000007941 */ /* 0x000fea0003800200 */
.L_x_9882:
        /* <DEDUP_REMOVED lines=9> */
.L_x_9885:
[----:B------:R-:W-:Y:S05]  /*8b140*/  BSYNC.RECONVERGENT B0 ;  /* 0x0000000000007941 */ /* 0x000fea0003800200 */
.L_x_9884:
        /* <DEDUP_REMOVED lines=28> */
.L_x_9888:
        /* <DEDUP_REMOVED lines=18> */
.L_x_9887:
[----:B------:R-:W-:Y:S05]  /*8b430*/  BSYNC.RECONVERGENT B0 ;  /* 0x0000000000007941 */ /* 0x000fea0003800200 */
.L_x_9886:
        /* <DEDUP_REMOVED lines=24> */
.L_x_9890:
[----:B------:R-:W-:Y:S05]  /*8b5c0*/  BSYNC.RECONVERGENT B0 ;  /* 0x0000000000007941 */ /* 0x000fea0003800200 */
.L_x_9889:
        /* <DEDUP_REMOVED lines=13> */
.L_x_9881:
        /* <DEDUP_REMOVED lines=63> */
.L_x_9892:
[----:B------:R-:W-:Y:S05]  /*8ba90*/  BSYNC.RECONVERGENT B0 ;  /* 0x0000000000007941 */ /* 0x000fea0003800200 */
.L_x_9891:
        /* <DEDUP_REMOVED lines=58> */
.L_x_9896:
[----:B------:R-:W-:Y:S05]  /*8be40*/  BSYNC.RECONVERGENT B0 ;  /* 0x0000000000007941 */ /* 0x000fea0003800200 */
.L_x_9895:
        /* <DEDUP_REMOVED lines=78> */
.L_x_9894:
        /* <DEDUP_REMOVED lines=191> */
.L_x_9898:
[----:B------:R-:W-:Y:S01]  /*8cf20*/  IMAD.MOV.U32 R6, RZ, RZ, 0x0 ;  /* 0x00000000ff067424 */ /* 0x000fe200078e00ff */
[----:B------:R-:W-:Y:S02]  /*8cf30*/  MOV R7, 0x7ff00000 ;  /* 0x7ff0000000077802 */ /* 0x000fe40000000f00 */
[----:B------:R-:W-:-:S04]  /*8cf40*/  LOP3.LUT P0, RZ, R5, 0x7fffffff, RZ, 0xc0, !PT ;  /* 0x7fffffff05ff7812 */ /* 0x000fc8000780c0ff */
[----:B------:R-:W0:Y:S02]  /*8cf50*/  DFMA R6, R4, R6, +INF ;  /* 0x7ff000000406742b */ /* 0x000e240000000006 */
[----:B0-----:R-:W-:Y:S02]  /*8cf60*/  FSEL R6, R6, RZ, P0 ;  /* 0x000000ff06067208 */ /* 0x001fe40000000000 */
[----:B------:R-:W-:-:S07]  /*8cf70*/  FSEL R7, R7, -QNAN , P0 ;  /* 0xfff0000007077808 */ /* 0x000fce0000000000 */
.L_x_9897:
[----:B------:R-:W-:Y:S05]  /*8cf80*/  BSYNC.RECONVERGENT B3 ;  /* 0x0000000000037941 */ /* 0x000fea0003800200 */
.L_x_9893:
        /* <DEDUP_REMOVED lines=62> */
.L_x_9900:
[----:B------:R-:W-:Y:S05]  /*8d370*/  BSYNC.RECONVERGENT B0 ;  /* 0x0000000000007941 */ /* 0x000fea0003800200 */
.L_x_9899:
        /* <DEDUP_REMOVED lines=123> */
.L_x_9902:
[----:B------:R-:W-:Y:S05]  /*8db30*/  BSYNC.RECONVERGENT B0 ;  /* 0x0000000000007941 */ /* 0x000fea0003800200 */
.L_x_9901:
[----:B-1----:R1:W2:Y:S02]  /*8db40*/  DMUL R18, R12, R22 ;  /* 0x000000160c127228 */ /* 0x0022a40000000000 */
.L_x_9870:
[----:B------:R-:W-:Y:S05]  /*8db50*/  BSYNC.RECONVERGENT B1 ;  /* 0x0000000000017941 */ /* 0x000fea0003800200 */
.L_x_9854:
        /* <DEDUP_REMOVED lines=12> */
.L_x_9908:
        /* <DEDUP_REMOVED lines=57> */
.L_x_9907:
[----:B------:R-:W-:Y:S05]  /*8dfb0*/  BSYNC.RECONVERGENT B0 ;  /* 0x0000000000007941 */ /* 0x000fea0003800200 */
.L_x_9906:
        /* <DEDUP_REMOVED lines=20> */
.L_x_9905:
        /* <DEDUP_REMOVED lines=55> */
.L_x_9909:
[----:B------:R-:W-:Y:S05]  /*8e470*/  BSYNC.RECONVERGENT B0 ;  /* 0x0000000000007941 */ /* 0x000fea0003800200 */
.L_x_9904:
[----:B------:R-:W-:Y:S05]  /*8e480*/  BSYNC.RECONVERGENT B3 ;  /* 0x0000000000037941 */ /* 0x000fea0003800200 */
.L_x_9903:
[----:B------:R0:W2:Y:S02]  /*8e490*/  DADD R14, -R6, 1 ;  /* 0x3ff00000060e7429 */ /* 0x0000a40000000100 */
[----:B0-2---:R-:W-:Y:S05]  /*8e4a0*/  BRA `(.L_x_9416) ;  /* 0x000000e400407947 */ /* 0x005fea0003800000 */
.L_x_9811:
        /* <DEDUP_REMOVED lines=14> */
.L_x_9916:
        /* <DEDUP_REMOVED lines=54> */
[----:B0-----:R-:W-:Y:S05]  /*8e8f0*/  CALL.REL.NOINC `($__internal_28_$__cuda_sm20_div_rn_f64_full) ;  /* 0x000000e400cc7944 */ /* 0x001fea0003c00000 */
[----:B------:R-:W-:Y:S01]  /*8e900*/  IMAD.MOV.U32 R8, RZ, RZ, R6 ;  /* 0x000000ffff087224 */ /* 0x000fe200078e0006 */
[----:B------:R-:W-:-:S07]  /*8e910*/  MOV R9, R5 ;  /* 0x0000000500097202 */ /* 0x000fce0000000f00 */
.L_x_9913:
[----:B------:R-:W-:Y:S05]  /*8e920*/  BSYNC.RECONVERGENT B1 ;  /* 0x0000000000017941 */ /* 0x000fea0003800200 */
.L_x_9912:
        /* <DEDUP_REMOVED lines=57> */
[----:B0-----:R-:W-:Y:S05]  /*8ecc0*/  CALL.REL.NOINC `($__internal_28_$__cuda_sm20_div_rn_f64_full) ;  /* 0x000000e000d87944 */ /* 0x001fea0003c00000 */
[----:B------:R-:W-:Y:S01]  /*8ecd0*/  IMAD.MOV.U32 R18, RZ, RZ, R6 ;  /* 0x000000ffff127224 */ /* 0x000fe200078e0006 */
[----:B------:R-:W-:-:S07]  /*8ece0*/  MOV R19, R5 ;  /* 0x0000000500137202 */ /* 0x000fce0000000f00 */
.L_x_9915:
[----:B------:R-:W-:Y:S05]  /*8ecf0*/  BSYNC.RECONVERGENT B1 ;  /* 0x0000000000017941 */ /* 0x000fea0003800200 */
.L_x_9914:
        /* <DEDUP_REMOVED lines=15> */
.L_x_9911:
        /* <DEDUP_REMOVED lines=184> */
.L_x_9918:
[----:B------:R-:W-:Y:S01]  /*8f970*/  MOV R4, 0x0 ;  /* 0x0000000000047802 */ /* 0x000fe20000000f00 */
[----:B------:R-:W-:Y:S01]  /*8f980*/  IMAD.MOV.U32 R5, RZ, RZ, 0x7ff00000 ;  /* 0x7ff00000ff057424 */ /* 0x000fe200078e00ff */
[----:B------:R-:W-:-:S05]  /*8f990*/  LOP3.LUT P0, RZ, R3, 0x7fffffff, RZ, 0xc0, !PT ;  /* 0x7fffffff03ff7812 */ /* 0x000fca000780c0ff */
[----:B------:R-:W1:Y:S02]  /*8f9a0*/  DFMA R2, R2, R4, +INF ;  /* 0x7ff000000202742b */ /* 0x000e640000000004 */
[----:B-1----:R-:W-:Y:S02]  /*8f9b0*/  FSEL R2, R2, RZ, P0 ;  /* 0x000000ff02027208 */ /* 0x002fe40000000000 */
[----:B------:R-:W-:-:S07]  /*8f9c0*/  FSEL R3, R3, -QNAN , P0 ;  /* 0xfff0000003037808 */ /* 0x000fce0000000000 */
.L_x_9919:
[----:B------:R-:W-:Y:S05]  /*8f9d0*/  BSYNC.RECONVERGENT B0 ;  /* 0x0000000000007941 */ /* 0x000fea0003800200 */
.L_x_9917:
        /* <DEDUP_REMOVED lines=20> */
.L_x_9922:
        /* <DEDUP_REMOVED lines=178> */
.L_x_9927:
[----:B------:R-:W-:Y:S05]  /*90640*/  BSYNC.RECONVERGENT B0 ;  /* 0x0000000000007941 */ /* 0x000fea0003800200 */
.L_x_9926:
[----:B------:R-:W-:Y:S01]  /*90650*/  IMAD.MOV.U32 R2, RZ, RZ, R6 ;  /* 0x000000ffff027224 */ /* 0x000fe200078e0006 */
[----:B------:R-:W-:-:S07]  /*90660*/  MOV R3, R7 ;  /* 0x0000000700037202 */ /* 0x000fce0000000f00 */
.L_x_9925:
[----:B------:R-:W-:Y:S05]  /*90670*/  BSYNC.RECONVERGENT B1 ;  /* 0x0000000000017941 */ /* 0x000fea0003800200 */
.L_x_9924:
        /* <DEDUP_REMOVED lines=184> */
.L_x_9929:
[----:B------:R-:W-:Y:S01]  /*91200*/  MOV R6, 0x0 ;  /* 0x0000000000067802 */ /* 0x000fe20000000f00 */
[----:B------:R-:W-:Y:S01]  /*91210*/  IMAD.MOV.U32 R7, RZ, RZ, 0x7ff00000 ;  /* 0x7ff00000ff077424 */ /* 0x000fe200078e00ff */
[----:B------:R-:W-:-:S05]  /*91220*/  LOP3.LUT P0, RZ, R3, 0x7fffffff, RZ, 0xc0, !PT ;  /* 0x7fffffff03ff7812 */ /* 0x000fca000780c0ff */
[----:B------:R-:W0:Y:S02]  /*91230*/  DFMA R2, R2, R6, +INF ;  /* 0x7ff000000202742b */ /* 0x000e240000000006 */
[----:B0-----:R-:W-:Y:S02]  /*91240*/  FSEL R2, R2, RZ, P0 ;  /* 0x000000ff02027208 */ /* 0x001fe40000000000 */
[----:B------:R-:W-:-:S07]  /*91250*/  FSEL R3, R3, -QNAN , P0 ;  /* 0xfff0000003037808 */ /* 0x000fce0000000000 */
.L_x_9930:
[----:B------:R-:W-:Y:S05]  /*91260*/  BSYNC.RECONVERGENT B0 ;  /* 0x0000000000007941 */ /* 0x000fea0003800200 */
.L_x_9928:
        /* <DEDUP_REMOVED lines=10> */
.L_x_9921:
[----:B------:R1:W2:Y:S02]  /*91310*/  DADD R4, R14, R14 ;  /* 0x000000000e047229 */ /* 0x0002a4000000000e */
.L_x_9923:
[----:B------:R-:W-:Y:S05]  /*91320*/  BSYNC.RECONVERGENT B3 ;  /* 0x0000000000037941 */ /* 0x000fea0003800200 */
.L_x_9920:
        /* <DEDUP_REMOVED lines=136> */
.L_x_9932:
        /* <DEDUP_REMOVED lines=10> */
.L_x_9933:
[----:B------:R-:W-:Y:S05]  /*91c50*/  BSYNC.RECONVERGENT B0 ;  /* 0x0000000000007941 */ /* 0x000fea0003800200 */
.L_x_9931:
        /* <DEDUP_REMOVED lines=9> */
.L_x_9936:
        /* <DEDUP_REMOVED lines=181> */
.L_x_9941:
[----:B------:R-:W-:Y:S05]  /*92840*/  BSYNC.RECONVERGENT B0 ;  /* 0x0000000000007941 */ /* 0x000fea0003800200 */
.L_x_9940:
[----:B------:R-:W-:Y:S01]  /*92850*/  IMAD.MOV.U32 R12, RZ, RZ, R8 ;  /* 0x000000ffff0c7224 */ /* 0x000fe200078e0008 */
[----:B------:R-:W-:-:S07]  /*92860*/  MOV R13, R9 ;  /* 0x00000009000d7202 */ /* 0x000fce0000000f00 */
.L_x_9939:
[----:B------:R-:W-:Y:S05]  /*92870*/  BSYNC.RECONVERGENT B1 ;  /* 0x0000000000017941 */ /* 0x000fea0003800200 */
.L_x_9938:
        /* <DEDUP_REMOVED lines=186> */
.L_x_9943:
[----:B------:R-:W-:Y:S01]  /*93420*/  IMAD.MOV.U32 R6, RZ, RZ, 0x0 ;  /* 0x00000000ff067424 */ /* 0x000fe200078e00ff */
[----:B------:R-:W-:Y:S02]  /*93430*/  MOV R7, 0x7ff00000 ;  /* 0x7ff0000000077802 */ /* 0x000fe40000000f00 */
[----:B------:R-:W-:-:S04]  /*93440*/  LOP3.LUT P0, RZ, R13, 0x7fffffff, RZ, 0xc0, !PT ;  /* 0x7fffffff0dff7812 */ /* 0x000fc8000780c0ff */
[----:B------:R-:W0:Y:S02]  /*93450*/  DFMA R6, R12, R6, +INF ;  /* 0x7ff000000c06742b */ /* 0x000e240000000006 */
[----:B0-----:R-:W-:Y:S02]  /*93460*/  FSEL R6, R6, RZ, P0 ;  /* 0x000000ff06067208 */ /* 0x001fe40000000000 */
[----:B------:R-:W-:-:S07]  /*93470*/  FSEL R7, R7, -QNAN , P0 ;  /* 0xfff0000007077808 */ /* 0x000fce0000000000 */
.L_x_9944:
[----:B------:R-:W-:Y:S05]  /*93480*/  BSYNC.RECONVERGENT B0 ;  /* 0x0000000000007941 */ /* 0x000fea0003800200 */
.L_x_9942:
        /* <DEDUP_REMOVED lines=10> */
.L_x_9935:
[----:B------:R2:W3:Y:S02]  /*93530*/  DADD R4, R10, R10 ;  /* 0x000000000a047229 */ /* 0x0004e4000000000a */
.L_x_9937:
[----:B------:R-:W-:Y:S05]  /*93540*/  BSYNC.RECONVERGENT B3 ;  /* 0x0000000000037941 */ /* 0x000fea0003800200 */
.L_x_9934:
        /* <DEDUP_REMOVED lines=122> */
.L_x_9946:
[----:B------:R-:W-:Y:S05]  /*93cf0*/  BSYNC.RECONVERGENT B0 ;  /* 0x0000000000007941 */ /* 0x000fea0003800200 */
.L_x_9945:
[----:B-1-3--:R1:W3:Y:S02]  /*93d00*/  DFMA R14, -R16, R10, -R2 ;  /* 0x0000000a100e722b */ /* 0x00a2e40000000902 */
[----:B-1-3--:R-:W-:Y:S05]  /*93d10*/  BRA `(.L_x_9416) ;  /* 0x0000008c00247947 */ /* 0x00afea0003800000 */
.L_x_9910:
        /* <DEDUP_REMOVED lines=202> */
.L_x_9950:
[----:B------:R-:W-:Y:S01]  /*949c0*/  IMAD.MOV.U32 R6, RZ, RZ, 0x0 ;  /* 0x00000000ff067424 */ /* 0x000fe200078e00ff */
[----:B------:R-:W-:Y:S02]  /*949d0*/  MOV R7, 0x7ff00000 ;  /* 0x7ff0000000077802 */ /* 0x000fe40000000f00 */
[----:B------:R-:W-:-:S04]  /*949e0*/  LOP3.LUT P0, RZ, R5, 0x7fffffff, RZ, 0xc0, !PT ;  /* 0x7fffffff05ff7812 */ /* 0x000fc8000780c0ff */
[----:B------:R-:W1:Y:S02]  /*949f0*/  DFMA R6, R4, R6, +INF ;  /* 0x7ff000000406742b */ /* 0x000e640000000006 */
[----:B-1----:R-:W-:Y:S02]  /*94a00*/  FSEL R4, R6, RZ, P0 ;  /* 0x000000ff06047208 */ /* 0x002fe40000000000 */
[----:B------:R-:W-:-:S07]  /*94a10*/  FSEL R5, R7, -QNAN , P0 ;  /* 0xfff0000007057808 */ /* 0x000fce0000000000 */
.L_x_9951:
[----:B------:R-:W-:Y:S05]  /*94a20*/  BSYNC.RECONVERGENT B0 ;  /* 0x0000000000007941 */ /* 0x000fea0003800200 */
.L_x_9949:
        /* <DEDUP_REMOVED lines=14> */
.L_x_9954:
        /* <DEDUP_REMOVED lines=181> */
.L_x_9959:
[----:B------:R-:W-:Y:S05]  /*95660*/  BSYNC.RECONVERGENT B4 ;  /* 0x0000000000047941 */ /* 0x000fea0003800200 */
.L_x_9958:
[----:B------:R-:W-:Y:S01]  /*95670*/  IMAD.MOV.U32 R12, RZ, RZ, R8 ;  /* 0x000000ffff0c7224 */ /* 0x000fe200078e0008 */
[----:B------:R-:W-:-:S07]  /*95680*/  MOV R13, R9 ;  /* 0x00000009000d7202 */ /* 0x000fce0000000f00 */
.L_x_9957:
[----:B------:R-:W-:Y:S05]  /*95690*/  BSYNC.RECONVERGENT B0 ;  /* 0x0000000000007941 */ /* 0x000fea0003800200 */
.L_x_9956:
        /* <DEDUP_REMOVED lines=186> */
.L_x_9961:
[----:B------:R-:W-:Y:S01]  /*96240*/  IMAD.MOV.U32 R6, RZ, RZ, 0x0 ;  /* 0x00000000ff067424 */ /* 0x000fe200078e00ff */
[----:B------:R-:W-:Y:S02]  /*96250*/  MOV R7, 0x7ff00000 ;  /* 0x7ff0000000077802 */ /* 0x000fe40000000f00 */
[----:B------:R-:W-:-:S04]  /*96260*/  LOP3.LUT P0, RZ, R13, 0x7fffffff, RZ, 0xc0, !PT ;  /* 0x7fffffff0dff7812 */ /* 0x000fc8000780c0ff */
[----:B------:R-:W0:Y:S02]  /*96270*/  DFMA R6, R12, R6, +INF ;  /* 0x7ff000000c06742b */ /* 0x000e240000000006 */
[----:B0-----:R-:W-:Y:S02]  /*96280*/  FSEL R6, R6, RZ, P0 ;  /* 0x000000ff06067208 */ /* 0x001fe40000000000 */
[----:B------:R-:W-:-:S07]  /*96290*/  FSEL R7, R7, -QNAN , P0 ;  /* 0xfff0000007077808 */ /* 0x000fce0000000000 */
.L_x_9962:
[----:B------:R-:W-:Y:S05]  /*962a0*/  BSYNC.RECONVERGENT B0 ;  /* 0x0000000000007941 */ /* 0x000fea0003800200 */
.L_x_9960:
        /* <DEDUP_REMOVED lines=10> */
.L_x_9953:
[----:B------:R1:W2:Y:S02]  /*96350*/  DADD R4, R10, R10 ;  /* 0x000000000a047229 */ /* 0x0002a4000000000a */
.L_x_9955:
[----:B------:R-:W-:Y:S05]  /*96360*/  BSYNC.RECONVERGENT B3 ;  /* 0x0000000000037941 */ /* 0x000fea0003800200 */
.L_x_9952:
        /* <DEDUP_REMOVED lines=134> */
.L_x_9948:
        /* <DEDUP_REMOVED lines=64> */
.L_x_9965:
[----:B------:R-:W-:Y:S05]  /*96fd0*/  BSYNC.RECONVERGENT B0 ;  /* 0x0000000000007941 */ /* 0x000fea0003800200 */
.L_x_9964:
        /* <DEDUP_REMOVED lines=57> */
.L_x_9967:
[----:B------:R-:W-:Y:S05]  /*97370*/  BSYNC.RECONVERGENT B3 ;  /* 0x0000000000037941 */ /* 0x000fea0003800200 */
.L_x_9966:
        /* <DEDUP_REMOVED lines=107> */
[----:B01----:R-:W-:Y:S05]  /*97a30*/  CALL.REL.NOINC `($__internal_27_$__cuda_sm20_dblrcp_rn_slowpath_v3) ;  /* 0x0000004c00f07944 */ /* 0x003fea0003c00000 */
[----:B------:R-:W-:Y:S01]  /*97a40*/  MOV R6, R5 ;  /* 0x0000000500067202 */ /* 0x000fe20000000f00 */
[----:B------:R-:W-:-:S07]  /*97a50*/  IMAD.MOV.U32 R7, RZ, RZ, R0 ;  /* 0x000000ffff077224 */ /* 0x000fce00078e0000 */
.L_x_9969:
[----:B------:R-:W-:Y:S05]  /*97a60*/  BSYNC.RECONVERGENT B3 ;  /* 0x0000000000037941 */ /* 0x000fea0003800200 */
.L_x_9968:
        /* <DEDUP_REMOVED lines=222> */
.L_x_9971:
[----:B------:R-:W-:Y:S05]  /*98850*/  BSYNC.RECONVERGENT B0 ;  /* 0x0000000000007941 */ /* 0x000fea0003800200 */
.L_x_9970:
        /* <DEDUP_REMOVED lines=50> */
.L_x_9973:
[----:B------:R-:W-:Y:S05]  /*98b80*/  BSYNC.RECONVERGENT B0 ;  /* 0x0000000000007941 */ /* 0x000fea0003800200 */
.L_x_9972:
        /* <DEDUP_REMOVED lines=170> */
.L_x_9976:
[----:B------:R-:W-:Y:S05]  /*99630*/  BSYNC.RECONVERGENT B0 ;  /* 0x0000000000007941 */ /* 0x000fea0003800200 */
.L_x_9975:
        /* <DEDUP_REMOVED lines=9> */
.L_x_9978:
[----:B------:R-:W-:Y:S05]  /*996d0*/  BSYNC.RECONVERGENT B0 ;  /* 0x0000000000007941 */ /* 0x000fea0003800200 */
.L_x_9977:
        /* <DEDUP_REMOVED lines=28> */
.L_x_9981:
        /* <DEDUP_REMOVED lines=18> */
.L_x_9980:
[----:B------:R-:W-:Y:S05]  /*999c0*/  BSYNC.RECONVERGENT B0 ;  /* 0x0000000000007941 */ /* 0x000fea0003800200 */
.L_x_9979:
        /* <DEDUP_REMOVED lines=24> */
.L_x_9983:
[----:B------:R-:W-:Y:S05]  /*99b50*/  BSYNC.RECONVERGENT B0 ;  /* 0x0000000000007941 */ /* 0x000fea0003800200 */
.L_x_9982:
        /* <DEDUP_REMOVED lines=9> */
.L_x_9974:
        /* <DEDUP_REMOVED lines=63> */
.L_x_9985:
[----:B------:R-:W-:Y:S05]  /*99fe0*/  BSYNC.RECONVERGENT B0 ;  /* 0x0000000000007941 */ /* 0x000fea0003800200 */
.L_x_9984:
        /* <DEDUP_REMOVED lines=58> */
.L_x_9989:
[----:B------:R-:W-:Y:S05]  /*9a390*/  BSYNC.RECONVERGENT B0 ;  /* 0x0000000000007941 */ /* 0x000fea0003800200 */
.L_x_9988:
        /* <DEDUP_REMOVED lines=78> */
.L_x_9987:
        /* <DEDUP_REMOVED lines=191> */
.L_x_9991:
[----:B------:R-:W-:Y:S01]  /*9b470*/  MOV R6, 0x0 ;  /* 0x0000000000067802 */ /* 0x000fe20000000f00 */
[----:B------:R-:W-:Y:S01]  /*9b480*/  IMAD.MOV.U32 R7, RZ, RZ, 0x7ff00000 ;  /* 0x7ff00000ff077424 */ /* 0x000fe200078e00ff */
[----:B------:R-:W-:-:S05]  /*9b490*/  LOP3.LUT P0, RZ, R5, 0x7fffffff, RZ, 0xc0, !PT ;  /* 0x7fffffff05ff7812 */ /* 0x000fca000780c0ff */
[----:B------:R-:W0:Y:S02]  /*9b4a0*/  DFMA R6, R4, R6, +INF ;  /* 0x7ff000000406742b */ /* 0x000e240000000006 */
[----:B0-----:R-:W-:Y:S02]  /*9b4b0*/  FSEL R6, R6, RZ, P0 ;  /* 0x000000ff06067208 */ /* 0x001fe40000000000 */
[----:B------:R-:W-:-:S07]  /*9b4c0*/  FSEL R7, R7, -QNAN , P0 ;  /* 0xfff0000007077808 */ /* 0x000fce0000000000 */
.L_x_9990:
[----:B------:R-:W-:Y:S05]  /*9b4d0*/  BSYNC.RECONVERGENT B3 ;  /* 0x0000000000037941 */ /* 0x000fea0003800200 */
.L_x_9986:
        /* <DEDUP_REMOVED lines=62> */
.L_x_9993:
[----:B------:R-:W-:Y:S05]  /*9b8c0*/  BSYNC.RECONVERGENT B0 ;  /* 0x0000000000007941 */ /* 0x000fea0003800200 */
.L_x_9992:
        /* <DEDUP_REMOVED lines=123> */
.L_x_9995:
[----:B------:R-:W-:Y:S05]  /*9c080*/  BSYNC.RECONVERGENT B0 ;  /* 0x0000000000007941 */ /* 0x000fea0003800200 */
.L_x_9994:
[----:B-1----:R2:W3:Y:S02]  /*9c090*/  DMUL R18, R12, R22 ;  /* 0x000000160c127228 */ /* 0x0024e40000000000 */
.L_x_9963:
[----:B------:R-:W-:Y:S05]  /*9c0a0*/  BSYNC.RECONVERGENT B1 ;  /* 0x0000000000017941 */ /* 0x000fea0003800200 */
.L_x_9947:
        /* <DEDUP_REMOVED lines=11> */
.L_x_10000:
        /* <DEDUP_REMOVED lines=55> */
[----:B------:R-:W-:Y:S01]  /*9c4d0*/  IMAD.MOV.U32 R8, RZ, RZ, R6 ;  /* 0x000000ffff087224 */ /* 0x000fe200078e0006 */
[----:B------:R-:W-:-:S07]  /*9c4e0*/  MOV R9, R5 ;  /* 0x0000000500097202 */ /* 0x000fce0000000f00 */
.L_x_9999:
[----:B------:R-:W-:Y:S05]  /*9c4f0*/  BSYNC.RECONVERGENT B1 ;  /* 0x0000000000017941 */ /* 0x000fea0003800200 */
.L_x_9998:
        /* <DEDUP_REMOVED lines=20> */
.L_x_9997:
        /* <DEDUP_REMOVED lines=53> */
[----:B------:R-:W-:-:S07]  /*9c990*/  MOV R7, R5 ;  /* 0x0000000500077202 */ /* 0x000fce0000000f00 */
.L_x_9996:
[----:B------:R3:W4:Y:S02]  /*9c9a0*/  DADD R14, -R6, 1 ;  /* 0x3ff00000060e7429 */ /* 0x0007240000000100 */
.L_x_9416:
[----:B------:R-:W-:Y:S05]  /*9c9b0*/  BSYNC.RECONVERGENT B7 ;  /* 0x0000000000077941 */ /* 0x000fea0003800200 */
.L_x_9415:
[----:B------:R-:W-:Y:S01]  /*9c9c0*/  MOV R2, R45 ;  /* 0x0000002d00027202 */ /* 0x000fe20000000f00 */
[----:B------:R-:W-:Y:S02]  /*9c9d0*/  IMAD.MOV.U32 R3, RZ, RZ, 0x0 ;  /* 0x00000000ff037424 */ /* 0x000fe400078e00ff */
[----:B----4-:R-:W-:Y:S02]  /*9c9e0*/  IMAD.MOV.U32 R0, RZ, RZ, R14 ;  /* 0x000000ffff007224 */ /* 0x010fe400078e000e */
[----:B0123--:R-:W-:Y:S05]  /*9c9f0*/  RET.REL.NODEC R2 `(_ZN2at6native29vectorized_elementwise_kernelILi4EN48_GLOBAL__N__08322988_15_IGammaKernel_cu_cb51a28d10CalcIgammaIdEESt5arrayIPcLm3EEEEviT0_T1_) ;  /* 0xfffff63402807950 */ /* 0x00ffea0003c3ffff */
        .weak           $__internal_27_$__cuda_sm20_dblrcp_rn_slowpath_v3
        .type           $__internal_27_$__cuda_sm20_dblrcp_rn_slowpath_v3,@function
        .size           $__internal_27_$__cuda_sm20_dblrcp_rn_slowpath_v3,($__internal_28_$__cuda_sm20_div_rn_f64_full - $__internal_27_$__cuda_sm20_dblrcp_rn_slowpath_v3)
$__internal_27_$__cuda_sm20_dblrcp_rn_slowpath_v3:
        /* <DEDUP_REMOVED lines=57> */
.L_x_10004:
        /* <DEDUP_REMOVED lines=34> */
.L_x_10002:
[----:B------:R-:W-:Y:S02]  /*9cfb0*/  LOP3.LUT R9, R7, 0x80000, RZ, 0xfc, !PT ;  /* 0x0008000007097812 */ /* 0x000fe400078efcff */
[----:B------:R-:W-:-:S07]  /*9cfc0*/  MOV R8, R6 ;  /* 0x0000000600087202 */ /* 0x000fce0000000f00 */
.L_x_10003:
[----:B------:R-:W-:Y:S05]  /*9cfd0*/  BSYNC.RECONVERGENT B0 ;  /* 0x0000000000007941 */ /* 0x000fea0003800200 */
.L_x_10001:
[----:B------:R-:W-:Y:S02]  /*9cfe0*/  IMAD.MOV.U32 R6, RZ, RZ, R24 ;  /* 0x000000ffff067224 */ /* 0x000fe400078e0018 */
[----:B------:R-:W-:Y:S02]  /*9cff0*/  HFMA2 R7, -RZ, RZ, 0, 0 ;  /* 0x00000000ff077431 */ /* 0x000fe400000001ff */
[----:B------:R-:W-:Y:S01]  /*9d000*/  IMAD.MOV.U32 R5, RZ, RZ, R8 ;  /* 0x000000ffff057224 */ /* 0x000fe200078e0008 */
[----:B------:R-:W-:Y:S01]  /*9d010*/  MOV R0, R9 ;  /* 0x0000000900007202 */ /* 0x000fe20000000f00 */
[----:B------:R-:W-:Y:S06]  /*9d020*/  RET.REL.NODEC R6 `(_ZN2at6native29vectorized_elementwise_kernelILi4EN48_GLOBAL__N__08322988_15_IGammaKernel_cu_cb51a28d10CalcIgammaIdEESt5arrayIPcLm3EEEEviT0_T1_) ;  /* 0xfffff62c06f47950 */ /* 0x000fec0003c3ffff */
        .weak           $__internal_28_$__cuda_sm20_div_rn_f64_full
        .type           $__internal_28_$__cuda_sm20_div_rn_f64_full,@function
        .size           $__internal_28_$__cuda_sm20_div_rn_f64_full,($__internal_29_$__cuda_sm20_dsqrt_rn_f64_mediumpath_v1 - $__internal_28_$__cuda_sm20_div_rn_f64_full)
$__internal_28_$__cuda_sm20_div_rn_f64_full:
        /* <DEDUP_REMOVED lines=108> */
.L_x_10006:
        /* <DEDUP_REMOVED lines=17> */
.L_x_10009:
[----:B------:R-:W-:Y:S01]  /*9d800*/  LOP3.LUT R5, R29, 0x80000, RZ, 0xfc, !PT ;  /* 0x000800001d057812 */ /* 0x000fe200078efcff */
[----:B------:R-:W-:-:S03]  /*9d810*/  IMAD.MOV.U32 R30, RZ, RZ, R28 ;  /* 0x000000ffff1e7224 */ /* 0x000fc600078e001c */
[----:B------:R-:W-:Y:S01]  /*9d820*/  MOV R31, R5 ;  /* 0x00000005001f7202 */ /* 0x000fe20000000f00 */
[----:B------:R-:W-:Y:S06]  /*9d830*/  BRA `(.L_x_10007) ;  /* 0x00000000000c7947 */ /* 0x000fec0003800000 */
.L_x_10008:
[----:B------:R-:W-:Y:S01]  /*9d840*/  LOP3.LUT R5, R35, 0x80000, RZ, 0xfc, !PT ;  /* 0x0008000023057812 */ /* 0x000fe200078efcff */
[----:B------:R-:W-:-:S03]  /*9d850*/  IMAD.MOV.U32 R30, RZ, RZ, R34 ;  /* 0x000000ffff1e7224 */ /* 0x000fc600078e0022 */
[----:B------:R-:W-:-:S07]  /*9d860*/  MOV R31, R5 ;  /* 0x00000005001f7202 */ /* 0x000fce0000000f00 */
.L_x_10007:
[----:B------:R-:W-:Y:S05]  /*9d870*/  BSYNC.RECONVERGENT B6 ;  /* 0x0000000000067941 */ /* 0x000fea0003800200 */
.L_x_10005:
[----:B------:R-:W-:Y:S02]  /*9d880*/  IMAD.MOV.U32 R8, RZ, RZ, R0 ;  /* 0x000000ffff087224 */ /* 0x000fe400078e0000 */
[----:B------:R-:W-:Y:S02]  /*9d890*/  HFMA2 R9, -RZ, RZ, 0, 0 ;  /* 0x00000000ff097431 */ /* 0x000fe400000001ff */
[--C-:B------:R-:W-:Y:S01]  /*9d8a0*/  IMAD.MOV.U32 R6, RZ, RZ, R30.reuse ;  /* 0x000000ffff067224 */ /* 0x100fe200078e001e */
[-C--:B------:R-:W-:Y:S01]  /*9d8b0*/  MOV R5, R31.reuse ;  /* 0x0000001f00057202 */ /* 0x080fe20000000f00 */
[----:B------:R-:W-:Y:S01]  /*9d8c0*/  IMAD.MOV.U32 R28, RZ, RZ, R30 ;  /* 0x000000ffff1c7224 */ /* 0x000fe200078e001e */
[----:B------:R-:W-:Y:S01]  /*9d8d0*/  MOV R29, R31 ;  /* 0x0000001f001d7202 */ /* 0x000fe20000000f00 */
[----:B------:R-:W-:Y:S06]  /*9d8e0*/  RET.REL.NODEC R8 `(_ZN2at6native29vectorized_elementwise_kernelILi4EN48_GLOBAL__N__08322988_15_IGammaKernel_cu_cb51a28d10CalcIgammaIdEESt5arrayIPcLm3EEEEviT0_T1_) ;  /* 0xfffff62408c47950 */ /* 0x000fec0003c3ffff */
        .weak           $__internal_29_$__cuda_sm20_dsqrt_rn_f64_mediumpath_v1
        .type           $__internal_29_$__cuda_sm20_dsqrt_rn_f64_mediumpath_v1,@function
        .size           $__internal_29_$__cuda_sm20_dsqrt_rn_f64_mediumpath_v1,($_ZN2at6native29vectorized_elementwise_kernelILi4EN48_GLOBAL__N__08322988_15_IGammaKernel_cu_cb51a28d10CalcIgammaIdEESt5arrayIPcLm3EEEEviT0_T1_$__internal_accurate_pow - $__internal_29_$__cuda_sm20_dsqrt_rn_f64_mediumpath_v1)
$__internal_29_$__cuda_sm20_dsqrt_rn_f64_mediumpath_v1:
        /* <DEDUP_REMOVED lines=25> */
.L_x_10011:
        /* <DEDUP_REMOVED lines=56> */
.L_x_10013:
[----:B------:R0:W1:Y:S02]  /*9de00*/  DADD R8, R6, R6 ;  /* 0x0000000006087229 */ /* 0x0000640000000006 */
.L_x_10012:
[----:B------:R-:W-:Y:S05]  /*9de10*/  BSYNC.RECONVERGENT B0 ;  /* 0x0000000000007941 */ /* 0x000fea0003800200 */
.L_x_10010:
[----:B0-----:R-:W-:Y:S01]  /*9de20*/  IMAD.MOV.U32 R6, RZ, RZ, R0 ;  /* 0x000000ffff067224 */ /* 0x001fe200078e0000 */
[----:B------:R-:W-:-:S04]  /*9de30*/  MOV R7, 0x0 ;  /* 0x0000000000077802 */ /* 0x000fc80000000f00 */
[----:B-1----:R-:W-:Y:S05]  /*9de40*/  RET.REL.NODEC R6 `(_ZN2at6native29vectorized_elementwise_kernelILi4EN48_GLOBAL__N__08322988_15_IGammaKernel_cu_cb51a28d10CalcIgammaIdEESt5arrayIPcLm3EEEEviT0_T1_) ;  /* 0xfffff620066c7950 */ /* 0x002fea0003c3ffff */
        .type           $_ZN2at6native29vectorized_elementwise_kernelILi4EN48_GLOBAL__N__08322988_15_IGammaKernel_cu_cb51a28d10CalcIgammaIdEESt5arrayIPcLm3EEEEviT0_T1_$__internal_accurate_pow,@function
        .size           $_ZN2at6native29vectorized_elementwise_kernelILi4EN48_GLOBAL__N__08322988_15_IGammaKernel_cu_cb51a28d10CalcIgammaIdEESt5arrayIPcLm3EEEEviT0_T1_$__internal_accurate_pow,($_ZN2at6native29vectorized_elementwise_kernelILi4EN48_GLOBAL__N__08322988_15_IGammaKernel_cu_cb51a28d10CalcIgammaIdEESt5arrayIPcLm3EEEEviT0_T1_$__internal_lgamma_pos - $_ZN2at6native29vectorized_elementwise_kernelILi4EN48_GLOBAL__N__08322988_15_IGammaKernel_cu_cb51a28d10CalcIgammaIdEESt5arrayIPcLm3EEEEviT0_T1_$__internal_accurate_pow)
$_ZN2at6native29vectorized_elementwise_kernelILi4EN48_GLOBAL__N__08322988_15_IGammaKernel_cu_cb51a28d10CalcIgammaIdEESt5arrayIPcLm3EEEEviT0_T1_$__internal_accurate_pow:
        /* <DEDUP_REMOVED lines=477> */
.L_x_10014:
        /* <DEDUP_REMOVED lines=10> */
[----:B------:R-:W-:Y:S06]  /*9fcc0*/  RET.REL.NODEC R8 `(_ZN2at6native29vectorized_elementwise_kernelILi4EN48_GLOBAL__N__08322988_15_IGammaKernel_cu_cb51a28d10CalcIgammaIdEESt5arrayIPcLm3EEEEviT0_T1_) ;  /* 0xfffff60008cc7950 */ /* 0x000fec0003c3ffff */
        .type           $_ZN2at6native29vectorized_elementwise_kernelILi4EN48_GLOBAL__N__08322988_15_IGammaKernel_cu_cb51a28d10CalcIgammaIdEESt5arrayIPcLm3EEEEviT0_T1_$__internal_lgamma_pos,@function
        .size           $_ZN2at6native29vectorized_elementwise_kernelILi4EN48_GLOBAL__N__08322988_15_IGammaKernel_cu_cb51a28d10CalcIgammaIdEESt5arrayIPcLm3EEEEviT0_T1_$__internal_lgamma_pos,(.L_x_10097 - $_ZN2at6native29vectorized_elementwise_kernelILi4EN48_GLOBAL__N__08322988_15_IGammaKernel_cu_cb51a28d10CalcIgammaIdEESt5arrayIPcLm3EEEEviT0_T1_$__internal_lgamma_pos)
$_ZN2at6native29vectorized_elementwise_kernelILi4EN48_GLOBAL__N__08322988_15_IGammaKernel_cu_cb51a28d10CalcIgammaIdEESt5arrayIPcLm3EEEEviT0_T1_$__internal_lgamma_pos:
        /* <DEDUP_REMOVED lines=182> */
.L_x_10019:
[----:B------:R-:W-:Y:S01]  /*a0830*/  IMAD.MOV.U32 R8, RZ, RZ, 0x0 ;  /* 0x00000000ff087424 */ /* 0x000fe200078e00ff */
[----:B------:R-:W-:-:S06]  /*a0840*/  MOV R9, 0x7ff00000 ;  /* 0x7ff0000000097802 */ /* 0x000fcc0000000f00 */
[----:B------:R0:W1:Y:S02]  /*a0850*/  DFMA R8, R6, R8, +INF ;  /* 0x7ff000000608742b */ /* 0x0000640000000008 */
.L_x_10020:
[----:B------:R-:W-:Y:S05]  /*a0860*/  BSYNC.RECONVERGENT B5 ;  /* 0x0000000000057941 */ /* 0x000fea0003800200 */
.L_x_10018:
        /* <DEDUP_REMOVED lines=91> */
.L_x_10017:
        /* <DEDUP_REMOVED lines=149> */
[----:B------:R-:W-:Y:S05]  /*a1770*/  CALL.REL.NOINC `($__internal_28_$__cuda_sm20_div_rn_f64_full) ;  /* 0xffffffb8002c7944 */ /* 0x000fea0003c3ffff */
[----:B------:R-:W-:Y:S01]  /*a1780*/  IMAD.MOV.U32 R22, RZ, RZ, R28 ;  /* 0x000000ffff167224 */ /* 0x000fe200078e001c */
[----:B------:R-:W-:-:S07]  /*a1790*/  MOV R23, R29 ;  /* 0x0000001d00177202 */ /* 0x000fce0000000f00 */
.L_x_10023:
[----:B------:R-:W-:Y:S05]  /*a17a0*/  BSYNC.RECONVERGENT B5 ;  /* 0x0000000000057941 */ /* 0x000fea0003800200 */
.L_x_10022:
[----:B------:R1:W2:Y:S02]  /*a17b0*/  DADD R6, R18, R22 ;  /* 0x0000000012067229 */ /* 0x0002a40000000016 */
[----:B-12---:R-:W-:Y:S05]  /*a17c0*/  BRA `(.L_x_10021) ;  /* 0x0000002400547947 */ /* 0x006fea0003800000 */
.L_x_10016:
        /* <DEDUP_REMOVED lines=144> */
.L_x_10024:
        /* <DEDUP_REMOVED lines=158> */
.L_x_10025:
        /* <DEDUP_REMOVED lines=288> */
.L_x_10026:
[----:B------:R-:W-:Y:S01]  /*a3cb0*/  MOV R8, 0x0 ;  /* 0x0000000000087802 */ /* 0x000fe20000000f00 */
[----:B------:R-:W-:Y:S01]  /*a3cc0*/  IMAD.MOV.U32 R9, RZ, RZ, 0x7ff00000 ;  /* 0x7ff00000ff097424 */ /* 0x000fe200078e00ff */
[----:B------:R-:W-:-:S05]  /*a3cd0*/  LOP3.LUT P0, RZ, R7, 0x7fffffff, RZ, 0xc0, !PT ;  /* 0x7fffffff07ff7812 */ /* 0x000fca000780c0ff */
[----:B------:R-:W0:Y:S02]  /*a3ce0*/  DFMA R6, R6, R8, +INF ;  /* 0x7ff000000606742b */ /* 0x000e240000000008 */
[----:B0-----:R-:W-:Y:S02]  /*a3cf0*/  FSEL R6, R6, RZ, P0 ;  /* 0x000000ff06067208 */ /* 0x001fe40000000000 */
[----:B------:R-:W-:-:S07]  /*a3d00*/  FSEL R7, R7, -QNAN , P0 ;  /* 0xfff0000007077808 */ /* 0x000fce0000000000 */
.L_x_10027:
[----:B------:R-:W0:Y:S02]  /*a3d10*/  DADD R6, -RZ, -R6 ;  /* 0x00000000ff067229 */ /* 0x000e240000000906 */
.L_x_10021:
[----:B------:R-:W-:Y:S05]  /*a3d20*/  BSYNC.RECONVERGENT B0 ;  /* 0x0000000000007941 */ /* 0x000fea0003800200 */
.L_x_10015:
[----:B------:R-:W-:Y:S01]  /*a3d30*/  HFMA2 R5, -RZ, RZ, 0, 0 ;  /* 0x00000000ff057431 */ /* 0x000fe200000001ff */
[----:B0-----:R-:W-:Y:S01]  /*a3d40*/  MOV R18, R6 ;  /* 0x0000000600127202 */ /* 0x001fe20000000f00 */
[----:B------:R-:W-:Y:S02]  /*a3d50*/  IMAD.MOV.U32 R19, RZ, RZ, R7 ;  /* 0x000000ffff137224 */ /* 0x000fe400078e0007 */
[----:B------:R-:W-:Y:S05]  /*a3d60*/  RET.REL.NODEC R4 `(_ZN2at6native29vectorized_elementwise_kernelILi4EN48_GLOBAL__N__08322988_15_IGammaKernel_cu_cb51a28d10CalcIgammaIdEESt5arrayIPcLm3EEEEviT0_T1_) ;  /* 0xfffff5c004a47950 */ /* 0x000fea0003c3ffff */
.L_x_10028:
        /* <DEDUP_REMOVED lines=9> */
.L_x_10097:


//--------------------- .text._ZN2at6native29vectorized_elementwise_kernelILi8EN48_GLOBAL__N__08322988_15_IGammaKernel_cu_cb51a28d10CalcIgammaIdEESt5arrayIPcLm3EEEEviT0_T1_ --------------------------
	.section	.text._ZN2at6native29vectorized_elementwise_kernelILi8EN48_GLOBAL__N__08322988_15_IGammaKernel_cu_cb51a28d10CalcIgammaIdEESt5arrayIPcLm3EEEEviT0_T1_,"ax",@progbits
	.align	128
.text._ZN2at6native29vectorized_elementwise_kernelILi8EN48_GLOBAL__N__08322988_15_IGammaKernel_cu_cb51a28d10CalcIgammaIdEESt5arrayIPcLm3EEEEviT0_T1_:
        .type           _ZN2at6native29vectorized_elementwise_kernelILi8EN48_GLOBAL__N__08322988_15_IGammaKernel_cu_cb51a28d10CalcIgammaIdEESt5arrayIPcLm3EEEEviT0_T1_,@function
        .size           _ZN2at6native29vectorized_elementwise_kernelILi8EN48_GLOBAL__N__08322988_15_IGammaKernel_cu_cb51a28d10CalcIgammaIdEESt5arrayIPcLm3EEEEviT0_T1_,(.L_x_10105 - _ZN2at6native29vectorized_elementwise_kernelILi8EN48_GLOBAL__N__08322988_15_IGammaKernel_cu_cb51a28d10CalcIgammaIdEESt5arrayIPcLm3EEEEviT0_T1_)
        .other          _ZN2at6native29vectorized_elementwise_kernelILi8EN48_GLOBAL__N__08322988_15_IGammaKernel_cu_cb51a28d10CalcIgammaIdEESt5arrayIPcLm3EEEEviT0_T1_,@"STO_CUDA_ENTRY STV_DEFAULT"
_ZN2at6native29vectorized_elementwise_kernelILi8EN48_GLOBAL__N__08322988_15_IGammaKernel_cu_cb51a28d10CalcIgammaIdEESt5arrayIPcLm3EEEEviT0_T1_:
[----:B------:R-:W-:Y:S01]  /*0000*/  LDC R1, c[0x0][0x37c] ;  /* 0x0000df00ff017b82 */ /* 0x000fe20000000800 */
[----:B------:R-:W-:Y:S05]  /*0010*/  EXIT ;  /* 0x000000000000794d */ /* 0x000fea0003800000 */
.L_x_10029:
        /* <DEDUP_REMOVED lines=14> */
.L_x_10105:


//--------------------- .nv.global.init           --------------------------
	.section	.nv.global.init,"aw",@progbits
	.align	16
.nv.global.init:
	.type		__cudart_sin_cos_coeffs,@object
	.size		__cudart_sin_cos_coeffs,($str$6 - __cudart_sin_cos_coeffs)
__cudart_sin_cos_coeffs:
        /* <DEDUP_REMOVED lines=8> */
	.type		$str$6,@object
	.size		$str$6,(__unnamed_3 - $str$6)
$str$6:
        /*0080*/ 	.byte	0x66, 0x61, 0x6c, 0x73, 0x65, 0x00
	.type		__unnamed_3,@object
	.size		__unnamed_3,(__unnamed_1 - __unnamed_3)
__unnamed_3:
        /*0086*/ 	.byte	0x66, 0x65, 0x74, 0x63, 0x68, 0x5f, 0x61, 0x6e, 0x64, 0x5f, 0x63, 0x61, 0x73, 0x74, 0x00
	.type		__unnamed_1,@object
	.size		__unnamed_1,(__unnamed_2 - __unnamed_1)
__unnamed_1:
        /*0095*/ 	.byte	0x66, 0x65, 0x74, 0x63, 0x68, 0x5f, 0x61, 0x6e, 0x64, 0x5f, 0x63, 0x61, 0x73, 0x74, 0x00
	.type		__unnamed_2,@object
	.size		__unnamed_2,(__unnamed_4 - __unnamed_2)
__unnamed_2:
        /*00a4*/ 	.byte	0x63, 0x61, 0x73, 0x74, 0x5f, 0x61, 0x6e, 0x64, 0x5f, 0x73, 0x74, 0x6f, 0x72, 0x65, 0x00
	.type		__unnamed_4,@object
	.size		__unnamed_4,($str$7 - __unnamed_4)
__unnamed_4:
        /*00b3*/ 	.byte	0x63, 0x61, 0x73, 0x74, 0x5f, 0x61, 0x6e, 0x64, 0x5f, 0x73, 0x74, 0x6f, 0x72, 0x65, 0x00
	.type		$str$7,@object
	.size		$str$7,(.L_33 - $str$7)
$str$7:
        /*00c2*/ 	.byte	0x2f, 0x72, 0x6f, 0x6f, 0x74, 0x2f, 0x2e, 0x70, 0x79, 0x65, 0x6e, 0x76, 0x2f, 0x76, 0x65, 0x72
        /*00d2*/ 	.byte	0x73, 0x69, 0x6f, 0x6e, 0x73, 0x2f, 0x33, 0x2e, 0x31, 0x33, 0x2e, 0x31, 0x32, 0x2f, 0x6c, 0x69
        /*00e2*/ 	.byte	0x62, 0x2f, 0x70, 0x79, 0x74, 0x68, 0x6f, 0x6e, 0x33, 0x2e, 0x31, 0x33, 0x2f, 0x73, 0x69, 0x74
        /*00f2*/ 	.byte	0x65, 0x2d, 0x70, 0x61, 0x63, 0x6b, 0x61, 0x67, 0x65, 0x73, 0x2f, 0x74, 0x6f, 0x72, 0x63, 0x68
        /*0102*/ 	.byte	0x2f, 0x69, 0x6e, 0x63, 0x6c, 0x75, 0x64, 0x65, 0x2f, 0x63, 0x31, 0x30, 0x2f, 0x63, 0x6f, 0x72
        /*0112*/ 	.byte	0x65, 0x2f, 0x44, 0x79, 0x6e, 0x61, 0x6d, 0x69, 0x63, 0x43, 0x61, 0x73, 0x74, 0x2e, 0x68, 0x00
.L_33:


//--------------------- .nv.shared.reserved.0     --------------------------
	.section	.nv.shared.reserved.0,"aw",@nobits
	.weak		__nv_reservedSMEM_offset_0_alias
	.size		__nv_reservedSMEM_offset_0_alias, 0, 64
	.other		__nv_reservedSMEM_offset_0_alias,@"STO_CUDA_RESERVED_SHARED STV_DEFAULT"
__nv_reservedSMEM_offset_0_alias:
	.zero		0
	.zero		64


//--------------------- .nv.global                --------------------------
	.section	.nv.global,"aw",@nobits
.nv.global:
	.type		_ZN46_INTERNAL_08322988_15_IGammaKernel_cu_cb51a28d4cuda3std3__48in_placeE,@object
	.size		_ZN46_INTERNAL_08322988_15_IGammaKernel_cu_cb51a28d4cuda3std3__48in_placeE,(_ZN46_INTERNAL_08322988_15_IGammaKernel_cu_cb51a28d4cuda3std6ranges3__45__cpo8distanceE - _ZN46_INTERNAL_08322988_15_IGammaKernel_cu_cb51a28d4cuda3std3__48in_placeE)
_ZN46_INTERNAL_08322988_15_IGammaKernel_cu_cb51a28d4cuda3std3__48in_placeE:
	.zero		1
	.type		_ZN46_INTERNAL_08322988_15_IGammaKernel_cu_cb51a28d4cuda3std6ranges3__45__cpo8distanceE,@object
	.size		_ZN46_INTERNAL_08322988_15_IGammaKernel_cu_cb51a28d4cuda3std6ranges3__45__cpo8distanceE,(_ZN46_INTERNAL_08322988_15_IGammaKernel_cu_cb51a28d4cuda3std3__45__cpo6cbeginE - _ZN46_INTERNAL_08322988_15_IGammaKernel_cu_cb51a28d4cuda3std6ranges3__45__cpo8distanceE)
_ZN46_INTERNAL_08322988_15_IGammaKernel_cu_cb51a28d4cuda3std6ranges3__45__cpo8distanceE:
	.zero		1
	.type		_ZN46_INTERNAL_08322988_15_IGammaKernel_cu_cb51a28d4cuda3std3__45__cpo6cbeginE,@object
	.size		_ZN46_INTERNAL_08322988_15_IGammaKernel_cu_cb51a28d4cuda3std3__45__cpo6cbeginE,(_ZN46_INTERNAL_08322988_15_IGammaKernel_cu_cb51a28d4cuda3std6ranges3__45__cpo7advanceE - _ZN46_INTERNAL_08322988_15_IGammaKernel_cu_cb51a28d4cuda3std3__45__cpo6cbeginE)
_ZN46_INTERNAL_08322988_15_IGammaKernel_cu_cb51a28d4cuda3std3__45__cpo6cbeginE:
	.zero		1
	.type		_ZN46_INTERNAL_08322988_15_IGammaKernel_cu_cb51a28d4cuda3std6ranges3__45__cpo7advanceE,@object
	.size		_ZN46_INTERNAL_08322988_15_IGammaKernel_cu_cb51a28d4cuda3std6ranges3__45__cpo7advanceE,(_ZN46_INTERNAL_08322988_15_IGammaKernel_cu_cb51a28d4cuda3std3__45__cpo7crbeginE - _ZN46_INTERNAL_08322988_15_IGammaKernel_cu_cb51a28d4cuda3std6ranges3__45__cpo7advanceE)
_ZN46_INTERNAL_08322988_15_IGammaKernel_cu_cb51a28d4cuda3std6ranges3__45__cpo7advanceE:
	.zero		1
	.type		_ZN46_INTERNAL_08322988_15_IGammaKernel_cu_cb51a28d4cuda3std3__45__cpo7crbeginE,@object
	.size		_ZN46_INTERNAL_08322988_15_IGammaKernel_cu_cb51a28d4cuda3std3__45__cpo7crbeginE,(_ZN46_INTERNAL_08322988_15_IGammaKernel_cu_cb51a28d4cuda3std6ranges3__45__cpo4dataE - _ZN46_INTERNAL_08322988_15_IGammaKernel_cu_cb51a28d4cuda3std3__45__cpo7crbeginE)
_ZN46_INTERNAL_08322988_15_IGammaKernel_cu_cb51a28d4cuda3std3__45__cpo7crbeginE:
	.zero		1
	.type		_ZN46_INTERNAL_08322988_15_IGammaKernel_cu_cb51a28d4cuda3std6ranges3__45__cpo4dataE,@object
	.size		_ZN46_INTERNAL_08322988_15_IGammaKernel_cu_cb51a28d4cuda3std6ranges3__45__cpo4dataE,(_ZN46_INTERNAL_08322988_15_IGammaKernel_cu_cb51a28d4cuda3std6ranges3__45__cpo5beginE - _ZN46_INTERNAL_08322988_15_IGammaKernel_cu_cb51a28d4cuda3std6ranges3__45__cpo4dataE)
_ZN46_INTERNAL_08322988_15_IGammaKernel_cu_cb51a28d4cuda3std6ranges3__45__cpo4dataE:
	.zero		1
	.type		_ZN46_INTERNAL_08322988_15_IGammaKernel_cu_cb51a28d4cuda3std6ranges3__45__cpo5beginE,@object
	.size		_ZN46_INTERNAL_08322988_15_IGammaKernel_cu_cb51a28d4cuda3std6ranges3__45__cpo5beginE,(_ZN46_INTERNAL_08322988_15_IGammaKernel_cu_cb51a28d4cuda3std3__448_GLOBAL__N__08322988_15_IGammaKernel_cu_cb51a28d6ignoreE - _ZN46_INTERNAL_08322988_15_IGammaKernel_cu_cb51a28d4cuda3std6ranges3__45__cpo5beginE)
_ZN46_INTERNAL_08322988_15_IGammaKernel_cu_cb51a28d4cuda3std6ranges3__45__cpo5beginE:
	.zero		1
	.type		_ZN46_INTERNAL_08322988_15_IGammaKernel_cu_cb51a28d4cuda3std3__448_GLOBAL__N__08322988_15_IGammaKernel_cu_cb51a28d6ignoreE,@object
	.size		_ZN46_INTERNAL_08322988_15_IGammaKernel_cu_cb51a28d4cuda3std3__448_GLOBAL__N__08322988_15_IGammaKernel_cu_cb51a28d6ignoreE,(_ZN46_INTERNAL_08322988_15_IGammaKernel_cu_cb51a28d4cuda3std6ranges3__45__cpo4sizeE - _ZN46_INTERNAL_08322988_15_IGammaKernel_cu_cb51a28d4cuda3std3__448_GLOBAL__N__08322988_15_IGammaKernel_cu_cb51a28d6ignoreE)
_ZN46_INTERNAL_08322988_15_IGammaKernel_cu_cb51a28d4cuda3std3__448_GLOBAL__N__08322988_15_IGammaKernel_cu_cb51a28d6ignoreE:
	.zero		1
	.type		_ZN46_INTERNAL_08322988_15_IGammaKernel_cu_cb51a28d4cuda3std6ranges3__45__cpo4sizeE,@object
	.size		_ZN46_INTERNAL_08322988_15_IGammaKernel_cu_cb51a28d4cuda3std6ranges3__45__cpo4sizeE,(_ZN46_INTERNAL_08322988_15_IGammaKernel_cu_cb51a28d4cuda3std3__45__cpo5beginE - _ZN46_INTERNAL_08322988_15_IGammaKernel_cu_cb51a28d4cuda3std6ranges3__45__cpo4sizeE)
_ZN46_INTERNAL_08322988_15_IGammaKernel_cu_cb51a28d4cuda3std6ranges3__45__cpo4sizeE:
	.zero		1
	.type		_ZN46_INTERNAL_08322988_15_IGammaKernel_cu_cb51a28d4cuda3std3__45__cpo5beginE,@object
	.size		_ZN46_INTERNAL_08322988_15_IGammaKernel_cu_cb51a28d4cuda3std3__45__cpo5beginE,(_ZN46_INTERNAL_08322988_15_IGammaKernel_cu_cb51a28d4cuda3std6ranges3__45__cpo6cbeginE - _ZN46_INTERNAL_08322988_15_IGammaKernel_cu_cb51a28d4cuda3std3__45__cpo5beginE)
_ZN46_INTERNAL_08322988_15_IGammaKernel_cu_cb51a28d4cuda3std3__45__cpo5beginE:
	.zero		1
	.type		_ZN46_INTERNAL_08322988_15_IGammaKernel_cu_cb51a28d4cuda3std6ranges3__45__cpo6cbeginE,@object
	.size		_ZN46_INTERNAL_08322988_15_IGammaKernel_cu_cb51a28d4cuda3std6ranges3__45__cpo6cbeginE,(_ZN46_INTERNAL_08322988_15_IGammaKernel_cu_cb51a28d4cuda3std3__45__cpo6rbeginE - _ZN46_INTERNAL_08322988_15_IGammaKernel_cu_cb51a28d4cuda3std6ranges3__45__cpo6cbeginE)
_ZN46_INTERNAL_08322988_15_IGammaKernel_cu_cb51a28d4cuda3std6ranges3__45__cpo6cbeginE:
	.zero		1
	.type		_ZN46_INTERNAL_08322988_15_IGammaKernel_cu_cb51a28d4cuda3std3__45__cpo6rbeginE,@object
	.size		_ZN46_INTERNAL_08322988_15_IGammaKernel_cu_cb51a28d4cuda3std3__45__cpo6rbeginE,(_ZN46_INTERNAL_08322988_15_IGammaKernel_cu_cb51a28d4cuda3std6ranges3__45__cpo4nextE - _ZN46_INTERNAL_08322988_15_IGammaKernel_cu_cb51a28d4cuda3std3__45__cpo6rbeginE)
_ZN46_INTERNAL_08322988_15_IGammaKernel_cu_cb51a28d4cuda3std3__45__cpo6rbeginE:
	.zero		1
	.type		_ZN46_INTERNAL_08322988_15_IGammaKernel_cu_cb51a28d4cuda3std6ranges3__45__cpo4nextE,@object
	.size		_ZN46_INTERNAL_08322988_15_IGammaKernel_cu_cb51a28d4cuda3std6ranges3__45__cpo4nextE,(_ZN46_INTERNAL_08322988_15_IGammaKernel_cu_cb51a28d4cuda3std6ranges3__45__cpo4swapE - _ZN46_INTERNAL_08322988_15_IGammaKernel_cu_cb51a28d4cuda3std6ranges3__45__cpo4nextE)
_ZN46_INTERNAL_08322988_15_IGammaKernel_cu_cb51a28d4cuda3std6ranges3__45__cpo4nextE:
	.zero		1
	.type		_ZN46_INTERNAL_08322988_15_IGammaKernel_cu_cb51a28d4cuda3std6ranges3__45__cpo4swapE,@object
	.size		_ZN46_INTERNAL_08322988_15_IGammaKernel_cu_cb51a28d4cuda3std6ranges3__45__cpo4swapE,(_ZN46_INTERNAL_08322988_15_IGammaKernel_cu_cb51a28d4cuda3std3__420unreachable_sentinelE - _ZN46_INTERNAL_08322988_15_IGammaKernel_cu_cb51a28d4cuda3std6ranges3__45__cpo4swapE)
_ZN46_INTERNAL_08322988_15_IGammaKernel_cu_cb51a28d4cuda3std6ranges3__45__cpo4swapE:
	.zero		1
	.type		_ZN46_INTERNAL_08322988_15_IGammaKernel_cu_cb51a28d4cuda3std3__420unreachable_sentinelE,@object
	.size		_ZN46_INTERNAL_08322988_15_IGammaKernel_cu_cb51a28d4cuda3std3__420unreachable_sentinelE,(_ZN46_INTERNAL_08322988_15_IGammaKernel_cu_cb51a28d6thrust24THRUST_300001_SM_1030_NS6system6detail10sequential3seqE - _ZN46_INTERNAL_08322988_15_IGammaKernel_cu_cb51a28d4cuda3std3__420unreachable_sentinelE)
_ZN46_INTERNAL_08322988_15_IGammaKernel_cu_cb51a28d4cuda3std3__420unreachable_sentinelE:
	.zero		1
	.type		_ZN46_INTERNAL_08322988_15_IGammaKernel_cu_cb51a28d6thrust24THRUST_300001_SM_1030_NS6system6detail10sequential3seqE,@object
	.size		_ZN46_INTERNAL_08322988_15_IGammaKernel_cu_cb51a28d6thrust24THRUST_300001_SM_1030_NS6system6detail10sequential3seqE,(_ZN46_INTERNAL_08322988_15_IGammaKernel_cu_cb51a28d4cuda3std3__45__cpo4cendE - _ZN46_INTERNAL_08322988_15_IGammaKernel_cu_cb51a28d6thrust24THRUST_300001_SM_1030_NS6system6detail10sequential3seqE)
_ZN46_INTERNAL_08322988_15_IGammaKernel_cu_cb51a28d6thrust24THRUST_300001_SM_1030_NS6system6detail10sequential3seqE:
	.zero		1
	.type		_ZN46_INTERNAL_08322988_15_IGammaKernel_cu_cb51a28d4cuda3std3__45__cpo4cendE,@object
	.size		_ZN46_INTERNAL_08322988_15_IGammaKernel_cu_cb51a28d4cuda3std3__45__cpo4cendE,(_ZN46_INTERNAL_08322988_15_IGammaKernel_cu_cb51a28d4cuda3std6ranges3__45__cpo9iter_swapE - _ZN46_INTERNAL_08322988_15_IGammaKernel_cu_cb51a28d4cuda3std3__45__cpo4cendE)
_ZN46_INTERNAL_08322988_15_IGammaKernel_cu_cb51a28d4cuda3std3__45__cpo4cendE:
	.zero		1
	.type		_ZN46_INTERNAL_08322988_15_IGammaKernel_cu_cb51a28d4cuda3std6ranges3__45__cpo9iter_swapE,@object
	.size		_ZN46_INTERNAL_08322988_15_IGammaKernel_cu_cb51a28d4cuda3std6ranges3__45__cpo9iter_swapE,(_ZN46_INTERNAL_08322988_15_IGammaKernel_cu_cb51a28d4cuda3std3__45__cpo5crendE - _ZN46_INTERNAL_08322988_15_IGammaKernel_cu_cb51a28d4cuda3std6ranges3__45__cpo9iter_swapE)
_ZN46_INTERNAL_08322988_15_IGammaKernel_cu_cb51a28d4cuda3std6ranges3__45__cpo9iter_swapE:
	.zero		1
	.type		_ZN46_INTERNAL_08322988_15_IGammaKernel_cu_cb51a28d4cuda3std3__45__cpo5crendE,@object
	.size		_ZN46_INTERNAL_08322988_15_IGammaKernel_cu_cb51a28d4cuda3std3__45__cpo5crendE,(_ZN46_INTERNAL_08322988_15_IGammaKernel_cu_cb51a28d4cuda3std6ranges3__45__cpo5cdataE - _ZN46_INTERNAL_08322988_15_IGammaKernel_cu_cb51a28d4cuda3std3__45__cpo5crendE)
_ZN46_INTERNAL_08322988_15_IGammaKernel_cu_cb51a28d4cuda3std3__45__cpo5crendE:
	.zero		1
	.type		_ZN46_INTERNAL_08322988_15_IGammaKernel_cu_cb51a28d4cuda3std6ranges3__45__cpo5cdataE,@object
	.size		_ZN46_INTERNAL_08322988_15_IGammaKernel_cu_cb51a28d4cuda3std6ranges3__45__cpo5cdataE,(_ZN46_INTERNAL_08322988_15_IGammaKernel_cu_cb51a28d4cuda3std6ranges3__45__cpo3endE - _ZN46_INTERNAL_08322988_15_IGammaKernel_cu_cb51a28d4cuda3std6ranges3__45__cpo5cdataE)
_ZN46_INTERNAL_08322988_15_IGammaKernel_cu_cb51a28d4cuda3std6ranges3__45__cpo5cdataE:
	.zero		1
	.type		_ZN46_INTERNAL_08322988_15_IGammaKernel_cu_cb51a28d4cuda3std6ranges3__45__cpo3endE,@object
	.size		_ZN46_INTERNAL_08322988_15_IGammaKernel_cu_cb51a28d4cuda3std6ranges3__45__cpo3endE,(_ZN46_INTERNAL_08322988_15_IGammaKernel_cu_cb51a28d4cuda3std3__419piecewise_constructE - _ZN46_INTERNAL_08322988_15_IGammaKernel_cu_cb51a28d4cuda3std6ranges3__45__cpo3endE)
_ZN46_INTERNAL_08322988_15_IGammaKernel_cu_cb51a28d4cuda3std6ranges3__45__cpo3endE:
	.zero		1
	.type		_ZN46_INTERNAL_08322988_15_IGammaKernel_cu_cb51a28d4cuda3std3__419piecewise_constructE,@object
	.size		_ZN46_INTERNAL_08322988_15_IGammaKernel_cu_cb51a28d4cuda3std3__419piecewise_constructE,(_ZN46_INTERNAL_08322988_15_IGammaKernel_cu_cb51a28d4cuda3std6ranges3__45__cpo5ssizeE - _ZN46_INTERNAL_08322988_15_IGammaKernel_cu_cb51a28d4cuda3std3__419piecewise_constructE)
_ZN46_INTERNAL_08322988_15_IGammaKernel_cu_cb51a28d4cuda3std3__419piecewise_constructE:
	.zero		1
	.type		_ZN46_INTERNAL_08322988_15_IGammaKernel_cu_cb51a28d4cuda3std6ranges3__45__cpo5ssizeE,@object
	.size		_ZN46_INTERNAL_08322988_15_IGammaKernel_cu_cb51a28d4cuda3std6ranges3__45__cpo5ssizeE,(_ZN46_INTERNAL_08322988_15_IGammaKernel_cu_cb51a28d4cuda3std3__45__cpo3endE - _ZN46_INTERNAL_08322988_15_IGammaKernel_cu_cb51a28d4cuda3std6ranges3__45__cpo5ssizeE)
_ZN46_INTERNAL_08322988_15_IGammaKernel_cu_cb51a28d4cuda3std6ranges3__45__cpo5ssizeE:
	.zero		1
	.type		_ZN46_INTERNAL_08322988_15_IGammaKernel_cu_cb51a28d4cuda3std3__45__cpo3endE,@object
	.size		_ZN46_INTERNAL_08322988_15_IGammaKernel_cu_cb51a28d4cuda3std3__45__cpo3endE,(_ZN46_INTERNAL_08322988_15_IGammaKernel_cu_cb51a28d4cuda3std6ranges3__45__cpo4cendE - _ZN46_INTERNAL_08322988_15_IGammaKernel_cu_cb51a28d4cuda3std3__45__cpo3endE)
_ZN46_INTERNAL_08322988_15_IGammaKernel_cu_cb51a28d4cuda3std3__45__cpo3endE:
	.zero		1
	.type		_ZN46_INTERNAL_08322988_15_IGammaKernel_cu_cb51a28d4cuda3std6ranges3__45__cpo4cendE,@object
	.size		_ZN46_INTERNAL_08322988_15_IGammaKernel_cu_cb51a28d4cuda3std6ranges3__45__cpo4cendE,(_ZN46_INTERNAL_08322988_15_IGammaKernel_cu_cb51a28d4cuda3std3__45__cpo4rendE - _ZN46_INTERNAL_08322988_15_IGammaKernel_cu_cb51a28d4cuda3std6ranges3__45__cpo4cendE)
_ZN46_INTERNAL_08322988_15_IGammaKernel_cu_cb51a28d4cuda3std6ranges3__45__cpo4cendE:
	.zero		1
	.type		_ZN46_INTERNAL_08322988_15_IGammaKernel_cu_cb51a28d4cuda3std3__45__cpo4rendE,@object
	.size		_ZN46_INTERNAL_08322988_15_IGammaKernel_cu_cb51a28d4cuda3std3__45__cpo4rendE,(_ZN46_INTERNAL_08322988_15_IGammaKernel_cu_cb51a28d4cuda3std6ranges3__45__cpo4prevE - _ZN46_INTERNAL_08322988_15_IGammaKernel_cu_cb51a28d4cuda3std3__45__cpo4rendE)
_ZN46_INTERNAL_08322988_15_IGammaKernel_cu_cb51a28d4cuda3std3__45__cpo4rendE:
	.zero		1
	.type		_ZN46_INTERNAL_08322988_15_IGammaKernel_cu_cb51a28d4cuda3std6ranges3__45__cpo4prevE,@object
	.size		_ZN46_INTERNAL_08322988_15_IGammaKernel_cu_cb51a28d4cuda3std6ranges3__45__cpo4prevE,(_ZN46_INTERNAL_08322988_15_IGammaKernel_cu_cb51a28d4cuda3std6ranges3__45__cpo9iter_moveE - _ZN46_INTERNAL_08322988_15_IGammaKernel_cu_cb51a28d4cuda3std6ranges3__45__cpo4prevE)
_ZN46_INTERNAL_08322988_15_IGammaKernel_cu_cb51a28d4cuda3std6ranges3__45__cpo4prevE:
	.zero		1
	.type		_ZN46_INTERNAL_08322988_15_IGammaKernel_cu_cb51a28d4cuda3std6ranges3__45__cpo9iter_moveE,@object
	.size		_ZN46_INTERNAL_08322988_15_IGammaKernel_cu_cb51a28d4cuda3std6ranges3__45__cpo9iter_moveE,(.L_17 - _ZN46_INTERNAL_08322988_15_IGammaKernel_cu_cb51a28d4cuda3std6ranges3__45__cpo9iter_moveE)
_ZN46_INTERNAL_08322988_15_IGammaKernel_cu_cb51a28d4cuda3std6ranges3__45__cpo9iter_moveE:
	.zero		1
.L_17:


//--------------------- .nv.constant0._ZN2at6native18elementwise_kernelILi128ELi4EZNS0_15gpu_kernel_implIN48_GLOBAL__N__08322988_15_IGammaKernel_cu_cb51a28d10CalcIgammaIfEEEEvRNS_18TensorIteratorBaseERKT_EUliE_EEviT1_ --------------------------
	.section	.nv.constant0._ZN2at6native18elementwise_kernelILi128ELi4EZNS0_15gpu_kernel_implIN48_GLOBAL__N__08322988_15_IGammaKernel_cu_cb51a28d10CalcIgammaIfEEEEvRNS_18TensorIteratorBaseERKT_EUliE_EEviT1_,"a",@progbits
	.sectionflags	@""
	.align	4
.nv.constant0._ZN2at6native18elementwise_kernelILi128ELi4EZNS0_15gpu_kernel_implIN48_GLOBAL__N__08322988_15_IGammaKernel_cu_cb51a28d10CalcIgammaIfEEEEvRNS_18TensorIteratorBaseERKT_EUliE_EEviT1_:
	.zero		1552


//--------------------- .nv.constant0._ZN2at6native27unrolled_elementwise_kernelIN48_GLOBAL__N__08322988_15_IGammaKernel_cu_cb51a28d10CalcIgammaIfEESt5arrayIPcLm3EELi4E23TrivialOffsetCalculatorILi2EjES8_ILi1EjENS0_6memory12LoadWithCastILi2EEENSB_13StoreWithCastILi1EEEEEviT_T0_T2_T3_T4_T5_ --------------------------
	.section	.nv.constant0._ZN2at6native27unrolled_elementwise_kernelIN48_GLOBAL__N__08322988_15_IGammaKernel_cu_cb51a28d10CalcIgammaIfEESt5arrayIPcLm3EELi4E23TrivialOffsetCalculatorILi2EjES8_ILi1EjENS0_6memory12LoadWithCastILi2EEENSB_13StoreWithCastILi1EEEEEviT_T0_T2_T3_T4_T5_,"a",@progbits
	.sectionflags	@""
	.align	4
.nv.constant0._ZN2at6native27unrolled_elementwise_kernelIN48_GLOBAL__N__08322988_15_IGammaKernel_cu_cb51a28d10CalcIgammaIfEESt5arrayIPcLm3EELi4E23TrivialOffsetCalculatorILi2EjES8_ILi1EjENS0_6memory12LoadWithCastILi2EEENSB_13StoreWithCastILi1EEEEEviT_T0_T2_T3_T4_T5_:
	.zero		952


//--------------------- .nv.constant0._ZN2at6native18elementwise_kernelILi128ELi2EZNS0_22gpu_kernel_impl_nocastIN48_GLOBAL__N__08322988_15_IGammaKernel_cu_cb51a28d10CalcIgammaIfEEEEvRNS_18TensorIteratorBaseERKT_EUliE_EEviT1_ --------------------------
	.section	.nv.constant0._ZN2at6native18elementwise_kernelILi128ELi2EZNS0_22gpu_kernel_impl_nocastIN48_GLOBAL__N__08322988_15_IGammaKernel_cu_cb51a28d10CalcIgammaIfEEEEvRNS_18TensorIteratorBaseERKT_EUliE_EEviT1_,"a",@progbits
	.sectionflags	@""
	.align	4
.nv.constant0._ZN2at6native18elementwise_kernelILi128ELi2EZNS0_22gpu_kernel_impl_nocastIN48_GLOBAL__N__08322988_15_IGammaKernel_cu_cb51a28d10CalcIgammaIfEEEEvRNS_18TensorIteratorBaseERKT_EUliE_EEviT1_:
	.zero		1552


//--------------------- .nv.constant0._ZN2at6native27unrolled_elementwise_kernelIN48_GLOBAL__N__08322988_15_IGammaKernel_cu_cb51a28d10CalcIgammaIfEESt5arrayIPcLm3EELi4E23TrivialOffsetCalculatorILi2EjES8_ILi1EjENS0_6memory15LoadWithoutCastENSB_16StoreWithoutCastEEEviT_T0_T2_T3_T4_T5_ --------------------------
	.section	.nv.constant0._ZN2at6native27unrolled_elementwise_kernelIN48_GLOBAL__N__08322988_15_IGammaKernel_cu_cb51a28d10CalcIgammaIfEESt5arrayIPcLm3EELi4E23TrivialOffsetCalculatorILi2EjES8_ILi1EjENS0_6memory15LoadWithoutCastENSB_16StoreWithoutCastEEEviT_T0_T2_T3_T4_T5_,"a",@progbits
	.sectionflags	@""
	.align	4
.nv.constant0._ZN2at6native27unrolled_elementwise_kernelIN48_GLOBAL__N__08322988_15_IGammaKernel_cu_cb51a28d10CalcIgammaIfEESt5arrayIPcLm3EELi4E23TrivialOffsetCalculatorILi2EjES8_ILi1EjENS0_6memory15LoadWithoutCastENSB_16StoreWithoutCastEEEviT_T0_T2_T3_T4_T5_:
	.zero		932


//--------------------- .nv.constant0._ZN2at6native29vectorized_elementwise_kernelILi2EN48_GLOBAL__N__08322988_15_IGammaKernel_cu_cb51a28d10CalcIgammaIfEESt5arrayIPcLm3EEEEviT0_T1_ --------------------------
	.section	.nv.constant0._ZN2at6native29vectorized_elementwise_kernelILi2EN48_GLOBAL__N__08322988_15_IGammaKernel_cu_cb51a28d10CalcIgammaIfEESt5arrayIPcLm3EEEEviT0_T1_,"a",@progbits
	.sectionflags	@""
	.align	4
.nv.constant0._ZN2at6native29vectorized_elementwise_kernelILi2EN48_GLOBAL__N__08322988_15_IGammaKernel_cu_cb51a28d10CalcIgammaIfEESt5arrayIPcLm3EEEEviT0_T1_:
	.zero		928


//--------------------- .nv.constant0._ZN2at6native29vectorized_elementwise_kernelILi4EN48_GLOBAL__N__08322988_15_IGammaKernel_cu_cb51a28d10CalcIgammaIfEESt5arrayIPcLm3EEEEviT0_T1_ --------------------------
	.section	.nv.constant0._ZN2at6native29vectorized_elementwise_kernelILi4EN48_GLOBAL__N__08322988_15_IGammaKernel_cu_cb51a28d10CalcIgammaIfEESt5arrayIPcLm3EEEEviT0_T1_,"a",@progbits
	.sectionflags	@""
	.align	4
.nv.constant0._ZN2at6native29vectorized_elementwise_kernelILi4EN48_GLOBAL__N__08322988_15_IGammaKernel_cu_cb51a28d10CalcIgammaIfEESt5arrayIPcLm3EEEEviT0_T1_:
	.zero		928


//--------------------- .nv.constant0._ZN2at6native29vectorized_elementwise_kernelILi8EN48_GLOBAL__N__08322988_15_IGammaKernel_cu_cb51a28d10CalcIgammaIfEESt5arrayIPcLm3EEEEviT0_T1_ --------------------------
	.section	.nv.constant0._ZN2at6native29vectorized_elementwise_kernelILi8EN48_GLOBAL__N__08322988_15_IGammaKernel_cu_cb51a28d10CalcIgammaIfEESt5arrayIPcLm3EEEEviT0_T1_,"a",@progbits
	.sectionflags	@""
	.align	4
.nv.constant0._ZN2at6native29vectorized_elementwise_kernelILi8EN48_GLOBAL__N__08322988_15_IGammaKernel_cu_cb51a28d10CalcIgammaIfEESt5arrayIPcLm3EEEEviT0_T1_:
	.zero		928


//--------------------- .nv.constant0._ZN2at6native18elementwise_kernelILi128ELi4EZNS0_15gpu_kernel_implIN48_GLOBAL__N__08322988_15_IGammaKernel_cu_cb51a28d10CalcIgammaIdEEEEvRNS_18TensorIteratorBaseERKT_EUliE_EEviT1_ --------------------------
	.section	.nv.constant0._ZN2at6native18elementwise_kernelILi128ELi4EZNS0_15gpu_kernel_implIN48_GLOBAL__N__08322988_15_IGammaKernel_cu_cb51a28d10CalcIgammaIdEEEEvRNS_18TensorIteratorBaseERKT_EUliE_EEviT1_,"a",@progbits
	.sectionflags	@""
	.align	4
.nv.constant0._ZN2at6native18elementwise_kernelILi128ELi4EZNS0_15gpu_kernel_implIN48_GLOBAL__N__08322988_15_IGammaKernel_cu_cb51a28d10CalcIgammaIdEEEEvRNS_18TensorIteratorBaseERKT_EUliE_EEviT1_:
	.zero		1552


//--------------------- .nv.constant0._ZN2at6native27unrolled_elementwise_kernelIN48_GLOBAL__N__08322988_15_IGammaKernel_cu_cb51a28d10CalcIgammaIdEESt5arrayIPcLm3EELi4E23TrivialOffsetCalculatorILi2EjES8_ILi1EjENS0_6memory12LoadWithCastILi2EEENSB_13StoreWithCastILi1EEEEEviT_T0_T2_T3_T4_T5_ --------------------------
	.section	.nv.constant0._ZN2at6native27unrolled_elementwise_kernelIN48_GLOBAL__N__08322988_15_IGammaKernel_cu_cb51a28d10CalcIgammaIdEESt5arrayIPcLm3EELi4E23TrivialOffsetCalculatorILi2EjES8_ILi1EjENS0_6memory12LoadWithCastILi2EEENSB_13StoreWithCastILi1EEEEEviT_T0_T2_T3_T4_T5_,"a",@progbits
	.sectionflags	@""
	.align	4
.nv.constant0._ZN2at6native27unrolled_elementwise_kernelIN48_GLOBAL__N__08322988_15_IGammaKernel_cu_cb51a28d10CalcIgammaIdEESt5arrayIPcLm3EELi4E23TrivialOffsetCalculatorILi2EjES8_ILi1EjENS0_6memory12LoadWithCastILi2EEENSB_13StoreWithCastILi1EEEEEviT_T0_T2_T3_T4_T5_:
	.zero		952


//--------------------- .nv.constant0._ZN2at6native18elementwise_kernelILi128ELi2EZNS0_22gpu_kernel_impl_nocastIN48_GLOBAL__N__08322988_15_IGammaKernel_cu_cb51a28d10CalcIgammaIdEEEEvRNS_18TensorIteratorBaseERKT_EUliE_EEviT1_ --------------------------
	.section	.nv.constant0._ZN2at6native18elementwise_kernelILi128ELi2EZNS0_22gpu_kernel_impl_nocastIN48_GLOBAL__N__08322988_15_IGammaKernel_cu_cb51a28d10CalcIgammaIdEEEEvRNS_18TensorIteratorBaseERKT_EUliE_EEviT1_,"a",@progbits
	.sectionflags	@""
	.align	4
.nv.constant0._ZN2at6native18elementwise_kernelILi128ELi2EZNS0_22gpu_kernel_impl_nocastIN48_GLOBAL__N__08322988_15_IGammaKernel_cu_cb51a28d10CalcIgammaIdEEEEvRNS_18TensorIteratorBaseERKT_EUliE_EEviT1_:
	.zero		1552


//--------------------- .nv.constant0._ZN2at6native27unrolled_elementwise_kernelIN48_GLOBAL__N__08322988_15_IGammaKernel_cu_cb51a28d10CalcIgammaIdEESt5arrayIPcLm3EELi4E23TrivialOffsetCalculatorILi2EjES8_ILi1EjENS0_6memory15LoadWithoutCastENSB_16StoreWithoutCastEEEviT_T0_T2_T3_T4_T5_ --------------------------
	.section	.nv.constant0._ZN2at6native27unrolled_elementwise_kernelIN48_GLOBAL__N__08322988_15_IGammaKernel_cu_cb51a28d10CalcIgammaIdEESt5arrayIPcLm3EELi4E23TrivialOffsetCalculatorILi2EjES8_ILi1EjENS0_6memory15LoadWithoutCastENSB_16StoreWithoutCastEEEviT_T0_T2_T3_T4_T5_,"a",@progbits
	.sectionflags	@""
	.align	4
.nv.constant0._ZN2at6native27unrolled_elementwise_kernelIN48_GLOBAL__N__08322988_15_IGammaKernel_cu_cb51a28d10CalcIgammaIdEESt5arrayIPcLm3EELi4E23TrivialOffsetCalculatorILi2EjES8_ILi1EjENS0_6memory15LoadWithoutCastENSB_16StoreWithoutCastEEEviT_T0_T2_T3_T4_T5_:
	.zero		932


//--------------------- .nv.constant0._ZN2at6native29vectorized_elementwise_kernelILi2EN48_GLOBAL__N__08322988_15_IGammaKernel_cu_cb51a28d10CalcIgammaIdEESt5arrayIPcLm3EEEEviT0_T1_ --------------------------
	.section	.nv.constant0._ZN2at6native29vectorized_elementwise_kernelILi2EN48_GLOBAL__N__08322988_15_IGammaKernel_cu_cb51a28d10CalcIgammaIdEESt5arrayIPcLm3EEEEviT0_T1_,"a",@progbits
	.sectionflags	@""
	.align	4
.nv.constant0._ZN2at6native29vectorized_elementwise_kernelILi2EN48_GLOBAL__N__08322988_15_IGammaKernel_cu_cb51a28d10CalcIgammaIdEESt5arrayIPcLm3EEEEviT0_T1_:
	.zero		928


//--------------------- .nv.constant0._ZN2at6native29vectorized_elementwise_kernelILi4EN48_GLOBAL__N__08322988_15_IGammaKernel_cu_cb51a28d10CalcIgammaIdEESt5arrayIPcLm3EEEEviT0_T1_ --------------------------
	.section	.nv.constant0._ZN2at6native29vectorized_elementwise_kernelILi4EN48_GLOBAL__N__08322988_15_IGammaKernel_cu_cb51a28d10CalcIgammaIdEESt5arrayIPcLm3EEEEviT0_T1_,"a",@progbits
	.sectionflags	@""
	.align	4
.nv.constant0._ZN2at6native29vectorized_elementwise_kernelILi4EN48_GLOBAL__N__08322988_15_IGammaKernel_cu_cb51a28d10CalcIgammaIdEESt5arrayIPcLm3EEEEviT0_T1_:
	.zero		928


//--------------------- .nv.constant0._ZN2at6native29vectorized_elementwise_kernelILi8EN48_GLOBAL__N__08322988_15_IGammaKernel_cu_cb51a28d10CalcIgammaIdEESt5arrayIPcLm3EEEEviT0_T1_ --------------------------
	.section	.nv.constant0._ZN2at6native29vectorized_elementwise_kernelILi8EN48_GLOBAL__N__08322988_15_IGammaKernel_cu_cb51a28d10CalcIgammaIdEESt5arrayIPcLm3EEEEviT0_T1_,"a",@progbits
	.sectionflags	@""
	.align	4
.nv.constant0._ZN2at6native29vectorized_elementwise_kernelILi8EN48_GLOBAL__N__08322988_15_IGammaKernel_cu_cb51a28d10CalcIgammaIdEESt5arrayIPcLm3EEEEviT0_T1_:
	.zero		928


//--------------------- SYMBOLS --------------------------

	.type		.nv.reservedSmem.offset0,@object
	.size		.nv.reservedSmem.offset0,0x4
	.type		__assertfail,@function
